	.target	sm_90a

	.elftype	@"ET_EXEC"


//--------------------- .note.nv.tkinfo           --------------------------
	.section	.note.nv.tkinfo,"",@"SHT_NOTE"
	.sectionflags	@"SHF_NOTE_NV_TKINFO"
	.tkinfo
        /*0018*/ 	.word	0x00000002
        /*0030*/ 	.string	""
        /*0030*/ 	.string	"ptxas"
        /*0030*/ 	.string	"Cuda compilation tools, release 13.0, V13.0.88"
        /*0030*/ 	.string	"Build cuda_13.0.r13.0/compiler.36424714_0"
        /*0030*/ 	.string	"-arch sm_90a -m 64 "



//--------------------- .note.nv.cuinfo           --------------------------
	.section	.note.nv.cuinfo,"",@"SHT_NOTE"
	.sectionflags	@"SHF_NOTE_NV_CUINFO"
        /*0018*/ 	.short	0x0002
        /*001a*/ 	.short	0x005a
        /*001c*/ 	.short	0x0082
	.zero		2


//--------------------- .nv.info                  --------------------------
	.section	.nv.info,"",@"SHT_CUDA_INFO"
	.align	4


	//----- nvinfo : EIATTR_REGCOUNT
	.align		4
        /*0000*/ 	.byte	0x04, 0x2f
        /*0002*/ 	.short	(.L_21 - .L_20)
	.align		4
.L_20:
        /*0004*/ 	.word	index@(_ZN7cutlass13device_kernelIN5flash11enable_sm90INS1_16FlashAttnFwdSm90INS1_25CollectiveMainloopFwdSm90ILi2EN4cute5tupleIJNS5_1CILi1EEES8_S8_EEENS6_IJNS7_ILi128EEENS7_ILi96EEENS7_ILi64EEEEEELi256ENS_10bfloat16_tEfNS_4arch4Sm90ELb1ELb0ELb1ELb1ELb0ELb1ELb1ELb1ELb0ELb1ELb1ELb0EEENS1_21CollectiveEpilogueFwdINS6_IJSA_NS7_ILi256EEESB_EEES9_SE_SG_Li256ELb1ELb1ELb1ELb0EEENS1_36VarlenDynamicPersistentTileSchedulerILi128ELi96ELi256ELi128ELb1ELb1ELb1ELb1ELb1ELb1EEEEEEEEEvNT_6ParamsE)
        /*0008*/ 	.word	0x000000a8


	//----- nvinfo : EIATTR_FRAME_SIZE
	.align		4
.L_21:
        /*000c*/ 	.byte	0x04, 0x11
        /*000e*/ 	.short	(.L_23 - .L_22)
	.align		4
.L_22:
        /*0010*/ 	.word	index@(_ZN7cutlass13device_kernelIN5flash11enable_sm90INS1_16FlashAttnFwdSm90INS1_25CollectiveMainloopFwdSm90ILi2EN4cute5tupleIJNS5_1CILi1EEES8_S8_EEENS6_IJNS7_ILi128EEENS7_ILi96EEENS7_ILi64EEEEEELi256ENS_10bfloat16_tEfNS_4arch4Sm90ELb1ELb0ELb1ELb1ELb0ELb1ELb1ELb1ELb0ELb1ELb1ELb0EEENS1_21CollectiveEpilogueFwdINS6_IJSA_NS7_ILi256EEESB_EEES9_SE_SG_Li256ELb1ELb1ELb1ELb0EEENS1_36VarlenDynamicPersistentTileSchedulerILi128ELi96ELi256ELi128ELb1ELb1ELb1ELb1ELb1ELb1EEEEEEEEEvNT_6ParamsE)
        /*0014*/ 	.word	0x000001b8


	//----- nvinfo : EIATTR_REGCOUNT
	.align		4
.L_23:
        /*0018*/ 	.byte	0x04, 0x2f
        /*001a*/ 	.short	(.L_25 - .L_24)
	.align		4
.L_24:
        /*001c*/ 	.word	index@(_ZN7cutlass13device_kernelIN5flash11enable_sm90INS1_16FlashAttnFwdSm90INS1_25CollectiveMainloopFwdSm90ILi2EN4cute5tupleIJNS5_1CILi1EEES8_S8_EEENS6_IJNS7_ILi128EEENS7_ILi96EEENS7_ILi64EEEEEELi256ENS_10bfloat16_tEfNS_4arch4Sm90ELb1ELb0ELb1ELb1ELb0ELb0ELb1ELb1ELb0ELb1ELb1ELb0EEENS1_21CollectiveEpilogueFwdINS6_IJSA_NS7_ILi256EEESB_EEES9_SE_SG_Li256ELb1ELb1ELb1ELb0EEENS1_36VarlenDynamicPersistentTileSchedulerILi128ELi96ELi256ELi128ELb1ELb1ELb1ELb1ELb1ELb1EEEEEEEEEvNT_6ParamsE)
        /*0020*/ 	.word	0x000000a8


	//----- nvinfo : EIATTR_FRAME_SIZE
	.align		4
.L_25:
        /*0024*/ 	.byte	0x04, 0x11
        /*0026*/ 	.short	(.L_27 - .L_26)
	.align		4
.L_26:
        /*0028*/ 	.word	index@(_ZN7cutlass13device_kernelIN5flash11enable_sm90INS1_16FlashAttnFwdSm90INS1_25CollectiveMainloopFwdSm90ILi2EN4cute5tupleIJNS5_1CILi1EEES8_S8_EEENS6_IJNS7_ILi128EEENS7_ILi96EEENS7_ILi64EEEEEELi256ENS_10bfloat16_tEfNS_4arch4Sm90ELb1ELb0ELb1ELb1ELb0ELb0ELb1ELb1ELb0ELb1ELb1ELb0EEENS1_21CollectiveEpilogueFwdINS6_IJSA_NS7_ILi256EEESB_EEES9_SE_SG_Li256ELb1ELb1ELb1ELb0EEENS1_36VarlenDynamicPersistentTileSchedulerILi128ELi96ELi256ELi128ELb1ELb1ELb1ELb1ELb1ELb1EEEEEEEEEvNT_6ParamsE)
        /*002c*/ 	.word	0x00000088


	//----- nvinfo : EIATTR_REGCOUNT
	.align		4
.L_27:
        /*0030*/ 	.byte	0x04, 0x2f
        /*0032*/ 	.short	(.L_29 - .L_28)
	.align		4
.L_28:
        /*0034*/ 	.word	index@(_ZN7cutlass13device_kernelIN5flash11enable_sm90INS1_16FlashAttnFwdSm90INS1_25CollectiveMainloopFwdSm90ILi2EN4cute5tupleIJNS5_1CILi1EEES8_S8_EEENS6_IJNS7_ILi128EEENS7_ILi96EEENS7_ILi64EEEEEELi256ENS_10bfloat16_tEfNS_4arch4Sm90ELb1ELb0ELb1ELb1ELb0ELb1ELb0ELb1ELb0ELb1ELb1ELb0EEENS1_21CollectiveEpilogueFwdINS6_IJSA_NS7_ILi256EEESB_EEES9_SE_SG_Li256ELb1ELb1ELb1ELb0EEENS1_36VarlenDynamicPersistentTileSchedulerILi128ELi96ELi256ELi128ELb1ELb1ELb1ELb1ELb1ELb1EEEEEEEEEvNT_6ParamsE)
        /*0038*/ 	.word	0x000000a8


	//----- nvinfo : EIATTR_FRAME_SIZE
	.align		4
.L_29:
        /*003c*/ 	.byte	0x04, 0x11
        /*003e*/ 	.short	(.L_31 - .L_30)
	.align		4
.L_30:
        /*0040*/ 	.word	index@(_ZN7cutlass13device_kernelIN5flash11enable_sm90INS1_16FlashAttnFwdSm90INS1_25CollectiveMainloopFwdSm90ILi2EN4cute5tupleIJNS5_1CILi1EEES8_S8_EEENS6_IJNS7_ILi128EEENS7_ILi96EEENS7_ILi64EEEEEELi256ENS_10bfloat16_tEfNS_4arch4Sm90ELb1ELb0ELb1ELb1ELb0ELb1ELb0ELb1ELb0ELb1ELb1ELb0EEENS1_21CollectiveEpilogueFwdINS6_IJSA_NS7_ILi256EEESB_EEES9_SE_SG_Li256ELb1ELb1ELb1ELb0EEENS1_36VarlenDynamicPersistentTileSchedulerILi128ELi96ELi256ELi128ELb1ELb1ELb1ELb1ELb1ELb1EEEEEEEEEvNT_6ParamsE)
        /*0044*/ 	.word	0x00000078


	//----- nvinfo : EIATTR_REGCOUNT
	.align		4
.L_31:
        /*0048*/ 	.byte	0x04, 0x2f
        /*004a*/ 	.short	(.L_33 - .L_32)
	.align		4
.L_32:
        /*004c*/ 	.word	index@(_ZN7cutlass13device_kernelIN5flash11enable_sm90INS1_16FlashAttnFwdSm90INS1_25CollectiveMainloopFwdSm90ILi2EN4cute5tupleIJNS5_1CILi1EEES8_S8_EEENS6_IJNS7_ILi128EEENS7_ILi96EEENS7_ILi64EEEEEELi256ENS_10bfloat16_tEfNS_4arch4Sm90ELb1ELb0ELb1ELb1ELb0ELb0ELb0ELb1ELb0ELb1ELb1ELb0EEENS1_21CollectiveEpilogueFwdINS6_IJSA_NS7_ILi256EEESB_EEES9_SE_SG_Li256ELb1ELb1ELb1ELb0EEENS1_36VarlenDynamicPersistentTileSchedulerILi128ELi96ELi256ELi128ELb1ELb1ELb1ELb1ELb1ELb1EEEEEEEEEvNT_6ParamsE)
        /*0050*/ 	.word	0x000000a8


	//----- nvinfo : EIATTR_FRAME_SIZE
	.align		4
.L_33:
        /*0054*/ 	.byte	0x04, 0x11
        /*0056*/ 	.short	(.L_35 - .L_34)
	.align		4
.L_34:
        /*0058*/ 	.word	index@(_ZN7cutlass13device_kernelIN5flash11enable_sm90INS1_16FlashAttnFwdSm90INS1_25CollectiveMainloopFwdSm90ILi2EN4cute5tupleIJNS5_1CILi1EEES8_S8_EEENS6_IJNS7_ILi128EEENS7_ILi96EEENS7_ILi64EEEEEELi256ENS_10bfloat16_tEfNS_4arch4Sm90ELb1ELb0ELb1ELb1ELb0ELb0ELb0ELb1ELb0ELb1ELb1ELb0EEENS1_21CollectiveEpilogueFwdINS6_IJSA_NS7_ILi256EEESB_EEES9_SE_SG_Li256ELb1ELb1ELb1ELb0EEENS1_36VarlenDynamicPersistentTileSchedulerILi128ELi96ELi256ELi128ELb1ELb1ELb1ELb1ELb1ELb1EEEEEEEEEvNT_6ParamsE)
        /*005c*/ 	.word	0x00000060


	//----- nvinfo : EIATTR_REGCOUNT
	.align		4
.L_35:
        /*0060*/ 	.byte	0x04, 0x2f
        /*0062*/ 	.short	(.L_37 - .L_36)
	.align		4
.L_36:
        /*0064*/ 	.word	index@(_ZN7cutlass13device_kernelIN5flash11enable_sm90INS1_16FlashAttnFwdSm90INS1_25CollectiveMainloopFwdSm90ILi2EN4cute5tupleIJNS5_1CILi1EEES8_S8_EEENS6_IJNS7_ILi128EEENS7_ILi96EEENS7_ILi64EEEEEELi256ENS_10bfloat16_tEfNS_4arch4Sm90ELb1ELb0ELb1ELb0ELb0ELb0ELb1ELb1ELb0ELb1ELb1ELb0EEENS1_21CollectiveEpilogueFwdINS6_IJSA_NS7_ILi256EEESB_EEES9_SE_SG_Li256ELb0ELb1ELb1ELb0EEENS1_19SingleTileSchedulerILb0ELb1ELb1ELi128EEEEEEEEEvNT_6ParamsE)
        /*0068*/ 	.word	0x000000a8


	//----- nvinfo : EIATTR_FRAME_SIZE
	.align		4
.L_37:
        /*006c*/ 	.byte	0x04, 0x11
        /*006e*/ 	.short	(.L_39 - .L_38)
	.align		4
.L_38:
        /*0070*/ 	.word	index@(_ZN7cutlass13device_kernelIN5flash11enable_sm90INS1_16FlashAttnFwdSm90INS1_25CollectiveMainloopFwdSm90ILi2EN4cute5tupleIJNS5_1CILi1EEES8_S8_EEENS6_IJNS7_ILi128EEENS7_ILi96EEENS7_ILi64EEEEEELi256ENS_10bfloat16_tEfNS_4arch4Sm90ELb1ELb0ELb1ELb0ELb0ELb0ELb1ELb1ELb0ELb1ELb1ELb0EEENS1_21CollectiveEpilogueFwdINS6_IJSA_NS7_ILi256EEESB_EEES9_SE_SG_Li256ELb0ELb1ELb1ELb0EEENS1_19SingleTileSchedulerILb0ELb1ELb1ELi128EEEEEEEEEvNT_6ParamsE)
        /*0074*/ 	.word	0x00000048


	//----- nvinfo : EIATTR_REGCOUNT
	.align		4
.L_39:
        /*0078*/ 	.byte	0x04, 0x2f
        /*007a*/ 	.short	(.L_41 - .L_40)
	.align		4
.L_40:
        /*007c*/ 	.word	index@(_ZN7cutlass13device_kernelIN5flash11enable_sm90INS1_16FlashAttnFwdSm90INS1_25CollectiveMainloopFwdSm90ILi2EN4cute5tupleIJNS5_1CILi1EEES8_S8_EEENS6_IJNS7_ILi128EEENS7_ILi96EEENS7_ILi64EEEEEELi256ENS_10bfloat16_tEfNS_4arch4Sm90ELb1ELb0ELb1ELb0ELb0ELb0ELb0ELb1ELb0ELb1ELb1ELb0EEENS1_21CollectiveEpilogueFwdINS6_IJSA_NS7_ILi256EEESB_EEES9_SE_SG_Li256ELb0ELb1ELb1ELb0EEENS1_19SingleTileSchedulerILb0ELb1ELb1ELi128EEEEEEEEEvNT_6ParamsE)
        /*0080*/ 	.word	0x000000a8


	//----- nvinfo : EIATTR_FRAME_SIZE
	.align		4
.L_41:
        /*0084*/ 	.byte	0x04, 0x11
        /*0086*/ 	.short	(.L_43 - .L_42)
	.align		4
.L_42:
        /*0088*/ 	.word	index@(_ZN7cutlass13device_kernelIN5flash11enable_sm90INS1_16FlashAttnFwdSm90INS1_25CollectiveMainloopFwdSm90ILi2EN4cute5tupleIJNS5_1CILi1EEES8_S8_EEENS6_IJNS7_ILi128EEENS7_ILi96EEENS7_ILi64EEEEEELi256ENS_10bfloat16_tEfNS_4arch4Sm90ELb1ELb0ELb1ELb0ELb0ELb0ELb0ELb1ELb0ELb1ELb1ELb0EEENS1_21CollectiveEpilogueFwdINS6_IJSA_NS7_ILi256EEESB_EEES9_SE_SG_Li256ELb0ELb1ELb1ELb0EEENS1_19SingleTileSchedulerILb0ELb1ELb1ELi128EEEEEEEEEvNT_6ParamsE)
        /*008c*/ 	.word	0x00000010


	//----- nvinfo : EIATTR_REGCOUNT
	.align		4
.L_43:
        /*0090*/ 	.byte	0x04, 0x2f
        /*0092*/ 	.short	(.L_45 - .L_44)
	.align		4
.L_44:
        /*0094*/ 	.word	index@(_ZN7cutlass13device_kernelIN5flash11enable_sm90INS1_16FlashAttnFwdSm90INS1_25CollectiveMainloopFwdSm90ILi2EN4cute5tupleIJNS5_1CILi1EEES8_S8_EEENS6_IJNS7_ILi128EEENS7_ILi96EEENS7_ILi64EEEEEELi256ENS_10bfloat16_tEfNS_4arch4Sm90ELb0ELb1ELb1ELb1ELb0ELb1ELb1ELb1ELb0ELb1ELb1ELb0EEENS1_21CollectiveEpilogueFwdINS6_IJSA_NS7_ILi256EEESB_EEES9_SE_SG_Li256ELb1ELb1ELb1ELb0EEENS1_36VarlenDynamicPersistentTileSchedulerILi128ELi96ELi256ELi128ELb1ELb1ELb1ELb1ELb0ELb1EEEEEEEEEvNT_6ParamsE)
        /*0098*/ 	.word	0x000000a8


	//----- nvinfo : EIATTR_FRAME_SIZE
	.align		4
.L_45:
        /*009c*/ 	.byte	0x04, 0x11
        /*009e*/ 	.short	(.L_47 - .L_46)
	.align		4
.L_46:
        /*00a0*/ 	.word	index@($_ZN7cutlass13device_kernelIN5flash11enable_sm90INS1_16FlashAttnFwdSm90INS1_25CollectiveMainloopFwdSm90ILi2EN4cute5tupleIJNS5_1CILi1EEES8_S8_EEENS6_IJNS7_ILi128EEENS7_ILi96EEENS7_ILi64EEEEEELi256ENS_10bfloat16_tEfNS_4arch4Sm90ELb0ELb1ELb1ELb1ELb0ELb1ELb1ELb1ELb0ELb1ELb1ELb0EEENS1_21CollectiveEpilogueFwdINS6_IJSA_NS7_ILi256EEESB_EEES9_SE_SG_Li256ELb1ELb1ELb1ELb0EEENS1_36VarlenDynamicPersistentTileSchedulerILi128ELi96ELi256ELi128ELb1ELb1ELb1ELb1ELb0ELb1EEEEEEEEEvNT_6ParamsE$_ZZN5flash25CollectiveMainloopFwdSm90ILi2EN4cute5tupleIJNS1_1CILi1EEES4_S4_EEENS2_IJNS3_ILi128EEENS3_ILi96EEENS3_ILi64EEEEEELi256EN7cutlass10bfloat16_tEfNSA_4arch4Sm90ELb0ELb1ELb1ELb1ELb0ELb1ELb1ELb1ELb0ELb1ELb1ELb0EE3mmaINS_16FlashAttnFwdSm90ISE_NS_21CollectiveEpilogueFwdINS2_IJS6_NS3_ILi256EEES7_EEES5_SB_SD_Li256ELb1ELb1ELb1ELb0EEENS_36VarlenDynamicPersistentTileSchedulerILi128ELi96ELi256ELi128ELb1ELb1ELb1ELb1ELb0ELb1EEEE13SharedStorageENS1_6TensorINS1_11ArrayEngineIfLm128EEENS1_6LayoutINS2_IJNS2_IJNS3_ILi2EEEST_NS3_ILi32EEEEEES4_S4_EEENS2_IJNS2_IJS4_ST_NS3_ILi4EEEEEENS3_ILi0EEESZ_EEEEEEENS_7SoftmaxILi2ELi0EEEEEbRKNSE_6ParamsENSA_25PipelineTmaAsyncNoClusterILi2ENSA_16PipelineTmaAsyncILi2EEEEES1B_RNSA_13PipelineStateILj2EEERT0_RT1_iRiRKNS_16SeqlenInfoQKNewKILb1ELb1EEENS2_IJiiiiEEERT_ENKUliT_T0_T1_E_clIZSF_ISO_S12_S14_EbS17_S1B_S1B_S1E_S1G_S1I_iS1J_S1N_S1O_S1Q_EUlRS1R_iE0_NS3_ILb1EEES1Y_EEDaiS1R_S1S_S1T_)
        /*00a4*/ 	.word	0x00000530


	//----- nvinfo : EIATTR_FRAME_SIZE
	.align		4
.L_47:
        /*00a8*/ 	.byte	0x04, 0x11
        /*00aa*/ 	.short	(.L_49 - .L_48)
	.align		4
.L_48:
        /*00ac*/ 	.word	index@(_ZN7cutlass13device_kernelIN5flash11enable_sm90INS1_16FlashAttnFwdSm90INS1_25CollectiveMainloopFwdSm90ILi2EN4cute5tupleIJNS5_1CILi1EEES8_S8_EEENS6_IJNS7_ILi128EEENS7_ILi96EEENS7_ILi64EEEEEELi256ENS_10bfloat16_tEfNS_4arch4Sm90ELb0ELb1ELb1ELb1ELb0ELb1ELb1ELb1ELb0ELb1ELb1ELb0EEENS1_21CollectiveEpilogueFwdINS6_IJSA_NS7_ILi256EEESB_EEES9_SE_SG_Li256ELb1ELb1ELb1ELb0EEENS1_36VarlenDynamicPersistentTileSchedulerILi128ELi96ELi256ELi128ELb1ELb1ELb1ELb1ELb0ELb1EEEEEEEEEvNT_6ParamsE)
        /*00b0*/ 	.word	0x00000530


	//----- nvinfo : EIATTR_REGCOUNT
	.align		4
.L_49:
        /*00b4*/ 	.byte	0x04, 0x2f
        /*00b6*/ 	.short	(.L_51 - .L_50)
	.align		4
.L_50:
        /*00b8*/ 	.word	index@(_ZN7cutlass13device_kernelIN5flash11enable_sm90INS1_16FlashAttnFwdSm90INS1_25CollectiveMainloopFwdSm90ILi2EN4cute5tupleIJNS5_1CILi1EEES8_S8_EEENS6_IJNS7_ILi128EEENS7_ILi96EEENS7_ILi64EEEEEELi256ENS_10bfloat16_tEfNS_4arch4Sm90ELb0ELb1ELb1ELb1ELb0ELb0ELb1ELb1ELb0ELb1ELb1ELb0EEENS1_21CollectiveEpilogueFwdINS6_IJSA_NS7_ILi256EEESB_EEES9_SE_SG_Li256ELb1ELb1ELb1ELb0EEENS1_36VarlenDynamicPersistentTileSchedulerILi128ELi96ELi256ELi128ELb1ELb1ELb1ELb1ELb0ELb1EEEEEEEEEvNT_6ParamsE)
        /*00bc*/ 	.word	0x000000a8


	//----- nvinfo : EIATTR_FRAME_SIZE
	.align		4
.L_51:
        /*00c0*/ 	.byte	0x04, 0x11
        /*00c2*/ 	.short	(.L_53 - .L_52)
	.align		4
.L_52:
        /*00c4*/ 	.word	index@($_ZN7cutlass13device_kernelIN5flash11enable_sm90INS1_16FlashAttnFwdSm90INS1_25CollectiveMainloopFwdSm90ILi2EN4cute5tupleIJNS5_1CILi1EEES8_S8_EEENS6_IJNS7_ILi128EEENS7_ILi96EEENS7_ILi64EEEEEELi256ENS_10bfloat16_tEfNS_4arch4Sm90ELb0ELb1ELb1ELb1ELb0ELb0ELb1ELb1ELb0ELb1ELb1ELb0EEENS1_21CollectiveEpilogueFwdINS6_IJSA_NS7_ILi256EEESB_EEES9_SE_SG_Li256ELb1ELb1ELb1ELb0EEENS1_36VarlenDynamicPersistentTileSchedulerILi128ELi96ELi256ELi128ELb1ELb1ELb1ELb1ELb0ELb1EEEEEEEEEvNT_6ParamsE$_ZZN5flash25CollectiveMainloopFwdSm90ILi2EN4cute5tupleIJNS1_1CILi1EEES4_S4_EEENS2_IJNS3_ILi128EEENS3_ILi96EEENS3_ILi64EEEEEELi256EN7cutlass10bfloat16_tEfNSA_4arch4Sm90ELb0ELb1ELb1ELb1ELb0ELb0ELb1ELb1ELb0ELb1ELb1ELb0EE3mmaINS_16FlashAttnFwdSm90ISE_NS_21CollectiveEpilogueFwdINS2_IJS6_NS3_ILi256EEES7_EEES5_SB_SD_Li256ELb1ELb1ELb1ELb0EEENS_36VarlenDynamicPersistentTileSchedulerILi128ELi96ELi256ELi128ELb1ELb1ELb1ELb1ELb0ELb1EEEE13SharedStorageENS1_6TensorINS1_11ArrayEngineIfLm128EEENS1_6LayoutINS2_IJNS2_IJNS3_ILi2EEEST_NS3_ILi32EEEEEES4_S4_EEENS2_IJNS2_IJS4_ST_NS3_ILi4EEEEEENS3_ILi0EEESZ_EEEEEEENS_7SoftmaxILi2ELi0EEEEEbRKNSE_6ParamsENSA_25PipelineTmaAsyncNoClusterILi2ENSA_16PipelineTmaAsyncILi2EEEEES1B_RNSA_13PipelineStateILj2EEERT0_RT1_iRiRKNS_16SeqlenInfoQKNewKILb1ELb0EEENS2_IJiiiiEEERT_ENKUliT_T0_T1_E_clIZSF_ISO_S12_S14_EbS17_S1B_S1B_S1E_S1G_S1I_iS1J_S1N_S1O_S1Q_EUlRS1R_iE1_NS3_ILb0EEENS3_ILb1EEEEEDaiS1R_S1S_S1T_)
        /*00c8*/ 	.word	0x00000500


	//----- nvinfo : EIATTR_FRAME_SIZE
	.align		4
.L_53:
        /*00cc*/ 	.byte	0x04, 0x11
        /*00ce*/ 	.short	(.L_55 - .L_54)
	.align		4
.L_54:
        /*00d0*/ 	.word	index@(_ZN7cutlass13device_kernelIN5flash11enable_sm90INS1_16FlashAttnFwdSm90INS1_25CollectiveMainloopFwdSm90ILi2EN4cute5tupleIJNS5_1CILi1EEES8_S8_EEENS6_IJNS7_ILi128EEENS7_ILi96EEENS7_ILi64EEEEEELi256ENS_10bfloat16_tEfNS_4arch4Sm90ELb0ELb1ELb1ELb1ELb0ELb0ELb1ELb1ELb0ELb1ELb1ELb0EEENS1_21CollectiveEpilogueFwdINS6_IJSA_NS7_ILi256EEESB_EEES9_SE_SG_Li256ELb1ELb1ELb1ELb0EEENS1_36VarlenDynamicPersistentTileSchedulerILi128ELi96ELi256ELi128ELb1ELb1ELb1ELb1ELb0ELb1EEEEEEEEEvNT_6ParamsE)
        /*00d4*/ 	.word	0x00000500


	//----- nvinfo : EIATTR_REGCOUNT
	.align		4
.L_55:
        /*00d8*/ 	.byte	0x04, 0x2f
        /*00da*/ 	.short	(.L_57 - .L_56)
	.align		4
.L_56:
        /*00dc*/ 	.word	index@(_ZN7cutlass13device_kernelIN5flash11enable_sm90INS1_16FlashAttnFwdSm90INS1_25CollectiveMainloopFwdSm90ILi2EN4cute5tupleIJNS5_1CILi1EEES8_S8_EEENS6_IJNS7_ILi128EEENS7_ILi96EEENS7_ILi64EEEEEELi256ENS_10bfloat16_tEfNS_4arch4Sm90ELb0ELb1ELb1ELb1ELb0ELb1ELb0ELb1ELb0ELb1ELb1ELb0EEENS1_21CollectiveEpilogueFwdINS6_IJSA_NS7_ILi256EEESB_EEES9_SE_SG_Li256ELb1ELb1ELb1ELb0EEENS1_36VarlenDynamicPersistentTileSchedulerILi128ELi96ELi256ELi128ELb1ELb1ELb1ELb1ELb0ELb1EEEEEEEEEvNT_6ParamsE)
        /*00e0*/ 	.word	0x000000a8


	//----- nvinfo : EIATTR_FRAME_SIZE
	.align		4
.L_57:
        /*00e4*/ 	.byte	0x04, 0x11
        /*00e6*/ 	.short	(.L_59 - .L_58)
	.align		4
.L_58:
        /*00e8*/ 	.word	index@(_ZN7cutlass13device_kernelIN5flash11enable_sm90INS1_16FlashAttnFwdSm90INS1_25CollectiveMainloopFwdSm90ILi2EN4cute5tupleIJNS5_1CILi1EEES8_S8_EEENS6_IJNS7_ILi128EEENS7_ILi96EEENS7_ILi64EEEEEELi256ENS_10bfloat16_tEfNS_4arch4Sm90ELb0ELb1ELb1ELb1ELb0ELb1ELb0ELb1ELb0ELb1ELb1ELb0EEENS1_21CollectiveEpilogueFwdINS6_IJSA_NS7_ILi256EEESB_EEES9_SE_SG_Li256ELb1ELb1ELb1ELb0EEENS1_36VarlenDynamicPersistentTileSchedulerILi128ELi96ELi256ELi128ELb1ELb1ELb1ELb1ELb0ELb1EEEEEEEEEvNT_6ParamsE)
        /*00ec*/ 	.word	0x00000078


	//----- nvinfo : EIATTR_REGCOUNT
	.align		4
.L_59:
        /*00f0*/ 	.byte	0x04, 0x2f
        /*00f2*/ 	.short	(.L_61 - .L_60)
	.align		4
.L_60:
        /*00f4*/ 	.word	index@(_ZN7cutlass13device_kernelIN5flash11enable_sm90INS1_16FlashAttnFwdSm90INS1_25CollectiveMainloopFwdSm90ILi2EN4cute5tupleIJNS5_1CILi1EEES8_S8_EEENS6_IJNS7_ILi128EEENS7_ILi96EEENS7_ILi64EEEEEELi256ENS_10bfloat16_tEfNS_4arch4Sm90ELb0ELb1ELb1ELb1ELb0ELb0ELb0ELb1ELb0ELb1ELb1ELb0EEENS1_21CollectiveEpilogueFwdINS6_IJSA_NS7_ILi256EEESB_EEES9_SE_SG_Li256ELb1ELb1ELb1ELb0EEENS1_36VarlenDynamicPersistentTileSchedulerILi128ELi96ELi256ELi128ELb1ELb1ELb1ELb1ELb0ELb1EEEEEEEEEvNT_6ParamsE)
        /*00f8*/ 	.word	0x000000a8


	//----- nvinfo : EIATTR_FRAME_SIZE
	.align		4
.L_61:
        /*00fc*/ 	.byte	0x04, 0x11
        /*00fe*/ 	.short	(.L_63 - .L_62)
	.align		4
.L_62:
        /*0100*/ 	.word	index@(_ZN7cutlass13device_kernelIN5flash11enable_sm90INS1_16FlashAttnFwdSm90INS1_25CollectiveMainloopFwdSm90ILi2EN4cute5tupleIJNS5_1CILi1EEES8_S8_EEENS6_IJNS7_ILi128EEENS7_ILi96EEENS7_ILi64EEEEEELi256ENS_10bfloat16_tEfNS_4arch4Sm90ELb0ELb1ELb1ELb1ELb0ELb0ELb0ELb1ELb0ELb1ELb1ELb0EEENS1_21CollectiveEpilogueFwdINS6_IJSA_NS7_ILi256EEESB_EEES9_SE_SG_Li256ELb1ELb1ELb1ELb0EEENS1_36VarlenDynamicPersistentTileSchedulerILi128ELi96ELi256ELi128ELb1ELb1ELb1ELb1ELb0ELb1EEEEEEEEEvNT_6ParamsE)
        /*0104*/ 	.word	0x00000068


	//----- nvinfo : EIATTR_REGCOUNT
	.align		4
.L_63:
        /*0108*/ 	.byte	0x04, 0x2f
        /*010a*/ 	.short	(.L_65 - .L_64)
	.align		4
.L_64:
        /*010c*/ 	.word	index@(_ZN7cutlass13device_kernelIN5flash11enable_sm90INS1_16FlashAttnFwdSm90INS1_25CollectiveMainloopFwdSm90ILi2EN4cute5tupleIJNS5_1CILi1EEES8_S8_EEENS6_IJNS7_ILi128EEENS7_ILi96EEENS7_ILi64EEEEEELi256ENS_10bfloat16_tEfNS_4arch4Sm90ELb0ELb1ELb1ELb0ELb0ELb0ELb1ELb1ELb0ELb1ELb1ELb0EEENS1_21CollectiveEpilogueFwdINS6_IJSA_NS7_ILi256EEESB_EEES9_SE_SG_Li256ELb0ELb1ELb1ELb0EEENS1_19SingleTileSchedulerILb0ELb1ELb1ELi128EEEEEEEEEvNT_6ParamsE)
        /*0110*/ 	.word	0x000000a8


	//----- nvinfo : EIATTR_FRAME_SIZE
	.align		4
.L_65:
        /*0114*/ 	.byte	0x04, 0x11
        /*0116*/ 	.short	(.L_67 - .L_66)
	.align		4
.L_66:
        /*0118*/ 	.word	index@($_ZN7cutlass13device_kernelIN5flash11enable_sm90INS1_16FlashAttnFwdSm90INS1_25CollectiveMainloopFwdSm90ILi2EN4cute5tupleIJNS5_1CILi1EEES8_S8_EEENS6_IJNS7_ILi128EEENS7_ILi96EEENS7_ILi64EEEEEELi256ENS_10bfloat16_tEfNS_4arch4Sm90ELb0ELb1ELb1ELb0ELb0ELb0ELb1ELb1ELb0ELb1ELb1ELb0EEENS1_21CollectiveEpilogueFwdINS6_IJSA_NS7_ILi256EEESB_EEES9_SE_SG_Li256ELb0ELb1ELb1ELb0EEENS1_19SingleTileSchedulerILb0ELb1ELb1ELi128EEEEEEEEEvNT_6ParamsE$_ZZN5flash25CollectiveMainloopFwdSm90ILi2EN4cute5tupleIJNS1_1CILi1EEES4_S4_EEENS2_IJNS3_ILi128EEENS3_ILi96EEENS3_ILi64EEEEEELi256EN7cutlass10bfloat16_tEfNSA_4arch4Sm90ELb0ELb1ELb1ELb0ELb0ELb0ELb1ELb1ELb0ELb1ELb1ELb0EE3mmaINS_16FlashAttnFwdSm90ISE_NS_21CollectiveEpilogueFwdINS2_IJS6_NS3_ILi256EEES7_EEES5_SB_SD_Li256ELb0ELb1ELb1ELb0EEENS_19SingleTileSchedulerILb0ELb1ELb1ELi128EEEE13SharedStorageENS1_6TensorINS1_11ArrayEngineIfLm128EEENS1_6LayoutINS2_IJNS2_IJNS3_ILi2EEEST_NS3_ILi32EEEEEES4_S4_EEENS2_IJNS2_IJS4_ST_NS3_ILi4EEEEEENS3_ILi0EEESZ_EEEEEEENS_7SoftmaxILi2ELi0EEEEEbRKNSE_6ParamsENSA_25PipelineTmaAsyncNoClusterILi2ENSA_16PipelineTmaAsyncILi2EEEEES1B_RNSA_13PipelineStateILj2EEERT0_RT1_iRiRKNS_16SeqlenInfoQKNewKILb0ELb0EEENS2_IJiiiiEEERT_ENKUliT_T0_T1_E_clIZSF_ISO_S12_S14_EbS17_S1B_S1B_S1E_S1G_S1I_iS1J_S1N_S1O_S1Q_EUlRS1R_iE1_NS3_ILb0EEENS3_ILb1EEEEEDaiS1R_S1S_S1T_)
        /*011c*/ 	.word	0x00003440


	//----- nvinfo : EIATTR_FRAME_SIZE
	.align		4
.L_67:
        /*0120*/ 	.byte	0x04, 0x11
        /*0122*/ 	.short	(.L_69 - .L_68)
	.align		4
.L_68:
        /*0124*/ 	.word	index@(_ZN7cutlass13device_kernelIN5flash11enable_sm90INS1_16FlashAttnFwdSm90INS1_25CollectiveMainloopFwdSm90ILi2EN4cute5tupleIJNS5_1CILi1EEES8_S8_EEENS6_IJNS7_ILi128EEENS7_ILi96EEENS7_ILi64EEEEEELi256ENS_10bfloat16_tEfNS_4arch4Sm90ELb0ELb1ELb1ELb0ELb0ELb0ELb1ELb1ELb0ELb1ELb1ELb0EEENS1_21CollectiveEpilogueFwdINS6_IJSA_NS7_ILi256EEESB_EEES9_SE_SG_Li256ELb0ELb1ELb1ELb0EEENS1_19SingleTileSchedulerILb0ELb1ELb1ELi128EEEEEEEEEvNT_6ParamsE)
        /*0128*/ 	.word	0x00003440


	//----- nvinfo : EIATTR_REGCOUNT
	.align		4
.L_69:
        /*012c*/ 	.byte	0x04, 0x2f
        /*012e*/ 	.short	(.L_71 - .L_70)
	.align		4
.L_70:
        /*0130*/ 	.word	index@(_ZN7cutlass13device_kernelIN5flash11enable_sm90INS1_16FlashAttnFwdSm90INS1_25CollectiveMainloopFwdSm90ILi2EN4cute5tupleIJNS5_1CILi1EEES8_S8_EEENS6_IJNS7_ILi128EEENS7_ILi96EEENS7_ILi64EEEEEELi256ENS_10bfloat16_tEfNS_4arch4Sm90ELb0ELb1ELb1ELb0ELb0ELb0ELb0ELb1ELb0ELb1ELb1ELb0EEENS1_21CollectiveEpilogueFwdINS6_IJSA_NS7_ILi256EEESB_EEES9_SE_SG_Li256ELb0ELb1ELb1ELb0EEENS1_19SingleTileSchedulerILb0ELb1ELb1ELi128EEEEEEEEEvNT_6ParamsE)
        /*0134*/ 	.word	0x000000a8


	//----- nvinfo : EIATTR_FRAME_SIZE
	.align		4
.L_71:
        /*0138*/ 	.byte	0x04, 0x11
        /*013a*/ 	.short	(.L_73 - .L_72)
	.align		4
.L_72:
        /*013c*/ 	.word	index@(_ZN7cutlass13device_kernelIN5flash11enable_sm90INS1_16FlashAttnFwdSm90INS1_25CollectiveMainloopFwdSm90ILi2EN4cute5tupleIJNS5_1CILi1EEES8_S8_EEENS6_IJNS7_ILi128EEENS7_ILi96EEENS7_ILi64EEEEEELi256ENS_10bfloat16_tEfNS_4arch4Sm90ELb0ELb1ELb1ELb0ELb0ELb0ELb0ELb1ELb0ELb1ELb1ELb0EEENS1_21CollectiveEpilogueFwdINS6_IJSA_NS7_ILi256EEESB_EEES9_SE_SG_Li256ELb0ELb1ELb1ELb0EEENS1_19SingleTileSchedulerILb0ELb1ELb1ELi128EEEEEEEEEvNT_6ParamsE)
        /*0140*/ 	.word	0x00000008


	//----- nvinfo : EIATTR_REGCOUNT
	.align		4
.L_73:
        /*0144*/ 	.byte	0x04, 0x2f
        /*0146*/ 	.short	(.L_75 - .L_74)
	.align		4
.L_74:
        /*0148*/ 	.word	index@(_ZN7cutlass13device_kernelIN5flash11enable_sm90INS1_16FlashAttnFwdSm90INS1_25CollectiveMainloopFwdSm90ILi2EN4cute5tupleIJNS5_1CILi1EEES8_S8_EEENS6_IJNS7_ILi128EEENS7_ILi96EEENS7_ILi64EEEEEELi256ENS_10bfloat16_tEfNS_4arch4Sm90ELb0ELb0ELb1ELb1ELb0ELb1ELb1ELb1ELb0ELb1ELb1ELb0EEENS1_21CollectiveEpilogueFwdINS6_IJSA_NS7_ILi256EEESB_EEES9_SE_SG_Li256ELb1ELb1ELb1ELb0EEENS1_36VarlenDynamicPersistentTileSchedulerILi128ELi96ELi256ELi128ELb1ELb1ELb1ELb0ELb1ELb1EEEEEEEEEvNT_6ParamsE)
        /*014c*/ 	.word	0x000000a8


	//----- nvinfo : EIATTR_FRAME_SIZE
	.align		4
.L_75:
        /*0150*/ 	.byte	0x04, 0x11
        /*0152*/ 	.short	(.L_77 - .L_76)
	.align		4
.L_76:
        /*0154*/ 	.word	index@(_ZN7cutlass13device_kernelIN5flash11enable_sm90INS1_16FlashAttnFwdSm90INS1_25CollectiveMainloopFwdSm90ILi2EN4cute5tupleIJNS5_1CILi1EEES8_S8_EEENS6_IJNS7_ILi128EEENS7_ILi96EEENS7_ILi64EEEEEELi256ENS_10bfloat16_tEfNS_4arch4Sm90ELb0ELb0ELb1ELb1ELb0ELb1ELb1ELb1ELb0ELb1ELb1ELb0EEENS1_21CollectiveEpilogueFwdINS6_IJSA_NS7_ILi256EEESB_EEES9_SE_SG_Li256ELb1ELb1ELb1ELb0EEENS1_36VarlenDynamicPersistentTileSchedulerILi128ELi96ELi256ELi128ELb1ELb1ELb1ELb0ELb1ELb1EEEEEEEEEvNT_6ParamsE)
        /*0158*/ 	.word	0x000000b0


	//----- nvinfo : EIATTR_REGCOUNT
	.align		4
.L_77:
        /*015c*/ 	.byte	0x04, 0x2f
        /*015e*/ 	.short	(.L_79 - .L_78)
	.align		4
.L_78:
        /*0160*/ 	.word	index@(_ZN7cutlass13device_kernelIN5flash11enable_sm90INS1_16FlashAttnFwdSm90INS1_25CollectiveMainloopFwdSm90ILi2EN4cute5tupleIJNS5_1CILi1EEES8_S8_EEENS6_IJNS7_ILi128EEENS7_ILi96EEENS7_ILi64EEEEEELi256ENS_10bfloat16_tEfNS_4arch4Sm90ELb0ELb0ELb1ELb1ELb0ELb0ELb1ELb1ELb0ELb1ELb1ELb0EEENS1_21CollectiveEpilogueFwdINS6_IJSA_NS7_ILi256EEESB_EEES9_SE_SG_Li256ELb1ELb1ELb1ELb0EEENS1_36VarlenDynamicPersistentTileSchedulerILi128ELi96ELi256ELi128ELb1ELb1ELb1ELb0ELb1ELb1EEEEEEEEEvNT_6ParamsE)
        /*0164*/ 	.word	0x000000a8


	//----- nvinfo : EIATTR_FRAME_SIZE
	.align		4
.L_79:
        /*0168*/ 	.byte	0x04, 0x11
        /*016a*/ 	.short	(.L_81 - .L_80)
	.align		4
.L_80:
        /*016c*/ 	.word	index@(_ZN7cutlass13device_kernelIN5flash11enable_sm90INS1_16FlashAttnFwdSm90INS1_25CollectiveMainloopFwdSm90ILi2EN4cute5tupleIJNS5_1CILi1EEES8_S8_EEENS6_IJNS7_ILi128EEENS7_ILi96EEENS7_ILi64EEEEEELi256ENS_10bfloat16_tEfNS_4arch4Sm90ELb0ELb0ELb1ELb1ELb0ELb0ELb1ELb1ELb0ELb1ELb1ELb0EEENS1_21CollectiveEpilogueFwdINS6_IJSA_NS7_ILi256EEESB_EEES9_SE_SG_Li256ELb1ELb1ELb1ELb0EEENS1_36VarlenDynamicPersistentTileSchedulerILi128ELi96ELi256ELi128ELb1ELb1ELb1ELb0ELb1ELb1EEEEEEEEEvNT_6ParamsE)
        /*0170*/ 	.word	0x00000088


	//----- nvinfo : EIATTR_REGCOUNT
	.align		4
.L_81:
        /*0174*/ 	.byte	0x04, 0x2f
        /*0176*/ 	.short	(.L_83 - .L_82)
	.align		4
.L_82:
        /*0178*/ 	.word	index@(_ZN7cutlass13device_kernelIN5flash11enable_sm90INS1_16FlashAttnFwdSm90INS1_25CollectiveMainloopFwdSm90ILi2EN4cute5tupleIJNS5_1CILi1EEES8_S8_EEENS6_IJNS7_ILi128EEENS7_ILi96EEENS7_ILi64EEEEEELi256ENS_10bfloat16_tEfNS_4arch4Sm90ELb0ELb0ELb1ELb1ELb0ELb1ELb0ELb1ELb0ELb1ELb1ELb0EEENS1_21CollectiveEpilogueFwdINS6_IJSA_NS7_ILi256EEESB_EEES9_SE_SG_Li256ELb1ELb1ELb1ELb0EEENS1_36VarlenDynamicPersistentTileSchedulerILi128ELi96ELi256ELi128ELb1ELb1ELb1ELb0ELb1ELb1EEEEEEEEEvNT_6ParamsE)
        /*017c*/ 	.word	0x000000a8


	//----- nvinfo : EIATTR_FRAME_SIZE
	.align		4
.L_83:
        /*0180*/ 	.byte	0x04, 0x11
        /*0182*/ 	.short	(.L_85 - .L_84)
	.align		4
.L_84:
        /*0184*/ 	.word	index@(_ZN7cutlass13device_kernelIN5flash11enable_sm90INS1_16FlashAttnFwdSm90INS1_25CollectiveMainloopFwdSm90ILi2EN4cute5tupleIJNS5_1CILi1EEES8_S8_EEENS6_IJNS7_ILi128EEENS7_ILi96EEENS7_ILi64EEEEEELi256ENS_10bfloat16_tEfNS_4arch4Sm90ELb0ELb0ELb1ELb1ELb0ELb1ELb0ELb1ELb0ELb1ELb1ELb0EEENS1_21CollectiveEpilogueFwdINS6_IJSA_NS7_ILi256EEESB_EEES9_SE_SG_Li256ELb1ELb1ELb1ELb0EEENS1_36VarlenDynamicPersistentTileSchedulerILi128ELi96ELi256ELi128ELb1ELb1ELb1ELb0ELb1ELb1EEEEEEEEEvNT_6ParamsE)
        /*0188*/ 	.word	0x00000078


	//----- nvinfo : EIATTR_REGCOUNT
	.align		4
.L_85:
        /*018c*/ 	.byte	0x04, 0x2f
        /*018e*/ 	.short	(.L_87 - .L_86)
	.align		4
.L_86:
        /*0190*/ 	.word	index@(_ZN7cutlass13device_kernelIN5flash11enable_sm90INS1_16FlashAttnFwdSm90INS1_25CollectiveMainloopFwdSm90ILi2EN4cute5tupleIJNS5_1CILi1EEES8_S8_EEENS6_IJNS7_ILi128EEENS7_ILi96EEENS7_ILi64EEEEEELi256ENS_10bfloat16_tEfNS_4arch4Sm90ELb0ELb0ELb1ELb1ELb0ELb0ELb0ELb1ELb0ELb1ELb1ELb0EEENS1_21CollectiveEpilogueFwdINS6_IJSA_NS7_ILi256EEESB_EEES9_SE_SG_Li256ELb1ELb1ELb1ELb0EEENS1_36VarlenDynamicPersistentTileSchedulerILi128ELi96ELi256ELi128ELb1ELb1ELb1ELb0ELb1ELb1EEEEEEEEEvNT_6ParamsE)
        /*0194*/ 	.word	0x000000a8


	//----- nvinfo : EIATTR_FRAME_SIZE
	.align		4
.L_87:
        /*0198*/ 	.byte	0x04, 0x11
        /*019a*/ 	.short	(.L_89 - .L_88)
	.align		4
.L_88:
        /*019c*/ 	.word	index@(_ZN7cutlass13device_kernelIN5flash11enable_sm90INS1_16FlashAttnFwdSm90INS1_25CollectiveMainloopFwdSm90ILi2EN4cute5tupleIJNS5_1CILi1EEES8_S8_EEENS6_IJNS7_ILi128EEENS7_ILi96EEENS7_ILi64EEEEEELi256ENS_10bfloat16_tEfNS_4arch4Sm90ELb0ELb0ELb1ELb1ELb0ELb0ELb0ELb1ELb0ELb1ELb1ELb0EEENS1_21CollectiveEpilogueFwdINS6_IJSA_NS7_ILi256EEESB_EEES9_SE_SG_Li256ELb1ELb1ELb1ELb0EEENS1_36VarlenDynamicPersistentTileSchedulerILi128ELi96ELi256ELi128ELb1ELb1ELb1ELb0ELb1ELb1EEEEEEEEEvNT_6ParamsE)
        /*01a0*/ 	.word	0x00000060


	//----- nvinfo : EIATTR_REGCOUNT
	.align		4
.L_89:
        /*01a4*/ 	.byte	0x04, 0x2f
        /*01a6*/ 	.short	(.L_91 - .L_90)
	.align		4
.L_90:
        /*01a8*/ 	.word	index@(_ZN7cutlass13device_kernelIN5flash11enable_sm90INS1_16FlashAttnFwdSm90INS1_25CollectiveMainloopFwdSm90ILi2EN4cute5tupleIJNS5_1CILi1EEES8_S8_EEENS6_IJNS7_ILi128EEENS7_ILi96EEENS7_ILi64EEEEEELi256ENS_10bfloat16_tEfNS_4arch4Sm90ELb0ELb0ELb1ELb0ELb0ELb0ELb1ELb1ELb0ELb1ELb1ELb0EEENS1_21CollectiveEpilogueFwdINS6_IJSA_NS7_ILi256EEESB_EEES9_SE_SG_Li256ELb0ELb1ELb1ELb0EEENS1_19SingleTileSchedulerILb0ELb1ELb1ELi128EEEEEEEEEvNT_6ParamsE)
        /*01ac*/ 	.word	0x000000a8


	//----- nvinfo : EIATTR_FRAME_SIZE
	.align		4
.L_91:
        /*01b0*/ 	.byte	0x04, 0x11
        /*01b2*/ 	.short	(.L_93 - .L_92)
	.align		4
.L_92:
        /*01b4*/ 	.word	index@(_ZN7cutlass13device_kernelIN5flash11enable_sm90INS1_16FlashAttnFwdSm90INS1_25CollectiveMainloopFwdSm90ILi2EN4cute5tupleIJNS5_1CILi1EEES8_S8_EEENS6_IJNS7_ILi128EEENS7_ILi96EEENS7_ILi64EEEEEELi256ENS_10bfloat16_tEfNS_4arch4Sm90ELb0ELb0ELb1ELb0ELb0ELb0ELb1ELb1ELb0ELb1ELb1ELb0EEENS1_21CollectiveEpilogueFwdINS6_IJSA_NS7_ILi256EEESB_EEES9_SE_SG_Li256ELb0ELb1ELb1ELb0EEENS1_19SingleTileSchedulerILb0ELb1ELb1ELi128EEEEEEEEEvNT_6ParamsE)
        /*01b8*/ 	.word	0x00000038


	//----- nvinfo : EIATTR_REGCOUNT
	.align		4
.L_93:
        /*01bc*/ 	.byte	0x04, 0x2f
        /*01be*/ 	.short	(.L_95 - .L_94)
	.align		4
.L_94:
        /*01c0*/ 	.word	index@(_ZN7cutlass13device_kernelIN5flash11enable_sm90INS1_16FlashAttnFwdSm90INS1_25CollectiveMainloopFwdSm90ILi2EN4cute5tupleIJNS5_1CILi1EEES8_S8_EEENS6_IJNS7_ILi128EEENS7_ILi96EEENS7_ILi64EEEEEELi256ENS_10bfloat16_tEfNS_4arch4Sm90ELb0ELb0ELb1ELb0ELb0ELb0ELb0ELb1ELb0ELb1ELb1ELb0EEENS1_21CollectiveEpilogueFwdINS6_IJSA_NS7_ILi256EEESB_EEES9_SE_SG_Li256ELb0ELb1ELb1ELb0EEENS1_19SingleTileSchedulerILb0ELb1ELb1ELi128EEEEEEEEEvNT_6ParamsE)
        /*01c4*/ 	.word	0x000000a8


	//----- nvinfo : EIATTR_FRAME_SIZE
	.align		4
.L_95:
        /*01c8*/ 	.byte	0x04, 0x11
        /*01ca*/ 	.short	(.L_97 - .L_96)
	.align		4
.L_96:
        /*01cc*/ 	.word	index@(_ZN7cutlass13device_kernelIN5flash11enable_sm90INS1_16FlashAttnFwdSm90INS1_25CollectiveMainloopFwdSm90ILi2EN4cute5tupleIJNS5_1CILi1EEES8_S8_EEENS6_IJNS7_ILi128EEENS7_ILi96EEENS7_ILi64EEEEEELi256ENS_10bfloat16_tEfNS_4arch4Sm90ELb0ELb0ELb1ELb0ELb0ELb0ELb0ELb1ELb0ELb1ELb1ELb0EEENS1_21CollectiveEpilogueFwdINS6_IJSA_NS7_ILi256EEESB_EEES9_SE_SG_Li256ELb0ELb1ELb1ELb0EEENS1_19SingleTileSchedulerILb0ELb1ELb1ELi128EEEEEEEEEvNT_6ParamsE)
        /*01d0*/ 	.word	0x00000010


	//----- nvinfo : EIATTR_MIN_STACK_SIZE
	.align		4
.L_97:
        /*01d4*/ 	.byte	0x04, 0x12
        /*01d6*/ 	.short	(.L_99 - .L_98)
	.align		4
.L_98:
        /*01d8*/ 	.word	index@(_ZN7cutlass13device_kernelIN5flash11enable_sm90INS1_16FlashAttnFwdSm90INS1_25CollectiveMainloopFwdSm90ILi2EN4cute5tupleIJNS5_1CILi1EEES8_S8_EEENS6_IJNS7_ILi128EEENS7_ILi96EEENS7_ILi64EEEEEELi256ENS_10bfloat16_tEfNS_4arch4Sm90ELb0ELb0ELb1ELb0ELb0ELb0ELb0ELb1ELb0ELb1ELb1ELb0EEENS1_21CollectiveEpilogueFwdINS6_IJSA_NS7_ILi256EEESB_EEES9_SE_SG_Li256ELb0ELb1ELb1ELb0EEENS1_19SingleTileSchedulerILb0ELb1ELb1ELi128EEEEEEEEEvNT_6ParamsE)
        /*01dc*/ 	.word	0x00000010


	//----- nvinfo : EIATTR_MIN_STACK_SIZE
	.align		4
.L_99:
        /*01e0*/ 	.byte	0x04, 0x12
        /*01e2*/ 	.short	(.L_101 - .L_100)
	.align		4
.L_100:
        /*01e4*/ 	.word	index@(_ZN7cutlass13device_kernelIN5flash11enable_sm90INS1_16FlashAttnFwdSm90INS1_25CollectiveMainloopFwdSm90ILi2EN4cute5tupleIJNS5_1CILi1EEES8_S8_EEENS6_IJNS7_ILi128EEENS7_ILi96EEENS7_ILi64EEEEEELi256ENS_10bfloat16_tEfNS_4arch4Sm90ELb0ELb0ELb1ELb0ELb0ELb0ELb1ELb1ELb0ELb1ELb1ELb0EEENS1_21CollectiveEpilogueFwdINS6_IJSA_NS7_ILi256EEESB_EEES9_SE_SG_Li256ELb0ELb1ELb1ELb0EEENS1_19SingleTileSchedulerILb0ELb1ELb1ELi128EEEEEEEEEvNT_6ParamsE)
        /*01e8*/ 	.word	0x00000038


	//----- nvinfo : EIATTR_MIN_STACK_SIZE
	.align		4
.L_101:
        /*01ec*/ 	.byte	0x04, 0x12
        /*01ee*/ 	.short	(.L_103 - .L_102)
	.align		4
.L_102:
        /*01f0*/ 	.word	index@(_ZN7cutlass13device_kernelIN5flash11enable_sm90INS1_16FlashAttnFwdSm90INS1_25CollectiveMainloopFwdSm90ILi2EN4cute5tupleIJNS5_1CILi1EEES8_S8_EEENS6_IJNS7_ILi128EEENS7_ILi96EEENS7_ILi64EEEEEELi256ENS_10bfloat16_tEfNS_4arch4Sm90ELb0ELb0ELb1ELb1ELb0ELb0ELb0ELb1ELb0ELb1ELb1ELb0EEENS1_21CollectiveEpilogueFwdINS6_IJSA_NS7_ILi256EEESB_EEES9_SE_SG_Li256ELb1ELb1ELb1ELb0EEENS1_36VarlenDynamicPersistentTileSchedulerILi128ELi96ELi256ELi128ELb1ELb1ELb1ELb0ELb1ELb1EEEEEEEEEvNT_6ParamsE)
        /*01f4*/ 	.word	0x00000060


	//----- nvinfo : EIATTR_MIN_STACK_SIZE
	.align		4
.L_103:
        /*01f8*/ 	.byte	0x04, 0x12
        /*01fa*/ 	.short	(.L_105 - .L_104)
	.align		4
.L_104:
        /*01fc*/ 	.word	index@(_ZN7cutlass13device_kernelIN5flash11enable_sm90INS1_16FlashAttnFwdSm90INS1_25CollectiveMainloopFwdSm90ILi2EN4cute5tupleIJNS5_1CILi1EEES8_S8_EEENS6_IJNS7_ILi128EEENS7_ILi96EEENS7_ILi64EEEEEELi256ENS_10bfloat16_tEfNS_4arch4Sm90ELb0ELb0ELb1ELb1ELb0ELb1ELb0ELb1ELb0ELb1ELb1ELb0EEENS1_21CollectiveEpilogueFwdINS6_IJSA_NS7_ILi256EEESB_EEES9_SE_SG_Li256ELb1ELb1ELb1ELb0EEENS1_36VarlenDynamicPersistentTileSchedulerILi128ELi96ELi256ELi128ELb1ELb1ELb1ELb0ELb1ELb1EEEEEEEEEvNT_6ParamsE)
        /*0200*/ 	.word	0x00000078


	//----- nvinfo : EIATTR_MIN_STACK_SIZE
	.align		4
.L_105:
        /*0204*/ 	.byte	0x04, 0x12
        /*0206*/ 	.short	(.L_107 - .L_106)
	.align		4
.L_106:
        /*0208*/ 	.word	index@(_ZN7cutlass13device_kernelIN5flash11enable_sm90INS1_16FlashAttnFwdSm90INS1_25CollectiveMainloopFwdSm90ILi2EN4cute5tupleIJNS5_1CILi1EEES8_S8_EEENS6_IJNS7_ILi128EEENS7_ILi96EEENS7_ILi64EEEEEELi256ENS_10bfloat16_tEfNS_4arch4Sm90ELb0ELb0ELb1ELb1ELb0ELb0ELb1ELb1ELb0ELb1ELb1ELb0EEENS1_21CollectiveEpilogueFwdINS6_IJSA_NS7_ILi256EEESB_EEES9_SE_SG_Li256ELb1ELb1ELb1ELb0EEENS1_36VarlenDynamicPersistentTileSchedulerILi128ELi96ELi256ELi128ELb1ELb1ELb1ELb0ELb1ELb1EEEEEEEEEvNT_6ParamsE)
        /*020c*/ 	.word	0x00000088


	//----- nvinfo : EIATTR_MIN_STACK_SIZE
	.align		4
.L_107:
        /*0210*/ 	.byte	0x04, 0x12
        /*0212*/ 	.short	(.L_109 - .L_108)
	.align		4
.L_108:
        /*0214*/ 	.word	index@(_ZN7cutlass13device_kernelIN5flash11enable_sm90INS1_16FlashAttnFwdSm90INS1_25CollectiveMainloopFwdSm90ILi2EN4cute5tupleIJNS5_1CILi1EEES8_S8_EEENS6_IJNS7_ILi128EEENS7_ILi96EEENS7_ILi64EEEEEELi256ENS_10bfloat16_tEfNS_4arch4Sm90ELb0ELb0ELb1ELb1ELb0ELb1ELb1ELb1ELb0ELb1ELb1ELb0EEENS1_21CollectiveEpilogueFwdINS6_IJSA_NS7_ILi256EEESB_EEES9_SE_SG_Li256ELb1ELb1ELb1ELb0EEENS1_36VarlenDynamicPersistentTileSchedulerILi128ELi96ELi256ELi128ELb1ELb1ELb1ELb0ELb1ELb1EEEEEEEEEvNT_6ParamsE)
        /*0218*/ 	.word	0x000000b0


	//----- nvinfo : EIATTR_MIN_STACK_SIZE
	.align		4
.L_109:
        /*021c*/ 	.byte	0x04, 0x12
        /*021e*/ 	.short	(.L_111 - .L_110)
	.align		4
.L_110:
        /*0220*/ 	.word	index@(_ZN7cutlass13device_kernelIN5flash11enable_sm90INS1_16FlashAttnFwdSm90INS1_25CollectiveMainloopFwdSm90ILi2EN4cute5tupleIJNS5_1CILi1EEES8_S8_EEENS6_IJNS7_ILi128EEENS7_ILi96EEENS7_ILi64EEEEEELi256ENS_10bfloat16_tEfNS_4arch4Sm90ELb0ELb1ELb1ELb0ELb0ELb0ELb0ELb1ELb0ELb1ELb1ELb0EEENS1_21CollectiveEpilogueFwdINS6_IJSA_NS7_ILi256EEESB_EEES9_SE_SG_Li256ELb0ELb1ELb1ELb0EEENS1_19SingleTileSchedulerILb0ELb1ELb1ELi128EEEEEEEEEvNT_6ParamsE)
        /*0224*/ 	.word	0x00000008


	//----- nvinfo : EIATTR_MIN_STACK_SIZE
	.align		4
.L_111:
        /*0228*/ 	.byte	0x04, 0x12
        /*022a*/ 	.short	(.L_113 - .L_112)
	.align		4
.L_112:
        /*022c*/ 	.word	index@(_ZN7cutlass13device_kernelIN5flash11enable_sm90INS1_16FlashAttnFwdSm90INS1_25CollectiveMainloopFwdSm90ILi2EN4cute5tupleIJNS5_1CILi1EEES8_S8_EEENS6_IJNS7_ILi128EEENS7_ILi96EEENS7_ILi64EEEEEELi256ENS_10bfloat16_tEfNS_4arch4Sm90ELb0ELb1ELb1ELb0ELb0ELb0ELb1ELb1ELb0ELb1ELb1ELb0EEENS1_21CollectiveEpilogueFwdINS6_IJSA_NS7_ILi256EEESB_EEES9_SE_SG_Li256ELb0ELb1ELb1ELb0EEENS1_19SingleTileSchedulerILb0ELb1ELb1ELi128EEEEEEEEEvNT_6ParamsE)
        /*0230*/ 	.word	0x00003440


	//----- nvinfo : EIATTR_MIN_STACK_SIZE
	.align		4
.L_113:
        /*0234*/ 	.byte	0x04, 0x12
        /*0236*/ 	.short	(.L_115 - .L_114)
	.align		4
.L_114:
        /*0238*/ 	.word	index@(_ZN7cutlass13device_kernelIN5flash11enable_sm90INS1_16FlashAttnFwdSm90INS1_25CollectiveMainloopFwdSm90ILi2EN4cute5tupleIJNS5_1CILi1EEES8_S8_EEENS6_IJNS7_ILi128EEENS7_ILi96EEENS7_ILi64EEEEEELi256ENS_10bfloat16_tEfNS_4arch4Sm90ELb0ELb1ELb1ELb1ELb0ELb0ELb0ELb1ELb0ELb1ELb1ELb0EEENS1_21CollectiveEpilogueFwdINS6_IJSA_NS7_ILi256EEESB_EEES9_SE_SG_Li256ELb1ELb1ELb1ELb0EEENS1_36VarlenDynamicPersistentTileSchedulerILi128ELi96ELi256ELi128ELb1ELb1ELb1ELb1ELb0ELb1EEEEEEEEEvNT_6ParamsE)
        /*023c*/ 	.word	0x00000068


	//----- nvinfo : EIATTR_MIN_STACK_SIZE
	.align		4
.L_115:
        /*0240*/ 	.byte	0x04, 0x12
        /*0242*/ 	.short	(.L_117 - .L_116)
	.align		4
.L_116:
        /*0244*/ 	.word	index@(_ZN7cutlass13device_kernelIN5flash11enable_sm90INS1_16FlashAttnFwdSm90INS1_25CollectiveMainloopFwdSm90ILi2EN4cute5tupleIJNS5_1CILi1EEES8_S8_EEENS6_IJNS7_ILi128EEENS7_ILi96EEENS7_ILi64EEEEEELi256ENS_10bfloat16_tEfNS_4arch4Sm90ELb0ELb1ELb1ELb1ELb0ELb1ELb0ELb1ELb0ELb1ELb1ELb0EEENS1_21CollectiveEpilogueFwdINS6_IJSA_NS7_ILi256EEESB_EEES9_SE_SG_Li256ELb1ELb1ELb1ELb0EEENS1_36VarlenDynamicPersistentTileSchedulerILi128ELi96ELi256ELi128ELb1ELb1ELb1ELb1ELb0ELb1EEEEEEEEEvNT_6ParamsE)
        /*0248*/ 	.word	0x00000078


	//----- nvinfo : EIATTR_MIN_STACK_SIZE
	.align		4
.L_117:
        /*024c*/ 	.byte	0x04, 0x12
        /*024e*/ 	.short	(.L_119 - .L_118)
	.align		4
.L_118:
        /*0250*/ 	.word	index@(_ZN7cutlass13device_kernelIN5flash11enable_sm90INS1_16FlashAttnFwdSm90INS1_25CollectiveMainloopFwdSm90ILi2EN4cute5tupleIJNS5_1CILi1EEES8_S8_EEENS6_IJNS7_ILi128EEENS7_ILi96EEENS7_ILi64EEEEEELi256ENS_10bfloat16_tEfNS_4arch4Sm90ELb0ELb1ELb1ELb1ELb0ELb0ELb1ELb1ELb0ELb1ELb1ELb0EEENS1_21CollectiveEpilogueFwdINS6_IJSA_NS7_ILi256EEESB_EEES9_SE_SG_Li256ELb1ELb1ELb1ELb0EEENS1_36VarlenDynamicPersistentTileSchedulerILi128ELi96ELi256ELi128ELb1ELb1ELb1ELb1ELb0ELb1EEEEEEEEEvNT_6ParamsE)
        /*0254*/ 	.word	0x00000500


	//----- nvinfo : EIATTR_MIN_STACK_SIZE
	.align		4
.L_119:
        /*0258*/ 	.byte	0x04, 0x12
        /*025a*/ 	.short	(.L_121 - .L_120)
	.align		4
.L_120:
        /*025c*/ 	.word	index@(_ZN7cutlass13device_kernelIN5flash11enable_sm90INS1_16FlashAttnFwdSm90INS1_25CollectiveMainloopFwdSm90ILi2EN4cute5tupleIJNS5_1CILi1EEES8_S8_EEENS6_IJNS7_ILi128EEENS7_ILi96EEENS7_ILi64EEEEEELi256ENS_10bfloat16_tEfNS_4arch4Sm90ELb0ELb1ELb1ELb1ELb0ELb1ELb1ELb1ELb0ELb1ELb1ELb0EEENS1_21CollectiveEpilogueFwdINS6_IJSA_NS7_ILi256EEESB_EEES9_SE_SG_Li256ELb1ELb1ELb1ELb0EEENS1_36VarlenDynamicPersistentTileSchedulerILi128ELi96ELi256ELi128ELb1ELb1ELb1ELb1ELb0ELb1EEEEEEEEEvNT_6ParamsE)
        /*0260*/ 	.word	0x00000530


	//----- nvinfo : EIATTR_MIN_STACK_SIZE
	.align		4
.L_121:
        /*0264*/ 	.byte	0x04, 0x12
        /*0266*/ 	.short	(.L_123 - .L_122)
	.align		4
.L_122:
        /*0268*/ 	.word	index@(_ZN7cutlass13device_kernelIN5flash11enable_sm90INS1_16FlashAttnFwdSm90INS1_25CollectiveMainloopFwdSm90ILi2EN4cute5tupleIJNS5_1CILi1EEES8_S8_EEENS6_IJNS7_ILi128EEENS7_ILi96EEENS7_ILi64EEEEEELi256ENS_10bfloat16_tEfNS_4arch4Sm90ELb1ELb0ELb1ELb0ELb0ELb0ELb0ELb1ELb0ELb1ELb1ELb0EEENS1_21CollectiveEpilogueFwdINS6_IJSA_NS7_ILi256EEESB_EEES9_SE_SG_Li256ELb0ELb1ELb1ELb0EEENS1_19SingleTileSchedulerILb0ELb1ELb1ELi128EEEEEEEEEvNT_6ParamsE)
        /*026c*/ 	.word	0x00000010


	//----- nvinfo : EIATTR_MIN_STACK_SIZE
	.align		4
.L_123:
        /*0270*/ 	.byte	0x04, 0x12
        /*0272*/ 	.short	(.L_125 - .L_124)
	.align		4
.L_124:
        /*0274*/ 	.word	index@(_ZN7cutlass13device_kernelIN5flash11enable_sm90INS1_16FlashAttnFwdSm90INS1_25CollectiveMainloopFwdSm90ILi2EN4cute5tupleIJNS5_1CILi1EEES8_S8_EEENS6_IJNS7_ILi128EEENS7_ILi96EEENS7_ILi64EEEEEELi256ENS_10bfloat16_tEfNS_4arch4Sm90ELb1ELb0ELb1ELb0ELb0ELb0ELb1ELb1ELb0ELb1ELb1ELb0EEENS1_21CollectiveEpilogueFwdINS6_IJSA_NS7_ILi256EEESB_EEES9_SE_SG_Li256ELb0ELb1ELb1ELb0EEENS1_19SingleTileSchedulerILb0ELb1ELb1ELi128EEEEEEEEEvNT_6ParamsE)
        /*0278*/ 	.word	0x00000048


	//----- nvinfo : EIATTR_MIN_STACK_SIZE
	.align		4
.L_125:
        /*027c*/ 	.byte	0x04, 0x12
        /*027e*/ 	.short	(.L_127 - .L_126)
	.align		4
.L_126:
        /*0280*/ 	.word	index@(_ZN7cutlass13device_kernelIN5flash11enable_sm90INS1_16FlashAttnFwdSm90INS1_25CollectiveMainloopFwdSm90ILi2EN4cute5tupleIJNS5_1CILi1EEES8_S8_EEENS6_IJNS7_ILi128EEENS7_ILi96EEENS7_ILi64EEEEEELi256ENS_10bfloat16_tEfNS_4arch4Sm90ELb1ELb0ELb1ELb1ELb0ELb0ELb0ELb1ELb0ELb1ELb1ELb0EEENS1_21CollectiveEpilogueFwdINS6_IJSA_NS7_ILi256EEESB_EEES9_SE_SG_Li256ELb1ELb1ELb1ELb0EEENS1_36VarlenDynamicPersistentTileSchedulerILi128ELi96ELi256ELi128ELb1ELb1ELb1ELb1ELb1ELb1EEEEEEEEEvNT_6ParamsE)
        /*0284*/ 	.word	0x00000060


	//----- nvinfo : EIATTR_MIN_STACK_SIZE
	.align		4
.L_127:
        /*0288*/ 	.byte	0x04, 0x12
        /*028a*/ 	.short	(.L_129 - .L_128)
	.align		4
.L_128:
        /*028c*/ 	.word	index@(_ZN7cutlass13device_kernelIN5flash11enable_sm90INS1_16FlashAttnFwdSm90INS1_25CollectiveMainloopFwdSm90ILi2EN4cute5tupleIJNS5_1CILi1EEES8_S8_EEENS6_IJNS7_ILi128EEENS7_ILi96EEENS7_ILi64EEEEEELi256ENS_10bfloat16_tEfNS_4arch4Sm90ELb1ELb0ELb1ELb1ELb0ELb1ELb0ELb1ELb0ELb1ELb1ELb0EEENS1_21CollectiveEpilogueFwdINS6_IJSA_NS7_ILi256EEESB_EEES9_SE_SG_Li256ELb1ELb1ELb1ELb0EEENS1_36VarlenDynamicPersistentTileSchedulerILi128ELi96ELi256ELi128ELb1ELb1ELb1ELb1ELb1ELb1EEEEEEEEEvNT_6ParamsE)
        /*0290*/ 	.word	0x00000078


	//----- nvinfo : EIATTR_MIN_STACK_SIZE
	.align		4
.L_129:
        /*0294*/ 	.byte	0x04, 0x12
        /*0296*/ 	.short	(.L_131 - .L_130)
	.align		4
.L_130:
        /*0298*/ 	.word	index@(_ZN7cutlass13device_kernelIN5flash11enable_sm90INS1_16FlashAttnFwdSm90INS1_25CollectiveMainloopFwdSm90ILi2EN4cute5tupleIJNS5_1CILi1EEES8_S8_EEENS6_IJNS7_ILi128EEENS7_ILi96EEENS7_ILi64EEEEEELi256ENS_10bfloat16_tEfNS_4arch4Sm90ELb1ELb0ELb1ELb1ELb0ELb0ELb1ELb1ELb0ELb1ELb1ELb0EEENS1_21CollectiveEpilogueFwdINS6_IJSA_NS7_ILi256EEESB_EEES9_SE_SG_Li256ELb1ELb1ELb1ELb0EEENS1_36VarlenDynamicPersistentTileSchedulerILi128ELi96ELi256ELi128ELb1ELb1ELb1ELb1ELb1ELb1EEEEEEEEEvNT_6ParamsE)
        /*029c*/ 	.word	0x00000088


	//----- nvinfo : EIATTR_MIN_STACK_SIZE
	.align		4
.L_131:
        /*02a0*/ 	.byte	0x04, 0x12
        /*02a2*/ 	.short	(.L_133 - .L_132)
	.align		4
.L_132:
        /*02a4*/ 	.word	index@(_ZN7cutlass13device_kernelIN5flash11enable_sm90INS1_16FlashAttnFwdSm90INS1_25CollectiveMainloopFwdSm90ILi2EN4cute5tupleIJNS5_1CILi1EEES8_S8_EEENS6_IJNS7_ILi128EEENS7_ILi96EEENS7_ILi64EEEEEELi256ENS_10bfloat16_tEfNS_4arch4Sm90ELb1ELb0ELb1ELb1ELb0ELb1ELb1ELb1ELb0ELb1ELb1ELb0EEENS1_21CollectiveEpilogueFwdINS6_IJSA_NS7_ILi256EEESB_EEES9_SE_SG_Li256ELb1ELb1ELb1ELb0EEENS1_36VarlenDynamicPersistentTileSchedulerILi128ELi96ELi256ELi128ELb1ELb1ELb1ELb1ELb1ELb1EEEEEEEEEvNT_6ParamsE)
        /*02a8*/ 	.word	0x000001b8
.L_133:


//--------------------- .nv.compat                --------------------------
	.section	.nv.compat,"",@"SHT_CUDA_COMPAT_INFO"
	.align	4
        /*0000*/ 	.byte	0x02, 0x09, 0x01, 0x00, 0x02, 0x02, 0x04, 0x00, 0x02, 0x05, 0x05, 0x00, 0x03, 0x07, 0x01, 0x01
        /*0010*/ 	.byte	0x02, 0x03, 0x01, 0x00, 0x02, 0x06, 0x01, 0x00, 0x04, 0x0b, 0x08, 0x00, 0x00, 0x00, 0x00, 0x00
        /*0020*/ 	.byte	0x00, 0x00, 0x00, 0x00


//--------------------- .nv.info._ZN7cutlass13device_kernelIN5flash11enable_sm90INS1_16FlashAttnFwdSm90INS1_25CollectiveMainloopFwdSm90ILi2EN4cute5tupleIJNS5_1CILi1EEES8_S8_EEENS6_IJNS7_ILi128EEENS7_ILi96EEENS7_ILi64EEEEEELi256ENS_10bfloat16_tEfNS_4arch4Sm90ELb0ELb0ELb1ELb0ELb0ELb0ELb0ELb1ELb0ELb1ELb1ELb0EEENS1_21CollectiveEpilogueFwdINS6_IJSA_NS7_ILi256EEESB_EEES9_SE_SG_Li256ELb0ELb1ELb1ELb0EEENS1_19SingleTileSchedulerILb0ELb1ELb1ELi128EEEEEEEEEvNT_6ParamsE --------------------------
	.section	.nv.info._ZN7cutlass13device_kernelIN5flash11enable_sm90INS1_16FlashAttnFwdSm90INS1_25CollectiveMainloopFwdSm90ILi2EN4cute5tupleIJNS5_1CILi1EEES8_S8_EEENS6_IJNS7_ILi128EEENS7_ILi96EEENS7_ILi64EEEEEELi256ENS_10bfloat16_tEfNS_4arch4Sm90ELb0ELb0ELb1ELb0ELb0ELb0ELb0ELb1ELb0ELb1ELb1ELb0EEENS1_21CollectiveEpilogueFwdINS6_IJSA_NS7_ILi256EEESB_EEES9_SE_SG_Li256ELb0ELb1ELb1ELb0EEENS1_19SingleTileSchedulerILb0ELb1ELb1ELi128EEEEEEEEEvNT_6ParamsE,"",@"SHT_CUDA_INFO"
	.sectionflags	@""
	.align	4


	//----- nvinfo : EIATTR_CUDA_API_VERSION
	.align		4
        /*0000*/ 	.byte	0x04, 0x37
        /*0002*/ 	.short	(.L_135 - .L_134)
.L_134:
        /*0004*/ 	.word	0x00000082


	//----- nvinfo : EIATTR_KPARAM_INFO
	.align		4
.L_135:
        /*0008*/ 	.byte	0x04, 0x17
        /*000a*/ 	.short	(.L_137 - .L_136)
.L_136:
        /*000c*/ 	.word	0x00000000
        /*0010*/ 	.short	0x0000
        /*0012*/ 	.short	0x0070
        /*0014*/ 	.byte	0x00, 0xf0, 0x01, 0x28


	//----- nvinfo : EIATTR_SPARSE_MMA_MASK
	.align		4
.L_137:
        /*0018*/ 	.byte	0x03, 0x50
        /*001a*/ 	.short	0x0000


	//----- nvinfo : EIATTR_MAXREG_COUNT
	.align		4
        /*001c*/ 	.byte	0x03, 0x1b
        /*001e*/ 	.short	0x00a8


	//----- nvinfo : EIATTR_NUM_BARRIERS
	.align		4
        /*0020*/ 	.byte	0x02, 0x4c
        /*0022*/ 	.byte	0x10
	.zero		1


	//----- nvinfo : EIATTR_EXTERNS
	.align		4
        /*0024*/ 	.byte	0x04, 0x0f
        /*0026*/ 	.short	(.L_139 - .L_138)


	//   ....[0]....
	.align		4
.L_138:
        /*0028*/ 	.word	index@(__assertfail)


	//----- nvinfo : EIATTR_ANNOTATIONS
	.align		4
.L_139:
        /*002c*/ 	.byte	0x04, 0x55
        /*002e*/ 	.short	(.L_141 - .L_140)


	//   ....[0]....
.L_140:
        /*0030*/ 	.word	0x00000001
        /*0034*/ 	.byte	0x80, 0x8d, 0x00, 0x00, 0x01, 0x00, 0x00, 0x00, 0x00, 0x92, 0x00, 0x00, 0x01, 0x00, 0x00, 0x00
        /*0044*/ 	.byte	0x50, 0x92, 0x00, 0x00, 0x01, 0x00, 0x00, 0x00, 0x30, 0x94, 0x00, 0x00, 0x01, 0x00, 0x00, 0x00
        /*0054*/ 	.byte	0x20, 0x95, 0x00, 0x00, 0x01, 0x00, 0x00, 0x00, 0x60, 0xa1, 0x00, 0x00, 0x01, 0x00, 0x00, 0x00
        /*0064*/ 	.byte	0x10, 0xa5, 0x00, 0x00, 0x01, 0x00, 0x00, 0x00, 0x40, 0xa7, 0x00, 0x00, 0x01, 0x00, 0x00, 0x00
        /*0074*/ 	.byte	0x80, 0xaf, 0x00, 0x00, 0x01, 0x00, 0x00, 0x00, 0x10, 0xb8, 0x00, 0x00


	//----- nvinfo : EIATTR_MERCURY_ISA_VERSION
	.align		4
.L_141:
        /*0080*/ 	.byte	0x03, 0x5f
        /*0082*/ 	.short	0x0101


	//----- nvinfo : EIATTR_INT_WARP_WIDE_INSTR_OFFSETS
	.align		4
        /*0084*/ 	.byte	0x04, 0x31
        /*0086*/ 	.short	(.L_143 - .L_142)


	//   ....[0]....
.L_142:
        /*0088*/ 	.word	0x00000130


	//   ....[1]....
        /*008c*/ 	.word	0x00000170


	//   ....[2]....
        /*0090*/ 	.word	0x000001e0


	//----- nvinfo : EIATTR_COOP_GROUP_MASK_REGIDS
	.align		4
.L_143:
        /*0094*/ 	.byte	0x04, 0x29
        /*0096*/ 	.short	(.L_145 - .L_144)


	//   ....[0]....
.L_144:
        /*0098*/ 	.word	0xffffffff


	//   ....[1]....
        /*009c*/ 	.word	0xffffffff


	//   ....[2]....
        /*00a0*/ 	.word	0xffffffff


	//   ....[3]....
        /*00a4*/ 	.word	0xffffffff


	//   ....[4]....
        /*00a8*/ 	.word	0xffffffff


	//   ....[5]....
        /*00ac*/ 	.word	0xffffffff


	//   ....[6]....
        /*00b0*/ 	.word	0xffffffff


	//   ....[7]....
        /*00b4*/ 	.word	0xffffffff


	//   ....[8]....
        /*00b8*/ 	.word	0xffffffff


	//   ....[9]....
        /*00bc*/ 	.word	0xffffffff


	//   ....[10]....
        /*00c0*/ 	.word	0xffffffff


	//   ....[11]....
        /*00c4*/ 	.word	0xffffffff


	//   ....[12]....
        /*00c8*/ 	.word	0xffffffff


	//   ....[13]....
        /*00cc*/ 	.word	0xffffffff


	//   ....[14]....
        /*00d0*/ 	.word	0xffffffff


	//   ....[15]....
        /*00d4*/ 	.word	0xffffffff


	//   ....[16]....
        /*00d8*/ 	.word	0xffffffff


	//   ....[17]....
        /*00dc*/ 	.word	0xffffffff


	//   ....[18]....
        /*00e0*/ 	.word	0xffffffff


	//   ....[19]....
        /*00e4*/ 	.word	0xffffffff


	//   ....[20]....
        /*00e8*/ 	.word	0xffffffff


	//   ....[21]....
        /*00ec*/ 	.word	0xffffffff


	//   ....[22]....
        /*00f0*/ 	.word	0xffffffff


	//   ....[23]....
        /*00f4*/ 	.word	0xffffffff


	//   ....[24]....
        /*00f8*/ 	.word	0xffffffff


	//   ....[25]....
        /*00fc*/ 	.word	0xffffffff


	//   ....[26]....
        /*0100*/ 	.word	0xffffffff


	//   ....[27]....
        /*0104*/ 	.word	0xffffffff


	//   ....[28]....
        /*0108*/ 	.word	0xffffffff


	//   ....[29]....
        /*010c*/ 	.word	0xffffffff


	//   ....[30]....
        /*0110*/ 	.word	0xffffffff


	//   ....[31]....
        /*0114*/ 	.word	0xffffffff


	//   ....[32]....
        /*0118*/ 	.word	0xffffffff


	//   ....[33]....
        /*011c*/ 	.word	0xffffffff


	//   ....[34]....
        /*0120*/ 	.word	0xffffffff


	//   ....[35]....
        /*0124*/ 	.word	0xffffffff


	//   ....[36]....
        /*0128*/ 	.word	0xffffffff


	//   ....[37]....
        /*012c*/ 	.word	0xffffffff


	//   ....[38]....
        /*0130*/ 	.word	0xffffffff


	//   ....[39]....
        /*0134*/ 	.word	0xffffffff


	//   ....[40]....
        /*0138*/ 	.word	0xffffffff


	//   ....[41]....
        /*013c*/ 	.word	0xffffffff


	//   ....[42]....
        /*0140*/ 	.word	0xffffffff


	//   ....[43]....
        /*0144*/ 	.word	0xffffffff


	//   ....[44]....
        /*0148*/ 	.word	0xffffffff


	//   ....[45]....
        /*014c*/ 	.word	0xffffffff


	//   ....[46]....
        /*0150*/ 	.word	0xffffffff


	//   ....[47]....
        /*0154*/ 	.word	0x0500000f


	//   ....[48]....
        /*0158*/ 	.word	0x0500000f


	//   ....[49]....
        /*015c*/ 	.word	0x0500000f


	//   ....[50]....
        /*0160*/ 	.word	0x0500000f


	//   ....[51]....
        /*0164*/ 	.word	0x0500000f


	//   ....[52]....
        /*0168*/ 	.word	0x0500000f


	//   ....[53]....
        /*016c*/ 	.word	0x0500000f


	//   ....[54]....
        /*0170*/ 	.word	0x0500000f


	//   ....[55]....
        /*0174*/ 	.word	0x0500000f


	//   ....[56]....
        /*0178*/ 	.word	0x0500000f


	//   ....[57]....
        /*017c*/ 	.word	0x0500000f


	//   ....[58]....
        /*0180*/ 	.word	0x0500000f


	//   ....[59]....
        /*0184*/ 	.word	0x0500000f


	//   ....[60]....
        /*0188*/ 	.word	0x0500000f


	//   ....[61]....
        /*018c*/ 	.word	0x0500000f


	//   ....[62]....
        /*0190*/ 	.word	0x0500000f


	//   ....[63]....
        /*0194*/ 	.word	0x0500000f


	//   ....[64]....
        /*0198*/ 	.word	0x0500000f


	//----- nvinfo : EIATTR_COOP_GROUP_INSTR_OFFSETS
	.align		4
.L_145:
        /*019c*/ 	.byte	0x04, 0x28
        /*019e*/ 	.short	(.L_147 - .L_146)


	//   ....[0]....
.L_146:
        /*01a0*/ 	.word	0x00000060


	//   ....[1]....
        /*01a4*/ 	.word	0x00000140


	//   ....[2]....
        /*01a8*/ 	.word	0x00000190


	//   ....[3]....
        /*01ac*/ 	.word	0x000003c0


	//   ....[4]....
        /*01b0*/ 	.word	0x00000520


	//   ....[5]....
        /*01b4*/ 	.word	0x00000640


	//   ....[6]....
        /*01b8*/ 	.word	0x000007a0


	//   ....[7]....
        /*01bc*/ 	.word	0x00001320


	//   ....[8]....
        /*01c0*/ 	.word	0x00002470


	//   ....[9]....
        /*01c4*/ 	.word	0x000024f0


	//   ....[10]....
        /*01c8*/ 	.word	0x00002950


	//   ....[11]....
        /*01cc*/ 	.word	0x000029d0


	//   ....[12]....
        /*01d0*/ 	.word	0x00003ef0


	//   ....[13]....
        /*01d4*/ 	.word	0x00003f60


	//   ....[14]....
        /*01d8*/ 	.word	0x000043e0


	//   ....[15]....
        /*01dc*/ 	.word	0x000045b0


	//   ....[16]....
        /*01e0*/ 	.word	0x00005900


	//   ....[17]....
        /*01e4*/ 	.word	0x00005940


	//   ....[18]....
        /*01e8*/ 	.word	0x00005980


	//   ....[19]....
        /*01ec*/ 	.word	0x000059b0


	//   ....[20]....
        /*01f0*/ 	.word	0x00006a50


	//   ....[21]....
        /*01f4*/ 	.word	0x00006ab0


	//   ....[22]....
        /*01f8*/ 	.word	0x00006af0


	//   ....[23]....
        /*01fc*/ 	.word	0x00006b30


	//   ....[24]....
        /*0200*/ 	.word	0x00006b60


	//   ....[25]....
        /*0204*/ 	.word	0x00006b90


	//   ....[26]....
        /*0208*/ 	.word	0x000077e0


	//   ....[27]....
        /*020c*/ 	.word	0x000077f0


	//   ....[28]....
        /*0210*/ 	.word	0x00008820


	//   ....[29]....
        /*0214*/ 	.word	0x00009240


	//   ....[30]....
        /*0218*/ 	.word	0x00009af0


	//   ....[31]....
        /*021c*/ 	.word	0x00009b30


	//   ....[32]....
        /*0220*/ 	.word	0x00009ba0


	//   ....[33]....
        /*0224*/ 	.word	0x00009be0


	//   ....[34]....
        /*0228*/ 	.word	0x00009c40


	//   ....[35]....
        /*022c*/ 	.word	0x00009c70


	//   ....[36]....
        /*0230*/ 	.word	0x00009cc0


	//   ....[37]....
        /*0234*/ 	.word	0x00009d00


	//   ....[38]....
        /*0238*/ 	.word	0x00009d60


	//   ....[39]....
        /*023c*/ 	.word	0x00009d90


	//   ....[40]....
        /*0240*/ 	.word	0x00009de0


	//   ....[41]....
        /*0244*/ 	.word	0x00009e10


	//   ....[42]....
        /*0248*/ 	.word	0x00009e70


	//   ....[43]....
        /*024c*/ 	.word	0x00009ea0


	//   ....[44]....
        /*0250*/ 	.word	0x00009ec0


	//   ....[45]....
        /*0254*/ 	.word	0x00009f00


	//   ....[46]....
        /*0258*/ 	.word	0x0000c0f0


	//   ....[47]....
        /*025c*/ 	.word	0x0000c590


	//   ....[48]....
        /*0260*/ 	.word	0x0000c700


	//   ....[49]....
        /*0264*/ 	.word	0x0000c760


	//   ....[50]....
        /*0268*/ 	.word	0x0000c820


	//   ....[51]....
        /*026c*/ 	.word	0x0000c8e0


	//   ....[52]....
        /*0270*/ 	.word	0x0000c960


	//   ....[53]....
        /*0274*/ 	.word	0x0000ca20


	//   ....[54]....
        /*0278*/ 	.word	0x0000caa0


	//   ....[55]....
        /*027c*/ 	.word	0x0000cb60


	//   ....[56]....
        /*0280*/ 	.word	0x0000cbe0


	//   ....[57]....
        /*0284*/ 	.word	0x0000cca0


	//   ....[58]....
        /*0288*/ 	.word	0x0000cd20


	//   ....[59]....
        /*028c*/ 	.word	0x0000cdd0


	//   ....[60]....
        /*0290*/ 	.word	0x0000ce50


	//   ....[61]....
        /*0294*/ 	.word	0x0000cf00


	//   ....[62]....
        /*0298*/ 	.word	0x0000cf90


	//   ....[63]....
        /*029c*/ 	.word	0x0000d020


	//   ....[64]....
        /*02a0*/ 	.word	0x0000d430


	//----- nvinfo : EIATTR_REG_RECONFIG
	.align		4
.L_147:
        /*02a4*/ 	.byte	0x01, 0x54
	.zero		2


	//----- nvinfo : EIATTR_SYSCALL_OFFSETS
	.align		4
        /*02a8*/ 	.byte	0x04, 0x46
        /*02aa*/ 	.short	(.L_149 - .L_148)


	//   ....[0]....
.L_148:
        /*02ac*/ 	.word	0x000014e0


	//   ....[1]....
        /*02b0*/ 	.word	0x00008f00


	//   ....[2]....
        /*02b4*/ 	.word	0x00009040


	//   ....[3]....
        /*02b8*/ 	.word	0x00009130


	//   ....[4]....
        /*02bc*/ 	.word	0x00009780


	//----- nvinfo : EIATTR_MBARRIER_INSTR_OFFSETS
	.align		4
.L_149:
        /*02c0*/ 	.byte	0x04, 0x39
        /*02c2*/ 	.short	(.L_151 - .L_150)


	//   ....[0]....
.L_150:
        /*02c4*/ 	.word	0x00000270
        /*02c8*/ 	.word	0x000000ff
        /*02cc*/ 	.word	0x00022800
        /*02d0*/ 	.short	0x0100
        /*02d2*/ 	.byte	0x08
	.zero		1


	//   ....[1]....
        /*02d4*/ 	.word	0x00000280
        /*02d8*/ 	.word	0x000000ff
        /*02dc*/ 	.word	0x00022820
        /*02e0*/ 	.short	0x0100
        /*02e2*/ 	.byte	0x08
	.zero		1


	//   ....[2]....
        /*02e4*/ 	.word	0x00000370
        /*02e8*/ 	.word	0x000000ff
        /*02ec*/ 	.word	0x00022830
        /*02f0*/ 	.short	0x0100
        /*02f2*/ 	.byte	0x08
	.zero		1


	//   ....[3]....
        /*02f4*/ 	.word	0x00000380
        /*02f8*/ 	.word	0x000000ff
        /*02fc*/ 	.word	0x00022840
        /*0300*/ 	.short	0x0100
        /*0302*/ 	.byte	0x08
	.zero		1


	//   ....[4]....
        /*0304*/ 	.word	0x00000390
        /*0308*/ 	.word	0x000000ff
        /*030c*/ 	.word	0x00022838
        /*0310*/ 	.short	0x0100
        /*0312*/ 	.byte	0x08
	.zero		1


	//   ....[5]....
        /*0314*/ 	.word	0x000003a0
        /*0318*/ 	.word	0x000000ff
        /*031c*/ 	.word	0x00022848
        /*0320*/ 	.short	0x0100
        /*0322*/ 	.byte	0x08
	.zero		1


	//   ....[6]....
        /*0324*/ 	.word	0x000004d0
        /*0328*/ 	.word	0x000000ff
        /*032c*/ 	.word	0x00022850
        /*0330*/ 	.short	0x0100
        /*0332*/ 	.byte	0x08
	.zero		1


	//   ....[7]....
        /*0334*/ 	.word	0x000004e0
        /*0338*/ 	.word	0x000000ff
        /*033c*/ 	.word	0x00022860
        /*0340*/ 	.short	0x0100
        /*0342*/ 	.byte	0x08
	.zero		1


	//   ....[8]....
        /*0344*/ 	.word	0x000004f0
        /*0348*/ 	.word	0x000000ff
        /*034c*/ 	.word	0x00022858
        /*0350*/ 	.short	0x0100
        /*0352*/ 	.byte	0x08
	.zero		1


	//   ....[9]....
        /*0354*/ 	.word	0x00000500
        /*0358*/ 	.word	0x000000ff
        /*035c*/ 	.word	0x00022868
        /*0360*/ 	.short	0x0100
        /*0362*/ 	.byte	0x08
	.zero		1


	//   ....[10]....
        /*0364*/ 	.word	0x000005f0
        /*0368*/ 	.word	0x000000ff
        /*036c*/ 	.word	0x00022870
        /*0370*/ 	.short	0x0100
        /*0372*/ 	.byte	0x06
	.zero		1


	//   ....[11]....
        /*0374*/ 	.word	0x00000600
        /*0378*/ 	.word	0x000000ff
        /*037c*/ 	.word	0x00022880
        /*0380*/ 	.short	0x0100
        /*0382*/ 	.byte	0x06
	.zero		1


	//   ....[12]....
        /*0384*/ 	.word	0x00000610
        /*0388*/ 	.word	0x000000ff
        /*038c*/ 	.word	0x00022878
        /*0390*/ 	.short	0x0100
        /*0392*/ 	.byte	0x06
	.zero		1


	//   ....[13]....
        /*0394*/ 	.word	0x00000620
        /*0398*/ 	.word	0x000000ff
        /*039c*/ 	.word	0x00022888
        /*03a0*/ 	.short	0x0100
        /*03a2*/ 	.byte	0x06
	.zero		1


	//   ....[14]....
        /*03a4*/ 	.word	0x00000750
        /*03a8*/ 	.word	0x000000ff
        /*03ac*/ 	.word	0x00022890
        /*03b0*/ 	.short	0x0100
        /*03b2*/ 	.byte	0x08
	.zero		1


	//   ....[15]....
        /*03b4*/ 	.word	0x00000760
        /*03b8*/ 	.word	0x000000ff
        /*03bc*/ 	.word	0x000228a0
        /*03c0*/ 	.short	0x0100
        /*03c2*/ 	.byte	0x08
	.zero		1


	//   ....[16]....
        /*03c4*/ 	.word	0x00000770
        /*03c8*/ 	.word	0x000000ff
        /*03cc*/ 	.word	0x00022898
        /*03d0*/ 	.short	0x0100
        /*03d2*/ 	.byte	0x08
	.zero		1


	//   ....[17]....
        /*03d4*/ 	.word	0x00000780
        /*03d8*/ 	.word	0x000000ff
        /*03dc*/ 	.word	0x000228a8
        /*03e0*/ 	.short	0x0100
        /*03e2*/ 	.byte	0x08
	.zero		1


	//   ....[18]....
        /*03e4*/ 	.word	0x000008b0
        /*03e8*/ 	.word	0x000000ff
        /*03ec*/ 	.word	0x000228b0
        /*03f0*/ 	.short	0x0100
        /*03f2*/ 	.byte	0x08
	.zero		1


	//   ....[19]....
        /*03f4*/ 	.word	0x000008c0
        /*03f8*/ 	.word	0x000000ff
        /*03fc*/ 	.word	0x000228c0
        /*0400*/ 	.short	0x0100
        /*0402*/ 	.byte	0x08
	.zero		1


	//   ....[20]....
        /*0404*/ 	.word	0x000008d0
        /*0408*/ 	.word	0x000000ff
        /*040c*/ 	.word	0x000228b8
        /*0410*/ 	.short	0x0100
        /*0412*/ 	.byte	0x08
	.zero		1


	//   ....[21]....
        /*0414*/ 	.word	0x000008e0
        /*0418*/ 	.word	0x000000ff
        /*041c*/ 	.word	0x000228c8
        /*0420*/ 	.short	0x0100
        /*0422*/ 	.byte	0x08
	.zero		1


	//   ....[22]....
        /*0424*/ 	.word	0x00001510
        /*0428*/ 	.word	0x000000ff
        /*042c*/ 	.word	0x00022800
        /*0430*/ 	.short	0x010a
        /*0432*/ 	.byte	0x26
	.zero		1


	//   ....[23]....
        /*0434*/ 	.word	0x000015a0
        /*0438*/ 	.word	0x000000ff
        /*043c*/ 	.word	0x00022830
        /*0440*/ 	.short	0x010a
        /*0442*/ 	.byte	0x26
	.zero		1


	//   ....[24]....
        /*0444*/ 	.word	0x000015e0
        /*0448*/ 	.word	0x000000ff
        /*044c*/ 	.word	0x00022830
        /*0450*/ 	.short	0x010a
        /*0452*/ 	.byte	0x26
	.zero		1


	//   ....[25]....
        /*0454*/ 	.word	0x00002db0
        /*0458*/ 	.word	0x00000005
        /*045c*/ 	.word	0x00000000
        /*0460*/ 	.short	0x0101
        /*0462*/ 	.byte	0x3f
	.zero		1


	//   ....[26]....
        /*0464*/ 	.word	0x00003240
        /*0468*/ 	.word	0x000000ff
        /*046c*/ 	.word	0x00022850
        /*0470*/ 	.short	0x010a
        /*0472*/ 	.byte	0x26
	.zero		1


	//   ....[27]....
        /*0474*/ 	.word	0x00003280
        /*0478*/ 	.word	0x000000ff
        /*047c*/ 	.word	0x00022850
        /*0480*/ 	.short	0x010a
        /*0482*/ 	.byte	0x26
	.zero		1


	//   ....[28]....
        /*0484*/ 	.word	0x000035c0
        /*0488*/ 	.word	0x0000000a
        /*048c*/ 	.word	0x00000000
        /*0490*/ 	.short	0x0101
        /*0492*/ 	.byte	0x3f
	.zero		1


	//   ....[29]....
        /*0494*/ 	.word	0x00003730
        /*0498*/ 	.word	0x000000ff
        /*049c*/ 	.word	0x00022830
        /*04a0*/ 	.short	0x010a
        /*04a2*/ 	.byte	0x1a
	.zero		1


	//   ....[30]....
        /*04a4*/ 	.word	0x00003780
        /*04a8*/ 	.word	0x000000ff
        /*04ac*/ 	.word	0x00022830
        /*04b0*/ 	.short	0x010a
        /*04b2*/ 	.byte	0x1a
	.zero		1


	//   ....[31]....
        /*04b4*/ 	.word	0x00004aa0
        /*04b8*/ 	.word	0x00000098
        /*04bc*/ 	.word	0x00000000
        /*04c0*/ 	.short	0x0101
        /*04c2*/ 	.byte	0x3f
	.zero		1


	//   ....[32]....
        /*04c4*/ 	.word	0x000055f0
        /*04c8*/ 	.word	0x000000ff
        /*04cc*/ 	.word	0x00022850
        /*04d0*/ 	.short	0x010a
        /*04d2*/ 	.byte	0x1a
	.zero		1


	//   ....[33]....
        /*04d4*/ 	.word	0x00005640
        /*04d8*/ 	.word	0x000000ff
        /*04dc*/ 	.word	0x00022850
        /*04e0*/ 	.short	0x010a
        /*04e2*/ 	.byte	0x1a
	.zero		1


	//   ....[34]....
        /*04e4*/ 	.word	0x000058e0
        /*04e8*/ 	.word	0x000000b0
        /*04ec*/ 	.word	0x00000000
        /*04f0*/ 	.short	0x0101
        /*04f2*/ 	.byte	0x3f
	.zero		1


	//   ....[35]....
        /*04f4*/ 	.word	0x00006b70
        /*04f8*/ 	.word	0x000000ff
        /*04fc*/ 	.word	0x00000000
        /*0500*/ 	.short	0x0101
        /*0502*/ 	.byte	0x04
	.zero		1


	//   ....[36]....
        /*0504*/ 	.word	0x00009470
        /*0508*/ 	.word	0x000000ff
        /*050c*/ 	.word	0x00022840
        /*0510*/ 	.short	0x010a
        /*0512*/ 	.byte	0x26
	.zero		1


	//   ....[37]....
        /*0514*/ 	.word	0x00009fd0
        /*0518*/ 	.word	0x000000ff
        /*051c*/ 	.word	0x00022800
        /*0520*/ 	.short	0x0107
        /*0522*/ 	.byte	0x26
	.zero		1


	//   ....[38]....
        /*0524*/ 	.word	0x0000a010
        /*0528*/ 	.word	0x000000ff
        /*052c*/ 	.word	0x00022800
        /*0530*/ 	.short	0x0101
        /*0532*/ 	.byte	0x26
	.zero		1


	//   ....[39]....
        /*0534*/ 	.word	0x0000a020
        /*0538*/ 	.word	0x000000ff
        /*053c*/ 	.word	0x00022820
        /*0540*/ 	.short	0x010a
        /*0542*/ 	.byte	0x26
	.zero		1


	//   ....[40]....
        /*0544*/ 	.word	0x0000a080
        /*0548*/ 	.word	0x000000ff
        /*054c*/ 	.word	0x00022860
        /*0550*/ 	.short	0x010a
        /*0552*/ 	.byte	0x26
	.zero		1


	//   ....[41]....
        /*0554*/ 	.word	0x0000a900
        /*0558*/ 	.word	0x000000ff
        /*055c*/ 	.word	0x00022848
        /*0560*/ 	.short	0x010a
        /*0562*/ 	.byte	0x26
	.zero		1


	//   ....[42]....
        /*0564*/ 	.word	0x0000aad0
        /*0568*/ 	.word	0x000000ff
        /*056c*/ 	.word	0x00022868
        /*0570*/ 	.short	0x010a
        /*0572*/ 	.byte	0x26
	.zero		1


	//   ....[43]....
        /*0574*/ 	.word	0x0000b140
        /*0578*/ 	.word	0x000000ff
        /*057c*/ 	.word	0x00022840
        /*0580*/ 	.short	0x010a
        /*0582*/ 	.byte	0x26
	.zero		1


	//   ....[44]....
        /*0584*/ 	.word	0x0000b320
        /*0588*/ 	.word	0x000000ff
        /*058c*/ 	.word	0x00022860
        /*0590*/ 	.short	0x010a
        /*0592*/ 	.byte	0x26
	.zero		1


	//   ....[45]....
        /*0594*/ 	.word	0x0000b9c0
        /*0598*/ 	.word	0x000000ff
        /*059c*/ 	.word	0x00022848
        /*05a0*/ 	.short	0x010a
        /*05a2*/ 	.byte	0x26
	.zero		1


	//   ....[46]....
        /*05a4*/ 	.word	0x0000bba0
        /*05a8*/ 	.word	0x000000ff
        /*05ac*/ 	.word	0x00022868
        /*05b0*/ 	.short	0x010a
        /*05b2*/ 	.byte	0x26
	.zero		1


	//   ....[47]....
        /*05b4*/ 	.word	0x0000c080
        /*05b8*/ 	.word	0x00000002
        /*05bc*/ 	.word	0x00022820
        /*05c0*/ 	.short	0x010a
        /*05c2*/ 	.byte	0x3f
	.zero		1


	//   ....[48]....
        /*05c4*/ 	.word	0x0000c200
        /*05c8*/ 	.word	0x00000007
        /*05cc*/ 	.word	0x00000000
        /*05d0*/ 	.short	0x010a
        /*05d2*/ 	.byte	0x3f
	.zero		1


	//   ....[49]....
        /*05d4*/ 	.word	0x0000c270
        /*05d8*/ 	.word	0x00000005
        /*05dc*/ 	.word	0x00000000
        /*05e0*/ 	.short	0x010a
        /*05e2*/ 	.byte	0x3f
	.zero		1


	//   ....[50]....
        /*05e4*/ 	.word	0x0000c2d0
        /*05e8*/ 	.word	0x00000005
        /*05ec*/ 	.word	0x00000000
        /*05f0*/ 	.short	0x010a
        /*05f2*/ 	.byte	0x3f
	.zero		1


	//   ....[51]....
        /*05f4*/ 	.word	0x0000c300
        /*05f8*/ 	.word	0x00000003
        /*05fc*/ 	.word	0x00000000
        /*0600*/ 	.short	0x010a
        /*0602*/ 	.byte	0x3f
	.zero		1


	//   ....[52]....
        /*0604*/ 	.word	0x0000c370
        /*0608*/ 	.word	0x00000004
        /*060c*/ 	.word	0x00022800
        /*0610*/ 	.short	0x010a
        /*0612*/ 	.byte	0x3f
	.zero		1


	//   ....[53]....
        /*0614*/ 	.word	0x0000c3d0
        /*0618*/ 	.word	0x00000004
        /*061c*/ 	.word	0x00022830
        /*0620*/ 	.short	0x010a
        /*0622*/ 	.byte	0x3f
	.zero		1


	//   ....[54]....
        /*0624*/ 	.word	0x0000c420
        /*0628*/ 	.word	0x0000000a
        /*062c*/ 	.word	0x00022850
        /*0630*/ 	.short	0x010a
        /*0632*/ 	.byte	0x3f
	.zero		1


	//   ....[55]....
        /*0634*/ 	.word	0x0000c490
        /*0638*/ 	.word	0x00000003
        /*063c*/ 	.word	0x00022830
        /*0640*/ 	.short	0x010a
        /*0642*/ 	.byte	0x3f
	.zero		1


	//   ....[56]....
        /*0644*/ 	.word	0x0000c4f0
        /*0648*/ 	.word	0x000000b0
        /*064c*/ 	.word	0x00022850
        /*0650*/ 	.short	0x010a
        /*0652*/ 	.byte	0x3f
	.zero		1


	//   ....[57]....
        /*0654*/ 	.word	0x0000c650
        /*0658*/ 	.word	0x00000003
        /*065c*/ 	.word	0x00022840
        /*0660*/ 	.short	0x010a
        /*0662*/ 	.byte	0x3f
	.zero		1


	//   ....[58]....
        /*0664*/ 	.word	0x0000d060
        /*0668*/ 	.word	0x00000003
        /*066c*/ 	.word	0x00022820
        /*0670*/ 	.short	0x010a
        /*0672*/ 	.byte	0x3f
	.zero		1


	//   ....[59]....
        /*0674*/ 	.word	0x0000d0c0
        /*0678*/ 	.word	0x00000003
        /*067c*/ 	.word	0x00022860
        /*0680*/ 	.short	0x010a
        /*0682*/ 	.byte	0x3f
	.zero		1


	//   ....[60]....
        /*0684*/ 	.word	0x0000d120
        /*0688*/ 	.word	0x00000003
        /*068c*/ 	.word	0x00022848
        /*0690*/ 	.short	0x010a
        /*0692*/ 	.byte	0x3f
	.zero		1


	//   ....[61]....
        /*0694*/ 	.word	0x0000d180
        /*0698*/ 	.word	0x00000003
        /*069c*/ 	.word	0x00022868
        /*06a0*/ 	.short	0x010a
        /*06a2*/ 	.byte	0x3f
	.zero		1


	//   ....[62]....
        /*06a4*/ 	.word	0x0000d1e0
        /*06a8*/ 	.word	0x00000003
        /*06ac*/ 	.word	0x00022840
        /*06b0*/ 	.short	0x010a
        /*06b2*/ 	.byte	0x3f
	.zero		1


	//   ....[63]....
        /*06b4*/ 	.word	0x0000d240
        /*06b8*/ 	.word	0x00000003
        /*06bc*/ 	.word	0x00022860
        /*06c0*/ 	.short	0x010a
        /*06c2*/ 	.byte	0x3f
	.zero		1


	//   ....[64]....
        /*06c4*/ 	.word	0x0000d2a0
        /*06c8*/ 	.word	0x00000003
        /*06cc*/ 	.word	0x00022848
        /*06d0*/ 	.short	0x010a
        /*06d2*/ 	.byte	0x3f
	.zero		1


	//   ....[65]....
        /*06d4*/ 	.word	0x0000d300
        /*06d8*/ 	.word	0x00000003
        /*06dc*/ 	.word	0x00022868
        /*06e0*/ 	.short	0x010a
        /*06e2*/ 	.byte	0x3f
	.zero		1


	//   ....[66]....
        /*06e4*/ 	.word	0x0000d350
        /*06e8*/ 	.word	0x00000002
        /*06ec*/ 	.word	0x00022820
        /*06f0*/ 	.short	0x010a
        /*06f2*/ 	.byte	0x3f
	.zero		1


	//   ....[67]....
        /*06f4*/ 	.word	0x0000d4f0
        /*06f8*/ 	.word	0x00000007
        /*06fc*/ 	.word	0x00000000
        /*0700*/ 	.short	0x010a
        /*0702*/ 	.byte	0x3f
	.zero		1


	//   ....[68]....
        /*0704*/ 	.word	0x0000d540
        /*0708*/ 	.word	0x00000005
        /*070c*/ 	.word	0x00000000
        /*0710*/ 	.short	0x010a
        /*0712*/ 	.byte	0x3f
	.zero		1


	//   ....[69]....
        /*0714*/ 	.word	0x0000d590
        /*0718*/ 	.word	0x00000005
        /*071c*/ 	.word	0x00000000
        /*0720*/ 	.short	0x010a
        /*0722*/ 	.byte	0x3f
	.zero		1


	//----- nvinfo : EIATTR_NUM_MBARRIERS
	.align		4
.L_151:
        /*0724*/ 	.byte	0x03, 0x38
        /*0726*/ 	.short	0x0016


	//----- nvinfo : EIATTR_EXIT_INSTR_OFFSETS
	.align		4
        /*0728*/ 	.byte	0x04, 0x1c
        /*072a*/ 	.short	(.L_153 - .L_152)


	//   ....[0]....
.L_152:
        /*072c*/ 	.word	0x0000c350


	//----- nvinfo : EIATTR_MAX_THREADS
	.align		4
.L_153:
        /*0730*/ 	.byte	0x04, 0x05
        /*0732*/ 	.short	(.L_155 - .L_154)
.L_154:
        /*0734*/ 	.word	0x00000180
        /*0738*/ 	.word	0x00000001
        /*073c*/ 	.word	0x00000001


	//----- nvinfo : EIATTR_CRS_STACK_SIZE
	.align		4
.L_155:
        /*0740*/ 	.byte	0x04, 0x1e
        /*0742*/ 	.short	(.L_157 - .L_156)
.L_156:
        /*0744*/ 	.word	0x00000000


	//----- nvinfo : EIATTR_CBANK_PARAM_SIZE
	.align		4
.L_157:
        /*0748*/ 	.byte	0x03, 0x19
        /*074a*/ 	.short	0x0a70


	//----- nvinfo : EIATTR_PARAM_CBANK
	.align		4
        /*074c*/ 	.byte	0x04, 0x0a
        /*074e*/ 	.short	(.L_159 - .L_158)
	.align		4
.L_158:
        /*0750*/ 	.word	index@(.nv.constant0._ZN7cutlass13device_kernelIN5flash11enable_sm90INS1_16FlashAttnFwdSm90INS1_25CollectiveMainloopFwdSm90ILi2EN4cute5tupleIJNS5_1CILi1EEES8_S8_EEENS6_IJNS7_ILi128EEENS7_ILi96EEENS7_ILi64EEEEEELi256ENS_10bfloat16_tEfNS_4arch4Sm90ELb0ELb0ELb1ELb0ELb0ELb0ELb0ELb1ELb0ELb1ELb1ELb0EEENS1_21CollectiveEpilogueFwdINS6_IJSA_NS7_ILi256EEESB_EEES9_SE_SG_Li256ELb0ELb1ELb1ELb0EEENS1_19SingleTileSchedulerILb0ELb1ELb1ELi128EEEEEEEEEvNT_6ParamsE)
        /*0754*/ 	.short	0x0210
        /*0756*/ 	.short	0x0a70


	//----- nvinfo : EIATTR_SW_WAR
	.align		4
.L_159:
        /*0758*/ 	.byte	0x04, 0x36
        /*075a*/ 	.short	(.L_161 - .L_160)
.L_160:
        /*075c*/ 	.word	0x00000008
.L_161:


//--------------------- .nv.info._ZN7cutlass13device_kernelIN5flash11enable_sm90INS1_16FlashAttnFwdSm90INS1_25CollectiveMainloopFwdSm90ILi2EN4cute5tupleIJNS5_1CILi1EEES8_S8_EEENS6_IJNS7_ILi128EEENS7_ILi96EEENS7_ILi64EEEEEELi256ENS_10bfloat16_tEfNS_4arch4Sm90ELb0ELb0ELb1ELb0ELb0ELb0ELb1ELb1ELb0ELb1ELb1ELb0EEENS1_21CollectiveEpilogueFwdINS6_IJSA_NS7_ILi256EEESB_EEES9_SE_SG_Li256ELb0ELb1ELb1ELb0EEENS1_19SingleTileSchedulerILb0ELb1ELb1ELi128EEEEEEEEEvNT_6ParamsE --------------------------
	.section	.nv.info._ZN7cutlass13device_kernelIN5flash11enable_sm90INS1_16FlashAttnFwdSm90INS1_25CollectiveMainloopFwdSm90ILi2EN4cute5tupleIJNS5_1CILi1EEES8_S8_EEENS6_IJNS7_ILi128EEENS7_ILi96EEENS7_ILi64EEEEEELi256ENS_10bfloat16_tEfNS_4arch4Sm90ELb0ELb0ELb1ELb0ELb0ELb0ELb1ELb1ELb0ELb1ELb1ELb0EEENS1_21CollectiveEpilogueFwdINS6_IJSA_NS7_ILi256EEESB_EEES9_SE_SG_Li256ELb0ELb1ELb1ELb0EEENS1_19SingleTileSchedulerILb0ELb1ELb1ELi128EEEEEEEEEvNT_6ParamsE,"",@"SHT_CUDA_INFO"
	.sectionflags	@""
	.align	4


	//----- nvinfo : EIATTR_CUDA_API_VERSION
	.align		4
        /*0000*/ 	.byte	0x04, 0x37
        /*0002*/ 	.short	(.L_163 - .L_162)
.L_162:
        /*0004*/ 	.word	0x00000082


	//----- nvinfo : EIATTR_KPARAM_INFO
	.align		4
.L_163:
        /*0008*/ 	.byte	0x04, 0x17
        /*000a*/ 	.short	(.L_165 - .L_164)
.L_164:
        /*000c*/ 	.word	0x00000000
        /*0010*/ 	.short	0x0000
        /*0012*/ 	.short	0x0070
        /*0014*/ 	.byte	0x00, 0xf0, 0x01, 0x2c


	//----- nvinfo : EIATTR_SPARSE_MMA_MASK
	.align		4
.L_165:
        /*0018*/ 	.byte	0x03, 0x50
        /*001a*/ 	.short	0x0000


	//----- nvinfo : EIATTR_MAXREG_COUNT
	.align		4
        /*001c*/ 	.byte	0x03, 0x1b
        /*001e*/ 	.short	0x00a8


	//----- nvinfo : EIATTR_NUM_BARRIERS
	.align		4
        /*0020*/ 	.byte	0x02, 0x4c
        /*0022*/ 	.byte	0x10
	.zero		1


	//----- nvinfo : EIATTR_EXTERNS
	.align		4
        /*0024*/ 	.byte	0x04, 0x0f
        /*0026*/ 	.short	(.L_167 - .L_166)


	//   ....[0]....
	.align		4
.L_166:
        /*0028*/ 	.word	index@(__assertfail)


	//----- nvinfo : EIATTR_ANNOTATIONS
	.align		4
.L_167:
        /*002c*/ 	.byte	0x04, 0x55
        /*002e*/ 	.short	(.L_169 - .L_168)


	//   ....[0]....
.L_168:
        /*0030*/ 	.word	0x00000001
        /*0034*/ 	.byte	0x80, 0x09, 0x00, 0x00, 0x01, 0x00, 0x00, 0x00, 0x70, 0x15, 0x00, 0x00, 0x01, 0x00, 0x00, 0x00
        /* <DEDUP_REMOVED lines=20> */
        /*0184*/ 	.byte	0x00, 0xf7, 0x00, 0x00, 0x01, 0x00, 0x00, 0x00, 0x20, 0xf7, 0x00, 0x00


	//----- nvinfo : EIATTR_MERCURY_ISA_VERSION
	.align		4
.L_169:
        /*0190*/ 	.byte	0x03, 0x5f
        /*0192*/ 	.short	0x0101


	//----- nvinfo : EIATTR_INT_WARP_WIDE_INSTR_OFFSETS
	.align		4
        /*0194*/ 	.byte	0x04, 0x31
        /*0196*/ 	.short	(.L_171 - .L_170)


	//   ....[0]....
.L_170:
        /*0198*/ 	.word	0x00000130


	//   ....[1]....
        /*019c*/ 	.word	0x00000170


	//   ....[2]....
        /*01a0*/ 	.word	0x000001e0


	//   ....[3]....
        /*01a4*/ 	.word	0x000001f0


	//----- nvinfo : EIATTR_COOP_GROUP_MASK_REGIDS
	.align		4
.L_171:
        /*01a8*/ 	.byte	0x04, 0x29
        /*01aa*/ 	.short	(.L_173 - .L_172)


	//   ....[0]....
.L_172:
        /*01ac*/ 	.word	0xffffffff


	//   ....[1]....
        /*01b0*/ 	.word	0xffffffff


	//   ....[2]....
        /*01b4*/ 	.word	0xffffffff


	//   ....[3]....
        /*01b8*/ 	.word	0xffffffff


	//   ....[4]....
        /*01bc*/ 	.word	0xffffffff


	//   ....[5]....
        /*01c0*/ 	.word	0xffffffff


	//   ....[6]....
        /*01c4*/ 	.word	0xffffffff


	//   ....[7]....
        /*01c8*/ 	.word	0xffffffff


	//   ....[8]....
        /*01cc*/ 	.word	0xffffffff


	//   ....[9]....
        /*01d0*/ 	.word	0xffffffff


	//   ....[10]....
        /*01d4*/ 	.word	0xffffffff


	//   ....[11]....
        /*01d8*/ 	.word	0xffffffff


	//   ....[12]....
        /*01dc*/ 	.word	0xffffffff


	//   ....[13]....
        /*01e0*/ 	.word	0xffffffff


	//   ....[14]....
        /*01e4*/ 	.word	0xffffffff


	//   ....[15]....
        /*01e8*/ 	.word	0xffffffff


	//   ....[16]....
        /*01ec*/ 	.word	0xffffffff


	//   ....[17]....
        /*01f0*/ 	.word	0xffffffff


	//   ....[18]....
        /*01f4*/ 	.word	0xffffffff


	//   ....[19]....
        /*01f8*/ 	.word	0xffffffff


	//   ....[20]....
        /*01fc*/ 	.word	0xffffffff


	//   ....[21]....
        /*0200*/ 	.word	0xffffffff


	//   ....[22]....
        /*0204*/ 	.word	0xffffffff


	//   ....[23]....
        /*0208*/ 	.word	0xffffffff


	//   ....[24]....
        /*020c*/ 	.word	0xffffffff


	//   ....[25]....
        /*0210*/ 	.word	0xffffffff


	//   ....[26]....
        /*0214*/ 	.word	0xffffffff


	//   ....[27]....
        /*0218*/ 	.word	0xffffffff


	//   ....[28]....
        /*021c*/ 	.word	0xffffffff


	//   ....[29]....
        /*0220*/ 	.word	0xffffffff


	//   ....[30]....
        /*0224*/ 	.word	0xffffffff


	//   ....[31]....
        /*0228*/ 	.word	0xffffffff


	//   ....[32]....
        /*022c*/ 	.word	0xffffffff


	//   ....[33]....
        /*0230*/ 	.word	0xffffffff


	//   ....[34]....
        /*0234*/ 	.word	0xffffffff


	//   ....[35]....
        /*0238*/ 	.word	0xffffffff


	//   ....[36]....
        /*023c*/ 	.word	0xffffffff


	//   ....[37]....
        /*0240*/ 	.word	0xffffffff


	//   ....[38]....
        /*0244*/ 	.word	0xffffffff


	//   ....[39]....
        /*0248*/ 	.word	0xffffffff


	//   ....[40]....
        /*024c*/ 	.word	0xffffffff


	//   ....[41]....
        /*0250*/ 	.word	0xffffffff


	//   ....[42]....
        /*0254*/ 	.word	0xffffffff


	//   ....[43]....
        /*0258*/ 	.word	0xffffffff


	//   ....[44]....
        /*025c*/ 	.word	0xffffffff


	//   ....[45]....
        /*0260*/ 	.word	0xffffffff


	//   ....[46]....
        /*0264*/ 	.word	0xffffffff


	//   ....[47]....
        /*0268*/ 	.word	0xffffffff


	//   ....[48]....
        /*026c*/ 	.word	0xffffffff


	//   ....[49]....
        /*0270*/ 	.word	0xffffffff


	//   ....[50]....
        /*0274*/ 	.word	0xffffffff


	//   ....[51]....
        /*0278*/ 	.word	0xffffffff


	//   ....[52]....
        /*027c*/ 	.word	0xffffffff


	//   ....[53]....
        /*0280*/ 	.word	0xffffffff


	//   ....[54]....
        /*0284*/ 	.word	0xffffffff


	//   ....[55]....
        /*0288*/ 	.word	0xffffffff


	//   ....[56]....
        /*028c*/ 	.word	0xffffffff


	//   ....[57]....
        /*0290*/ 	.word	0xffffffff


	//   ....[58]....
        /*0294*/ 	.word	0xffffffff


	//   ....[59]....
        /*0298*/ 	.word	0xffffffff


	//   ....[60]....
        /*029c*/ 	.word	0xffffffff


	//   ....[61]....
        /*02a0*/ 	.word	0xffffffff


	//   ....[62]....
        /*02a4*/ 	.word	0xffffffff


	//   ....[63]....
        /*02a8*/ 	.word	0x0500000f


	//   ....[64]....
        /*02ac*/ 	.word	0x0500000f


	//   ....[65]....
        /*02b0*/ 	.word	0x0500000f


	//   ....[66]....
        /*02b4*/ 	.word	0x0500000f


	//   ....[67]....
        /*02b8*/ 	.word	0x0500000f


	//   ....[68]....
        /*02bc*/ 	.word	0x0500000f


	//   ....[69]....
        /*02c0*/ 	.word	0x0500000f


	//   ....[70]....
        /*02c4*/ 	.word	0x0500000f


	//   ....[71]....
        /*02c8*/ 	.word	0x0500000f


	//   ....[72]....
        /*02cc*/ 	.word	0x0500000f


	//   ....[73]....
        /*02d0*/ 	.word	0x0500000f


	//   ....[74]....
        /*02d4*/ 	.word	0x0500000f


	//   ....[75]....
        /*02d8*/ 	.word	0x0500000f


	//   ....[76]....
        /*02dc*/ 	.word	0x0500000f


	//   ....[77]....
        /*02e0*/ 	.word	0x0500000f


	//   ....[78]....
        /*02e4*/ 	.word	0x0500000f


	//   ....[79]....
        /*02e8*/ 	.word	0x0500000f


	//   ....[80]....
        /*02ec*/ 	.word	0x0500000f


	//   ....[81]....
        /*02f0*/ 	.word	0x0500000f


	//   ....[82]....
        /*02f4*/ 	.word	0x0500000f


	//   ....[83]....
        /*02f8*/ 	.word	0x0500000f


	//   ....[84]....
        /*02fc*/ 	.word	0x0500000f


	//   ....[85]....
        /*0300*/ 	.word	0x0500000f


	//   ....[86]....
        /*0304*/ 	.word	0x0500000f


	//   ....[87]....
        /*0308*/ 	.word	0x0500000f


	//   ....[88]....
        /*030c*/ 	.word	0x0500000f


	//   ....[89]....
        /*0310*/ 	.word	0x0500000f


	//   ....[90]....
        /*0314*/ 	.word	0x0500000f


	//   ....[91]....
        /*0318*/ 	.word	0x0500000f


	//   ....[92]....
        /*031c*/ 	.word	0x0500000f


	//   ....[93]....
        /*0320*/ 	.word	0x0500000f


	//   ....[94]....
        /*0324*/ 	.word	0x0500000f


	//   ....[95]....
        /*0328*/ 	.word	0x0500000f


	//   ....[96]....
        /*032c*/ 	.word	0x0500000f


	//----- nvinfo : EIATTR_COOP_GROUP_INSTR_OFFSETS
	.align		4
.L_173:
        /*0330*/ 	.byte	0x04, 0x28
        /*0332*/ 	.short	(.L_175 - .L_174)


	//   ....[0]....
.L_174:
        /*0334*/ 	.word	0x00000070


	//   ....[1]....
        /*0338*/ 	.word	0x00000140


	//   ....[2]....
        /*033c*/ 	.word	0x00000190


	//   ....[3]....
        /*0340*/ 	.word	0x000003e0


	//   ....[4]....
        /*0344*/ 	.word	0x00000540


	//   ....[5]....
        /*0348*/ 	.word	0x00000660


	//   ....[6]....
        /*034c*/ 	.word	0x000007c0


	//   ....[7]....
        /*0350*/ 	.word	0x00001360


	//   ....[8]....
        /*0354*/ 	.word	0x00003150


	//   ....[9]....
        /*0358*/ 	.word	0x00003190


	//   ....[10]....
        /*035c*/ 	.word	0x000031b0


	//   ....[11]....
        /*0360*/ 	.word	0x000031d0


	//   ....[12]....
        /*0364*/ 	.word	0x00005430


	//   ....[13]....
        /*0368*/ 	.word	0x00005480


	//   ....[14]....
        /*036c*/ 	.word	0x000054a0


	//   ....[15]....
        /*0370*/ 	.word	0x000054c0


	//   ....[16]....
        /*0374*/ 	.word	0x00006a90


	//   ....[17]....
        /*0378*/ 	.word	0x00006ae0


	//   ....[18]....
        /*037c*/ 	.word	0x00006b00


	//   ....[19]....
        /*0380*/ 	.word	0x00006b20


	//   ....[20]....
        /*0384*/ 	.word	0x00007c00


	//   ....[21]....
        /*0388*/ 	.word	0x00007c60


	//   ....[22]....
        /*038c*/ 	.word	0x00007ca0


	//   ....[23]....
        /*0390*/ 	.word	0x00007cd0


	//   ....[24]....
        /*0394*/ 	.word	0x00007d00


	//   ....[25]....
        /*0398*/ 	.word	0x00007d20


	//   ....[26]....
        /*039c*/ 	.word	0x000089a0


	//   ....[27]....
        /*03a0*/ 	.word	0x000089b0


	//   ....[28]....
        /*03a4*/ 	.word	0x00009a10


	//   ....[29]....
        /*03a8*/ 	.word	0x0000a4e0


	//   ....[30]....
        /*03ac*/ 	.word	0x0000ae60


	//   ....[31]....
        /*03b0*/ 	.word	0x0000ae70


	//   ....[32]....
        /*03b4*/ 	.word	0x0000ae80


	//   ....[33]....
        /*03b8*/ 	.word	0x0000aea0


	//   ....[34]....
        /*03bc*/ 	.word	0x0000aed0


	//   ....[35]....
        /*03c0*/ 	.word	0x0000b050


	//   ....[36]....
        /*03c4*/ 	.word	0x0000b060


	//   ....[37]....
        /*03c8*/ 	.word	0x0000b0b0


	//   ....[38]....
        /*03cc*/ 	.word	0x0000b180


	//   ....[39]....
        /*03d0*/ 	.word	0x0000b1a0


	//   ....[40]....
        /*03d4*/ 	.word	0x0000b240


	//   ....[41]....
        /*03d8*/ 	.word	0x0000b260


	//   ....[42]....
        /*03dc*/ 	.word	0x0000b2e0


	//   ....[43]....
        /*03e0*/ 	.word	0x0000b300


	//   ....[44]....
        /*03e4*/ 	.word	0x0000b310


	//   ....[45]....
        /*03e8*/ 	.word	0x0000b320


	//   ....[46]....
        /*03ec*/ 	.word	0x0000bb10


	//   ....[47]....
        /*03f0*/ 	.word	0x0000bb40


	//   ....[48]....
        /*03f4*/ 	.word	0x0000bb60


	//   ....[49]....
        /*03f8*/ 	.word	0x0000bc10


	//   ....[50]....
        /*03fc*/ 	.word	0x0000bcb0


	//   ....[51]....
        /*0400*/ 	.word	0x0000bcc0


	//   ....[52]....
        /*0404*/ 	.word	0x0000bce0


	//   ....[53]....
        /*0408*/ 	.word	0x0000bd10


	//   ....[54]....
        /*040c*/ 	.word	0x0000bd80


	//   ....[55]....
        /*0410*/ 	.word	0x0000bdb0


	//   ....[56]....
        /*0414*/ 	.word	0x0000be30


	//   ....[57]....
        /*0418*/ 	.word	0x0000be70


	//   ....[58]....
        /*041c*/ 	.word	0x0000bf00


	//   ....[59]....
        /*0420*/ 	.word	0x0000bf30


	//   ....[60]....
        /*0424*/ 	.word	0x0000bfe0


	//   ....[61]....
        /*0428*/ 	.word	0x0000c030


	//   ....[62]....
        /*042c*/ 	.word	0x0000e310


	//   ....[63]....
        /*0430*/ 	.word	0x0000e890


	//   ....[64]....
        /*0434*/ 	.word	0x0000ea10


	//   ....[65]....
        /*0438*/ 	.word	0x0000ea60


	//   ....[66]....
        /*043c*/ 	.word	0x0000ebb0


	//   ....[67]....
        /*0440*/ 	.word	0x0000ec20


	//   ....[68]....
        /*0444*/ 	.word	0x0000ed70


	//   ....[69]....
        /*0448*/ 	.word	0x0000edf0


	//   ....[70]....
        /*044c*/ 	.word	0x0000eee0


	//   ....[71]....
        /*0450*/ 	.word	0x0000ef70


	//   ....[72]....
        /*0454*/ 	.word	0x0000f080


	//   ....[73]....
        /*0458*/ 	.word	0x0000f0f0


	//   ....[74]....
        /*045c*/ 	.word	0x0000f210


	//   ....[75]....
        /*0460*/ 	.word	0x0000f280


	//   ....[76]....
        /*0464*/ 	.word	0x0000f390


	//   ....[77]....
        /*0468*/ 	.word	0x0000f3f0


	//   ....[78]....
        /*046c*/ 	.word	0x0000f4f0


	//   ....[79]....
        /*0470*/ 	.word	0x0000f540


	//   ....[80]....
        /*0474*/ 	.word	0x0000f5e0


	//   ....[81]....
        /*0478*/ 	.word	0x0000f6a0


	//   ....[82]....
        /*047c*/ 	.word	0x0000f9b0


	//   ....[83]....
        /*0480*/ 	.word	0x0000fa20


	//   ....[84]....
        /*0484*/ 	.word	0x0000fb30


	//   ....[85]....
        /*0488*/ 	.word	0x0000fb90


	//   ....[86]....
        /*048c*/ 	.word	0x0000fca0


	//   ....[87]....
        /*0490*/ 	.word	0x0000fcf0


	//   ....[88]....
        /*0494*/ 	.word	0x0000fdf0


	//   ....[89]....
        /*0498*/ 	.word	0x0000fe50


	//   ....[90]....
        /*049c*/ 	.word	0x0000ffc0


	//   ....[91]....
        /*04a0*/ 	.word	0x00010010


	//   ....[92]....
        /*04a4*/ 	.word	0x00010130


	//   ....[93]....
        /*04a8*/ 	.word	0x00010180


	//   ....[94]....
        /*04ac*/ 	.word	0x00010290


	//   ....[95]....
        /*04b0*/ 	.word	0x000102e0


	//   ....[96]....
        /*04b4*/ 	.word	0x000106f0


	//----- nvinfo : EIATTR_REG_RECONFIG
	.align		4
.L_175:
        /*04b8*/ 	.byte	0x01, 0x54
	.zero		2


	//----- nvinfo : EIATTR_SYSCALL_OFFSETS
	.align		4
        /*04bc*/ 	.byte	0x04, 0x46
        /*04be*/ 	.short	(.L_177 - .L_176)


	//   ....[0]....
.L_176:
        /*04c0*/ 	.word	0x00001500


	//   ....[1]....
        /*04c4*/ 	.word	0x0000a110


	//   ....[2]....
        /*04c8*/ 	.word	0x0000a250


	//   ....[3]....
        /*04cc*/ 	.word	0x0000a340


	//   ....[4]....
        /*04d0*/ 	.word	0x0000aa70


	//   ....[5]....
        /*04d4*/ 	.word	0x0000b670


	//----- nvinfo : EIATTR_MBARRIER_INSTR_OFFSETS
	.align		4
.L_177:
        /*04d8*/ 	.byte	0x04, 0x39
        /*04da*/ 	.short	(.L_179 - .L_178)


	//   ....[0]....
.L_178:
        /*04dc*/ 	.word	0x00000280
        /*04e0*/ 	.word	0x000000ff
        /*04e4*/ 	.word	0x00032400
        /*04e8*/ 	.short	0x0100
        /*04ea*/ 	.byte	0x08
	.zero		1


	//   ....[1]....
        /*04ec*/ 	.word	0x00000290
        /*04f0*/ 	.word	0x000000ff
        /*04f4*/ 	.word	0x00032410
        /*04f8*/ 	.short	0x0100
        /*04fa*/ 	.byte	0x08
	.zero		1


	//   ....[2]....
        /*04fc*/ 	.word	0x000002a0
        /*0500*/ 	.word	0x000000ff
        /*0504*/ 	.word	0x00032420
        /*0508*/ 	.short	0x0100
        /*050a*/ 	.byte	0x08
	.zero		1


	//   ....[3]....
        /*050c*/ 	.word	0x00000390
        /*0510*/ 	.word	0x000000ff
        /*0514*/ 	.word	0x00032430
        /*0518*/ 	.short	0x0100
        /*051a*/ 	.byte	0x08
	.zero		1


	//   ....[4]....
        /*051c*/ 	.word	0x000003a0
        /*0520*/ 	.word	0x000000ff
        /*0524*/ 	.word	0x00032440
        /*0528*/ 	.short	0x0100
        /*052a*/ 	.byte	0x08
	.zero		1


	//   ....[5]....
        /*052c*/ 	.word	0x000003b0
        /*0530*/ 	.word	0x000000ff
        /*0534*/ 	.word	0x00032438
        /*0538*/ 	.short	0x0100
        /*053a*/ 	.byte	0x08
	.zero		1


	//   ....[6]....
        /*053c*/ 	.word	0x000003c0
        /*0540*/ 	.word	0x000000ff
        /*0544*/ 	.word	0x00032448
        /*0548*/ 	.short	0x0100
        /*054a*/ 	.byte	0x08
	.zero		1


	//   ....[7]....
        /*054c*/ 	.word	0x000004f0
        /*0550*/ 	.word	0x000000ff
        /*0554*/ 	.word	0x00032450
        /*0558*/ 	.short	0x0100
        /*055a*/ 	.byte	0x08
	.zero		1


	//   ....[8]....
        /*055c*/ 	.word	0x00000500
        /*0560*/ 	.word	0x000000ff
        /*0564*/ 	.word	0x00032460
        /*0568*/ 	.short	0x0100
        /*056a*/ 	.byte	0x08
	.zero		1


	//   ....[9]....
        /*056c*/ 	.word	0x00000510
        /*0570*/ 	.word	0x000000ff
        /*0574*/ 	.word	0x00032458
        /*0578*/ 	.short	0x0100
        /*057a*/ 	.byte	0x08
	.zero		1


	//   ....[10]....
        /*057c*/ 	.word	0x00000520
        /*0580*/ 	.word	0x000000ff
        /*0584*/ 	.word	0x00032468
        /*0588*/ 	.short	0x0100
        /*058a*/ 	.byte	0x08
	.zero		1


	//   ....[11]....
        /*058c*/ 	.word	0x00000610
        /*0590*/ 	.word	0x000000ff
        /*0594*/ 	.word	0x00032470
        /*0598*/ 	.short	0x0100
        /*059a*/ 	.byte	0x06
	.zero		1


	//   ....[12]....
        /*059c*/ 	.word	0x00000620
        /*05a0*/ 	.word	0x000000ff
        /*05a4*/ 	.word	0x00032480
        /*05a8*/ 	.short	0x0100
        /*05aa*/ 	.byte	0x06
	.zero		1


	//   ....[13]....
        /*05ac*/ 	.word	0x00000630
        /*05b0*/ 	.word	0x000000ff
        /*05b4*/ 	.word	0x00032478
        /*05b8*/ 	.short	0x0100
        /*05ba*/ 	.byte	0x06
	.zero		1


	//   ....[14]....
        /*05bc*/ 	.word	0x00000640
        /*05c0*/ 	.word	0x000000ff
        /*05c4*/ 	.word	0x00032488
        /*05c8*/ 	.short	0x0100
        /*05ca*/ 	.byte	0x06
	.zero		1


	//   ....[15]....
        /*05cc*/ 	.word	0x00000770
        /*05d0*/ 	.word	0x000000ff
        /*05d4*/ 	.word	0x00032490
        /*05d8*/ 	.short	0x0100
        /*05da*/ 	.byte	0x08
	.zero		1


	//   ....[16]....
        /*05dc*/ 	.word	0x00000780
        /*05e0*/ 	.word	0x000000ff
        /*05e4*/ 	.word	0x000324a0
        /*05e8*/ 	.short	0x0100
        /*05ea*/ 	.byte	0x08
	.zero		1


	//   ....[17]....
        /*05ec*/ 	.word	0x00000790
        /*05f0*/ 	.word	0x000000ff
        /*05f4*/ 	.word	0x00032498
        /*05f8*/ 	.short	0x0100
        /*05fa*/ 	.byte	0x08
	.zero		1


	//   ....[18]....
        /*05fc*/ 	.word	0x000007a0
        /*0600*/ 	.word	0x000000ff
        /*0604*/ 	.word	0x000324a8
        /*0608*/ 	.short	0x0100
        /*060a*/ 	.byte	0x08
	.zero		1


	//   ....[19]....
        /*060c*/ 	.word	0x000008d0
        /*0610*/ 	.word	0x000000ff
        /*0614*/ 	.word	0x000324b0
        /*0618*/ 	.short	0x0100
        /*061a*/ 	.byte	0x08
	.zero		1


	//   ....[20]....
        /*061c*/ 	.word	0x000008e0
        /*0620*/ 	.word	0x000000ff
        /*0624*/ 	.word	0x000324c0
        /*0628*/ 	.short	0x0100
        /*062a*/ 	.byte	0x08
	.zero		1


	//   ....[21]....
        /*062c*/ 	.word	0x000008f0
        /*0630*/ 	.word	0x000000ff
        /*0634*/ 	.word	0x000324b8
        /*0638*/ 	.short	0x0100
        /*063a*/ 	.byte	0x08
	.zero		1


	//   ....[22]....
        /*063c*/ 	.word	0x00000900
        /*0640*/ 	.word	0x000000ff
        /*0644*/ 	.word	0x000324c8
        /*0648*/ 	.short	0x0100
        /*064a*/ 	.byte	0x08
	.zero		1


	//   ....[23]....
        /*064c*/ 	.word	0x00001540
        /*0650*/ 	.word	0x000000ff
        /*0654*/ 	.word	0x00032400
        /*0658*/ 	.short	0x010a
        /*065a*/ 	.byte	0x04
	.zero		1


	//   ....[24]....
        /*065c*/ 	.word	0x00001600
        /*0660*/ 	.word	0x000000ff
        /*0664*/ 	.word	0x00032430
        /*0668*/ 	.short	0x010a
        /*066a*/ 	.byte	0x04
	.zero		1


	//   ....[25]....
        /*066c*/ 	.word	0x00001650
        /*0670*/ 	.word	0x000000ff
        /*0674*/ 	.word	0x00032430
        /*0678*/ 	.short	0x010a
        /*067a*/ 	.byte	0x04
	.zero		1


	//   ....[26]....
        /*067c*/ 	.word	0x000019d0
        /*0680*/ 	.word	0x000000ff
        /*0684*/ 	.word	0x00032410
        /*0688*/ 	.short	0x010a
        /*068a*/ 	.byte	0x09
	.zero		1


	//   ....[27]....
        /*068c*/ 	.word	0x00001a20
        /*0690*/ 	.word	0x000000ff
        /*0694*/ 	.word	0x00032450
        /*0698*/ 	.short	0x010a
        /*069a*/ 	.byte	0x04
	.zero		1


	//   ....[28]....
        /*069c*/ 	.word	0x00001a70
        /*06a0*/ 	.word	0x000000ff
        /*06a4*/ 	.word	0x00032450
        /*06a8*/ 	.short	0x010a
        /*06aa*/ 	.byte	0x04
	.zero		1


	//   ....[29]....
        /*06ac*/ 	.word	0x00003450
        /*06b0*/ 	.word	0x00000018
        /*06b4*/ 	.word	0x00000000
        /*06b8*/ 	.short	0x0101
        /*06ba*/ 	.byte	0x3f
	.zero		1


	//   ....[30]....
        /*06bc*/ 	.word	0x00003f30
        /*06c0*/ 	.word	0x000000a0
        /*06c4*/ 	.word	0x00000000
        /*06c8*/ 	.short	0x0101
        /*06ca*/ 	.byte	0x3f
	.zero		1


	//   ....[31]....
        /*06cc*/ 	.word	0x00004110
        /*06d0*/ 	.word	0x000000ff
        /*06d4*/ 	.word	0x00032430
        /*06d8*/ 	.short	0x010a
        /*06da*/ 	.byte	0x06
	.zero		1


	//   ....[32]....
        /*06dc*/ 	.word	0x00004160
        /*06e0*/ 	.word	0x000000ff
        /*06e4*/ 	.word	0x00032430
        /*06e8*/ 	.short	0x010a
        /*06ea*/ 	.byte	0x06
	.zero		1


	//   ....[33]....
        /*06ec*/ 	.word	0x000044c0
        /*06f0*/ 	.word	0x000000ff
        /*06f4*/ 	.word	0x00032450
        /*06f8*/ 	.short	0x010a
        /*06fa*/ 	.byte	0x06
	.zero		1


	//   ....[34]....
        /*06fc*/ 	.word	0x00004510
        /*0700*/ 	.word	0x000000ff
        /*0704*/ 	.word	0x00032450
        /*0708*/ 	.short	0x010a
        /*070a*/ 	.byte	0x06
	.zero		1


	//   ....[35]....
        /*070c*/ 	.word	0x000056b0
        /*0710*/ 	.word	0x00000098
        /*0714*/ 	.word	0x00000000
        /*0718*/ 	.short	0x0101
        /*071a*/ 	.byte	0x3f
	.zero		1


	//   ....[36]....
        /*071c*/ 	.word	0x00006a70
        /*0720*/ 	.word	0x000000c9
        /*0724*/ 	.word	0x00000000
        /*0728*/ 	.short	0x0101
        /*072a*/ 	.byte	0x3f
	.zero		1


	//   ....[37]....
        /*072c*/ 	.word	0x00007d30
        /*0730*/ 	.word	0x000000ff
        /*0734*/ 	.word	0x00000000
        /*0738*/ 	.short	0x0101
        /*073a*/ 	.byte	0x04
	.zero		1


	//   ....[38]....
        /*073c*/ 	.word	0x0000a730
        /*0740*/ 	.word	0x000000ff
        /*0744*/ 	.word	0x00032440
        /*0748*/ 	.short	0x010a
        /*074a*/ 	.byte	0x26
	.zero		1


	//   ....[39]....
        /*074c*/ 	.word	0x0000b480
        /*0750*/ 	.word	0x000000ff
        /*0754*/ 	.word	0x00032400
        /*0758*/ 	.short	0x0107
        /*075a*/ 	.byte	0x26
	.zero		1


	//   ....[40]....
        /*075c*/ 	.word	0x0000b500
        /*0760*/ 	.word	0x000000ff
        /*0764*/ 	.word	0x00032400
        /*0768*/ 	.short	0x0101
        /*076a*/ 	.byte	0x26
	.zero		1


	//   ....[41]....
        /*076c*/ 	.word	0x0000c1e0
        /*0770*/ 	.word	0x000000ff
        /*0774*/ 	.word	0x00032410
        /*0778*/ 	.short	0x0107
        /*077a*/ 	.byte	0x26
	.zero		1


	//   ....[42]....
        /*077c*/ 	.word	0x0000c240
        /*0780*/ 	.word	0x000000ff
        /*0784*/ 	.word	0x00032410
        /*0788*/ 	.short	0x0101
        /*078a*/ 	.byte	0x26
	.zero		1


	//   ....[43]....
        /*078c*/ 	.word	0x0000c250
        /*0790*/ 	.word	0x000000ff
        /*0794*/ 	.word	0x00032420
        /*0798*/ 	.short	0x010a
        /*079a*/ 	.byte	0x26
	.zero		1


	//   ....[44]....
        /*079c*/ 	.word	0x0000c2b0
        /*07a0*/ 	.word	0x000000ff
        /*07a4*/ 	.word	0x00032460
        /*07a8*/ 	.short	0x010a
        /*07aa*/ 	.byte	0x26
	.zero		1


	//   ....[45]....
        /*07ac*/ 	.word	0x0000cb40
        /*07b0*/ 	.word	0x000000ff
        /*07b4*/ 	.word	0x00032448
        /*07b8*/ 	.short	0x010a
        /*07ba*/ 	.byte	0x26
	.zero		1


	//   ....[46]....
        /*07bc*/ 	.word	0x0000cd10
        /*07c0*/ 	.word	0x000000ff
        /*07c4*/ 	.word	0x00032468
        /*07c8*/ 	.short	0x010a
        /*07ca*/ 	.byte	0x26
	.zero		1


	//   ....[47]....
        /*07cc*/ 	.word	0x0000d380
        /*07d0*/ 	.word	0x000000ff
        /*07d4*/ 	.word	0x00032440
        /*07d8*/ 	.short	0x010a
        /*07da*/ 	.byte	0x26
	.zero		1


	//   ....[48]....
        /*07dc*/ 	.word	0x0000d560
        /*07e0*/ 	.word	0x000000ff
        /*07e4*/ 	.word	0x00032460
        /*07e8*/ 	.short	0x010a
        /*07ea*/ 	.byte	0x26
	.zero		1


	//   ....[49]....
        /*07ec*/ 	.word	0x0000dbf0
        /*07f0*/ 	.word	0x000000ff
        /*07f4*/ 	.word	0x00032448
        /*07f8*/ 	.short	0x010a
        /*07fa*/ 	.byte	0x26
	.zero		1


	//   ....[50]....
        /*07fc*/ 	.word	0x0000ddd0
        /*0800*/ 	.word	0x000000ff
        /*0804*/ 	.word	0x00032468
        /*0808*/ 	.short	0x010a
        /*080a*/ 	.byte	0x26
	.zero		1


	//   ....[51]....
        /*080c*/ 	.word	0x0000e2a0
        /*0810*/ 	.word	0x00000002
        /*0814*/ 	.word	0x00032420
        /*0818*/ 	.short	0x010a
        /*081a*/ 	.byte	0x3f
	.zero		1


	//   ....[52]....
        /*081c*/ 	.word	0x0000e440
        /*0820*/ 	.word	0x00000007
        /*0824*/ 	.word	0x00000000
        /*0828*/ 	.short	0x010a
        /*082a*/ 	.byte	0x3f
	.zero		1


	//   ....[53]....
        /*082c*/ 	.word	0x0000e4b0
        /*0830*/ 	.word	0x00000005
        /*0834*/ 	.word	0x00000000
        /*0838*/ 	.short	0x010a
        /*083a*/ 	.byte	0x3f
	.zero		1


	//   ....[54]....
        /*083c*/ 	.word	0x0000e510
        /*0840*/ 	.word	0x00000005
        /*0844*/ 	.word	0x00000000
        /*0848*/ 	.short	0x010a
        /*084a*/ 	.byte	0x3f
	.zero		1


	//   ....[55]....
        /*084c*/ 	.word	0x0000e540
        /*0850*/ 	.word	0x00000003
        /*0854*/ 	.word	0x00000000
        /*0858*/ 	.short	0x010a
        /*085a*/ 	.byte	0x3f
	.zero		1


	//   ....[56]....
        /*085c*/ 	.word	0x0000e5c0
        /*0860*/ 	.word	0x00000003
        /*0864*/ 	.word	0x00032400
        /*0868*/ 	.short	0x010a
        /*086a*/ 	.byte	0x3f
	.zero		1


	//   ....[57]....
        /*086c*/ 	.word	0x0000e630
        /*0870*/ 	.word	0x00000003
        /*0874*/ 	.word	0x00032430
        /*0878*/ 	.short	0x010a
        /*087a*/ 	.byte	0x3f
	.zero		1


	//   ....[58]....
        /*087c*/ 	.word	0x0000e6a0
        /*0880*/ 	.word	0x0000000b
        /*0884*/ 	.word	0x00032410
        /*0888*/ 	.short	0x010a
        /*088a*/ 	.byte	0x3f
	.zero		1


	//   ....[59]....
        /*088c*/ 	.word	0x0000e710
        /*0890*/ 	.word	0x0000000b
        /*0894*/ 	.word	0x00032450
        /*0898*/ 	.short	0x010a
        /*089a*/ 	.byte	0x3f
	.zero		1


	//   ....[60]....
        /*089c*/ 	.word	0x0000e780
        /*08a0*/ 	.word	0x00000099
        /*08a4*/ 	.word	0x00032430
        /*08a8*/ 	.short	0x010a
        /*08aa*/ 	.byte	0x3f
	.zero		1


	//   ....[61]....
        /*08ac*/ 	.word	0x0000e7f0
        /*08b0*/ 	.word	0x000000c9
        /*08b4*/ 	.word	0x00032450
        /*08b8*/ 	.short	0x010a
        /*08ba*/ 	.byte	0x3f
	.zero		1


	//   ....[62]....
        /*08bc*/ 	.word	0x0000e950
        /*08c0*/ 	.word	0x00000003
        /*08c4*/ 	.word	0x00032440
        /*08c8*/ 	.short	0x010a
        /*08ca*/ 	.byte	0x3f
	.zero		1


	//   ....[63]....
        /*08cc*/ 	.word	0x00010320
        /*08d0*/ 	.word	0x00000003
        /*08d4*/ 	.word	0x00032420
        /*08d8*/ 	.short	0x010a
        /*08da*/ 	.byte	0x3f
	.zero		1


	//   ....[64]....
        /*08dc*/ 	.word	0x00010380
        /*08e0*/ 	.word	0x00000003
        /*08e4*/ 	.word	0x00032460
        /*08e8*/ 	.short	0x010a
        /*08ea*/ 	.byte	0x3f
	.zero		1


	//   ....[65]....
        /*08ec*/ 	.word	0x000103e0
        /*08f0*/ 	.word	0x00000003
        /*08f4*/ 	.word	0x00032448
        /*08f8*/ 	.short	0x010a
        /*08fa*/ 	.byte	0x3f
	.zero		1


	//   ....[66]....
        /*08fc*/ 	.word	0x00010440
        /*0900*/ 	.word	0x00000003
        /*0904*/ 	.word	0x00032468
        /*0908*/ 	.short	0x010a
        /*090a*/ 	.byte	0x3f
	.zero		1


	//   ....[67]....
        /*090c*/ 	.word	0x000104a0
        /*0910*/ 	.word	0x00000003
        /*0914*/ 	.word	0x00032440
        /*0918*/ 	.short	0x010a
        /*091a*/ 	.byte	0x3f
	.zero		1


	//   ....[68]....
        /*091c*/ 	.word	0x00010500
        /*0920*/ 	.word	0x00000003
        /*0924*/ 	.word	0x00032460
        /*0928*/ 	.short	0x010a
        /*092a*/ 	.byte	0x3f
	.zero		1


	//   ....[69]....
        /*092c*/ 	.word	0x00010560
        /*0930*/ 	.word	0x00000003
        /*0934*/ 	.word	0x00032448
        /*0938*/ 	.short	0x010a
        /*093a*/ 	.byte	0x3f
	.zero		1


	//   ....[70]....
        /*093c*/ 	.word	0x000105c0
        /*0940*/ 	.word	0x00000003
        /*0944*/ 	.word	0x00032468
        /*0948*/ 	.short	0x010a
        /*094a*/ 	.byte	0x3f
	.zero		1


	//   ....[71]....
        /*094c*/ 	.word	0x00010610
        /*0950*/ 	.word	0x00000002
        /*0954*/ 	.word	0x00032420
        /*0958*/ 	.short	0x010a
        /*095a*/ 	.byte	0x3f
	.zero		1


	//   ....[72]....
        /*095c*/ 	.word	0x000107b0
        /*0960*/ 	.word	0x00000007
        /*0964*/ 	.word	0x00000000
        /*0968*/ 	.short	0x010a
        /*096a*/ 	.byte	0x3f
	.zero		1


	//   ....[73]....
        /*096c*/ 	.word	0x00010800
        /*0970*/ 	.word	0x00000005
        /*0974*/ 	.word	0x00000000
        /*0978*/ 	.short	0x010a
        /*097a*/ 	.byte	0x3f
	.zero		1


	//   ....[74]....
        /*097c*/ 	.word	0x00010850
        /*0980*/ 	.word	0x00000005
        /*0984*/ 	.word	0x00000000
        /*0988*/ 	.short	0x010a
        /*098a*/ 	.byte	0x3f
	.zero		1


	//----- nvinfo : EIATTR_NUM_MBARRIERS
	.align		4
.L_179:
        /*098c*/ 	.byte	0x03, 0x38
        /*098e*/ 	.short	0x0017


	//----- nvinfo : EIATTR_EXIT_INSTR_OFFSETS
	.align		4
        /*0990*/ 	.byte	0x04, 0x1c
        /*0992*/ 	.short	(.L_181 - .L_180)


	//   ....[0]....
.L_180:
        /*0994*/ 	.word	0x0000e590


	//----- nvinfo : EIATTR_MAX_THREADS
	.align		4
.L_181:
        /*0998*/ 	.byte	0x04, 0x05
        /*099a*/ 	.short	(.L_183 - .L_182)
.L_182:
        /*099c*/ 	.word	0x00000180
        /*09a0*/ 	.word	0x00000001
        /*09a4*/ 	.word	0x00000001


	//----- nvinfo : EIATTR_CRS_STACK_SIZE
	.align		4
.L_183:
        /*09a8*/ 	.byte	0x04, 0x1e
        /*09aa*/ 	.short	(.L_185 - .L_184)
.L_184:
        /*09ac*/ 	.word	0x00000000


	//----- nvinfo : EIATTR_CBANK_PARAM_SIZE
	.align		4
.L_185:
        /*09b0*/ 	.byte	0x03, 0x19
        /*09b2*/ 	.short	0x0b70


	//----- nvinfo : EIATTR_PARAM_CBANK
	.align		4
        /*09b4*/ 	.byte	0x04, 0x0a
        /*09b6*/ 	.short	(.L_187 - .L_186)
	.align		4
.L_186:
        /*09b8*/ 	.word	index@(.nv.constant0._ZN7cutlass13device_kernelIN5flash11enable_sm90INS1_16FlashAttnFwdSm90INS1_25CollectiveMainloopFwdSm90ILi2EN4cute5tupleIJNS5_1CILi1EEES8_S8_EEENS6_IJNS7_ILi128EEENS7_ILi96EEENS7_ILi64EEEEEELi256ENS_10bfloat16_tEfNS_4arch4Sm90ELb0ELb0ELb1ELb0ELb0ELb0ELb1ELb1ELb0ELb1ELb1ELb0EEENS1_21CollectiveEpilogueFwdINS6_IJSA_NS7_ILi256EEESB_EEES9_SE_SG_Li256ELb0ELb1ELb1ELb0EEENS1_19SingleTileSchedulerILb0ELb1ELb1ELi128EEEEEEEEEvNT_6ParamsE)
        /*09bc*/ 	.short	0x0210
        /*09be*/ 	.short	0x0b70


	//----- nvinfo : EIATTR_SW_WAR
	.align		4
.L_187:
        /*09c0*/ 	.byte	0x04, 0x36
        /*09c2*/ 	.short	(.L_189 - .L_188)
.L_188:
        /*09c4*/ 	.word	0x00000008
.L_189:


//--------------------- .nv.info._ZN7cutlass13device_kernelIN5flash11enable_sm90INS1_16FlashAttnFwdSm90INS1_25CollectiveMainloopFwdSm90ILi2EN4cute5tupleIJNS5_1CILi1EEES8_S8_EEENS6_IJNS7_ILi128EEENS7_ILi96EEENS7_ILi64EEEEEELi256ENS_10bfloat16_tEfNS_4arch4Sm90ELb0ELb0ELb1ELb1ELb0ELb0ELb0ELb1ELb0ELb1ELb1ELb0EEENS1_21CollectiveEpilogueFwdINS6_IJSA_NS7_ILi256EEESB_EEES9_SE_SG_Li256ELb1ELb1ELb1ELb0EEENS1_36VarlenDynamicPersistentTileSchedulerILi128ELi96ELi256ELi128ELb1ELb1ELb1ELb0ELb1ELb1EEEEEEEEEvNT_6ParamsE --------------------------
	.section	.nv.info._ZN7cutlass13device_kernelIN5flash11enable_sm90INS1_16FlashAttnFwdSm90INS1_25CollectiveMainloopFwdSm90ILi2EN4cute5tupleIJNS5_1CILi1EEES8_S8_EEENS6_IJNS7_ILi128EEENS7_ILi96EEENS7_ILi64EEEEEELi256ENS_10bfloat16_tEfNS_4arch4Sm90ELb0ELb0ELb1ELb1ELb0ELb0ELb0ELb1ELb0ELb1ELb1ELb0EEENS1_21CollectiveEpilogueFwdINS6_IJSA_NS7_ILi256EEESB_EEES9_SE_SG_Li256ELb1ELb1ELb1ELb0EEENS1_36VarlenDynamicPersistentTileSchedulerILi128ELi96ELi256ELi128ELb1ELb1ELb1ELb0ELb1ELb1EEEEEEEEEvNT_6ParamsE,"",@"SHT_CUDA_INFO"
	.sectionflags	@""
	.align	4


	//----- nvinfo : EIATTR_CUDA_API_VERSION
	.align		4
        /*0000*/ 	.byte	0x04, 0x37
        /*0002*/ 	.short	(.L_191 - .L_190)
.L_190:
        /*0004*/ 	.word	0x00000082


	//----- nvinfo : EIATTR_KPARAM_INFO
	.align		4
.L_191:
        /*0008*/ 	.byte	0x04, 0x17
        /*000a*/ 	.short	(.L_193 - .L_192)
.L_192:
        /*000c*/ 	.word	0x00000000
        /*0010*/ 	.short	0x0000
        /*0012*/ 	.short	0x0070
        /*0014*/ 	.byte	0x00, 0xf0, 0x01, 0x2a


	//----- nvinfo : EIATTR_SPARSE_MMA_MASK
	.align		4
.L_193:
        /*0018*/ 	.byte	0x03, 0x50
        /*001a*/ 	.short	0x0000


	//----- nvinfo : EIATTR_MAXREG_COUNT
	.align		4
        /*001c*/ 	.byte	0x03, 0x1b
        /*001e*/ 	.short	0x00a8


	//----- nvinfo : EIATTR_NUM_BARRIERS
	.align		4
        /*0020*/ 	.byte	0x02, 0x4c
        /*0022*/ 	.byte	0x10
	.zero		1


	//----- nvinfo : EIATTR_EXTERNS
	.align		4
        /*0024*/ 	.byte	0x04, 0x0f
        /*0026*/ 	.short	(.L_195 - .L_194)


	//   ....[0]....
	.align		4
.L_194:
        /*0028*/ 	.word	index@(__assertfail)


	//----- nvinfo : EIATTR_ANNOTATIONS
	.align		4
.L_195:
        /*002c*/ 	.byte	0x04, 0x55
        /*002e*/ 	.short	(.L_197 - .L_196)


	//   ....[0]....
.L_196:
        /* <DEDUP_REMOVED lines=65> */


	//----- nvinfo : EIATTR_MERCURY_ISA_VERSION
	.align		4
.L_197:
        /*0430*/ 	.byte	0x03, 0x5f
        /*0432*/ 	.short	0x0101


	//----- nvinfo : EIATTR_UNUSED_LOAD_BYTE_OFFSET
	.align		4
        /*0434*/ 	.byte	0x04, 0x44
        /*0436*/ 	.short	(.L_199 - .L_198)


	//   ....[0]....
.L_198:
        /*0438*/ 	.word	0x00000a30
        /*043c*/ 	.word	0x0000fff0


	//   ....[1]....
        /*0440*/ 	.word	0x00006da0
        /*0444*/ 	.word	0x0000fff0


	//----- nvinfo : EIATTR_INT_WARP_WIDE_INSTR_OFFSETS
	.align		4
.L_199:
        /*0448*/ 	.byte	0x04, 0x31
        /*044a*/ 	.short	(.L_201 - .L_200)


	//   ....[0]....
.L_200:
        /*044c*/ 	.word	0x00000130


	//   ....[1]....
        /*0450*/ 	.word	0x00000170


	//   ....[2]....
        /*0454*/ 	.word	0x000001e0


	//   ....[3]....
        /*0458*/ 	.word	0x00003cd0


	//   ....[4]....
        /*045c*/ 	.word	0x0000cb30


	//   ....[5]....
        /*0460*/ 	.word	0x0000cbc0


	//   ....[6]....
        /*0464*/ 	.word	0x000107b0


	//   ....[7]....
        /*0468*/ 	.word	0x00010840


	//----- nvinfo : EIATTR_COOP_GROUP_MASK_REGIDS
	.align		4
.L_201:
        /*046c*/ 	.byte	0x04, 0x29
        /*046e*/ 	.short	(.L_203 - .L_202)


	//   ....[0]....
.L_202:
        /*0470*/ 	.word	0xffffffff


	//   ....[1]....
        /*0474*/ 	.word	0xffffffff


	//   ....[2]....
        /*0478*/ 	.word	0xffffffff


	//   ....[3]....
        /*047c*/ 	.word	0xffffffff


	//   ....[4]....
        /*0480*/ 	.word	0xffffffff


	//   ....[5]....
        /*0484*/ 	.word	0xffffffff


	//   ....[6]....
        /*0488*/ 	.word	0xffffffff


	//   ....[7]....
        /*048c*/ 	.word	0xffffffff


	//   ....[8]....
        /*0490*/ 	.word	0xffffffff


	//   ....[9]....
        /*0494*/ 	.word	0xffffffff


	//   ....[10]....
        /*0498*/ 	.word	0xffffffff


	//   ....[11]....
        /*049c*/ 	.word	0xffffffff


	//   ....[12]....
        /*04a0*/ 	.word	0xffffffff


	//   ....[13]....
        /*04a4*/ 	.word	0xffffffff


	//   ....[14]....
        /*04a8*/ 	.word	0xffffffff


	//   ....[15]....
        /*04ac*/ 	.word	0xffffffff


	//   ....[16]....
        /*04b0*/ 	.word	0xffffffff


	//   ....[17]....
        /*04b4*/ 	.word	0xffffffff


	//   ....[18]....
        /*04b8*/ 	.word	0xffffffff


	//   ....[19]....
        /*04bc*/ 	.word	0xffffffff


	//   ....[20]....
        /*04c0*/ 	.word	0xffffffff


	//   ....[21]....
        /*04c4*/ 	.word	0xffffffff


	//   ....[22]....
        /*04c8*/ 	.word	0xffffffff


	//   ....[23]....
        /*04cc*/ 	.word	0xffffffff


	//   ....[24]....
        /*04d0*/ 	.word	0xffffffff


	//   ....[25]....
        /*04d4*/ 	.word	0xffffffff


	//   ....[26]....
        /*04d8*/ 	.word	0xffffffff


	//   ....[27]....
        /*04dc*/ 	.word	0xffffffff


	//   ....[28]....
        /*04e0*/ 	.word	0xffffffff


	//   ....[29]....
        /*04e4*/ 	.word	0xffffffff


	//   ....[30]....
        /*04e8*/ 	.word	0xffffffff


	//   ....[31]....
        /*04ec*/ 	.word	0xffffffff


	//   ....[32]....
        /*04f0*/ 	.word	0xffffffff


	//   ....[33]....
        /*04f4*/ 	.word	0xffffffff


	//   ....[34]....
        /*04f8*/ 	.word	0xffffffff


	//   ....[35]....
        /*04fc*/ 	.word	0xffffffff


	//   ....[36]....
        /*0500*/ 	.word	0xffffffff


	//   ....[37]....
        /*0504*/ 	.word	0xffffffff


	//   ....[38]....
        /*0508*/ 	.word	0xffffffff


	//   ....[39]....
        /*050c*/ 	.word	0xffffffff


	//   ....[40]....
        /*0510*/ 	.word	0xffffffff


	//   ....[41]....
        /*0514*/ 	.word	0xffffffff


	//   ....[42]....
        /*0518*/ 	.word	0xffffffff


	//   ....[43]....
        /*051c*/ 	.word	0xffffffff


	//   ....[44]....
        /*0520*/ 	.word	0xffffffff


	//   ....[45]....
        /*0524*/ 	.word	0xffffffff


	//   ....[46]....
        /*0528*/ 	.word	0xffffffff


	//   ....[47]....
        /*052c*/ 	.word	0xffffffff


	//   ....[48]....
        /*0530*/ 	.word	0xffffffff


	//   ....[49]....
        /*0534*/ 	.word	0xffffffff


	//   ....[50]....
        /*0538*/ 	.word	0xffffffff


	//   ....[51]....
        /*053c*/ 	.word	0xffffffff


	//   ....[52]....
        /*0540*/ 	.word	0xffffffff


	//   ....[53]....
        /*0544*/ 	.word	0xffffffff


	//   ....[54]....
        /*0548*/ 	.word	0xffffffff


	//   ....[55]....
        /*054c*/ 	.word	0xffffffff


	//   ....[56]....
        /*0550*/ 	.word	0xffffffff


	//   ....[57]....
        /*0554*/ 	.word	0xffffffff


	//   ....[58]....
        /*0558*/ 	.word	0xffffffff


	//   ....[59]....
        /*055c*/ 	.word	0xffffffff


	//   ....[60]....
        /*0560*/ 	.word	0xffffffff


	//   ....[61]....
        /*0564*/ 	.word	0xffffffff


	//   ....[62]....
        /*0568*/ 	.word	0xffffffff


	//   ....[63]....
        /*056c*/ 	.word	0xffffffff


	//   ....[64]....
        /*0570*/ 	.word	0xffffffff


	//   ....[65]....
        /*0574*/ 	.word	0xffffffff


	//   ....[66]....
        /*0578*/ 	.word	0xffffffff


	//   ....[67]....
        /*057c*/ 	.word	0xffffffff


	//   ....[68]....
        /*0580*/ 	.word	0xffffffff


	//   ....[69]....
        /*0584*/ 	.word	0xffffffff


	//   ....[70]....
        /*0588*/ 	.word	0xffffffff


	//   ....[71]....
        /*058c*/ 	.word	0xffffffff


	//   ....[72]....
        /*0590*/ 	.word	0xffffffff


	//   ....[73]....
        /*0594*/ 	.word	0xffffffff


	//   ....[74]....
        /*0598*/ 	.word	0xffffffff


	//   ....[75]....
        /*059c*/ 	.word	0xffffffff


	//   ....[76]....
        /*05a0*/ 	.word	0xffffffff


	//   ....[77]....
        /*05a4*/ 	.word	0xffffffff


	//   ....[78]....
        /*05a8*/ 	.word	0xffffffff


	//   ....[79]....
        /*05ac*/ 	.word	0xffffffff


	//   ....[80]....
        /*05b0*/ 	.word	0xffffffff


	//   ....[81]....
        /*05b4*/ 	.word	0xffffffff


	//   ....[82]....
        /*05b8*/ 	.word	0xffffffff


	//   ....[83]....
        /*05bc*/ 	.word	0xffffffff


	//   ....[84]....
        /*05c0*/ 	.word	0xffffffff


	//   ....[85]....
        /*05c4*/ 	.word	0xffffffff


	//   ....[86]....
        /*05c8*/ 	.word	0xffffffff


	//   ....[87]....
        /*05cc*/ 	.word	0xffffffff


	//   ....[88]....
        /*05d0*/ 	.word	0xffffffff


	//   ....[89]....
        /*05d4*/ 	.word	0xffffffff


	//   ....[90]....
        /*05d8*/ 	.word	0xffffffff


	//   ....[91]....
        /*05dc*/ 	.word	0xffffffff


	//   ....[92]....
        /*05e0*/ 	.word	0xffffffff


	//   ....[93]....
        /*05e4*/ 	.word	0xffffffff


	//   ....[94]....
        /*05e8*/ 	.word	0xffffffff


	//   ....[95]....
        /*05ec*/ 	.word	0xffffffff


	//   ....[96]....
        /*05f0*/ 	.word	0xffffffff


	//   ....[97]....
        /*05f4*/ 	.word	0x0500000f


	//   ....[98]....
        /*05f8*/ 	.word	0x0500000f


	//   ....[99]....
        /*05fc*/ 	.word	0x0500000f


	//   ....[100]....
        /*0600*/ 	.word	0x0500000f


	//   ....[101]....
        /*0604*/ 	.word	0x0500000f


	//   ....[102]....
        /*0608*/ 	.word	0x0500000f


	//   ....[103]....
        /*060c*/ 	.word	0x0500000f


	//   ....[104]....
        /*0610*/ 	.word	0x0500000f


	//   ....[105]....
        /*0614*/ 	.word	0x0500000f


	//   ....[106]....
        /*0618*/ 	.word	0x0500000f


	//   ....[107]....
        /*061c*/ 	.word	0x0500000f


	//   ....[108]....
        /*0620*/ 	.word	0x0500000f


	//   ....[109]....
        /*0624*/ 	.word	0x0500000f


	//   ....[110]....
        /*0628*/ 	.word	0x0500000f


	//   ....[111]....
        /*062c*/ 	.word	0x0500000f


	//   ....[112]....
        /*0630*/ 	.word	0x0500000f


	//   ....[113]....
        /*0634*/ 	.word	0x0500000f


	//   ....[114]....
        /*0638*/ 	.word	0x0500000f


	//   ....[115]....
        /*063c*/ 	.word	0x0500000f


	//   ....[116]....
        /*0640*/ 	.word	0x0500000f


	//   ....[117]....
        /*0644*/ 	.word	0x0500000f


	//   ....[118]....
        /*0648*/ 	.word	0x0500000f


	//   ....[119]....
        /*064c*/ 	.word	0x0500000f


	//   ....[120]....
        /*0650*/ 	.word	0x0500000f


	//   ....[121]....
        /*0654*/ 	.word	0x0500000f


	//   ....[122]....
        /*0658*/ 	.word	0x0500000f


	//   ....[123]....
        /*065c*/ 	.word	0x0500000f


	//   ....[124]....
        /*0660*/ 	.word	0x0500000f


	//   ....[125]....
        /*0664*/ 	.word	0x0500000f


	//   ....[126]....
        /*0668*/ 	.word	0x0500000f


	//   ....[127]....
        /*066c*/ 	.word	0x0500000f


	//   ....[128]....
        /*0670*/ 	.word	0x0500000f


	//   ....[129]....
        /*0674*/ 	.word	0x0500000f


	//   ....[130]....
        /*0678*/ 	.word	0x0500000f


	//   ....[131]....
        /*067c*/ 	.word	0x0500000f


	//   ....[132]....
        /*0680*/ 	.word	0x0500000f


	//----- nvinfo : EIATTR_COOP_GROUP_INSTR_OFFSETS
	.align		4
.L_203:
        /*0684*/ 	.byte	0x04, 0x28
        /*0686*/ 	.short	(.L_205 - .L_204)


	//   ....[0]....
.L_204:
        /*0688*/ 	.word	0x00000070


	//   ....[1]....
        /*068c*/ 	.word	0x00000140


	//   ....[2]....
        /*0690*/ 	.word	0x00000190


	//   ....[3]....
        /*0694*/ 	.word	0x000003c0


	//   ....[4]....
        /*0698*/ 	.word	0x00000520


	//   ....[5]....
        /*069c*/ 	.word	0x00000640


	//   ....[6]....
        /*06a0*/ 	.word	0x000007a0


	//   ....[7]....
        /*06a4*/ 	.word	0x00001cf0


	//   ....[8]....
        /*06a8*/ 	.word	0x00002e50


	//   ....[9]....
        /*06ac*/ 	.word	0x00002ed0


	//   ....[10]....
        /*06b0*/ 	.word	0x00003300


	//   ....[11]....
        /*06b4*/ 	.word	0x00003360


	//   ....[12]....
        /*06b8*/ 	.word	0x00004810


	//   ....[13]....
        /*06bc*/ 	.word	0x00004870


	//   ....[14]....
        /*06c0*/ 	.word	0x00005290


	//   ....[15]....
        /*06c4*/ 	.word	0x000052f0


	//   ....[16]....
        /*06c8*/ 	.word	0x00006320


	//   ....[17]....
        /*06cc*/ 	.word	0x00006390


	//   ....[18]....
        /*06d0*/ 	.word	0x000063f0


	//   ....[19]....
        /*06d4*/ 	.word	0x00006410


	//   ....[20]....
        /*06d8*/ 	.word	0x00007f10


	//   ....[21]....
        /*06dc*/ 	.word	0x00007f20


	//   ....[22]....
        /*06e0*/ 	.word	0x00007f30


	//   ....[23]....
        /*06e4*/ 	.word	0x00007f40


	//   ....[24]....
        /*06e8*/ 	.word	0x00008a00


	//   ....[25]....
        /*06ec*/ 	.word	0x00008a20


	//   ....[26]....
        /*06f0*/ 	.word	0x00008bd0


	//   ....[27]....
        /*06f4*/ 	.word	0x00008bf0


	//   ....[28]....
        /*06f8*/ 	.word	0x00008d30


	//   ....[29]....
        /*06fc*/ 	.word	0x00008d50


	//   ....[30]....
        /*0700*/ 	.word	0x00008ea0


	//   ....[31]....
        /*0704*/ 	.word	0x00008ec0


	//   ....[32]....
        /*0708*/ 	.word	0x000093c0


	//   ....[33]....
        /*070c*/ 	.word	0x000093d0


	//   ....[34]....
        /*0710*/ 	.word	0x00009c80


	//   ....[35]....
        /*0714*/ 	.word	0x00009c90


	//   ....[36]....
        /*0718*/ 	.word	0x0000aef0


	//   ....[37]....
        /*071c*/ 	.word	0x0000af20


	//   ....[38]....
        /*0720*/ 	.word	0x0000b090


	//   ....[39]....
        /*0724*/ 	.word	0x0000b0b0


	//   ....[40]....
        /*0728*/ 	.word	0x0000b1f0


	//   ....[41]....
        /*072c*/ 	.word	0x0000b210


	//   ....[42]....
        /*0730*/ 	.word	0x0000b360


	//   ....[43]....
        /*0734*/ 	.word	0x0000b380


	//   ....[44]....
        /*0738*/ 	.word	0x0000b550


	//   ....[45]....
        /*073c*/ 	.word	0x0000b770


	//   ....[46]....
        /*0740*/ 	.word	0x0000b7a0


	//   ....[47]....
        /*0744*/ 	.word	0x0000b7d0


	//   ....[48]....
        /*0748*/ 	.word	0x0000b800


	//   ....[49]....
        /*074c*/ 	.word	0x0000b830


	//   ....[50]....
        /*0750*/ 	.word	0x0000b860


	//   ....[51]....
        /*0754*/ 	.word	0x0000ba00


	//   ....[52]....
        /*0758*/ 	.word	0x0000ba30


	//   ....[53]....
        /*075c*/ 	.word	0x0000ba60


	//   ....[54]....
        /*0760*/ 	.word	0x0000ba90


	//   ....[55]....
        /*0764*/ 	.word	0x0000bac0


	//   ....[56]....
        /*0768*/ 	.word	0x0000baf0


	//   ....[57]....
        /*076c*/ 	.word	0x0000bb80


	//   ....[58]....
        /*0770*/ 	.word	0x0000bbb0


	//   ....[59]....
        /*0774*/ 	.word	0x0000bbc0


	//   ....[60]....
        /*0778*/ 	.word	0x0000bc70


	//   ....[61]....
        /*077c*/ 	.word	0x0000d110


	//   ....[62]....
        /*0780*/ 	.word	0x0000dbc0


	//   ....[63]....
        /*0784*/ 	.word	0x0000dc00


	//   ....[64]....
        /*0788*/ 	.word	0x0000dca0


	//   ....[65]....
        /*078c*/ 	.word	0x0000dcb0


	//   ....[66]....
        /*0790*/ 	.word	0x0000dd30


	//   ....[67]....
        /*0794*/ 	.word	0x0000dd40


	//   ....[68]....
        /*0798*/ 	.word	0x0000ddc0


	//   ....[69]....
        /*079c*/ 	.word	0x0000ddd0


	//   ....[70]....
        /*07a0*/ 	.word	0x0000de50


	//   ....[71]....
        /*07a4*/ 	.word	0x0000de60


	//   ....[72]....
        /*07a8*/ 	.word	0x0000dee0


	//   ....[73]....
        /*07ac*/ 	.word	0x0000def0


	//   ....[74]....
        /*07b0*/ 	.word	0x0000df70


	//   ....[75]....
        /*07b4*/ 	.word	0x0000df80


	//   ....[76]....
        /*07b8*/ 	.word	0x0000dfd0


	//   ....[77]....
        /*07bc*/ 	.word	0x0000dff0


	//   ....[78]....
        /*07c0*/ 	.word	0x00010ac0


	//   ....[79]....
        /*07c4*/ 	.word	0x00010af0


	//   ....[80]....
        /*07c8*/ 	.word	0x00010b50


	//   ....[81]....
        /*07cc*/ 	.word	0x00010b80


	//   ....[82]....
        /*07d0*/ 	.word	0x00010bb0


	//   ....[83]....
        /*07d4*/ 	.word	0x00010be0


	//   ....[84]....
        /*07d8*/ 	.word	0x00010c10


	//   ....[85]....
        /*07dc*/ 	.word	0x00010c40


	//   ....[86]....
        /*07e0*/ 	.word	0x00010e00


	//   ....[87]....
        /*07e4*/ 	.word	0x00010e30


	//   ....[88]....
        /*07e8*/ 	.word	0x00010e60


	//   ....[89]....
        /*07ec*/ 	.word	0x00010e90


	//   ....[90]....
        /*07f0*/ 	.word	0x00010ec0


	//   ....[91]....
        /*07f4*/ 	.word	0x00010ef0


	//   ....[92]....
        /*07f8*/ 	.word	0x00010fb0


	//   ....[93]....
        /*07fc*/ 	.word	0x00010fd0


	//   ....[94]....
        /*0800*/ 	.word	0x00010fe0


	//   ....[95]....
        /*0804*/ 	.word	0x00011040


	//   ....[96]....
        /*0808*/ 	.word	0x00011750


	//   ....[97]....
        /*080c*/ 	.word	0x00011c30


	//   ....[98]....
        /*0810*/ 	.word	0x00011e10


	//   ....[99]....
        /*0814*/ 	.word	0x00011e60


	//   ....[100]....
        /*0818*/ 	.word	0x00011ec0


	//   ....[101]....
        /*081c*/ 	.word	0x00011fb0


	//   ....[102]....
        /*0820*/ 	.word	0x00012010


	//   ....[103]....
        /*0824*/ 	.word	0x00012100


	//   ....[104]....
        /*0828*/ 	.word	0x00012160


	//   ....[105]....
        /*082c*/ 	.word	0x00012250


	//   ....[106]....
        /*0830*/ 	.word	0x000122b0


	//   ....[107]....
        /*0834*/ 	.word	0x000123a0


	//   ....[108]....
        /*0838*/ 	.word	0x00012400


	//   ....[109]....
        /*083c*/ 	.word	0x000124f0


	//   ....[110]....
        /*0840*/ 	.word	0x00012550


	//   ....[111]....
        /*0844*/ 	.word	0x00012620


	//   ....[112]....
        /*0848*/ 	.word	0x000126a0


	//   ....[113]....
        /*084c*/ 	.word	0x00012770


	//   ....[114]....
        /*0850*/ 	.word	0x00012aa0


	//   ....[115]....
        /*0854*/ 	.word	0x00012b40


	//   ....[116]....
        /*0858*/ 	.word	0x00012cd0


	//   ....[117]....
        /*085c*/ 	.word	0x00012d40


	//   ....[118]....
        /*0860*/ 	.word	0x00012db0


	//   ....[119]....
        /*0864*/ 	.word	0x00012e20


	//   ....[120]....
        /*0868*/ 	.word	0x00012e90


	//   ....[121]....
        /*086c*/ 	.word	0x00012f10


	//   ....[122]....
        /*0870*/ 	.word	0x00012fa0


	//   ....[123]....
        /*0874*/ 	.word	0x00013040


	//   ....[124]....
        /*0878*/ 	.word	0x000130b0


	//   ....[125]....
        /*087c*/ 	.word	0x00013120


	//   ....[126]....
        /*0880*/ 	.word	0x00013190


	//   ....[127]....
        /*0884*/ 	.word	0x00013210


	//   ....[128]....
        /*0888*/ 	.word	0x00013280


	//   ....[129]....
        /*088c*/ 	.word	0x00013320


	//   ....[130]....
        /*0890*/ 	.word	0x00013370


	//   ....[131]....
        /*0894*/ 	.word	0x00013400


	//   ....[132]....
        /*0898*/ 	.word	0x00013530


	//----- nvinfo : EIATTR_REG_RECONFIG
	.align		4
.L_205:
        /*089c*/ 	.byte	0x01, 0x54
	.zero		2


	//----- nvinfo : EIATTR_SYSCALL_OFFSETS
	.align		4
        /*08a0*/ 	.byte	0x04, 0x46
        /*08a2*/ 	.short	(.L_207 - .L_206)


	//   ....[0]....
.L_206:
        /*08a4*/ 	.word	0x00001e70


	//   ....[1]....
        /*08a8*/ 	.word	0x0000cd30


	//   ....[2]....
        /*08ac*/ 	.word	0x0000ce80


	//   ....[3]....
        /*08b0*/ 	.word	0x0000cf80


	//   ....[4]....
        /*08b4*/ 	.word	0x0000d800


	//----- nvinfo : EIATTR_MBARRIER_INSTR_OFFSETS
	.align		4
.L_207:
        /*08b8*/ 	.byte	0x04, 0x39
        /*08ba*/ 	.short	(.L_209 - .L_208)


	//   ....[0]....
.L_208:
        /*08bc*/ 	.word	0x00000270
        /*08c0*/ 	.word	0x000000ff
        /*08c4*/ 	.word	0x00022800
        /*08c8*/ 	.short	0x0100
        /*08ca*/ 	.byte	0x08
	.zero		1


	//   ....[1]....
        /*08cc*/ 	.word	0x00000280
        /*08d0*/ 	.word	0x000000ff
        /*08d4*/ 	.word	0x00022820
        /*08d8*/ 	.short	0x0100
        /*08da*/ 	.byte	0x08
	.zero		1


	//   ....[2]....
        /*08dc*/ 	.word	0x00000370
        /*08e0*/ 	.word	0x000000ff
        /*08e4*/ 	.word	0x00022830
        /*08e8*/ 	.short	0x0100
        /*08ea*/ 	.byte	0x08
	.zero		1


	//   ....[3]....
        /*08ec*/ 	.word	0x00000380
        /*08f0*/ 	.word	0x000000ff
        /*08f4*/ 	.word	0x00022840
        /*08f8*/ 	.short	0x0100
        /*08fa*/ 	.byte	0x08
	.zero		1


	//   ....[4]....
        /*08fc*/ 	.word	0x00000390
        /*0900*/ 	.word	0x000000ff
        /*0904*/ 	.word	0x00022838
        /*0908*/ 	.short	0x0100
        /*090a*/ 	.byte	0x08
	.zero		1


	//   ....[5]....
        /*090c*/ 	.word	0x000003a0
        /*0910*/ 	.word	0x000000ff
        /*0914*/ 	.word	0x00022848
        /*0918*/ 	.short	0x0100
        /*091a*/ 	.byte	0x08
	.zero		1


	//   ....[6]....
        /*091c*/ 	.word	0x000004d0
        /*0920*/ 	.word	0x000000ff
        /*0924*/ 	.word	0x00022850
        /*0928*/ 	.short	0x0100
        /*092a*/ 	.byte	0x08
	.zero		1


	//   ....[7]....
        /*092c*/ 	.word	0x000004e0
        /*0930*/ 	.word	0x000000ff
        /*0934*/ 	.word	0x00022860
        /*0938*/ 	.short	0x0100
        /*093a*/ 	.byte	0x08
	.zero		1


	//   ....[8]....
        /*093c*/ 	.word	0x000004f0
        /*0940*/ 	.word	0x000000ff
        /*0944*/ 	.word	0x00022858
        /*0948*/ 	.short	0x0100
        /*094a*/ 	.byte	0x08
	.zero		1


	//   ....[9]....
        /*094c*/ 	.word	0x00000500
        /*0950*/ 	.word	0x000000ff
        /*0954*/ 	.word	0x00022868
        /*0958*/ 	.short	0x0100
        /*095a*/ 	.byte	0x08
	.zero		1


	//   ....[10]....
        /*095c*/ 	.word	0x000005f0
        /*0960*/ 	.word	0x000000ff
        /*0964*/ 	.word	0x00022870
        /*0968*/ 	.short	0x0100
        /*096a*/ 	.byte	0x06
	.zero		1


	//   ....[11]....
        /*096c*/ 	.word	0x00000600
        /*0970*/ 	.word	0x000000ff
        /*0974*/ 	.word	0x00022880
        /*0978*/ 	.short	0x0100
        /*097a*/ 	.byte	0x06
	.zero		1


	//   ....[12]....
        /*097c*/ 	.word	0x00000610
        /*0980*/ 	.word	0x000000ff
        /*0984*/ 	.word	0x00022878
        /*0988*/ 	.short	0x0100
        /*098a*/ 	.byte	0x06
	.zero		1


	//   ....[13]....
        /*098c*/ 	.word	0x00000620
        /*0990*/ 	.word	0x000000ff
        /*0994*/ 	.word	0x00022888
        /*0998*/ 	.short	0x0100
        /*099a*/ 	.byte	0x06
	.zero		1


	//   ....[14]....
        /*099c*/ 	.word	0x00000750
        /*09a0*/ 	.word	0x000000ff
        /*09a4*/ 	.word	0x00022890
        /*09a8*/ 	.short	0x0100
        /*09aa*/ 	.byte	0x08
	.zero		1


	//   ....[15]....
        /*09ac*/ 	.word	0x00000760
        /*09b0*/ 	.word	0x000000ff
        /*09b4*/ 	.word	0x000228a0
        /*09b8*/ 	.short	0x0100
        /*09ba*/ 	.byte	0x08
	.zero		1


	//   ....[16]....
        /*09bc*/ 	.word	0x00000770
        /*09c0*/ 	.word	0x000000ff
        /*09c4*/ 	.word	0x00022898
        /*09c8*/ 	.short	0x0100
        /*09ca*/ 	.byte	0x08
	.zero		1


	//   ....[17]....
        /*09cc*/ 	.word	0x00000780
        /*09d0*/ 	.word	0x000000ff
        /*09d4*/ 	.word	0x000228a8
        /*09d8*/ 	.short	0x0100
        /*09da*/ 	.byte	0x08
	.zero		1


	//   ....[18]....
        /*09dc*/ 	.word	0x000008b0
        /*09e0*/ 	.word	0x000000ff
        /*09e4*/ 	.word	0x000228b0
        /*09e8*/ 	.short	0x0100
        /*09ea*/ 	.byte	0x08
	.zero		1


	//   ....[19]....
        /*09ec*/ 	.word	0x000008c0
        /*09f0*/ 	.word	0x000000ff
        /*09f4*/ 	.word	0x000228c0
        /*09f8*/ 	.short	0x0100
        /*09fa*/ 	.byte	0x08
	.zero		1


	//   ....[20]....
        /*09fc*/ 	.word	0x000008d0
        /*0a00*/ 	.word	0x000000ff
        /*0a04*/ 	.word	0x000228b8
        /*0a08*/ 	.short	0x0100
        /*0a0a*/ 	.byte	0x08
	.zero		1


	//   ....[21]....
        /*0a0c*/ 	.word	0x000008e0
        /*0a10*/ 	.word	0x000000ff
        /*0a14*/ 	.word	0x000228c8
        /*0a18*/ 	.short	0x0100
        /*0a1a*/ 	.byte	0x08
	.zero		1


	//   ....[22]....
        /*0a1c*/ 	.word	0x00001f20
        /*0a20*/ 	.word	0x00000006
        /*0a24*/ 	.word	0x00022800
        /*0a28*/ 	.short	0x010a
        /*0a2a*/ 	.byte	0x3f
	.zero		1


	//   ....[23]....
        /*0a2c*/ 	.word	0x00001ff0
        /*0a30*/ 	.word	0x000000ff
        /*0a34*/ 	.word	0x00022830
        /*0a38*/ 	.short	0x010a
        /*0a3a*/ 	.byte	0x16
	.zero		1


	//   ....[24]....
        /*0a3c*/ 	.word	0x00002030
        /*0a40*/ 	.word	0x000000ff
        /*0a44*/ 	.word	0x00022830
        /*0a48*/ 	.short	0x010a
        /*0a4a*/ 	.byte	0x16
	.zero		1


	//   ....[25]....
        /*0a4c*/ 	.word	0x00003840
        /*0a50*/ 	.word	0x00000004
        /*0a54*/ 	.word	0x00000000
        /*0a58*/ 	.short	0x0101
        /*0a5a*/ 	.byte	0x3f
	.zero		1


	//   ....[26]....
        /*0a5c*/ 	.word	0x00003c40
        /*0a60*/ 	.word	0x000000ff
        /*0a64*/ 	.word	0x00022850
        /*0a68*/ 	.short	0x010a
        /*0a6a*/ 	.byte	0x16
	.zero		1


	//   ....[27]....
        /*0a6c*/ 	.word	0x00003c80
        /*0a70*/ 	.word	0x000000ff
        /*0a74*/ 	.word	0x00022850
        /*0a78*/ 	.short	0x010a
        /*0a7a*/ 	.byte	0x16
	.zero		1


	//   ....[28]....
        /*0a7c*/ 	.word	0x00003f70
        /*0a80*/ 	.word	0x000000ff
        /*0a84*/ 	.word	0x00000000
        /*0a88*/ 	.short	0x0101
        /*0a8a*/ 	.byte	0x16
	.zero		1


	//   ....[29]....
        /*0a8c*/ 	.word	0x00004100
        /*0a90*/ 	.word	0x000000ff
        /*0a94*/ 	.word	0x00022830
        /*0a98*/ 	.short	0x010a
        /*0a9a*/ 	.byte	0x19
	.zero		1


	//   ....[30]....
        /*0a9c*/ 	.word	0x00004140
        /*0aa0*/ 	.word	0x000000ff
        /*0aa4*/ 	.word	0x00022830
        /*0aa8*/ 	.short	0x010a
        /*0aaa*/ 	.byte	0x19
	.zero		1


	//   ....[31]....
        /*0aac*/ 	.word	0x00005b20
        /*0ab0*/ 	.word	0x0000000f
        /*0ab4*/ 	.word	0x00000000
        /*0ab8*/ 	.short	0x0101
        /*0aba*/ 	.byte	0x3f
	.zero		1


	//   ....[32]....
        /*0abc*/ 	.word	0x00005fd0
        /*0ac0*/ 	.word	0x000000ff
        /*0ac4*/ 	.word	0x00022850
        /*0ac8*/ 	.short	0x010a
        /*0aca*/ 	.byte	0x19
	.zero		1


	//   ....[33]....
        /*0acc*/ 	.word	0x00006010
        /*0ad0*/ 	.word	0x000000ff
        /*0ad4*/ 	.word	0x00022850
        /*0ad8*/ 	.short	0x010a
        /*0ada*/ 	.byte	0x19
	.zero		1


	//   ....[34]....
        /*0adc*/ 	.word	0x00006300
        /*0ae0*/ 	.word	0x00000009
        /*0ae4*/ 	.word	0x00000000
        /*0ae8*/ 	.short	0x0101
        /*0aea*/ 	.byte	0x3f
	.zero		1


	//   ....[35]....
        /*0aec*/ 	.word	0x00008a30
        /*0af0*/ 	.word	0x000000ff
        /*0af4*/ 	.word	0x00000000
        /*0af8*/ 	.short	0x0101
        /*0afa*/ 	.byte	0x08
	.zero		1


	//   ....[36]....
        /*0afc*/ 	.word	0x00009240
        /*0b00*/ 	.word	0x000000ff
        /*0b04*/ 	.word	0x00000000
        /*0b08*/ 	.short	0x0101
        /*0b0a*/ 	.byte	0x08
	.zero		1


	//   ....[37]....
        /*0b0c*/ 	.word	0x0000d360
        /*0b10*/ 	.word	0x00000000
        /*0b14*/ 	.word	0x00022840
        /*0b18*/ 	.short	0x010a
        /*0b1a*/ 	.byte	0x3f
	.zero		1


	//   ....[38]....
        /*0b1c*/ 	.word	0x0000e090
        /*0b20*/ 	.word	0x00000012
        /*0b24*/ 	.word	0x00022800
        /*0b28*/ 	.short	0x0107
        /*0b2a*/ 	.byte	0x3f
	.zero		1


	//   ....[39]....
        /*0b2c*/ 	.word	0x0000e180
        /*0b30*/ 	.word	0x00000012
        /*0b34*/ 	.word	0x00022800
        /*0b38*/ 	.short	0x0101
        /*0b3a*/ 	.byte	0x3f
	.zero		1


	//   ....[40]....
        /*0b3c*/ 	.word	0x0000e1a0
        /*0b40*/ 	.word	0x00000012
        /*0b44*/ 	.word	0x00022820
        /*0b48*/ 	.short	0x010a
        /*0b4a*/ 	.byte	0x3f
	.zero		1


	//   ....[41]....
        /*0b4c*/ 	.word	0x0000e280
        /*0b50*/ 	.word	0x00000002
        /*0b54*/ 	.word	0x00022860
        /*0b58*/ 	.short	0x010a
        /*0b5a*/ 	.byte	0x3f
	.zero		1


	//   ....[42]....
        /*0b5c*/ 	.word	0x0000eb30
        /*0b60*/ 	.word	0x00000003
        /*0b64*/ 	.word	0x00022840
        /*0b68*/ 	.short	0x010a
        /*0b6a*/ 	.byte	0x3f
	.zero		1


	//   ....[43]....
        /*0b6c*/ 	.word	0x0000ed80
        /*0b70*/ 	.word	0x00000003
        /*0b74*/ 	.word	0x00022860
        /*0b78*/ 	.short	0x010a
        /*0b7a*/ 	.byte	0x3f
	.zero		1


	//   ....[44]....
        /*0b7c*/ 	.word	0x0000f570
        /*0b80*/ 	.word	0x00000004
        /*0b84*/ 	.word	0x00022840
        /*0b88*/ 	.short	0x010a
        /*0b8a*/ 	.byte	0x3f
	.zero		1


	//   ....[45]....
        /*0b8c*/ 	.word	0x0000f7c0
        /*0b90*/ 	.word	0x00000004
        /*0b94*/ 	.word	0x00022860
        /*0b98*/ 	.short	0x010a
        /*0b9a*/ 	.byte	0x3f
	.zero		1


	//   ....[46]....
        /*0b9c*/ 	.word	0x0000ff40
        /*0ba0*/ 	.word	0x00000002
        /*0ba4*/ 	.word	0x00022840
        /*0ba8*/ 	.short	0x010a
        /*0baa*/ 	.byte	0x3f
	.zero		1


	//   ....[47]....
        /*0bac*/ 	.word	0x00010190
        /*0bb0*/ 	.word	0x00000002
        /*0bb4*/ 	.word	0x00022860
        /*0bb8*/ 	.short	0x010a
        /*0bba*/ 	.byte	0x3f
	.zero		1


	//   ....[48]....
        /*0bbc*/ 	.word	0x000116d0
        /*0bc0*/ 	.word	0x00000000
        /*0bc4*/ 	.word	0x00022820
        /*0bc8*/ 	.short	0x010a
        /*0bca*/ 	.byte	0x3f
	.zero		1


	//   ....[49]....
        /*0bcc*/ 	.word	0x000118c0
        /*0bd0*/ 	.word	0x00000006
        /*0bd4*/ 	.word	0x00000000
        /*0bd8*/ 	.short	0x010a
        /*0bda*/ 	.byte	0x3f
	.zero		1


	//   ....[50]....
        /*0bdc*/ 	.word	0x000118f0
        /*0be0*/ 	.word	0x00000007
        /*0be4*/ 	.word	0x00000000
        /*0be8*/ 	.short	0x010a
        /*0bea*/ 	.byte	0x3f
	.zero		1


	//   ....[51]....
        /*0bec*/ 	.word	0x00011950
        /*0bf0*/ 	.word	0x00000004
        /*0bf4*/ 	.word	0x00000000
        /*0bf8*/ 	.short	0x010a
        /*0bfa*/ 	.byte	0x3f
	.zero		1


	//   ....[52]....
        /*0bfc*/ 	.word	0x00011980
        /*0c00*/ 	.word	0x00000003
        /*0c04*/ 	.word	0x00000000
        /*0c08*/ 	.short	0x010a
        /*0c0a*/ 	.byte	0x3f
	.zero		1


	//   ....[53]....
        /*0c0c*/ 	.word	0x000119e0
        /*0c10*/ 	.word	0x00000006
        /*0c14*/ 	.word	0x00022800
        /*0c18*/ 	.short	0x010a
        /*0c1a*/ 	.byte	0x3f
	.zero		1


	//   ....[54]....
        /*0c1c*/ 	.word	0x00011a40
        /*0c20*/ 	.word	0x00000003
        /*0c24*/ 	.word	0x00022830
        /*0c28*/ 	.short	0x010a
        /*0c2a*/ 	.byte	0x3f
	.zero		1


	//   ....[55]....
        /*0c2c*/ 	.word	0x00011aa0
        /*0c30*/ 	.word	0x00000009
        /*0c34*/ 	.word	0x00022850
        /*0c38*/ 	.short	0x010a
        /*0c3a*/ 	.byte	0x3f
	.zero		1


	//   ....[56]....
        /*0c3c*/ 	.word	0x00011b00
        /*0c40*/ 	.word	0x00000003
        /*0c44*/ 	.word	0x00022830
        /*0c48*/ 	.short	0x010a
        /*0c4a*/ 	.byte	0x3f
	.zero		1


	//   ....[57]....
        /*0c4c*/ 	.word	0x00011b50
        /*0c50*/ 	.word	0x00000009
        /*0c54*/ 	.word	0x00022850
        /*0c58*/ 	.short	0x010a
        /*0c5a*/ 	.byte	0x3f
	.zero		1


	//   ....[58]....
        /*0c5c*/ 	.word	0x00011cf0
        /*0c60*/ 	.word	0x00000000
        /*0c64*/ 	.word	0x00022840
        /*0c68*/ 	.short	0x010a
        /*0c6a*/ 	.byte	0x3f
	.zero		1


	//   ....[59]....
        /*0c6c*/ 	.word	0x000127b0
        /*0c70*/ 	.word	0x00000012
        /*0c74*/ 	.word	0x00022820
        /*0c78*/ 	.short	0x010a
        /*0c7a*/ 	.byte	0x3f
	.zero		1


	//   ....[60]....
        /*0c7c*/ 	.word	0x00012800
        /*0c80*/ 	.word	0x00000002
        /*0c84*/ 	.word	0x00022860
        /*0c88*/ 	.short	0x010a
        /*0c8a*/ 	.byte	0x3f
	.zero		1


	//   ....[61]....
        /*0c8c*/ 	.word	0x00012850
        /*0c90*/ 	.word	0x00000003
        /*0c94*/ 	.word	0x00022840
        /*0c98*/ 	.short	0x010a
        /*0c9a*/ 	.byte	0x3f
	.zero		1


	//   ....[62]....
        /*0c9c*/ 	.word	0x000128a0
        /*0ca0*/ 	.word	0x00000003
        /*0ca4*/ 	.word	0x00022860
        /*0ca8*/ 	.short	0x010a
        /*0caa*/ 	.byte	0x3f
	.zero		1


	//   ....[63]....
        /*0cac*/ 	.word	0x000128f0
        /*0cb0*/ 	.word	0x00000004
        /*0cb4*/ 	.word	0x00022840
        /*0cb8*/ 	.short	0x010a
        /*0cba*/ 	.byte	0x3f
	.zero		1


	//   ....[64]....
        /*0cbc*/ 	.word	0x00012940
        /*0cc0*/ 	.word	0x00000004
        /*0cc4*/ 	.word	0x00022860
        /*0cc8*/ 	.short	0x010a
        /*0cca*/ 	.byte	0x3f
	.zero		1


	//   ....[65]....
        /*0ccc*/ 	.word	0x00012990
        /*0cd0*/ 	.word	0x00000002
        /*0cd4*/ 	.word	0x00022840
        /*0cd8*/ 	.short	0x010a
        /*0cda*/ 	.byte	0x3f
	.zero		1


	//   ....[66]....
        /*0cdc*/ 	.word	0x000129e0
        /*0ce0*/ 	.word	0x00000002
        /*0ce4*/ 	.word	0x00022860
        /*0ce8*/ 	.short	0x010a
        /*0cea*/ 	.byte	0x3f
	.zero		1


	//   ....[67]....
        /*0cec*/ 	.word	0x00013450
        /*0cf0*/ 	.word	0x00000000
        /*0cf4*/ 	.word	0x00022820
        /*0cf8*/ 	.short	0x010a
        /*0cfa*/ 	.byte	0x3f
	.zero		1


	//   ....[68]....
        /*0cfc*/ 	.word	0x000135f0
        /*0d00*/ 	.word	0x00000006
        /*0d04*/ 	.word	0x00000000
        /*0d08*/ 	.short	0x010a
        /*0d0a*/ 	.byte	0x3f
	.zero		1


	//   ....[69]....
        /*0d0c*/ 	.word	0x00013640
        /*0d10*/ 	.word	0x00000007
        /*0d14*/ 	.word	0x00000000
        /*0d18*/ 	.short	0x010a
        /*0d1a*/ 	.byte	0x3f
	.zero		1


	//   ....[70]....
        /*0d1c*/ 	.word	0x00013690
        /*0d20*/ 	.word	0x00000004
        /*0d24*/ 	.word	0x00000000
        /*0d28*/ 	.short	0x010a
        /*0d2a*/ 	.byte	0x3f
	.zero		1


	//----- nvinfo : EIATTR_NUM_MBARRIERS
	.align		4
.L_209:
        /*0d2c*/ 	.byte	0x03, 0x38
        /*0d2e*/ 	.short	0x0016


	//----- nvinfo : EIATTR_EXIT_INSTR_OFFSETS
	.align		4
        /*0d30*/ 	.byte	0x04, 0x1c
        /*0d32*/ 	.short	(.L_211 - .L_210)


	//   ....[0]....
.L_210:
        /*0d34*/ 	.word	0x00000a70


	//   ....[1]....
        /*0d38*/ 	.word	0x0000b500


	//   ....[2]....
        /*0d3c*/ 	.word	0x000119d0


	//----- nvinfo : EIATTR_MAX_THREADS
	.align		4
.L_211:
        /*0d40*/ 	.byte	0x04, 0x05
        /*0d42*/ 	.short	(.L_213 - .L_212)
.L_212:
        /*0d44*/ 	.word	0x00000180
        /*0d48*/ 	.word	0x00000001
        /*0d4c*/ 	.word	0x00000001


	//----- nvinfo : EIATTR_CRS_STACK_SIZE
	.align		4
.L_213:
        /*0d50*/ 	.byte	0x04, 0x1e
        /*0d52*/ 	.short	(.L_215 - .L_214)
.L_214:
        /*0d54*/ 	.word	0x00000000


	//----- nvinfo : EIATTR_CBANK_PARAM_SIZE
	.align		4
.L_215:
        /*0d58*/ 	.byte	0x03, 0x19
        /*0d5a*/ 	.short	0x0af0


	//----- nvinfo : EIATTR_PARAM_CBANK
	.align		4
        /*0d5c*/ 	.byte	0x04, 0x0a
        /*0d5e*/ 	.short	(.L_217 - .L_216)
	.align		4
.L_216:
        /*0d60*/ 	.word	index@(.nv.constant0._ZN7cutlass13device_kernelIN5flash11enable_sm90INS1_16FlashAttnFwdSm90INS1_25CollectiveMainloopFwdSm90ILi2EN4cute5tupleIJNS5_1CILi1EEES8_S8_EEENS6_IJNS7_ILi128EEENS7_ILi96EEENS7_ILi64EEEEEELi256ENS_10bfloat16_tEfNS_4arch4Sm90ELb0ELb0ELb1ELb1ELb0ELb0ELb0ELb1ELb0ELb1ELb1ELb0EEENS1_21CollectiveEpilogueFwdINS6_IJSA_NS7_ILi256EEESB_EEES9_SE_SG_Li256ELb1ELb1ELb1ELb0EEENS1_36VarlenDynamicPersistentTileSchedulerILi128ELi96ELi256ELi128ELb1ELb1ELb1ELb0ELb1ELb1EEEEEEEEEvNT_6ParamsE)
        /*0d64*/ 	.short	0x0210
        /*0d66*/ 	.short	0x0af0


	//----- nvinfo : EIATTR_SW_WAR
	.align		4
.L_217:
        /*0d68*/ 	.byte	0x04, 0x36
        /*0d6a*/ 	.short	(.L_219 - .L_218)
.L_218:
        /*0d6c*/ 	.word	0x00000008
.L_219:


//--------------------- .nv.info._ZN7cutlass13device_kernelIN5flash11enable_sm90INS1_16FlashAttnFwdSm90INS1_25CollectiveMainloopFwdSm90ILi2EN4cute5tupleIJNS5_1CILi1EEES8_S8_EEENS6_IJNS7_ILi128EEENS7_ILi96EEENS7_ILi64EEEEEELi256ENS_10bfloat16_tEfNS_4arch4Sm90ELb0ELb0ELb1ELb1ELb0ELb1ELb0ELb1ELb0ELb1ELb1ELb0EEENS1_21CollectiveEpilogueFwdINS6_IJSA_NS7_ILi256EEESB_EEES9_SE_SG_Li256ELb1ELb1ELb1ELb0EEENS1_36VarlenDynamicPersistentTileSchedulerILi128ELi96ELi256ELi128ELb1ELb1ELb1ELb0ELb1ELb1EEEEEEEEEvNT_6ParamsE --------------------------
	.section	.nv.info._ZN7cutlass13device_kernelIN5flash11enable_sm90INS1_16FlashAttnFwdSm90INS1_25CollectiveMainloopFwdSm90ILi2EN4cute5tupleIJNS5_1CILi1EEES8_S8_EEENS6_IJNS7_ILi128EEENS7_ILi96EEENS7_ILi64EEEEEELi256ENS_10bfloat16_tEfNS_4arch4Sm90ELb0ELb0ELb1ELb1ELb0ELb1ELb0ELb1ELb0ELb1ELb1ELb0EEENS1_21CollectiveEpilogueFwdINS6_IJSA_NS7_ILi256EEESB_EEES9_SE_SG_Li256ELb1ELb1ELb1ELb0EEENS1_36VarlenDynamicPersistentTileSchedulerILi128ELi96ELi256ELi128ELb1ELb1ELb1ELb0ELb1ELb1EEEEEEEEEvNT_6ParamsE,"",@"SHT_CUDA_INFO"
	.sectionflags	@""
	.align	4


	//----- nvinfo : EIATTR_CUDA_API_VERSION
	.align		4
        /*0000*/ 	.byte	0x04, 0x37
        /*0002*/ 	.short	(.L_221 - .L_220)
.L_220:
        /*0004*/ 	.word	0x00000082


	//----- nvinfo : EIATTR_KPARAM_INFO
	.align		4
.L_221:
        /*0008*/ 	.byte	0x04, 0x17
        /*000a*/ 	.short	(.L_223 - .L_222)
.L_222:
        /*000c*/ 	.word	0x00000000
        /*0010*/ 	.short	0x0000
        /*0012*/ 	.short	0x0070
        /*0014*/ 	.byte	0x00, 0xf0, 0x01, 0x2a


	//----- nvinfo : EIATTR_SPARSE_MMA_MASK
	.align		4
.L_223:
        /*0018*/ 	.byte	0x03, 0x50
        /*001a*/ 	.short	0x0000


	//----- nvinfo : EIATTR_MAXREG_COUNT
	.align		4
        /*001c*/ 	.byte	0x03, 0x1b
        /*001e*/ 	.short	0x00a8


	//----- nvinfo : EIATTR_NUM_BARRIERS
	.align		4
        /*0020*/ 	.byte	0x02, 0x4c
        /*0022*/ 	.byte	0x10
	.zero		1


	//----- nvinfo : EIATTR_EXTERNS
	.align		4
        /*0024*/ 	.byte	0x04, 0x0f
        /*0026*/ 	.short	(.L_225 - .L_224)


	//   ....[0]....
	.align		4
.L_224:
        /*0028*/ 	.word	index@(__assertfail)


	//----- nvinfo : EIATTR_ANNOTATIONS
	.align		4
.L_225:
        /*002c*/ 	.byte	0x04, 0x55
        /*002e*/ 	.short	(.L_227 - .L_226)


	//   ....[0]....
.L_226:
        /* <DEDUP_REMOVED lines=81> */


	//----- nvinfo : EIATTR_MERCURY_ISA_VERSION
	.align		4
.L_227:
        /*0530*/ 	.byte	0x03, 0x5f
        /*0532*/ 	.short	0x0101


	//----- nvinfo : EIATTR_UNUSED_LOAD_BYTE_OFFSET
	.align		4
        /*0534*/ 	.byte	0x04, 0x44
        /*0536*/ 	.short	(.L_229 - .L_228)


	//   ....[0]....
.L_228:
        /*0538*/ 	.word	0x00000ac0
        /*053c*/ 	.word	0x0000fff0


	//   ....[1]....
        /*0540*/ 	.word	0x0000dd20
        /*0544*/ 	.word	0x0000fff0


	//----- nvinfo : EIATTR_INT_WARP_WIDE_INSTR_OFFSETS
	.align		4
.L_229:
        /*0548*/ 	.byte	0x04, 0x31
        /*054a*/ 	.short	(.L_231 - .L_230)


	//   ....[0]....
.L_230:
        /*054c*/ 	.word	0x00000190


	//   ....[1]....
        /*0550*/ 	.word	0x000001d0


	//   ....[2]....
        /*0554*/ 	.word	0x00000240


	//   ....[3]....
        /*0558*/ 	.word	0x000158a0


	//   ....[4]....
        /*055c*/ 	.word	0x00015930


	//   ....[5]....
        /*0560*/ 	.word	0x00019560


	//   ....[6]....
        /*0564*/ 	.word	0x000195f0


	//----- nvinfo : EIATTR_COOP_GROUP_MASK_REGIDS
	.align		4
.L_231:
        /*0568*/ 	.byte	0x04, 0x29
        /*056a*/ 	.short	(.L_233 - .L_232)


	//   ....[0]....
.L_232:
        /*056c*/ 	.word	0xffffffff


	//   ....[1]....
        /*0570*/ 	.word	0xffffffff


	//   ....[2]....
        /*0574*/ 	.word	0xffffffff


	//   ....[3]....
        /*0578*/ 	.word	0xffffffff


	//   ....[4]....
        /*057c*/ 	.word	0xffffffff


	//   ....[5]....
        /*0580*/ 	.word	0xffffffff


	//   ....[6]....
        /*0584*/ 	.word	0xffffffff


	//   ....[7]....
        /*0588*/ 	.word	0xffffffff


	//   ....[8]....
        /*058c*/ 	.word	0xffffffff


	//   ....[9]....
        /*0590*/ 	.word	0xffffffff


	//   ....[10]....
        /*0594*/ 	.word	0xffffffff


	//   ....[11]....
        /*0598*/ 	.word	0xffffffff


	//   ....[12]....
        /*059c*/ 	.word	0xffffffff


	//   ....[13]....
        /*05a0*/ 	.word	0xffffffff


	//   ....[14]....
        /*05a4*/ 	.word	0xffffffff


	//   ....[15]....
        /*05a8*/ 	.word	0xffffffff


	//   ....[16]....
        /*05ac*/ 	.word	0xffffffff


	//   ....[17]....
        /*05b0*/ 	.word	0xffffffff


	//   ....[18]....
        /*05b4*/ 	.word	0xffffffff


	//   ....[19]....
        /*05b8*/ 	.word	0xffffffff


	//   ....[20]....
        /*05bc*/ 	.word	0xffffffff


	//   ....[21]....
        /*05c0*/ 	.word	0xffffffff


	//   ....[22]....
        /*05c4*/ 	.word	0xffffffff


	//   ....[23]....
        /*05c8*/ 	.word	0xffffffff


	//   ....[24]....
        /*05cc*/ 	.word	0xffffffff


	//   ....[25]....
        /*05d0*/ 	.word	0xffffffff


	//   ....[26]....
        /*05d4*/ 	.word	0xffffffff


	//   ....[27]....
        /*05d8*/ 	.word	0xffffffff


	//   ....[28]....
        /*05dc*/ 	.word	0xffffffff


	//   ....[29]....
        /*05e0*/ 	.word	0xffffffff


	//   ....[30]....
        /*05e4*/ 	.word	0xffffffff


	//   ....[31]....
        /*05e8*/ 	.word	0xffffffff


	//   ....[32]....
        /*05ec*/ 	.word	0xffffffff


	//   ....[33]....
        /*05f0*/ 	.word	0xffffffff


	//   ....[34]....
        /*05f4*/ 	.word	0xffffffff


	//   ....[35]....
        /*05f8*/ 	.word	0xffffffff


	//   ....[36]....
        /*05fc*/ 	.word	0xffffffff


	//   ....[37]....
        /*0600*/ 	.word	0xffffffff


	//   ....[38]....
        /*0604*/ 	.word	0xffffffff


	//   ....[39]....
        /*0608*/ 	.word	0xffffffff


	//   ....[40]....
        /*060c*/ 	.word	0xffffffff


	//   ....[41]....
        /*0610*/ 	.word	0xffffffff


	//   ....[42]....
        /*0614*/ 	.word	0xffffffff


	//   ....[43]....
        /*0618*/ 	.word	0xffffffff


	//   ....[44]....
        /*061c*/ 	.word	0xffffffff


	//   ....[45]....
        /*0620*/ 	.word	0xffffffff


	//   ....[46]....
        /*0624*/ 	.word	0xffffffff


	//   ....[47]....
        /*0628*/ 	.word	0xffffffff


	//   ....[48]....
        /*062c*/ 	.word	0xffffffff


	//   ....[49]....
        /*0630*/ 	.word	0xffffffff


	//   ....[50]....
        /*0634*/ 	.word	0xffffffff


	//   ....[51]....
        /*0638*/ 	.word	0xffffffff


	//   ....[52]....
        /*063c*/ 	.word	0xffffffff


	//   ....[53]....
        /*0640*/ 	.word	0xffffffff


	//   ....[54]....
        /*0644*/ 	.word	0xffffffff


	//   ....[55]....
        /*0648*/ 	.word	0xffffffff


	//   ....[56]....
        /*064c*/ 	.word	0xffffffff


	//   ....[57]....
        /*0650*/ 	.word	0xffffffff


	//   ....[58]....
        /*0654*/ 	.word	0xffffffff


	//   ....[59]....
        /*0658*/ 	.word	0xffffffff


	//   ....[60]....
        /*065c*/ 	.word	0xffffffff


	//   ....[61]....
        /*0660*/ 	.word	0xffffffff


	//   ....[62]....
        /*0664*/ 	.word	0xffffffff


	//   ....[63]....
        /*0668*/ 	.word	0xffffffff


	//   ....[64]....
        /*066c*/ 	.word	0xffffffff


	//   ....[65]....
        /*0670*/ 	.word	0xffffffff


	//   ....[66]....
        /*0674*/ 	.word	0xffffffff


	//   ....[67]....
        /*0678*/ 	.word	0xffffffff


	//   ....[68]....
        /*067c*/ 	.word	0xffffffff


	//   ....[69]....
        /*0680*/ 	.word	0xffffffff


	//   ....[70]....
        /*0684*/ 	.word	0xffffffff


	//   ....[71]....
        /*0688*/ 	.word	0xffffffff


	//   ....[72]....
        /*068c*/ 	.word	0xffffffff


	//   ....[73]....
        /*0690*/ 	.word	0xffffffff


	//   ....[74]....
        /*0694*/ 	.word	0xffffffff


	//   ....[75]....
        /*0698*/ 	.word	0xffffffff


	//   ....[76]....
        /*069c*/ 	.word	0xffffffff


	//   ....[77]....
        /*06a0*/ 	.word	0xffffffff


	//   ....[78]....
        /*06a4*/ 	.word	0xffffffff


	//   ....[79]....
        /*06a8*/ 	.word	0xffffffff


	//   ....[80]....
        /*06ac*/ 	.word	0xffffffff


	//   ....[81]....
        /*06b0*/ 	.word	0xffffffff


	//   ....[82]....
        /*06b4*/ 	.word	0xffffffff


	//   ....[83]....
        /*06b8*/ 	.word	0xffffffff


	//   ....[84]....
        /*06bc*/ 	.word	0xffffffff


	//   ....[85]....
        /*06c0*/ 	.word	0xffffffff


	//   ....[86]....
        /*06c4*/ 	.word	0xffffffff


	//   ....[87]....
        /*06c8*/ 	.word	0xffffffff


	//   ....[88]....
        /*06cc*/ 	.word	0xffffffff


	//   ....[89]....
        /*06d0*/ 	.word	0xffffffff


	//   ....[90]....
        /*06d4*/ 	.word	0xffffffff


	//   ....[91]....
        /*06d8*/ 	.word	0xffffffff


	//   ....[92]....
        /*06dc*/ 	.word	0xffffffff


	//   ....[93]....
        /*06e0*/ 	.word	0xffffffff


	//   ....[94]....
        /*06e4*/ 	.word	0xffffffff


	//   ....[95]....
        /*06e8*/ 	.word	0xffffffff


	//   ....[96]....
        /*06ec*/ 	.word	0xffffffff


	//   ....[97]....
        /*06f0*/ 	.word	0xffffffff


	//   ....[98]....
        /*06f4*/ 	.word	0xffffffff


	//   ....[99]....
        /*06f8*/ 	.word	0xffffffff


	//   ....[100]....
        /*06fc*/ 	.word	0xffffffff


	//   ....[101]....
        /*0700*/ 	.word	0xffffffff


	//   ....[102]....
        /*0704*/ 	.word	0xffffffff


	//   ....[103]....
        /*0708*/ 	.word	0xffffffff


	//   ....[104]....
        /*070c*/ 	.word	0xffffffff


	//   ....[105]....
        /*0710*/ 	.word	0xffffffff


	//   ....[106]....
        /*0714*/ 	.word	0x0500000f


	//   ....[107]....
        /*0718*/ 	.word	0x0500000f


	//   ....[108]....
        /*071c*/ 	.word	0x0500000f


	//   ....[109]....
        /*0720*/ 	.word	0x0500000f


	//   ....[110]....
        /*0724*/ 	.word	0x0500000f


	//   ....[111]....
        /*0728*/ 	.word	0x0500000f


	//   ....[112]....
        /*072c*/ 	.word	0x0500000f


	//   ....[113]....
        /*0730*/ 	.word	0x0500000f


	//   ....[114]....
        /*0734*/ 	.word	0x0500000f


	//   ....[115]....
        /*0738*/ 	.word	0x0500000f


	//   ....[116]....
        /*073c*/ 	.word	0x0500000f


	//   ....[117]....
        /*0740*/ 	.word	0x0500000f


	//   ....[118]....
        /*0744*/ 	.word	0x0500000f


	//   ....[119]....
        /*0748*/ 	.word	0x0500000f


	//   ....[120]....
        /*074c*/ 	.word	0x0500000f


	//   ....[121]....
        /*0750*/ 	.word	0x0500000f


	//   ....[122]....
        /*0754*/ 	.word	0x0500000f


	//   ....[123]....
        /*0758*/ 	.word	0x0500000f


	//   ....[124]....
        /*075c*/ 	.word	0x0500000f


	//   ....[125]....
        /*0760*/ 	.word	0x0500000f


	//   ....[126]....
        /*0764*/ 	.word	0x0500000f


	//   ....[127]....
        /*0768*/ 	.word	0x0500000f


	//   ....[128]....
        /*076c*/ 	.word	0x0500000f


	//   ....[129]....
        /*0770*/ 	.word	0x0500000f


	//   ....[130]....
        /*0774*/ 	.word	0x0500000f


	//   ....[131]....
        /*0778*/ 	.word	0x0500000f


	//   ....[132]....
        /*077c*/ 	.word	0x0500000f


	//   ....[133]....
        /*0780*/ 	.word	0x0500000f


	//   ....[134]....
        /*0784*/ 	.word	0x0500000f


	//   ....[135]....
        /*0788*/ 	.word	0x0500000f


	//   ....[136]....
        /*078c*/ 	.word	0x0500000f


	//   ....[137]....
        /*0790*/ 	.word	0x0500000f


	//   ....[138]....
        /*0794*/ 	.word	0x0500000f


	//   ....[139]....
        /*0798*/ 	.word	0x0500000f


	//   ....[140]....
        /*079c*/ 	.word	0x0500000f


	//   ....[141]....
        /*07a0*/ 	.word	0x0500000f


	//   ....[142]....
        /*07a4*/ 	.word	0x0500000f


	//   ....[143]....
        /*07a8*/ 	.word	0x0500000f


	//   ....[144]....
        /*07ac*/ 	.word	0x0500000f


	//   ....[145]....
        /*07b0*/ 	.word	0x0500000f


	//   ....[146]....
        /*07b4*/ 	.word	0x0500000f


	//   ....[147]....
        /*07b8*/ 	.word	0x0500000f


	//   ....[148]....
        /*07bc*/ 	.word	0x0500000f


	//   ....[149]....
        /*07c0*/ 	.word	0x0500000f


	//   ....[150]....
        /*07c4*/ 	.word	0x0500000f


	//   ....[151]....
        /*07c8*/ 	.word	0x0500000f


	//   ....[152]....
        /*07cc*/ 	.word	0x0500000f


	//   ....[153]....
        /*07d0*/ 	.word	0x0500000f


	//   ....[154]....
        /*07d4*/ 	.word	0x0500000f


	//   ....[155]....
        /*07d8*/ 	.word	0x0500000f


	//   ....[156]....
        /*07dc*/ 	.word	0x0500000f


	//   ....[157]....
        /*07e0*/ 	.word	0x0500000f


	//   ....[158]....
        /*07e4*/ 	.word	0x0500000f


	//   ....[159]....
        /*07e8*/ 	.word	0x0500000f


	//   ....[160]....
        /*07ec*/ 	.word	0x0500000f


	//   ....[161]....
        /*07f0*/ 	.word	0x0500000f


	//   ....[162]....
        /*07f4*/ 	.word	0x0500000f


	//   ....[163]....
        /*07f8*/ 	.word	0x0500000f


	//   ....[164]....
        /*07fc*/ 	.word	0x0500000f


	//   ....[165]....
        /*0800*/ 	.word	0x0500000f


	//   ....[166]....
        /*0804*/ 	.word	0x0500000f


	//   ....[167]....
        /*0808*/ 	.word	0x0500000f


	//   ....[168]....
        /*080c*/ 	.word	0x0500000f


	//   ....[169]....
        /*0810*/ 	.word	0x0500000f


	//   ....[170]....
        /*0814*/ 	.word	0x0500000f


	//   ....[171]....
        /*0818*/ 	.word	0x0500000f


	//----- nvinfo : EIATTR_COOP_GROUP_INSTR_OFFSETS
	.align		4
.L_233:
        /*081c*/ 	.byte	0x04, 0x28
        /*081e*/ 	.short	(.L_235 - .L_234)


	//   ....[0]....
.L_234:
        /*0820*/ 	.word	0x00000070


	//   ....[1]....
        /*0824*/ 	.word	0x000001a0


	//   ....[2]....
        /*0828*/ 	.word	0x000001f0


	//   ....[3]....
        /*082c*/ 	.word	0x00000420


	//   ....[4]....
        /*0830*/ 	.word	0x00000580


	//   ....[5]....
        /*0834*/ 	.word	0x000006a0


	//   ....[6]....
        /*0838*/ 	.word	0x00000800


	//   ....[7]....
        /*083c*/ 	.word	0x00006610


	//   ....[8]....
        /*0840*/ 	.word	0x00006c00


	//   ....[9]....
        /*0844*/ 	.word	0x00006c10


	//   ....[10]....
        /*0848*/ 	.word	0x00006c20


	//   ....[11]....
        /*084c*/ 	.word	0x00006c30


	//   ....[12]....
        /*0850*/ 	.word	0x00007c10


	//   ....[13]....
        /*0854*/ 	.word	0x00007c20


	//   ....[14]....
        /*0858*/ 	.word	0x00007c30


	//   ....[15]....
        /*085c*/ 	.word	0x00007c40


	//   ....[16]....
        /*0860*/ 	.word	0x00009ca0


	//   ....[17]....
        /*0864*/ 	.word	0x00009cf0


	//   ....[18]....
        /*0868*/ 	.word	0x00009f70


	//   ....[19]....
        /*086c*/ 	.word	0x0000a010


	//   ....[20]....
        /*0870*/ 	.word	0x0000b700


	//   ....[21]....
        /*0874*/ 	.word	0x0000b760


	//   ....[22]....
        /*0878*/ 	.word	0x0000c120


	//   ....[23]....
        /*087c*/ 	.word	0x0000c180


	//   ....[24]....
        /*0880*/ 	.word	0x0000d2a0


	//   ....[25]....
        /*0884*/ 	.word	0x0000d340


	//   ....[26]....
        /*0888*/ 	.word	0x0000d3c0


	//   ....[27]....
        /*088c*/ 	.word	0x0000d580


	//   ....[28]....
        /*0890*/ 	.word	0x0000ed90


	//   ....[29]....
        /*0894*/ 	.word	0x0000eda0


	//   ....[30]....
        /*0898*/ 	.word	0x0000edb0


	//   ....[31]....
        /*089c*/ 	.word	0x0000edc0


	//   ....[32]....
        /*08a0*/ 	.word	0x0000f7c0


	//   ....[33]....
        /*08a4*/ 	.word	0x0000f7d0


	//   ....[34]....
        /*08a8*/ 	.word	0x0000f9d0


	//   ....[35]....
        /*08ac*/ 	.word	0x0000f9e0


	//   ....[36]....
        /*08b0*/ 	.word	0x0000fba0


	//   ....[37]....
        /*08b4*/ 	.word	0x0000fbb0


	//   ....[38]....
        /*08b8*/ 	.word	0x0000fd70


	//   ....[39]....
        /*08bc*/ 	.word	0x0000fd80


	//   ....[40]....
        /*08c0*/ 	.word	0x000101e0


	//   ....[41]....
        /*08c4*/ 	.word	0x000101f0


	//   ....[42]....
        /*08c8*/ 	.word	0x00010ed0


	//   ....[43]....
        /*08cc*/ 	.word	0x00010ee0


	//   ....[44]....
        /*08d0*/ 	.word	0x000123e0


	//   ....[45]....
        /*08d4*/ 	.word	0x000123f0


	//   ....[46]....
        /*08d8*/ 	.word	0x000125c0


	//   ....[47]....
        /*08dc*/ 	.word	0x000125d0


	//   ....[48]....
        /*08e0*/ 	.word	0x00012790


	//   ....[49]....
        /*08e4*/ 	.word	0x000127a0


	//   ....[50]....
        /*08e8*/ 	.word	0x00012960


	//   ....[51]....
        /*08ec*/ 	.word	0x00012970


	//   ....[52]....
        /*08f0*/ 	.word	0x00012b90


	//   ....[53]....
        /*08f4*/ 	.word	0x00012dc0


	//   ....[54]....
        /*08f8*/ 	.word	0x00012df0


	//   ....[55]....
        /*08fc*/ 	.word	0x00012e20


	//   ....[56]....
        /*0900*/ 	.word	0x00012e50


	//   ....[57]....
        /*0904*/ 	.word	0x00012e80


	//   ....[58]....
        /*0908*/ 	.word	0x00012eb0


	//   ....[59]....
        /*090c*/ 	.word	0x00013050


	//   ....[60]....
        /*0910*/ 	.word	0x00013080


	//   ....[61]....
        /*0914*/ 	.word	0x000130b0


	//   ....[62]....
        /*0918*/ 	.word	0x000130e0


	//   ....[63]....
        /*091c*/ 	.word	0x00013110


	//   ....[64]....
        /*0920*/ 	.word	0x00013140


	//   ....[65]....
        /*0924*/ 	.word	0x000131d0


	//   ....[66]....
        /*0928*/ 	.word	0x00013200


	//   ....[67]....
        /*092c*/ 	.word	0x00013210


	//   ....[68]....
        /*0930*/ 	.word	0x000132c0


	//   ....[69]....
        /*0934*/ 	.word	0x000142d0


	//   ....[70]....
        /*0938*/ 	.word	0x00015e80


	//   ....[71]....
        /*093c*/ 	.word	0x00016970


	//   ....[72]....
        /*0940*/ 	.word	0x000169b0


	//   ....[73]....
        /*0944*/ 	.word	0x00016a50


	//   ....[74]....
        /*0948*/ 	.word	0x00016a60


	//   ....[75]....
        /*094c*/ 	.word	0x00016ae0


	//   ....[76]....
        /*0950*/ 	.word	0x00016af0


	//   ....[77]....
        /*0954*/ 	.word	0x00016b70


	//   ....[78]....
        /*0958*/ 	.word	0x00016b80


	//   ....[79]....
        /*095c*/ 	.word	0x00016c00


	//   ....[80]....
        /*0960*/ 	.word	0x00016c10


	//   ....[81]....
        /*0964*/ 	.word	0x00016c90


	//   ....[82]....
        /*0968*/ 	.word	0x00016ca0


	//   ....[83]....
        /*096c*/ 	.word	0x00016d20


	//   ....[84]....
        /*0970*/ 	.word	0x00016d30


	//   ....[85]....
        /*0974*/ 	.word	0x00016d80


	//   ....[86]....
        /*0978*/ 	.word	0x00016da0


	//   ....[87]....
        /*097c*/ 	.word	0x00019880


	//   ....[88]....
        /*0980*/ 	.word	0x00019900


	//   ....[89]....
        /*0984*/ 	.word	0x00019930


	//   ....[90]....
        /*0988*/ 	.word	0x00019940


	//   ....[91]....
        /*098c*/ 	.word	0x00019970


	//   ....[92]....
        /*0990*/ 	.word	0x000199a0


	//   ....[93]....
        /*0994*/ 	.word	0x000199d0


	//   ....[94]....
        /*0998*/ 	.word	0x00019a00


	//   ....[95]....
        /*099c*/ 	.word	0x00019bc0


	//   ....[96]....
        /*09a0*/ 	.word	0x00019bf0


	//   ....[97]....
        /*09a4*/ 	.word	0x00019c20


	//   ....[98]....
        /*09a8*/ 	.word	0x00019c50


	//   ....[99]....
        /*09ac*/ 	.word	0x00019c80


	//   ....[100]....
        /*09b0*/ 	.word	0x00019cb0


	//   ....[101]....
        /*09b4*/ 	.word	0x00019d70


	//   ....[102]....
        /*09b8*/ 	.word	0x00019d90


	//   ....[103]....
        /*09bc*/ 	.word	0x00019da0


	//   ....[104]....
        /*09c0*/ 	.word	0x00019e00


	//   ....[105]....
        /*09c4*/ 	.word	0x0001a520


	//   ....[106]....
        /*09c8*/ 	.word	0x0001a930


	//   ....[107]....
        /*09cc*/ 	.word	0x0001a9d0


	//   ....[108]....
        /*09d0*/ 	.word	0x0001aa60


	//   ....[109]....
        /*09d4*/ 	.word	0x0001aab0


	//   ....[110]....
        /*09d8*/ 	.word	0x0001ab00


	//   ....[111]....
        /*09dc*/ 	.word	0x0001abe0


	//   ....[112]....
        /*09e0*/ 	.word	0x0001ac70


	//   ....[113]....
        /*09e4*/ 	.word	0x0001acc0


	//   ....[114]....
        /*09e8*/ 	.word	0x0001ad10


	//   ....[115]....
        /*09ec*/ 	.word	0x0001af20


	//   ....[116]....
        /*09f0*/ 	.word	0x0001af70


	//   ....[117]....
        /*09f4*/ 	.word	0x0001b000


	//   ....[118]....
        /*09f8*/ 	.word	0x0001b090


	//   ....[119]....
        /*09fc*/ 	.word	0x0001b120


	//   ....[120]....
        /*0a00*/ 	.word	0x0001b1b0


	//   ....[121]....
        /*0a04*/ 	.word	0x0001b240


	//   ....[122]....
        /*0a08*/ 	.word	0x0001b2d0


	//   ....[123]....
        /*0a0c*/ 	.word	0x0001b350


	//   ....[124]....
        /*0a10*/ 	.word	0x0001b3a0


	//   ....[125]....
        /*0a14*/ 	.word	0x0001b440


	//   ....[126]....
        /*0a18*/ 	.word	0x0001b4d0


	//   ....[127]....
        /*0a1c*/ 	.word	0x0001b550


	//   ....[128]....
        /*0a20*/ 	.word	0x0001b5a0


	//   ....[129]....
        /*0a24*/ 	.word	0x0001b630


	//   ....[130]....
        /*0a28*/ 	.word	0x0001b6c0


	//   ....[131]....
        /*0a2c*/ 	.word	0x0001b750


	//   ....[132]....
        /*0a30*/ 	.word	0x0001b7e0


	//   ....[133]....
        /*0a34*/ 	.word	0x0001b870


	//   ....[134]....
        /*0a38*/ 	.word	0x0001b900


	//   ....[135]....
        /*0a3c*/ 	.word	0x0001b9c0


	//   ....[136]....
        /*0a40*/ 	.word	0x0001bca0


	//   ....[137]....
        /*0a44*/ 	.word	0x0001be80


	//   ....[138]....
        /*0a48*/ 	.word	0x0001bed0


	//   ....[139]....
        /*0a4c*/ 	.word	0x0001bf30


	//   ....[140]....
        /*0a50*/ 	.word	0x0001c020


	//   ....[141]....
        /*0a54*/ 	.word	0x0001c080


	//   ....[142]....
        /*0a58*/ 	.word	0x0001c170


	//   ....[143]....
        /*0a5c*/ 	.word	0x0001c1d0


	//   ....[144]....
        /*0a60*/ 	.word	0x0001c2c0


	//   ....[145]....
        /*0a64*/ 	.word	0x0001c320


	//   ....[146]....
        /*0a68*/ 	.word	0x0001c410


	//   ....[147]....
        /*0a6c*/ 	.word	0x0001c470


	//   ....[148]....
        /*0a70*/ 	.word	0x0001c560


	//   ....[149]....
        /*0a74*/ 	.word	0x0001c5c0


	//   ....[150]....
        /*0a78*/ 	.word	0x0001c690


	//   ....[151]....
        /*0a7c*/ 	.word	0x0001c710


	//   ....[152]....
        /*0a80*/ 	.word	0x0001c7e0


	//   ....[153]....
        /*0a84*/ 	.word	0x0001cb10


	//   ....[154]....
        /*0a88*/ 	.word	0x0001cbb0


	//   ....[155]....
        /*0a8c*/ 	.word	0x0001cd50


	//   ....[156]....
        /*0a90*/ 	.word	0x0001cdd0


	//   ....[157]....
        /*0a94*/ 	.word	0x0001ce50


	//   ....[158]....
        /*0a98*/ 	.word	0x0001ced0


	//   ....[159]....
        /*0a9c*/ 	.word	0x0001cf50


	//   ....[160]....
        /*0aa0*/ 	.word	0x0001cfe0


	//   ....[161]....
        /*0aa4*/ 	.word	0x0001d080


	//   ....[162]....
        /*0aa8*/ 	.word	0x0001d130


	//   ....[163]....
        /*0aac*/ 	.word	0x0001d1b0


	//   ....[164]....
        /*0ab0*/ 	.word	0x0001d230


	//   ....[165]....
        /*0ab4*/ 	.word	0x0001d2b0


	//   ....[166]....
        /*0ab8*/ 	.word	0x0001d340


	//   ....[167]....
        /*0abc*/ 	.word	0x0001d3c0


	//   ....[168]....
        /*0ac0*/ 	.word	0x0001d460


	//   ....[169]....
        /*0ac4*/ 	.word	0x0001d4b0


	//   ....[170]....
        /*0ac8*/ 	.word	0x0001d540


	//   ....[171]....
        /*0acc*/ 	.word	0x0001d670


	//----- nvinfo : EIATTR_REG_RECONFIG
	.align		4
.L_235:
        /*0ad0*/ 	.byte	0x01, 0x54
	.zero		2


	//----- nvinfo : EIATTR_SYSCALL_OFFSETS
	.align		4
        /*0ad4*/ 	.byte	0x04, 0x46
        /*0ad6*/ 	.short	(.L_237 - .L_236)


	//   ....[0]....
.L_236:
        /*0ad8*/ 	.word	0x00001dd0


	//   ....[1]....
        /*0adc*/ 	.word	0x00001f20


	//   ....[2]....
        /*0ae0*/ 	.word	0x000067b0


	//   ....[3]....
        /*0ae4*/ 	.word	0x00006b20


	//   ....[4]....
        /*0ae8*/ 	.word	0x00015aa0


	//   ....[5]....
        /*0aec*/ 	.word	0x00015bf0


	//   ....[6]....
        /*0af0*/ 	.word	0x00015cf0


	//   ....[7]....
        /*0af4*/ 	.word	0x000165b0


	//----- nvinfo : EIATTR_MBARRIER_INSTR_OFFSETS
	.align		4
.L_237:
        /*0af8*/ 	.byte	0x04, 0x39
        /*0afa*/ 	.short	(.L_239 - .L_238)


	//   ....[0]....
.L_238:
        /*0afc*/ 	.word	0x000002d0
        /*0b00*/ 	.word	0x000000ff
        /*0b04*/ 	.word	0x00022800
        /*0b08*/ 	.short	0x0100
        /*0b0a*/ 	.byte	0x08
	.zero		1


	//   ....[1]....
        /*0b0c*/ 	.word	0x000002e0
        /*0b10*/ 	.word	0x000000ff
        /*0b14*/ 	.word	0x00022820
        /*0b18*/ 	.short	0x0100
        /*0b1a*/ 	.byte	0x08
	.zero		1


	//   ....[2]....
        /*0b1c*/ 	.word	0x000003d0
        /*0b20*/ 	.word	0x000000ff
        /*0b24*/ 	.word	0x00022830
        /*0b28*/ 	.short	0x0100
        /*0b2a*/ 	.byte	0x08
	.zero		1


	//   ....[3]....
        /*0b2c*/ 	.word	0x000003e0
        /*0b30*/ 	.word	0x000000ff
        /*0b34*/ 	.word	0x00022840
        /*0b38*/ 	.short	0x0100
        /*0b3a*/ 	.byte	0x08
	.zero		1


	//   ....[4]....
        /*0b3c*/ 	.word	0x000003f0
        /*0b40*/ 	.word	0x000000ff
        /*0b44*/ 	.word	0x00022838
        /*0b48*/ 	.short	0x0100
        /*0b4a*/ 	.byte	0x08
	.zero		1


	//   ....[5]....
        /*0b4c*/ 	.word	0x00000400
        /*0b50*/ 	.word	0x000000ff
        /*0b54*/ 	.word	0x00022848
        /*0b58*/ 	.short	0x0100
        /*0b5a*/ 	.byte	0x08
	.zero		1


	//   ....[6]....
        /*0b5c*/ 	.word	0x00000530
        /*0b60*/ 	.word	0x000000ff
        /*0b64*/ 	.word	0x00022850
        /*0b68*/ 	.short	0x0100
        /*0b6a*/ 	.byte	0x08
	.zero		1


	//   ....[7]....
        /*0b6c*/ 	.word	0x00000540
        /*0b70*/ 	.word	0x000000ff
        /*0b74*/ 	.word	0x00022860
        /*0b78*/ 	.short	0x0100
        /*0b7a*/ 	.byte	0x08
	.zero		1


	//   ....[8]....
        /*0b7c*/ 	.word	0x00000550
        /*0b80*/ 	.word	0x000000ff
        /*0b84*/ 	.word	0x00022858
        /*0b88*/ 	.short	0x0100
        /*0b8a*/ 	.byte	0x08
	.zero		1


	//   ....[9]....
        /*0b8c*/ 	.word	0x00000560
        /*0b90*/ 	.word	0x000000ff
        /*0b94*/ 	.word	0x00022868
        /*0b98*/ 	.short	0x0100
        /*0b9a*/ 	.byte	0x08
	.zero		1


	//   ....[10]....
        /*0b9c*/ 	.word	0x00000650
        /*0ba0*/ 	.word	0x000000ff
        /*0ba4*/ 	.word	0x00022870
        /*0ba8*/ 	.short	0x0100
        /*0baa*/ 	.byte	0x06
	.zero		1


	//   ....[11]....
        /*0bac*/ 	.word	0x00000660
        /*0bb0*/ 	.word	0x000000ff
        /*0bb4*/ 	.word	0x00022880
        /*0bb8*/ 	.short	0x0100
        /*0bba*/ 	.byte	0x06
	.zero		1


	//   ....[12]....
        /*0bbc*/ 	.word	0x00000670
        /*0bc0*/ 	.word	0x000000ff
        /*0bc4*/ 	.word	0x00022878
        /*0bc8*/ 	.short	0x0100
        /*0bca*/ 	.byte	0x06
	.zero		1


	//   ....[13]....
        /*0bcc*/ 	.word	0x00000680
        /*0bd0*/ 	.word	0x000000ff
        /*0bd4*/ 	.word	0x00022888
        /*0bd8*/ 	.short	0x0100
        /*0bda*/ 	.byte	0x06
	.zero		1


	//   ....[14]....
        /*0bdc*/ 	.word	0x000007b0
        /*0be0*/ 	.word	0x000000ff
        /*0be4*/ 	.word	0x00022890
        /*0be8*/ 	.short	0x0100
        /*0bea*/ 	.byte	0x08
	.zero		1


	//   ....[15]....
        /*0bec*/ 	.word	0x000007c0
        /*0bf0*/ 	.word	0x000000ff
        /*0bf4*/ 	.word	0x000228a0
        /*0bf8*/ 	.short	0x0100
        /*0bfa*/ 	.byte	0x08
	.zero		1


	//   ....[16]....
        /*0bfc*/ 	.word	0x000007d0
        /*0c00*/ 	.word	0x000000ff
        /*0c04*/ 	.word	0x00022898
        /*0c08*/ 	.short	0x0100
        /*0c0a*/ 	.byte	0x08
	.zero		1


	//   ....[17]....
        /*0c0c*/ 	.word	0x000007e0
        /*0c10*/ 	.word	0x000000ff
        /*0c14*/ 	.word	0x000228a8
        /*0c18*/ 	.short	0x0100
        /*0c1a*/ 	.byte	0x08
	.zero		1


	//   ....[18]....
        /*0c1c*/ 	.word	0x00000910
        /*0c20*/ 	.word	0x000000ff
        /*0c24*/ 	.word	0x000228b0
        /*0c28*/ 	.short	0x0100
        /*0c2a*/ 	.byte	0x08
	.zero		1


	//   ....[19]....
        /*0c2c*/ 	.word	0x00000920
        /*0c30*/ 	.word	0x000000ff
        /*0c34*/ 	.word	0x000228c0
        /*0c38*/ 	.short	0x0100
        /*0c3a*/ 	.byte	0x08
	.zero		1


	//   ....[20]....
        /*0c3c*/ 	.word	0x00000930
        /*0c40*/ 	.word	0x000000ff
        /*0c44*/ 	.word	0x000228b8
        /*0c48*/ 	.short	0x0100
        /*0c4a*/ 	.byte	0x08
	.zero		1


	//   ....[21]....
        /*0c4c*/ 	.word	0x00000940
        /*0c50*/ 	.word	0x000000ff
        /*0c54*/ 	.word	0x000228c8
        /*0c58*/ 	.short	0x0100
        /*0c5a*/ 	.byte	0x08
	.zero		1


	//   ....[22]....
        /*0c5c*/ 	.word	0x000031e0
        /*0c60*/ 	.word	0x0000005f
        /*0c64*/ 	.word	0x00022890
        /*0c68*/ 	.short	0x010a
        /*0c6a*/ 	.byte	0x3f
	.zero		1


	//   ....[23]....
        /*0c6c*/ 	.word	0x00004490
        /*0c70*/ 	.word	0x0000005f
        /*0c74*/ 	.word	0x00022890
        /*0c78*/ 	.short	0x010a
        /*0c7a*/ 	.byte	0x3f
	.zero		1


	//   ....[24]....
        /*0c7c*/ 	.word	0x000055c0
        /*0c80*/ 	.word	0x0000005f
        /*0c84*/ 	.word	0x00022890
        /*0c88*/ 	.short	0x010a
        /*0c8a*/ 	.byte	0x3f
	.zero		1


	//   ....[25]....
        /*0c8c*/ 	.word	0x000057d0
        /*0c90*/ 	.word	0x00000020
        /*0c94*/ 	.word	0x00000000
        /*0c98*/ 	.short	0x0101
        /*0c9a*/ 	.byte	0x3f
	.zero		1


	//   ....[26]....
        /*0c9c*/ 	.word	0x00005810
        /*0ca0*/ 	.word	0x0000005f
        /*0ca4*/ 	.word	0x000228b0
        /*0ca8*/ 	.short	0x010a
        /*0caa*/ 	.byte	0x3f
	.zero		1


	//   ....[27]....
        /*0cac*/ 	.word	0x00005e60
        /*0cb0*/ 	.word	0x0000005f
        /*0cb4*/ 	.word	0x00000000
        /*0cb8*/ 	.short	0x0101
        /*0cba*/ 	.byte	0x3f
	.zero		1


	//   ....[28]....
        /*0cbc*/ 	.word	0x00006840
        /*0cc0*/ 	.word	0x00000013
        /*0cc4*/ 	.word	0x00022800
        /*0cc8*/ 	.short	0x010a
        /*0cca*/ 	.byte	0x3f
	.zero		1


	//   ....[29]....
        /*0ccc*/ 	.word	0x00006890
        /*0cd0*/ 	.word	0x00000013
        /*0cd4*/ 	.word	0x00022800
        /*0cd8*/ 	.short	0x010a
        /*0cda*/ 	.byte	0x3f
	.zero		1


	//   ....[30]....
        /*0cdc*/ 	.word	0x00006eb0
        /*0ce0*/ 	.word	0x00000013
        /*0ce4*/ 	.word	0x00022800
        /*0ce8*/ 	.short	0x010a
        /*0cea*/ 	.byte	0x3f
	.zero		1


	//   ....[31]....
        /*0cec*/ 	.word	0x00007e10
        /*0cf0*/ 	.word	0x00000013
        /*0cf4*/ 	.word	0x00022800
        /*0cf8*/ 	.short	0x010a
        /*0cfa*/ 	.byte	0x3f
	.zero		1


	//   ....[32]....
        /*0cfc*/ 	.word	0x00008c50
        /*0d00*/ 	.word	0x0000000d
        /*0d04*/ 	.word	0x00022830
        /*0d08*/ 	.short	0x010a
        /*0d0a*/ 	.byte	0x3f
	.zero		1


	//   ....[33]....
        /*0d0c*/ 	.word	0x00008cf0
        /*0d10*/ 	.word	0x0000000d
        /*0d14*/ 	.word	0x00022830
        /*0d18*/ 	.short	0x010a
        /*0d1a*/ 	.byte	0x3f
	.zero		1


	//   ....[34]....
        /*0d1c*/ 	.word	0x0000a450
        /*0d20*/ 	.word	0x00000003
        /*0d24*/ 	.word	0x00000000
        /*0d28*/ 	.short	0x0101
        /*0d2a*/ 	.byte	0x3f
	.zero		1


	//   ....[35]....
        /*0d2c*/ 	.word	0x0000a970
        /*0d30*/ 	.word	0x0000000d
        /*0d34*/ 	.word	0x00022850
        /*0d38*/ 	.short	0x010a
        /*0d3a*/ 	.byte	0x3f
	.zero		1


	//   ....[36]....
        /*0d3c*/ 	.word	0x0000a9c0
        /*0d40*/ 	.word	0x0000000d
        /*0d44*/ 	.word	0x00022850
        /*0d48*/ 	.short	0x010a
        /*0d4a*/ 	.byte	0x3f
	.zero		1


	//   ....[37]....
        /*0d4c*/ 	.word	0x0000ad80
        /*0d50*/ 	.word	0x0000000d
        /*0d54*/ 	.word	0x00000000
        /*0d58*/ 	.short	0x0101
        /*0d5a*/ 	.byte	0x3f
	.zero		1


	//   ....[38]....
        /*0d5c*/ 	.word	0x0000aea0
        /*0d60*/ 	.word	0x0000000e
        /*0d64*/ 	.word	0x00022830
        /*0d68*/ 	.short	0x010a
        /*0d6a*/ 	.byte	0x3f
	.zero		1


	//   ....[39]....
        /*0d6c*/ 	.word	0x0000af00
        /*0d70*/ 	.word	0x0000000e
        /*0d74*/ 	.word	0x00022830
        /*0d78*/ 	.short	0x010a
        /*0d7a*/ 	.byte	0x3f
	.zero		1


	//   ....[40]....
        /*0d7c*/ 	.word	0x0000c5d0
        /*0d80*/ 	.word	0x000000a0
        /*0d84*/ 	.word	0x00000000
        /*0d88*/ 	.short	0x0101
        /*0d8a*/ 	.byte	0x3f
	.zero		1


	//   ....[41]....
        /*0d8c*/ 	.word	0x0000ce70
        /*0d90*/ 	.word	0x0000000e
        /*0d94*/ 	.word	0x00022850
        /*0d98*/ 	.short	0x010a
        /*0d9a*/ 	.byte	0x3f
	.zero		1


	//   ....[42]....
        /*0d9c*/ 	.word	0x0000cec0
        /*0da0*/ 	.word	0x0000000e
        /*0da4*/ 	.word	0x00022850
        /*0da8*/ 	.short	0x010a
        /*0daa*/ 	.byte	0x3f
	.zero		1


	//   ....[43]....
        /*0dac*/ 	.word	0x0000d270
        /*0db0*/ 	.word	0x0000000e
        /*0db4*/ 	.word	0x00000000
        /*0db8*/ 	.short	0x0101
        /*0dba*/ 	.byte	0x3f
	.zero		1


	//   ....[44]....
        /*0dbc*/ 	.word	0x0000f760
        /*0dc0*/ 	.word	0x00000003
        /*0dc4*/ 	.word	0x00000000
        /*0dc8*/ 	.short	0x0101
        /*0dca*/ 	.byte	0x3f
	.zero		1


	//   ....[45]....
        /*0dcc*/ 	.word	0x00010140
        /*0dd0*/ 	.word	0x00000003
        /*0dd4*/ 	.word	0x00000000
        /*0dd8*/ 	.short	0x0101
        /*0dda*/ 	.byte	0x3f
	.zero		1


	//   ....[46]....
        /*0ddc*/ 	.word	0x000143b0
        /*0de0*/ 	.word	0x00000012
        /*0de4*/ 	.word	0x00022820
        /*0de8*/ 	.short	0x010a
        /*0dea*/ 	.byte	0x3f
	.zero		1


	//   ....[47]....
        /*0dec*/ 	.word	0x00014480
        /*0df0*/ 	.word	0x00000004
        /*0df4*/ 	.word	0x000228a0
        /*0df8*/ 	.short	0x010a
        /*0dfa*/ 	.byte	0x3f
	.zero		1


	//   ....[48]....
        /*0dfc*/ 	.word	0x000146c0
        /*0e00*/ 	.word	0x00000004
        /*0e04*/ 	.word	0x000228c0
        /*0e08*/ 	.short	0x010a
        /*0e0a*/ 	.byte	0x3f
	.zero		1


	//   ....[49]....
        /*0e0c*/ 	.word	0x00014d60
        /*0e10*/ 	.word	0x00000005
        /*0e14*/ 	.word	0x000228a0
        /*0e18*/ 	.short	0x010a
        /*0e1a*/ 	.byte	0x3f
	.zero		1


	//   ....[50]....
        /*0e1c*/ 	.word	0x00014f90
        /*0e20*/ 	.word	0x00000005
        /*0e24*/ 	.word	0x000228c0
        /*0e28*/ 	.short	0x010a
        /*0e2a*/ 	.byte	0x3f
	.zero		1


	//   ....[51]....
        /*0e2c*/ 	.word	0x000160f0
        /*0e30*/ 	.word	0x00000000
        /*0e34*/ 	.word	0x00022840
        /*0e38*/ 	.short	0x010a
        /*0e3a*/ 	.byte	0x3f
	.zero		1


	//   ....[52]....
        /*0e3c*/ 	.word	0x00016e40
        /*0e40*/ 	.word	0x00000012
        /*0e44*/ 	.word	0x00022800
        /*0e48*/ 	.short	0x0107
        /*0e4a*/ 	.byte	0x3f
	.zero		1


	//   ....[53]....
        /*0e4c*/ 	.word	0x00016f30
        /*0e50*/ 	.word	0x00000012
        /*0e54*/ 	.word	0x00022800
        /*0e58*/ 	.short	0x0101
        /*0e5a*/ 	.byte	0x3f
	.zero		1


	//   ....[54]....
        /*0e5c*/ 	.word	0x00016f50
        /*0e60*/ 	.word	0x00000012
        /*0e64*/ 	.word	0x00022820
        /*0e68*/ 	.short	0x010a
        /*0e6a*/ 	.byte	0x3f
	.zero		1


	//   ....[55]....
        /*0e6c*/ 	.word	0x00017030
        /*0e70*/ 	.word	0x00000002
        /*0e74*/ 	.word	0x00022860
        /*0e78*/ 	.short	0x010a
        /*0e7a*/ 	.byte	0x3f
	.zero		1


	//   ....[56]....
        /*0e7c*/ 	.word	0x000178e0
        /*0e80*/ 	.word	0x00000002
        /*0e84*/ 	.word	0x00022840
        /*0e88*/ 	.short	0x010a
        /*0e8a*/ 	.byte	0x3f
	.zero		1


	//   ....[57]....
        /*0e8c*/ 	.word	0x00017b30
        /*0e90*/ 	.word	0x00000002
        /*0e94*/ 	.word	0x00022860
        /*0e98*/ 	.short	0x010a
        /*0e9a*/ 	.byte	0x3f
	.zero		1


	//   ....[58]....
        /*0e9c*/ 	.word	0x00018320
        /*0ea0*/ 	.word	0x00000003
        /*0ea4*/ 	.word	0x00022840
        /*0ea8*/ 	.short	0x010a
        /*0eaa*/ 	.byte	0x3f
	.zero		1


	//   ....[59]....
        /*0eac*/ 	.word	0x00018570
        /*0eb0*/ 	.word	0x00000003
        /*0eb4*/ 	.word	0x00022860
        /*0eb8*/ 	.short	0x010a
        /*0eba*/ 	.byte	0x3f
	.zero		1


	//   ....[60]....
        /*0ebc*/ 	.word	0x00018cf0
        /*0ec0*/ 	.word	0x00000003
        /*0ec4*/ 	.word	0x00022840
        /*0ec8*/ 	.short	0x010a
        /*0eca*/ 	.byte	0x3f
	.zero		1


	//   ....[61]....
        /*0ecc*/ 	.word	0x00018f40
        /*0ed0*/ 	.word	0x00000003
        /*0ed4*/ 	.word	0x00022860
        /*0ed8*/ 	.short	0x010a
        /*0eda*/ 	.byte	0x3f
	.zero		1


	//   ....[62]....
        /*0edc*/ 	.word	0x0001a4a0
        /*0ee0*/ 	.word	0x00000000
        /*0ee4*/ 	.word	0x00022820
        /*0ee8*/ 	.short	0x010a
        /*0eea*/ 	.byte	0x3f
	.zero		1


	//   ....[63]....
        /*0eec*/ 	.word	0x0001a680
        /*0ef0*/ 	.word	0x00000006
        /*0ef4*/ 	.word	0x00000000
        /*0ef8*/ 	.short	0x010a
        /*0efa*/ 	.byte	0x3f
	.zero		1


	//   ....[64]....
        /*0efc*/ 	.word	0x0001a6b0
        /*0f00*/ 	.word	0x00000007
        /*0f04*/ 	.word	0x00000000
        /*0f08*/ 	.short	0x010a
        /*0f0a*/ 	.byte	0x3f
	.zero		1


	//   ....[65]....
        /*0f0c*/ 	.word	0x0001a710
        /*0f10*/ 	.word	0x00000004
        /*0f14*/ 	.word	0x00000000
        /*0f18*/ 	.short	0x010a
        /*0f1a*/ 	.byte	0x3f
	.zero		1


	//   ....[66]....
        /*0f1c*/ 	.word	0x0001a740
        /*0f20*/ 	.word	0x00000003
        /*0f24*/ 	.word	0x00000000
        /*0f28*/ 	.short	0x010a
        /*0f2a*/ 	.byte	0x3f
	.zero		1


	//   ....[67]....
        /*0f2c*/ 	.word	0x0001a7a0
        /*0f30*/ 	.word	0x0000005f
        /*0f34*/ 	.word	0x00022890
        /*0f38*/ 	.short	0x010a
        /*0f3a*/ 	.byte	0x3f
	.zero		1


	//   ....[68]....
        /*0f3c*/ 	.word	0x0001a7f0
        /*0f40*/ 	.word	0x0000005f
        /*0f44*/ 	.word	0x00022890
        /*0f48*/ 	.short	0x010a
        /*0f4a*/ 	.byte	0x3f
	.zero		1


	//   ....[69]....
        /*0f4c*/ 	.word	0x0001a840
        /*0f50*/ 	.word	0x0000005f
        /*0f54*/ 	.word	0x00022890
        /*0f58*/ 	.short	0x010a
        /*0f5a*/ 	.byte	0x3f
	.zero		1


	//   ....[70]....
        /*0f5c*/ 	.word	0x0001a890
        /*0f60*/ 	.word	0x0000005f
        /*0f64*/ 	.word	0x000228b0
        /*0f68*/ 	.short	0x010a
        /*0f6a*/ 	.byte	0x3f
	.zero		1


	//   ....[71]....
        /*0f6c*/ 	.word	0x0001ab30
        /*0f70*/ 	.word	0x00000013
        /*0f74*/ 	.word	0x00022800
        /*0f78*/ 	.short	0x010a
        /*0f7a*/ 	.byte	0x3f
	.zero		1


	//   ....[72]....
        /*0f7c*/ 	.word	0x0001ad40
        /*0f80*/ 	.word	0x00000013
        /*0f84*/ 	.word	0x00022800
        /*0f88*/ 	.short	0x010a
        /*0f8a*/ 	.byte	0x3f
	.zero		1


	//   ....[73]....
        /*0f8c*/ 	.word	0x0001ad90
        /*0f90*/ 	.word	0x0000000d
        /*0f94*/ 	.word	0x00022830
        /*0f98*/ 	.short	0x010a
        /*0f9a*/ 	.byte	0x3f
	.zero		1


	//   ....[74]....
        /*0f9c*/ 	.word	0x0001ade0
        /*0fa0*/ 	.word	0x0000000d
        /*0fa4*/ 	.word	0x00022850
        /*0fa8*/ 	.short	0x010a
        /*0faa*/ 	.byte	0x3f
	.zero		1


	//   ....[75]....
        /*0fac*/ 	.word	0x0001ae30
        /*0fb0*/ 	.word	0x0000000e
        /*0fb4*/ 	.word	0x00022830
        /*0fb8*/ 	.short	0x010a
        /*0fba*/ 	.byte	0x3f
	.zero		1


	//   ....[76]....
        /*0fbc*/ 	.word	0x0001ae80
        /*0fc0*/ 	.word	0x0000000e
        /*0fc4*/ 	.word	0x00022850
        /*0fc8*/ 	.short	0x010a
        /*0fca*/ 	.byte	0x3f
	.zero		1


	//   ....[77]....
        /*0fcc*/ 	.word	0x0001ba80
        /*0fd0*/ 	.word	0x00000012
        /*0fd4*/ 	.word	0x00022820
        /*0fd8*/ 	.short	0x010a
        /*0fda*/ 	.byte	0x3f
	.zero		1


	//   ....[78]....
        /*0fdc*/ 	.word	0x0001bad0
        /*0fe0*/ 	.word	0x00000004
        /*0fe4*/ 	.word	0x000228a0
        /*0fe8*/ 	.short	0x010a
        /*0fea*/ 	.byte	0x3f
	.zero		1


	//   ....[79]....
        /*0fec*/ 	.word	0x0001bb20
        /*0ff0*/ 	.word	0x00000004
        /*0ff4*/ 	.word	0x000228c0
        /*0ff8*/ 	.short	0x010a
        /*0ffa*/ 	.byte	0x3f
	.zero		1


	//   ....[80]....
        /*0ffc*/ 	.word	0x0001bb70
        /*1000*/ 	.word	0x00000005
        /*1004*/ 	.word	0x000228a0
        /*1008*/ 	.short	0x010a
        /*100a*/ 	.byte	0x3f
	.zero		1


	//   ....[81]....
        /*100c*/ 	.word	0x0001bbc0
        /*1010*/ 	.word	0x00000005
        /*1014*/ 	.word	0x000228c0
        /*1018*/ 	.short	0x010a
        /*101a*/ 	.byte	0x3f
	.zero		1


	//   ....[82]....
        /*101c*/ 	.word	0x0001bd60
        /*1020*/ 	.word	0x00000000
        /*1024*/ 	.word	0x00022840
        /*1028*/ 	.short	0x010a
        /*102a*/ 	.byte	0x3f
	.zero		1


	//   ....[83]....
        /*102c*/ 	.word	0x0001c820
        /*1030*/ 	.word	0x00000012
        /*1034*/ 	.word	0x00022820
        /*1038*/ 	.short	0x010a
        /*103a*/ 	.byte	0x3f
	.zero		1


	//   ....[84]....
        /*103c*/ 	.word	0x0001c870
        /*1040*/ 	.word	0x00000002
        /*1044*/ 	.word	0x00022860
        /*1048*/ 	.short	0x010a
        /*104a*/ 	.byte	0x3f
	.zero		1


	//   ....[85]....
        /*104c*/ 	.word	0x0001c8c0
        /*1050*/ 	.word	0x00000002
        /*1054*/ 	.word	0x00022840
        /*1058*/ 	.short	0x010a
        /*105a*/ 	.byte	0x3f
	.zero		1


	//   ....[86]....
        /*105c*/ 	.word	0x0001c910
        /*1060*/ 	.word	0x00000002
        /*1064*/ 	.word	0x00022860
        /*1068*/ 	.short	0x010a
        /*106a*/ 	.byte	0x3f
	.zero		1


	//   ....[87]....
        /*106c*/ 	.word	0x0001c960
        /*1070*/ 	.word	0x00000003
        /*1074*/ 	.word	0x00022840
        /*1078*/ 	.short	0x010a
        /*107a*/ 	.byte	0x3f
	.zero		1


	//   ....[88]....
        /*107c*/ 	.word	0x0001c9b0
        /*1080*/ 	.word	0x00000003
        /*1084*/ 	.word	0x00022860
        /*1088*/ 	.short	0x010a
        /*108a*/ 	.byte	0x3f
	.zero		1


	//   ....[89]....
        /*108c*/ 	.word	0x0001ca00
        /*1090*/ 	.word	0x00000003
        /*1094*/ 	.word	0x00022840
        /*1098*/ 	.short	0x010a
        /*109a*/ 	.byte	0x3f
	.zero		1


	//   ....[90]....
        /*109c*/ 	.word	0x0001ca50
        /*10a0*/ 	.word	0x00000003
        /*10a4*/ 	.word	0x00022860
        /*10a8*/ 	.short	0x010a
        /*10aa*/ 	.byte	0x3f
	.zero		1


	//   ....[91]....
        /*10ac*/ 	.word	0x0001d590
        /*10b0*/ 	.word	0x00000000
        /*10b4*/ 	.word	0x00022820
        /*10b8*/ 	.short	0x010a
        /*10ba*/ 	.byte	0x3f
	.zero		1


	//   ....[92]....
        /*10bc*/ 	.word	0x0001d730
        /*10c0*/ 	.word	0x00000006
        /*10c4*/ 	.word	0x00000000
        /*10c8*/ 	.short	0x010a
        /*10ca*/ 	.byte	0x3f
	.zero		1


	//   ....[93]....
        /*10cc*/ 	.word	0x0001d780
        /*10d0*/ 	.word	0x00000007
        /*10d4*/ 	.word	0x00000000
        /*10d8*/ 	.short	0x010a
        /*10da*/ 	.byte	0x3f
	.zero		1


	//   ....[94]....
        /*10dc*/ 	.word	0x0001d7d0
        /*10e0*/ 	.word	0x00000004
        /*10e4*/ 	.word	0x00000000
        /*10e8*/ 	.short	0x010a
        /*10ea*/ 	.byte	0x3f
	.zero		1


	//----- nvinfo : EIATTR_NUM_MBARRIERS
	.align		4
.L_239:
        /*10ec*/ 	.byte	0x03, 0x38
        /*10ee*/ 	.short	0x0016


	//----- nvinfo : EIATTR_EXIT_INSTR_OFFSETS
	.align		4
        /*10f0*/ 	.byte	0x04, 0x1c
        /*10f2*/ 	.short	(.L_241 - .L_240)


	//   ....[0]....
.L_240:
        /*10f4*/ 	.word	0x0001a790


	//----- nvinfo : EIATTR_MAX_THREADS
	.align		4
.L_241:
        /*10f8*/ 	.byte	0x04, 0x05
        /*10fa*/ 	.short	(.L_243 - .L_242)
.L_242:
        /*10fc*/ 	.word	0x00000180
        /*1100*/ 	.word	0x00000001
        /*1104*/ 	.word	0x00000001


	//----- nvinfo : EIATTR_CRS_STACK_SIZE
	.align		4
.L_243:
        /*1108*/ 	.byte	0x04, 0x1e
        /*110a*/ 	.short	(.L_245 - .L_244)
.L_244:
        /*110c*/ 	.word	0x00000000


	//----- nvinfo : EIATTR_CBANK_PARAM_SIZE
	.align		4
.L_245:
        /*1110*/ 	.byte	0x03, 0x19
        /*1112*/ 	.short	0x0af0


	//----- nvinfo : EIATTR_PARAM_CBANK
	.align		4
        /*1114*/ 	.byte	0x04, 0x0a
        /*1116*/ 	.short	(.L_247 - .L_246)
	.align		4
.L_246:
        /*1118*/ 	.word	index@(.nv.constant0._ZN7cutlass13device_kernelIN5flash11enable_sm90INS1_16FlashAttnFwdSm90INS1_25CollectiveMainloopFwdSm90ILi2EN4cute5tupleIJNS5_1CILi1EEES8_S8_EEENS6_IJNS7_ILi128EEENS7_ILi96EEENS7_ILi64EEEEEELi256ENS_10bfloat16_tEfNS_4arch4Sm90ELb0ELb0ELb1ELb1ELb0ELb1ELb0ELb1ELb0ELb1ELb1ELb0EEENS1_21CollectiveEpilogueFwdINS6_IJSA_NS7_ILi256EEESB_EEES9_SE_SG_Li256ELb1ELb1ELb1ELb0EEENS1_36VarlenDynamicPersistentTileSchedulerILi128ELi96ELi256ELi128ELb1ELb1ELb1ELb0ELb1ELb1EEEEEEEEEvNT_6ParamsE)
        /*111c*/ 	.short	0x0210
        /*111e*/ 	.short	0x0af0


	//----- nvinfo : EIATTR_SW_WAR
	.align		4
.L_247:
        /*1120*/ 	.byte	0x04, 0x36
        /*1122*/ 	.short	(.L_249 - .L_248)
.L_248:
        /*1124*/ 	.word	0x00000008
.L_249:


//--------------------- .nv.info._ZN7cutlass13device_kernelIN5flash11enable_sm90INS1_16FlashAttnFwdSm90INS1_25CollectiveMainloopFwdSm90ILi2EN4cute5tupleIJNS5_1CILi1EEES8_S8_EEENS6_IJNS7_ILi128EEENS7_ILi96EEENS7_ILi64EEEEEELi256ENS_10bfloat16_tEfNS_4arch4Sm90ELb0ELb0ELb1ELb1ELb0ELb0ELb1ELb1ELb0ELb1ELb1ELb0EEENS1_21CollectiveEpilogueFwdINS6_IJSA_NS7_ILi256EEESB_EEES9_SE_SG_Li256ELb1ELb1ELb1ELb0EEENS1_36VarlenDynamicPersistentTileSchedulerILi128ELi96ELi256ELi128ELb1ELb1ELb1ELb0ELb1ELb1EEEEEEEEEvNT_6ParamsE --------------------------
	.section	.nv.info._ZN7cutlass13device_kernelIN5flash11enable_sm90INS1_16FlashAttnFwdSm90INS1_25CollectiveMainloopFwdSm90ILi2EN4cute5tupleIJNS5_1CILi1EEES8_S8_EEENS6_IJNS7_ILi128EEENS7_ILi96EEENS7_ILi64EEEEEELi256ENS_10bfloat16_tEfNS_4arch4Sm90ELb0ELb0ELb1ELb1ELb0ELb0ELb1ELb1ELb0ELb1ELb1ELb0EEENS1_21CollectiveEpilogueFwdINS6_IJSA_NS7_ILi256EEESB_EEES9_SE_SG_Li256ELb1ELb1ELb1ELb0EEENS1_36VarlenDynamicPersistentTileSchedulerILi128ELi96ELi256ELi128ELb1ELb1ELb1ELb0ELb1ELb1EEEEEEEEEvNT_6ParamsE,"",@"SHT_CUDA_INFO"
	.sectionflags	@""
	.align	4


	//----- nvinfo : EIATTR_CUDA_API_VERSION
	.align		4
        /*0000*/ 	.byte	0x04, 0x37
        /*0002*/ 	.short	(.L_251 - .L_250)
.L_250:
        /*0004*/ 	.word	0x00000082


	//----- nvinfo : EIATTR_KPARAM_INFO
	.align		4
.L_251:
        /*0008*/ 	.byte	0x04, 0x17
        /*000a*/ 	.short	(.L_253 - .L_252)
.L_252:
        /*000c*/ 	.word	0x00000000
        /*0010*/ 	.short	0x0000
        /*0012*/ 	.short	0x0070
        /*0014*/ 	.byte	0x00, 0xf0, 0x01, 0x2e


	//----- nvinfo : EIATTR_SPARSE_MMA_MASK
	.align		4
.L_253:
        /*0018*/ 	.byte	0x03, 0x50
        /*001a*/ 	.short	0x0000


	//----- nvinfo : EIATTR_MAXREG_COUNT
	.align		4
        /*001c*/ 	.byte	0x03, 0x1b
        /*001e*/ 	.short	0x00a8


	//----- nvinfo : EIATTR_NUM_BARRIERS
	.align		4
        /*0020*/ 	.byte	0x02, 0x4c
        /*0022*/ 	.byte	0x10
	.zero		1


	//----- nvinfo : EIATTR_EXTERNS
	.align		4
        /*0024*/ 	.byte	0x04, 0x0f
        /*0026*/ 	.short	(.L_255 - .L_254)


	//   ....[0]....
	.align		4
.L_254:
        /*0028*/ 	.word	index@(__assertfail)


	//----- nvinfo : EIATTR_ANNOTATIONS
	.align		4
.L_255:
        /*002c*/ 	.byte	0x04, 0x55
        /*002e*/ 	.short	(.L_257 - .L_256)


	//   ....[0]....
.L_256:
        /* <DEDUP_REMOVED lines=97> */
        /*0634*/ 	.byte	0x80, 0x53, 0x01, 0x00


	//----- nvinfo : EIATTR_MERCURY_ISA_VERSION
	.align		4
.L_257:
        /*0638*/ 	.byte	0x03, 0x5f
        /*063a*/ 	.short	0x0101


	//----- nvinfo : EIATTR_UNUSED_LOAD_BYTE_OFFSET
	.align		4
        /*063c*/ 	.byte	0x04, 0x44
        /*063e*/ 	.short	(.L_259 - .L_258)


	//   ....[0]....
.L_258:
        /*0640*/ 	.word	0x00000a50
        /*0644*/ 	.word	0x0000fff0


	//   ....[1]....
        /*0648*/ 	.word	0x00007b60
        /*064c*/ 	.word	0x0000fff0


	//----- nvinfo : EIATTR_INT_WARP_WIDE_INSTR_OFFSETS
	.align		4
.L_259:
        /*0650*/ 	.byte	0x04, 0x31
        /*0652*/ 	.short	(.L_261 - .L_260)


	//   ....[0]....
.L_260:
        /*0654*/ 	.word	0x00000120


	//   ....[1]....
        /*0658*/ 	.word	0x00000160


	//   ....[2]....
        /*065c*/ 	.word	0x000001d0


	//   ....[3]....
        /*0660*/ 	.word	0x00000240


	//   ....[4]....
        /*0664*/ 	.word	0x0000d880


	//   ....[5]....
        /*0668*/ 	.word	0x0000d910


	//   ....[6]....
        /*066c*/ 	.word	0x000121b0


	//   ....[7]....
        /*0670*/ 	.word	0x00012240


	//----- nvinfo : EIATTR_COOP_GROUP_MASK_REGIDS
	.align		4
.L_261:
        /*0674*/ 	.byte	0x04, 0x29
        /*0676*/ 	.short	(.L_263 - .L_262)


	//   ....[0]....
.L_262:
        /*0678*/ 	.word	0xffffffff


	//   ....[1]....
        /*067c*/ 	.word	0xffffffff


	//   ....[2]....
        /*0680*/ 	.word	0xffffffff


	//   ....[3]....
        /*0684*/ 	.word	0xffffffff


	//   ....[4]....
        /*0688*/ 	.word	0xffffffff


	//   ....[5]....
        /*068c*/ 	.word	0xffffffff


	//   ....[6]....
        /*0690*/ 	.word	0xffffffff


	//   ....[7]....
        /*0694*/ 	.word	0xffffffff


	//   ....[8]....
        /*0698*/ 	.word	0xffffffff


	//   ....[9]....
        /*069c*/ 	.word	0xffffffff


	//   ....[10]....
        /*06a0*/ 	.word	0xffffffff


	//   ....[11]....
        /*06a4*/ 	.word	0xffffffff


	//   ....[12]....
        /*06a8*/ 	.word	0xffffffff


	//   ....[13]....
        /*06ac*/ 	.word	0xffffffff


	//   ....[14]....
        /*06b0*/ 	.word	0xffffffff


	//   ....[15]....
        /*06b4*/ 	.word	0xffffffff


	//   ....[16]....
        /*06b8*/ 	.word	0xffffffff


	//   ....[17]....
        /*06bc*/ 	.word	0xffffffff


	//   ....[18]....
        /*06c0*/ 	.word	0xffffffff


	//   ....[19]....
        /*06c4*/ 	.word	0xffffffff


	//   ....[20]....
        /*06c8*/ 	.word	0xffffffff


	//   ....[21]....
        /*06cc*/ 	.word	0xffffffff


	//   ....[22]....
        /*06d0*/ 	.word	0xffffffff


	//   ....[23]....
        /*06d4*/ 	.word	0xffffffff


	//   ....[24]....
        /*06d8*/ 	.word	0xffffffff


	//   ....[25]....
        /*06dc*/ 	.word	0xffffffff


	//   ....[26]....
        /*06e0*/ 	.word	0xffffffff


	//   ....[27]....
        /*06e4*/ 	.word	0xffffffff


	//   ....[28]....
        /*06e8*/ 	.word	0xffffffff


	//   ....[29]....
        /*06ec*/ 	.word	0xffffffff


	//   ....[30]....
        /*06f0*/ 	.word	0xffffffff


	//   ....[31]....
        /*06f4*/ 	.word	0xffffffff


	//   ....[32]....
        /*06f8*/ 	.word	0xffffffff


	//   ....[33]....
        /*06fc*/ 	.word	0xffffffff


	//   ....[34]....
        /*0700*/ 	.word	0xffffffff


	//   ....[35]....
        /*0704*/ 	.word	0xffffffff


	//   ....[36]....
        /*0708*/ 	.word	0xffffffff


	//   ....[37]....
        /*070c*/ 	.word	0xffffffff


	//   ....[38]....
        /*0710*/ 	.word	0xffffffff


	//   ....[39]....
        /*0714*/ 	.word	0xffffffff


	//   ....[40]....
        /*0718*/ 	.word	0xffffffff


	//   ....[41]....
        /*071c*/ 	.word	0xffffffff


	//   ....[42]....
        /*0720*/ 	.word	0xffffffff


	//   ....[43]....
        /*0724*/ 	.word	0xffffffff


	//   ....[44]....
        /*0728*/ 	.word	0xffffffff


	//   ....[45]....
        /*072c*/ 	.word	0xffffffff


	//   ....[46]....
        /*0730*/ 	.word	0xffffffff


	//   ....[47]....
        /*0734*/ 	.word	0xffffffff


	//   ....[48]....
        /*0738*/ 	.word	0xffffffff


	//   ....[49]....
        /*073c*/ 	.word	0xffffffff


	//   ....[50]....
        /*0740*/ 	.word	0xffffffff


	//   ....[51]....
        /*0744*/ 	.word	0xffffffff


	//   ....[52]....
        /*0748*/ 	.word	0xffffffff


	//   ....[53]....
        /*074c*/ 	.word	0xffffffff


	//   ....[54]....
        /*0750*/ 	.word	0xffffffff


	//   ....[55]....
        /*0754*/ 	.word	0xffffffff


	//   ....[56]....
        /*0758*/ 	.word	0xffffffff


	//   ....[57]....
        /*075c*/ 	.word	0xffffffff


	//   ....[58]....
        /*0760*/ 	.word	0xffffffff


	//   ....[59]....
        /*0764*/ 	.word	0xffffffff


	//   ....[60]....
        /*0768*/ 	.word	0xffffffff


	//   ....[61]....
        /*076c*/ 	.word	0xffffffff


	//   ....[62]....
        /*0770*/ 	.word	0xffffffff


	//   ....[63]....
        /*0774*/ 	.word	0xffffffff


	//   ....[64]....
        /*0778*/ 	.word	0xffffffff


	//   ....[65]....
        /*077c*/ 	.word	0xffffffff


	//   ....[66]....
        /*0780*/ 	.word	0xffffffff


	//   ....[67]....
        /*0784*/ 	.word	0xffffffff


	//   ....[68]....
        /*0788*/ 	.word	0xffffffff


	//   ....[69]....
        /*078c*/ 	.word	0xffffffff


	//   ....[70]....
        /*0790*/ 	.word	0xffffffff


	//   ....[71]....
        /*0794*/ 	.word	0xffffffff


	//   ....[72]....
        /*0798*/ 	.word	0xffffffff


	//   ....[73]....
        /*079c*/ 	.word	0xffffffff


	//   ....[74]....
        /*07a0*/ 	.word	0xffffffff


	//   ....[75]....
        /*07a4*/ 	.word	0xffffffff


	//   ....[76]....
        /*07a8*/ 	.word	0xffffffff


	//   ....[77]....
        /*07ac*/ 	.word	0xffffffff


	//   ....[78]....
        /*07b0*/ 	.word	0xffffffff


	//   ....[79]....
        /*07b4*/ 	.word	0xffffffff


	//   ....[80]....
        /*07b8*/ 	.word	0xffffffff


	//   ....[81]....
        /*07bc*/ 	.word	0xffffffff


	//   ....[82]....
        /*07c0*/ 	.word	0xffffffff


	//   ....[83]....
        /*07c4*/ 	.word	0xffffffff


	//   ....[84]....
        /*07c8*/ 	.word	0xffffffff


	//   ....[85]....
        /*07cc*/ 	.word	0xffffffff


	//   ....[86]....
        /*07d0*/ 	.word	0xffffffff


	//   ....[87]....
        /*07d4*/ 	.word	0xffffffff


	//   ....[88]....
        /*07d8*/ 	.word	0xffffffff


	//   ....[89]....
        /*07dc*/ 	.word	0xffffffff


	//   ....[90]....
        /*07e0*/ 	.word	0xffffffff


	//   ....[91]....
        /*07e4*/ 	.word	0xffffffff


	//   ....[92]....
        /*07e8*/ 	.word	0xffffffff


	//   ....[93]....
        /*07ec*/ 	.word	0xffffffff


	//   ....[94]....
        /*07f0*/ 	.word	0xffffffff


	//   ....[95]....
        /*07f4*/ 	.word	0xffffffff


	//   ....[96]....
        /*07f8*/ 	.word	0xffffffff


	//   ....[97]....
        /*07fc*/ 	.word	0xffffffff


	//   ....[98]....
        /*0800*/ 	.word	0xffffffff


	//   ....[99]....
        /*0804*/ 	.word	0xffffffff


	//   ....[100]....
        /*0808*/ 	.word	0xffffffff


	//   ....[101]....
        /*080c*/ 	.word	0xffffffff


	//   ....[102]....
        /*0810*/ 	.word	0xffffffff


	//   ....[103]....
        /*0814*/ 	.word	0xffffffff


	//   ....[104]....
        /*0818*/ 	.word	0xffffffff


	//   ....[105]....
        /*081c*/ 	.word	0xffffffff


	//   ....[106]....
        /*0820*/ 	.word	0xffffffff


	//   ....[107]....
        /*0824*/ 	.word	0xffffffff


	//   ....[108]....
        /*0828*/ 	.word	0xffffffff


	//   ....[109]....
        /*082c*/ 	.word	0xffffffff


	//   ....[110]....
        /*0830*/ 	.word	0xffffffff


	//   ....[111]....
        /*0834*/ 	.word	0xffffffff


	//   ....[112]....
        /*0838*/ 	.word	0xffffffff


	//   ....[113]....
        /*083c*/ 	.word	0x0500000f


	//   ....[114]....
        /*0840*/ 	.word	0x0500000f


	//   ....[115]....
        /*0844*/ 	.word	0x0500000f


	//   ....[116]....
        /*0848*/ 	.word	0x0500000f


	//   ....[117]....
        /*084c*/ 	.word	0x0500000f


	//   ....[118]....
        /*0850*/ 	.word	0x0500000f


	//   ....[119]....
        /*0854*/ 	.word	0x0500000f


	//   ....[120]....
        /*0858*/ 	.word	0x0500000f


	//   ....[121]....
        /*085c*/ 	.word	0x0500000f


	//   ....[122]....
        /*0860*/ 	.word	0x0500000f


	//   ....[123]....
        /*0864*/ 	.word	0x0500000f


	//   ....[124]....
        /*0868*/ 	.word	0x0500000f


	//   ....[125]....
        /*086c*/ 	.word	0x0500000f


	//   ....[126]....
        /*0870*/ 	.word	0x0500000f


	//   ....[127]....
        /*0874*/ 	.word	0x0500000f


	//   ....[128]....
        /*0878*/ 	.word	0x0500000f


	//   ....[129]....
        /*087c*/ 	.word	0x0500000f


	//   ....[130]....
        /*0880*/ 	.word	0x0500000f


	//   ....[131]....
        /*0884*/ 	.word	0x0500000f


	//   ....[132]....
        /*0888*/ 	.word	0x0500000f


	//   ....[133]....
        /*088c*/ 	.word	0x0500000f


	//   ....[134]....
        /*0890*/ 	.word	0x0500000f


	//   ....[135]....
        /*0894*/ 	.word	0x0500000f


	//   ....[136]....
        /*0898*/ 	.word	0x0500000f


	//   ....[137]....
        /*089c*/ 	.word	0x0500000f


	//   ....[138]....
        /*08a0*/ 	.word	0x0500000f


	//   ....[139]....
        /*08a4*/ 	.word	0x0500000f


	//   ....[140]....
        /*08a8*/ 	.word	0x0500000f


	//   ....[141]....
        /*08ac*/ 	.word	0x0500000f


	//   ....[142]....
        /*08b0*/ 	.word	0x0500000f


	//   ....[143]....
        /*08b4*/ 	.word	0x0500000f


	//   ....[144]....
        /*08b8*/ 	.word	0x0500000f


	//   ....[145]....
        /*08bc*/ 	.word	0x0500000f


	//   ....[146]....
        /*08c0*/ 	.word	0x0500000f


	//   ....[147]....
        /*08c4*/ 	.word	0x0500000f


	//   ....[148]....
        /*08c8*/ 	.word	0x0500000f


	//   ....[149]....
        /*08cc*/ 	.word	0x0500000f


	//   ....[150]....
        /*08d0*/ 	.word	0x0500000f


	//   ....[151]....
        /*08d4*/ 	.word	0x0500000f


	//   ....[152]....
        /*08d8*/ 	.word	0x0500000f


	//   ....[153]....
        /*08dc*/ 	.word	0x0500000f


	//   ....[154]....
        /*08e0*/ 	.word	0x0500000f


	//   ....[155]....
        /*08e4*/ 	.word	0x0500000f


	//   ....[156]....
        /*08e8*/ 	.word	0x0500000f


	//   ....[157]....
        /*08ec*/ 	.word	0x0500000f


	//   ....[158]....
        /*08f0*/ 	.word	0x0500000f


	//   ....[159]....
        /*08f4*/ 	.word	0x0500000f


	//   ....[160]....
        /*08f8*/ 	.word	0x0500000f


	//   ....[161]....
        /*08fc*/ 	.word	0x0500000f


	//   ....[162]....
        /*0900*/ 	.word	0x0500000f


	//   ....[163]....
        /*0904*/ 	.word	0x0500000f


	//   ....[164]....
        /*0908*/ 	.word	0x0500000f


	//----- nvinfo : EIATTR_COOP_GROUP_INSTR_OFFSETS
	.align		4
.L_263:
        /*090c*/ 	.byte	0x04, 0x28
        /*090e*/ 	.short	(.L_265 - .L_264)


	//   ....[0]....
.L_264:
        /*0910*/ 	.word	0x00000060


	//   ....[1]....
        /*0914*/ 	.word	0x00000130


	//   ....[2]....
        /*0918*/ 	.word	0x000001f0


	//   ....[3]....
        /*091c*/ 	.word	0x000003c0


	//   ....[4]....
        /*0920*/ 	.word	0x00000520


	//   ....[5]....
        /*0924*/ 	.word	0x00000640


	//   ....[6]....
        /*0928*/ 	.word	0x000007a0


	//   ....[7]....
        /*092c*/ 	.word	0x00001ba0


	//   ....[8]....
        /*0930*/ 	.word	0x00003800


	//   ....[9]....
        /*0934*/ 	.word	0x000038f0


	//   ....[10]....
        /*0938*/ 	.word	0x000039d0


	//   ....[11]....
        /*093c*/ 	.word	0x00003b30


	//   ....[12]....
        /*0940*/ 	.word	0x00005730


	//   ....[13]....
        /*0944*/ 	.word	0x00005790


	//   ....[14]....
        /*0948*/ 	.word	0x00006190


	//   ....[15]....
        /*094c*/ 	.word	0x000061f0


	//   ....[16]....
        /*0950*/ 	.word	0x00007150


	//   ....[17]....
        /*0954*/ 	.word	0x00007180


	//   ....[18]....
        /*0958*/ 	.word	0x000071b0


	//   ....[19]....
        /*095c*/ 	.word	0x000071c0


	//   ....[20]....
        /*0960*/ 	.word	0x00008bd0


	//   ....[21]....
        /*0964*/ 	.word	0x00008be0


	//   ....[22]....
        /*0968*/ 	.word	0x00008bf0


	//   ....[23]....
        /*096c*/ 	.word	0x00008c40


	//   ....[24]....
        /*0970*/ 	.word	0x000096e0


	//   ....[25]....
        /*0974*/ 	.word	0x00009710


	//   ....[26]....
        /*0978*/ 	.word	0x00009890


	//   ....[27]....
        /*097c*/ 	.word	0x000098b0


	//   ....[28]....
        /*0980*/ 	.word	0x000099f0


	//   ....[29]....
        /*0984*/ 	.word	0x00009a10


	//   ....[30]....
        /*0988*/ 	.word	0x00009b60


	//   ....[31]....
        /*098c*/ 	.word	0x00009b80


	//   ....[32]....
        /*0990*/ 	.word	0x0000a170


	//   ....[33]....
        /*0994*/ 	.word	0x0000a1a0


	//   ....[34]....
        /*0998*/ 	.word	0x0000aa60


	//   ....[35]....
        /*099c*/ 	.word	0x0000aa70


	//   ....[36]....
        /*09a0*/ 	.word	0x0000bbd0


	//   ....[37]....
        /*09a4*/ 	.word	0x0000bc00


	//   ....[38]....
        /*09a8*/ 	.word	0x0000bd70


	//   ....[39]....
        /*09ac*/ 	.word	0x0000bd90


	//   ....[40]....
        /*09b0*/ 	.word	0x0000bed0


	//   ....[41]....
        /*09b4*/ 	.word	0x0000bef0


	//   ....[42]....
        /*09b8*/ 	.word	0x0000c040


	//   ....[43]....
        /*09bc*/ 	.word	0x0000c060


	//   ....[44]....
        /*09c0*/ 	.word	0x0000c230


	//   ....[45]....
        /*09c4*/ 	.word	0x0000c470


	//   ....[46]....
        /*09c8*/ 	.word	0x0000c4a0


	//   ....[47]....
        /*09cc*/ 	.word	0x0000c4d0


	//   ....[48]....
        /*09d0*/ 	.word	0x0000c500


	//   ....[49]....
        /*09d4*/ 	.word	0x0000c530


	//   ....[50]....
        /*09d8*/ 	.word	0x0000c560


	//   ....[51]....
        /*09dc*/ 	.word	0x0000c700


	//   ....[52]....
        /*09e0*/ 	.word	0x0000c730


	//   ....[53]....
        /*09e4*/ 	.word	0x0000c760


	//   ....[54]....
        /*09e8*/ 	.word	0x0000c790


	//   ....[55]....
        /*09ec*/ 	.word	0x0000c7c0


	//   ....[56]....
        /*09f0*/ 	.word	0x0000c7f0


	//   ....[57]....
        /*09f4*/ 	.word	0x0000c880


	//   ....[58]....
        /*09f8*/ 	.word	0x0000c8b0


	//   ....[59]....
        /*09fc*/ 	.word	0x0000c8c0


	//   ....[60]....
        /*0a00*/ 	.word	0x0000c970


	//   ....[61]....
        /*0a04*/ 	.word	0x0000de60


	//   ....[62]....
        /*0a08*/ 	.word	0x0000e940


	//   ....[63]....
        /*0a0c*/ 	.word	0x0000e960


	//   ....[64]....
        /*0a10*/ 	.word	0x0000e970


	//   ....[65]....
        /*0a14*/ 	.word	0x0000e9a0


	//   ....[66]....
        /*0a18*/ 	.word	0x0000ea80


	//   ....[67]....
        /*0a1c*/ 	.word	0x0000eb10


	//   ....[68]....
        /*0a20*/ 	.word	0x0000eb40


	//   ....[69]....
        /*0a24*/ 	.word	0x0000ebc0


	//   ....[70]....
        /*0a28*/ 	.word	0x0000ebf0


	//   ....[71]....
        /*0a2c*/ 	.word	0x0000ec70


	//   ....[72]....
        /*0a30*/ 	.word	0x0000eca0


	//   ....[73]....
        /*0a34*/ 	.word	0x0000ed20


	//   ....[74]....
        /*0a38*/ 	.word	0x0000ed50


	//   ....[75]....
        /*0a3c*/ 	.word	0x0000ed70


	//   ....[76]....
        /*0a40*/ 	.word	0x0000edc0


	//   ....[77]....
        /*0a44*/ 	.word	0x0000edd0


	//   ....[78]....
        /*0a48*/ 	.word	0x0000f500


	//   ....[79]....
        /*0a4c*/ 	.word	0x0000f560


	//   ....[80]....
        /*0a50*/ 	.word	0x0000f570


	//   ....[81]....
        /*0a54*/ 	.word	0x0000f610


	//   ....[82]....
        /*0a58*/ 	.word	0x0000f6a0


	//   ....[83]....
        /*0a5c*/ 	.word	0x0000f6b0


	//   ....[84]....
        /*0a60*/ 	.word	0x0000f740


	//   ....[85]....
        /*0a64*/ 	.word	0x0000f750


	//   ....[86]....
        /*0a68*/ 	.word	0x0000f7c0


	//   ....[87]....
        /*0a6c*/ 	.word	0x0000f7d0


	//   ....[88]....
        /*0a70*/ 	.word	0x0000f850


	//   ....[89]....
        /*0a74*/ 	.word	0x0000f860


	//   ....[90]....
        /*0a78*/ 	.word	0x0000f8e0


	//   ....[91]....
        /*0a7c*/ 	.word	0x0000f8f0


	//   ....[92]....
        /*0a80*/ 	.word	0x0000f900


	//   ....[93]....
        /*0a84*/ 	.word	0x0000f940


	//   ....[94]....
        /*0a88*/ 	.word	0x000124d0


	//   ....[95]....
        /*0a8c*/ 	.word	0x00012500


	//   ....[96]....
        /*0a90*/ 	.word	0x00012560


	//   ....[97]....
        /*0a94*/ 	.word	0x00012590


	//   ....[98]....
        /*0a98*/ 	.word	0x000125c0


	//   ....[99]....
        /*0a9c*/ 	.word	0x000125f0


	//   ....[100]....
        /*0aa0*/ 	.word	0x00012620


	//   ....[101]....
        /*0aa4*/ 	.word	0x00012650


	//   ....[102]....
        /*0aa8*/ 	.word	0x00012810


	//   ....[103]....
        /*0aac*/ 	.word	0x00012840


	//   ....[104]....
        /*0ab0*/ 	.word	0x00012870


	//   ....[105]....
        /*0ab4*/ 	.word	0x000128a0


	//   ....[106]....
        /*0ab8*/ 	.word	0x000128d0


	//   ....[107]....
        /*0abc*/ 	.word	0x00012900


	//   ....[108]....
        /*0ac0*/ 	.word	0x000129c0


	//   ....[109]....
        /*0ac4*/ 	.word	0x000129e0


	//   ....[110]....
        /*0ac8*/ 	.word	0x000129f0


	//   ....[111]....
        /*0acc*/ 	.word	0x00012a50


	//   ....[112]....
        /*0ad0*/ 	.word	0x00013170


	//   ....[113]....
        /*0ad4*/ 	.word	0x00013690


	//   ....[114]....
        /*0ad8*/ 	.word	0x00013810


	//   ....[115]....
        /*0adc*/ 	.word	0x00013870


	//   ....[116]....
        /*0ae0*/ 	.word	0x000138e0


	//   ....[117]....
        /*0ae4*/ 	.word	0x00013950


	//   ....[118]....
        /*0ae8*/ 	.word	0x00013a00


	//   ....[119]....
        /*0aec*/ 	.word	0x00013af0


	//   ....[120]....
        /*0af0*/ 	.word	0x00013c20


	//   ....[121]....
        /*0af4*/ 	.word	0x00013cc0


	//   ....[122]....
        /*0af8*/ 	.word	0x00013d90


	//   ....[123]....
        /*0afc*/ 	.word	0x00013e30


	//   ....[124]....
        /*0b00*/ 	.word	0x00013f00


	//   ....[125]....
        /*0b04*/ 	.word	0x00013fa0


	//   ....[126]....
        /*0b08*/ 	.word	0x00014070


	//   ....[127]....
        /*0b0c*/ 	.word	0x00014110


	//   ....[128]....
        /*0b10*/ 	.word	0x000141c0


	//   ....[129]....
        /*0b14*/ 	.word	0x00014260


	//   ....[130]....
        /*0b18*/ 	.word	0x00014500


	//   ....[131]....
        /*0b1c*/ 	.word	0x000145b0


	//   ....[132]....
        /*0b20*/ 	.word	0x000146b0


	//   ....[133]....
        /*0b24*/ 	.word	0x000147a0


	//   ....[134]....
        /*0b28*/ 	.word	0x00014860


	//   ....[135]....
        /*0b2c*/ 	.word	0x00014920


	//   ....[136]....
        /*0b30*/ 	.word	0x000149e0


	//   ....[137]....
        /*0b34*/ 	.word	0x00014aa0


	//   ....[138]....
        /*0b38*/ 	.word	0x00014b60


	//   ....[139]....
        /*0b3c*/ 	.word	0x00014c20


	//   ....[140]....
        /*0b40*/ 	.word	0x00014ce0


	//   ....[141]....
        /*0b44*/ 	.word	0x00014d90


	//   ....[142]....
        /*0b48*/ 	.word	0x00014e90


	//   ....[143]....
        /*0b4c*/ 	.word	0x00014ee0


	//   ....[144]....
        /*0b50*/ 	.word	0x00014f40


	//   ....[145]....
        /*0b54*/ 	.word	0x00015020


	//   ....[146]....
        /*0b58*/ 	.word	0x00015350


	//   ....[147]....
        /*0b5c*/ 	.word	0x000153f0


	//   ....[148]....
        /*0b60*/ 	.word	0x00015590


	//   ....[149]....
        /*0b64*/ 	.word	0x00015610


	//   ....[150]....
        /*0b68*/ 	.word	0x00015690


	//   ....[151]....
        /*0b6c*/ 	.word	0x00015710


	//   ....[152]....
        /*0b70*/ 	.word	0x00015790


	//   ....[153]....
        /*0b74*/ 	.word	0x00015820


	//   ....[154]....
        /*0b78*/ 	.word	0x000158c0


	//   ....[155]....
        /*0b7c*/ 	.word	0x00015970


	//   ....[156]....
        /*0b80*/ 	.word	0x000159f0


	//   ....[157]....
        /*0b84*/ 	.word	0x00015a70


	//   ....[158]....
        /*0b88*/ 	.word	0x00015af0


	//   ....[159]....
        /*0b8c*/ 	.word	0x00015b80


	//   ....[160]....
        /*0b90*/ 	.word	0x00015c00


	//   ....[161]....
        /*0b94*/ 	.word	0x00015ca0


	//   ....[162]....
        /*0b98*/ 	.word	0x00015cf0


	//   ....[163]....
        /*0b9c*/ 	.word	0x00015d80


	//   ....[164]....
        /*0ba0*/ 	.word	0x00015eb0


	//----- nvinfo : EIATTR_REG_RECONFIG
	.align		4
.L_265:
        /*0ba4*/ 	.byte	0x01, 0x54
	.zero		2


	//----- nvinfo : EIATTR_SYSCALL_OFFSETS
	.align		4
        /*0ba8*/ 	.byte	0x04, 0x46
        /*0baa*/ 	.short	(.L_267 - .L_266)


	//   ....[0]....
.L_266:
        /*0bac*/ 	.word	0x00001d20


	//   ....[1]....
        /*0bb0*/ 	.word	0x0000da80


	//   ....[2]....
        /*0bb4*/ 	.word	0x0000dbd0


	//   ....[3]....
        /*0bb8*/ 	.word	0x0000dcd0


	//   ....[4]....
        /*0bbc*/ 	.word	0x0000e530


	//   ....[5]....
        /*0bc0*/ 	.word	0x0000f140


	//----- nvinfo : EIATTR_MBARRIER_INSTR_OFFSETS
	.align		4
.L_267:
        /*0bc4*/ 	.byte	0x04, 0x39
        /*0bc6*/ 	.short	(.L_269 - .L_268)


	//   ....[0]....
.L_268:
        /*0bc8*/ 	.word	0x00000260
        /*0bcc*/ 	.word	0x000000ff
        /*0bd0*/ 	.word	0x00032400
        /*0bd4*/ 	.short	0x0100
        /*0bd6*/ 	.byte	0x08
	.zero		1


	//   ....[1]....
        /*0bd8*/ 	.word	0x00000270
        /*0bdc*/ 	.word	0x000000ff
        /*0be0*/ 	.word	0x00032410
        /*0be4*/ 	.short	0x0100
        /*0be6*/ 	.byte	0x08
	.zero		1


	//   ....[2]....
        /*0be8*/ 	.word	0x00000280
        /*0bec*/ 	.word	0x000000ff
        /*0bf0*/ 	.word	0x00032420
        /*0bf4*/ 	.short	0x0100
        /*0bf6*/ 	.byte	0x08
	.zero		1


	//   ....[3]....
        /*0bf8*/ 	.word	0x00000370
        /*0bfc*/ 	.word	0x000000ff
        /*0c00*/ 	.word	0x00032430
        /*0c04*/ 	.short	0x0100
        /*0c06*/ 	.byte	0x08
	.zero		1


	//   ....[4]....
        /*0c08*/ 	.word	0x00000380
        /*0c0c*/ 	.word	0x000000ff
        /*0c10*/ 	.word	0x00032440
        /*0c14*/ 	.short	0x0100
        /*0c16*/ 	.byte	0x08
	.zero		1


	//   ....[5]....
        /*0c18*/ 	.word	0x00000390
        /*0c1c*/ 	.word	0x000000ff
        /*0c20*/ 	.word	0x00032438
        /*0c24*/ 	.short	0x0100
        /*0c26*/ 	.byte	0x08
	.zero		1


	//   ....[6]....
        /*0c28*/ 	.word	0x000003a0
        /*0c2c*/ 	.word	0x000000ff
        /*0c30*/ 	.word	0x00032448
        /*0c34*/ 	.short	0x0100
        /*0c36*/ 	.byte	0x08
	.zero		1


	//   ....[7]....
        /*0c38*/ 	.word	0x000004d0
        /*0c3c*/ 	.word	0x000000ff
        /*0c40*/ 	.word	0x00032450
        /*0c44*/ 	.short	0x0100
        /*0c46*/ 	.byte	0x08
	.zero		1


	//   ....[8]....
        /*0c48*/ 	.word	0x000004e0
        /*0c4c*/ 	.word	0x000000ff
        /*0c50*/ 	.word	0x00032460
        /*0c54*/ 	.short	0x0100
        /*0c56*/ 	.byte	0x08
	.zero		1


	//   ....[9]....
        /*0c58*/ 	.word	0x000004f0
        /*0c5c*/ 	.word	0x000000ff
        /*0c60*/ 	.word	0x00032458
        /*0c64*/ 	.short	0x0100
        /*0c66*/ 	.byte	0x08
	.zero		1


	//   ....[10]....
        /*0c68*/ 	.word	0x00000500
        /*0c6c*/ 	.word	0x000000ff
        /*0c70*/ 	.word	0x00032468
        /*0c74*/ 	.short	0x0100
        /*0c76*/ 	.byte	0x08
	.zero		1


	//   ....[11]....
        /*0c78*/ 	.word	0x000005f0
        /*0c7c*/ 	.word	0x000000ff
        /*0c80*/ 	.word	0x00032470
        /*0c84*/ 	.short	0x0100
        /*0c86*/ 	.byte	0x06
	.zero		1


	//   ....[12]....
        /*0c88*/ 	.word	0x00000600
        /*0c8c*/ 	.word	0x000000ff
        /*0c90*/ 	.word	0x00032480
        /*0c94*/ 	.short	0x0100
        /*0c96*/ 	.byte	0x06
	.zero		1


	//   ....[13]....
        /*0c98*/ 	.word	0x00000610
        /*0c9c*/ 	.word	0x000000ff
        /*0ca0*/ 	.word	0x00032478
        /*0ca4*/ 	.short	0x0100
        /*0ca6*/ 	.byte	0x06
	.zero		1


	//   ....[14]....
        /*0ca8*/ 	.word	0x00000620
        /*0cac*/ 	.word	0x000000ff
        /*0cb0*/ 	.word	0x00032488
        /*0cb4*/ 	.short	0x0100
        /*0cb6*/ 	.byte	0x06
	.zero		1


	//   ....[15]....
        /*0cb8*/ 	.word	0x00000750
        /*0cbc*/ 	.word	0x000000ff
        /*0cc0*/ 	.word	0x00032490
        /*0cc4*/ 	.short	0x0100
        /*0cc6*/ 	.byte	0x08
	.zero		1


	//   ....[16]....
        /*0cc8*/ 	.word	0x00000760
        /*0ccc*/ 	.word	0x000000ff
        /*0cd0*/ 	.word	0x000324a0
        /*0cd4*/ 	.short	0x0100
        /*0cd6*/ 	.byte	0x08
	.zero		1


	//   ....[17]....
        /*0cd8*/ 	.word	0x00000770
        /*0cdc*/ 	.word	0x000000ff
        /*0ce0*/ 	.word	0x00032498
        /*0ce4*/ 	.short	0x0100
        /*0ce6*/ 	.byte	0x08
	.zero		1


	//   ....[18]....
        /*0ce8*/ 	.word	0x00000780
        /*0cec*/ 	.word	0x000000ff
        /*0cf0*/ 	.word	0x000324a8
        /*0cf4*/ 	.short	0x0100
        /*0cf6*/ 	.byte	0x08
	.zero		1


	//   ....[19]....
        /*0cf8*/ 	.word	0x000008b0
        /*0cfc*/ 	.word	0x000000ff
        /*0d00*/ 	.word	0x000324b0
        /*0d04*/ 	.short	0x0100
        /*0d06*/ 	.byte	0x08
	.zero		1


	//   ....[20]....
        /*0d08*/ 	.word	0x000008c0
        /*0d0c*/ 	.word	0x000000ff
        /*0d10*/ 	.word	0x000324c0
        /*0d14*/ 	.short	0x0100
        /*0d16*/ 	.byte	0x08
	.zero		1


	//   ....[21]....
        /*0d18*/ 	.word	0x000008d0
        /*0d1c*/ 	.word	0x000000ff
        /*0d20*/ 	.word	0x000324b8
        /*0d24*/ 	.short	0x0100
        /*0d26*/ 	.byte	0x08
	.zero		1


	//   ....[22]....
        /*0d28*/ 	.word	0x000008e0
        /*0d2c*/ 	.word	0x000000ff
        /*0d30*/ 	.word	0x000324c8
        /*0d34*/ 	.short	0x0100
        /*0d36*/ 	.byte	0x08
	.zero		1


	//   ....[23]....
        /*0d38*/ 	.word	0x00001de0
        /*0d3c*/ 	.word	0x00000007
        /*0d40*/ 	.word	0x00032400
        /*0d44*/ 	.short	0x010a
        /*0d46*/ 	.byte	0x3f
	.zero		1


	//   ....[24]....
        /*0d48*/ 	.word	0x00001e90
        /*0d4c*/ 	.word	0x00000000
        /*0d50*/ 	.word	0x00032430
        /*0d54*/ 	.short	0x010a
        /*0d56*/ 	.byte	0x3f
	.zero		1


	//   ....[25]....
        /*0d58*/ 	.word	0x00001ed0
        /*0d5c*/ 	.word	0x00000000
        /*0d60*/ 	.word	0x00032430
        /*0d64*/ 	.short	0x010a
        /*0d66*/ 	.byte	0x3f
	.zero		1


	//   ....[26]....
        /*0d68*/ 	.word	0x00002200
        /*0d6c*/ 	.word	0x00000007
        /*0d70*/ 	.word	0x00032410
        /*0d74*/ 	.short	0x010a
        /*0d76*/ 	.byte	0x3f
	.zero		1


	//   ....[27]....
        /*0d78*/ 	.word	0x00002240
        /*0d7c*/ 	.word	0x00000000
        /*0d80*/ 	.word	0x00032450
        /*0d84*/ 	.short	0x010a
        /*0d86*/ 	.byte	0x3f
	.zero		1


	//   ....[28]....
        /*0d88*/ 	.word	0x00002280
        /*0d8c*/ 	.word	0x00000000
        /*0d90*/ 	.word	0x00032450
        /*0d94*/ 	.short	0x010a
        /*0d96*/ 	.byte	0x3f
	.zero		1


	//   ....[29]....
        /*0d98*/ 	.word	0x00003df0
        /*0d9c*/ 	.word	0x00000018
        /*0da0*/ 	.word	0x00000000
        /*0da4*/ 	.short	0x0101
        /*0da6*/ 	.byte	0x3f
	.zero		1


	//   ....[30]....
        /*0da8*/ 	.word	0x00004770
        /*0dac*/ 	.word	0x00000000
        /*0db0*/ 	.word	0x00000000
        /*0db4*/ 	.short	0x0101
        /*0db6*/ 	.byte	0x3f
	.zero		1


	//   ....[31]....
        /*0db8*/ 	.word	0x000048d0
        /*0dbc*/ 	.word	0x000000ff
        /*0dc0*/ 	.word	0x00032430
        /*0dc4*/ 	.short	0x010a
        /*0dc6*/ 	.byte	0x05
	.zero		1


	//   ....[32]....
        /*0dc8*/ 	.word	0x00004910
        /*0dcc*/ 	.word	0x000000ff
        /*0dd0*/ 	.word	0x00032430
        /*0dd4*/ 	.short	0x010a
        /*0dd6*/ 	.byte	0x05
	.zero		1


	//   ....[33]....
        /*0dd8*/ 	.word	0x00004b20
        /*0ddc*/ 	.word	0x000000ff
        /*0de0*/ 	.word	0x00032450
        /*0de4*/ 	.short	0x010a
        /*0de6*/ 	.byte	0x05
	.zero		1


	//   ....[34]....
        /*0de8*/ 	.word	0x00004b60
        /*0dec*/ 	.word	0x000000ff
        /*0df0*/ 	.word	0x00032450
        /*0df4*/ 	.short	0x010a
        /*0df6*/ 	.byte	0x05
	.zero		1


	//   ....[35]....
        /*0df8*/ 	.word	0x00006380
        /*0dfc*/ 	.word	0x00000099
        /*0e00*/ 	.word	0x00000000
        /*0e04*/ 	.short	0x0101
        /*0e06*/ 	.byte	0x3f
	.zero		1


	//   ....[36]....
        /*0e08*/ 	.word	0x000070c0
        /*0e0c*/ 	.word	0x000000aa
        /*0e10*/ 	.word	0x00000000
        /*0e14*/ 	.short	0x0101
        /*0e16*/ 	.byte	0x3f
	.zero		1


	//   ....[37]....
        /*0e18*/ 	.word	0x00009700
        /*0e1c*/ 	.word	0x00000000
        /*0e20*/ 	.word	0x00000000
        /*0e24*/ 	.short	0x0101
        /*0e26*/ 	.byte	0x3f
	.zero		1


	//   ....[38]....
        /*0e28*/ 	.word	0x0000a160
        /*0e2c*/ 	.word	0x00000009
        /*0e30*/ 	.word	0x00000000
        /*0e34*/ 	.short	0x0101
        /*0e36*/ 	.byte	0x3f
	.zero		1


	//   ....[39]....
        /*0e38*/ 	.word	0x0000e0d0
        /*0e3c*/ 	.word	0x00000000
        /*0e40*/ 	.word	0x00032440
        /*0e44*/ 	.short	0x010a
        /*0e46*/ 	.byte	0x3f
	.zero		1


	//   ....[40]....
        /*0e48*/ 	.word	0x0000eef0
        /*0e4c*/ 	.word	0x00000012
        /*0e50*/ 	.word	0x00032400
        /*0e54*/ 	.short	0x0107
        /*0e56*/ 	.byte	0x3f
	.zero		1


	//   ....[41]....
        /*0e58*/ 	.word	0x0000ef90
        /*0e5c*/ 	.word	0x00000012
        /*0e60*/ 	.word	0x00032400
        /*0e64*/ 	.short	0x0101
        /*0e66*/ 	.byte	0x3f
	.zero		1


	//   ....[42]....
        /*0e68*/ 	.word	0x0000fa80
        /*0e6c*/ 	.word	0x00000012
        /*0e70*/ 	.word	0x00032410
        /*0e74*/ 	.short	0x0107
        /*0e76*/ 	.byte	0x3f
	.zero		1


	//   ....[43]....
        /*0e78*/ 	.word	0x0000fb80
        /*0e7c*/ 	.word	0x00000012
        /*0e80*/ 	.word	0x00032410
        /*0e84*/ 	.short	0x0101
        /*0e86*/ 	.byte	0x3f
	.zero		1


	//   ....[44]....
        /*0e88*/ 	.word	0x0000fba0
        /*0e8c*/ 	.word	0x00000012
        /*0e90*/ 	.word	0x00032420
        /*0e94*/ 	.short	0x010a
        /*0e96*/ 	.byte	0x3f
	.zero		1


	//   ....[45]....
        /*0e98*/ 	.word	0x0000fc80
        /*0e9c*/ 	.word	0x00000002
        /*0ea0*/ 	.word	0x00032460
        /*0ea4*/ 	.short	0x010a
        /*0ea6*/ 	.byte	0x3f
	.zero		1


	//   ....[46]....
        /*0ea8*/ 	.word	0x00010550
        /*0eac*/ 	.word	0x00000002
        /*0eb0*/ 	.word	0x00032440
        /*0eb4*/ 	.short	0x010a
        /*0eb6*/ 	.byte	0x3f
	.zero		1


	//   ....[47]....
        /*0eb8*/ 	.word	0x00010780
        /*0ebc*/ 	.word	0x00000002
        /*0ec0*/ 	.word	0x00032460
        /*0ec4*/ 	.short	0x010a
        /*0ec6*/ 	.byte	0x3f
	.zero		1


	//   ....[48]....
        /*0ec8*/ 	.word	0x00010f90
        /*0ecc*/ 	.word	0x00000002
        /*0ed0*/ 	.word	0x00032440
        /*0ed4*/ 	.short	0x010a
        /*0ed6*/ 	.byte	0x3f
	.zero		1


	//   ....[49]....
        /*0ed8*/ 	.word	0x000111c0
        /*0edc*/ 	.word	0x00000002
        /*0ee0*/ 	.word	0x00032460
        /*0ee4*/ 	.short	0x010a
        /*0ee6*/ 	.byte	0x3f
	.zero		1


	//   ....[50]....
        /*0ee8*/ 	.word	0x00011960
        /*0eec*/ 	.word	0x00000003
        /*0ef0*/ 	.word	0x00032440
        /*0ef4*/ 	.short	0x010a
        /*0ef6*/ 	.byte	0x3f
	.zero		1


	//   ....[51]....
        /*0ef8*/ 	.word	0x00011b90
        /*0efc*/ 	.word	0x00000003
        /*0f00*/ 	.word	0x00032460
        /*0f04*/ 	.short	0x010a
        /*0f06*/ 	.byte	0x3f
	.zero		1


	//   ....[52]....
        /*0f08*/ 	.word	0x000130f0
        /*0f0c*/ 	.word	0x00000000
        /*0f10*/ 	.word	0x00032420
        /*0f14*/ 	.short	0x010a
        /*0f16*/ 	.byte	0x3f
	.zero		1


	//   ....[53]....
        /*0f18*/ 	.word	0x000132e0
        /*0f1c*/ 	.word	0x00000006
        /*0f20*/ 	.word	0x00000000
        /*0f24*/ 	.short	0x010a
        /*0f26*/ 	.byte	0x3f
	.zero		1


	//   ....[54]....
        /*0f28*/ 	.word	0x00013310
        /*0f2c*/ 	.word	0x00000007
        /*0f30*/ 	.word	0x00000000
        /*0f34*/ 	.short	0x010a
        /*0f36*/ 	.byte	0x3f
	.zero		1


	//   ....[55]....
        /*0f38*/ 	.word	0x00013370
        /*0f3c*/ 	.word	0x00000004
        /*0f40*/ 	.word	0x00000000
        /*0f44*/ 	.short	0x010a
        /*0f46*/ 	.byte	0x3f
	.zero		1


	//   ....[56]....
        /*0f48*/ 	.word	0x000133a0
        /*0f4c*/ 	.word	0x00000003
        /*0f50*/ 	.word	0x00000000
        /*0f54*/ 	.short	0x010a
        /*0f56*/ 	.byte	0x3f
	.zero		1


	//   ....[57]....
        /*0f58*/ 	.word	0x00013400
        /*0f5c*/ 	.word	0x00000007
        /*0f60*/ 	.word	0x00032400
        /*0f64*/ 	.short	0x010a
        /*0f66*/ 	.byte	0x3f
	.zero		1


	//   ....[58]....
        /*0f68*/ 	.word	0x00013450
        /*0f6c*/ 	.word	0x00000000
        /*0f70*/ 	.word	0x00032430
        /*0f74*/ 	.short	0x010a
        /*0f76*/ 	.byte	0x3f
	.zero		1


	//   ....[59]....
        /*0f78*/ 	.word	0x000134a0
        /*0f7c*/ 	.word	0x00000007
        /*0f80*/ 	.word	0x00032410
        /*0f84*/ 	.short	0x010a
        /*0f86*/ 	.byte	0x3f
	.zero		1


	//   ....[60]....
        /*0f88*/ 	.word	0x000134f0
        /*0f8c*/ 	.word	0x00000000
        /*0f90*/ 	.word	0x00032450
        /*0f94*/ 	.short	0x010a
        /*0f96*/ 	.byte	0x3f
	.zero		1


	//   ....[61]....
        /*0f98*/ 	.word	0x00013550
        /*0f9c*/ 	.word	0x00000015
        /*0fa0*/ 	.word	0x00032430
        /*0fa4*/ 	.short	0x010a
        /*0fa6*/ 	.byte	0x3f
	.zero		1


	//   ....[62]....
        /*0fa8*/ 	.word	0x000135b0
        /*0fac*/ 	.word	0x00000015
        /*0fb0*/ 	.word	0x00032450
        /*0fb4*/ 	.short	0x010a
        /*0fb6*/ 	.byte	0x3f
	.zero		1


	//   ....[63]....
        /*0fb8*/ 	.word	0x00013750
        /*0fbc*/ 	.word	0x00000000
        /*0fc0*/ 	.word	0x00032440
        /*0fc4*/ 	.short	0x010a
        /*0fc6*/ 	.byte	0x3f
	.zero		1


	//   ....[64]....
        /*0fc8*/ 	.word	0x00015060
        /*0fcc*/ 	.word	0x00000012
        /*0fd0*/ 	.word	0x00032420
        /*0fd4*/ 	.short	0x010a
        /*0fd6*/ 	.byte	0x3f
	.zero		1


	//   ....[65]....
        /*0fd8*/ 	.word	0x000150b0
        /*0fdc*/ 	.word	0x00000002
        /*0fe0*/ 	.word	0x00032460
        /*0fe4*/ 	.short	0x010a
        /*0fe6*/ 	.byte	0x3f
	.zero		1


	//   ....[66]....
        /*0fe8*/ 	.word	0x00015100
        /*0fec*/ 	.word	0x00000002
        /*0ff0*/ 	.word	0x00032440
        /*0ff4*/ 	.short	0x010a
        /*0ff6*/ 	.byte	0x3f
	.zero		1


	//   ....[67]....
        /*0ff8*/ 	.word	0x00015150
        /*0ffc*/ 	.word	0x00000002
        /*1000*/ 	.word	0x00032460
        /*1004*/ 	.short	0x010a
        /*1006*/ 	.byte	0x3f
	.zero		1


	//   ....[68]....
        /*1008*/ 	.word	0x000151a0
        /*100c*/ 	.word	0x00000002
        /*1010*/ 	.word	0x00032440
        /*1014*/ 	.short	0x010a
        /*1016*/ 	.byte	0x3f
	.zero		1


	//   ....[69]....
        /*1018*/ 	.word	0x000151f0
        /*101c*/ 	.word	0x00000002
        /*1020*/ 	.word	0x00032460
        /*1024*/ 	.short	0x010a
        /*1026*/ 	.byte	0x3f
	.zero		1


	//   ....[70]....
        /*1028*/ 	.word	0x00015240
        /*102c*/ 	.word	0x00000003
        /*1030*/ 	.word	0x00032440
        /*1034*/ 	.short	0x010a
        /*1036*/ 	.byte	0x3f
	.zero		1


	//   ....[71]....
        /*1038*/ 	.word	0x00015290
        /*103c*/ 	.word	0x00000003
        /*1040*/ 	.word	0x00032460
        /*1044*/ 	.short	0x010a
        /*1046*/ 	.byte	0x3f
	.zero		1


	//   ....[72]....
        /*1048*/ 	.word	0x00015dd0
        /*104c*/ 	.word	0x00000000
        /*1050*/ 	.word	0x00032420
        /*1054*/ 	.short	0x010a
        /*1056*/ 	.byte	0x3f
	.zero		1


	//   ....[73]....
        /*1058*/ 	.word	0x00015f70
        /*105c*/ 	.word	0x00000006
        /*1060*/ 	.word	0x00000000
        /*1064*/ 	.short	0x010a
        /*1066*/ 	.byte	0x3f
	.zero		1


	//   ....[74]....
        /*1068*/ 	.word	0x00015fc0
        /*106c*/ 	.word	0x00000007
        /*1070*/ 	.word	0x00000000
        /*1074*/ 	.short	0x010a
        /*1076*/ 	.byte	0x3f
	.zero		1


	//   ....[75]....
        /*1078*/ 	.word	0x00016010
        /*107c*/ 	.word	0x00000004
        /*1080*/ 	.word	0x00000000
        /*1084*/ 	.short	0x010a
        /*1086*/ 	.byte	0x3f
	.zero		1


	//----- nvinfo : EIATTR_NUM_MBARRIERS
	.align		4
.L_269:
        /*1088*/ 	.byte	0x03, 0x38
        /*108a*/ 	.short	0x0017


	//----- nvinfo : EIATTR_EXIT_INSTR_OFFSETS
	.align		4
        /*108c*/ 	.byte	0x04, 0x1c
        /*108e*/ 	.short	(.L_271 - .L_270)


	//   ....[0]....
.L_270:
        /*1090*/ 	.word	0x00000a90


	//   ....[1]....
        /*1094*/ 	.word	0x0000c1d0


	//   ....[2]....
        /*1098*/ 	.word	0x000133f0


	//----- nvinfo : EIATTR_MAX_THREADS
	.align		4
.L_271:
        /*109c*/ 	.byte	0x04, 0x05
        /*109e*/ 	.short	(.L_273 - .L_272)
.L_272:
        /*10a0*/ 	.word	0x00000180
        /*10a4*/ 	.word	0x00000001
        /*10a8*/ 	.word	0x00000001


	//----- nvinfo : EIATTR_CRS_STACK_SIZE
	.align		4
.L_273:
        /*10ac*/ 	.byte	0x04, 0x1e
        /*10ae*/ 	.short	(.L_275 - .L_274)
.L_274:
        /*10b0*/ 	.word	0x00000000


	//----- nvinfo : EIATTR_CBANK_PARAM_SIZE
	.align		4
.L_275:
        /*10b4*/ 	.byte	0x03, 0x19
        /*10b6*/ 	.short	0x0bf0


	//----- nvinfo : EIATTR_PARAM_CBANK
	.align		4
        /*10b8*/ 	.byte	0x04, 0x0a
        /*10ba*/ 	.short	(.L_277 - .L_276)
	.align		4
.L_276:
        /*10bc*/ 	.word	index@(.nv.constant0._ZN7cutlass13device_kernelIN5flash11enable_sm90INS1_16FlashAttnFwdSm90INS1_25CollectiveMainloopFwdSm90ILi2EN4cute5tupleIJNS5_1CILi1EEES8_S8_EEENS6_IJNS7_ILi128EEENS7_ILi96EEENS7_ILi64EEEEEELi256ENS_10bfloat16_tEfNS_4arch4Sm90ELb0ELb0ELb1ELb1ELb0ELb0ELb1ELb1ELb0ELb1ELb1ELb0EEENS1_21CollectiveEpilogueFwdINS6_IJSA_NS7_ILi256EEESB_EEES9_SE_SG_Li256ELb1ELb1ELb1ELb0EEENS1_36VarlenDynamicPersistentTileSchedulerILi128ELi96ELi256ELi128ELb1ELb1ELb1ELb0ELb1ELb1EEEEEEEEEvNT_6ParamsE)
        /*10c0*/ 	.short	0x0210
        /*10c2*/ 	.short	0x0bf0


	//----- nvinfo : EIATTR_SW_WAR
	.align		4
.L_277:
        /*10c4*/ 	.byte	0x04, 0x36
        /*10c6*/ 	.short	(.L_279 - .L_278)
.L_278:
        /*10c8*/ 	.word	0x00000008
.L_279:


//--------------------- .nv.info._ZN7cutlass13device_kernelIN5flash11enable_sm90INS1_16FlashAttnFwdSm90INS1_25CollectiveMainloopFwdSm90ILi2EN4cute5tupleIJNS5_1CILi1EEES8_S8_EEENS6_IJNS7_ILi128EEENS7_ILi96EEENS7_ILi64EEEEEELi256ENS_10bfloat16_tEfNS_4arch4Sm90ELb0ELb0ELb1ELb1ELb0ELb1ELb1ELb1ELb0ELb1ELb1ELb0EEENS1_21CollectiveEpilogueFwdINS6_IJSA_NS7_ILi256EEESB_EEES9_SE_SG_Li256ELb1ELb1ELb1ELb0EEENS1_36VarlenDynamicPersistentTileSchedulerILi128ELi96ELi256ELi128ELb1ELb1ELb1ELb0ELb1ELb1EEEEEEEEEvNT_6ParamsE --------------------------
	.section	.nv.info._ZN7cutlass13device_kernelIN5flash11enable_sm90INS1_16FlashAttnFwdSm90INS1_25CollectiveMainloopFwdSm90ILi2EN4cute5tupleIJNS5_1CILi1EEES8_S8_EEENS6_IJNS7_ILi128EEENS7_ILi96EEENS7_ILi64EEEEEELi256ENS_10bfloat16_tEfNS_4arch4Sm90ELb0ELb0ELb1ELb1ELb0ELb1ELb1ELb1ELb0ELb1ELb1ELb0EEENS1_21CollectiveEpilogueFwdINS6_IJSA_NS7_ILi256EEESB_EEES9_SE_SG_Li256ELb1ELb1ELb1ELb0EEENS1_36VarlenDynamicPersistentTileSchedulerILi128ELi96ELi256ELi128ELb1ELb1ELb1ELb0ELb1ELb1EEEEEEEEEvNT_6ParamsE,"",@"SHT_CUDA_INFO"
	.sectionflags	@""
	.align	4


	//----- nvinfo : EIATTR_CUDA_API_VERSION
	.align		4
        /*0000*/ 	.byte	0x04, 0x37
        /*0002*/ 	.short	(.L_281 - .L_280)
.L_280:
        /*0004*/ 	.word	0x00000082


	//----- nvinfo : EIATTR_KPARAM_INFO
	.align		4
.L_281:
        /*0008*/ 	.byte	0x04, 0x17
        /*000a*/ 	.short	(.L_283 - .L_282)
.L_282:
        /*000c*/ 	.word	0x00000000
        /*0010*/ 	.short	0x0000
        /*0012*/ 	.short	0x0070
        /*0014*/ 	.byte	0x00, 0xf0, 0x01, 0x2e


	//----- nvinfo : EIATTR_SPARSE_MMA_MASK
	.align		4
.L_283:
        /*0018*/ 	.byte	0x03, 0x50
        /*001a*/ 	.short	0x0000


	//----- nvinfo : EIATTR_MAXREG_COUNT
	.align		4
        /*001c*/ 	.byte	0x03, 0x1b
        /*001e*/ 	.short	0x00a8


	//----- nvinfo : EIATTR_NUM_BARRIERS
	.align		4
        /*0020*/ 	.byte	0x02, 0x4c
        /*0022*/ 	.byte	0x10
	.zero		1


	//----- nvinfo : EIATTR_EXTERNS
	.align		4
        /*0024*/ 	.byte	0x04, 0x0f
        /*0026*/ 	.short	(.L_285 - .L_284)


	//   ....[0]....
	.align		4
.L_284:
        /*0028*/ 	.word	index@(__assertfail)


	//----- nvinfo : EIATTR_ANNOTATIONS
	.align		4
.L_285:
        /*002c*/ 	.byte	0x04, 0x55
        /*002e*/ 	.short	(.L_287 - .L_286)


	//   ....[0]....
.L_286:
        /* <DEDUP_REMOVED lines=123> */


	//----- nvinfo : EIATTR_MERCURY_ISA_VERSION
	.align		4
.L_287:
        /*07c8*/ 	.byte	0x03, 0x5f
        /*07ca*/ 	.short	0x0101


	//----- nvinfo : EIATTR_UNUSED_LOAD_BYTE_OFFSET
	.align		4
        /*07cc*/ 	.byte	0x04, 0x44
        /*07ce*/ 	.short	(.L_289 - .L_288)


	//   ....[0]....
.L_288:
        /*07d0*/ 	.word	0x00000b00
        /*07d4*/ 	.word	0x0000fff0


	//   ....[1]....
        /*07d8*/ 	.word	0x0000f4b0
        /*07dc*/ 	.word	0x0000fff0


	//----- nvinfo : EIATTR_INT_WARP_WIDE_INSTR_OFFSETS
	.align		4
.L_289:
        /*07e0*/ 	.byte	0x04, 0x31
        /*07e2*/ 	.short	(.L_291 - .L_290)


	//   ....[0]....
.L_290:
        /*07e4*/ 	.word	0x00000190


	//   ....[1]....
        /*07e8*/ 	.word	0x000001d0


	//   ....[2]....
        /*07ec*/ 	.word	0x00000240


	//   ....[3]....
        /*07f0*/ 	.word	0x00000250


	//   ....[4]....
        /*07f4*/ 	.word	0x000171d0


	//   ....[5]....
        /*07f8*/ 	.word	0x00017260


	//   ....[6]....
        /*07fc*/ 	.word	0x0001bc40


	//   ....[7]....
        /*0800*/ 	.word	0x0001bcd0


	//----- nvinfo : EIATTR_COOP_GROUP_MASK_REGIDS
	.align		4
.L_291:
        /*0804*/ 	.byte	0x04, 0x29
        /*0806*/ 	.short	(.L_293 - .L_292)


	//   ....[0]....
.L_292:
        /*0808*/ 	.word	0xffffffff


	//   ....[1]....
        /*080c*/ 	.word	0xffffffff


	//   ....[2]....
        /*0810*/ 	.word	0xffffffff


	//   ....[3]....
        /*0814*/ 	.word	0xffffffff


	//   ....[4]....
        /*0818*/ 	.word	0xffffffff


	//   ....[5]....
        /*081c*/ 	.word	0xffffffff


	//   ....[6]....
        /*0820*/ 	.word	0xffffffff


	//   ....[7]....
        /*0824*/ 	.word	0xffffffff


	//   ....[8]....
        /*0828*/ 	.word	0xffffffff


	//   ....[9]....
        /*082c*/ 	.word	0xffffffff


	//   ....[10]....
        /*0830*/ 	.word	0xffffffff


	//   ....[11]....
        /*0834*/ 	.word	0xffffffff


	//   ....[12]....
        /*0838*/ 	.word	0xffffffff


	//   ....[13]....
        /*083c*/ 	.word	0xffffffff


	//   ....[14]....
        /*0840*/ 	.word	0xffffffff


	//   ....[15]....
        /*0844*/ 	.word	0xffffffff


	//   ....[16]....
        /*0848*/ 	.word	0xffffffff


	//   ....[17]....
        /*084c*/ 	.word	0xffffffff


	//   ....[18]....
        /*0850*/ 	.word	0xffffffff


	//   ....[19]....
        /*0854*/ 	.word	0xffffffff


	//   ....[20]....
        /*0858*/ 	.word	0xffffffff


	//   ....[21]....
        /*085c*/ 	.word	0xffffffff


	//   ....[22]....
        /*0860*/ 	.word	0xffffffff


	//   ....[23]....
        /*0864*/ 	.word	0xffffffff


	//   ....[24]....
        /*0868*/ 	.word	0xffffffff


	//   ....[25]....
        /*086c*/ 	.word	0xffffffff


	//   ....[26]....
        /*0870*/ 	.word	0xffffffff


	//   ....[27]....
        /*0874*/ 	.word	0xffffffff


	//   ....[28]....
        /*0878*/ 	.word	0xffffffff


	//   ....[29]....
        /*087c*/ 	.word	0xffffffff


	//   ....[30]....
        /*0880*/ 	.word	0xffffffff


	//   ....[31]....
        /*0884*/ 	.word	0xffffffff


	//   ....[32]....
        /*0888*/ 	.word	0xffffffff


	//   ....[33]....
        /*088c*/ 	.word	0xffffffff


	//   ....[34]....
        /*0890*/ 	.word	0xffffffff


	//   ....[35]....
        /*0894*/ 	.word	0xffffffff


	//   ....[36]....
        /*0898*/ 	.word	0xffffffff


	//   ....[37]....
        /*089c*/ 	.word	0xffffffff


	//   ....[38]....
        /*08a0*/ 	.word	0xffffffff


	//   ....[39]....
        /*08a4*/ 	.word	0xffffffff


	//   ....[40]....
        /*08a8*/ 	.word	0xffffffff


	//   ....[41]....
        /*08ac*/ 	.word	0xffffffff


	//   ....[42]....
        /*08b0*/ 	.word	0xffffffff


	//   ....[43]....
        /*08b4*/ 	.word	0xffffffff


	//   ....[44]....
        /*08b8*/ 	.word	0xffffffff


	//   ....[45]....
        /*08bc*/ 	.word	0xffffffff


	//   ....[46]....
        /*08c0*/ 	.word	0xffffffff


	//   ....[47]....
        /*08c4*/ 	.word	0xffffffff


	//   ....[48]....
        /*08c8*/ 	.word	0xffffffff


	//   ....[49]....
        /*08cc*/ 	.word	0xffffffff


	//   ....[50]....
        /*08d0*/ 	.word	0xffffffff


	//   ....[51]....
        /*08d4*/ 	.word	0xffffffff


	//   ....[52]....
        /*08d8*/ 	.word	0xffffffff


	//   ....[53]....
        /*08dc*/ 	.word	0xffffffff


	//   ....[54]....
        /*08e0*/ 	.word	0xffffffff


	//   ....[55]....
        /*08e4*/ 	.word	0xffffffff


	//   ....[56]....
        /*08e8*/ 	.word	0xffffffff


	//   ....[57]....
        /*08ec*/ 	.word	0xffffffff


	//   ....[58]....
        /*08f0*/ 	.word	0xffffffff


	//   ....[59]....
        /*08f4*/ 	.word	0xffffffff


	//   ....[60]....
        /*08f8*/ 	.word	0xffffffff


	//   ....[61]....
        /*08fc*/ 	.word	0xffffffff


	//   ....[62]....
        /*0900*/ 	.word	0xffffffff


	//   ....[63]....
        /*0904*/ 	.word	0xffffffff


	//   ....[64]....
        /*0908*/ 	.word	0xffffffff


	//   ....[65]....
        /*090c*/ 	.word	0xffffffff


	//   ....[66]....
        /*0910*/ 	.word	0xffffffff


	//   ....[67]....
        /*0914*/ 	.word	0xffffffff


	//   ....[68]....
        /*0918*/ 	.word	0xffffffff


	//   ....[69]....
        /*091c*/ 	.word	0xffffffff


	//   ....[70]....
        /*0920*/ 	.word	0xffffffff


	//   ....[71]....
        /*0924*/ 	.word	0xffffffff


	//   ....[72]....
        /*0928*/ 	.word	0xffffffff


	//   ....[73]....
        /*092c*/ 	.word	0xffffffff


	//   ....[74]....
        /*0930*/ 	.word	0xffffffff


	//   ....[75]....
        /*0934*/ 	.word	0xffffffff


	//   ....[76]....
        /*0938*/ 	.word	0xffffffff


	//   ....[77]....
        /*093c*/ 	.word	0xffffffff


	//   ....[78]....
        /*0940*/ 	.word	0xffffffff


	//   ....[79]....
        /*0944*/ 	.word	0xffffffff


	//   ....[80]....
        /*0948*/ 	.word	0xffffffff


	//   ....[81]....
        /*094c*/ 	.word	0xffffffff


	//   ....[82]....
        /*0950*/ 	.word	0xffffffff


	//   ....[83]....
        /*0954*/ 	.word	0xffffffff


	//   ....[84]....
        /*0958*/ 	.word	0xffffffff


	//   ....[85]....
        /*095c*/ 	.word	0xffffffff


	//   ....[86]....
        /*0960*/ 	.word	0xffffffff


	//   ....[87]....
        /*0964*/ 	.word	0xffffffff


	//   ....[88]....
        /*0968*/ 	.word	0xffffffff


	//   ....[89]....
        /*096c*/ 	.word	0xffffffff


	//   ....[90]....
        /*0970*/ 	.word	0xffffffff


	//   ....[91]....
        /*0974*/ 	.word	0xffffffff


	//   ....[92]....
        /*0978*/ 	.word	0xffffffff


	//   ....[93]....
        /*097c*/ 	.word	0xffffffff


	//   ....[94]....
        /*0980*/ 	.word	0xffffffff


	//   ....[95]....
        /*0984*/ 	.word	0xffffffff


	//   ....[96]....
        /*0988*/ 	.word	0xffffffff


	//   ....[97]....
        /*098c*/ 	.word	0xffffffff


	//   ....[98]....
        /*0990*/ 	.word	0xffffffff


	//   ....[99]....
        /*0994*/ 	.word	0xffffffff


	//   ....[100]....
        /*0998*/ 	.word	0xffffffff


	//   ....[101]....
        /*099c*/ 	.word	0xffffffff


	//   ....[102]....
        /*09a0*/ 	.word	0xffffffff


	//   ....[103]....
        /*09a4*/ 	.word	0xffffffff


	//   ....[104]....
        /*09a8*/ 	.word	0xffffffff


	//   ....[105]....
        /*09ac*/ 	.word	0xffffffff


	//   ....[106]....
        /*09b0*/ 	.word	0xffffffff


	//   ....[107]....
        /*09b4*/ 	.word	0xffffffff


	//   ....[108]....
        /*09b8*/ 	.word	0xffffffff


	//   ....[109]....
        /*09bc*/ 	.word	0xffffffff


	//   ....[110]....
        /*09c0*/ 	.word	0xffffffff


	//   ....[111]....
        /*09c4*/ 	.word	0xffffffff


	//   ....[112]....
        /*09c8*/ 	.word	0xffffffff


	//   ....[113]....
        /*09cc*/ 	.word	0xffffffff


	//   ....[114]....
        /*09d0*/ 	.word	0xffffffff


	//   ....[115]....
        /*09d4*/ 	.word	0xffffffff


	//   ....[116]....
        /*09d8*/ 	.word	0xffffffff


	//   ....[117]....
        /*09dc*/ 	.word	0xffffffff


	//   ....[118]....
        /*09e0*/ 	.word	0xffffffff


	//   ....[119]....
        /*09e4*/ 	.word	0xffffffff


	//   ....[120]....
        /*09e8*/ 	.word	0xffffffff


	//   ....[121]....
        /*09ec*/ 	.word	0xffffffff


	//   ....[122]....
        /*09f0*/ 	.word	0x0500000f


	//   ....[123]....
        /*09f4*/ 	.word	0x0500000f


	//   ....[124]....
        /*09f8*/ 	.word	0x0500000f


	//   ....[125]....
        /*09fc*/ 	.word	0x0500000f


	//   ....[126]....
        /*0a00*/ 	.word	0x0500000f


	//   ....[127]....
        /*0a04*/ 	.word	0x0500000f


	//   ....[128]....
        /*0a08*/ 	.word	0x0500000f


	//   ....[129]....
        /*0a0c*/ 	.word	0x0500000f


	//   ....[130]....
        /*0a10*/ 	.word	0x0500000f


	//   ....[131]....
        /*0a14*/ 	.word	0x0500000f


	//   ....[132]....
        /*0a18*/ 	.word	0x0500000f


	//   ....[133]....
        /*0a1c*/ 	.word	0x0500000f


	//   ....[134]....
        /*0a20*/ 	.word	0x0500000f


	//   ....[135]....
        /*0a24*/ 	.word	0x0500000f


	//   ....[136]....
        /*0a28*/ 	.word	0x0500000f


	//   ....[137]....
        /*0a2c*/ 	.word	0x0500000f


	//   ....[138]....
        /*0a30*/ 	.word	0x0500000f


	//   ....[139]....
        /*0a34*/ 	.word	0x0500000f


	//   ....[140]....
        /*0a38*/ 	.word	0x0500000f


	//   ....[141]....
        /*0a3c*/ 	.word	0x0500000f


	//   ....[142]....
        /*0a40*/ 	.word	0x0500000f


	//   ....[143]....
        /*0a44*/ 	.word	0x0500000f


	//   ....[144]....
        /*0a48*/ 	.word	0x0500000f


	//   ....[145]....
        /*0a4c*/ 	.word	0x0500000f


	//   ....[146]....
        /*0a50*/ 	.word	0x0500000f


	//   ....[147]....
        /*0a54*/ 	.word	0x0500000f


	//   ....[148]....
        /*0a58*/ 	.word	0x0500000f


	//   ....[149]....
        /*0a5c*/ 	.word	0x0500000f


	//   ....[150]....
        /*0a60*/ 	.word	0x0500000f


	//   ....[151]....
        /*0a64*/ 	.word	0x0500000f


	//   ....[152]....
        /*0a68*/ 	.word	0x0500000f


	//   ....[153]....
        /*0a6c*/ 	.word	0x0500000f


	//   ....[154]....
        /*0a70*/ 	.word	0x0500000f


	//   ....[155]....
        /*0a74*/ 	.word	0x0500000f


	//   ....[156]....
        /*0a78*/ 	.word	0x0500000f


	//   ....[157]....
        /*0a7c*/ 	.word	0x0500000f


	//   ....[158]....
        /*0a80*/ 	.word	0x0500000f


	//   ....[159]....
        /*0a84*/ 	.word	0x0500000f


	//   ....[160]....
        /*0a88*/ 	.word	0x0500000f


	//   ....[161]....
        /*0a8c*/ 	.word	0x0500000f


	//   ....[162]....
        /*0a90*/ 	.word	0x0500000f


	//   ....[163]....
        /*0a94*/ 	.word	0x0500000f


	//   ....[164]....
        /*0a98*/ 	.word	0x0500000f


	//   ....[165]....
        /*0a9c*/ 	.word	0x0500000f


	//   ....[166]....
        /*0aa0*/ 	.word	0x0500000f


	//   ....[167]....
        /*0aa4*/ 	.word	0x0500000f


	//   ....[168]....
        /*0aa8*/ 	.word	0x0500000f


	//   ....[169]....
        /*0aac*/ 	.word	0x0500000f


	//   ....[170]....
        /*0ab0*/ 	.word	0x0500000f


	//   ....[171]....
        /*0ab4*/ 	.word	0x0500000f


	//   ....[172]....
        /*0ab8*/ 	.word	0x0500000f


	//   ....[173]....
        /*0abc*/ 	.word	0x0500000f


	//   ....[174]....
        /*0ac0*/ 	.word	0x0500000f


	//   ....[175]....
        /*0ac4*/ 	.word	0x0500000f


	//   ....[176]....
        /*0ac8*/ 	.word	0x0500000f


	//   ....[177]....
        /*0acc*/ 	.word	0x0500000f


	//   ....[178]....
        /*0ad0*/ 	.word	0x0500000f


	//   ....[179]....
        /*0ad4*/ 	.word	0x0500000f


	//   ....[180]....
        /*0ad8*/ 	.word	0x0500000f


	//   ....[181]....
        /*0adc*/ 	.word	0x0500000f


	//   ....[182]....
        /*0ae0*/ 	.word	0x0500000f


	//   ....[183]....
        /*0ae4*/ 	.word	0x0500000f


	//   ....[184]....
        /*0ae8*/ 	.word	0x0500000f


	//   ....[185]....
        /*0aec*/ 	.word	0x0500000f


	//   ....[186]....
        /*0af0*/ 	.word	0x0500000f


	//   ....[187]....
        /*0af4*/ 	.word	0x0500000f


	//   ....[188]....
        /*0af8*/ 	.word	0x0500000f


	//   ....[189]....
        /*0afc*/ 	.word	0x0500000f


	//   ....[190]....
        /*0b00*/ 	.word	0x0500000f


	//   ....[191]....
        /*0b04*/ 	.word	0x0500000f


	//   ....[192]....
        /*0b08*/ 	.word	0x0500000f


	//   ....[193]....
        /*0b0c*/ 	.word	0x0500000f


	//   ....[194]....
        /*0b10*/ 	.word	0x0500000f


	//   ....[195]....
        /*0b14*/ 	.word	0x0500000f


	//   ....[196]....
        /*0b18*/ 	.word	0x0500000f


	//   ....[197]....
        /*0b1c*/ 	.word	0x0500000f


	//   ....[198]....
        /*0b20*/ 	.word	0x0500000f


	//   ....[199]....
        /*0b24*/ 	.word	0x0500000f


	//   ....[200]....
        /*0b28*/ 	.word	0x0500000f


	//   ....[201]....
        /*0b2c*/ 	.word	0x0500000f


	//   ....[202]....
        /*0b30*/ 	.word	0x0500000f


	//   ....[203]....
        /*0b34*/ 	.word	0x0500000f


	//----- nvinfo : EIATTR_COOP_GROUP_INSTR_OFFSETS
	.align		4
.L_293:
        /*0b38*/ 	.byte	0x04, 0x28
        /*0b3a*/ 	.short	(.L_295 - .L_294)


	//   ....[0]....
.L_294:
        /*0b3c*/ 	.word	0x00000070


	//   ....[1]....
        /*0b40*/ 	.word	0x000001a0


	//   ....[2]....
        /*0b44*/ 	.word	0x000001f0


	//   ....[3]....
        /*0b48*/ 	.word	0x00000440


	//   ....[4]....
        /*0b4c*/ 	.word	0x000005a0


	//   ....[5]....
        /*0b50*/ 	.word	0x000006c0


	//   ....[6]....
        /*0b54*/ 	.word	0x00000820


	//   ....[7]....
        /*0b58*/ 	.word	0x00006700


	//   ....[8]....
        /*0b5c*/ 	.word	0x00006cf0


	//   ....[9]....
        /*0b60*/ 	.word	0x00006d00


	//   ....[10]....
        /*0b64*/ 	.word	0x00006d10


	//   ....[11]....
        /*0b68*/ 	.word	0x00006d20


	//   ....[12]....
        /*0b6c*/ 	.word	0x00007d10


	//   ....[13]....
        /*0b70*/ 	.word	0x00007d20


	//   ....[14]....
        /*0b74*/ 	.word	0x00007d30


	//   ....[15]....
        /*0b78*/ 	.word	0x00007d40


	//   ....[16]....
        /*0b7c*/ 	.word	0x0000aaf0


	//   ....[17]....
        /*0b80*/ 	.word	0x0000ab30


	//   ....[18]....
        /*0b84*/ 	.word	0x0000af00


	//   ....[19]....
        /*0b88*/ 	.word	0x0000af70


	//   ....[20]....
        /*0b8c*/ 	.word	0x0000ce60


	//   ....[21]....
        /*0b90*/ 	.word	0x0000ce90


	//   ....[22]....
        /*0b94*/ 	.word	0x0000d580


	//   ....[23]....
        /*0b98*/ 	.word	0x0000d5a0


	//   ....[24]....
        /*0b9c*/ 	.word	0x0000ea10


	//   ....[25]....
        /*0ba0*/ 	.word	0x0000eac0


	//   ....[26]....
        /*0ba4*/ 	.word	0x0000eb60


	//   ....[27]....
        /*0ba8*/ 	.word	0x0000ed30


	//   ....[28]....
        /*0bac*/ 	.word	0x00010510


	//   ....[29]....
        /*0bb0*/ 	.word	0x00010530


	//   ....[30]....
        /*0bb4*/ 	.word	0x00010540


	//   ....[31]....
        /*0bb8*/ 	.word	0x00010550


	//   ....[32]....
        /*0bbc*/ 	.word	0x00010f60


	//   ....[33]....
        /*0bc0*/ 	.word	0x00010f70


	//   ....[34]....
        /*0bc4*/ 	.word	0x00011170


	//   ....[35]....
        /*0bc8*/ 	.word	0x00011180


	//   ....[36]....
        /*0bcc*/ 	.word	0x00011340


	//   ....[37]....
        /*0bd0*/ 	.word	0x00011350


	//   ....[38]....
        /*0bd4*/ 	.word	0x00011510


	//   ....[39]....
        /*0bd8*/ 	.word	0x00011520


	//   ....[40]....
        /*0bdc*/ 	.word	0x00011980


	//   ....[41]....
        /*0be0*/ 	.word	0x00011990


	//   ....[42]....
        /*0be4*/ 	.word	0x00012710


	//   ....[43]....
        /*0be8*/ 	.word	0x00012720


	//   ....[44]....
        /*0bec*/ 	.word	0x00013cc0


	//   ....[45]....
        /*0bf0*/ 	.word	0x00013cd0


	//   ....[46]....
        /*0bf4*/ 	.word	0x00013ea0


	//   ....[47]....
        /*0bf8*/ 	.word	0x00013eb0


	//   ....[48]....
        /*0bfc*/ 	.word	0x00014070


	//   ....[49]....
        /*0c00*/ 	.word	0x00014080


	//   ....[50]....
        /*0c04*/ 	.word	0x00014240


	//   ....[51]....
        /*0c08*/ 	.word	0x00014250


	//   ....[52]....
        /*0c0c*/ 	.word	0x00014470


	//   ....[53]....
        /*0c10*/ 	.word	0x000146a0


	//   ....[54]....
        /*0c14*/ 	.word	0x000146d0


	//   ....[55]....
        /*0c18*/ 	.word	0x00014700


	//   ....[56]....
        /*0c1c*/ 	.word	0x00014730


	//   ....[57]....
        /*0c20*/ 	.word	0x00014760


	//   ....[58]....
        /*0c24*/ 	.word	0x00014790


	//   ....[59]....
        /*0c28*/ 	.word	0x00014930


	//   ....[60]....
        /*0c2c*/ 	.word	0x00014960


	//   ....[61]....
        /*0c30*/ 	.word	0x00014990


	//   ....[62]....
        /*0c34*/ 	.word	0x000149c0


	//   ....[63]....
        /*0c38*/ 	.word	0x000149f0


	//   ....[64]....
        /*0c3c*/ 	.word	0x00014a20


	//   ....[65]....
        /*0c40*/ 	.word	0x00014ab0


	//   ....[66]....
        /*0c44*/ 	.word	0x00014ae0


	//   ....[67]....
        /*0c48*/ 	.word	0x00014af0


	//   ....[68]....
        /*0c4c*/ 	.word	0x00014ba0


	//   ....[69]....
        /*0c50*/ 	.word	0x00015c00


	//   ....[70]....
        /*0c54*/ 	.word	0x000177b0


	//   ....[71]....
        /*0c58*/ 	.word	0x00018270


	//   ....[72]....
        /*0c5c*/ 	.word	0x000182a0


	//   ....[73]....
        /*0c60*/ 	.word	0x000182e0


	//   ....[74]....
        /*0c64*/ 	.word	0x00018300


	//   ....[75]....
        /*0c68*/ 	.word	0x000183f0


	//   ....[76]....
        /*0c6c*/ 	.word	0x00018410


	//   ....[77]....
        /*0c70*/ 	.word	0x000184b0


	//   ....[78]....
        /*0c74*/ 	.word	0x000184c0


	//   ....[79]....
        /*0c78*/ 	.word	0x00018550


	//   ....[80]....
        /*0c7c*/ 	.word	0x00018570


	//   ....[81]....
        /*0c80*/ 	.word	0x00018610


	//   ....[82]....
        /*0c84*/ 	.word	0x00018630


	//   ....[83]....
        /*0c88*/ 	.word	0x000186c0


	//   ....[84]....
        /*0c8c*/ 	.word	0x000186e0


	//   ....[85]....
        /*0c90*/ 	.word	0x00018770


	//   ....[86]....
        /*0c94*/ 	.word	0x00018780


	//   ....[87]....
        /*0c98*/ 	.word	0x00018eb0


	//   ....[88]....
        /*0c9c*/ 	.word	0x00018ec0


	//   ....[89]....
        /*0ca0*/ 	.word	0x00018f70


	//   ....[90]....
        /*0ca4*/ 	.word	0x00018f80


	//   ....[91]....
        /*0ca8*/ 	.word	0x00019040


	//   ....[92]....
        /*0cac*/ 	.word	0x00019050


	//   ....[93]....
        /*0cb0*/ 	.word	0x00019110


	//   ....[94]....
        /*0cb4*/ 	.word	0x00019120


	//   ....[95]....
        /*0cb8*/ 	.word	0x000191c0


	//   ....[96]....
        /*0cbc*/ 	.word	0x000191d0


	//   ....[97]....
        /*0cc0*/ 	.word	0x00019280


	//   ....[98]....
        /*0cc4*/ 	.word	0x00019290


	//   ....[99]....
        /*0cc8*/ 	.word	0x00019340


	//   ....[100]....
        /*0ccc*/ 	.word	0x00019350


	//   ....[101]....
        /*0cd0*/ 	.word	0x00019360


	//   ....[102]....
        /*0cd4*/ 	.word	0x000193d0


	//   ....[103]....
        /*0cd8*/ 	.word	0x0001bf60


	//   ....[104]....
        /*0cdc*/ 	.word	0x0001bf90


	//   ....[105]....
        /*0ce0*/ 	.word	0x0001bff0


	//   ....[106]....
        /*0ce4*/ 	.word	0x0001c020


	//   ....[107]....
        /*0ce8*/ 	.word	0x0001c050


	//   ....[108]....
        /*0cec*/ 	.word	0x0001c080


	//   ....[109]....
        /*0cf0*/ 	.word	0x0001c0b0


	//   ....[110]....
        /*0cf4*/ 	.word	0x0001c0e0


	//   ....[111]....
        /*0cf8*/ 	.word	0x0001c2a0


	//   ....[112]....
        /*0cfc*/ 	.word	0x0001c2d0


	//   ....[113]....
        /*0d00*/ 	.word	0x0001c300


	//   ....[114]....
        /*0d04*/ 	.word	0x0001c330


	//   ....[115]....
        /*0d08*/ 	.word	0x0001c360


	//   ....[116]....
        /*0d0c*/ 	.word	0x0001c390


	//   ....[117]....
        /*0d10*/ 	.word	0x0001c450


	//   ....[118]....
        /*0d14*/ 	.word	0x0001c470


	//   ....[119]....
        /*0d18*/ 	.word	0x0001c480


	//   ....[120]....
        /*0d1c*/ 	.word	0x0001c4e0


	//   ....[121]....
        /*0d20*/ 	.word	0x0001cc10


	//   ....[122]....
        /*0d24*/ 	.word	0x0001d040


	//   ....[123]....
        /*0d28*/ 	.word	0x0001d0e0


	//   ....[124]....
        /*0d2c*/ 	.word	0x0001d170


	//   ....[125]....
        /*0d30*/ 	.word	0x0001d1c0


	//   ....[126]....
        /*0d34*/ 	.word	0x0001d210


	//   ....[127]....
        /*0d38*/ 	.word	0x0001d300


	//   ....[128]....
        /*0d3c*/ 	.word	0x0001d390


	//   ....[129]....
        /*0d40*/ 	.word	0x0001d3e0


	//   ....[130]....
        /*0d44*/ 	.word	0x0001d430


	//   ....[131]....
        /*0d48*/ 	.word	0x0001d690


	//   ....[132]....
        /*0d4c*/ 	.word	0x0001d6e0


	//   ....[133]....
        /*0d50*/ 	.word	0x0001d770


	//   ....[134]....
        /*0d54*/ 	.word	0x0001d800


	//   ....[135]....
        /*0d58*/ 	.word	0x0001d890


	//   ....[136]....
        /*0d5c*/ 	.word	0x0001d920


	//   ....[137]....
        /*0d60*/ 	.word	0x0001d9b0


	//   ....[138]....
        /*0d64*/ 	.word	0x0001da40


	//   ....[139]....
        /*0d68*/ 	.word	0x0001dac0


	//   ....[140]....
        /*0d6c*/ 	.word	0x0001db10


	//   ....[141]....
        /*0d70*/ 	.word	0x0001dbb0


	//   ....[142]....
        /*0d74*/ 	.word	0x0001dc40


	//   ....[143]....
        /*0d78*/ 	.word	0x0001dcd0


	//   ....[144]....
        /*0d7c*/ 	.word	0x0001dd20


	//   ....[145]....
        /*0d80*/ 	.word	0x0001ddb0


	//   ....[146]....
        /*0d84*/ 	.word	0x0001de40


	//   ....[147]....
        /*0d88*/ 	.word	0x0001ded0


	//   ....[148]....
        /*0d8c*/ 	.word	0x0001df60


	//   ....[149]....
        /*0d90*/ 	.word	0x0001dff0


	//   ....[150]....
        /*0d94*/ 	.word	0x0001e080


	//   ....[151]....
        /*0d98*/ 	.word	0x0001e140


	//   ....[152]....
        /*0d9c*/ 	.word	0x0001e420


	//   ....[153]....
        /*0da0*/ 	.word	0x0001e5a0


	//   ....[154]....
        /*0da4*/ 	.word	0x0001e600


	//   ....[155]....
        /*0da8*/ 	.word	0x0001e670


	//   ....[156]....
        /*0dac*/ 	.word	0x0001e6e0


	//   ....[157]....
        /*0db0*/ 	.word	0x0001e790


	//   ....[158]....
        /*0db4*/ 	.word	0x0001e880


	//   ....[159]....
        /*0db8*/ 	.word	0x0001e9b0


	//   ....[160]....
        /*0dbc*/ 	.word	0x0001ea50


	//   ....[161]....
        /*0dc0*/ 	.word	0x0001eb20


	//   ....[162]....
        /*0dc4*/ 	.word	0x0001ebc0


	//   ....[163]....
        /*0dc8*/ 	.word	0x0001ec90


	//   ....[164]....
        /*0dcc*/ 	.word	0x0001ed30


	//   ....[165]....
        /*0dd0*/ 	.word	0x0001ee00


	//   ....[166]....
        /*0dd4*/ 	.word	0x0001eea0


	//   ....[167]....
        /*0dd8*/ 	.word	0x0001ef50


	//   ....[168]....
        /*0ddc*/ 	.word	0x0001f030


	//   ....[169]....
        /*0de0*/ 	.word	0x0001f290


	//   ....[170]....
        /*0de4*/ 	.word	0x0001f340


	//   ....[171]....
        /*0de8*/ 	.word	0x0001f440


	//   ....[172]....
        /*0dec*/ 	.word	0x0001f530


	//   ....[173]....
        /*0df0*/ 	.word	0x0001f5c0


	//   ....[174]....
        /*0df4*/ 	.word	0x0001f6b0


	//   ....[175]....
        /*0df8*/ 	.word	0x0001f740


	//   ....[176]....
        /*0dfc*/ 	.word	0x0001f830


	//   ....[177]....
        /*0e00*/ 	.word	0x0001f8c0


	//   ....[178]....
        /*0e04*/ 	.word	0x0001f9b0


	//   ....[179]....
        /*0e08*/ 	.word	0x0001fa40


	//   ....[180]....
        /*0e0c*/ 	.word	0x0001fb20


	//   ....[181]....
        /*0e10*/ 	.word	0x0001fc50


	//   ....[182]....
        /*0e14*/ 	.word	0x0001fca0


	//   ....[183]....
        /*0e18*/ 	.word	0x0001fd00


	//   ....[184]....
        /*0e1c*/ 	.word	0x0001fda0


	//   ....[185]....
        /*0e20*/ 	.word	0x00020140


	//   ....[186]....
        /*0e24*/ 	.word	0x000201e0


	//   ....[187]....
        /*0e28*/ 	.word	0x00020380


	//   ....[188]....
        /*0e2c*/ 	.word	0x00020400


	//   ....[189]....
        /*0e30*/ 	.word	0x00020480


	//   ....[190]....
        /*0e34*/ 	.word	0x00020500


	//   ....[191]....
        /*0e38*/ 	.word	0x00020580


	//   ....[192]....
        /*0e3c*/ 	.word	0x00020610


	//   ....[193]....
        /*0e40*/ 	.word	0x000206b0


	//   ....[194]....
        /*0e44*/ 	.word	0x00020760


	//   ....[195]....
        /*0e48*/ 	.word	0x000207e0


	//   ....[196]....
        /*0e4c*/ 	.word	0x00020860


	//   ....[197]....
        /*0e50*/ 	.word	0x000208e0


	//   ....[198]....
        /*0e54*/ 	.word	0x00020970


	//   ....[199]....
        /*0e58*/ 	.word	0x000209f0


	//   ....[200]....
        /*0e5c*/ 	.word	0x00020a90


	//   ....[201]....
        /*0e60*/ 	.word	0x00020ae0


	//   ....[202]....
        /*0e64*/ 	.word	0x00020b70


	//   ....[203]....
        /*0e68*/ 	.word	0x00020ca0


	//----- nvinfo : EIATTR_REG_RECONFIG
	.align		4
.L_295:
        /*0e6c*/ 	.byte	0x01, 0x54
	.zero		2


	//----- nvinfo : EIATTR_SYSCALL_OFFSETS
	.align		4
        /*0e70*/ 	.byte	0x04, 0x46
        /*0e72*/ 	.short	(.L_297 - .L_296)


	//   ....[0]....
.L_296:
        /*0e74*/ 	.word	0x00001e50


	//   ....[1]....
        /*0e78*/ 	.word	0x00001fa0


	//   ....[2]....
        /*0e7c*/ 	.word	0x000068a0


	//   ....[3]....
        /*0e80*/ 	.word	0x00006c10


	//   ....[4]....
        /*0e84*/ 	.word	0x000173d0


	//   ....[5]....
        /*0e88*/ 	.word	0x00017520


	//   ....[6]....
        /*0e8c*/ 	.word	0x00017620


	//   ....[7]....
        /*0e90*/ 	.word	0x00017e80


	//   ....[8]....
        /*0e94*/ 	.word	0x00018a90


	//----- nvinfo : EIATTR_MBARRIER_INSTR_OFFSETS
	.align		4
.L_297:
        /*0e98*/ 	.byte	0x04, 0x39
        /*0e9a*/ 	.short	(.L_299 - .L_298)


	//   ....[0]....
.L_298:
        /*0e9c*/ 	.word	0x000002e0
        /*0ea0*/ 	.word	0x000000ff
        /*0ea4*/ 	.word	0x00032400
        /*0ea8*/ 	.short	0x0100
        /*0eaa*/ 	.byte	0x08
	.zero		1


	//   ....[1]....
        /*0eac*/ 	.word	0x000002f0
        /*0eb0*/ 	.word	0x000000ff
        /*0eb4*/ 	.word	0x00032410
        /*0eb8*/ 	.short	0x0100
        /*0eba*/ 	.byte	0x08
	.zero		1


	//   ....[2]....
        /*0ebc*/ 	.word	0x00000300
        /*0ec0*/ 	.word	0x000000ff
        /*0ec4*/ 	.word	0x00032420
        /*0ec8*/ 	.short	0x0100
        /*0eca*/ 	.byte	0x08
	.zero		1


	//   ....[3]....
        /*0ecc*/ 	.word	0x000003f0
        /*0ed0*/ 	.word	0x000000ff
        /*0ed4*/ 	.word	0x00032430
        /*0ed8*/ 	.short	0x0100
        /*0eda*/ 	.byte	0x08
	.zero		1


	//   ....[4]....
        /*0edc*/ 	.word	0x00000400
        /*0ee0*/ 	.word	0x000000ff
        /*0ee4*/ 	.word	0x00032440
        /*0ee8*/ 	.short	0x0100
        /*0eea*/ 	.byte	0x08
	.zero		1


	//   ....[5]....
        /*0eec*/ 	.word	0x00000410
        /*0ef0*/ 	.word	0x000000ff
        /*0ef4*/ 	.word	0x00032438
        /*0ef8*/ 	.short	0x0100
        /*0efa*/ 	.byte	0x08
	.zero		1


	//   ....[6]....
        /*0efc*/ 	.word	0x00000420
        /*0f00*/ 	.word	0x000000ff
        /*0f04*/ 	.word	0x00032448
        /*0f08*/ 	.short	0x0100
        /*0f0a*/ 	.byte	0x08
	.zero		1


	//   ....[7]....
        /*0f0c*/ 	.word	0x00000550
        /*0f10*/ 	.word	0x000000ff
        /*0f14*/ 	.word	0x00032450
        /*0f18*/ 	.short	0x0100
        /*0f1a*/ 	.byte	0x08
	.zero		1


	//   ....[8]....
        /*0f1c*/ 	.word	0x00000560
        /*0f20*/ 	.word	0x000000ff
        /*0f24*/ 	.word	0x00032460
        /*0f28*/ 	.short	0x0100
        /*0f2a*/ 	.byte	0x08
	.zero		1


	//   ....[9]....
        /*0f2c*/ 	.word	0x00000570
        /*0f30*/ 	.word	0x000000ff
        /*0f34*/ 	.word	0x00032458
        /*0f38*/ 	.short	0x0100
        /*0f3a*/ 	.byte	0x08
	.zero		1


	//   ....[10]....
        /*0f3c*/ 	.word	0x00000580
        /*0f40*/ 	.word	0x000000ff
        /*0f44*/ 	.word	0x00032468
        /*0f48*/ 	.short	0x0100
        /*0f4a*/ 	.byte	0x08
	.zero		1


	//   ....[11]....
        /*0f4c*/ 	.word	0x00000670
        /*0f50*/ 	.word	0x000000ff
        /*0f54*/ 	.word	0x00032470
        /*0f58*/ 	.short	0x0100
        /*0f5a*/ 	.byte	0x06
	.zero		1


	//   ....[12]....
        /*0f5c*/ 	.word	0x00000680
        /*0f60*/ 	.word	0x000000ff
        /*0f64*/ 	.word	0x00032480
        /*0f68*/ 	.short	0x0100
        /*0f6a*/ 	.byte	0x06
	.zero		1


	//   ....[13]....
        /*0f6c*/ 	.word	0x00000690
        /*0f70*/ 	.word	0x000000ff
        /*0f74*/ 	.word	0x00032478
        /*0f78*/ 	.short	0x0100
        /*0f7a*/ 	.byte	0x06
	.zero		1


	//   ....[14]....
        /*0f7c*/ 	.word	0x000006a0
        /*0f80*/ 	.word	0x000000ff
        /*0f84*/ 	.word	0x00032488
        /*0f88*/ 	.short	0x0100
        /*0f8a*/ 	.byte	0x06
	.zero		1


	//   ....[15]....
        /*0f8c*/ 	.word	0x000007d0
        /*0f90*/ 	.word	0x000000ff
        /*0f94*/ 	.word	0x00032490
        /*0f98*/ 	.short	0x0100
        /*0f9a*/ 	.byte	0x08
	.zero		1


	//   ....[16]....
        /*0f9c*/ 	.word	0x000007e0
        /*0fa0*/ 	.word	0x000000ff
        /*0fa4*/ 	.word	0x000324a0
        /*0fa8*/ 	.short	0x0100
        /*0faa*/ 	.byte	0x08
	.zero		1


	//   ....[17]....
        /*0fac*/ 	.word	0x000007f0
        /*0fb0*/ 	.word	0x000000ff
        /*0fb4*/ 	.word	0x00032498
        /*0fb8*/ 	.short	0x0100
        /*0fba*/ 	.byte	0x08
	.zero		1


	//   ....[18]....
        /*0fbc*/ 	.word	0x00000800
        /*0fc0*/ 	.word	0x000000ff
        /*0fc4*/ 	.word	0x000324a8
        /*0fc8*/ 	.short	0x0100
        /*0fca*/ 	.byte	0x08
	.zero		1


	//   ....[19]....
        /*0fcc*/ 	.word	0x00000930
        /*0fd0*/ 	.word	0x000000ff
        /*0fd4*/ 	.word	0x000324b0
        /*0fd8*/ 	.short	0x0100
        /*0fda*/ 	.byte	0x08
	.zero		1


	//   ....[20]....
        /*0fdc*/ 	.word	0x00000940
        /*0fe0*/ 	.word	0x000000ff
        /*0fe4*/ 	.word	0x000324c0
        /*0fe8*/ 	.short	0x0100
        /*0fea*/ 	.byte	0x08
	.zero		1


	//   ....[21]....
        /*0fec*/ 	.word	0x00000950
        /*0ff0*/ 	.word	0x000000ff
        /*0ff4*/ 	.word	0x000324b8
        /*0ff8*/ 	.short	0x0100
        /*0ffa*/ 	.byte	0x08
	.zero		1


	//   ....[22]....
        /*0ffc*/ 	.word	0x00000960
        /*1000*/ 	.word	0x000000ff
        /*1004*/ 	.word	0x000324c8
        /*1008*/ 	.short	0x0100
        /*100a*/ 	.byte	0x08
	.zero		1


	//   ....[23]....
        /*100c*/ 	.word	0x00003260
        /*1010*/ 	.word	0x00000061
        /*1014*/ 	.word	0x00032490
        /*1018*/ 	.short	0x010a
        /*101a*/ 	.byte	0x3f
	.zero		1


	//   ....[24]....
        /*101c*/ 	.word	0x00004520
        /*1020*/ 	.word	0x00000061
        /*1024*/ 	.word	0x00032490
        /*1028*/ 	.short	0x010a
        /*102a*/ 	.byte	0x3f
	.zero		1


	//   ....[25]....
        /*102c*/ 	.word	0x000056a0
        /*1030*/ 	.word	0x00000061
        /*1034*/ 	.word	0x00032490
        /*1038*/ 	.short	0x010a
        /*103a*/ 	.byte	0x3f
	.zero		1


	//   ....[26]....
        /*103c*/ 	.word	0x000058b0
        /*1040*/ 	.word	0x00000024
        /*1044*/ 	.word	0x00000000
        /*1048*/ 	.short	0x0101
        /*104a*/ 	.byte	0x3f
	.zero		1


	//   ....[27]....
        /*104c*/ 	.word	0x000058f0
        /*1050*/ 	.word	0x00000061
        /*1054*/ 	.word	0x000324b0
        /*1058*/ 	.short	0x010a
        /*105a*/ 	.byte	0x3f
	.zero		1


	//   ....[28]....
        /*105c*/ 	.word	0x00005f50
        /*1060*/ 	.word	0x00000061
        /*1064*/ 	.word	0x00000000
        /*1068*/ 	.short	0x0101
        /*106a*/ 	.byte	0x3f
	.zero		1


	//   ....[29]....
        /*106c*/ 	.word	0x00006930
        /*1070*/ 	.word	0x00000012
        /*1074*/ 	.word	0x00032400
        /*1078*/ 	.short	0x010a
        /*107a*/ 	.byte	0x3f
	.zero		1


	//   ....[30]....
        /*107c*/ 	.word	0x00006980
        /*1080*/ 	.word	0x00000012
        /*1084*/ 	.word	0x00032400
        /*1088*/ 	.short	0x010a
        /*108a*/ 	.byte	0x3f
	.zero		1


	//   ....[31]....
        /*108c*/ 	.word	0x00006fb0
        /*1090*/ 	.word	0x00000012
        /*1094*/ 	.word	0x00032400
        /*1098*/ 	.short	0x010a
        /*109a*/ 	.byte	0x3f
	.zero		1


	//   ....[32]....
        /*109c*/ 	.word	0x00007f10
        /*10a0*/ 	.word	0x00000012
        /*10a4*/ 	.word	0x00032400
        /*10a8*/ 	.short	0x010a
        /*10aa*/ 	.byte	0x3f
	.zero		1


	//   ....[33]....
        /*10ac*/ 	.word	0x00008d70
        /*10b0*/ 	.word	0x00000000
        /*10b4*/ 	.word	0x00032430
        /*10b8*/ 	.short	0x010a
        /*10ba*/ 	.byte	0x3f
	.zero		1


	//   ....[34]....
        /*10bc*/ 	.word	0x00008e10
        /*10c0*/ 	.word	0x00000000
        /*10c4*/ 	.word	0x00032430
        /*10c8*/ 	.short	0x010a
        /*10ca*/ 	.byte	0x3f
	.zero		1


	//   ....[35]....
        /*10cc*/ 	.word	0x00009100
        /*10d0*/ 	.word	0x00000012
        /*10d4*/ 	.word	0x00032410
        /*10d8*/ 	.short	0x010a
        /*10da*/ 	.byte	0x3f
	.zero		1


	//   ....[36]....
        /*10dc*/ 	.word	0x00009150
        /*10e0*/ 	.word	0x00000000
        /*10e4*/ 	.word	0x00032450
        /*10e8*/ 	.short	0x010a
        /*10ea*/ 	.byte	0x3f
	.zero		1


	//   ....[37]....
        /*10ec*/ 	.word	0x000091d0
        /*10f0*/ 	.word	0x00000000
        /*10f4*/ 	.word	0x00032450
        /*10f8*/ 	.short	0x010a
        /*10fa*/ 	.byte	0x3f
	.zero		1


	//   ....[38]....
        /*10fc*/ 	.word	0x0000b0f0
        /*1100*/ 	.word	0x00000003
        /*1104*/ 	.word	0x00000000
        /*1108*/ 	.short	0x0101
        /*110a*/ 	.byte	0x3f
	.zero		1


	//   ....[39]....
        /*110c*/ 	.word	0x0000bb50
        /*1110*/ 	.word	0x00000000
        /*1114*/ 	.word	0x00000000
        /*1118*/ 	.short	0x0101
        /*111a*/ 	.byte	0x3f
	.zero		1


	//   ....[40]....
        /*111c*/ 	.word	0x0000bc70
        /*1120*/ 	.word	0x00000003
        /*1124*/ 	.word	0x00032430
        /*1128*/ 	.short	0x010a
        /*112a*/ 	.byte	0x3f
	.zero		1


	//   ....[41]....
        /*112c*/ 	.word	0x0000bcd0
        /*1130*/ 	.word	0x00000003
        /*1134*/ 	.word	0x00032430
        /*1138*/ 	.short	0x010a
        /*113a*/ 	.byte	0x3f
	.zero		1


	//   ....[42]....
        /*113c*/ 	.word	0x0000bf40
        /*1140*/ 	.word	0x00000003
        /*1144*/ 	.word	0x00032450
        /*1148*/ 	.short	0x010a
        /*114a*/ 	.byte	0x3f
	.zero		1


	//   ....[43]....
        /*114c*/ 	.word	0x0000bf90
        /*1150*/ 	.word	0x00000003
        /*1154*/ 	.word	0x00032450
        /*1158*/ 	.short	0x010a
        /*115a*/ 	.byte	0x3f
	.zero		1


	//   ....[44]....
        /*115c*/ 	.word	0x0000db60
        /*1160*/ 	.word	0x0000009d
        /*1164*/ 	.word	0x00000000
        /*1168*/ 	.short	0x0101
        /*116a*/ 	.byte	0x3f
	.zero		1


	//   ....[45]....
        /*116c*/ 	.word	0x0000e9e0
        /*1170*/ 	.word	0x00000003
        /*1174*/ 	.word	0x00000000
        /*1178*/ 	.short	0x0101
        /*117a*/ 	.byte	0x3f
	.zero		1


	//   ....[46]....
        /*117c*/ 	.word	0x00010f00
        /*1180*/ 	.word	0x00000003
        /*1184*/ 	.word	0x00000000
        /*1188*/ 	.short	0x0101
        /*118a*/ 	.byte	0x3f
	.zero		1


	//   ....[47]....
        /*118c*/ 	.word	0x000118f0
        /*1190*/ 	.word	0x0000000a
        /*1194*/ 	.word	0x00000000
        /*1198*/ 	.short	0x0101
        /*119a*/ 	.byte	0x3f
	.zero		1


	//   ....[48]....
        /*119c*/ 	.word	0x00015ce0
        /*11a0*/ 	.word	0x00000012
        /*11a4*/ 	.word	0x00032420
        /*11a8*/ 	.short	0x010a
        /*11aa*/ 	.byte	0x3f
	.zero		1


	//   ....[49]....
        /*11ac*/ 	.word	0x00015db0
        /*11b0*/ 	.word	0x00000003
        /*11b4*/ 	.word	0x000324a0
        /*11b8*/ 	.short	0x010a
        /*11ba*/ 	.byte	0x3f
	.zero		1


	//   ....[50]....
        /*11bc*/ 	.word	0x00015ff0
        /*11c0*/ 	.word	0x00000003
        /*11c4*/ 	.word	0x000324c0
        /*11c8*/ 	.short	0x010a
        /*11ca*/ 	.byte	0x3f
	.zero		1


	//   ....[51]....
        /*11cc*/ 	.word	0x00016690
        /*11d0*/ 	.word	0x00000004
        /*11d4*/ 	.word	0x000324a0
        /*11d8*/ 	.short	0x010a
        /*11da*/ 	.byte	0x3f
	.zero		1


	//   ....[52]....
        /*11dc*/ 	.word	0x000168c0
        /*11e0*/ 	.word	0x00000004
        /*11e4*/ 	.word	0x000324c0
        /*11e8*/ 	.short	0x010a
        /*11ea*/ 	.byte	0x3f
	.zero		1


	//   ....[53]....
        /*11ec*/ 	.word	0x00017a20
        /*11f0*/ 	.word	0x00000000
        /*11f4*/ 	.word	0x00032440
        /*11f8*/ 	.short	0x010a
        /*11fa*/ 	.byte	0x3f
	.zero		1


	//   ....[54]....
        /*11fc*/ 	.word	0x00018840
        /*1200*/ 	.word	0x00000012
        /*1204*/ 	.word	0x00032400
        /*1208*/ 	.short	0x0107
        /*120a*/ 	.byte	0x3f
	.zero		1


	//   ....[55]....
        /*120c*/ 	.word	0x000188e0
        /*1210*/ 	.word	0x00000012
        /*1214*/ 	.word	0x00032400
        /*1218*/ 	.short	0x0101
        /*121a*/ 	.byte	0x3f
	.zero		1


	//   ....[56]....
        /*121c*/ 	.word	0x00019510
        /*1220*/ 	.word	0x00000012
        /*1224*/ 	.word	0x00032410
        /*1228*/ 	.short	0x0107
        /*122a*/ 	.byte	0x3f
	.zero		1


	//   ....[57]....
        /*122c*/ 	.word	0x00019610
        /*1230*/ 	.word	0x00000012
        /*1234*/ 	.word	0x00032410
        /*1238*/ 	.short	0x0101
        /*123a*/ 	.byte	0x3f
	.zero		1


	//   ....[58]....
        /*123c*/ 	.word	0x00019630
        /*1240*/ 	.word	0x00000012
        /*1244*/ 	.word	0x00032420
        /*1248*/ 	.short	0x010a
        /*124a*/ 	.byte	0x3f
	.zero		1


	//   ....[59]....
        /*124c*/ 	.word	0x00019710
        /*1250*/ 	.word	0x00000002
        /*1254*/ 	.word	0x00032460
        /*1258*/ 	.short	0x010a
        /*125a*/ 	.byte	0x3f
	.zero		1


	//   ....[60]....
        /*125c*/ 	.word	0x00019fc0
        /*1260*/ 	.word	0x00000002
        /*1264*/ 	.word	0x00032440
        /*1268*/ 	.short	0x010a
        /*126a*/ 	.byte	0x3f
	.zero		1


	//   ....[61]....
        /*126c*/ 	.word	0x0001a210
        /*1270*/ 	.word	0x00000002
        /*1274*/ 	.word	0x00032460
        /*1278*/ 	.short	0x010a
        /*127a*/ 	.byte	0x3f
	.zero		1


	//   ....[62]....
        /*127c*/ 	.word	0x0001aa00
        /*1280*/ 	.word	0x00000003
        /*1284*/ 	.word	0x00032440
        /*1288*/ 	.short	0x010a
        /*128a*/ 	.byte	0x3f
	.zero		1


	//   ....[63]....
        /*128c*/ 	.word	0x0001ac50
        /*1290*/ 	.word	0x00000003
        /*1294*/ 	.word	0x00032460
        /*1298*/ 	.short	0x010a
        /*129a*/ 	.byte	0x3f
	.zero		1


	//   ....[64]....
        /*129c*/ 	.word	0x0001b3d0
        /*12a0*/ 	.word	0x00000003
        /*12a4*/ 	.word	0x00032440
        /*12a8*/ 	.short	0x010a
        /*12aa*/ 	.byte	0x3f
	.zero		1


	//   ....[65]....
        /*12ac*/ 	.word	0x0001b620
        /*12b0*/ 	.word	0x00000003
        /*12b4*/ 	.word	0x00032460
        /*12b8*/ 	.short	0x010a
        /*12ba*/ 	.byte	0x3f
	.zero		1


	//   ....[66]....
        /*12bc*/ 	.word	0x0001cb90
        /*12c0*/ 	.word	0x00000000
        /*12c4*/ 	.word	0x00032420
        /*12c8*/ 	.short	0x010a
        /*12ca*/ 	.byte	0x3f
	.zero		1


	//   ....[67]....
        /*12cc*/ 	.word	0x0001cd90
        /*12d0*/ 	.word	0x00000006
        /*12d4*/ 	.word	0x00000000
        /*12d8*/ 	.short	0x010a
        /*12da*/ 	.byte	0x3f
	.zero		1


	//   ....[68]....
        /*12dc*/ 	.word	0x0001cdc0
        /*12e0*/ 	.word	0x00000007
        /*12e4*/ 	.word	0x00000000
        /*12e8*/ 	.short	0x010a
        /*12ea*/ 	.byte	0x3f
	.zero		1


	//   ....[69]....
        /*12ec*/ 	.word	0x0001ce20
        /*12f0*/ 	.word	0x00000004
        /*12f4*/ 	.word	0x00000000
        /*12f8*/ 	.short	0x010a
        /*12fa*/ 	.byte	0x3f
	.zero		1


	//   ....[70]....
        /*12fc*/ 	.word	0x0001ce50
        /*1300*/ 	.word	0x00000003
        /*1304*/ 	.word	0x00000000
        /*1308*/ 	.short	0x010a
        /*130a*/ 	.byte	0x3f
	.zero		1


	//   ....[71]....
        /*130c*/ 	.word	0x0001ceb0
        /*1310*/ 	.word	0x00000061
        /*1314*/ 	.word	0x00032490
        /*1318*/ 	.short	0x010a
        /*131a*/ 	.byte	0x3f
	.zero		1


	//   ....[72]....
        /*131c*/ 	.word	0x0001cf00
        /*1320*/ 	.word	0x00000061
        /*1324*/ 	.word	0x00032490
        /*1328*/ 	.short	0x010a
        /*132a*/ 	.byte	0x3f
	.zero		1


	//   ....[73]....
        /*132c*/ 	.word	0x0001cf50
        /*1330*/ 	.word	0x00000061
        /*1334*/ 	.word	0x00032490
        /*1338*/ 	.short	0x010a
        /*133a*/ 	.byte	0x3f
	.zero		1


	//   ....[74]....
        /*133c*/ 	.word	0x0001cfa0
        /*1340*/ 	.word	0x00000061
        /*1344*/ 	.word	0x000324b0
        /*1348*/ 	.short	0x010a
        /*134a*/ 	.byte	0x3f
	.zero		1


	//   ....[75]....
        /*134c*/ 	.word	0x0001d250
        /*1350*/ 	.word	0x00000012
        /*1354*/ 	.word	0x00032400
        /*1358*/ 	.short	0x010a
        /*135a*/ 	.byte	0x3f
	.zero		1


	//   ....[76]....
        /*135c*/ 	.word	0x0001d460
        /*1360*/ 	.word	0x00000012
        /*1364*/ 	.word	0x00032400
        /*1368*/ 	.short	0x010a
        /*136a*/ 	.byte	0x3f
	.zero		1


	//   ....[77]....
        /*136c*/ 	.word	0x0001d4b0
        /*1370*/ 	.word	0x00000000
        /*1374*/ 	.word	0x00032430
        /*1378*/ 	.short	0x010a
        /*137a*/ 	.byte	0x3f
	.zero		1


	//   ....[78]....
        /*137c*/ 	.word	0x0001d500
        /*1380*/ 	.word	0x00000012
        /*1384*/ 	.word	0x00032410
        /*1388*/ 	.short	0x010a
        /*138a*/ 	.byte	0x3f
	.zero		1


	//   ....[79]....
        /*138c*/ 	.word	0x0001d550
        /*1390*/ 	.word	0x00000000
        /*1394*/ 	.word	0x00032450
        /*1398*/ 	.short	0x010a
        /*139a*/ 	.byte	0x3f
	.zero		1


	//   ....[80]....
        /*139c*/ 	.word	0x0001d5a0
        /*13a0*/ 	.word	0x00000003
        /*13a4*/ 	.word	0x00032430
        /*13a8*/ 	.short	0x010a
        /*13aa*/ 	.byte	0x3f
	.zero		1


	//   ....[81]....
        /*13ac*/ 	.word	0x0001d5f0
        /*13b0*/ 	.word	0x00000003
        /*13b4*/ 	.word	0x00032450
        /*13b8*/ 	.short	0x010a
        /*13ba*/ 	.byte	0x3f
	.zero		1


	//   ....[82]....
        /*13bc*/ 	.word	0x0001e200
        /*13c0*/ 	.word	0x00000012
        /*13c4*/ 	.word	0x00032420
        /*13c8*/ 	.short	0x010a
        /*13ca*/ 	.byte	0x3f
	.zero		1


	//   ....[83]....
        /*13cc*/ 	.word	0x0001e250
        /*13d0*/ 	.word	0x00000003
        /*13d4*/ 	.word	0x000324a0
        /*13d8*/ 	.short	0x010a
        /*13da*/ 	.byte	0x3f
	.zero		1


	//   ....[84]....
        /*13dc*/ 	.word	0x0001e2a0
        /*13e0*/ 	.word	0x00000003
        /*13e4*/ 	.word	0x000324c0
        /*13e8*/ 	.short	0x010a
        /*13ea*/ 	.byte	0x3f
	.zero		1


	//   ....[85]....
        /*13ec*/ 	.word	0x0001e2f0
        /*13f0*/ 	.word	0x00000004
        /*13f4*/ 	.word	0x000324a0
        /*13f8*/ 	.short	0x010a
        /*13fa*/ 	.byte	0x3f
	.zero		1


	//   ....[86]....
        /*13fc*/ 	.word	0x0001e340
        /*1400*/ 	.word	0x00000004
        /*1404*/ 	.word	0x000324c0
        /*1408*/ 	.short	0x010a
        /*140a*/ 	.byte	0x3f
	.zero		1


	//   ....[87]....
        /*140c*/ 	.word	0x0001e4e0
        /*1410*/ 	.word	0x00000000
        /*1414*/ 	.word	0x00032440
        /*1418*/ 	.short	0x010a
        /*141a*/ 	.byte	0x3f
	.zero		1


	//   ....[88]....
        /*141c*/ 	.word	0x0001fe50
        /*1420*/ 	.word	0x00000012
        /*1424*/ 	.word	0x00032420
        /*1428*/ 	.short	0x010a
        /*142a*/ 	.byte	0x3f
	.zero		1


	//   ....[89]....
        /*142c*/ 	.word	0x0001fea0
        /*1430*/ 	.word	0x00000002
        /*1434*/ 	.word	0x00032460
        /*1438*/ 	.short	0x010a
        /*143a*/ 	.byte	0x3f
	.zero		1


	//   ....[90]....
        /*143c*/ 	.word	0x0001fef0
        /*1440*/ 	.word	0x00000002
        /*1444*/ 	.word	0x00032440
        /*1448*/ 	.short	0x010a
        /*144a*/ 	.byte	0x3f
	.zero		1


	//   ....[91]....
        /*144c*/ 	.word	0x0001ff40
        /*1450*/ 	.word	0x00000002
        /*1454*/ 	.word	0x00032460
        /*1458*/ 	.short	0x010a
        /*145a*/ 	.byte	0x3f
	.zero		1


	//   ....[92]....
        /*145c*/ 	.word	0x0001ff90
        /*1460*/ 	.word	0x00000003
        /*1464*/ 	.word	0x00032440
        /*1468*/ 	.short	0x010a
        /*146a*/ 	.byte	0x3f
	.zero		1


	//   ....[93]....
        /*146c*/ 	.word	0x0001ffe0
        /*1470*/ 	.word	0x00000003
        /*1474*/ 	.word	0x00032460
        /*1478*/ 	.short	0x010a
        /*147a*/ 	.byte	0x3f
	.zero		1


	//   ....[94]....
        /*147c*/ 	.word	0x00020030
        /*1480*/ 	.word	0x00000003
        /*1484*/ 	.word	0x00032440
        /*1488*/ 	.short	0x010a
        /*148a*/ 	.byte	0x3f
	.zero		1


	//   ....[95]....
        /*148c*/ 	.word	0x00020080
        /*1490*/ 	.word	0x00000003
        /*1494*/ 	.word	0x00032460
        /*1498*/ 	.short	0x010a
        /*149a*/ 	.byte	0x3f
	.zero		1


	//   ....[96]....
        /*149c*/ 	.word	0x00020bc0
        /*14a0*/ 	.word	0x00000000
        /*14a4*/ 	.word	0x00032420
        /*14a8*/ 	.short	0x010a
        /*14aa*/ 	.byte	0x3f
	.zero		1


	//   ....[97]....
        /*14ac*/ 	.word	0x00020d60
        /*14b0*/ 	.word	0x00000006
        /*14b4*/ 	.word	0x00000000
        /*14b8*/ 	.short	0x010a
        /*14ba*/ 	.byte	0x3f
	.zero		1


	//   ....[98]....
        /*14bc*/ 	.word	0x00020db0
        /*14c0*/ 	.word	0x00000007
        /*14c4*/ 	.word	0x00000000
        /*14c8*/ 	.short	0x010a
        /*14ca*/ 	.byte	0x3f
	.zero		1


	//   ....[99]....
        /*14cc*/ 	.word	0x00020e00
        /*14d0*/ 	.word	0x00000004
        /*14d4*/ 	.word	0x00000000
        /*14d8*/ 	.short	0x010a
        /*14da*/ 	.byte	0x3f
	.zero		1


	//----- nvinfo : EIATTR_NUM_MBARRIERS
	.align		4
.L_299:
        /*14dc*/ 	.byte	0x03, 0x38
        /*14de*/ 	.short	0x0017


	//----- nvinfo : EIATTR_EXIT_INSTR_OFFSETS
	.align		4
        /*14e0*/ 	.byte	0x04, 0x1c
        /*14e2*/ 	.short	(.L_301 - .L_300)


	//   ....[0]....
.L_300:
        /*14e4*/ 	.word	0x0001cea0


	//----- nvinfo : EIATTR_MAX_THREADS
	.align		4
.L_301:
        /*14e8*/ 	.byte	0x04, 0x05
        /*14ea*/ 	.short	(.L_303 - .L_302)
.L_302:
        /*14ec*/ 	.word	0x00000180
        /*14f0*/ 	.word	0x00000001
        /*14f4*/ 	.word	0x00000001


	//----- nvinfo : EIATTR_CRS_STACK_SIZE
	.align		4
.L_303:
        /*14f8*/ 	.byte	0x04, 0x1e
        /*14fa*/ 	.short	(.L_305 - .L_304)
.L_304:
        /*14fc*/ 	.word	0x00000000


	//----- nvinfo : EIATTR_CBANK_PARAM_SIZE
	.align		4
.L_305:
        /*1500*/ 	.byte	0x03, 0x19
        /*1502*/ 	.short	0x0bf0


	//----- nvinfo : EIATTR_PARAM_CBANK
	.align		4
        /*1504*/ 	.byte	0x04, 0x0a
        /*1506*/ 	.short	(.L_307 - .L_306)
	.align		4
.L_306:
        /*1508*/ 	.word	index@(.nv.constant0._ZN7cutlass13device_kernelIN5flash11enable_sm90INS1_16FlashAttnFwdSm90INS1_25CollectiveMainloopFwdSm90ILi2EN4cute5tupleIJNS5_1CILi1EEES8_S8_EEENS6_IJNS7_ILi128EEENS7_ILi96EEENS7_ILi64EEEEEELi256ENS_10bfloat16_tEfNS_4arch4Sm90ELb0ELb0ELb1ELb1ELb0ELb1ELb1ELb1ELb0ELb1ELb1ELb0EEENS1_21CollectiveEpilogueFwdINS6_IJSA_NS7_ILi256EEESB_EEES9_SE_SG_Li256ELb1ELb1ELb1ELb0EEENS1_36VarlenDynamicPersistentTileSchedulerILi128ELi96ELi256ELi128ELb1ELb1ELb1ELb0ELb1ELb1EEEEEEEEEvNT_6ParamsE)
        /*150c*/ 	.short	0x0210
        /*150e*/ 	.short	0x0bf0


	//----- nvinfo : EIATTR_SW_WAR
	.align		4
.L_307:
        /*1510*/ 	.byte	0x04, 0x36
        /*1512*/ 	.short	(.L_309 - .L_308)
.L_308:
        /*1514*/ 	.word	0x00000008
.L_309:


//--------------------- .nv.info._ZN7cutlass13device_kernelIN5flash11enable_sm90INS1_16FlashAttnFwdSm90INS1_25CollectiveMainloopFwdSm90ILi2EN4cute5tupleIJNS5_1CILi1EEES8_S8_EEENS6_IJNS7_ILi128EEENS7_ILi96EEENS7_ILi64EEEEEELi256ENS_10bfloat16_tEfNS_4arch4Sm90ELb0ELb1ELb1ELb0ELb0ELb0ELb0ELb1ELb0ELb1ELb1ELb0EEENS1_21CollectiveEpilogueFwdINS6_IJSA_NS7_ILi256EEESB_EEES9_SE_SG_Li256ELb0ELb1ELb1ELb0EEENS1_19SingleTileSchedulerILb0ELb1ELb1ELi128EEEEEEEEEvNT_6ParamsE --------------------------
	.section	.nv.info._ZN7cutlass13device_kernelIN5flash11enable_sm90INS1_16FlashAttnFwdSm90INS1_25CollectiveMainloopFwdSm90ILi2EN4cute5tupleIJNS5_1CILi1EEES8_S8_EEENS6_IJNS7_ILi128EEENS7_ILi96EEENS7_ILi64EEEEEELi256ENS_10bfloat16_tEfNS_4arch4Sm90ELb0ELb1ELb1ELb0ELb0ELb0ELb0ELb1ELb0ELb1ELb1ELb0EEENS1_21CollectiveEpilogueFwdINS6_IJSA_NS7_ILi256EEESB_EEES9_SE_SG_Li256ELb0ELb1ELb1ELb0EEENS1_19SingleTileSchedulerILb0ELb1ELb1ELi128EEEEEEEEEvNT_6ParamsE,"",@"SHT_CUDA_INFO"
	.sectionflags	@""
	.align	4


	//----- nvinfo : EIATTR_CUDA_API_VERSION
	.align		4
        /*0000*/ 	.byte	0x04, 0x37
        /*0002*/ 	.short	(.L_311 - .L_310)
.L_310:
        /*0004*/ 	.word	0x00000082


	//----- nvinfo : EIATTR_KPARAM_INFO
	.align		4
.L_311:
        /*0008*/ 	.byte	0x04, 0x17
        /*000a*/ 	.short	(.L_313 - .L_312)
.L_312:
        /*000c*/ 	.word	0x00000000
        /*0010*/ 	.short	0x0000
        /*0012*/ 	.short	0x0070
        /*0014*/ 	.byte	0x00, 0xf0, 0x01, 0x28


	//----- nvinfo : EIATTR_SPARSE_MMA_MASK
	.align		4
.L_313:
        /*0018*/ 	.byte	0x03, 0x50
        /*001a*/ 	.short	0x0000


	//----- nvinfo : EIATTR_MAXREG_COUNT
	.align		4
        /*001c*/ 	.byte	0x03, 0x1b
        /*001e*/ 	.short	0x00a8


	//----- nvinfo : EIATTR_NUM_BARRIERS
	.align		4
        /*0020*/ 	.byte	0x02, 0x4c
        /*0022*/ 	.byte	0x10
	.zero		1


	//----- nvinfo : EIATTR_EXTERNS
	.align		4
        /*0024*/ 	.byte	0x04, 0x0f
        /*0026*/ 	.short	(.L_315 - .L_314)


	//   ....[0]....
	.align		4
.L_314:
        /*0028*/ 	.word	index@(__assertfail)


	//----- nvinfo : EIATTR_ANNOTATIONS
	.align		4
.L_315:
        /*002c*/ 	.byte	0x04, 0x55
        /*002e*/ 	.short	(.L_317 - .L_316)


	//   ....[0]....
.L_316:
        /*0030*/ 	.word	0x00000001
        /*0034*/ 	.byte	0xc0, 0x15, 0x01, 0x00, 0x01, 0x00, 0x00, 0x00, 0xc0, 0x1a, 0x01, 0x00, 0x01, 0x00, 0x00, 0x00
        /*0044*/ 	.byte	0xb0, 0x1c, 0x01, 0x00, 0x01, 0x00, 0x00, 0x00, 0xa0, 0x1d, 0x01, 0x00, 0x01, 0x00, 0x00, 0x00
        /*0054*/ 	.byte	0x80, 0x29, 0x01, 0x00, 0x01, 0x00, 0x00, 0x00, 0x30, 0x2d, 0x01, 0x00


	//----- nvinfo : EIATTR_MERCURY_ISA_VERSION
	.align		4
.L_317:
        /*0060*/ 	.byte	0x03, 0x5f
        /*0062*/ 	.short	0x0101


	//----- nvinfo : EIATTR_INT_WARP_WIDE_INSTR_OFFSETS
	.align		4
        /*0064*/ 	.byte	0x04, 0x31
        /*0066*/ 	.short	(.L_319 - .L_318)


	//   ....[0]....
.L_318:
        /*0068*/ 	.word	0x00000130


	//   ....[1]....
        /*006c*/ 	.word	0x00000170


	//   ....[2]....
        /*0070*/ 	.word	0x000001e0


	//----- nvinfo : EIATTR_COOP_GROUP_MASK_REGIDS
	.align		4
.L_319:
        /*0074*/ 	.byte	0x04, 0x29
        /*0076*/ 	.short	(.L_321 - .L_320)


	//   ....[0]....
.L_320:
        /*0078*/ 	.word	0xffffffff


	//   ....[1]....
        /*007c*/ 	.word	0xffffffff


	//   ....[2]....
        /*0080*/ 	.word	0xffffffff


	//   ....[3]....
        /*0084*/ 	.word	0xffffffff


	//   ....[4]....
        /*0088*/ 	.word	0xffffffff


	//   ....[5]....
        /*008c*/ 	.word	0xffffffff


	//   ....[6]....
        /*0090*/ 	.word	0xffffffff


	//   ....[7]....
        /*0094*/ 	.word	0xffffffff


	//   ....[8]....
        /*0098*/ 	.word	0xffffffff


	//   ....[9]....
        /*009c*/ 	.word	0xffffffff


	//   ....[10]....
        /*00a0*/ 	.word	0xffffffff


	//   ....[11]....
        /*00a4*/ 	.word	0xffffffff


	//   ....[12]....
        /*00a8*/ 	.word	0xffffffff


	//   ....[13]....
        /*00ac*/ 	.word	0xffffffff


	//   ....[14]....
        /*00b0*/ 	.word	0xffffffff


	//   ....[15]....
        /*00b4*/ 	.word	0xffffffff


	//   ....[16]....
        /*00b8*/ 	.word	0xffffffff


	//   ....[17]....
        /*00bc*/ 	.word	0xffffffff


	//   ....[18]....
        /*00c0*/ 	.word	0xffffffff


	//   ....[19]....
        /*00c4*/ 	.word	0xffffffff


	//   ....[20]....
        /*00c8*/ 	.word	0xffffffff


	//   ....[21]....
        /*00cc*/ 	.word	0xffffffff


	//   ....[22]....
        /*00d0*/ 	.word	0xffffffff


	//   ....[23]....
        /*00d4*/ 	.word	0xffffffff


	//   ....[24]....
        /*00d8*/ 	.word	0xffffffff


	//   ....[25]....
        /*00dc*/ 	.word	0xffffffff


	//   ....[26]....
        /*00e0*/ 	.word	0xffffffff


	//   ....[27]....
        /*00e4*/ 	.word	0xffffffff


	//   ....[28]....
        /*00e8*/ 	.word	0xffffffff


	//   ....[29]....
        /*00ec*/ 	.word	0xffffffff


	//   ....[30]....
        /*00f0*/ 	.word	0xffffffff


	//   ....[31]....
        /*00f4*/ 	.word	0xffffffff


	//   ....[32]....
        /*00f8*/ 	.word	0xffffffff


	//   ....[33]....
        /*00fc*/ 	.word	0xffffffff


	//   ....[34]....
        /*0100*/ 	.word	0xffffffff


	//   ....[35]....
        /*0104*/ 	.word	0xffffffff


	//   ....[36]....
        /*0108*/ 	.word	0xffffffff


	//   ....[37]....
        /*010c*/ 	.word	0xffffffff


	//   ....[38]....
        /*0110*/ 	.word	0xffffffff


	//   ....[39]....
        /*0114*/ 	.word	0xffffffff


	//   ....[40]....
        /*0118*/ 	.word	0xffffffff


	//   ....[41]....
        /*011c*/ 	.word	0xffffffff


	//   ....[42]....
        /*0120*/ 	.word	0xffffffff


	//   ....[43]....
        /*0124*/ 	.word	0xffffffff


	//   ....[44]....
        /*0128*/ 	.word	0xffffffff


	//   ....[45]....
        /*012c*/ 	.word	0xffffffff


	//   ....[46]....
        /*0130*/ 	.word	0xffffffff


	//   ....[47]....
        /*0134*/ 	.word	0xffffffff


	//   ....[48]....
        /*0138*/ 	.word	0xffffffff


	//   ....[49]....
        /*013c*/ 	.word	0xffffffff


	//   ....[50]....
        /*0140*/ 	.word	0xffffffff


	//   ....[51]....
        /*0144*/ 	.word	0xffffffff


	//   ....[52]....
        /*0148*/ 	.word	0xffffffff


	//   ....[53]....
        /*014c*/ 	.word	0xffffffff


	//   ....[54]....
        /*0150*/ 	.word	0xffffffff


	//   ....[55]....
        /*0154*/ 	.word	0xffffffff


	//   ....[56]....
        /*0158*/ 	.word	0xffffffff


	//   ....[57]....
        /*015c*/ 	.word	0xffffffff


	//   ....[58]....
        /*0160*/ 	.word	0xffffffff


	//   ....[59]....
        /*0164*/ 	.word	0xffffffff


	//   ....[60]....
        /*0168*/ 	.word	0xffffffff


	//   ....[61]....
        /*016c*/ 	.word	0x0500000f


	//   ....[62]....
        /*0170*/ 	.word	0x0500000f


	//   ....[63]....
        /*0174*/ 	.word	0x0500000f


	//   ....[64]....
        /*0178*/ 	.word	0x0500000f


	//   ....[65]....
        /*017c*/ 	.word	0x0500000f


	//   ....[66]....
        /*0180*/ 	.word	0x0500000f


	//   ....[67]....
        /*0184*/ 	.word	0x0500000f


	//   ....[68]....
        /*0188*/ 	.word	0x0500000f


	//   ....[69]....
        /*018c*/ 	.word	0x0500000f


	//   ....[70]....
        /*0190*/ 	.word	0x0500000f


	//   ....[71]....
        /*0194*/ 	.word	0x0500000f


	//   ....[72]....
        /*0198*/ 	.word	0x0500000f


	//   ....[73]....
        /*019c*/ 	.word	0x0500000f


	//   ....[74]....
        /*01a0*/ 	.word	0x0500000f


	//   ....[75]....
        /*01a4*/ 	.word	0x0500000f


	//   ....[76]....
        /*01a8*/ 	.word	0x0500000f


	//   ....[77]....
        /*01ac*/ 	.word	0x0500000f


	//   ....[78]....
        /*01b0*/ 	.word	0x0500000f


	//----- nvinfo : EIATTR_COOP_GROUP_INSTR_OFFSETS
	.align		4
.L_321:
        /*01b4*/ 	.byte	0x04, 0x28
        /*01b6*/ 	.short	(.L_323 - .L_322)


	//   ....[0]....
.L_322:
        /*01b8*/ 	.word	0x00000070


	//   ....[1]....
        /*01bc*/ 	.word	0x00000140


	//   ....[2]....
        /*01c0*/ 	.word	0x00000190


	//   ....[3]....
        /*01c4*/ 	.word	0x000003c0


	//   ....[4]....
        /*01c8*/ 	.word	0x00000520


	//   ....[5]....
        /*01cc*/ 	.word	0x00000640


	//   ....[6]....
        /*01d0*/ 	.word	0x000007a0


	//   ....[7]....
        /*01d4*/ 	.word	0x00001790


	//   ....[8]....
        /*01d8*/ 	.word	0x00002290


	//   ....[9]....
        /*01dc*/ 	.word	0x00002ee0


	//   ....[10]....
        /*01e0*/ 	.word	0x00003500


	//   ....[11]....
        /*01e4*/ 	.word	0x00003610


	//   ....[12]....
        /*01e8*/ 	.word	0x00003bc0


	//   ....[13]....
        /*01ec*/ 	.word	0x00003c40


	//   ....[14]....
        /*01f0*/ 	.word	0x00004e60


	//   ....[15]....
        /*01f4*/ 	.word	0x00005680


	//   ....[16]....
        /*01f8*/ 	.word	0x00006460


	//   ....[17]....
        /*01fc*/ 	.word	0x00006580


	//   ....[18]....
        /*0200*/ 	.word	0x00006bd0


	//   ....[19]....
        /*0204*/ 	.word	0x00006c50


	//   ....[20]....
        /*0208*/ 	.word	0x00008c90


	//   ....[21]....
        /*020c*/ 	.word	0x00008d00


	//   ....[22]....
        /*0210*/ 	.word	0x00009160


	//   ....[23]....
        /*0214*/ 	.word	0x00009320


	//   ....[24]....
        /*0218*/ 	.word	0x0000aae0


	//   ....[25]....
        /*021c*/ 	.word	0x0000b2a0


	//   ....[26]....
        /*0220*/ 	.word	0x0000c110


	//   ....[27]....
        /*0224*/ 	.word	0x0000c360


	//   ....[28]....
        /*0228*/ 	.word	0x0000c7f0


	//   ....[29]....
        /*022c*/ 	.word	0x0000c850


	//   ....[30]....
        /*0230*/ 	.word	0x0000dcb0


	//   ....[31]....
        /*0234*/ 	.word	0x0000dd00


	//   ....[32]....
        /*0238*/ 	.word	0x0000dd30


	//   ....[33]....
        /*023c*/ 	.word	0x0000dd60


	//   ....[34]....
        /*0240*/ 	.word	0x0000ee10


	//   ....[35]....
        /*0244*/ 	.word	0x0000ee70


	//   ....[36]....
        /*0248*/ 	.word	0x0000eeb0


	//   ....[37]....
        /*024c*/ 	.word	0x0000eee0


	//   ....[38]....
        /*0250*/ 	.word	0x0000ef10


	//   ....[39]....
        /*0254*/ 	.word	0x0000ef30


	//   ....[40]....
        /*0258*/ 	.word	0x0000fba0


	//   ....[41]....
        /*025c*/ 	.word	0x0000fbb0


	//   ....[42]....
        /*0260*/ 	.word	0x00010be0


	//   ....[43]....
        /*0264*/ 	.word	0x00011ab0


	//   ....[44]....
        /*0268*/ 	.word	0x00012370


	//   ....[45]....
        /*026c*/ 	.word	0x000123a0


	//   ....[46]....
        /*0270*/ 	.word	0x000123d0


	//   ....[47]....
        /*0274*/ 	.word	0x00012440


	//   ....[48]....
        /*0278*/ 	.word	0x00012490


	//   ....[49]....
        /*027c*/ 	.word	0x000124b0


	//   ....[50]....
        /*0280*/ 	.word	0x00012520


	//   ....[51]....
        /*0284*/ 	.word	0x00012540


	//   ....[52]....
        /*0288*/ 	.word	0x00012590


	//   ....[53]....
        /*028c*/ 	.word	0x000125b0


	//   ....[54]....
        /*0290*/ 	.word	0x00012620


	//   ....[55]....
        /*0294*/ 	.word	0x00012640


	//   ....[56]....
        /*0298*/ 	.word	0x00012690


	//   ....[57]....
        /*029c*/ 	.word	0x000126b0


	//   ....[58]....
        /*02a0*/ 	.word	0x000126e0


	//   ....[59]....
        /*02a4*/ 	.word	0x00012700


	//   ....[60]....
        /*02a8*/ 	.word	0x000148d0


	//   ....[61]....
        /*02ac*/ 	.word	0x00014eb0


	//   ....[62]....
        /*02b0*/ 	.word	0x00015020


	//   ....[63]....
        /*02b4*/ 	.word	0x00015080


	//   ....[64]....
        /*02b8*/ 	.word	0x00015140


	//   ....[65]....
        /*02bc*/ 	.word	0x000151f0


	//   ....[66]....
        /*02c0*/ 	.word	0x000152c0


	//   ....[67]....
        /*02c4*/ 	.word	0x00015330


	//   ....[68]....
        /*02c8*/ 	.word	0x00015390


	//   ....[69]....
        /*02cc*/ 	.word	0x00015450


	//   ....[70]....
        /*02d0*/ 	.word	0x00015520


	//   ....[71]....
        /*02d4*/ 	.word	0x00015590


	//   ....[72]....
        /*02d8*/ 	.word	0x000155f0


	//   ....[73]....
        /*02dc*/ 	.word	0x000156b0


	//   ....[74]....
        /*02e0*/ 	.word	0x00015710


	//   ....[75]....
        /*02e4*/ 	.word	0x000157d0


	//   ....[76]....
        /*02e8*/ 	.word	0x00015830


	//   ....[77]....
        /*02ec*/ 	.word	0x000158e0


	//   ....[78]....
        /*02f0*/ 	.word	0x00015cf0


	//----- nvinfo : EIATTR_REG_RECONFIG
	.align		4
.L_323:
        /*02f4*/ 	.byte	0x01, 0x54
	.zero		2


	//----- nvinfo : EIATTR_SYSCALL_OFFSETS
	.align		4
        /*02f8*/ 	.byte	0x04, 0x46
        /*02fa*/ 	.short	(.L_325 - .L_324)


	//   ....[0]....
.L_324:
        /*02fc*/ 	.word	0x00001950


	//   ....[1]....
        /*0300*/ 	.word	0x00011740


	//   ....[2]....
        /*0304*/ 	.word	0x00011880


	//   ....[3]....
        /*0308*/ 	.word	0x00011970


	//   ....[4]....
        /*030c*/ 	.word	0x00012010


	//----- nvinfo : EIATTR_MBARRIER_INSTR_OFFSETS
	.align		4
.L_325:
        /*0310*/ 	.byte	0x04, 0x39
        /*0312*/ 	.short	(.L_327 - .L_326)


	//   ....[0]....
.L_326:
        /*0314*/ 	.word	0x00000270
        /*0318*/ 	.word	0x000000ff
        /*031c*/ 	.word	0x00022800
        /*0320*/ 	.short	0x0100
        /*0322*/ 	.byte	0x08
	.zero		1


	//   ....[1]....
        /*0324*/ 	.word	0x00000280
        /*0328*/ 	.word	0x000000ff
        /*032c*/ 	.word	0x00022820
        /*0330*/ 	.short	0x0100
        /*0332*/ 	.byte	0x08
	.zero		1


	//   ....[2]....
        /*0334*/ 	.word	0x00000370
        /*0338*/ 	.word	0x000000ff
        /*033c*/ 	.word	0x00022830
        /*0340*/ 	.short	0x0100
        /*0342*/ 	.byte	0x08
	.zero		1


	//   ....[3]....
        /*0344*/ 	.word	0x00000380
        /*0348*/ 	.word	0x000000ff
        /*034c*/ 	.word	0x00022840
        /*0350*/ 	.short	0x0100
        /*0352*/ 	.byte	0x08
	.zero		1


	//   ....[4]....
        /*0354*/ 	.word	0x00000390
        /*0358*/ 	.word	0x000000ff
        /*035c*/ 	.word	0x00022838
        /*0360*/ 	.short	0x0100
        /*0362*/ 	.byte	0x08
	.zero		1


	//   ....[5]....
        /*0364*/ 	.word	0x000003a0
        /*0368*/ 	.word	0x000000ff
        /*036c*/ 	.word	0x00022848
        /*0370*/ 	.short	0x0100
        /*0372*/ 	.byte	0x08
	.zero		1


	//   ....[6]....
        /*0374*/ 	.word	0x000004d0
        /*0378*/ 	.word	0x000000ff
        /*037c*/ 	.word	0x00022850
        /*0380*/ 	.short	0x0100
        /*0382*/ 	.byte	0x08
	.zero		1


	//   ....[7]....
        /*0384*/ 	.word	0x000004e0
        /*0388*/ 	.word	0x000000ff
        /*038c*/ 	.word	0x00022860
        /*0390*/ 	.short	0x0100
        /*0392*/ 	.byte	0x08
	.zero		1


	//   ....[8]....
        /*0394*/ 	.word	0x000004f0
        /*0398*/ 	.word	0x000000ff
        /*039c*/ 	.word	0x00022858
        /*03a0*/ 	.short	0x0100
        /*03a2*/ 	.byte	0x08
	.zero		1


	//   ....[9]....
        /*03a4*/ 	.word	0x00000500
        /*03a8*/ 	.word	0x000000ff
        /*03ac*/ 	.word	0x00022868
        /*03b0*/ 	.short	0x0100
        /*03b2*/ 	.byte	0x08
	.zero		1


	//   ....[10]....
        /*03b4*/ 	.word	0x000005f0
        /*03b8*/ 	.word	0x000000ff
        /*03bc*/ 	.word	0x00022870
        /*03c0*/ 	.short	0x0100
        /*03c2*/ 	.byte	0x06
	.zero		1


	//   ....[11]....
        /*03c4*/ 	.word	0x00000600
        /*03c8*/ 	.word	0x000000ff
        /*03cc*/ 	.word	0x00022880
        /*03d0*/ 	.short	0x0100
        /*03d2*/ 	.byte	0x06
	.zero		1


	//   ....[12]....
        /*03d4*/ 	.word	0x00000610
        /*03d8*/ 	.word	0x000000ff
        /*03dc*/ 	.word	0x00022878
        /*03e0*/ 	.short	0x0100
        /*03e2*/ 	.byte	0x06
	.zero		1


	//   ....[13]....
        /*03e4*/ 	.word	0x00000620
        /*03e8*/ 	.word	0x000000ff
        /*03ec*/ 	.word	0x00022888
        /*03f0*/ 	.short	0x0100
        /*03f2*/ 	.byte	0x06
	.zero		1


	//   ....[14]....
        /*03f4*/ 	.word	0x00000750
        /*03f8*/ 	.word	0x000000ff
        /*03fc*/ 	.word	0x00022890
        /*0400*/ 	.short	0x0100
        /*0402*/ 	.byte	0x08
	.zero		1


	//   ....[15]....
        /*0404*/ 	.word	0x00000760
        /*0408*/ 	.word	0x000000ff
        /*040c*/ 	.word	0x000228a0
        /*0410*/ 	.short	0x0100
        /*0412*/ 	.byte	0x08
	.zero		1


	//   ....[16]....
        /*0414*/ 	.word	0x00000770
        /*0418*/ 	.word	0x000000ff
        /*041c*/ 	.word	0x00022898
        /*0420*/ 	.short	0x0100
        /*0422*/ 	.byte	0x08
	.zero		1


	//   ....[17]....
        /*0424*/ 	.word	0x00000780
        /*0428*/ 	.word	0x000000ff
        /*042c*/ 	.word	0x000228a8
        /*0430*/ 	.short	0x0100
        /*0432*/ 	.byte	0x08
	.zero		1


	//   ....[18]....
        /*0434*/ 	.word	0x000008b0
        /*0438*/ 	.word	0x000000ff
        /*043c*/ 	.word	0x000228b0
        /*0440*/ 	.short	0x0100
        /*0442*/ 	.byte	0x08
	.zero		1


	//   ....[19]....
        /*0444*/ 	.word	0x000008c0
        /*0448*/ 	.word	0x000000ff
        /*044c*/ 	.word	0x000228c0
        /*0450*/ 	.short	0x0100
        /*0452*/ 	.byte	0x08
	.zero		1


	//   ....[20]....
        /*0454*/ 	.word	0x000008d0
        /*0458*/ 	.word	0x000000ff
        /*045c*/ 	.word	0x000228b8
        /*0460*/ 	.short	0x0100
        /*0462*/ 	.byte	0x08
	.zero		1


	//   ....[21]....
        /*0464*/ 	.word	0x000008e0
        /*0468*/ 	.word	0x000000ff
        /*046c*/ 	.word	0x000228c8
        /*0470*/ 	.short	0x0100
        /*0472*/ 	.byte	0x08
	.zero		1


	//   ....[22]....
        /*0474*/ 	.word	0x00001980
        /*0478*/ 	.word	0x000000ff
        /*047c*/ 	.word	0x00022800
        /*0480*/ 	.short	0x010a
        /*0482*/ 	.byte	0x26
	.zero		1


	//   ....[23]....
        /*0484*/ 	.word	0x00001a20
        /*0488*/ 	.word	0x000000ff
        /*048c*/ 	.word	0x00022830
        /*0490*/ 	.short	0x010a
        /*0492*/ 	.byte	0x26
	.zero		1


	//   ....[24]....
        /*0494*/ 	.word	0x00001a60
        /*0498*/ 	.word	0x000000ff
        /*049c*/ 	.word	0x00022830
        /*04a0*/ 	.short	0x010a
        /*04a2*/ 	.byte	0x26
	.zero		1


	//   ....[25]....
        /*04a4*/ 	.word	0x000022f0
        /*04a8*/ 	.word	0x00000014
        /*04ac*/ 	.word	0x00000000
        /*04b0*/ 	.short	0x0101
        /*04b2*/ 	.byte	0x3f
	.zero		1


	//   ....[26]....
        /*04b4*/ 	.word	0x00004500
        /*04b8*/ 	.word	0x000000ff
        /*04bc*/ 	.word	0x00022850
        /*04c0*/ 	.short	0x010a
        /*04c2*/ 	.byte	0x26
	.zero		1


	//   ....[27]....
        /*04c4*/ 	.word	0x00004540
        /*04c8*/ 	.word	0x000000ff
        /*04cc*/ 	.word	0x00022850
        /*04d0*/ 	.short	0x010a
        /*04d2*/ 	.byte	0x26
	.zero		1


	//   ....[28]....
        /*04d4*/ 	.word	0x000048b0
        /*04d8*/ 	.word	0x00000006
        /*04dc*/ 	.word	0x00000000
        /*04e0*/ 	.short	0x0101
        /*04e2*/ 	.byte	0x3f
	.zero		1


	//   ....[29]....
        /*04e4*/ 	.word	0x00004bd0
        /*04e8*/ 	.word	0x000000ff
        /*04ec*/ 	.word	0x00022830
        /*04f0*/ 	.short	0x010a
        /*04f2*/ 	.byte	0x20
	.zero		1


	//   ....[30]....
        /*04f4*/ 	.word	0x00004c10
        /*04f8*/ 	.word	0x000000ff
        /*04fc*/ 	.word	0x00022830
        /*0500*/ 	.short	0x010a
        /*0502*/ 	.byte	0x20
	.zero		1


	//   ....[31]....
        /*0504*/ 	.word	0x000051e0
        /*0508*/ 	.word	0x00000016
        /*050c*/ 	.word	0x00000000
        /*0510*/ 	.short	0x0101
        /*0512*/ 	.byte	0x3f
	.zero		1


	//   ....[32]....
        /*0514*/ 	.word	0x00007d70
        /*0518*/ 	.word	0x000000ff
        /*051c*/ 	.word	0x00022850
        /*0520*/ 	.short	0x010a
        /*0522*/ 	.byte	0x20
	.zero		1


	//   ....[33]....
        /*0524*/ 	.word	0x00007db0
        /*0528*/ 	.word	0x000000ff
        /*052c*/ 	.word	0x00022850
        /*0530*/ 	.short	0x010a
        /*0532*/ 	.byte	0x20
	.zero		1


	//   ....[34]....
        /*0534*/ 	.word	0x00008080
        /*0538*/ 	.word	0x000000b1
        /*053c*/ 	.word	0x00000000
        /*0540*/ 	.short	0x0101
        /*0542*/ 	.byte	0x3f
	.zero		1


	//   ....[35]....
        /*0544*/ 	.word	0x000084c0
        /*0548*/ 	.word	0x000000ff
        /*054c*/ 	.word	0x00022830
        /*0550*/ 	.short	0x010a
        /*0552*/ 	.byte	0x1c
	.zero		1


	//   ....[36]....
        /*0554*/ 	.word	0x00008500
        /*0558*/ 	.word	0x000000ff
        /*055c*/ 	.word	0x00022830
        /*0560*/ 	.short	0x010a
        /*0562*/ 	.byte	0x1c
	.zero		1


	//   ....[37]....
        /*0564*/ 	.word	0x000099f0
        /*0568*/ 	.word	0x00000098
        /*056c*/ 	.word	0x00000000
        /*0570*/ 	.short	0x0101
        /*0572*/ 	.byte	0x3f
	.zero		1


	//   ....[38]....
        /*0574*/ 	.word	0x0000a390
        /*0578*/ 	.word	0x000000ff
        /*057c*/ 	.word	0x00022850
        /*0580*/ 	.short	0x010a
        /*0582*/ 	.byte	0x1c
	.zero		1


	//   ....[39]....
        /*0584*/ 	.word	0x0000a3d0
        /*0588*/ 	.word	0x000000ff
        /*058c*/ 	.word	0x00022850
        /*0590*/ 	.short	0x010a
        /*0592*/ 	.byte	0x1c
	.zero		1


	//   ....[40]....
        /*0594*/ 	.word	0x0000a680
        /*0598*/ 	.word	0x000000c9
        /*059c*/ 	.word	0x00000000
        /*05a0*/ 	.short	0x0101
        /*05a2*/ 	.byte	0x3f
	.zero		1


	//   ....[41]....
        /*05a4*/ 	.word	0x0000a810
        /*05a8*/ 	.word	0x000000ff
        /*05ac*/ 	.word	0x00022830
        /*05b0*/ 	.short	0x010a
        /*05b2*/ 	.byte	0x1f
	.zero		1


	//   ....[42]....
        /*05b4*/ 	.word	0x0000a850
        /*05b8*/ 	.word	0x000000ff
        /*05bc*/ 	.word	0x00022830
        /*05c0*/ 	.short	0x010a
        /*05c2*/ 	.byte	0x1f
	.zero		1


	//   ....[43]....
        /*05c4*/ 	.word	0x0000adc0
        /*05c8*/ 	.word	0x0000000e
        /*05cc*/ 	.word	0x00000000
        /*05d0*/ 	.short	0x0101
        /*05d2*/ 	.byte	0x3f
	.zero		1


	//   ....[44]....
        /*05d4*/ 	.word	0x0000d980
        /*05d8*/ 	.word	0x000000ff
        /*05dc*/ 	.word	0x00022850
        /*05e0*/ 	.short	0x010a
        /*05e2*/ 	.byte	0x1f
	.zero		1


	//   ....[45]....
        /*05e4*/ 	.word	0x0000d9c0
        /*05e8*/ 	.word	0x000000ff
        /*05ec*/ 	.word	0x00022850
        /*05f0*/ 	.short	0x010a
        /*05f2*/ 	.byte	0x1f
	.zero		1


	//   ....[46]....
        /*05f4*/ 	.word	0x0000dc90
        /*05f8*/ 	.word	0x000000b0
        /*05fc*/ 	.word	0x00000000
        /*0600*/ 	.short	0x0101
        /*0602*/ 	.byte	0x3f
	.zero		1


	//   ....[47]....
        /*0604*/ 	.word	0x0000ef40
        /*0608*/ 	.word	0x000000ff
        /*060c*/ 	.word	0x00000000
        /*0610*/ 	.short	0x0101
        /*0612*/ 	.byte	0x04
	.zero		1


	//   ....[48]....
        /*0614*/ 	.word	0x00011cf0
        /*0618*/ 	.word	0x000000ff
        /*061c*/ 	.word	0x00022840
        /*0620*/ 	.short	0x010a
        /*0622*/ 	.byte	0x26
	.zero		1


	//   ....[49]....
        /*0624*/ 	.word	0x000127f0
        /*0628*/ 	.word	0x000000ff
        /*062c*/ 	.word	0x00022800
        /*0630*/ 	.short	0x0107
        /*0632*/ 	.byte	0x26
	.zero		1


	//   ....[50]....
        /*0634*/ 	.word	0x00012830
        /*0638*/ 	.word	0x000000ff
        /*063c*/ 	.word	0x00022800
        /*0640*/ 	.short	0x0101
        /*0642*/ 	.byte	0x26
	.zero		1


	//   ....[51]....
        /*0644*/ 	.word	0x00012840
        /*0648*/ 	.word	0x000000ff
        /*064c*/ 	.word	0x00022820
        /*0650*/ 	.short	0x010a
        /*0652*/ 	.byte	0x26
	.zero		1


	//   ....[52]....
        /*0654*/ 	.word	0x000128a0
        /*0658*/ 	.word	0x000000ff
        /*065c*/ 	.word	0x00022860
        /*0660*/ 	.short	0x010a
        /*0662*/ 	.byte	0x26
	.zero		1


	//   ....[53]....
        /*0664*/ 	.word	0x00013110
        /*0668*/ 	.word	0x000000ff
        /*066c*/ 	.word	0x00022848
        /*0670*/ 	.short	0x010a
        /*0672*/ 	.byte	0x26
	.zero		1


	//   ....[54]....
        /*0674*/ 	.word	0x000132e0
        /*0678*/ 	.word	0x000000ff
        /*067c*/ 	.word	0x00022868
        /*0680*/ 	.short	0x010a
        /*0682*/ 	.byte	0x26
	.zero		1


	//   ....[55]....
        /*0684*/ 	.word	0x00013940
        /*0688*/ 	.word	0x000000ff
        /*068c*/ 	.word	0x00022840
        /*0690*/ 	.short	0x010a
        /*0692*/ 	.byte	0x26
	.zero		1


	//   ....[56]....
        /*0694*/ 	.word	0x00013b20
        /*0698*/ 	.word	0x000000ff
        /*069c*/ 	.word	0x00022860
        /*06a0*/ 	.short	0x010a
        /*06a2*/ 	.byte	0x26
	.zero		1


	//   ....[57]....
        /*06a4*/ 	.word	0x000141a0
        /*06a8*/ 	.word	0x000000ff
        /*06ac*/ 	.word	0x00022848
        /*06b0*/ 	.short	0x010a
        /*06b2*/ 	.byte	0x26
	.zero		1


	//   ....[58]....
        /*06b4*/ 	.word	0x00014380
        /*06b8*/ 	.word	0x000000ff
        /*06bc*/ 	.word	0x00022868
        /*06c0*/ 	.short	0x010a
        /*06c2*/ 	.byte	0x26
	.zero		1


	//   ....[59]....
        /*06c4*/ 	.word	0x00014860
        /*06c8*/ 	.word	0x00000002
        /*06cc*/ 	.word	0x00022820
        /*06d0*/ 	.short	0x010a
        /*06d2*/ 	.byte	0x3f
	.zero		1


	//   ....[60]....
        /*06d4*/ 	.word	0x000149e0
        /*06d8*/ 	.word	0x00000007
        /*06dc*/ 	.word	0x00000000
        /*06e0*/ 	.short	0x010a
        /*06e2*/ 	.byte	0x3f
	.zero		1


	//   ....[61]....
        /*06e4*/ 	.word	0x00014a50
        /*06e8*/ 	.word	0x00000005
        /*06ec*/ 	.word	0x00000000
        /*06f0*/ 	.short	0x010a
        /*06f2*/ 	.byte	0x3f
	.zero		1


	//   ....[62]....
        /*06f4*/ 	.word	0x00014ab0
        /*06f8*/ 	.word	0x00000005
        /*06fc*/ 	.word	0x00000000
        /*0700*/ 	.short	0x010a
        /*0702*/ 	.byte	0x3f
	.zero		1


	//   ....[63]....
        /*0704*/ 	.word	0x00014ae0
        /*0708*/ 	.word	0x00000003
        /*070c*/ 	.word	0x00000000
        /*0710*/ 	.short	0x010a
        /*0712*/ 	.byte	0x3f
	.zero		1


	//   ....[64]....
        /*0714*/ 	.word	0x00014b50
        /*0718*/ 	.word	0x00000000
        /*071c*/ 	.word	0x00022800
        /*0720*/ 	.short	0x010a
        /*0722*/ 	.byte	0x3f
	.zero		1


	//   ....[65]....
        /*0724*/ 	.word	0x00014bb0
        /*0728*/ 	.word	0x00000000
        /*072c*/ 	.word	0x00022830
        /*0730*/ 	.short	0x010a
        /*0732*/ 	.byte	0x3f
	.zero		1


	//   ....[66]....
        /*0734*/ 	.word	0x00014c00
        /*0738*/ 	.word	0x00000006
        /*073c*/ 	.word	0x00022850
        /*0740*/ 	.short	0x010a
        /*0742*/ 	.byte	0x3f
	.zero		1


	//   ....[67]....
        /*0744*/ 	.word	0x00014c60
        /*0748*/ 	.word	0x0000000d
        /*074c*/ 	.word	0x00022830
        /*0750*/ 	.short	0x010a
        /*0752*/ 	.byte	0x3f
	.zero		1


	//   ....[68]....
        /*0754*/ 	.word	0x00014cb0
        /*0758*/ 	.word	0x000000b1
        /*075c*/ 	.word	0x00022850
        /*0760*/ 	.short	0x010a
        /*0762*/ 	.byte	0x3f
	.zero		1


	//   ....[69]....
        /*0764*/ 	.word	0x00014d10
        /*0768*/ 	.word	0x00000009
        /*076c*/ 	.word	0x00022830
        /*0770*/ 	.short	0x010a
        /*0772*/ 	.byte	0x3f
	.zero		1


	//   ....[70]....
        /*0774*/ 	.word	0x00014d60
        /*0778*/ 	.word	0x000000c9
        /*077c*/ 	.word	0x00022850
        /*0780*/ 	.short	0x010a
        /*0782*/ 	.byte	0x3f
	.zero		1


	//   ....[71]....
        /*0784*/ 	.word	0x00014dc0
        /*0788*/ 	.word	0x0000000a
        /*078c*/ 	.word	0x00022830
        /*0790*/ 	.short	0x010a
        /*0792*/ 	.byte	0x3f
	.zero		1


	//   ....[72]....
        /*0794*/ 	.word	0x00014e10
        /*0798*/ 	.word	0x000000b0
        /*079c*/ 	.word	0x00022850
        /*07a0*/ 	.short	0x010a
        /*07a2*/ 	.byte	0x3f
	.zero		1


	//   ....[73]....
        /*07a4*/ 	.word	0x00014f70
        /*07a8*/ 	.word	0x00000003
        /*07ac*/ 	.word	0x00022840
        /*07b0*/ 	.short	0x010a
        /*07b2*/ 	.byte	0x3f
	.zero		1


	//   ....[74]....
        /*07b4*/ 	.word	0x00015920
        /*07b8*/ 	.word	0x00000003
        /*07bc*/ 	.word	0x00022820
        /*07c0*/ 	.short	0x010a
        /*07c2*/ 	.byte	0x3f
	.zero		1


	//   ....[75]....
        /*07c4*/ 	.word	0x00015980
        /*07c8*/ 	.word	0x00000003
        /*07cc*/ 	.word	0x00022860
        /*07d0*/ 	.short	0x010a
        /*07d2*/ 	.byte	0x3f
	.zero		1


	//   ....[76]....
        /*07d4*/ 	.word	0x000159e0
        /*07d8*/ 	.word	0x00000003
        /*07dc*/ 	.word	0x00022848
        /*07e0*/ 	.short	0x010a
        /*07e2*/ 	.byte	0x3f
	.zero		1


	//   ....[77]....
        /*07e4*/ 	.word	0x00015a40
        /*07e8*/ 	.word	0x00000003
        /*07ec*/ 	.word	0x00022868
        /*07f0*/ 	.short	0x010a
        /*07f2*/ 	.byte	0x3f
	.zero		1


	//   ....[78]....
        /*07f4*/ 	.word	0x00015aa0
        /*07f8*/ 	.word	0x00000003
        /*07fc*/ 	.word	0x00022840
        /*0800*/ 	.short	0x010a
        /*0802*/ 	.byte	0x3f
	.zero		1


	//   ....[79]....
        /*0804*/ 	.word	0x00015b00
        /*0808*/ 	.word	0x00000003
        /*080c*/ 	.word	0x00022860
        /*0810*/ 	.short	0x010a
        /*0812*/ 	.byte	0x3f
	.zero		1


	//   ....[80]....
        /*0814*/ 	.word	0x00015b60
        /*0818*/ 	.word	0x00000003
        /*081c*/ 	.word	0x00022848
        /*0820*/ 	.short	0x010a
        /*0822*/ 	.byte	0x3f
	.zero		1


	//   ....[81]....
        /*0824*/ 	.word	0x00015bc0
        /*0828*/ 	.word	0x00000003
        /*082c*/ 	.word	0x00022868
        /*0830*/ 	.short	0x010a
        /*0832*/ 	.byte	0x3f
	.zero		1


	//   ....[82]....
        /*0834*/ 	.word	0x00015c10
        /*0838*/ 	.word	0x00000002
        /*083c*/ 	.word	0x00022820
        /*0840*/ 	.short	0x010a
        /*0842*/ 	.byte	0x3f
	.zero		1


	//   ....[83]....
        /*0844*/ 	.word	0x00015db0
        /*0848*/ 	.word	0x00000007
        /*084c*/ 	.word	0x00000000
        /*0850*/ 	.short	0x010a
        /*0852*/ 	.byte	0x3f
	.zero		1


	//   ....[84]....
        /*0854*/ 	.word	0x00015e00
        /*0858*/ 	.word	0x00000005
        /*085c*/ 	.word	0x00000000
        /*0860*/ 	.short	0x010a
        /*0862*/ 	.byte	0x3f
	.zero		1


	//   ....[85]....
        /*0864*/ 	.word	0x00015e50
        /*0868*/ 	.word	0x00000005
        /*086c*/ 	.word	0x00000000
        /*0870*/ 	.short	0x010a
        /*0872*/ 	.byte	0x3f
	.zero		1


	//----- nvinfo : EIATTR_NUM_MBARRIERS
	.align		4
.L_327:
        /*0874*/ 	.byte	0x03, 0x38
        /*0876*/ 	.short	0x0016


	//----- nvinfo : EIATTR_EXIT_INSTR_OFFSETS
	.align		4
        /*0878*/ 	.byte	0x04, 0x1c
        /*087a*/ 	.short	(.L_329 - .L_328)


	//   ....[0]....
.L_328:
        /*087c*/ 	.word	0x00014b30


	//----- nvinfo : EIATTR_MAX_THREADS
	.align		4
.L_329:
        /*0880*/ 	.byte	0x04, 0x05
        /*0882*/ 	.short	(.L_331 - .L_330)
.L_330:
        /*0884*/ 	.word	0x00000180
        /*0888*/ 	.word	0x00000001
        /*088c*/ 	.word	0x00000001


	//----- nvinfo : EIATTR_CRS_STACK_SIZE
	.align		4
.L_331:
        /*0890*/ 	.byte	0x04, 0x1e
        /*0892*/ 	.short	(.L_333 - .L_332)
.L_332:
        /*0894*/ 	.word	0x00000000


	//----- nvinfo : EIATTR_CBANK_PARAM_SIZE
	.align		4
.L_333:
        /*0898*/ 	.byte	0x03, 0x19
        /*089a*/ 	.short	0x0a70


	//----- nvinfo : EIATTR_PARAM_CBANK
	.align		4
        /*089c*/ 	.byte	0x04, 0x0a
        /*089e*/ 	.short	(.L_335 - .L_334)
	.align		4
.L_334:
        /*08a0*/ 	.word	index@(.nv.constant0._ZN7cutlass13device_kernelIN5flash11enable_sm90INS1_16FlashAttnFwdSm90INS1_25CollectiveMainloopFwdSm90ILi2EN4cute5tupleIJNS5_1CILi1EEES8_S8_EEENS6_IJNS7_ILi128EEENS7_ILi96EEENS7_ILi64EEEEEELi256ENS_10bfloat16_tEfNS_4arch4Sm90ELb0ELb1ELb1ELb0ELb0ELb0ELb0ELb1ELb0ELb1ELb1ELb0EEENS1_21CollectiveEpilogueFwdINS6_IJSA_NS7_ILi256EEESB_EEES9_SE_SG_Li256ELb0ELb1ELb1ELb0EEENS1_19SingleTileSchedulerILb0ELb1ELb1ELi128EEEEEEEEEvNT_6ParamsE)
        /*08a4*/ 	.short	0x0210
        /*08a6*/ 	.short	0x0a70


	//----- nvinfo : EIATTR_SW_WAR
	.align		4
.L_335:
        /*08a8*/ 	.byte	0x04, 0x36
        /*08aa*/ 	.short	(.L_337 - .L_336)
.L_336:
        /*08ac*/ 	.word	0x00000008
.L_337:


//--------------------- .nv.info._ZN7cutlass13device_kernelIN5flash11enable_sm90INS1_16FlashAttnFwdSm90INS1_25CollectiveMainloopFwdSm90ILi2EN4cute5tupleIJNS5_1CILi1EEES8_S8_EEENS6_IJNS7_ILi128EEENS7_ILi96EEENS7_ILi64EEEEEELi256ENS_10bfloat16_tEfNS_4arch4Sm90ELb0ELb1ELb1ELb0ELb0ELb0ELb1ELb1ELb0ELb1ELb1ELb0EEENS1_21CollectiveEpilogueFwdINS6_IJSA_NS7_ILi256EEESB_EEES9_SE_SG_Li256ELb0ELb1ELb1ELb0EEENS1_19SingleTileSchedulerILb0ELb1ELb1ELi128EEEEEEEEEvNT_6ParamsE --------------------------
	.section	.nv.info._ZN7cutlass13device_kernelIN5flash11enable_sm90INS1_16FlashAttnFwdSm90INS1_25CollectiveMainloopFwdSm90ILi2EN4cute5tupleIJNS5_1CILi1EEES8_S8_EEENS6_IJNS7_ILi128EEENS7_ILi96EEENS7_ILi64EEEEEELi256ENS_10bfloat16_tEfNS_4arch4Sm90ELb0ELb1ELb1ELb0ELb0ELb0ELb1ELb1ELb0ELb1ELb1ELb0EEENS1_21CollectiveEpilogueFwdINS6_IJSA_NS7_ILi256EEESB_EEES9_SE_SG_Li256ELb0ELb1ELb1ELb0EEENS1_19SingleTileSchedulerILb0ELb1ELb1ELi128EEEEEEEEEvNT_6ParamsE,"",@"SHT_CUDA_INFO"
	.sectionflags	@""
	.align	4


	//----- nvinfo : EIATTR_CUDA_API_VERSION
	.align		4
        /*0000*/ 	.byte	0x04, 0x37
        /*0002*/ 	.short	(.L_339 - .L_338)
.L_338:
        /*0004*/ 	.word	0x00000082


	//----- nvinfo : EIATTR_KPARAM_INFO
	.align		4
.L_339:
        /*0008*/ 	.byte	0x04, 0x17
        /*000a*/ 	.short	(.L_341 - .L_340)
.L_340:
        /*000c*/ 	.word	0x00000000
        /*0010*/ 	.short	0x0000
        /*0012*/ 	.short	0x0070
        /*0014*/ 	.byte	0x00, 0xf0, 0x01, 0x2c


	//----- nvinfo : EIATTR_SPARSE_MMA_MASK
	.align		4
.L_341:
        /*0018*/ 	.byte	0x03, 0x50
        /*001a*/ 	.short	0x0000


	//----- nvinfo : EIATTR_MAXREG_COUNT
	.align		4
        /*001c*/ 	.byte	0x03, 0x1b
        /*001e*/ 	.short	0x00a8


	//----- nvinfo : EIATTR_NUM_BARRIERS
	.align		4
        /*0020*/ 	.byte	0x02, 0x4c
        /*0022*/ 	.byte	0x10
	.zero		1


	//----- nvinfo : EIATTR_EXTERNS
	.align		4
        /*0024*/ 	.byte	0x04, 0x0f
        /*0026*/ 	.short	(.L_343 - .L_342)


	//   ....[0]....
	.align		4
.L_342:
        /*0028*/ 	.word	index@(__assertfail)


	//----- nvinfo : EIATTR_ANNOTATIONS
	.align		4
.L_343:
        /*002c*/ 	.byte	0x04, 0x55
        /*002e*/ 	.short	(.L_345 - .L_344)


	//   ....[0]....
.L_344:
        /* <DEDUP_REMOVED lines=1238> */


	//----- nvinfo : EIATTR_MERCURY_ISA_VERSION
	.align		4
.L_345:
        /*4d80*/ 	.byte	0x03, 0x5f
        /*4d82*/ 	.short	0x0101


	//----- nvinfo : EIATTR_INT_WARP_WIDE_INSTR_OFFSETS
	.align		4
        /*4d84*/ 	.byte	0x04, 0x31
        /*4d86*/ 	.short	(.L_347 - .L_346)


	//   ....[0]....
.L_346:
        /*4d88*/ 	.word	0x00000160


	//   ....[1]....
        /*4d8c*/ 	.word	0x000001a0


	//   ....[2]....
        /*4d90*/ 	.word	0x00000210


	//   ....[3]....
        /*4d94*/ 	.word	0x00000280


	//----- nvinfo : EIATTR_COOP_GROUP_MASK_REGIDS
	.align		4
.L_347:
        /*4d98*/ 	.byte	0x04, 0x29
        /*4d9a*/ 	.short	(.L_349 - .L_348)


	//   ....[0]....
.L_348:
        /*4d9c*/ 	.word	0xffffffff


	//   ....[1]....
        /*4da0*/ 	.word	0xffffffff


	//   ....[2]....
        /*4da4*/ 	.word	0xffffffff


	//   ....[3]....
        /*4da8*/ 	.word	0xffffffff


	//   ....[4]....
        /*4dac*/ 	.word	0xffffffff


	//   ....[5]....
        /*4db0*/ 	.word	0xffffffff


	//   ....[6]....
        /*4db4*/ 	.word	0xffffffff


	//   ....[7]....
        /*4db8*/ 	.word	0xffffffff


	//   ....[8]....
        /*4dbc*/ 	.word	0xffffffff


	//   ....[9]....
        /*4dc0*/ 	.word	0xffffffff


	//   ....[10]....
        /*4dc4*/ 	.word	0xffffffff


	//   ....[11]....
        /*4dc8*/ 	.word	0xffffffff


	//   ....[12]....
        /*4dcc*/ 	.word	0xffffffff


	//   ....[13]....
        /*4dd0*/ 	.word	0xffffffff


	//   ....[14]....
        /*4dd4*/ 	.word	0xffffffff


	//   ....[15]....
        /*4dd8*/ 	.word	0xffffffff


	//   ....[16]....
        /*4ddc*/ 	.word	0xffffffff


	//   ....[17]....
        /*4de0*/ 	.word	0xffffffff


	//   ....[18]....
        /*4de4*/ 	.word	0xffffffff


	//   ....[19]....
        /*4de8*/ 	.word	0xffffffff


	//   ....[20]....
        /*4dec*/ 	.word	0xffffffff


	//   ....[21]....
        /*4df0*/ 	.word	0xffffffff


	//   ....[22]....
        /*4df4*/ 	.word	0xffffffff


	//   ....[23]....
        /*4df8*/ 	.word	0xffffffff


	//   ....[24]....
        /*4dfc*/ 	.word	0xffffffff


	//   ....[25]....
        /*4e00*/ 	.word	0xffffffff


	//   ....[26]....
        /*4e04*/ 	.word	0xffffffff


	//   ....[27]....
        /*4e08*/ 	.word	0xffffffff


	//   ....[28]....
        /*4e0c*/ 	.word	0xffffffff


	//   ....[29]....
        /*4e10*/ 	.word	0xffffffff


	//   ....[30]....
        /*4e14*/ 	.word	0xffffffff


	//   ....[31]....
        /*4e18*/ 	.word	0xffffffff


	//   ....[32]....
        /*4e1c*/ 	.word	0xffffffff


	//   ....[33]....
        /*4e20*/ 	.word	0xffffffff


	//   ....[34]....
        /*4e24*/ 	.word	0xffffffff


	//   ....[35]....
        /*4e28*/ 	.word	0xffffffff


	//   ....[36]....
        /*4e2c*/ 	.word	0xffffffff


	//   ....[37]....
        /*4e30*/ 	.word	0xffffffff


	//   ....[38]....
        /*4e34*/ 	.word	0xffffffff


	//   ....[39]....
        /*4e38*/ 	.word	0xffffffff


	//   ....[40]....
        /*4e3c*/ 	.word	0xffffffff


	//   ....[41]....
        /*4e40*/ 	.word	0xffffffff


	//   ....[42]....
        /*4e44*/ 	.word	0xffffffff


	//   ....[43]....
        /*4e48*/ 	.word	0xffffffff


	//   ....[44]....
        /*4e4c*/ 	.word	0xffffffff


	//   ....[45]....
        /*4e50*/ 	.word	0xffffffff


	//   ....[46]....
        /*4e54*/ 	.word	0xffffffff


	//   ....[47]....
        /*4e58*/ 	.word	0xffffffff


	//   ....[48]....
        /*4e5c*/ 	.word	0xffffffff


	//   ....[49]....
        /*4e60*/ 	.word	0xffffffff


	//   ....[50]....
        /*4e64*/ 	.word	0xffffffff


	//   ....[51]....
        /*4e68*/ 	.word	0xffffffff


	//   ....[52]....
        /*4e6c*/ 	.word	0xffffffff


	//   ....[53]....
        /*4e70*/ 	.word	0xffffffff


	//   ....[54]....
        /*4e74*/ 	.word	0xffffffff


	//   ....[55]....
        /*4e78*/ 	.word	0xffffffff


	//   ....[56]....
        /*4e7c*/ 	.word	0xffffffff


	//   ....[57]....
        /*4e80*/ 	.word	0xffffffff


	//   ....[58]....
        /*4e84*/ 	.word	0xffffffff


	//   ....[59]....
        /*4e88*/ 	.word	0xffffffff


	//   ....[60]....
        /*4e8c*/ 	.word	0xffffffff


	//   ....[61]....
        /*4e90*/ 	.word	0xffffffff


	//   ....[62]....
        /*4e94*/ 	.word	0xffffffff


	//   ....[63]....
        /*4e98*/ 	.word	0xffffffff


	//   ....[64]....
        /*4e9c*/ 	.word	0xffffffff


	//   ....[65]....
        /*4ea0*/ 	.word	0xffffffff


	//   ....[66]....
        /*4ea4*/ 	.word	0xffffffff


	//   ....[67]....
        /*4ea8*/ 	.word	0xffffffff


	//   ....[68]....
        /*4eac*/ 	.word	0xffffffff


	//   ....[69]....
        /*4eb0*/ 	.word	0xffffffff


	//   ....[70]....
        /*4eb4*/ 	.word	0xffffffff


	//   ....[71]....
        /*4eb8*/ 	.word	0x0500000f


	//   ....[72]....
        /*4ebc*/ 	.word	0x0500000f


	//   ....[73]....
        /*4ec0*/ 	.word	0x0500000f


	//   ....[74]....
        /*4ec4*/ 	.word	0x0500000f


	//   ....[75]....
        /*4ec8*/ 	.word	0x0500000f


	//   ....[76]....
        /*4ecc*/ 	.word	0x0500000f


	//   ....[77]....
        /*4ed0*/ 	.word	0x0500000f


	//   ....[78]....
        /*4ed4*/ 	.word	0x0500000f


	//   ....[79]....
        /*4ed8*/ 	.word	0x0500000f


	//   ....[80]....
        /*4edc*/ 	.word	0x0500000f


	//   ....[81]....
        /*4ee0*/ 	.word	0x0500000f


	//   ....[82]....
        /*4ee4*/ 	.word	0x0500000f


	//   ....[83]....
        /*4ee8*/ 	.word	0x0500000f


	//   ....[84]....
        /*4eec*/ 	.word	0x0500000f


	//   ....[85]....
        /*4ef0*/ 	.word	0x0500000f


	//   ....[86]....
        /*4ef4*/ 	.word	0x0500000f


	//   ....[87]....
        /*4ef8*/ 	.word	0x0500000f


	//   ....[88]....
        /*4efc*/ 	.word	0x0500000f


	//   ....[89]....
        /*4f00*/ 	.word	0x0500000f


	//   ....[90]....
        /*4f04*/ 	.word	0x0500000f


	//   ....[91]....
        /*4f08*/ 	.word	0x0500000f


	//   ....[92]....
        /*4f0c*/ 	.word	0x0500000f


	//   ....[93]....
        /*4f10*/ 	.word	0x0500000f


	//   ....[94]....
        /*4f14*/ 	.word	0x0500000f


	//   ....[95]....
        /*4f18*/ 	.word	0x0500000f


	//   ....[96]....
        /*4f1c*/ 	.word	0x0500000f


	//   ....[97]....
        /*4f20*/ 	.word	0x0500000f


	//   ....[98]....
        /*4f24*/ 	.word	0x0500000f


	//   ....[99]....
        /*4f28*/ 	.word	0x0500000f


	//   ....[100]....
        /*4f2c*/ 	.word	0x0500000f


	//   ....[101]....
        /*4f30*/ 	.word	0x0500000f


	//   ....[102]....
        /*4f34*/ 	.word	0x0500000f


	//   ....[103]....
        /*4f38*/ 	.word	0x0500000f


	//   ....[104]....
        /*4f3c*/ 	.word	0x0500000f


	//   ....[105]....
        /*4f40*/ 	.word	0xffffffff


	//   ....[106]....
        /*4f44*/ 	.word	0xffffffff


	//   ....[107]....
        /*4f48*/ 	.word	0xffffffff


	//   ....[108]....
        /*4f4c*/ 	.word	0xffffffff


	//   ....[109]....
        /*4f50*/ 	.word	0xffffffff


	//   ....[110]....
        /*4f54*/ 	.word	0xffffffff


	//----- nvinfo : EIATTR_COOP_GROUP_INSTR_OFFSETS
	.align		4
.L_349:
        /*4f58*/ 	.byte	0x04, 0x28
        /*4f5a*/ 	.short	(.L_351 - .L_350)


	//   ....[0]....
.L_350:
        /*4f5c*/ 	.word	0x000000a0


	//   ....[1]....
        /*4f60*/ 	.word	0x00000170


	//   ....[2]....
        /*4f64*/ 	.word	0x00000230


	//   ....[3]....
        /*4f68*/ 	.word	0x00000400


	//   ....[4]....
        /*4f6c*/ 	.word	0x00000560


	//   ....[5]....
        /*4f70*/ 	.word	0x00000680


	//   ....[6]....
        /*4f74*/ 	.word	0x000007e0


	//   ....[7]....
        /*4f78*/ 	.word	0x00001ba0


	//   ....[8]....
        /*4f7c*/ 	.word	0x00003b80


	//   ....[9]....
        /*4f80*/ 	.word	0x00004330


	//   ....[10]....
        /*4f84*/ 	.word	0x00005950


	//   ....[11]....
        /*4f88*/ 	.word	0x000059e0


	//   ....[12]....
        /*4f8c*/ 	.word	0x00005d50


	//   ....[13]....
        /*4f90*/ 	.word	0x00005d70


	//   ....[14]....
        /*4f94*/ 	.word	0x0000b600


	//   ....[15]....
        /*4f98*/ 	.word	0x0000b6a0


	//   ....[16]....
        /*4f9c*/ 	.word	0x0000b700


	//   ....[17]....
        /*4fa0*/ 	.word	0x0000b730


	//   ....[18]....
        /*4fa4*/ 	.word	0x00021a10


	//   ....[19]....
        /*4fa8*/ 	.word	0x000220b0


	//   ....[20]....
        /*4fac*/ 	.word	0x00023050


	//   ....[21]....
        /*4fb0*/ 	.word	0x00023110


	//   ....[22]....
        /*4fb4*/ 	.word	0x000232a0


	//   ....[23]....
        /*4fb8*/ 	.word	0x000232c0


	//   ....[24]....
        /*4fbc*/ 	.word	0x0002b740


	//   ....[25]....
        /*4fc0*/ 	.word	0x0002b760


	//   ....[26]....
        /*4fc4*/ 	.word	0x0002b7c0


	//   ....[27]....
        /*4fc8*/ 	.word	0x0002b800


	//   ....[28]....
        /*4fcc*/ 	.word	0x0002cbc0


	//   ....[29]....
        /*4fd0*/ 	.word	0x0002cbf0


	//   ....[30]....
        /*4fd4*/ 	.word	0x0002ce30


	//   ....[31]....
        /*4fd8*/ 	.word	0x0002ce80


	//   ....[32]....
        /*4fdc*/ 	.word	0x0002ceb0


	//   ....[33]....
        /*4fe0*/ 	.word	0x0002cec0


	//   ....[34]....
        /*4fe4*/ 	.word	0x0002dcf0


	//   ....[35]....
        /*4fe8*/ 	.word	0x0002dd00


	//   ....[36]....
        /*4fec*/ 	.word	0x0002eec0


	//   ....[37]....
        /*4ff0*/ 	.word	0x0002fd50


	//   ....[38]....
        /*4ff4*/ 	.word	0x00030610


	//   ....[39]....
        /*4ff8*/ 	.word	0x00030640


	//   ....[40]....
        /*4ffc*/ 	.word	0x00030670


	//   ....[41]....
        /*5000*/ 	.word	0x00030690


	//   ....[42]....
        /*5004*/ 	.word	0x000307d0


	//   ....[43]....
        /*5008*/ 	.word	0x000307f0


	//   ....[44]....
        /*500c*/ 	.word	0x00030890


	//   ....[45]....
        /*5010*/ 	.word	0x000308b0


	//   ....[46]....
        /*5014*/ 	.word	0x00030950


	//   ....[47]....
        /*5018*/ 	.word	0x00030960


	//   ....[48]....
        /*501c*/ 	.word	0x00030a10


	//   ....[49]....
        /*5020*/ 	.word	0x00030a20


	//   ....[50]....
        /*5024*/ 	.word	0x00030ab0


	//   ....[51]....
        /*5028*/ 	.word	0x00030ac0


	//   ....[52]....
        /*502c*/ 	.word	0x00030ad0


	//   ....[53]....
        /*5030*/ 	.word	0x00030ae0


	//   ....[54]....
        /*5034*/ 	.word	0x00031220


	//   ....[55]....
        /*5038*/ 	.word	0x00031240


	//   ....[56]....
        /*503c*/ 	.word	0x00031270


	//   ....[57]....
        /*5040*/ 	.word	0x00031340


	//   ....[58]....
        /*5044*/ 	.word	0x000313e0


	//   ....[59]....
        /*5048*/ 	.word	0x000313f0


	//   ....[60]....
        /*504c*/ 	.word	0x00031490


	//   ....[61]....
        /*5050*/ 	.word	0x000314a0


	//   ....[62]....
        /*5054*/ 	.word	0x00031520


	//   ....[63]....
        /*5058*/ 	.word	0x00031530


	//   ....[64]....
        /*505c*/ 	.word	0x000315c0


	//   ....[65]....
        /*5060*/ 	.word	0x000315d0


	//   ....[66]....
        /*5064*/ 	.word	0x000315e0


	//   ....[67]....
        /*5068*/ 	.word	0x00031670


	//   ....[68]....
        /*506c*/ 	.word	0x00031680


	//   ....[69]....
        /*5070*/ 	.word	0x000316d0


	//   ....[70]....
        /*5074*/ 	.word	0x00033970


	//   ....[71]....
        /*5078*/ 	.word	0x00033eb0


	//   ....[72]....
        /*507c*/ 	.word	0x00034020


	//   ....[73]....
        /*5080*/ 	.word	0x00034090


	//   ....[74]....
        /*5084*/ 	.word	0x00034130


	//   ....[75]....
        /*5088*/ 	.word	0x000341d0


	//   ....[76]....
        /*508c*/ 	.word	0x000342b0


	//   ....[77]....
        /*5090*/ 	.word	0x000343c0


	//   ....[78]....
        /*5094*/ 	.word	0x00034420


	//   ....[79]....
        /*5098*/ 	.word	0x00034530


	//   ....[80]....
        /*509c*/ 	.word	0x000345a0


	//   ....[81]....
        /*50a0*/ 	.word	0x000346b0


	//   ....[82]....
        /*50a4*/ 	.word	0x00034710


	//   ....[83]....
        /*50a8*/ 	.word	0x00034830


	//   ....[84]....
        /*50ac*/ 	.word	0x00034890


	//   ....[85]....
        /*50b0*/ 	.word	0x00034980


	//   ....[86]....
        /*50b4*/ 	.word	0x000349f0


	//   ....[87]....
        /*50b8*/ 	.word	0x00034aa0


	//   ....[88]....
        /*50bc*/ 	.word	0x00034b90


	//   ....[89]....
        /*50c0*/ 	.word	0x00034c40


	//   ....[90]....
        /*50c4*/ 	.word	0x00034ee0


	//   ....[91]....
        /*50c8*/ 	.word	0x00034f60


	//   ....[92]....
        /*50cc*/ 	.word	0x00035090


	//   ....[93]....
        /*50d0*/ 	.word	0x000350e0


	//   ....[94]....
        /*50d4*/ 	.word	0x00035200


	//   ....[95]....
        /*50d8*/ 	.word	0x00035250


	//   ....[96]....
        /*50dc*/ 	.word	0x00035370


	//   ....[97]....
        /*50e0*/ 	.word	0x000353c0


	//   ....[98]....
        /*50e4*/ 	.word	0x00035550


	//   ....[99]....
        /*50e8*/ 	.word	0x000355a0


	//   ....[100]....
        /*50ec*/ 	.word	0x00035630


	//   ....[101]....
        /*50f0*/ 	.word	0x00035680


	//   ....[102]....
        /*50f4*/ 	.word	0x000357a0


	//   ....[103]....
        /*50f8*/ 	.word	0x00035870


	//   ....[104]....
        /*50fc*/ 	.word	0x00035c80


	//   ....[105]....
        /*5100*/ 	.word	0x000381b0


	//   ....[106]....
        /*5104*/ 	.word	0x000389a0


	//   ....[107]....
        /*5108*/ 	.word	0x00039c70


	//   ....[108]....
        /*510c*/ 	.word	0x00039cc0


	//   ....[109]....
        /*5110*/ 	.word	0x00039d20


	//   ....[110]....
        /*5114*/ 	.word	0x00039d40


	//----- nvinfo : EIATTR_REG_RECONFIG
	.align		4
.L_351:
        /*5118*/ 	.byte	0x01, 0x54
	.zero		2


	//----- nvinfo : EIATTR_SYSCALL_OFFSETS
	.align		4
        /*511c*/ 	.byte	0x04, 0x46
        /*511e*/ 	.short	(.L_353 - .L_352)


	//   ....[0]....
.L_352:
        /*5120*/ 	.word	0x00001ee0


	//   ....[1]....
        /*5124*/ 	.word	0x0002f9e0


	//   ....[2]....
        /*5128*/ 	.word	0x0002fb20


	//   ....[3]....
        /*512c*/ 	.word	0x0002fc10


	//   ....[4]....
        /*5130*/ 	.word	0x000302b0


	//   ....[5]....
        /*5134*/ 	.word	0x00030e00


	//----- nvinfo : EIATTR_MBARRIER_INSTR_OFFSETS
	.align		4
.L_353:
        /*5138*/ 	.byte	0x04, 0x39
        /*513a*/ 	.short	(.L_355 - .L_354)


	//   ....[0]....
.L_354:
        /*513c*/ 	.word	0x000002a0
        /*5140*/ 	.word	0x000000ff
        /*5144*/ 	.word	0x00032400
        /*5148*/ 	.short	0x0100
        /*514a*/ 	.byte	0x08
	.zero		1


	//   ....[1]....
        /*514c*/ 	.word	0x000002b0
        /*5150*/ 	.word	0x000000ff
        /*5154*/ 	.word	0x00032410
        /*5158*/ 	.short	0x0100
        /*515a*/ 	.byte	0x08
	.zero		1


	//   ....[2]....
        /*515c*/ 	.word	0x000002c0
        /*5160*/ 	.word	0x000000ff
        /*5164*/ 	.word	0x00032420
        /*5168*/ 	.short	0x0100
        /*516a*/ 	.byte	0x08
	.zero		1


	//   ....[3]....
        /*516c*/ 	.word	0x000003b0
        /*5170*/ 	.word	0x000000ff
        /*5174*/ 	.word	0x00032430
        /*5178*/ 	.short	0x0100
        /*517a*/ 	.byte	0x08
	.zero		1


	//   ....[4]....
        /*517c*/ 	.word	0x000003c0
        /*5180*/ 	.word	0x000000ff
        /*5184*/ 	.word	0x00032440
        /*5188*/ 	.short	0x0100
        /*518a*/ 	.byte	0x08
	.zero		1


	//   ....[5]....
        /*518c*/ 	.word	0x000003d0
        /*5190*/ 	.word	0x000000ff
        /*5194*/ 	.word	0x00032438
        /*5198*/ 	.short	0x0100
        /*519a*/ 	.byte	0x08
	.zero		1


	//   ....[6]....
        /*519c*/ 	.word	0x000003e0
        /*51a0*/ 	.word	0x000000ff
        /*51a4*/ 	.word	0x00032448
        /*51a8*/ 	.short	0x0100
        /*51aa*/ 	.byte	0x08
	.zero		1


	//   ....[7]....
        /*51ac*/ 	.word	0x00000510
        /*51b0*/ 	.word	0x000000ff
        /*51b4*/ 	.word	0x00032450
        /*51b8*/ 	.short	0x0100
        /*51ba*/ 	.byte	0x08
	.zero		1


	//   ....[8]....
        /*51bc*/ 	.word	0x00000520
        /*51c0*/ 	.word	0x000000ff
        /*51c4*/ 	.word	0x00032460
        /*51c8*/ 	.short	0x0100
        /*51ca*/ 	.byte	0x08
	.zero		1


	//   ....[9]....
        /*51cc*/ 	.word	0x00000530
        /*51d0*/ 	.word	0x000000ff
        /*51d4*/ 	.word	0x00032458
        /*51d8*/ 	.short	0x0100
        /*51da*/ 	.byte	0x08
	.zero		1


	//   ....[10]....
        /*51dc*/ 	.word	0x00000540
        /*51e0*/ 	.word	0x000000ff
        /*51e4*/ 	.word	0x00032468
        /*51e8*/ 	.short	0x0100
        /*51ea*/ 	.byte	0x08
	.zero		1


	//   ....[11]....
        /*51ec*/ 	.word	0x00000630
        /*51f0*/ 	.word	0x000000ff
        /*51f4*/ 	.word	0x00032470
        /*51f8*/ 	.short	0x0100
        /*51fa*/ 	.byte	0x06
	.zero		1


	//   ....[12]....
        /*51fc*/ 	.word	0x00000640
        /*5200*/ 	.word	0x000000ff
        /*5204*/ 	.word	0x00032480
        /*5208*/ 	.short	0x0100
        /*520a*/ 	.byte	0x06
	.zero		1


	//   ....[13]....
        /*520c*/ 	.word	0x00000650
        /*5210*/ 	.word	0x000000ff
        /*5214*/ 	.word	0x00032478
        /*5218*/ 	.short	0x0100
        /*521a*/ 	.byte	0x06
	.zero		1


	//   ....[14]....
        /*521c*/ 	.word	0x00000660
        /*5220*/ 	.word	0x000000ff
        /*5224*/ 	.word	0x00032488
        /*5228*/ 	.short	0x0100
        /*522a*/ 	.byte	0x06
	.zero		1


	//   ....[15]....
        /*522c*/ 	.word	0x00000790
        /*5230*/ 	.word	0x000000ff
        /*5234*/ 	.word	0x00032490
        /*5238*/ 	.short	0x0100
        /*523a*/ 	.byte	0x08
	.zero		1


	//   ....[16]....
        /*523c*/ 	.word	0x000007a0
        /*5240*/ 	.word	0x000000ff
        /*5244*/ 	.word	0x000324a0
        /*5248*/ 	.short	0x0100
        /*524a*/ 	.byte	0x08
	.zero		1


	//   ....[17]....
        /*524c*/ 	.word	0x000007b0
        /*5250*/ 	.word	0x000000ff
        /*5254*/ 	.word	0x00032498
        /*5258*/ 	.short	0x0100
        /*525a*/ 	.byte	0x08
	.zero		1


	//   ....[18]....
        /*525c*/ 	.word	0x000007c0
        /*5260*/ 	.word	0x000000ff
        /*5264*/ 	.word	0x000324a8
        /*5268*/ 	.short	0x0100
        /*526a*/ 	.byte	0x08
	.zero		1


	//   ....[19]....
        /*526c*/ 	.word	0x000008f0
        /*5270*/ 	.word	0x000000ff
        /*5274*/ 	.word	0x000324b0
        /*5278*/ 	.short	0x0100
        /*527a*/ 	.byte	0x08
	.zero		1


	//   ....[20]....
        /*527c*/ 	.word	0x00000900
        /*5280*/ 	.word	0x000000ff
        /*5284*/ 	.word	0x000324c0
        /*5288*/ 	.short	0x0100
        /*528a*/ 	.byte	0x08
	.zero		1


	//   ....[21]....
        /*528c*/ 	.word	0x00000910
        /*5290*/ 	.word	0x000000ff
        /*5294*/ 	.word	0x000324b8
        /*5298*/ 	.short	0x0100
        /*529a*/ 	.byte	0x08
	.zero		1


	//   ....[22]....
        /*529c*/ 	.word	0x00000920
        /*52a0*/ 	.word	0x000000ff
        /*52a4*/ 	.word	0x000324c8
        /*52a8*/ 	.short	0x0100
        /*52aa*/ 	.byte	0x08
	.zero		1


	//   ....[23]....
        /*52ac*/ 	.word	0x000021f0
        /*52b0*/ 	.word	0x00000048
        /*52b4*/ 	.word	0x00032400
        /*52b8*/ 	.short	0x010a
        /*52ba*/ 	.byte	0x3f
	.zero		1


	//   ....[24]....
        /*52bc*/ 	.word	0x000025d0
        /*52c0*/ 	.word	0x0000000a
        /*52c4*/ 	.word	0x00000000
        /*52c8*/ 	.short	0x010a
        /*52ca*/ 	.byte	0x3f
	.zero		1


	//   ....[25]....
        /*52cc*/ 	.word	0x00002630
        /*52d0*/ 	.word	0x0000000a
        /*52d4*/ 	.word	0x00000000
        /*52d8*/ 	.short	0x010a
        /*52da*/ 	.byte	0x3f
	.zero		1


	//   ....[26]....
        /*52dc*/ 	.word	0x000029e0
        /*52e0*/ 	.word	0x00000048
        /*52e4*/ 	.word	0x00032410
        /*52e8*/ 	.short	0x010a
        /*52ea*/ 	.byte	0x3f
	.zero		1


	//   ....[27]....
        /*52ec*/ 	.word	0x00002ae0
        /*52f0*/ 	.word	0x0000000a
        /*52f4*/ 	.word	0x00000000
        /*52f8*/ 	.short	0x010a
        /*52fa*/ 	.byte	0x3f
	.zero		1


	//   ....[28]....
        /*52fc*/ 	.word	0x00002b40
        /*5300*/ 	.word	0x0000000a
        /*5304*/ 	.word	0x00000000
        /*5308*/ 	.short	0x010a
        /*530a*/ 	.byte	0x3f
	.zero		1


	//   ....[29]....
        /*530c*/ 	.word	0x00003840
        /*5310*/ 	.word	0x00000007
        /*5314*/ 	.word	0x00000000
        /*5318*/ 	.short	0x0101
        /*531a*/ 	.byte	0x3f
	.zero		1


	//   ....[30]....
        /*531c*/ 	.word	0x00008f80
        /*5320*/ 	.word	0x00000019
        /*5324*/ 	.word	0x00000000
        /*5328*/ 	.short	0x0101
        /*532a*/ 	.byte	0x3f
	.zero		1


	//   ....[31]....
        /*532c*/ 	.word	0x000096a0
        /*5330*/ 	.word	0x00000005
        /*5334*/ 	.word	0x00000000
        /*5338*/ 	.short	0x010a
        /*533a*/ 	.byte	0x3f
	.zero		1


	//   ....[32]....
        /*533c*/ 	.word	0x00009750
        /*5340*/ 	.word	0x00000000
        /*5344*/ 	.word	0x00000000
        /*5348*/ 	.short	0x010a
        /*534a*/ 	.byte	0x3f
	.zero		1


	//   ....[33]....
        /*534c*/ 	.word	0x00009b80
        /*5350*/ 	.word	0x00000000
        /*5354*/ 	.word	0x00000000
        /*5358*/ 	.short	0x010a
        /*535a*/ 	.byte	0x3f
	.zero		1


	//   ....[34]....
        /*535c*/ 	.word	0x00009c30
        /*5360*/ 	.word	0x00000004
        /*5364*/ 	.word	0x00000000
        /*5368*/ 	.short	0x010a
        /*536a*/ 	.byte	0x3f
	.zero		1


	//   ....[35]....
        /*536c*/ 	.word	0x0000a940
        /*5370*/ 	.word	0x00000000
        /*5374*/ 	.word	0x00000000
        /*5378*/ 	.short	0x0101
        /*537a*/ 	.byte	0x3f
	.zero		1


	//   ....[36]....
        /*537c*/ 	.word	0x00020140
        /*5380*/ 	.word	0x00000000
        /*5384*/ 	.word	0x00000000
        /*5388*/ 	.short	0x0101
        /*538a*/ 	.byte	0x3f
	.zero		1


	//   ....[37]....
        /*538c*/ 	.word	0x00020350
        /*5390*/ 	.word	0x00000003
        /*5394*/ 	.word	0x00000000
        /*5398*/ 	.short	0x010a
        /*539a*/ 	.byte	0x3f
	.zero		1


	//   ....[38]....
        /*539c*/ 	.word	0x00020450
        /*53a0*/ 	.word	0x00000000
        /*53a4*/ 	.word	0x00000000
        /*53a8*/ 	.short	0x010a
        /*53aa*/ 	.byte	0x3f
	.zero		1


	//   ....[39]....
        /*53ac*/ 	.word	0x00020880
        /*53b0*/ 	.word	0x00000000
        /*53b4*/ 	.word	0x00000000
        /*53b8*/ 	.short	0x010a
        /*53ba*/ 	.byte	0x3f
	.zero		1


	//   ....[40]....
        /*53bc*/ 	.word	0x00020930
        /*53c0*/ 	.word	0x00000002
        /*53c4*/ 	.word	0x00000000
        /*53c8*/ 	.short	0x010a
        /*53ca*/ 	.byte	0x3f
	.zero		1


	//   ....[41]....
        /*53cc*/ 	.word	0x00021600
        /*53d0*/ 	.word	0x00000000
        /*53d4*/ 	.word	0x00000000
        /*53d8*/ 	.short	0x0101
        /*53da*/ 	.byte	0x3f
	.zero		1


	//   ....[42]....
        /*53dc*/ 	.word	0x0002b2d0
        /*53e0*/ 	.word	0x00000000
        /*53e4*/ 	.word	0x00000000
        /*53e8*/ 	.short	0x0101
        /*53ea*/ 	.byte	0x3f
	.zero		1


	//   ....[43]....
        /*53ec*/ 	.word	0x0002c7a0
        /*53f0*/ 	.word	0x000000ff
        /*53f4*/ 	.word	0x00000000
        /*53f8*/ 	.short	0x0101
        /*53fa*/ 	.byte	0x04
	.zero		1


	//   ....[44]....
        /*53fc*/ 	.word	0x0002ff80
        /*5400*/ 	.word	0x000000ff
        /*5404*/ 	.word	0x00032440
        /*5408*/ 	.short	0x010a
        /*540a*/ 	.byte	0x26
	.zero		1


	//   ....[45]....
        /*540c*/ 	.word	0x00030c10
        /*5410*/ 	.word	0x000000ff
        /*5414*/ 	.word	0x00032400
        /*5418*/ 	.short	0x0107
        /*541a*/ 	.byte	0x26
	.zero		1


	//   ....[46]....
        /*541c*/ 	.word	0x00030c90
        /*5420*/ 	.word	0x000000ff
        /*5424*/ 	.word	0x00032400
        /*5428*/ 	.short	0x0101
        /*542a*/ 	.byte	0x26
	.zero		1


	//   ....[47]....
        /*542c*/ 	.word	0x00031880
        /*5430*/ 	.word	0x000000ff
        /*5434*/ 	.word	0x00032410
        /*5438*/ 	.short	0x0107
        /*543a*/ 	.byte	0x26
	.zero		1


	//   ....[48]....
        /*543c*/ 	.word	0x000318e0
        /*5440*/ 	.word	0x000000ff
        /*5444*/ 	.word	0x00032410
        /*5448*/ 	.short	0x0101
        /*544a*/ 	.byte	0x26
	.zero		1


	//   ....[49]....
        /*544c*/ 	.word	0x000318f0
        /*5450*/ 	.word	0x000000ff
        /*5454*/ 	.word	0x00032420
        /*5458*/ 	.short	0x010a
        /*545a*/ 	.byte	0x26
	.zero		1


	//   ....[50]....
        /*545c*/ 	.word	0x00031950
        /*5460*/ 	.word	0x000000ff
        /*5464*/ 	.word	0x00032460
        /*5468*/ 	.short	0x010a
        /*546a*/ 	.byte	0x26
	.zero		1


	//   ....[51]....
        /*546c*/ 	.word	0x000321d0
        /*5470*/ 	.word	0x000000ff
        /*5474*/ 	.word	0x00032448
        /*5478*/ 	.short	0x010a
        /*547a*/ 	.byte	0x26
	.zero		1


	//   ....[52]....
        /*547c*/ 	.word	0x000323a0
        /*5480*/ 	.word	0x000000ff
        /*5484*/ 	.word	0x00032468
        /*5488*/ 	.short	0x010a
        /*548a*/ 	.byte	0x26
	.zero		1


	//   ....[53]....
        /*548c*/ 	.word	0x000329f0
        /*5490*/ 	.word	0x000000ff
        /*5494*/ 	.word	0x00032440
        /*5498*/ 	.short	0x010a
        /*549a*/ 	.byte	0x26
	.zero		1


	//   ....[54]....
        /*549c*/ 	.word	0x00032bd0
        /*54a0*/ 	.word	0x000000ff
        /*54a4*/ 	.word	0x00032460
        /*54a8*/ 	.short	0x010a
        /*54aa*/ 	.byte	0x26
	.zero		1


	//   ....[55]....
        /*54ac*/ 	.word	0x00033250
        /*54b0*/ 	.word	0x000000ff
        /*54b4*/ 	.word	0x00032448
        /*54b8*/ 	.short	0x010a
        /*54ba*/ 	.byte	0x26
	.zero		1


	//   ....[56]....
        /*54bc*/ 	.word	0x00033430
        /*54c0*/ 	.word	0x000000ff
        /*54c4*/ 	.word	0x00032468
        /*54c8*/ 	.short	0x010a
        /*54ca*/ 	.byte	0x26
	.zero		1


	//   ....[57]....
        /*54cc*/ 	.word	0x00033900
        /*54d0*/ 	.word	0x00000002
        /*54d4*/ 	.word	0x00032420
        /*54d8*/ 	.short	0x010a
        /*54da*/ 	.byte	0x3f
	.zero		1


	//   ....[58]....
        /*54dc*/ 	.word	0x00033a80
        /*54e0*/ 	.word	0x00000008
        /*54e4*/ 	.word	0x00000000
        /*54e8*/ 	.short	0x010a
        /*54ea*/ 	.byte	0x3f
	.zero		1


	//   ....[59]....
        /*54ec*/ 	.word	0x00033af0
        /*54f0*/ 	.word	0x00000003
        /*54f4*/ 	.word	0x00000000
        /*54f8*/ 	.short	0x010a
        /*54fa*/ 	.byte	0x3f
	.zero		1


	//   ....[60]....
        /*54fc*/ 	.word	0x00033b50
        /*5500*/ 	.word	0x00000006
        /*5504*/ 	.word	0x00000000
        /*5508*/ 	.short	0x010a
        /*550a*/ 	.byte	0x3f
	.zero		1


	//   ....[61]....
        /*550c*/ 	.word	0x00033b80
        /*5510*/ 	.word	0x00000003
        /*5514*/ 	.word	0x00000000
        /*5518*/ 	.short	0x010a
        /*551a*/ 	.byte	0x3f
	.zero		1


	//   ....[62]....
        /*551c*/ 	.word	0x00033be0
        /*5520*/ 	.word	0x00000048
        /*5524*/ 	.word	0x00032400
        /*5528*/ 	.short	0x010a
        /*552a*/ 	.byte	0x3f
	.zero		1


	//   ....[63]....
        /*552c*/ 	.word	0x00033c30
        /*5530*/ 	.word	0x0000000a
        /*5534*/ 	.word	0x00000000
        /*5538*/ 	.short	0x010a
        /*553a*/ 	.byte	0x3f
	.zero		1


	//   ....[64]....
        /*553c*/ 	.word	0x00033c80
        /*5540*/ 	.word	0x00000048
        /*5544*/ 	.word	0x00032410
        /*5548*/ 	.short	0x010a
        /*554a*/ 	.byte	0x3f
	.zero		1


	//   ....[65]....
        /*554c*/ 	.word	0x00033cd0
        /*5550*/ 	.word	0x0000000a
        /*5554*/ 	.word	0x00000000
        /*5558*/ 	.short	0x010a
        /*555a*/ 	.byte	0x3f
	.zero		1


	//   ....[66]....
        /*555c*/ 	.word	0x00033d20
        /*5560*/ 	.word	0x00000000
        /*5564*/ 	.word	0x00000000
        /*5568*/ 	.short	0x010a
        /*556a*/ 	.byte	0x3f
	.zero		1


	//   ....[67]....
        /*556c*/ 	.word	0x00033d70
        /*5570*/ 	.word	0x00000004
        /*5574*/ 	.word	0x00000000
        /*5578*/ 	.short	0x010a
        /*557a*/ 	.byte	0x3f
	.zero		1


	//   ....[68]....
        /*557c*/ 	.word	0x00033dc0
        /*5580*/ 	.word	0x00000000
        /*5584*/ 	.word	0x00000000
        /*5588*/ 	.short	0x010a
        /*558a*/ 	.byte	0x3f
	.zero		1


	//   ....[69]....
        /*558c*/ 	.word	0x00033e10
        /*5590*/ 	.word	0x00000002
        /*5594*/ 	.word	0x00000000
        /*5598*/ 	.short	0x010a
        /*559a*/ 	.byte	0x3f
	.zero		1


	//   ....[70]....
        /*559c*/ 	.word	0x00033f70
        /*55a0*/ 	.word	0x00000003
        /*55a4*/ 	.word	0x00032440
        /*55a8*/ 	.short	0x010a
        /*55aa*/ 	.byte	0x3f
	.zero		1


	//   ....[71]....
        /*55ac*/ 	.word	0x000358b0
        /*55b0*/ 	.word	0x00000003
        /*55b4*/ 	.word	0x00032420
        /*55b8*/ 	.short	0x010a
        /*55ba*/ 	.byte	0x3f
	.zero		1


	//   ....[72]....
        /*55bc*/ 	.word	0x00035910
        /*55c0*/ 	.word	0x00000003
        /*55c4*/ 	.word	0x00032460
        /*55c8*/ 	.short	0x010a
        /*55ca*/ 	.byte	0x3f
	.zero		1


	//   ....[73]....
        /*55cc*/ 	.word	0x00035970
        /*55d0*/ 	.word	0x00000003
        /*55d4*/ 	.word	0x00032448
        /*55d8*/ 	.short	0x010a
        /*55da*/ 	.byte	0x3f
	.zero		1


	//   ....[74]....
        /*55dc*/ 	.word	0x000359d0
        /*55e0*/ 	.word	0x00000003
        /*55e4*/ 	.word	0x00032468
        /*55e8*/ 	.short	0x010a
        /*55ea*/ 	.byte	0x3f
	.zero		1


	//   ....[75]....
        /*55ec*/ 	.word	0x00035a30
        /*55f0*/ 	.word	0x00000003
        /*55f4*/ 	.word	0x00032440
        /*55f8*/ 	.short	0x010a
        /*55fa*/ 	.byte	0x3f
	.zero		1


	//   ....[76]....
        /*55fc*/ 	.word	0x00035a90
        /*5600*/ 	.word	0x00000003
        /*5604*/ 	.word	0x00032460
        /*5608*/ 	.short	0x010a
        /*560a*/ 	.byte	0x3f
	.zero		1


	//   ....[77]....
        /*560c*/ 	.word	0x00035af0
        /*5610*/ 	.word	0x00000003
        /*5614*/ 	.word	0x00032448
        /*5618*/ 	.short	0x010a
        /*561a*/ 	.byte	0x3f
	.zero		1


	//   ....[78]....
        /*561c*/ 	.word	0x00035b50
        /*5620*/ 	.word	0x00000003
        /*5624*/ 	.word	0x00032468
        /*5628*/ 	.short	0x010a
        /*562a*/ 	.byte	0x3f
	.zero		1


	//   ....[79]....
        /*562c*/ 	.word	0x00035ba0
        /*5630*/ 	.word	0x00000002
        /*5634*/ 	.word	0x00032420
        /*5638*/ 	.short	0x010a
        /*563a*/ 	.byte	0x3f
	.zero		1


	//   ....[80]....
        /*563c*/ 	.word	0x00035d40
        /*5640*/ 	.word	0x00000008
        /*5644*/ 	.word	0x00000000
        /*5648*/ 	.short	0x010a
        /*564a*/ 	.byte	0x3f
	.zero		1


	//   ....[81]....
        /*564c*/ 	.word	0x00035d90
        /*5650*/ 	.word	0x00000003
        /*5654*/ 	.word	0x00000000
        /*5658*/ 	.short	0x010a
        /*565a*/ 	.byte	0x3f
	.zero		1


	//   ....[82]....
        /*565c*/ 	.word	0x00035de0
        /*5660*/ 	.word	0x00000006
        /*5664*/ 	.word	0x00000000
        /*5668*/ 	.short	0x010a
        /*566a*/ 	.byte	0x3f
	.zero		1


	//   ....[83]....
        /*566c*/ 	.word	0x000361a0
        /*5670*/ 	.word	0x00000000
        /*5674*/ 	.word	0x00000000
        /*5678*/ 	.short	0x010a
        /*567a*/ 	.byte	0x3f
	.zero		1


	//   ....[84]....
        /*567c*/ 	.word	0x000362e0
        /*5680*/ 	.word	0x0000000a
        /*5684*/ 	.word	0x00000000
        /*5688*/ 	.short	0x010a
        /*568a*/ 	.byte	0x3f
	.zero		1


	//   ....[85]....
        /*568c*/ 	.word	0x00036940
        /*5690*/ 	.word	0x00000000
        /*5694*/ 	.word	0x00000000
        /*5698*/ 	.short	0x010a
        /*569a*/ 	.byte	0x3f
	.zero		1


	//   ....[86]....
        /*569c*/ 	.word	0x00036a80
        /*56a0*/ 	.word	0x0000000a
        /*56a4*/ 	.word	0x00000000
        /*56a8*/ 	.short	0x010a
        /*56aa*/ 	.byte	0x3f
	.zero		1


	//   ....[87]....
        /*56ac*/ 	.word	0x00037bd0
        /*56b0*/ 	.word	0x00000006
        /*56b4*/ 	.word	0x00000000
        /*56b8*/ 	.short	0x0101
        /*56ba*/ 	.byte	0x3f
	.zero		1


	//   ....[88]....
        /*56bc*/ 	.word	0x000519e0
        /*56c0*/ 	.word	0x00000000
        /*56c4*/ 	.word	0x00000000
        /*56c8*/ 	.short	0x0101
        /*56ca*/ 	.byte	0x3f
	.zero		1


	//   ....[89]....
        /*56cc*/ 	.word	0x00051a10
        /*56d0*/ 	.word	0x0000000a
        /*56d4*/ 	.word	0x00000000
        /*56d8*/ 	.short	0x010a
        /*56da*/ 	.byte	0x3f
	.zero		1


	//   ....[90]....
        /*56dc*/ 	.word	0x00051a60
        /*56e0*/ 	.word	0x0000000a
        /*56e4*/ 	.word	0x00000000
        /*56e8*/ 	.short	0x010a
        /*56ea*/ 	.byte	0x3f
	.zero		1


	//----- nvinfo : EIATTR_NUM_MBARRIERS
	.align		4
.L_355:
        /*56ec*/ 	.byte	0x03, 0x38
        /*56ee*/ 	.short	0x0017


	//----- nvinfo : EIATTR_EXIT_INSTR_OFFSETS
	.align		4
        /*56f0*/ 	.byte	0x04, 0x1c
        /*56f2*/ 	.short	(.L_357 - .L_356)


	//   ....[0]....
.L_356:
        /*56f4*/ 	.word	0x00033bd0


	//----- nvinfo : EIATTR_MAX_THREADS
	.align		4
.L_357:
        /*56f8*/ 	.byte	0x04, 0x05
        /*56fa*/ 	.short	(.L_359 - .L_358)
.L_358:
        /*56fc*/ 	.word	0x00000180
        /*5700*/ 	.word	0x00000001
        /*5704*/ 	.word	0x00000001


	//----- nvinfo : EIATTR_CRS_STACK_SIZE
	.align		4
.L_359:
        /*5708*/ 	.byte	0x04, 0x1e
        /*570a*/ 	.short	(.L_361 - .L_360)
.L_360:
        /*570c*/ 	.word	0x00000000


	//----- nvinfo : EIATTR_CBANK_PARAM_SIZE
	.align		4
.L_361:
        /*5710*/ 	.byte	0x03, 0x19
        /*5712*/ 	.short	0x0b70


	//----- nvinfo : EIATTR_PARAM_CBANK
	.align		4
        /*5714*/ 	.byte	0x04, 0x0a
        /*5716*/ 	.short	(.L_363 - .L_362)
	.align		4
.L_362:
        /*5718*/ 	.word	index@(.nv.constant0._ZN7cutlass13device_kernelIN5flash11enable_sm90INS1_16FlashAttnFwdSm90INS1_25CollectiveMainloopFwdSm90ILi2EN4cute5tupleIJNS5_1CILi1EEES8_S8_EEENS6_IJNS7_ILi128EEENS7_ILi96EEENS7_ILi64EEEEEELi256ENS_10bfloat16_tEfNS_4arch4Sm90ELb0ELb1ELb1ELb0ELb0ELb0ELb1ELb1ELb0ELb1ELb1ELb0EEENS1_21CollectiveEpilogueFwdINS6_IJSA_NS7_ILi256EEESB_EEES9_SE_SG_Li256ELb0ELb1ELb1ELb0EEENS1_19SingleTileSchedulerILb0ELb1ELb1ELi128EEEEEEEEEvNT_6ParamsE)
        /*571c*/ 	.short	0x0210
        /*571e*/ 	.short	0x0b70


	//----- nvinfo : EIATTR_SW_WAR
	.align		4
.L_363:
        /*5720*/ 	.byte	0x04, 0x36
        /*5722*/ 	.short	(.L_365 - .L_364)
.L_364:
        /*5724*/ 	.word	0x00000008
.L_365:


//--------------------- .nv.info._ZN7cutlass13device_kernelIN5flash11enable_sm90INS1_16FlashAttnFwdSm90INS1_25CollectiveMainloopFwdSm90ILi2EN4cute5tupleIJNS5_1CILi1EEES8_S8_EEENS6_IJNS7_ILi128EEENS7_ILi96EEENS7_ILi64EEEEEELi256ENS_10bfloat16_tEfNS_4arch4Sm90ELb0ELb1ELb1ELb1ELb0ELb0ELb0ELb1ELb0ELb1ELb1ELb0EEENS1_21CollectiveEpilogueFwdINS6_IJSA_NS7_ILi256EEESB_EEES9_SE_SG_Li256ELb1ELb1ELb1ELb0EEENS1_36VarlenDynamicPersistentTileSchedulerILi128ELi96ELi256ELi128ELb1ELb1ELb1ELb1ELb0ELb1EEEEEEEEEvNT_6ParamsE --------------------------
	.section	.nv.info._ZN7cutlass13device_kernelIN5flash11enable_sm90INS1_16FlashAttnFwdSm90INS1_25CollectiveMainloopFwdSm90ILi2EN4cute5tupleIJNS5_1CILi1EEES8_S8_EEENS6_IJNS7_ILi128EEENS7_ILi96EEENS7_ILi64EEEEEELi256ENS_10bfloat16_tEfNS_4arch4Sm90ELb0ELb1ELb1ELb1ELb0ELb0ELb0ELb1ELb0ELb1ELb1ELb0EEENS1_21CollectiveEpilogueFwdINS6_IJSA_NS7_ILi256EEESB_EEES9_SE_SG_Li256ELb1ELb1ELb1ELb0EEENS1_36VarlenDynamicPersistentTileSchedulerILi128ELi96ELi256ELi128ELb1ELb1ELb1ELb1ELb0ELb1EEEEEEEEEvNT_6ParamsE,"",@"SHT_CUDA_INFO"
	.sectionflags	@""
	.align	4


	//----- nvinfo : EIATTR_CUDA_API_VERSION
	.align		4
        /*0000*/ 	.byte	0x04, 0x37
        /*0002*/ 	.short	(.L_367 - .L_366)
.L_366:
        /*0004*/ 	.word	0x00000082


	//----- nvinfo : EIATTR_KPARAM_INFO
	.align		4
.L_367:
        /*0008*/ 	.byte	0x04, 0x17
        /*000a*/ 	.short	(.L_369 - .L_368)
.L_368:
        /*000c*/ 	.word	0x00000000
        /*0010*/ 	.short	0x0000
        /*0012*/ 	.short	0x0070
        /*0014*/ 	.byte	0x00, 0xf0, 0x01, 0x2a


	//----- nvinfo : EIATTR_SPARSE_MMA_MASK
	.align		4
.L_369:
        /*0018*/ 	.byte	0x03, 0x50
        /*001a*/ 	.short	0x0000


	//----- nvinfo : EIATTR_MAXREG_COUNT
	.align		4
        /*001c*/ 	.byte	0x03, 0x1b
        /*001e*/ 	.short	0x00a8


	//----- nvinfo : EIATTR_NUM_BARRIERS
	.align		4
        /*0020*/ 	.byte	0x02, 0x4c
        /*0022*/ 	.byte	0x10
	.zero		1


	//----- nvinfo : EIATTR_EXTERNS
	.align		4
        /*0024*/ 	.byte	0x04, 0x0f
        /*0026*/ 	.short	(.L_371 - .L_370)


	//   ....[0]....
	.align		4
.L_370:
        /*0028*/ 	.word	index@(__assertfail)


	//----- nvinfo : EIATTR_ANNOTATIONS
	.align		4
.L_371:
        /*002c*/ 	.byte	0x04, 0x55
        /*002e*/ 	.short	(.L_373 - .L_372)


	//   ....[0]....
.L_372:
        /* <DEDUP_REMOVED lines=70> */


	//----- nvinfo : EIATTR_MERCURY_ISA_VERSION
	.align		4
.L_373:
        /*0480*/ 	.byte	0x03, 0x5f
        /*0482*/ 	.short	0x0101


	//----- nvinfo : EIATTR_UNUSED_LOAD_BYTE_OFFSET
	.align		4
        /*0484*/ 	.byte	0x04, 0x44
        /*0486*/ 	.short	(.L_375 - .L_374)


	//   ....[0]....
.L_374:
        /*0488*/ 	.word	0x00000a30
        /*048c*/ 	.word	0x0000fff0


	//   ....[1]....
        /*0490*/ 	.word	0x0000f0a0
        /*0494*/ 	.word	0x0000fff0


	//----- nvinfo : EIATTR_INT_WARP_WIDE_INSTR_OFFSETS
	.align		4
.L_375:
        /*0498*/ 	.byte	0x04, 0x31
        /*049a*/ 	.short	(.L_377 - .L_376)


	//   ....[0]....
.L_376:
        /*049c*/ 	.word	0x00000130


	//   ....[1]....
        /*04a0*/ 	.word	0x00000170


	//   ....[2]....
        /*04a4*/ 	.word	0x000001e0


	//   ....[3]....
        /*04a8*/ 	.word	0x00004ea0


	//   ....[4]....
        /*04ac*/ 	.word	0x00015470


	//   ....[5]....
        /*04b0*/ 	.word	0x00015500


	//   ....[6]....
        /*04b4*/ 	.word	0x00019180


	//   ....[7]....
        /*04b8*/ 	.word	0x00019210


	//----- nvinfo : EIATTR_COOP_GROUP_MASK_REGIDS
	.align		4
.L_377:
        /*04bc*/ 	.byte	0x04, 0x29
        /*04be*/ 	.short	(.L_379 - .L_378)


	//   ....[0]....
.L_378:
        /*04c0*/ 	.word	0xffffffff


	//   ....[1]....
        /*04c4*/ 	.word	0xffffffff


	//   ....[2]....
        /*04c8*/ 	.word	0xffffffff


	//   ....[3]....
        /*04cc*/ 	.word	0xffffffff


	//   ....[4]....
        /*04d0*/ 	.word	0xffffffff


	//   ....[5]....
        /*04d4*/ 	.word	0xffffffff


	//   ....[6]....
        /*04d8*/ 	.word	0xffffffff


	//   ....[7]....
        /*04dc*/ 	.word	0xffffffff


	//   ....[8]....
        /*04e0*/ 	.word	0xffffffff


	//   ....[9]....
        /*04e4*/ 	.word	0xffffffff


	//   ....[10]....
        /*04e8*/ 	.word	0xffffffff


	//   ....[11]....
        /*04ec*/ 	.word	0xffffffff


	//   ....[12]....
        /*04f0*/ 	.word	0xffffffff


	//   ....[13]....
        /*04f4*/ 	.word	0xffffffff


	//   ....[14]....
        /*04f8*/ 	.word	0xffffffff


	//   ....[15]....
        /*04fc*/ 	.word	0xffffffff


	//   ....[16]....
        /*0500*/ 	.word	0xffffffff


	//   ....[17]....
        /*0504*/ 	.word	0xffffffff


	//   ....[18]....
        /*0508*/ 	.word	0xffffffff


	//   ....[19]....
        /*050c*/ 	.word	0xffffffff


	//   ....[20]....
        /*0510*/ 	.word	0xffffffff


	//   ....[21]....
        /*0514*/ 	.word	0xffffffff


	//   ....[22]....
        /*0518*/ 	.word	0xffffffff


	//   ....[23]....
        /*051c*/ 	.word	0xffffffff


	//   ....[24]....
        /*0520*/ 	.word	0xffffffff


	//   ....[25]....
        /*0524*/ 	.word	0xffffffff


	//   ....[26]....
        /*0528*/ 	.word	0xffffffff


	//   ....[27]....
        /*052c*/ 	.word	0xffffffff


	//   ....[28]....
        /*0530*/ 	.word	0xffffffff


	//   ....[29]....
        /*0534*/ 	.word	0xffffffff


	//   ....[30]....
        /*0538*/ 	.word	0xffffffff


	//   ....[31]....
        /*053c*/ 	.word	0xffffffff


	//   ....[32]....
        /*0540*/ 	.word	0xffffffff


	//   ....[33]....
        /*0544*/ 	.word	0xffffffff


	//   ....[34]....
        /*0548*/ 	.word	0xffffffff


	//   ....[35]....
        /*054c*/ 	.word	0xffffffff


	//   ....[36]....
        /*0550*/ 	.word	0xffffffff


	//   ....[37]....
        /*0554*/ 	.word	0xffffffff


	//   ....[38]....
        /*0558*/ 	.word	0xffffffff


	//   ....[39]....
        /*055c*/ 	.word	0xffffffff


	//   ....[40]....
        /*0560*/ 	.word	0xffffffff


	//   ....[41]....
        /*0564*/ 	.word	0xffffffff


	//   ....[42]....
        /*0568*/ 	.word	0xffffffff


	//   ....[43]....
        /*056c*/ 	.word	0xffffffff


	//   ....[44]....
        /*0570*/ 	.word	0xffffffff


	//   ....[45]....
        /*0574*/ 	.word	0xffffffff


	//   ....[46]....
        /*0578*/ 	.word	0xffffffff


	//   ....[47]....
        /*057c*/ 	.word	0xffffffff


	//   ....[48]....
        /*0580*/ 	.word	0xffffffff


	//   ....[49]....
        /*0584*/ 	.word	0xffffffff


	//   ....[50]....
        /*0588*/ 	.word	0xffffffff


	//   ....[51]....
        /*058c*/ 	.word	0xffffffff


	//   ....[52]....
        /*0590*/ 	.word	0xffffffff


	//   ....[53]....
        /*0594*/ 	.word	0xffffffff


	//   ....[54]....
        /*0598*/ 	.word	0xffffffff


	//   ....[55]....
        /*059c*/ 	.word	0xffffffff


	//   ....[56]....
        /*05a0*/ 	.word	0xffffffff


	//   ....[57]....
        /*05a4*/ 	.word	0xffffffff


	//   ....[58]....
        /*05a8*/ 	.word	0xffffffff


	//   ....[59]....
        /*05ac*/ 	.word	0xffffffff


	//   ....[60]....
        /*05b0*/ 	.word	0xffffffff


	//   ....[61]....
        /*05b4*/ 	.word	0xffffffff


	//   ....[62]....
        /*05b8*/ 	.word	0xffffffff


	//   ....[63]....
        /*05bc*/ 	.word	0xffffffff


	//   ....[64]....
        /*05c0*/ 	.word	0xffffffff


	//   ....[65]....
        /*05c4*/ 	.word	0xffffffff


	//   ....[66]....
        /*05c8*/ 	.word	0xffffffff


	//   ....[67]....
        /*05cc*/ 	.word	0xffffffff


	//   ....[68]....
        /*05d0*/ 	.word	0xffffffff


	//   ....[69]....
        /*05d4*/ 	.word	0xffffffff


	//   ....[70]....
        /*05d8*/ 	.word	0xffffffff


	//   ....[71]....
        /*05dc*/ 	.word	0xffffffff


	//   ....[72]....
        /*05e0*/ 	.word	0xffffffff


	//   ....[73]....
        /*05e4*/ 	.word	0xffffffff


	//   ....[74]....
        /*05e8*/ 	.word	0xffffffff


	//   ....[75]....
        /*05ec*/ 	.word	0xffffffff


	//   ....[76]....
        /*05f0*/ 	.word	0xffffffff


	//   ....[77]....
        /*05f4*/ 	.word	0xffffffff


	//   ....[78]....
        /*05f8*/ 	.word	0xffffffff


	//   ....[79]....
        /*05fc*/ 	.word	0xffffffff


	//   ....[80]....
        /*0600*/ 	.word	0xffffffff


	//   ....[81]....
        /*0604*/ 	.word	0xffffffff


	//   ....[82]....
        /*0608*/ 	.word	0xffffffff


	//   ....[83]....
        /*060c*/ 	.word	0xffffffff


	//   ....[84]....
        /*0610*/ 	.word	0xffffffff


	//   ....[85]....
        /*0614*/ 	.word	0xffffffff


	//   ....[86]....
        /*0618*/ 	.word	0xffffffff


	//   ....[87]....
        /*061c*/ 	.word	0xffffffff


	//   ....[88]....
        /*0620*/ 	.word	0xffffffff


	//   ....[89]....
        /*0624*/ 	.word	0xffffffff


	//   ....[90]....
        /*0628*/ 	.word	0xffffffff


	//   ....[91]....
        /*062c*/ 	.word	0xffffffff


	//   ....[92]....
        /*0630*/ 	.word	0xffffffff


	//   ....[93]....
        /*0634*/ 	.word	0xffffffff


	//   ....[94]....
        /*0638*/ 	.word	0xffffffff


	//   ....[95]....
        /*063c*/ 	.word	0xffffffff


	//   ....[96]....
        /*0640*/ 	.word	0xffffffff


	//   ....[97]....
        /*0644*/ 	.word	0xffffffff


	//   ....[98]....
        /*0648*/ 	.word	0xffffffff


	//   ....[99]....
        /*064c*/ 	.word	0xffffffff


	//   ....[100]....
        /*0650*/ 	.word	0xffffffff


	//   ....[101]....
        /*0654*/ 	.word	0xffffffff


	//   ....[102]....
        /*0658*/ 	.word	0xffffffff


	//   ....[103]....
        /*065c*/ 	.word	0xffffffff


	//   ....[104]....
        /*0660*/ 	.word	0xffffffff


	//   ....[105]....
        /*0664*/ 	.word	0xffffffff


	//   ....[106]....
        /*0668*/ 	.word	0xffffffff


	//   ....[107]....
        /*066c*/ 	.word	0xffffffff


	//   ....[108]....
        /*0670*/ 	.word	0xffffffff


	//   ....[109]....
        /*0674*/ 	.word	0xffffffff


	//   ....[110]....
        /*0678*/ 	.word	0xffffffff


	//   ....[111]....
        /*067c*/ 	.word	0x0500000f


	//   ....[112]....
        /*0680*/ 	.word	0x0500000f


	//   ....[113]....
        /*0684*/ 	.word	0x0500000f


	//   ....[114]....
        /*0688*/ 	.word	0x0500000f


	//   ....[115]....
        /*068c*/ 	.word	0x0500000f


	//   ....[116]....
        /*0690*/ 	.word	0x0500000f


	//   ....[117]....
        /*0694*/ 	.word	0x0500000f


	//   ....[118]....
        /*0698*/ 	.word	0x0500000f


	//   ....[119]....
        /*069c*/ 	.word	0x0500000f


	//   ....[120]....
        /*06a0*/ 	.word	0x0500000f


	//   ....[121]....
        /*06a4*/ 	.word	0x0500000f


	//   ....[122]....
        /*06a8*/ 	.word	0x0500000f


	//   ....[123]....
        /*06ac*/ 	.word	0x0500000f


	//   ....[124]....
        /*06b0*/ 	.word	0x0500000f


	//   ....[125]....
        /*06b4*/ 	.word	0x0500000f


	//   ....[126]....
        /*06b8*/ 	.word	0x0500000f


	//   ....[127]....
        /*06bc*/ 	.word	0x0500000f


	//   ....[128]....
        /*06c0*/ 	.word	0x0500000f


	//   ....[129]....
        /*06c4*/ 	.word	0x0500000f


	//   ....[130]....
        /*06c8*/ 	.word	0x0500000f


	//   ....[131]....
        /*06cc*/ 	.word	0x0500000f


	//   ....[132]....
        /*06d0*/ 	.word	0x0500000f


	//   ....[133]....
        /*06d4*/ 	.word	0x0500000f


	//   ....[134]....
        /*06d8*/ 	.word	0x0500000f


	//   ....[135]....
        /*06dc*/ 	.word	0x0500000f


	//   ....[136]....
        /*06e0*/ 	.word	0x0500000f


	//   ....[137]....
        /*06e4*/ 	.word	0x0500000f


	//   ....[138]....
        /*06e8*/ 	.word	0x0500000f


	//   ....[139]....
        /*06ec*/ 	.word	0x0500000f


	//   ....[140]....
        /*06f0*/ 	.word	0x0500000f


	//   ....[141]....
        /*06f4*/ 	.word	0x0500000f


	//   ....[142]....
        /*06f8*/ 	.word	0x0500000f


	//   ....[143]....
        /*06fc*/ 	.word	0x0500000f


	//   ....[144]....
        /*0700*/ 	.word	0x0500000f


	//   ....[145]....
        /*0704*/ 	.word	0x0500000f


	//   ....[146]....
        /*0708*/ 	.word	0x0500000f


	//----- nvinfo : EIATTR_COOP_GROUP_INSTR_OFFSETS
	.align		4
.L_379:
        /*070c*/ 	.byte	0x04, 0x28
        /*070e*/ 	.short	(.L_381 - .L_380)


	//   ....[0]....
.L_380:
        /*0710*/ 	.word	0x00000070


	//   ....[1]....
        /*0714*/ 	.word	0x00000140


	//   ....[2]....
        /*0718*/ 	.word	0x00000190


	//   ....[3]....
        /*071c*/ 	.word	0x000003c0


	//   ....[4]....
        /*0720*/ 	.word	0x00000520


	//   ....[5]....
        /*0724*/ 	.word	0x00000640


	//   ....[6]....
        /*0728*/ 	.word	0x000007a0


	//   ....[7]....
        /*072c*/ 	.word	0x000021a0


	//   ....[8]....
        /*0730*/ 	.word	0x000029a0


	//   ....[9]....
        /*0734*/ 	.word	0x000037e0


	//   ....[10]....
        /*0738*/ 	.word	0x00003e00


	//   ....[11]....
        /*073c*/ 	.word	0x000040a0


	//   ....[12]....
        /*0740*/ 	.word	0x00004530


	//   ....[13]....
        /*0744*/ 	.word	0x00004580


	//   ....[14]....
        /*0748*/ 	.word	0x00005660


	//   ....[15]....
        /*074c*/ 	.word	0x00005fa0


	//   ....[16]....
        /*0750*/ 	.word	0x00006d90


	//   ....[17]....
        /*0754*/ 	.word	0x00006eb0


	//   ....[18]....
        /*0758*/ 	.word	0x00007a10


	//   ....[19]....
        /*075c*/ 	.word	0x00007a70


	//   ....[20]....
        /*0760*/ 	.word	0x000094e0


	//   ....[21]....
        /*0764*/ 	.word	0x00009540


	//   ....[22]....
        /*0768*/ 	.word	0x00009f60


	//   ....[23]....
        /*076c*/ 	.word	0x00009fc0


	//   ....[24]....
        /*0770*/ 	.word	0x0000b480


	//   ....[25]....
        /*0774*/ 	.word	0x0000bc70


	//   ....[26]....
        /*0778*/ 	.word	0x0000c9c0


	//   ....[27]....
        /*077c*/ 	.word	0x0000cae0


	//   ....[28]....
        /*0780*/ 	.word	0x0000d3d0


	//   ....[29]....
        /*0784*/ 	.word	0x0000d5a0


	//   ....[30]....
        /*0788*/ 	.word	0x0000e620


	//   ....[31]....
        /*078c*/ 	.word	0x0000e690


	//   ....[32]....
        /*0790*/ 	.word	0x0000e6d0


	//   ....[33]....
        /*0794*/ 	.word	0x0000e700


	//   ....[34]....
        /*0798*/ 	.word	0x00010140


	//   ....[35]....
        /*079c*/ 	.word	0x00010150


	//   ....[36]....
        /*07a0*/ 	.word	0x00010160


	//   ....[37]....
        /*07a4*/ 	.word	0x00010170


	//   ....[38]....
        /*07a8*/ 	.word	0x00010bf0


	//   ....[39]....
        /*07ac*/ 	.word	0x00010c10


	//   ....[40]....
        /*07b0*/ 	.word	0x00010da0


	//   ....[41]....
        /*07b4*/ 	.word	0x00010dc0


	//   ....[42]....
        /*07b8*/ 	.word	0x00010f00


	//   ....[43]....
        /*07bc*/ 	.word	0x00010f20


	//   ....[44]....
        /*07c0*/ 	.word	0x00011070


	//   ....[45]....
        /*07c4*/ 	.word	0x00011090


	//   ....[46]....
        /*07c8*/ 	.word	0x000115c0


	//   ....[47]....
        /*07cc*/ 	.word	0x000115f0


	//   ....[48]....
        /*07d0*/ 	.word	0x00011ec0


	//   ....[49]....
        /*07d4*/ 	.word	0x00011ed0


	//   ....[50]....
        /*07d8*/ 	.word	0x00013030


	//   ....[51]....
        /*07dc*/ 	.word	0x00013060


	//   ....[52]....
        /*07e0*/ 	.word	0x000131d0


	//   ....[53]....
        /*07e4*/ 	.word	0x000131f0


	//   ....[54]....
        /*07e8*/ 	.word	0x00013330


	//   ....[55]....
        /*07ec*/ 	.word	0x00013350


	//   ....[56]....
        /*07f0*/ 	.word	0x000134a0


	//   ....[57]....
        /*07f4*/ 	.word	0x000134c0


	//   ....[58]....
        /*07f8*/ 	.word	0x000136a0


	//   ....[59]....
        /*07fc*/ 	.word	0x000138b0


	//   ....[60]....
        /*0800*/ 	.word	0x000138e0


	//   ....[61]....
        /*0804*/ 	.word	0x00013910


	//   ....[62]....
        /*0808*/ 	.word	0x00013940


	//   ....[63]....
        /*080c*/ 	.word	0x00013970


	//   ....[64]....
        /*0810*/ 	.word	0x000139a0


	//   ....[65]....
        /*0814*/ 	.word	0x00013b40


	//   ....[66]....
        /*0818*/ 	.word	0x00013b70


	//   ....[67]....
        /*081c*/ 	.word	0x00013ba0


	//   ....[68]....
        /*0820*/ 	.word	0x00013bd0


	//   ....[69]....
        /*0824*/ 	.word	0x00013c00


	//   ....[70]....
        /*0828*/ 	.word	0x00013c30


	//   ....[71]....
        /*082c*/ 	.word	0x00013cd0


	//   ....[72]....
        /*0830*/ 	.word	0x00013d00


	//   ....[73]....
        /*0834*/ 	.word	0x00013d10


	//   ....[74]....
        /*0838*/ 	.word	0x00013d40


	//   ....[75]....
        /*083c*/ 	.word	0x00015a40


	//   ....[76]....
        /*0840*/ 	.word	0x000164e0


	//   ....[77]....
        /*0844*/ 	.word	0x00016500


	//   ....[78]....
        /*0848*/ 	.word	0x000165b0


	//   ....[79]....
        /*084c*/ 	.word	0x000165c0


	//   ....[80]....
        /*0850*/ 	.word	0x00016640


	//   ....[81]....
        /*0854*/ 	.word	0x00016650


	//   ....[82]....
        /*0858*/ 	.word	0x000166d0


	//   ....[83]....
        /*085c*/ 	.word	0x000166e0


	//   ....[84]....
        /*0860*/ 	.word	0x00016760


	//   ....[85]....
        /*0864*/ 	.word	0x00016770


	//   ....[86]....
        /*0868*/ 	.word	0x000167f0


	//   ....[87]....
        /*086c*/ 	.word	0x00016800


	//   ....[88]....
        /*0870*/ 	.word	0x00016880


	//   ....[89]....
        /*0874*/ 	.word	0x00016890


	//   ....[90]....
        /*0878*/ 	.word	0x000168a0


	//   ....[91]....
        /*087c*/ 	.word	0x000168f0


	//   ....[92]....
        /*0880*/ 	.word	0x000194a0


	//   ....[93]....
        /*0884*/ 	.word	0x000194d0


	//   ....[94]....
        /*0888*/ 	.word	0x00019530


	//   ....[95]....
        /*088c*/ 	.word	0x00019560


	//   ....[96]....
        /*0890*/ 	.word	0x00019590


	//   ....[97]....
        /*0894*/ 	.word	0x000195c0


	//   ....[98]....
        /*0898*/ 	.word	0x000195f0


	//   ....[99]....
        /*089c*/ 	.word	0x00019620


	//   ....[100]....
        /*08a0*/ 	.word	0x000197e0


	//   ....[101]....
        /*08a4*/ 	.word	0x00019810


	//   ....[102]....
        /*08a8*/ 	.word	0x00019840


	//   ....[103]....
        /*08ac*/ 	.word	0x00019870


	//   ....[104]....
        /*08b0*/ 	.word	0x000198a0


	//   ....[105]....
        /*08b4*/ 	.word	0x000198d0


	//   ....[106]....
        /*08b8*/ 	.word	0x000199a0


	//   ....[107]....
        /*08bc*/ 	.word	0x000199c0


	//   ....[108]....
        /*08c0*/ 	.word	0x000199d0


	//   ....[109]....
        /*08c4*/ 	.word	0x00019a50


	//   ....[110]....
        /*08c8*/ 	.word	0x0001a580


	//   ....[111]....
        /*08cc*/ 	.word	0x0001abe0


	//   ....[112]....
        /*08d0*/ 	.word	0x0001ada0


	//   ....[113]....
        /*08d4*/ 	.word	0x0001adf0


	//   ....[114]....
        /*08d8*/ 	.word	0x0001ae50


	//   ....[115]....
        /*08dc*/ 	.word	0x0001af40


	//   ....[116]....
        /*08e0*/ 	.word	0x0001afa0


	//   ....[117]....
        /*08e4*/ 	.word	0x0001b090


	//   ....[118]....
        /*08e8*/ 	.word	0x0001b0f0


	//   ....[119]....
        /*08ec*/ 	.word	0x0001b1e0


	//   ....[120]....
        /*08f0*/ 	.word	0x0001b240


	//   ....[121]....
        /*08f4*/ 	.word	0x0001b330


	//   ....[122]....
        /*08f8*/ 	.word	0x0001b390


	//   ....[123]....
        /*08fc*/ 	.word	0x0001b480


	//   ....[124]....
        /*0900*/ 	.word	0x0001b4e0


	//   ....[125]....
        /*0904*/ 	.word	0x0001b5b0


	//   ....[126]....
        /*0908*/ 	.word	0x0001b630


	//   ....[127]....
        /*090c*/ 	.word	0x0001b700


	//   ....[128]....
        /*0910*/ 	.word	0x0001ba30


	//   ....[129]....
        /*0914*/ 	.word	0x0001bad0


	//   ....[130]....
        /*0918*/ 	.word	0x0001bc70


	//   ....[131]....
        /*091c*/ 	.word	0x0001bce0


	//   ....[132]....
        /*0920*/ 	.word	0x0001bd50


	//   ....[133]....
        /*0924*/ 	.word	0x0001bdc0


	//   ....[134]....
        /*0928*/ 	.word	0x0001be30


	//   ....[135]....
        /*092c*/ 	.word	0x0001beb0


	//   ....[136]....
        /*0930*/ 	.word	0x0001bf40


	//   ....[137]....
        /*0934*/ 	.word	0x0001bfe0


	//   ....[138]....
        /*0938*/ 	.word	0x0001c050


	//   ....[139]....
        /*093c*/ 	.word	0x0001c0c0


	//   ....[140]....
        /*0940*/ 	.word	0x0001c130


	//   ....[141]....
        /*0944*/ 	.word	0x0001c1b0


	//   ....[142]....
        /*0948*/ 	.word	0x0001c220


	//   ....[143]....
        /*094c*/ 	.word	0x0001c2d0


	//   ....[144]....
        /*0950*/ 	.word	0x0001c320


	//   ....[145]....
        /*0954*/ 	.word	0x0001c3d0


	//   ....[146]....
        /*0958*/ 	.word	0x0001c500


	//----- nvinfo : EIATTR_REG_RECONFIG
	.align		4
.L_381:
        /*095c*/ 	.byte	0x01, 0x54
	.zero		2


	//----- nvinfo : EIATTR_SYSCALL_OFFSETS
	.align		4
        /*0960*/ 	.byte	0x04, 0x46
        /*0962*/ 	.short	(.L_383 - .L_382)


	//   ....[0]....
.L_382:
        /*0964*/ 	.word	0x00002320


	//   ....[1]....
        /*0968*/ 	.word	0x00015670


	//   ....[2]....
        /*096c*/ 	.word	0x000157c0


	//   ....[3]....
        /*0970*/ 	.word	0x000158b0


	//   ....[4]....
        /*0974*/ 	.word	0x000160c0


	//----- nvinfo : EIATTR_MBARRIER_INSTR_OFFSETS
	.align		4
.L_383:
        /*0978*/ 	.byte	0x04, 0x39
        /*097a*/ 	.short	(.L_385 - .L_384)


	//   ....[0]....
.L_384:
        /*097c*/ 	.word	0x00000270
        /*0980*/ 	.word	0x000000ff
        /*0984*/ 	.word	0x00022800
        /*0988*/ 	.short	0x0100
        /*098a*/ 	.byte	0x08
	.zero		1


	//   ....[1]....
        /*098c*/ 	.word	0x00000280
        /*0990*/ 	.word	0x000000ff
        /*0994*/ 	.word	0x00022820
        /*0998*/ 	.short	0x0100
        /*099a*/ 	.byte	0x08
	.zero		1


	//   ....[2]....
        /*099c*/ 	.word	0x00000370
        /*09a0*/ 	.word	0x000000ff
        /*09a4*/ 	.word	0x00022830
        /*09a8*/ 	.short	0x0100
        /*09aa*/ 	.byte	0x08
	.zero		1


	//   ....[3]....
        /*09ac*/ 	.word	0x00000380
        /*09b0*/ 	.word	0x000000ff
        /*09b4*/ 	.word	0x00022840
        /*09b8*/ 	.short	0x0100
        /*09ba*/ 	.byte	0x08
	.zero		1


	//   ....[4]....
        /*09bc*/ 	.word	0x00000390
        /*09c0*/ 	.word	0x000000ff
        /*09c4*/ 	.word	0x00022838
        /*09c8*/ 	.short	0x0100
        /*09ca*/ 	.byte	0x08
	.zero		1


	//   ....[5]....
        /*09cc*/ 	.word	0x000003a0
        /*09d0*/ 	.word	0x000000ff
        /*09d4*/ 	.word	0x00022848
        /*09d8*/ 	.short	0x0100
        /*09da*/ 	.byte	0x08
	.zero		1


	//   ....[6]....
        /*09dc*/ 	.word	0x000004d0
        /*09e0*/ 	.word	0x000000ff
        /*09e4*/ 	.word	0x00022850
        /*09e8*/ 	.short	0x0100
        /*09ea*/ 	.byte	0x08
	.zero		1


	//   ....[7]....
        /*09ec*/ 	.word	0x000004e0
        /*09f0*/ 	.word	0x000000ff
        /*09f4*/ 	.word	0x00022860
        /*09f8*/ 	.short	0x0100
        /*09fa*/ 	.byte	0x08
	.zero		1


	//   ....[8]....
        /*09fc*/ 	.word	0x000004f0
        /*0a00*/ 	.word	0x000000ff
        /*0a04*/ 	.word	0x00022858
        /*0a08*/ 	.short	0x0100
        /*0a0a*/ 	.byte	0x08
	.zero		1


	//   ....[9]....
        /*0a0c*/ 	.word	0x00000500
        /*0a10*/ 	.word	0x000000ff
        /*0a14*/ 	.word	0x00022868
        /*0a18*/ 	.short	0x0100
        /*0a1a*/ 	.byte	0x08
	.zero		1


	//   ....[10]....
        /*0a1c*/ 	.word	0x000005f0
        /*0a20*/ 	.word	0x000000ff
        /*0a24*/ 	.word	0x00022870
        /*0a28*/ 	.short	0x0100
        /*0a2a*/ 	.byte	0x06
	.zero		1


	//   ....[11]....
        /*0a2c*/ 	.word	0x00000600
        /*0a30*/ 	.word	0x000000ff
        /*0a34*/ 	.word	0x00022880
        /*0a38*/ 	.short	0x0100
        /*0a3a*/ 	.byte	0x06
	.zero		1


	//   ....[12]....
        /*0a3c*/ 	.word	0x00000610
        /*0a40*/ 	.word	0x000000ff
        /*0a44*/ 	.word	0x00022878
        /*0a48*/ 	.short	0x0100
        /*0a4a*/ 	.byte	0x06
	.zero		1


	//   ....[13]....
        /*0a4c*/ 	.word	0x00000620
        /*0a50*/ 	.word	0x000000ff
        /*0a54*/ 	.word	0x00022888
        /*0a58*/ 	.short	0x0100
        /*0a5a*/ 	.byte	0x06
	.zero		1


	//   ....[14]....
        /*0a5c*/ 	.word	0x00000750
        /*0a60*/ 	.word	0x000000ff
        /*0a64*/ 	.word	0x00022890
        /*0a68*/ 	.short	0x0100
        /*0a6a*/ 	.byte	0x08
	.zero		1


	//   ....[15]....
        /*0a6c*/ 	.word	0x00000760
        /*0a70*/ 	.word	0x000000ff
        /*0a74*/ 	.word	0x000228a0
        /*0a78*/ 	.short	0x0100
        /*0a7a*/ 	.byte	0x08
	.zero		1


	//   ....[16]....
        /*0a7c*/ 	.word	0x00000770
        /*0a80*/ 	.word	0x000000ff
        /*0a84*/ 	.word	0x00022898
        /*0a88*/ 	.short	0x0100
        /*0a8a*/ 	.byte	0x08
	.zero		1


	//   ....[17]....
        /*0a8c*/ 	.word	0x00000780
        /*0a90*/ 	.word	0x000000ff
        /*0a94*/ 	.word	0x000228a8
        /*0a98*/ 	.short	0x0100
        /*0a9a*/ 	.byte	0x08
	.zero		1


	//   ....[18]....
        /*0a9c*/ 	.word	0x000008b0
        /*0aa0*/ 	.word	0x000000ff
        /*0aa4*/ 	.word	0x000228b0
        /*0aa8*/ 	.short	0x0100
        /*0aaa*/ 	.byte	0x08
	.zero		1


	//   ....[19]....
        /*0aac*/ 	.word	0x000008c0
        /*0ab0*/ 	.word	0x000000ff
        /*0ab4*/ 	.word	0x000228c0
        /*0ab8*/ 	.short	0x0100
        /*0aba*/ 	.byte	0x08
	.zero		1


	//   ....[20]....
        /*0abc*/ 	.word	0x000008d0
        /*0ac0*/ 	.word	0x000000ff
        /*0ac4*/ 	.word	0x000228b8
        /*0ac8*/ 	.short	0x0100
        /*0aca*/ 	.byte	0x08
	.zero		1


	//   ....[21]....
        /*0acc*/ 	.word	0x000008e0
        /*0ad0*/ 	.word	0x000000ff
        /*0ad4*/ 	.word	0x000228c8
        /*0ad8*/ 	.short	0x0100
        /*0ada*/ 	.byte	0x08
	.zero		1


	//   ....[22]....
        /*0adc*/ 	.word	0x000023d0
        /*0ae0*/ 	.word	0x00000003
        /*0ae4*/ 	.word	0x00022800
        /*0ae8*/ 	.short	0x010a
        /*0aea*/ 	.byte	0x3f
	.zero		1


	//   ....[23]....
        /*0aec*/ 	.word	0x000024a0
        /*0af0*/ 	.word	0x000000ff
        /*0af4*/ 	.word	0x00022830
        /*0af8*/ 	.short	0x010a
        /*0afa*/ 	.byte	0x05
	.zero		1


	//   ....[24]....
        /*0afc*/ 	.word	0x000024e0
        /*0b00*/ 	.word	0x000000ff
        /*0b04*/ 	.word	0x00022830
        /*0b08*/ 	.short	0x010a
        /*0b0a*/ 	.byte	0x05
	.zero		1


	//   ....[25]....
        /*0b0c*/ 	.word	0x000029e0
        /*0b10*/ 	.word	0x00000005
        /*0b14*/ 	.word	0x00000000
        /*0b18*/ 	.short	0x0101
        /*0b1a*/ 	.byte	0x3f
	.zero		1


	//   ....[26]....
        /*0b1c*/ 	.word	0x00004df0
        /*0b20*/ 	.word	0x000000ff
        /*0b24*/ 	.word	0x00022850
        /*0b28*/ 	.short	0x010a
        /*0b2a*/ 	.byte	0x05
	.zero		1


	//   ....[27]....
        /*0b2c*/ 	.word	0x00004e30
        /*0b30*/ 	.word	0x000000ff
        /*0b34*/ 	.word	0x00022850
        /*0b38*/ 	.short	0x010a
        /*0b3a*/ 	.byte	0x05
	.zero		1


	//   ....[28]....
        /*0b3c*/ 	.word	0x000051d0
        /*0b40*/ 	.word	0x000000ff
        /*0b44*/ 	.word	0x00000000
        /*0b48*/ 	.short	0x0101
        /*0b4a*/ 	.byte	0x05
	.zero		1


	//   ....[29]....
        /*0b4c*/ 	.word	0x00005490
        /*0b50*/ 	.word	0x000000ff
        /*0b54*/ 	.word	0x00022830
        /*0b58*/ 	.short	0x010a
        /*0b5a*/ 	.byte	0x17
	.zero		1


	//   ....[30]....
        /*0b5c*/ 	.word	0x000054d0
        /*0b60*/ 	.word	0x000000ff
        /*0b64*/ 	.word	0x00022830
        /*0b68*/ 	.short	0x010a
        /*0b6a*/ 	.byte	0x17
	.zero		1


	//   ....[31]....
        /*0b6c*/ 	.word	0x00005b20
        /*0b70*/ 	.word	0x00000015
        /*0b74*/ 	.word	0x00000000
        /*0b78*/ 	.short	0x0101
        /*0b7a*/ 	.byte	0x3f
	.zero		1


	//   ....[32]....
        /*0b7c*/ 	.word	0x00008690
        /*0b80*/ 	.word	0x000000ff
        /*0b84*/ 	.word	0x00022850
        /*0b88*/ 	.short	0x010a
        /*0b8a*/ 	.byte	0x17
	.zero		1


	//   ....[33]....
        /*0b8c*/ 	.word	0x000086d0
        /*0b90*/ 	.word	0x000000ff
        /*0b94*/ 	.word	0x00022850
        /*0b98*/ 	.short	0x010a
        /*0b9a*/ 	.byte	0x17
	.zero		1


	//   ....[34]....
        /*0b9c*/ 	.word	0x000089d0
        /*0ba0*/ 	.word	0x000000b0
        /*0ba4*/ 	.word	0x00000000
        /*0ba8*/ 	.short	0x0101
        /*0baa*/ 	.byte	0x3f
	.zero		1


	//   ....[35]....
        /*0bac*/ 	.word	0x00008de0
        /*0bb0*/ 	.word	0x000000ff
        /*0bb4*/ 	.word	0x00022830
        /*0bb8*/ 	.short	0x010a
        /*0bba*/ 	.byte	0x06
	.zero		1


	//   ....[36]....
        /*0bbc*/ 	.word	0x00008e20
        /*0bc0*/ 	.word	0x000000ff
        /*0bc4*/ 	.word	0x00022830
        /*0bc8*/ 	.short	0x010a
        /*0bca*/ 	.byte	0x06
	.zero		1


	//   ....[37]....
        /*0bcc*/ 	.word	0x0000a7a0
        /*0bd0*/ 	.word	0x0000000f
        /*0bd4*/ 	.word	0x00000000
        /*0bd8*/ 	.short	0x0101
        /*0bda*/ 	.byte	0x3f
	.zero		1


	//   ....[38]....
        /*0bdc*/ 	.word	0x0000aca0
        /*0be0*/ 	.word	0x000000ff
        /*0be4*/ 	.word	0x00022850
        /*0be8*/ 	.short	0x010a
        /*0bea*/ 	.byte	0x06
	.zero		1


	//   ....[39]....
        /*0bec*/ 	.word	0x0000ace0
        /*0bf0*/ 	.word	0x000000ff
        /*0bf4*/ 	.word	0x00022850
        /*0bf8*/ 	.short	0x010a
        /*0bfa*/ 	.byte	0x06
	.zero		1


	//   ....[40]....
        /*0bfc*/ 	.word	0x0000afc0
        /*0c00*/ 	.word	0x0000000c
        /*0c04*/ 	.word	0x00000000
        /*0c08*/ 	.short	0x0101
        /*0c0a*/ 	.byte	0x3f
	.zero		1


	//   ....[41]....
        /*0c0c*/ 	.word	0x0000b140
        /*0c10*/ 	.word	0x000000ff
        /*0c14*/ 	.word	0x00022830
        /*0c18*/ 	.short	0x010a
        /*0c1a*/ 	.byte	0x05
	.zero		1


	//   ....[42]....
        /*0c1c*/ 	.word	0x0000b180
        /*0c20*/ 	.word	0x000000ff
        /*0c24*/ 	.word	0x00022830
        /*0c28*/ 	.short	0x010a
        /*0c2a*/ 	.byte	0x05
	.zero		1


	//   ....[43]....
        /*0c2c*/ 	.word	0x0000b760
        /*0c30*/ 	.word	0x00000015
        /*0c34*/ 	.word	0x00000000
        /*0c38*/ 	.short	0x0101
        /*0c3a*/ 	.byte	0x3f
	.zero		1


	//   ....[44]....
        /*0c3c*/ 	.word	0x0000e2c0
        /*0c40*/ 	.word	0x000000ff
        /*0c44*/ 	.word	0x00022850
        /*0c48*/ 	.short	0x010a
        /*0c4a*/ 	.byte	0x05
	.zero		1


	//   ....[45]....
        /*0c4c*/ 	.word	0x0000e300
        /*0c50*/ 	.word	0x000000ff
        /*0c54*/ 	.word	0x00022850
        /*0c58*/ 	.short	0x010a
        /*0c5a*/ 	.byte	0x05
	.zero		1


	//   ....[46]....
        /*0c5c*/ 	.word	0x0000e600
        /*0c60*/ 	.word	0x000000b0
        /*0c64*/ 	.word	0x00000000
        /*0c68*/ 	.short	0x0101
        /*0c6a*/ 	.byte	0x3f
	.zero		1


	//   ....[47]....
        /*0c6c*/ 	.word	0x00010be0
        /*0c70*/ 	.word	0x000000ff
        /*0c74*/ 	.word	0x00000000
        /*0c78*/ 	.short	0x0101
        /*0c7a*/ 	.byte	0x06
	.zero		1


	//   ....[48]....
        /*0c7c*/ 	.word	0x000112e0
        /*0c80*/ 	.word	0x000000ff
        /*0c84*/ 	.word	0x00000000
        /*0c88*/ 	.short	0x0101
        /*0c8a*/ 	.byte	0x09
	.zero		1


	//   ....[49]....
        /*0c8c*/ 	.word	0x00015ca0
        /*0c90*/ 	.word	0x00000000
        /*0c94*/ 	.word	0x00022840
        /*0c98*/ 	.short	0x010a
        /*0c9a*/ 	.byte	0x3f
	.zero		1


	//   ....[50]....
        /*0c9c*/ 	.word	0x000169a0
        /*0ca0*/ 	.word	0x00000013
        /*0ca4*/ 	.word	0x00022800
        /*0ca8*/ 	.short	0x0107
        /*0caa*/ 	.byte	0x3f
	.zero		1


	//   ....[51]....
        /*0cac*/ 	.word	0x00016a90
        /*0cb0*/ 	.word	0x00000013
        /*0cb4*/ 	.word	0x00022800
        /*0cb8*/ 	.short	0x0101
        /*0cba*/ 	.byte	0x3f
	.zero		1


	//   ....[52]....
        /*0cbc*/ 	.word	0x00016ab0
        /*0cc0*/ 	.word	0x00000013
        /*0cc4*/ 	.word	0x00022820
        /*0cc8*/ 	.short	0x010a
        /*0cca*/ 	.byte	0x3f
	.zero		1


	//   ....[53]....
        /*0ccc*/ 	.word	0x00016b90
        /*0cd0*/ 	.word	0x00000002
        /*0cd4*/ 	.word	0x00022860
        /*0cd8*/ 	.short	0x010a
        /*0cda*/ 	.byte	0x3f
	.zero		1


	//   ....[54]....
        /*0cdc*/ 	.word	0x000174c0
        /*0ce0*/ 	.word	0x00000003
        /*0ce4*/ 	.word	0x00022840
        /*0ce8*/ 	.short	0x010a
        /*0cea*/ 	.byte	0x3f
	.zero		1


	//   ....[55]....
        /*0cec*/ 	.word	0x00017720
        /*0cf0*/ 	.word	0x00000003
        /*0cf4*/ 	.word	0x00022860
        /*0cf8*/ 	.short	0x010a
        /*0cfa*/ 	.byte	0x3f
	.zero		1


	//   ....[56]....
        /*0cfc*/ 	.word	0x00017f10
        /*0d00*/ 	.word	0x00000004
        /*0d04*/ 	.word	0x00022840
        /*0d08*/ 	.short	0x010a
        /*0d0a*/ 	.byte	0x3f
	.zero		1


	//   ....[57]....
        /*0d0c*/ 	.word	0x00018160
        /*0d10*/ 	.word	0x00000004
        /*0d14*/ 	.word	0x00022860
        /*0d18*/ 	.short	0x010a
        /*0d1a*/ 	.byte	0x3f
	.zero		1


	//   ....[58]....
        /*0d1c*/ 	.word	0x000188e0
        /*0d20*/ 	.word	0x00000002
        /*0d24*/ 	.word	0x00022840
        /*0d28*/ 	.short	0x010a
        /*0d2a*/ 	.byte	0x3f
	.zero		1


	//   ....[59]....
        /*0d2c*/ 	.word	0x00018b40
        /*0d30*/ 	.word	0x00000002
        /*0d34*/ 	.word	0x00022860
        /*0d38*/ 	.short	0x010a
        /*0d3a*/ 	.byte	0x3f
	.zero		1


	//   ....[60]....
        /*0d3c*/ 	.word	0x0001a500
        /*0d40*/ 	.word	0x00000000
        /*0d44*/ 	.word	0x00022820
        /*0d48*/ 	.short	0x010a
        /*0d4a*/ 	.byte	0x3f
	.zero		1


	//   ....[61]....
        /*0d4c*/ 	.word	0x0001a6c0
        /*0d50*/ 	.word	0x00000006
        /*0d54*/ 	.word	0x00000000
        /*0d58*/ 	.short	0x010a
        /*0d5a*/ 	.byte	0x3f
	.zero		1


	//   ....[62]....
        /*0d5c*/ 	.word	0x0001a730
        /*0d60*/ 	.word	0x00000007
        /*0d64*/ 	.word	0x00000000
        /*0d68*/ 	.short	0x010a
        /*0d6a*/ 	.byte	0x3f
	.zero		1


	//   ....[63]....
        /*0d6c*/ 	.word	0x0001a7a0
        /*0d70*/ 	.word	0x00000004
        /*0d74*/ 	.word	0x00000000
        /*0d78*/ 	.short	0x010a
        /*0d7a*/ 	.byte	0x3f
	.zero		1


	//   ....[64]....
        /*0d7c*/ 	.word	0x0001a7d0
        /*0d80*/ 	.word	0x00000003
        /*0d84*/ 	.word	0x00000000
        /*0d88*/ 	.short	0x010a
        /*0d8a*/ 	.byte	0x3f
	.zero		1


	//   ....[65]....
        /*0d8c*/ 	.word	0x0001a830
        /*0d90*/ 	.word	0x00000003
        /*0d94*/ 	.word	0x00022800
        /*0d98*/ 	.short	0x010a
        /*0d9a*/ 	.byte	0x3f
	.zero		1


	//   ....[66]....
        /*0d9c*/ 	.word	0x0001a890
        /*0da0*/ 	.word	0x00000005
        /*0da4*/ 	.word	0x00022830
        /*0da8*/ 	.short	0x010a
        /*0daa*/ 	.byte	0x3f
	.zero		1


	//   ....[67]....
        /*0dac*/ 	.word	0x0001a8f0
        /*0db0*/ 	.word	0x00000009
        /*0db4*/ 	.word	0x00022850
        /*0db8*/ 	.short	0x010a
        /*0dba*/ 	.byte	0x3f
	.zero		1


	//   ....[68]....
        /*0dbc*/ 	.word	0x0001a950
        /*0dc0*/ 	.word	0x00000006
        /*0dc4*/ 	.word	0x00022830
        /*0dc8*/ 	.short	0x010a
        /*0dca*/ 	.byte	0x3f
	.zero		1


	//   ....[69]....
        /*0dcc*/ 	.word	0x0001a9a0
        /*0dd0*/ 	.word	0x000000b0
        /*0dd4*/ 	.word	0x00022850
        /*0dd8*/ 	.short	0x010a
        /*0dda*/ 	.byte	0x3f
	.zero		1


	//   ....[70]....
        /*0ddc*/ 	.word	0x0001aa00
        /*0de0*/ 	.word	0x00000004
        /*0de4*/ 	.word	0x00022830
        /*0de8*/ 	.short	0x010a
        /*0dea*/ 	.byte	0x3f
	.zero		1


	//   ....[71]....
        /*0dec*/ 	.word	0x0001aa50
        /*0df0*/ 	.word	0x0000000c
        /*0df4*/ 	.word	0x00022850
        /*0df8*/ 	.short	0x010a
        /*0dfa*/ 	.byte	0x3f
	.zero		1


	//   ....[72]....
        /*0dfc*/ 	.word	0x0001aab0
        /*0e00*/ 	.word	0x00000004
        /*0e04*/ 	.word	0x00022830
        /*0e08*/ 	.short	0x010a
        /*0e0a*/ 	.byte	0x3f
	.zero		1


	//   ....[73]....
        /*0e0c*/ 	.word	0x0001ab00
        /*0e10*/ 	.word	0x000000b0
        /*0e14*/ 	.word	0x00022850
        /*0e18*/ 	.short	0x010a
        /*0e1a*/ 	.byte	0x3f
	.zero		1


	//   ....[74]....
        /*0e1c*/ 	.word	0x0001aca0
        /*0e20*/ 	.word	0x00000000
        /*0e24*/ 	.word	0x00022840
        /*0e28*/ 	.short	0x010a
        /*0e2a*/ 	.byte	0x3f
	.zero		1


	//   ....[75]....
        /*0e2c*/ 	.word	0x0001b740
        /*0e30*/ 	.word	0x00000013
        /*0e34*/ 	.word	0x00022820
        /*0e38*/ 	.short	0x010a
        /*0e3a*/ 	.byte	0x3f
	.zero		1


	//   ....[76]....
        /*0e3c*/ 	.word	0x0001b790
        /*0e40*/ 	.word	0x00000002
        /*0e44*/ 	.word	0x00022860
        /*0e48*/ 	.short	0x010a
        /*0e4a*/ 	.byte	0x3f
	.zero		1


	//   ....[77]....
        /*0e4c*/ 	.word	0x0001b7e0
        /*0e50*/ 	.word	0x00000003
        /*0e54*/ 	.word	0x00022840
        /*0e58*/ 	.short	0x010a
        /*0e5a*/ 	.byte	0x3f
	.zero		1


	//   ....[78]....
        /*0e5c*/ 	.word	0x0001b830
        /*0e60*/ 	.word	0x00000003
        /*0e64*/ 	.word	0x00022860
        /*0e68*/ 	.short	0x010a
        /*0e6a*/ 	.byte	0x3f
	.zero		1


	//   ....[79]....
        /*0e6c*/ 	.word	0x0001b880
        /*0e70*/ 	.word	0x00000004
        /*0e74*/ 	.word	0x00022840
        /*0e78*/ 	.short	0x010a
        /*0e7a*/ 	.byte	0x3f
	.zero		1


	//   ....[80]....
        /*0e7c*/ 	.word	0x0001b8d0
        /*0e80*/ 	.word	0x00000004
        /*0e84*/ 	.word	0x00022860
        /*0e88*/ 	.short	0x010a
        /*0e8a*/ 	.byte	0x3f
	.zero		1


	//   ....[81]....
        /*0e8c*/ 	.word	0x0001b920
        /*0e90*/ 	.word	0x00000002
        /*0e94*/ 	.word	0x00022840
        /*0e98*/ 	.short	0x010a
        /*0e9a*/ 	.byte	0x3f
	.zero		1


	//   ....[82]....
        /*0e9c*/ 	.word	0x0001b970
        /*0ea0*/ 	.word	0x00000002
        /*0ea4*/ 	.word	0x00022860
        /*0ea8*/ 	.short	0x010a
        /*0eaa*/ 	.byte	0x3f
	.zero		1


	//   ....[83]....
        /*0eac*/ 	.word	0x0001c420
        /*0eb0*/ 	.word	0x00000000
        /*0eb4*/ 	.word	0x00022820
        /*0eb8*/ 	.short	0x010a
        /*0eba*/ 	.byte	0x3f
	.zero		1


	//   ....[84]....
        /*0ebc*/ 	.word	0x0001c5c0
        /*0ec0*/ 	.word	0x00000006
        /*0ec4*/ 	.word	0x00000000
        /*0ec8*/ 	.short	0x010a
        /*0eca*/ 	.byte	0x3f
	.zero		1


	//   ....[85]....
        /*0ecc*/ 	.word	0x0001c610
        /*0ed0*/ 	.word	0x00000007
        /*0ed4*/ 	.word	0x00000000
        /*0ed8*/ 	.short	0x010a
        /*0eda*/ 	.byte	0x3f
	.zero		1


	//   ....[86]....
        /*0edc*/ 	.word	0x0001c660
        /*0ee0*/ 	.word	0x00000004
        /*0ee4*/ 	.word	0x00000000
        /*0ee8*/ 	.short	0x010a
        /*0eea*/ 	.byte	0x3f
	.zero		1


	//----- nvinfo : EIATTR_NUM_MBARRIERS
	.align		4
.L_385:
        /*0eec*/ 	.byte	0x03, 0x38
        /*0eee*/ 	.short	0x0016


	//----- nvinfo : EIATTR_EXIT_INSTR_OFFSETS
	.align		4
        /*0ef0*/ 	.byte	0x04, 0x1c
        /*0ef2*/ 	.short	(.L_387 - .L_386)


	//   ....[0]....
.L_386:
        /*0ef4*/ 	.word	0x00000a70


	//   ....[1]....
        /*0ef8*/ 	.word	0x00013640


	//   ....[2]....
        /*0efc*/ 	.word	0x0001a820


	//----- nvinfo : EIATTR_MAX_THREADS
	.align		4
.L_387:
        /*0f00*/ 	.byte	0x04, 0x05
        /*0f02*/ 	.short	(.L_389 - .L_388)
.L_388:
        /*0f04*/ 	.word	0x00000180
        /*0f08*/ 	.word	0x00000001
        /*0f0c*/ 	.word	0x00000001


	//----- nvinfo : EIATTR_CRS_STACK_SIZE
	.align		4
.L_389:
        /*0f10*/ 	.byte	0x04, 0x1e
        /*0f12*/ 	.short	(.L_391 - .L_390)
.L_390:
        /*0f14*/ 	.word	0x00000000


	//----- nvinfo : EIATTR_CBANK_PARAM_SIZE
	.align		4
.L_391:
        /*0f18*/ 	.byte	0x03, 0x19
        /*0f1a*/ 	.short	0x0af0


	//----- nvinfo : EIATTR_PARAM_CBANK
	.align		4
        /*0f1c*/ 	.byte	0x04, 0x0a
        /*0f1e*/ 	.short	(.L_393 - .L_392)
	.align		4
.L_392:
        /*0f20*/ 	.word	index@(.nv.constant0._ZN7cutlass13device_kernelIN5flash11enable_sm90INS1_16FlashAttnFwdSm90INS1_25CollectiveMainloopFwdSm90ILi2EN4cute5tupleIJNS5_1CILi1EEES8_S8_EEENS6_IJNS7_ILi128EEENS7_ILi96EEENS7_ILi64EEEEEELi256ENS_10bfloat16_tEfNS_4arch4Sm90ELb0ELb1ELb1ELb1ELb0ELb0ELb0ELb1ELb0ELb1ELb1ELb0EEENS1_21CollectiveEpilogueFwdINS6_IJSA_NS7_ILi256EEESB_EEES9_SE_SG_Li256ELb1ELb1ELb1ELb0EEENS1_36VarlenDynamicPersistentTileSchedulerILi128ELi96ELi256ELi128ELb1ELb1ELb1ELb1ELb0ELb1EEEEEEEEEvNT_6ParamsE)
        /*0f24*/ 	.short	0x0210
        /*0f26*/ 	.short	0x0af0


	//----- nvinfo : EIATTR_SW_WAR
	.align		4
.L_393:
        /*0f28*/ 	.byte	0x04, 0x36
        /*0f2a*/ 	.short	(.L_395 - .L_394)
.L_394:
        /*0f2c*/ 	.word	0x00000008
.L_395:


//--------------------- .nv.info._ZN7cutlass13device_kernelIN5flash11enable_sm90INS1_16FlashAttnFwdSm90INS1_25CollectiveMainloopFwdSm90ILi2EN4cute5tupleIJNS5_1CILi1EEES8_S8_EEENS6_IJNS7_ILi128EEENS7_ILi96EEENS7_ILi64EEEEEELi256ENS_10bfloat16_tEfNS_4arch4Sm90ELb0ELb1ELb1ELb1ELb0ELb1ELb0ELb1ELb0ELb1ELb1ELb0EEENS1_21CollectiveEpilogueFwdINS6_IJSA_NS7_ILi256EEESB_EEES9_SE_SG_Li256ELb1ELb1ELb1ELb0EEENS1_36VarlenDynamicPersistentTileSchedulerILi128ELi96ELi256ELi128ELb1ELb1ELb1ELb1ELb0ELb1EEEEEEEEEvNT_6ParamsE --------------------------
	.section	.nv.info._ZN7cutlass13device_kernelIN5flash11enable_sm90INS1_16FlashAttnFwdSm90INS1_25CollectiveMainloopFwdSm90ILi2EN4cute5tupleIJNS5_1CILi1EEES8_S8_EEENS6_IJNS7_ILi128EEENS7_ILi96EEENS7_ILi64EEEEEELi256ENS_10bfloat16_tEfNS_4arch4Sm90ELb0ELb1ELb1ELb1ELb0ELb1ELb0ELb1ELb0ELb1ELb1ELb0EEENS1_21CollectiveEpilogueFwdINS6_IJSA_NS7_ILi256EEESB_EEES9_SE_SG_Li256ELb1ELb1ELb1ELb0EEENS1_36VarlenDynamicPersistentTileSchedulerILi128ELi96ELi256ELi128ELb1ELb1ELb1ELb1ELb0ELb1EEEEEEEEEvNT_6ParamsE,"",@"SHT_CUDA_INFO"
	.sectionflags	@""
	.align	4


	//----- nvinfo : EIATTR_CUDA_API_VERSION
	.align		4
        /*0000*/ 	.byte	0x04, 0x37
        /*0002*/ 	.short	(.L_397 - .L_396)
.L_396:
        /*0004*/ 	.word	0x00000082


	//----- nvinfo : EIATTR_KPARAM_INFO
	.align		4
.L_397:
        /*0008*/ 	.byte	0x04, 0x17
        /*000a*/ 	.short	(.L_399 - .L_398)
.L_398:
        /*000c*/ 	.word	0x00000000
        /*0010*/ 	.short	0x0000
        /*0012*/ 	.short	0x0070
        /*0014*/ 	.byte	0x00, 0xf0, 0x01, 0x2a


	//----- nvinfo : EIATTR_SPARSE_MMA_MASK
	.align		4
.L_399:
        /*0018*/ 	.byte	0x03, 0x50
        /*001a*/ 	.short	0x0000


	//----- nvinfo : EIATTR_MAXREG_COUNT
	.align		4
        /*001c*/ 	.byte	0x03, 0x1b
        /*001e*/ 	.short	0x00a8


	//----- nvinfo : EIATTR_NUM_BARRIERS
	.align		4
        /*0020*/ 	.byte	0x02, 0x4c
        /*0022*/ 	.byte	0x10
	.zero		1


	//----- nvinfo : EIATTR_EXTERNS
	.align		4
        /*0024*/ 	.byte	0x04, 0x0f
        /*0026*/ 	.short	(.L_401 - .L_400)


	//   ....[0]....
	.align		4
.L_400:
        /*0028*/ 	.word	index@(__assertfail)


	//----- nvinfo : EIATTR_ANNOTATIONS
	.align		4
.L_401:
        /*002c*/ 	.byte	0x04, 0x55
        /*002e*/ 	.short	(.L_403 - .L_402)


	//   ....[0]....
.L_402:
        /* <DEDUP_REMOVED lines=84> */


	//----- nvinfo : EIATTR_MERCURY_ISA_VERSION
	.align		4
.L_403:
        /*0560*/ 	.byte	0x03, 0x5f
        /*0562*/ 	.short	0x0101


	//----- nvinfo : EIATTR_UNUSED_LOAD_BYTE_OFFSET
	.align		4
        /*0564*/ 	.byte	0x04, 0x44
        /*0566*/ 	.short	(.L_405 - .L_404)


	//   ....[0]....
.L_404:
        /*0568*/ 	.word	0x00000ae0
        /*056c*/ 	.word	0x0000fff0


	//   ....[1]....
        /*0570*/ 	.word	0x000173b0
        /*0574*/ 	.word	0x0000fff0


	//----- nvinfo : EIATTR_INT_WARP_WIDE_INSTR_OFFSETS
	.align		4
.L_405:
        /*0578*/ 	.byte	0x04, 0x31
        /*057a*/ 	.short	(.L_407 - .L_406)


	//   ....[0]....
.L_406:
        /*057c*/ 	.word	0x00000190


	//   ....[1]....
        /*0580*/ 	.word	0x000001d0


	//   ....[2]....
        /*0584*/ 	.word	0x00000240


	//   ....[3]....
        /*0588*/ 	.word	0x0001fdf0


	//   ....[4]....
        /*058c*/ 	.word	0x0001fe80


	//   ....[5]....
        /*0590*/ 	.word	0x00023b00


	//   ....[6]....
        /*0594*/ 	.word	0x00023b90


	//----- nvinfo : EIATTR_COOP_GROUP_MASK_REGIDS
	.align		4
.L_407:
        /*0598*/ 	.byte	0x04, 0x29
        /*059a*/ 	.short	(.L_409 - .L_408)


	//   ....[0]....
.L_408:
        /*059c*/ 	.word	0xffffffff


	//   ....[1]....
        /*05a0*/ 	.word	0xffffffff


	//   ....[2]....
        /*05a4*/ 	.word	0xffffffff


	//   ....[3]....
        /*05a8*/ 	.word	0xffffffff


	//   ....[4]....
        /*05ac*/ 	.word	0xffffffff


	//   ....[5]....
        /*05b0*/ 	.word	0xffffffff


	//   ....[6]....
        /*05b4*/ 	.word	0xffffffff


	//   ....[7]....
        /*05b8*/ 	.word	0xffffffff


	//   ....[8]....
        /*05bc*/ 	.word	0xffffffff


	//   ....[9]....
        /*05c0*/ 	.word	0xffffffff


	//   ....[10]....
        /*05c4*/ 	.word	0xffffffff


	//   ....[11]....
        /*05c8*/ 	.word	0xffffffff


	//   ....[12]....
        /*05cc*/ 	.word	0xffffffff


	//   ....[13]....
        /*05d0*/ 	.word	0xffffffff


	//   ....[14]....
        /*05d4*/ 	.word	0xffffffff


	//   ....[15]....
        /*05d8*/ 	.word	0xffffffff


	//   ....[16]....
        /*05dc*/ 	.word	0xffffffff


	//   ....[17]....
        /*05e0*/ 	.word	0xffffffff


	//   ....[18]....
        /*05e4*/ 	.word	0xffffffff


	//   ....[19]....
        /*05e8*/ 	.word	0xffffffff


	//   ....[20]....
        /*05ec*/ 	.word	0xffffffff


	//   ....[21]....
        /*05f0*/ 	.word	0xffffffff


	//   ....[22]....
        /*05f4*/ 	.word	0xffffffff


	//   ....[23]....
        /*05f8*/ 	.word	0xffffffff


	//   ....[24]....
        /*05fc*/ 	.word	0xffffffff


	//   ....[25]....
        /*0600*/ 	.word	0xffffffff


	//   ....[26]....
        /*0604*/ 	.word	0xffffffff


	//   ....[27]....
        /*0608*/ 	.word	0xffffffff


	//   ....[28]....
        /*060c*/ 	.word	0xffffffff


	//   ....[29]....
        /*0610*/ 	.word	0xffffffff


	//   ....[30]....
        /*0614*/ 	.word	0xffffffff


	//   ....[31]....
        /*0618*/ 	.word	0xffffffff


	//   ....[32]....
        /*061c*/ 	.word	0xffffffff


	//   ....[33]....
        /*0620*/ 	.word	0xffffffff


	//   ....[34]....
        /*0624*/ 	.word	0xffffffff


	//   ....[35]....
        /*0628*/ 	.word	0xffffffff


	//   ....[36]....
        /*062c*/ 	.word	0xffffffff


	//   ....[37]....
        /*0630*/ 	.word	0xffffffff


	//   ....[38]....
        /*0634*/ 	.word	0xffffffff


	//   ....[39]....
        /*0638*/ 	.word	0xffffffff


	//   ....[40]....
        /*063c*/ 	.word	0xffffffff


	//   ....[41]....
        /*0640*/ 	.word	0xffffffff


	//   ....[42]....
        /*0644*/ 	.word	0xffffffff


	//   ....[43]....
        /*0648*/ 	.word	0xffffffff


	//   ....[44]....
        /*064c*/ 	.word	0xffffffff


	//   ....[45]....
        /*0650*/ 	.word	0xffffffff


	//   ....[46]....
        /*0654*/ 	.word	0xffffffff


	//   ....[47]....
        /*0658*/ 	.word	0xffffffff


	//   ....[48]....
        /*065c*/ 	.word	0xffffffff


	//   ....[49]....
        /*0660*/ 	.word	0xffffffff


	//   ....[50]....
        /*0664*/ 	.word	0xffffffff


	//   ....[51]....
        /*0668*/ 	.word	0xffffffff


	//   ....[52]....
        /*066c*/ 	.word	0xffffffff


	//   ....[53]....
        /*0670*/ 	.word	0xffffffff


	//   ....[54]....
        /*0674*/ 	.word	0xffffffff


	//   ....[55]....
        /*0678*/ 	.word	0xffffffff


	//   ....[56]....
        /*067c*/ 	.word	0xffffffff


	//   ....[57]....
        /*0680*/ 	.word	0xffffffff


	//   ....[58]....
        /*0684*/ 	.word	0xffffffff


	//   ....[59]....
        /*0688*/ 	.word	0xffffffff


	//   ....[60]....
        /*068c*/ 	.word	0xffffffff


	//   ....[61]....
        /*0690*/ 	.word	0xffffffff


	//   ....[62]....
        /*0694*/ 	.word	0xffffffff


	//   ....[63]....
        /*0698*/ 	.word	0xffffffff


	//   ....[64]....
        /*069c*/ 	.word	0xffffffff


	//   ....[65]....
        /*06a0*/ 	.word	0xffffffff


	//   ....[66]....
        /*06a4*/ 	.word	0xffffffff


	//   ....[67]....
        /*06a8*/ 	.word	0xffffffff


	//   ....[68]....
        /*06ac*/ 	.word	0xffffffff


	//   ....[69]....
        /*06b0*/ 	.word	0xffffffff


	//   ....[70]....
        /*06b4*/ 	.word	0xffffffff


	//   ....[71]....
        /*06b8*/ 	.word	0xffffffff


	//   ....[72]....
        /*06bc*/ 	.word	0xffffffff


	//   ....[73]....
        /*06c0*/ 	.word	0xffffffff


	//   ....[74]....
        /*06c4*/ 	.word	0xffffffff


	//   ....[75]....
        /*06c8*/ 	.word	0xffffffff


	//   ....[76]....
        /*06cc*/ 	.word	0xffffffff


	//   ....[77]....
        /*06d0*/ 	.word	0xffffffff


	//   ....[78]....
        /*06d4*/ 	.word	0xffffffff


	//   ....[79]....
        /*06d8*/ 	.word	0xffffffff


	//   ....[80]....
        /*06dc*/ 	.word	0xffffffff


	//   ....[81]....
        /*06e0*/ 	.word	0xffffffff


	//   ....[82]....
        /*06e4*/ 	.word	0xffffffff


	//   ....[83]....
        /*06e8*/ 	.word	0xffffffff


	//   ....[84]....
        /*06ec*/ 	.word	0xffffffff


	//   ....[85]....
        /*06f0*/ 	.word	0xffffffff


	//   ....[86]....
        /*06f4*/ 	.word	0xffffffff


	//   ....[87]....
        /*06f8*/ 	.word	0xffffffff


	//   ....[88]....
        /*06fc*/ 	.word	0xffffffff


	//   ....[89]....
        /*0700*/ 	.word	0xffffffff


	//   ....[90]....
        /*0704*/ 	.word	0xffffffff


	//   ....[91]....
        /*0708*/ 	.word	0xffffffff


	//   ....[92]....
        /*070c*/ 	.word	0xffffffff


	//   ....[93]....
        /*0710*/ 	.word	0xffffffff


	//   ....[94]....
        /*0714*/ 	.word	0xffffffff


	//   ....[95]....
        /*0718*/ 	.word	0xffffffff


	//   ....[96]....
        /*071c*/ 	.word	0xffffffff


	//   ....[97]....
        /*0720*/ 	.word	0xffffffff


	//   ....[98]....
        /*0724*/ 	.word	0xffffffff


	//   ....[99]....
        /*0728*/ 	.word	0xffffffff


	//   ....[100]....
        /*072c*/ 	.word	0xffffffff


	//   ....[101]....
        /*0730*/ 	.word	0xffffffff


	//   ....[102]....
        /*0734*/ 	.word	0xffffffff


	//   ....[103]....
        /*0738*/ 	.word	0xffffffff


	//   ....[104]....
        /*073c*/ 	.word	0xffffffff


	//   ....[105]....
        /*0740*/ 	.word	0xffffffff


	//   ....[106]....
        /*0744*/ 	.word	0xffffffff


	//   ....[107]....
        /*0748*/ 	.word	0xffffffff


	//   ....[108]....
        /*074c*/ 	.word	0xffffffff


	//   ....[109]....
        /*0750*/ 	.word	0xffffffff


	//   ....[110]....
        /*0754*/ 	.word	0xffffffff


	//   ....[111]....
        /*0758*/ 	.word	0xffffffff


	//   ....[112]....
        /*075c*/ 	.word	0xffffffff


	//   ....[113]....
        /*0760*/ 	.word	0xffffffff


	//   ....[114]....
        /*0764*/ 	.word	0xffffffff


	//   ....[115]....
        /*0768*/ 	.word	0xffffffff


	//   ....[116]....
        /*076c*/ 	.word	0xffffffff


	//   ....[117]....
        /*0770*/ 	.word	0xffffffff


	//   ....[118]....
        /*0774*/ 	.word	0xffffffff


	//   ....[119]....
        /*0778*/ 	.word	0xffffffff


	//   ....[120]....
        /*077c*/ 	.word	0xffffffff


	//   ....[121]....
        /*0780*/ 	.word	0xffffffff


	//   ....[122]....
        /*0784*/ 	.word	0xffffffff


	//   ....[123]....
        /*0788*/ 	.word	0xffffffff


	//   ....[124]....
        /*078c*/ 	.word	0xffffffff


	//   ....[125]....
        /*0790*/ 	.word	0xffffffff


	//   ....[126]....
        /*0794*/ 	.word	0xffffffff


	//   ....[127]....
        /*0798*/ 	.word	0xffffffff


	//   ....[128]....
        /*079c*/ 	.word	0x0500000f


	//   ....[129]....
        /*07a0*/ 	.word	0x0500000f


	//   ....[130]....
        /*07a4*/ 	.word	0x0500000f


	//   ....[131]....
        /*07a8*/ 	.word	0x0500000f


	//   ....[132]....
        /*07ac*/ 	.word	0x0500000f


	//   ....[133]....
        /*07b0*/ 	.word	0x0500000f


	//   ....[134]....
        /*07b4*/ 	.word	0x0500000f


	//   ....[135]....
        /*07b8*/ 	.word	0x0500000f


	//   ....[136]....
        /*07bc*/ 	.word	0x0500000f


	//   ....[137]....
        /*07c0*/ 	.word	0x0500000f


	//   ....[138]....
        /*07c4*/ 	.word	0x0500000f


	//   ....[139]....
        /*07c8*/ 	.word	0x0500000f


	//   ....[140]....
        /*07cc*/ 	.word	0x0500000f


	//   ....[141]....
        /*07d0*/ 	.word	0x0500000f


	//   ....[142]....
        /*07d4*/ 	.word	0x0500000f


	//   ....[143]....
        /*07d8*/ 	.word	0x0500000f


	//   ....[144]....
        /*07dc*/ 	.word	0x0500000f


	//   ....[145]....
        /*07e0*/ 	.word	0x0500000f


	//   ....[146]....
        /*07e4*/ 	.word	0x0500000f


	//   ....[147]....
        /*07e8*/ 	.word	0x0500000f


	//   ....[148]....
        /*07ec*/ 	.word	0x0500000f


	//   ....[149]....
        /*07f0*/ 	.word	0x0500000f


	//   ....[150]....
        /*07f4*/ 	.word	0x0500000f


	//   ....[151]....
        /*07f8*/ 	.word	0x0500000f


	//   ....[152]....
        /*07fc*/ 	.word	0x0500000f


	//   ....[153]....
        /*0800*/ 	.word	0x0500000f


	//   ....[154]....
        /*0804*/ 	.word	0x0500000f


	//   ....[155]....
        /*0808*/ 	.word	0x0500000f


	//   ....[156]....
        /*080c*/ 	.word	0x0500000f


	//   ....[157]....
        /*0810*/ 	.word	0x0500000f


	//   ....[158]....
        /*0814*/ 	.word	0x0500000f


	//   ....[159]....
        /*0818*/ 	.word	0x0500000f


	//   ....[160]....
        /*081c*/ 	.word	0x0500000f


	//   ....[161]....
        /*0820*/ 	.word	0x0500000f


	//   ....[162]....
        /*0824*/ 	.word	0x0500000f


	//   ....[163]....
        /*0828*/ 	.word	0x0500000f


	//   ....[164]....
        /*082c*/ 	.word	0x0500000f


	//   ....[165]....
        /*0830*/ 	.word	0x0500000f


	//   ....[166]....
        /*0834*/ 	.word	0x0500000f


	//   ....[167]....
        /*0838*/ 	.word	0x0500000f


	//   ....[168]....
        /*083c*/ 	.word	0x0500000f


	//   ....[169]....
        /*0840*/ 	.word	0x0500000f


	//   ....[170]....
        /*0844*/ 	.word	0x0500000f


	//   ....[171]....
        /*0848*/ 	.word	0x0500000f


	//   ....[172]....
        /*084c*/ 	.word	0x0500000f


	//   ....[173]....
        /*0850*/ 	.word	0x0500000f


	//   ....[174]....
        /*0854*/ 	.word	0x0500000f


	//   ....[175]....
        /*0858*/ 	.word	0x0500000f


	//   ....[176]....
        /*085c*/ 	.word	0x0500000f


	//   ....[177]....
        /*0860*/ 	.word	0x0500000f


	//   ....[178]....
        /*0864*/ 	.word	0x0500000f


	//   ....[179]....
        /*0868*/ 	.word	0x0500000f


	//   ....[180]....
        /*086c*/ 	.word	0x0500000f


	//   ....[181]....
        /*0870*/ 	.word	0x0500000f


	//   ....[182]....
        /*0874*/ 	.word	0x0500000f


	//   ....[183]....
        /*0878*/ 	.word	0x0500000f


	//   ....[184]....
        /*087c*/ 	.word	0x0500000f


	//   ....[185]....
        /*0880*/ 	.word	0x0500000f


	//   ....[186]....
        /*0884*/ 	.word	0x0500000f


	//   ....[187]....
        /*0888*/ 	.word	0x0500000f


	//   ....[188]....
        /*088c*/ 	.word	0x0500000f


	//   ....[189]....
        /*0890*/ 	.word	0x0500000f


	//   ....[190]....
        /*0894*/ 	.word	0x0500000f


	//   ....[191]....
        /*0898*/ 	.word	0x0500000f


	//   ....[192]....
        /*089c*/ 	.word	0x0500000f


	//   ....[193]....
        /*08a0*/ 	.word	0x0500000f


	//   ....[194]....
        /*08a4*/ 	.word	0x0500000f


	//   ....[195]....
        /*08a8*/ 	.word	0x0500000f


	//   ....[196]....
        /*08ac*/ 	.word	0x0500000f


	//   ....[197]....
        /*08b0*/ 	.word	0x0500000f


	//   ....[198]....
        /*08b4*/ 	.word	0x0500000f


	//   ....[199]....
        /*08b8*/ 	.word	0x0500000f


	//   ....[200]....
        /*08bc*/ 	.word	0x0500000f


	//   ....[201]....
        /*08c0*/ 	.word	0x0500000f


	//----- nvinfo : EIATTR_COOP_GROUP_INSTR_OFFSETS
	.align		4
.L_409:
        /*08c4*/ 	.byte	0x04, 0x28
        /*08c6*/ 	.short	(.L_411 - .L_410)


	//   ....[0]....
.L_410:
        /*08c8*/ 	.word	0x00000070


	//   ....[1]....
        /*08cc*/ 	.word	0x000001a0


	//   ....[2]....
        /*08d0*/ 	.word	0x000001f0


	//   ....[3]....
        /*08d4*/ 	.word	0x00000420


	//   ....[4]....
        /*08d8*/ 	.word	0x00000580


	//   ....[5]....
        /*08dc*/ 	.word	0x000006a0


	//   ....[6]....
        /*08e0*/ 	.word	0x00000800


	//   ....[7]....
        /*08e4*/ 	.word	0x00006e30


	//   ....[8]....
        /*08e8*/ 	.word	0x000075b0


	//   ....[9]....
        /*08ec*/ 	.word	0x000075c0


	//   ....[10]....
        /*08f0*/ 	.word	0x000075d0


	//   ....[11]....
        /*08f4*/ 	.word	0x000075e0


	//   ....[12]....
        /*08f8*/ 	.word	0x00007900


	//   ....[13]....
        /*08fc*/ 	.word	0x00007910


	//   ....[14]....
        /*0900*/ 	.word	0x00007920


	//   ....[15]....
        /*0904*/ 	.word	0x00007930


	//   ....[16]....
        /*0908*/ 	.word	0x00008c10


	//   ....[17]....
        /*090c*/ 	.word	0x00008c30


	//   ....[18]....
        /*0910*/ 	.word	0x00008c40


	//   ....[19]....
        /*0914*/ 	.word	0x00008c50


	//   ....[20]....
        /*0918*/ 	.word	0x00008d40


	//   ....[21]....
        /*091c*/ 	.word	0x00008d60


	//   ....[22]....
        /*0920*/ 	.word	0x00008df0


	//   ....[23]....
        /*0924*/ 	.word	0x00008e20


	//   ....[24]....
        /*0928*/ 	.word	0x0000a690


	//   ....[25]....
        /*092c*/ 	.word	0x0000b140


	//   ....[26]....
        /*0930*/ 	.word	0x0000bad0


	//   ....[27]....
        /*0934*/ 	.word	0x0000bbe0


	//   ....[28]....
        /*0938*/ 	.word	0x0000c100


	//   ....[29]....
        /*093c*/ 	.word	0x0000c1d0


	//   ....[30]....
        /*0940*/ 	.word	0x0000d5a0


	//   ....[31]....
        /*0944*/ 	.word	0x0000de20


	//   ....[32]....
        /*0948*/ 	.word	0x0000ec00


	//   ....[33]....
        /*094c*/ 	.word	0x0000ed60


	//   ....[34]....
        /*0950*/ 	.word	0x0000f690


	//   ....[35]....
        /*0954*/ 	.word	0x0000f860


	//   ....[36]....
        /*0958*/ 	.word	0x00011530


	//   ....[37]....
        /*095c*/ 	.word	0x00011590


	//   ....[38]....
        /*0960*/ 	.word	0x00011fe0


	//   ....[39]....
        /*0964*/ 	.word	0x00012040


	//   ....[40]....
        /*0968*/ 	.word	0x00013580


	//   ....[41]....
        /*096c*/ 	.word	0x00013e00


	//   ....[42]....
        /*0970*/ 	.word	0x00014be0


	//   ....[43]....
        /*0974*/ 	.word	0x00014d00


	//   ....[44]....
        /*0978*/ 	.word	0x000156c0


	//   ....[45]....
        /*097c*/ 	.word	0x00015890


	//   ....[46]....
        /*0980*/ 	.word	0x00016930


	//   ....[47]....
        /*0984*/ 	.word	0x00016960


	//   ....[48]....
        /*0988*/ 	.word	0x000169c0


	//   ....[49]....
        /*098c*/ 	.word	0x000169d0


	//   ....[50]....
        /*0990*/ 	.word	0x000183f0


	//   ....[51]....
        /*0994*/ 	.word	0x00018410


	//   ....[52]....
        /*0998*/ 	.word	0x00018420


	//   ....[53]....
        /*099c*/ 	.word	0x00018430


	//   ....[54]....
        /*09a0*/ 	.word	0x00018e40


	//   ....[55]....
        /*09a4*/ 	.word	0x00018e50


	//   ....[56]....
        /*09a8*/ 	.word	0x00019050


	//   ....[57]....
        /*09ac*/ 	.word	0x00019060


	//   ....[58]....
        /*09b0*/ 	.word	0x00019220


	//   ....[59]....
        /*09b4*/ 	.word	0x00019230


	//   ....[60]....
        /*09b8*/ 	.word	0x000193f0


	//   ....[61]....
        /*09bc*/ 	.word	0x00019400


	//   ....[62]....
        /*09c0*/ 	.word	0x00019860


	//   ....[63]....
        /*09c4*/ 	.word	0x00019870


	//   ....[64]....
        /*09c8*/ 	.word	0x0001a690


	//   ....[65]....
        /*09cc*/ 	.word	0x0001a6a0


	//   ....[66]....
        /*09d0*/ 	.word	0x0001bce0


	//   ....[67]....
        /*09d4*/ 	.word	0x0001bcf0


	//   ....[68]....
        /*09d8*/ 	.word	0x0001bec0


	//   ....[69]....
        /*09dc*/ 	.word	0x0001bed0


	//   ....[70]....
        /*09e0*/ 	.word	0x0001c090


	//   ....[71]....
        /*09e4*/ 	.word	0x0001c0a0


	//   ....[72]....
        /*09e8*/ 	.word	0x0001c260


	//   ....[73]....
        /*09ec*/ 	.word	0x0001c270


	//   ....[74]....
        /*09f0*/ 	.word	0x0001c490


	//   ....[75]....
        /*09f4*/ 	.word	0x0001c6a0


	//   ....[76]....
        /*09f8*/ 	.word	0x0001c6d0


	//   ....[77]....
        /*09fc*/ 	.word	0x0001c700


	//   ....[78]....
        /*0a00*/ 	.word	0x0001c730


	//   ....[79]....
        /*0a04*/ 	.word	0x0001c760


	//   ....[80]....
        /*0a08*/ 	.word	0x0001c790


	//   ....[81]....
        /*0a0c*/ 	.word	0x0001c930


	//   ....[82]....
        /*0a10*/ 	.word	0x0001c960


	//   ....[83]....
        /*0a14*/ 	.word	0x0001c990


	//   ....[84]....
        /*0a18*/ 	.word	0x0001c9c0


	//   ....[85]....
        /*0a1c*/ 	.word	0x0001c9f0


	//   ....[86]....
        /*0a20*/ 	.word	0x0001ca20


	//   ....[87]....
        /*0a24*/ 	.word	0x0001cac0


	//   ....[88]....
        /*0a28*/ 	.word	0x0001caf0


	//   ....[89]....
        /*0a2c*/ 	.word	0x0001cb00


	//   ....[90]....
        /*0a30*/ 	.word	0x0001cb30


	//   ....[91]....
        /*0a34*/ 	.word	0x0001e3c0


	//   ....[92]....
        /*0a38*/ 	.word	0x000203c0


	//   ....[93]....
        /*0a3c*/ 	.word	0x00020e60


	//   ....[94]....
        /*0a40*/ 	.word	0x00020e80


	//   ....[95]....
        /*0a44*/ 	.word	0x00020f30


	//   ....[96]....
        /*0a48*/ 	.word	0x00020f40


	//   ....[97]....
        /*0a4c*/ 	.word	0x00020fc0


	//   ....[98]....
        /*0a50*/ 	.word	0x00020fd0


	//   ....[99]....
        /*0a54*/ 	.word	0x00021050


	//   ....[100]....
        /*0a58*/ 	.word	0x00021060


	//   ....[101]....
        /*0a5c*/ 	.word	0x000210e0


	//   ....[102]....
        /*0a60*/ 	.word	0x000210f0


	//   ....[103]....
        /*0a64*/ 	.word	0x00021170


	//   ....[104]....
        /*0a68*/ 	.word	0x00021180


	//   ....[105]....
        /*0a6c*/ 	.word	0x00021200


	//   ....[106]....
        /*0a70*/ 	.word	0x00021210


	//   ....[107]....
        /*0a74*/ 	.word	0x00021260


	//   ....[108]....
        /*0a78*/ 	.word	0x00021280


	//   ....[109]....
        /*0a7c*/ 	.word	0x00023e20


	//   ....[110]....
        /*0a80*/ 	.word	0x00023ea0


	//   ....[111]....
        /*0a84*/ 	.word	0x00023ed0


	//   ....[112]....
        /*0a88*/ 	.word	0x00023ee0


	//   ....[113]....
        /*0a8c*/ 	.word	0x00023f10


	//   ....[114]....
        /*0a90*/ 	.word	0x00023f40


	//   ....[115]....
        /*0a94*/ 	.word	0x00023f70


	//   ....[116]....
        /*0a98*/ 	.word	0x00023fa0


	//   ....[117]....
        /*0a9c*/ 	.word	0x00024160


	//   ....[118]....
        /*0aa0*/ 	.word	0x00024190


	//   ....[119]....
        /*0aa4*/ 	.word	0x000241c0


	//   ....[120]....
        /*0aa8*/ 	.word	0x000241f0


	//   ....[121]....
        /*0aac*/ 	.word	0x00024220


	//   ....[122]....
        /*0ab0*/ 	.word	0x00024250


	//   ....[123]....
        /*0ab4*/ 	.word	0x00024320


	//   ....[124]....
        /*0ab8*/ 	.word	0x00024340


	//   ....[125]....
        /*0abc*/ 	.word	0x00024350


	//   ....[126]....
        /*0ac0*/ 	.word	0x000243d0


	//   ....[127]....
        /*0ac4*/ 	.word	0x00024f00


	//   ....[128]....
        /*0ac8*/ 	.word	0x00025330


	//   ....[129]....
        /*0acc*/ 	.word	0x000253d0


	//   ....[130]....
        /*0ad0*/ 	.word	0x00025460


	//   ....[131]....
        /*0ad4*/ 	.word	0x000254b0


	//   ....[132]....
        /*0ad8*/ 	.word	0x00025500


	//   ....[133]....
        /*0adc*/ 	.word	0x00025590


	//   ....[134]....
        /*0ae0*/ 	.word	0x00025620


	//   ....[135]....
        /*0ae4*/ 	.word	0x00025670


	//   ....[136]....
        /*0ae8*/ 	.word	0x000256c0


	//   ....[137]....
        /*0aec*/ 	.word	0x000257c0


	//   ....[138]....
        /*0af0*/ 	.word	0x00025870


	//   ....[139]....
        /*0af4*/ 	.word	0x000258f0


	//   ....[140]....
        /*0af8*/ 	.word	0x00025960


	//   ....[141]....
        /*0afc*/ 	.word	0x00025a90


	//   ....[142]....
        /*0b00*/ 	.word	0x00025bb0


	//   ....[143]....
        /*0b04*/ 	.word	0x00025c80


	//   ....[144]....
        /*0b08*/ 	.word	0x00025cd0


	//   ....[145]....
        /*0b0c*/ 	.word	0x00026020


	//   ....[146]....
        /*0b10*/ 	.word	0x00026070


	//   ....[147]....
        /*0b14*/ 	.word	0x00026100


	//   ....[148]....
        /*0b18*/ 	.word	0x00026190


	//   ....[149]....
        /*0b1c*/ 	.word	0x00026220


	//   ....[150]....
        /*0b20*/ 	.word	0x000262b0


	//   ....[151]....
        /*0b24*/ 	.word	0x00026340


	//   ....[152]....
        /*0b28*/ 	.word	0x000263d0


	//   ....[153]....
        /*0b2c*/ 	.word	0x00026450


	//   ....[154]....
        /*0b30*/ 	.word	0x000264a0


	//   ....[155]....
        /*0b34*/ 	.word	0x00026540


	//   ....[156]....
        /*0b38*/ 	.word	0x000265d0


	//   ....[157]....
        /*0b3c*/ 	.word	0x00026650


	//   ....[158]....
        /*0b40*/ 	.word	0x000266a0


	//   ....[159]....
        /*0b44*/ 	.word	0x00026730


	//   ....[160]....
        /*0b48*/ 	.word	0x000267c0


	//   ....[161]....
        /*0b4c*/ 	.word	0x00026850


	//   ....[162]....
        /*0b50*/ 	.word	0x000268e0


	//   ....[163]....
        /*0b54*/ 	.word	0x00026970


	//   ....[164]....
        /*0b58*/ 	.word	0x00026a00


	//   ....[165]....
        /*0b5c*/ 	.word	0x00026ac0


	//   ....[166]....
        /*0b60*/ 	.word	0x00026da0


	//   ....[167]....
        /*0b64*/ 	.word	0x00026f60


	//   ....[168]....
        /*0b68*/ 	.word	0x00026fb0


	//   ....[169]....
        /*0b6c*/ 	.word	0x00027010


	//   ....[170]....
        /*0b70*/ 	.word	0x00027100


	//   ....[171]....
        /*0b74*/ 	.word	0x00027160


	//   ....[172]....
        /*0b78*/ 	.word	0x00027250


	//   ....[173]....
        /*0b7c*/ 	.word	0x000272b0


	//   ....[174]....
        /*0b80*/ 	.word	0x000273a0


	//   ....[175]....
        /*0b84*/ 	.word	0x00027400


	//   ....[176]....
        /*0b88*/ 	.word	0x000274f0


	//   ....[177]....
        /*0b8c*/ 	.word	0x00027550


	//   ....[178]....
        /*0b90*/ 	.word	0x00027640


	//   ....[179]....
        /*0b94*/ 	.word	0x000276a0


	//   ....[180]....
        /*0b98*/ 	.word	0x00027770


	//   ....[181]....
        /*0b9c*/ 	.word	0x000277f0


	//   ....[182]....
        /*0ba0*/ 	.word	0x000278c0


	//   ....[183]....
        /*0ba4*/ 	.word	0x00027bf0


	//   ....[184]....
        /*0ba8*/ 	.word	0x00027c90


	//   ....[185]....
        /*0bac*/ 	.word	0x00027e30


	//   ....[186]....
        /*0bb0*/ 	.word	0x00027eb0


	//   ....[187]....
        /*0bb4*/ 	.word	0x00027f30


	//   ....[188]....
        /*0bb8*/ 	.word	0x00027fb0


	//   ....[189]....
        /*0bbc*/ 	.word	0x00028030


	//   ....[190]....
        /*0bc0*/ 	.word	0x000280c0


	//   ....[191]....
        /*0bc4*/ 	.word	0x00028160


	//   ....[192]....
        /*0bc8*/ 	.word	0x00028210


	//   ....[193]....
        /*0bcc*/ 	.word	0x00028290


	//   ....[194]....
        /*0bd0*/ 	.word	0x00028310


	//   ....[195]....
        /*0bd4*/ 	.word	0x00028390


	//   ....[196]....
        /*0bd8*/ 	.word	0x00028420


	//   ....[197]....
        /*0bdc*/ 	.word	0x000284a0


	//   ....[198]....
        /*0be0*/ 	.word	0x00028550


	//   ....[199]....
        /*0be4*/ 	.word	0x000285a0


	//   ....[200]....
        /*0be8*/ 	.word	0x00028660


	//   ....[201]....
        /*0bec*/ 	.word	0x00028790


	//----- nvinfo : EIATTR_REG_RECONFIG
	.align		4
.L_411:
        /*0bf0*/ 	.byte	0x01, 0x54
	.zero		2


	//----- nvinfo : EIATTR_SYSCALL_OFFSETS
	.align		4
        /*0bf4*/ 	.byte	0x04, 0x46
        /*0bf6*/ 	.short	(.L_413 - .L_412)


	//   ....[0]....
.L_412:
        /*0bf8*/ 	.word	0x000021c0


	//   ....[1]....
        /*0bfc*/ 	.word	0x00002310


	//   ....[2]....
        /*0c00*/ 	.word	0x00006fd0


	//   ....[3]....
        /*0c04*/ 	.word	0x000072e0


	//   ....[4]....
        /*0c08*/ 	.word	0x0001fff0


	//   ....[5]....
        /*0c0c*/ 	.word	0x00020140


	//   ....[6]....
        /*0c10*/ 	.word	0x00020230


	//   ....[7]....
        /*0c14*/ 	.word	0x00020a40


	//----- nvinfo : EIATTR_MBARRIER_INSTR_OFFSETS
	.align		4
.L_413:
        /*0c18*/ 	.byte	0x04, 0x39
        /*0c1a*/ 	.short	(.L_415 - .L_414)


	//   ....[0]....
.L_414:
        /*0c1c*/ 	.word	0x000002d0
        /*0c20*/ 	.word	0x000000ff
        /*0c24*/ 	.word	0x00022800
        /*0c28*/ 	.short	0x0100
        /*0c2a*/ 	.byte	0x08
	.zero		1


	//   ....[1]....
        /*0c2c*/ 	.word	0x000002e0
        /*0c30*/ 	.word	0x000000ff
        /*0c34*/ 	.word	0x00022820
        /*0c38*/ 	.short	0x0100
        /*0c3a*/ 	.byte	0x08
	.zero		1


	//   ....[2]....
        /*0c3c*/ 	.word	0x000003d0
        /*0c40*/ 	.word	0x000000ff
        /*0c44*/ 	.word	0x00022830
        /*0c48*/ 	.short	0x0100
        /*0c4a*/ 	.byte	0x08
	.zero		1


	//   ....[3]....
        /*0c4c*/ 	.word	0x000003e0
        /*0c50*/ 	.word	0x000000ff
        /*0c54*/ 	.word	0x00022840
        /*0c58*/ 	.short	0x0100
        /*0c5a*/ 	.byte	0x08
	.zero		1


	//   ....[4]....
        /*0c5c*/ 	.word	0x000003f0
        /*0c60*/ 	.word	0x000000ff
        /*0c64*/ 	.word	0x00022838
        /*0c68*/ 	.short	0x0100
        /*0c6a*/ 	.byte	0x08
	.zero		1


	//   ....[5]....
        /*0c6c*/ 	.word	0x00000400
        /*0c70*/ 	.word	0x000000ff
        /*0c74*/ 	.word	0x00022848
        /*0c78*/ 	.short	0x0100
        /*0c7a*/ 	.byte	0x08
	.zero		1


	//   ....[6]....
        /*0c7c*/ 	.word	0x00000530
        /*0c80*/ 	.word	0x000000ff
        /*0c84*/ 	.word	0x00022850
        /*0c88*/ 	.short	0x0100
        /*0c8a*/ 	.byte	0x08
	.zero		1


	//   ....[7]....
        /*0c8c*/ 	.word	0x00000540
        /*0c90*/ 	.word	0x000000ff
        /*0c94*/ 	.word	0x00022860
        /*0c98*/ 	.short	0x0100
        /*0c9a*/ 	.byte	0x08
	.zero		1


	//   ....[8]....
        /*0c9c*/ 	.word	0x00000550
        /*0ca0*/ 	.word	0x000000ff
        /*0ca4*/ 	.word	0x00022858
        /*0ca8*/ 	.short	0x0100
        /*0caa*/ 	.byte	0x08
	.zero		1


	//   ....[9]....
        /*0cac*/ 	.word	0x00000560
        /*0cb0*/ 	.word	0x000000ff
        /*0cb4*/ 	.word	0x00022868
        /*0cb8*/ 	.short	0x0100
        /*0cba*/ 	.byte	0x08
	.zero		1


	//   ....[10]....
        /*0cbc*/ 	.word	0x00000650
        /*0cc0*/ 	.word	0x000000ff
        /*0cc4*/ 	.word	0x00022870
        /*0cc8*/ 	.short	0x0100
        /*0cca*/ 	.byte	0x06
	.zero		1


	//   ....[11]....
        /*0ccc*/ 	.word	0x00000660
        /*0cd0*/ 	.word	0x000000ff
        /*0cd4*/ 	.word	0x00022880
        /*0cd8*/ 	.short	0x0100
        /*0cda*/ 	.byte	0x06
	.zero		1


	//   ....[12]....
        /*0cdc*/ 	.word	0x00000670
        /*0ce0*/ 	.word	0x000000ff
        /*0ce4*/ 	.word	0x00022878
        /*0ce8*/ 	.short	0x0100
        /*0cea*/ 	.byte	0x06
	.zero		1


	//   ....[13]....
        /*0cec*/ 	.word	0x00000680
        /*0cf0*/ 	.word	0x000000ff
        /*0cf4*/ 	.word	0x00022888
        /*0cf8*/ 	.short	0x0100
        /*0cfa*/ 	.byte	0x06
	.zero		1


	//   ....[14]....
        /*0cfc*/ 	.word	0x000007b0
        /*0d00*/ 	.word	0x000000ff
        /*0d04*/ 	.word	0x00022890
        /*0d08*/ 	.short	0x0100
        /*0d0a*/ 	.byte	0x08
	.zero		1


	//   ....[15]....
        /*0d0c*/ 	.word	0x000007c0
        /*0d10*/ 	.word	0x000000ff
        /*0d14*/ 	.word	0x000228a0
        /*0d18*/ 	.short	0x0100
        /*0d1a*/ 	.byte	0x08
	.zero		1


	//   ....[16]....
        /*0d1c*/ 	.word	0x000007d0
        /*0d20*/ 	.word	0x000000ff
        /*0d24*/ 	.word	0x00022898
        /*0d28*/ 	.short	0x0100
        /*0d2a*/ 	.byte	0x08
	.zero		1


	//   ....[17]....
        /*0d2c*/ 	.word	0x000007e0
        /*0d30*/ 	.word	0x000000ff
        /*0d34*/ 	.word	0x000228a8
        /*0d38*/ 	.short	0x0100
        /*0d3a*/ 	.byte	0x08
	.zero		1


	//   ....[18]....
        /*0d3c*/ 	.word	0x00000910
        /*0d40*/ 	.word	0x000000ff
        /*0d44*/ 	.word	0x000228b0
        /*0d48*/ 	.short	0x0100
        /*0d4a*/ 	.byte	0x08
	.zero		1


	//   ....[19]....
        /*0d4c*/ 	.word	0x00000920
        /*0d50*/ 	.word	0x000000ff
        /*0d54*/ 	.word	0x000228c0
        /*0d58*/ 	.short	0x0100
        /*0d5a*/ 	.byte	0x08
	.zero		1


	//   ....[20]....
        /*0d5c*/ 	.word	0x00000930
        /*0d60*/ 	.word	0x000000ff
        /*0d64*/ 	.word	0x000228b8
        /*0d68*/ 	.short	0x0100
        /*0d6a*/ 	.byte	0x08
	.zero		1


	//   ....[21]....
        /*0d6c*/ 	.word	0x00000940
        /*0d70*/ 	.word	0x000000ff
        /*0d74*/ 	.word	0x000228c8
        /*0d78*/ 	.short	0x0100
        /*0d7a*/ 	.byte	0x08
	.zero		1


	//   ....[22]....
        /*0d7c*/ 	.word	0x000035c0
        /*0d80*/ 	.word	0x0000005f
        /*0d84*/ 	.word	0x00022890
        /*0d88*/ 	.short	0x010a
        /*0d8a*/ 	.byte	0x3f
	.zero		1


	//   ....[23]....
        /*0d8c*/ 	.word	0x00004890
        /*0d90*/ 	.word	0x0000005f
        /*0d94*/ 	.word	0x00022890
        /*0d98*/ 	.short	0x010a
        /*0d9a*/ 	.byte	0x3f
	.zero		1


	//   ....[24]....
        /*0d9c*/ 	.word	0x000059a0
        /*0da0*/ 	.word	0x0000005f
        /*0da4*/ 	.word	0x00022890
        /*0da8*/ 	.short	0x010a
        /*0daa*/ 	.byte	0x3f
	.zero		1


	//   ....[25]....
        /*0dac*/ 	.word	0x00005bb0
        /*0db0*/ 	.word	0x00000020
        /*0db4*/ 	.word	0x00000000
        /*0db8*/ 	.short	0x0101
        /*0dba*/ 	.byte	0x3f
	.zero		1


	//   ....[26]....
        /*0dbc*/ 	.word	0x00005bf0
        /*0dc0*/ 	.word	0x0000005f
        /*0dc4*/ 	.word	0x000228b0
        /*0dc8*/ 	.short	0x010a
        /*0dca*/ 	.byte	0x3f
	.zero		1


	//   ....[27]....
        /*0dcc*/ 	.word	0x00006240
        /*0dd0*/ 	.word	0x0000005f
        /*0dd4*/ 	.word	0x00000000
        /*0dd8*/ 	.short	0x0101
        /*0dda*/ 	.byte	0x3f
	.zero		1


	//   ....[28]....
        /*0ddc*/ 	.word	0x00007060
        /*0de0*/ 	.word	0x00000013
        /*0de4*/ 	.word	0x00022800
        /*0de8*/ 	.short	0x010a
        /*0dea*/ 	.byte	0x3f
	.zero		1


	//   ....[29]....
        /*0dec*/ 	.word	0x000070b0
        /*0df0*/ 	.word	0x00000013
        /*0df4*/ 	.word	0x00022800
        /*0df8*/ 	.short	0x010a
        /*0dfa*/ 	.byte	0x3f
	.zero		1


	//   ....[30]....
        /*0dfc*/ 	.word	0x00007b50
        /*0e00*/ 	.word	0x00000013
        /*0e04*/ 	.word	0x00022800
        /*0e08*/ 	.short	0x010a
        /*0e0a*/ 	.byte	0x3f
	.zero		1


	//   ....[31]....
        /*0e0c*/ 	.word	0x00009090
        /*0e10*/ 	.word	0x00000013
        /*0e14*/ 	.word	0x00022800
        /*0e18*/ 	.short	0x010a
        /*0e1a*/ 	.byte	0x3f
	.zero		1


	//   ....[32]....
        /*0e1c*/ 	.word	0x0000a030
        /*0e20*/ 	.word	0x00000004
        /*0e24*/ 	.word	0x00022830
        /*0e28*/ 	.short	0x010a
        /*0e2a*/ 	.byte	0x3f
	.zero		1


	//   ....[33]....
        /*0e2c*/ 	.word	0x0000a0d0
        /*0e30*/ 	.word	0x00000004
        /*0e34*/ 	.word	0x00022830
        /*0e38*/ 	.short	0x010a
        /*0e3a*/ 	.byte	0x3f
	.zero		1


	//   ....[34]....
        /*0e3c*/ 	.word	0x0000a860
        /*0e40*/ 	.word	0x00000031
        /*0e44*/ 	.word	0x00000000
        /*0e48*/ 	.short	0x0101
        /*0e4a*/ 	.byte	0x3f
	.zero		1


	//   ....[35]....
        /*0e4c*/ 	.word	0x0000ca90
        /*0e50*/ 	.word	0x00000004
        /*0e54*/ 	.word	0x00022850
        /*0e58*/ 	.short	0x010a
        /*0e5a*/ 	.byte	0x3f
	.zero		1


	//   ....[36]....
        /*0e5c*/ 	.word	0x0000cae0
        /*0e60*/ 	.word	0x00000004
        /*0e64*/ 	.word	0x00022850
        /*0e68*/ 	.short	0x010a
        /*0e6a*/ 	.byte	0x3f
	.zero		1


	//   ....[37]....
        /*0e6c*/ 	.word	0x0000cf30
        /*0e70*/ 	.word	0x00000004
        /*0e74*/ 	.word	0x00000000
        /*0e78*/ 	.short	0x0101
        /*0e7a*/ 	.byte	0x3f
	.zero		1


	//   ....[38]....
        /*0e7c*/ 	.word	0x0000d270
        /*0e80*/ 	.word	0x000000d4
        /*0e84*/ 	.word	0x00022830
        /*0e88*/ 	.short	0x010a
        /*0e8a*/ 	.byte	0x3f
	.zero		1


	//   ....[39]....
        /*0e8c*/ 	.word	0x0000d2d0
        /*0e90*/ 	.word	0x000000d4
        /*0e94*/ 	.word	0x00022830
        /*0e98*/ 	.short	0x010a
        /*0e9a*/ 	.byte	0x3f
	.zero		1


	//   ....[40]....
        /*0e9c*/ 	.word	0x0000d980
        /*0ea0*/ 	.word	0x000000a6
        /*0ea4*/ 	.word	0x00000000
        /*0ea8*/ 	.short	0x0101
        /*0eaa*/ 	.byte	0x3f
	.zero		1


	//   ....[41]....
        /*0eac*/ 	.word	0x00010510
        /*0eb0*/ 	.word	0x000000d4
        /*0eb4*/ 	.word	0x00022850
        /*0eb8*/ 	.short	0x010a
        /*0eba*/ 	.byte	0x3f
	.zero		1


	//   ....[42]....
        /*0ebc*/ 	.word	0x00010560
        /*0ec0*/ 	.word	0x000000d4
        /*0ec4*/ 	.word	0x00022850
        /*0ec8*/ 	.short	0x010a
        /*0eca*/ 	.byte	0x3f
	.zero		1


	//   ....[43]....
        /*0ecc*/ 	.word	0x00010930
        /*0ed0*/ 	.word	0x000000d4
        /*0ed4*/ 	.word	0x00000000
        /*0ed8*/ 	.short	0x0101
        /*0eda*/ 	.byte	0x3f
	.zero		1


	//   ....[44]....
        /*0edc*/ 	.word	0x00010d40
        /*0ee0*/ 	.word	0x00000004
        /*0ee4*/ 	.word	0x00022830
        /*0ee8*/ 	.short	0x010a
        /*0eea*/ 	.byte	0x3f
	.zero		1


	//   ....[45]....
        /*0eec*/ 	.word	0x00010da0
        /*0ef0*/ 	.word	0x00000004
        /*0ef4*/ 	.word	0x00022830
        /*0ef8*/ 	.short	0x010a
        /*0efa*/ 	.byte	0x3f
	.zero		1


	//   ....[46]....
        /*0efc*/ 	.word	0x000123f0
        /*0f00*/ 	.word	0x0000009d
        /*0f04*/ 	.word	0x00000000
        /*0f08*/ 	.short	0x0101
        /*0f0a*/ 	.byte	0x3f
	.zero		1


	//   ....[47]....
        /*0f0c*/ 	.word	0x00012d30
        /*0f10*/ 	.word	0x00000004
        /*0f14*/ 	.word	0x00022850
        /*0f18*/ 	.short	0x010a
        /*0f1a*/ 	.byte	0x3f
	.zero		1


	//   ....[48]....
        /*0f1c*/ 	.word	0x00012d80
        /*0f20*/ 	.word	0x00000004
        /*0f24*/ 	.word	0x00022850
        /*0f28*/ 	.short	0x010a
        /*0f2a*/ 	.byte	0x3f
	.zero		1


	//   ....[49]....
        /*0f2c*/ 	.word	0x00013130
        /*0f30*/ 	.word	0x00000004
        /*0f34*/ 	.word	0x00000000
        /*0f38*/ 	.short	0x0101
        /*0f3a*/ 	.byte	0x3f
	.zero		1


	//   ....[50]....
        /*0f3c*/ 	.word	0x00013260
        /*0f40*/ 	.word	0x000000d3
        /*0f44*/ 	.word	0x00022830
        /*0f48*/ 	.short	0x010a
        /*0f4a*/ 	.byte	0x3f
	.zero		1


	//   ....[51]....
        /*0f4c*/ 	.word	0x000132c0
        /*0f50*/ 	.word	0x000000d3
        /*0f54*/ 	.word	0x00022830
        /*0f58*/ 	.short	0x010a
        /*0f5a*/ 	.byte	0x3f
	.zero		1


	//   ....[52]....
        /*0f5c*/ 	.word	0x00013910
        /*0f60*/ 	.word	0x000000a4
        /*0f64*/ 	.word	0x00000000
        /*0f68*/ 	.short	0x0101
        /*0f6a*/ 	.byte	0x3f
	.zero		1


	//   ....[53]....
        /*0f6c*/ 	.word	0x000164e0
        /*0f70*/ 	.word	0x000000d3
        /*0f74*/ 	.word	0x00022850
        /*0f78*/ 	.short	0x010a
        /*0f7a*/ 	.byte	0x3f
	.zero		1


	//   ....[54]....
        /*0f7c*/ 	.word	0x00016530
        /*0f80*/ 	.word	0x000000d3
        /*0f84*/ 	.word	0x00022850
        /*0f88*/ 	.short	0x010a
        /*0f8a*/ 	.byte	0x3f
	.zero		1


	//   ....[55]....
        /*0f8c*/ 	.word	0x00016900
        /*0f90*/ 	.word	0x000000d3
        /*0f94*/ 	.word	0x00000000
        /*0f98*/ 	.short	0x0101
        /*0f9a*/ 	.byte	0x3f
	.zero		1


	//   ....[56]....
        /*0f9c*/ 	.word	0x00018e10
        /*0fa0*/ 	.word	0x00000003
        /*0fa4*/ 	.word	0x00000000
        /*0fa8*/ 	.short	0x0101
        /*0faa*/ 	.byte	0x3f
	.zero		1


	//   ....[57]....
        /*0fac*/ 	.word	0x000197c0
        /*0fb0*/ 	.word	0x00000003
        /*0fb4*/ 	.word	0x00000000
        /*0fb8*/ 	.short	0x0101
        /*0fba*/ 	.byte	0x3f
	.zero		1


	//   ....[58]....
        /*0fbc*/ 	.word	0x0001e4a0
        /*0fc0*/ 	.word	0x00000013
        /*0fc4*/ 	.word	0x00022820
        /*0fc8*/ 	.short	0x010a
        /*0fca*/ 	.byte	0x3f
	.zero		1


	//   ....[59]....
        /*0fcc*/ 	.word	0x0001e570
        /*0fd0*/ 	.word	0x00000007
        /*0fd4*/ 	.word	0x000228a0
        /*0fd8*/ 	.short	0x010a
        /*0fda*/ 	.byte	0x3f
	.zero		1


	//   ....[60]....
        /*0fdc*/ 	.word	0x0001e7b0
        /*0fe0*/ 	.word	0x00000007
        /*0fe4*/ 	.word	0x000228c0
        /*0fe8*/ 	.short	0x010a
        /*0fea*/ 	.byte	0x3f
	.zero		1


	//   ....[61]....
        /*0fec*/ 	.word	0x0001ee50
        /*0ff0*/ 	.word	0x00000006
        /*0ff4*/ 	.word	0x000228a0
        /*0ff8*/ 	.short	0x010a
        /*0ffa*/ 	.byte	0x3f
	.zero		1


	//   ....[62]....
        /*0ffc*/ 	.word	0x0001f080
        /*1000*/ 	.word	0x00000006
        /*1004*/ 	.word	0x000228c0
        /*1008*/ 	.short	0x010a
        /*100a*/ 	.byte	0x3f
	.zero		1


	//   ....[63]....
        /*100c*/ 	.word	0x00020620
        /*1010*/ 	.word	0x00000000
        /*1014*/ 	.word	0x00022840
        /*1018*/ 	.short	0x010a
        /*101a*/ 	.byte	0x3f
	.zero		1


	//   ....[64]....
        /*101c*/ 	.word	0x00021320
        /*1020*/ 	.word	0x00000013
        /*1024*/ 	.word	0x00022800
        /*1028*/ 	.short	0x0107
        /*102a*/ 	.byte	0x3f
	.zero		1


	//   ....[65]....
        /*102c*/ 	.word	0x00021410
        /*1030*/ 	.word	0x00000013
        /*1034*/ 	.word	0x00022800
        /*1038*/ 	.short	0x0101
        /*103a*/ 	.byte	0x3f
	.zero		1


	//   ....[66]....
        /*103c*/ 	.word	0x00021430
        /*1040*/ 	.word	0x00000013
        /*1044*/ 	.word	0x00022820
        /*1048*/ 	.short	0x010a
        /*104a*/ 	.byte	0x3f
	.zero		1


	//   ....[67]....
        /*104c*/ 	.word	0x00021510
        /*1050*/ 	.word	0x00000002
        /*1054*/ 	.word	0x00022860
        /*1058*/ 	.short	0x010a
        /*105a*/ 	.byte	0x3f
	.zero		1


	//   ....[68]....
        /*105c*/ 	.word	0x00021e40
        /*1060*/ 	.word	0x00000002
        /*1064*/ 	.word	0x00022840
        /*1068*/ 	.short	0x010a
        /*106a*/ 	.byte	0x3f
	.zero		1


	//   ....[69]....
        /*106c*/ 	.word	0x000220a0
        /*1070*/ 	.word	0x00000002
        /*1074*/ 	.word	0x00022860
        /*1078*/ 	.short	0x010a
        /*107a*/ 	.byte	0x3f
	.zero		1


	//   ....[70]....
        /*107c*/ 	.word	0x00022890
        /*1080*/ 	.word	0x00000003
        /*1084*/ 	.word	0x00022840
        /*1088*/ 	.short	0x010a
        /*108a*/ 	.byte	0x3f
	.zero		1


	//   ....[71]....
        /*108c*/ 	.word	0x00022ae0
        /*1090*/ 	.word	0x00000003
        /*1094*/ 	.word	0x00022860
        /*1098*/ 	.short	0x010a
        /*109a*/ 	.byte	0x3f
	.zero		1


	//   ....[72]....
        /*109c*/ 	.word	0x00023260
        /*10a0*/ 	.word	0x00000003
        /*10a4*/ 	.word	0x00022840
        /*10a8*/ 	.short	0x010a
        /*10aa*/ 	.byte	0x3f
	.zero		1


	//   ....[73]....
        /*10ac*/ 	.word	0x000234c0
        /*10b0*/ 	.word	0x00000003
        /*10b4*/ 	.word	0x00022860
        /*10b8*/ 	.short	0x010a
        /*10ba*/ 	.byte	0x3f
	.zero		1


	//   ....[74]....
        /*10bc*/ 	.word	0x00024e80
        /*10c0*/ 	.word	0x00000000
        /*10c4*/ 	.word	0x00022820
        /*10c8*/ 	.short	0x010a
        /*10ca*/ 	.byte	0x3f
	.zero		1


	//   ....[75]....
        /*10cc*/ 	.word	0x00025030
        /*10d0*/ 	.word	0x00000006
        /*10d4*/ 	.word	0x00000000
        /*10d8*/ 	.short	0x010a
        /*10da*/ 	.byte	0x3f
	.zero		1


	//   ....[76]....
        /*10dc*/ 	.word	0x000250a0
        /*10e0*/ 	.word	0x00000007
        /*10e4*/ 	.word	0x00000000
        /*10e8*/ 	.short	0x010a
        /*10ea*/ 	.byte	0x3f
	.zero		1


	//   ....[77]....
        /*10ec*/ 	.word	0x00025110
        /*10f0*/ 	.word	0x00000004
        /*10f4*/ 	.word	0x00000000
        /*10f8*/ 	.short	0x010a
        /*10fa*/ 	.byte	0x3f
	.zero		1


	//   ....[78]....
        /*10fc*/ 	.word	0x00025140
        /*1100*/ 	.word	0x00000003
        /*1104*/ 	.word	0x00000000
        /*1108*/ 	.short	0x010a
        /*110a*/ 	.byte	0x3f
	.zero		1


	//   ....[79]....
        /*110c*/ 	.word	0x000251a0
        /*1110*/ 	.word	0x0000005f
        /*1114*/ 	.word	0x00022890
        /*1118*/ 	.short	0x010a
        /*111a*/ 	.byte	0x3f
	.zero		1


	//   ....[80]....
        /*111c*/ 	.word	0x000251f0
        /*1120*/ 	.word	0x0000005f
        /*1124*/ 	.word	0x00022890
        /*1128*/ 	.short	0x010a
        /*112a*/ 	.byte	0x3f
	.zero		1


	//   ....[81]....
        /*112c*/ 	.word	0x00025240
        /*1130*/ 	.word	0x0000005f
        /*1134*/ 	.word	0x00022890
        /*1138*/ 	.short	0x010a
        /*113a*/ 	.byte	0x3f
	.zero		1


	//   ....[82]....
        /*113c*/ 	.word	0x00025290
        /*1140*/ 	.word	0x0000005f
        /*1144*/ 	.word	0x000228b0
        /*1148*/ 	.short	0x010a
        /*114a*/ 	.byte	0x3f
	.zero		1


	//   ....[83]....
        /*114c*/ 	.word	0x00025700
        /*1150*/ 	.word	0x00000013
        /*1154*/ 	.word	0x00022800
        /*1158*/ 	.short	0x010a
        /*115a*/ 	.byte	0x3f
	.zero		1


	//   ....[84]....
        /*115c*/ 	.word	0x00025d00
        /*1160*/ 	.word	0x00000013
        /*1164*/ 	.word	0x00022800
        /*1168*/ 	.short	0x010a
        /*116a*/ 	.byte	0x3f
	.zero		1


	//   ....[85]....
        /*116c*/ 	.word	0x00025d50
        /*1170*/ 	.word	0x00000004
        /*1174*/ 	.word	0x00022830
        /*1178*/ 	.short	0x010a
        /*117a*/ 	.byte	0x3f
	.zero		1


	//   ....[86]....
        /*117c*/ 	.word	0x00025da0
        /*1180*/ 	.word	0x00000004
        /*1184*/ 	.word	0x00022850
        /*1188*/ 	.short	0x010a
        /*118a*/ 	.byte	0x3f
	.zero		1


	//   ....[87]....
        /*118c*/ 	.word	0x00025df0
        /*1190*/ 	.word	0x000000d4
        /*1194*/ 	.word	0x00022830
        /*1198*/ 	.short	0x010a
        /*119a*/ 	.byte	0x3f
	.zero		1


	//   ....[88]....
        /*119c*/ 	.word	0x00025e40
        /*11a0*/ 	.word	0x000000d4
        /*11a4*/ 	.word	0x00022850
        /*11a8*/ 	.short	0x010a
        /*11aa*/ 	.byte	0x3f
	.zero		1


	//   ....[89]....
        /*11ac*/ 	.word	0x00025e90
        /*11b0*/ 	.word	0x00000004
        /*11b4*/ 	.word	0x00022830
        /*11b8*/ 	.short	0x010a
        /*11ba*/ 	.byte	0x3f
	.zero		1


	//   ....[90]....
        /*11bc*/ 	.word	0x00025ee0
        /*11c0*/ 	.word	0x00000004
        /*11c4*/ 	.word	0x00022850
        /*11c8*/ 	.short	0x010a
        /*11ca*/ 	.byte	0x3f
	.zero		1


	//   ....[91]....
        /*11cc*/ 	.word	0x00025f30
        /*11d0*/ 	.word	0x000000d3
        /*11d4*/ 	.word	0x00022830
        /*11d8*/ 	.short	0x010a
        /*11da*/ 	.byte	0x3f
	.zero		1


	//   ....[92]....
        /*11dc*/ 	.word	0x00025f80
        /*11e0*/ 	.word	0x000000d3
        /*11e4*/ 	.word	0x00022850
        /*11e8*/ 	.short	0x010a
        /*11ea*/ 	.byte	0x3f
	.zero		1


	//   ....[93]....
        /*11ec*/ 	.word	0x00026b80
        /*11f0*/ 	.word	0x00000013
        /*11f4*/ 	.word	0x00022820
        /*11f8*/ 	.short	0x010a
        /*11fa*/ 	.byte	0x3f
	.zero		1


	//   ....[94]....
        /*11fc*/ 	.word	0x00026bd0
        /*1200*/ 	.word	0x00000007
        /*1204*/ 	.word	0x000228a0
        /*1208*/ 	.short	0x010a
        /*120a*/ 	.byte	0x3f
	.zero		1


	//   ....[95]....
        /*120c*/ 	.word	0x00026c20
        /*1210*/ 	.word	0x00000007
        /*1214*/ 	.word	0x000228c0
        /*1218*/ 	.short	0x010a
        /*121a*/ 	.byte	0x3f
	.zero		1


	//   ....[96]....
        /*121c*/ 	.word	0x00026c70
        /*1220*/ 	.word	0x00000006
        /*1224*/ 	.word	0x000228a0
        /*1228*/ 	.short	0x010a
        /*122a*/ 	.byte	0x3f
	.zero		1


	//   ....[97]....
        /*122c*/ 	.word	0x00026cc0
        /*1230*/ 	.word	0x00000006
        /*1234*/ 	.word	0x000228c0
        /*1238*/ 	.short	0x010a
        /*123a*/ 	.byte	0x3f
	.zero		1


	//   ....[98]....
        /*123c*/ 	.word	0x00026e60
        /*1240*/ 	.word	0x00000000
        /*1244*/ 	.word	0x00022840
        /*1248*/ 	.short	0x010a
        /*124a*/ 	.byte	0x3f
	.zero		1


	//   ....[99]....
        /*124c*/ 	.word	0x00027900
        /*1250*/ 	.word	0x00000013
        /*1254*/ 	.word	0x00022820
        /*1258*/ 	.short	0x010a
        /*125a*/ 	.byte	0x3f
	.zero		1


	//   ....[100]....
        /*125c*/ 	.word	0x00027950
        /*1260*/ 	.word	0x00000002
        /*1264*/ 	.word	0x00022860
        /*1268*/ 	.short	0x010a
        /*126a*/ 	.byte	0x3f
	.zero		1


	//   ....[101]....
        /*126c*/ 	.word	0x000279a0
        /*1270*/ 	.word	0x00000002
        /*1274*/ 	.word	0x00022840
        /*1278*/ 	.short	0x010a
        /*127a*/ 	.byte	0x3f
	.zero		1


	//   ....[102]....
        /*127c*/ 	.word	0x000279f0
        /*1280*/ 	.word	0x00000002
        /*1284*/ 	.word	0x00022860
        /*1288*/ 	.short	0x010a
        /*128a*/ 	.byte	0x3f
	.zero		1


	//   ....[103]....
        /*128c*/ 	.word	0x00027a40
        /*1290*/ 	.word	0x00000003
        /*1294*/ 	.word	0x00022840
        /*1298*/ 	.short	0x010a
        /*129a*/ 	.byte	0x3f
	.zero		1


	//   ....[104]....
        /*129c*/ 	.word	0x00027a90
        /*12a0*/ 	.word	0x00000003
        /*12a4*/ 	.word	0x00022860
        /*12a8*/ 	.short	0x010a
        /*12aa*/ 	.byte	0x3f
	.zero		1


	//   ....[105]....
        /*12ac*/ 	.word	0x00027ae0
        /*12b0*/ 	.word	0x00000003
        /*12b4*/ 	.word	0x00022840
        /*12b8*/ 	.short	0x010a
        /*12ba*/ 	.byte	0x3f
	.zero		1


	//   ....[106]....
        /*12bc*/ 	.word	0x00027b30
        /*12c0*/ 	.word	0x00000003
        /*12c4*/ 	.word	0x00022860
        /*12c8*/ 	.short	0x010a
        /*12ca*/ 	.byte	0x3f
	.zero		1


	//   ....[107]....
        /*12cc*/ 	.word	0x000286b0
        /*12d0*/ 	.word	0x00000000
        /*12d4*/ 	.word	0x00022820
        /*12d8*/ 	.short	0x010a
        /*12da*/ 	.byte	0x3f
	.zero		1


	//   ....[108]....
        /*12dc*/ 	.word	0x00028850
        /*12e0*/ 	.word	0x00000006
        /*12e4*/ 	.word	0x00000000
        /*12e8*/ 	.short	0x010a
        /*12ea*/ 	.byte	0x3f
	.zero		1


	//   ....[109]....
        /*12ec*/ 	.word	0x000288a0
        /*12f0*/ 	.word	0x00000007
        /*12f4*/ 	.word	0x00000000
        /*12f8*/ 	.short	0x010a
        /*12fa*/ 	.byte	0x3f
	.zero		1


	//   ....[110]....
        /*12fc*/ 	.word	0x000288f0
        /*1300*/ 	.word	0x00000004
        /*1304*/ 	.word	0x00000000
        /*1308*/ 	.short	0x010a
        /*130a*/ 	.byte	0x3f
	.zero		1


	//----- nvinfo : EIATTR_NUM_MBARRIERS
	.align		4
.L_415:
        /*130c*/ 	.byte	0x03, 0x38
        /*130e*/ 	.short	0x0016


	//----- nvinfo : EIATTR_EXIT_INSTR_OFFSETS
	.align		4
        /*1310*/ 	.byte	0x04, 0x1c
        /*1312*/ 	.short	(.L_417 - .L_416)


	//   ....[0]....
.L_416:
        /*1314*/ 	.word	0x00025190


	//----- nvinfo : EIATTR_MAX_THREADS
	.align		4
.L_417:
        /*1318*/ 	.byte	0x04, 0x05
        /*131a*/ 	.short	(.L_419 - .L_418)
.L_418:
        /*131c*/ 	.word	0x00000180
        /*1320*/ 	.word	0x00000001
        /*1324*/ 	.word	0x00000001


	//----- nvinfo : EIATTR_CRS_STACK_SIZE
	.align		4
.L_419:
        /*1328*/ 	.byte	0x04, 0x1e
        /*132a*/ 	.short	(.L_421 - .L_420)
.L_420:
        /*132c*/ 	.word	0x00000000


	//----- nvinfo : EIATTR_CBANK_PARAM_SIZE
	.align		4
.L_421:
        /*1330*/ 	.byte	0x03, 0x19
        /*1332*/ 	.short	0x0af0


	//----- nvinfo : EIATTR_PARAM_CBANK
	.align		4
        /*1334*/ 	.byte	0x04, 0x0a
        /*1336*/ 	.short	(.L_423 - .L_422)
	.align		4
.L_422:
        /*1338*/ 	.word	index@(.nv.constant0._ZN7cutlass13device_kernelIN5flash11enable_sm90INS1_16FlashAttnFwdSm90INS1_25CollectiveMainloopFwdSm90ILi2EN4cute5tupleIJNS5_1CILi1EEES8_S8_EEENS6_IJNS7_ILi128EEENS7_ILi96EEENS7_ILi64EEEEEELi256ENS_10bfloat16_tEfNS_4arch4Sm90ELb0ELb1ELb1ELb1ELb0ELb1ELb0ELb1ELb0ELb1ELb1ELb0EEENS1_21CollectiveEpilogueFwdINS6_IJSA_NS7_ILi256EEESB_EEES9_SE_SG_Li256ELb1ELb1ELb1ELb0EEENS1_36VarlenDynamicPersistentTileSchedulerILi128ELi96ELi256ELi128ELb1ELb1ELb1ELb1ELb0ELb1EEEEEEEEEvNT_6ParamsE)
        /*133c*/ 	.short	0x0210
        /*133e*/ 	.short	0x0af0


	//----- nvinfo : EIATTR_SW_WAR
	.align		4
.L_423:
        /*1340*/ 	.byte	0x04, 0x36
        /*1342*/ 	.short	(.L_425 - .L_424)
.L_424:
        /*1344*/ 	.word	0x00000008
.L_425:


//--------------------- .nv.info._ZN7cutlass13device_kernelIN5flash11enable_sm90INS1_16FlashAttnFwdSm90INS1_25CollectiveMainloopFwdSm90ILi2EN4cute5tupleIJNS5_1CILi1EEES8_S8_EEENS6_IJNS7_ILi128EEENS7_ILi96EEENS7_ILi64EEEEEELi256ENS_10bfloat16_tEfNS_4arch4Sm90ELb0ELb1ELb1ELb1ELb0ELb0ELb1ELb1ELb0ELb1ELb1ELb0EEENS1_21CollectiveEpilogueFwdINS6_IJSA_NS7_ILi256EEESB_EEES9_SE_SG_Li256ELb1ELb1ELb1ELb0EEENS1_36VarlenDynamicPersistentTileSchedulerILi128ELi96ELi256ELi128ELb1ELb1ELb1ELb1ELb0ELb1EEEEEEEEEvNT_6ParamsE --------------------------
	.section	.nv.info._ZN7cutlass13device_kernelIN5flash11enable_sm90INS1_16FlashAttnFwdSm90INS1_25CollectiveMainloopFwdSm90ILi2EN4cute5tupleIJNS5_1CILi1EEES8_S8_EEENS6_IJNS7_ILi128EEENS7_ILi96EEENS7_ILi64EEEEEELi256ENS_10bfloat16_tEfNS_4arch4Sm90ELb0ELb1ELb1ELb1ELb0ELb0ELb1ELb1ELb0ELb1ELb1ELb0EEENS1_21CollectiveEpilogueFwdINS6_IJSA_NS7_ILi256EEESB_EEES9_SE_SG_Li256ELb1ELb1ELb1ELb0EEENS1_36VarlenDynamicPersistentTileSchedulerILi128ELi96ELi256ELi128ELb1ELb1ELb1ELb1ELb0ELb1EEEEEEEEEvNT_6ParamsE,"",@"SHT_CUDA_INFO"
	.sectionflags	@""
	.align	4


	//----- nvinfo : EIATTR_CUDA_API_VERSION
	.align		4
        /*0000*/ 	.byte	0x04, 0x37
        /*0002*/ 	.short	(.L_427 - .L_426)
.L_426:
        /*0004*/ 	.word	0x00000082


	//----- nvinfo : EIATTR_KPARAM_INFO
	.align		4
.L_427:
        /*0008*/ 	.byte	0x04, 0x17
        /*000a*/ 	.short	(.L_429 - .L_428)
.L_428:
        /*000c*/ 	.word	0x00000000
        /*0010*/ 	.short	0x0000
        /*0012*/ 	.short	0x0070
        /*0014*/ 	.byte	0x00, 0xf0, 0x01, 0x2e


	//----- nvinfo : EIATTR_SPARSE_MMA_MASK
	.align		4
.L_429:
        /*0018*/ 	.byte	0x03, 0x50
        /*001a*/ 	.short	0x0000


	//----- nvinfo : EIATTR_MAXREG_COUNT
	.align		4
        /*001c*/ 	.byte	0x03, 0x1b
        /*001e*/ 	.short	0x00a8


	//----- nvinfo : EIATTR_NUM_BARRIERS
	.align		4
        /*0020*/ 	.byte	0x02, 0x4c
        /*0022*/ 	.byte	0x10
	.zero		1


	//----- nvinfo : EIATTR_EXTERNS
	.align		4
        /*0024*/ 	.byte	0x04, 0x0f
        /*0026*/ 	.short	(.L_431 - .L_430)


	//   ....[0]....
	.align		4
.L_430:
        /*0028*/ 	.word	index@(__assertfail)


	//----- nvinfo : EIATTR_ANNOTATIONS
	.align		4
.L_431:
        /*002c*/ 	.byte	0x04, 0x55
        /*002e*/ 	.short	(.L_433 - .L_432)


	//   ....[0]....
.L_432:
        /* <DEDUP_REMOVED lines=116> */


	//----- nvinfo : EIATTR_MERCURY_ISA_VERSION
	.align		4
.L_433:
        /*0760*/ 	.byte	0x03, 0x5f
        /*0762*/ 	.short	0x0101


	//----- nvinfo : EIATTR_UNUSED_LOAD_BYTE_OFFSET
	.align		4
        /*0764*/ 	.byte	0x04, 0x44
        /*0766*/ 	.short	(.L_435 - .L_434)


	//   ....[0]....
.L_434:
        /*0768*/ 	.word	0x00000b40
        /*076c*/ 	.word	0x0000fff0


	//   ....[1]....
        /*0770*/ 	.word	0x00020670
        /*0774*/ 	.word	0x0000fff0


	//----- nvinfo : EIATTR_INT_WARP_WIDE_INSTR_OFFSETS
	.align		4
.L_435:
        /*0778*/ 	.byte	0x04, 0x31
        /*077a*/ 	.short	(.L_437 - .L_436)


	//   ....[0]....
.L_436:
        /*077c*/ 	.word	0x00000170


	//   ....[1]....
        /*0780*/ 	.word	0x000001b0


	//   ....[2]....
        /*0784*/ 	.word	0x00000220


	//   ....[3]....
        /*0788*/ 	.word	0x00000230


	//   ....[4]....
        /*078c*/ 	.word	0x00026fb0


	//   ....[5]....
        /*0790*/ 	.word	0x00027040


	//   ....[6]....
        /*0794*/ 	.word	0x0002b910


	//   ....[7]....
        /*0798*/ 	.word	0x0002b9a0


	//----- nvinfo : EIATTR_COOP_GROUP_MASK_REGIDS
	.align		4
.L_437:
        /*079c*/ 	.byte	0x04, 0x29
        /*079e*/ 	.short	(.L_439 - .L_438)


	//   ....[0]....
.L_438:
        /*07a0*/ 	.word	0xffffffff


	//   ....[1]....
        /*07a4*/ 	.word	0xffffffff


	//   ....[2]....
        /*07a8*/ 	.word	0xffffffff


	//   ....[3]....
        /*07ac*/ 	.word	0xffffffff


	//   ....[4]....
        /*07b0*/ 	.word	0xffffffff


	//   ....[5]....
        /*07b4*/ 	.word	0xffffffff


	//   ....[6]....
        /*07b8*/ 	.word	0xffffffff


	//   ....[7]....
        /*07bc*/ 	.word	0xffffffff


	//   ....[8]....
        /*07c0*/ 	.word	0xffffffff


	//   ....[9]....
        /*07c4*/ 	.word	0xffffffff


	//   ....[10]....
        /*07c8*/ 	.word	0xffffffff


	//   ....[11]....
        /*07cc*/ 	.word	0xffffffff


	//   ....[12]....
        /*07d0*/ 	.word	0xffffffff


	//   ....[13]....
        /*07d4*/ 	.word	0xffffffff


	//   ....[14]....
        /*07d8*/ 	.word	0xffffffff


	//   ....[15]....
        /*07dc*/ 	.word	0xffffffff


	//   ....[16]....
        /*07e0*/ 	.word	0xffffffff


	//   ....[17]....
        /*07e4*/ 	.word	0xffffffff


	//   ....[18]....
        /*07e8*/ 	.word	0xffffffff


	//   ....[19]....
        /*07ec*/ 	.word	0xffffffff


	//   ....[20]....
        /*07f0*/ 	.word	0xffffffff


	//   ....[21]....
        /*07f4*/ 	.word	0xffffffff


	//   ....[22]....
        /*07f8*/ 	.word	0xffffffff


	//   ....[23]....
        /*07fc*/ 	.word	0xffffffff


	//   ....[24]....
        /*0800*/ 	.word	0xffffffff


	//   ....[25]....
        /*0804*/ 	.word	0xffffffff


	//   ....[26]....
        /*0808*/ 	.word	0xffffffff


	//   ....[27]....
        /*080c*/ 	.word	0xffffffff


	//   ....[28]....
        /*0810*/ 	.word	0xffffffff


	//   ....[29]....
        /*0814*/ 	.word	0xffffffff


	//   ....[30]....
        /*0818*/ 	.word	0xffffffff


	//   ....[31]....
        /*081c*/ 	.word	0xffffffff


	//   ....[32]....
        /*0820*/ 	.word	0xffffffff


	//   ....[33]....
        /*0824*/ 	.word	0xffffffff


	//   ....[34]....
        /*0828*/ 	.word	0xffffffff


	//   ....[35]....
        /*082c*/ 	.word	0xffffffff


	//   ....[36]....
        /*0830*/ 	.word	0xffffffff


	//   ....[37]....
        /*0834*/ 	.word	0xffffffff


	//   ....[38]....
        /*0838*/ 	.word	0xffffffff


	//   ....[39]....
        /*083c*/ 	.word	0xffffffff


	//   ....[40]....
        /*0840*/ 	.word	0xffffffff


	//   ....[41]....
        /*0844*/ 	.word	0xffffffff


	//   ....[42]....
        /*0848*/ 	.word	0xffffffff


	//   ....[43]....
        /*084c*/ 	.word	0xffffffff


	//   ....[44]....
        /*0850*/ 	.word	0xffffffff


	//   ....[45]....
        /*0854*/ 	.word	0xffffffff


	//   ....[46]....
        /*0858*/ 	.word	0xffffffff


	//   ....[47]....
        /*085c*/ 	.word	0xffffffff


	//   ....[48]....
        /*0860*/ 	.word	0xffffffff


	//   ....[49]....
        /*0864*/ 	.word	0xffffffff


	//   ....[50]....
        /*0868*/ 	.word	0xffffffff


	//   ....[51]....
        /*086c*/ 	.word	0xffffffff


	//   ....[52]....
        /*0870*/ 	.word	0xffffffff


	//   ....[53]....
        /*0874*/ 	.word	0xffffffff


	//   ....[54]....
        /*0878*/ 	.word	0xffffffff


	//   ....[55]....
        /*087c*/ 	.word	0xffffffff


	//   ....[56]....
        /*0880*/ 	.word	0xffffffff


	//   ....[57]....
        /*0884*/ 	.word	0xffffffff


	//   ....[58]....
        /*0888*/ 	.word	0xffffffff


	//   ....[59]....
        /*088c*/ 	.word	0xffffffff


	//   ....[60]....
        /*0890*/ 	.word	0xffffffff


	//   ....[61]....
        /*0894*/ 	.word	0xffffffff


	//   ....[62]....
        /*0898*/ 	.word	0xffffffff


	//   ....[63]....
        /*089c*/ 	.word	0xffffffff


	//   ....[64]....
        /*08a0*/ 	.word	0xffffffff


	//   ....[65]....
        /*08a4*/ 	.word	0xffffffff


	//   ....[66]....
        /*08a8*/ 	.word	0xffffffff


	//   ....[67]....
        /*08ac*/ 	.word	0xffffffff


	//   ....[68]....
        /*08b0*/ 	.word	0xffffffff


	//   ....[69]....
        /*08b4*/ 	.word	0xffffffff


	//   ....[70]....
        /*08b8*/ 	.word	0xffffffff


	//   ....[71]....
        /*08bc*/ 	.word	0xffffffff


	//   ....[72]....
        /*08c0*/ 	.word	0xffffffff


	//   ....[73]....
        /*08c4*/ 	.word	0xffffffff


	//   ....[74]....
        /*08c8*/ 	.word	0xffffffff


	//   ....[75]....
        /*08cc*/ 	.word	0xffffffff


	//   ....[76]....
        /*08d0*/ 	.word	0xffffffff


	//   ....[77]....
        /*08d4*/ 	.word	0xffffffff


	//   ....[78]....
        /*08d8*/ 	.word	0xffffffff


	//   ....[79]....
        /*08dc*/ 	.word	0xffffffff


	//   ....[80]....
        /*08e0*/ 	.word	0xffffffff


	//   ....[81]....
        /*08e4*/ 	.word	0xffffffff


	//   ....[82]....
        /*08e8*/ 	.word	0xffffffff


	//   ....[83]....
        /*08ec*/ 	.word	0xffffffff


	//   ....[84]....
        /*08f0*/ 	.word	0xffffffff


	//   ....[85]....
        /*08f4*/ 	.word	0xffffffff


	//   ....[86]....
        /*08f8*/ 	.word	0xffffffff


	//   ....[87]....
        /*08fc*/ 	.word	0xffffffff


	//   ....[88]....
        /*0900*/ 	.word	0xffffffff


	//   ....[89]....
        /*0904*/ 	.word	0xffffffff


	//   ....[90]....
        /*0908*/ 	.word	0xffffffff


	//   ....[91]....
        /*090c*/ 	.word	0xffffffff


	//   ....[92]....
        /*0910*/ 	.word	0xffffffff


	//   ....[93]....
        /*0914*/ 	.word	0xffffffff


	//   ....[94]....
        /*0918*/ 	.word	0xffffffff


	//   ....[95]....
        /*091c*/ 	.word	0xffffffff


	//   ....[96]....
        /*0920*/ 	.word	0xffffffff


	//   ....[97]....
        /*0924*/ 	.word	0xffffffff


	//   ....[98]....
        /*0928*/ 	.word	0xffffffff


	//   ....[99]....
        /*092c*/ 	.word	0xffffffff


	//   ....[100]....
        /*0930*/ 	.word	0xffffffff


	//   ....[101]....
        /*0934*/ 	.word	0xffffffff


	//   ....[102]....
        /*0938*/ 	.word	0xffffffff


	//   ....[103]....
        /*093c*/ 	.word	0xffffffff


	//   ....[104]....
        /*0940*/ 	.word	0xffffffff


	//   ....[105]....
        /*0944*/ 	.word	0xffffffff


	//   ....[106]....
        /*0948*/ 	.word	0xffffffff


	//   ....[107]....
        /*094c*/ 	.word	0xffffffff


	//   ....[108]....
        /*0950*/ 	.word	0xffffffff


	//   ....[109]....
        /*0954*/ 	.word	0xffffffff


	//   ....[110]....
        /*0958*/ 	.word	0xffffffff


	//   ....[111]....
        /*095c*/ 	.word	0xffffffff


	//   ....[112]....
        /*0960*/ 	.word	0xffffffff


	//   ....[113]....
        /*0964*/ 	.word	0xffffffff


	//   ....[114]....
        /*0968*/ 	.word	0xffffffff


	//   ....[115]....
        /*096c*/ 	.word	0xffffffff


	//   ....[116]....
        /*0970*/ 	.word	0xffffffff


	//   ....[117]....
        /*0974*/ 	.word	0xffffffff


	//   ....[118]....
        /*0978*/ 	.word	0xffffffff


	//   ....[119]....
        /*097c*/ 	.word	0xffffffff


	//   ....[120]....
        /*0980*/ 	.word	0xffffffff


	//   ....[121]....
        /*0984*/ 	.word	0x0500000f


	//   ....[122]....
        /*0988*/ 	.word	0x0500000f


	//   ....[123]....
        /*098c*/ 	.word	0x0500000f


	//   ....[124]....
        /*0990*/ 	.word	0x0500000f


	//   ....[125]....
        /*0994*/ 	.word	0x0500000f


	//   ....[126]....
        /*0998*/ 	.word	0x0500000f


	//   ....[127]....
        /*099c*/ 	.word	0x0500000f


	//   ....[128]....
        /*09a0*/ 	.word	0x0500000f


	//   ....[129]....
        /*09a4*/ 	.word	0x0500000f


	//   ....[130]....
        /*09a8*/ 	.word	0x0500000f


	//   ....[131]....
        /*09ac*/ 	.word	0x0500000f


	//   ....[132]....
        /*09b0*/ 	.word	0x0500000f


	//   ....[133]....
        /*09b4*/ 	.word	0x0500000f


	//   ....[134]....
        /*09b8*/ 	.word	0x0500000f


	//   ....[135]....
        /*09bc*/ 	.word	0x0500000f


	//   ....[136]....
        /*09c0*/ 	.word	0x0500000f


	//   ....[137]....
        /*09c4*/ 	.word	0x0500000f


	//   ....[138]....
        /*09c8*/ 	.word	0x0500000f


	//   ....[139]....
        /*09cc*/ 	.word	0x0500000f


	//   ....[140]....
        /*09d0*/ 	.word	0x0500000f


	//   ....[141]....
        /*09d4*/ 	.word	0x0500000f


	//   ....[142]....
        /*09d8*/ 	.word	0x0500000f


	//   ....[143]....
        /*09dc*/ 	.word	0x0500000f


	//   ....[144]....
        /*09e0*/ 	.word	0x0500000f


	//   ....[145]....
        /*09e4*/ 	.word	0x0500000f


	//   ....[146]....
        /*09e8*/ 	.word	0x0500000f


	//   ....[147]....
        /*09ec*/ 	.word	0x0500000f


	//   ....[148]....
        /*09f0*/ 	.word	0x0500000f


	//   ....[149]....
        /*09f4*/ 	.word	0x0500000f


	//   ....[150]....
        /*09f8*/ 	.word	0x0500000f


	//   ....[151]....
        /*09fc*/ 	.word	0x0500000f


	//   ....[152]....
        /*0a00*/ 	.word	0x0500000f


	//   ....[153]....
        /*0a04*/ 	.word	0x0500000f


	//   ....[154]....
        /*0a08*/ 	.word	0x0500000f


	//   ....[155]....
        /*0a0c*/ 	.word	0x0500000f


	//   ....[156]....
        /*0a10*/ 	.word	0x0500000f


	//   ....[157]....
        /*0a14*/ 	.word	0x0500000f


	//   ....[158]....
        /*0a18*/ 	.word	0x0500000f


	//   ....[159]....
        /*0a1c*/ 	.word	0x0500000f


	//   ....[160]....
        /*0a20*/ 	.word	0x0500000f


	//   ....[161]....
        /*0a24*/ 	.word	0x0500000f


	//   ....[162]....
        /*0a28*/ 	.word	0x0500000f


	//   ....[163]....
        /*0a2c*/ 	.word	0x0500000f


	//   ....[164]....
        /*0a30*/ 	.word	0x0500000f


	//   ....[165]....
        /*0a34*/ 	.word	0x0500000f


	//   ....[166]....
        /*0a38*/ 	.word	0x0500000f


	//   ....[167]....
        /*0a3c*/ 	.word	0x0500000f


	//   ....[168]....
        /*0a40*/ 	.word	0x0500000f


	//   ....[169]....
        /*0a44*/ 	.word	0x0500000f


	//   ....[170]....
        /*0a48*/ 	.word	0x0500000f


	//   ....[171]....
        /*0a4c*/ 	.word	0x0500000f


	//   ....[172]....
        /*0a50*/ 	.word	0x0500000f


	//   ....[173]....
        /*0a54*/ 	.word	0xffffffff


	//   ....[174]....
        /*0a58*/ 	.word	0xffffffff


	//   ....[175]....
        /*0a5c*/ 	.word	0xffffffff


	//   ....[176]....
        /*0a60*/ 	.word	0xffffffff


	//   ....[177]....
        /*0a64*/ 	.word	0xffffffff


	//   ....[178]....
        /*0a68*/ 	.word	0xffffffff


	//----- nvinfo : EIATTR_COOP_GROUP_INSTR_OFFSETS
	.align		4
.L_439:
        /*0a6c*/ 	.byte	0x04, 0x28
        /*0a6e*/ 	.short	(.L_441 - .L_440)


	//   ....[0]....
.L_440:
        /*0a70*/ 	.word	0x000000b0


	//   ....[1]....
        /*0a74*/ 	.word	0x00000180


	//   ....[2]....
        /*0a78*/ 	.word	0x000001d0


	//   ....[3]....
        /*0a7c*/ 	.word	0x00000420


	//   ....[4]....
        /*0a80*/ 	.word	0x00000580


	//   ....[5]....
        /*0a84*/ 	.word	0x000006a0


	//   ....[6]....
        /*0a88*/ 	.word	0x00000800


	//   ....[7]....
        /*0a8c*/ 	.word	0x00002920


	//   ....[8]....
        /*0a90*/ 	.word	0x000048b0


	//   ....[9]....
        /*0a94*/ 	.word	0x00005010


	//   ....[10]....
        /*0a98*/ 	.word	0x00006120


	//   ....[11]....
        /*0a9c*/ 	.word	0x00006650


	//   ....[12]....
        /*0aa0*/ 	.word	0x00006990


	//   ....[13]....
        /*0aa4*/ 	.word	0x000069b0


	//   ....[14]....
        /*0aa8*/ 	.word	0x0000be00


	//   ....[15]....
        /*0aac*/ 	.word	0x0000bf60


	//   ....[16]....
        /*0ab0*/ 	.word	0x0000c0a0


	//   ....[17]....
        /*0ab4*/ 	.word	0x0000c0c0


	//   ....[18]....
        /*0ab8*/ 	.word	0x00015a40


	//   ....[19]....
        /*0abc*/ 	.word	0x00016000


	//   ....[20]....
        /*0ac0*/ 	.word	0x00016fa0


	//   ....[21]....
        /*0ac4*/ 	.word	0x00017060


	//   ....[22]....
        /*0ac8*/ 	.word	0x00017210


	//   ....[23]....
        /*0acc*/ 	.word	0x00017230


	//   ....[24]....
        /*0ad0*/ 	.word	0x0001f700


	//   ....[25]....
        /*0ad4*/ 	.word	0x0001f720


	//   ....[26]....
        /*0ad8*/ 	.word	0x0001f760


	//   ....[27]....
        /*0adc*/ 	.word	0x0001f7a0


	//   ....[28]....
        /*0ae0*/ 	.word	0x000219d0


	//   ....[29]....
        /*0ae4*/ 	.word	0x000219e0


	//   ....[30]....
        /*0ae8*/ 	.word	0x00021a10


	//   ....[31]....
        /*0aec*/ 	.word	0x00021a20


	//   ....[32]....
        /*0af0*/ 	.word	0x000223d0


	//   ....[33]....
        /*0af4*/ 	.word	0x00022400


	//   ....[34]....
        /*0af8*/ 	.word	0x00022540


	//   ....[35]....
        /*0afc*/ 	.word	0x00022560


	//   ....[36]....
        /*0b00*/ 	.word	0x000226a0


	//   ....[37]....
        /*0b04*/ 	.word	0x000226c0


	//   ....[38]....
        /*0b08*/ 	.word	0x00022810


	//   ....[39]....
        /*0b0c*/ 	.word	0x00022830


	//   ....[40]....
        /*0b10*/ 	.word	0x00022d70


	//   ....[41]....
        /*0b14*/ 	.word	0x00022da0


	//   ....[42]....
        /*0b18*/ 	.word	0x000237e0


	//   ....[43]....
        /*0b1c*/ 	.word	0x000237f0


	//   ....[44]....
        /*0b20*/ 	.word	0x00024b40


	//   ....[45]....
        /*0b24*/ 	.word	0x00024b60


	//   ....[46]....
        /*0b28*/ 	.word	0x00024ca0


	//   ....[47]....
        /*0b2c*/ 	.word	0x00024cc0


	//   ....[48]....
        /*0b30*/ 	.word	0x00024e00


	//   ....[49]....
        /*0b34*/ 	.word	0x00024e20


	//   ....[50]....
        /*0b38*/ 	.word	0x00024f70


	//   ....[51]....
        /*0b3c*/ 	.word	0x00024f90


	//   ....[52]....
        /*0b40*/ 	.word	0x00025170


	//   ....[53]....
        /*0b44*/ 	.word	0x000253a0


	//   ....[54]....
        /*0b48*/ 	.word	0x000253d0


	//   ....[55]....
        /*0b4c*/ 	.word	0x00025400


	//   ....[56]....
        /*0b50*/ 	.word	0x00025430


	//   ....[57]....
        /*0b54*/ 	.word	0x00025460


	//   ....[58]....
        /*0b58*/ 	.word	0x00025490


	//   ....[59]....
        /*0b5c*/ 	.word	0x00025630


	//   ....[60]....
        /*0b60*/ 	.word	0x00025660


	//   ....[61]....
        /*0b64*/ 	.word	0x00025690


	//   ....[62]....
        /*0b68*/ 	.word	0x000256c0


	//   ....[63]....
        /*0b6c*/ 	.word	0x000256f0


	//   ....[64]....
        /*0b70*/ 	.word	0x00025720


	//   ....[65]....
        /*0b74*/ 	.word	0x000257c0


	//   ....[66]....
        /*0b78*/ 	.word	0x000257f0


	//   ....[67]....
        /*0b7c*/ 	.word	0x00025800


	//   ....[68]....
        /*0b80*/ 	.word	0x00025830


	//   ....[69]....
        /*0b84*/ 	.word	0x00027580


	//   ....[70]....
        /*0b88*/ 	.word	0x00028050


	//   ....[71]....
        /*0b8c*/ 	.word	0x00028070


	//   ....[72]....
        /*0b90*/ 	.word	0x00028090


	//   ....[73]....
        /*0b94*/ 	.word	0x000280c0


	//   ....[74]....
        /*0b98*/ 	.word	0x00028190


	//   ....[75]....
        /*0b9c*/ 	.word	0x00028220


	//   ....[76]....
        /*0ba0*/ 	.word	0x00028250


	//   ....[77]....
        /*0ba4*/ 	.word	0x000282d0


	//   ....[78]....
        /*0ba8*/ 	.word	0x00028300


	//   ....[79]....
        /*0bac*/ 	.word	0x00028380


	//   ....[80]....
        /*0bb0*/ 	.word	0x000283b0


	//   ....[81]....
        /*0bb4*/ 	.word	0x00028430


	//   ....[82]....
        /*0bb8*/ 	.word	0x00028460


	//   ....[83]....
        /*0bbc*/ 	.word	0x00028480


	//   ....[84]....
        /*0bc0*/ 	.word	0x000284d0


	//   ....[85]....
        /*0bc4*/ 	.word	0x000284e0


	//   ....[86]....
        /*0bc8*/ 	.word	0x00028c20


	//   ....[87]....
        /*0bcc*/ 	.word	0x00028c60


	//   ....[88]....
        /*0bd0*/ 	.word	0x00028c80


	//   ....[89]....
        /*0bd4*/ 	.word	0x00028d20


	//   ....[90]....
        /*0bd8*/ 	.word	0x00028db0


	//   ....[91]....
        /*0bdc*/ 	.word	0x00028dc0


	//   ....[92]....
        /*0be0*/ 	.word	0x00028e50


	//   ....[93]....
        /*0be4*/ 	.word	0x00028e60


	//   ....[94]....
        /*0be8*/ 	.word	0x00028ed0


	//   ....[95]....
        /*0bec*/ 	.word	0x00028ee0


	//   ....[96]....
        /*0bf0*/ 	.word	0x00028f60


	//   ....[97]....
        /*0bf4*/ 	.word	0x00028f70


	//   ....[98]....
        /*0bf8*/ 	.word	0x00028ff0


	//   ....[99]....
        /*0bfc*/ 	.word	0x00029000


	//   ....[100]....
        /*0c00*/ 	.word	0x00029010


	//   ....[101]....
        /*0c04*/ 	.word	0x00029050


	//   ....[102]....
        /*0c08*/ 	.word	0x0002bc30


	//   ....[103]....
        /*0c0c*/ 	.word	0x0002bc40


	//   ....[104]....
        /*0c10*/ 	.word	0x0002bca0


	//   ....[105]....
        /*0c14*/ 	.word	0x0002bce0


	//   ....[106]....
        /*0c18*/ 	.word	0x0002bd10


	//   ....[107]....
        /*0c1c*/ 	.word	0x0002bd40


	//   ....[108]....
        /*0c20*/ 	.word	0x0002bd70


	//   ....[109]....
        /*0c24*/ 	.word	0x0002bda0


	//   ....[110]....
        /*0c28*/ 	.word	0x0002bf60


	//   ....[111]....
        /*0c2c*/ 	.word	0x0002bf90


	//   ....[112]....
        /*0c30*/ 	.word	0x0002bfc0


	//   ....[113]....
        /*0c34*/ 	.word	0x0002bff0


	//   ....[114]....
        /*0c38*/ 	.word	0x0002c020


	//   ....[115]....
        /*0c3c*/ 	.word	0x0002c050


	//   ....[116]....
        /*0c40*/ 	.word	0x0002c120


	//   ....[117]....
        /*0c44*/ 	.word	0x0002c140


	//   ....[118]....
        /*0c48*/ 	.word	0x0002c150


	//   ....[119]....
        /*0c4c*/ 	.word	0x0002c1d0


	//   ....[120]....
        /*0c50*/ 	.word	0x0002cd10


	//   ....[121]....
        /*0c54*/ 	.word	0x0002d2b0


	//   ....[122]....
        /*0c58*/ 	.word	0x0002d440


	//   ....[123]....
        /*0c5c*/ 	.word	0x0002d4a0


	//   ....[124]....
        /*0c60*/ 	.word	0x0002d500


	//   ....[125]....
        /*0c64*/ 	.word	0x0002d560


	//   ....[126]....
        /*0c68*/ 	.word	0x0002d600


	//   ....[127]....
        /*0c6c*/ 	.word	0x0002d6f0


	//   ....[128]....
        /*0c70*/ 	.word	0x0002d820


	//   ....[129]....
        /*0c74*/ 	.word	0x0002d8c0


	//   ....[130]....
        /*0c78*/ 	.word	0x0002d990


	//   ....[131]....
        /*0c7c*/ 	.word	0x0002da30


	//   ....[132]....
        /*0c80*/ 	.word	0x0002db00


	//   ....[133]....
        /*0c84*/ 	.word	0x0002dba0


	//   ....[134]....
        /*0c88*/ 	.word	0x0002dc70


	//   ....[135]....
        /*0c8c*/ 	.word	0x0002dd10


	//   ....[136]....
        /*0c90*/ 	.word	0x0002ddc0


	//   ....[137]....
        /*0c94*/ 	.word	0x0002de60


	//   ....[138]....
        /*0c98*/ 	.word	0x0002e100


	//   ....[139]....
        /*0c9c*/ 	.word	0x0002e1b0


	//   ....[140]....
        /*0ca0*/ 	.word	0x0002e2b0


	//   ....[141]....
        /*0ca4*/ 	.word	0x0002e3a0


	//   ....[142]....
        /*0ca8*/ 	.word	0x0002e460


	//   ....[143]....
        /*0cac*/ 	.word	0x0002e520


	//   ....[144]....
        /*0cb0*/ 	.word	0x0002e5e0


	//   ....[145]....
        /*0cb4*/ 	.word	0x0002e6a0


	//   ....[146]....
        /*0cb8*/ 	.word	0x0002e760


	//   ....[147]....
        /*0cbc*/ 	.word	0x0002e820


	//   ....[148]....
        /*0cc0*/ 	.word	0x0002e8e0


	//   ....[149]....
        /*0cc4*/ 	.word	0x0002e990


	//   ....[150]....
        /*0cc8*/ 	.word	0x0002ea90


	//   ....[151]....
        /*0ccc*/ 	.word	0x0002eae0


	//   ....[152]....
        /*0cd0*/ 	.word	0x0002eb40


	//   ....[153]....
        /*0cd4*/ 	.word	0x0002ec20


	//   ....[154]....
        /*0cd8*/ 	.word	0x0002ef50


	//   ....[155]....
        /*0cdc*/ 	.word	0x0002eff0


	//   ....[156]....
        /*0ce0*/ 	.word	0x0002f190


	//   ....[157]....
        /*0ce4*/ 	.word	0x0002f210


	//   ....[158]....
        /*0ce8*/ 	.word	0x0002f290


	//   ....[159]....
        /*0cec*/ 	.word	0x0002f310


	//   ....[160]....
        /*0cf0*/ 	.word	0x0002f390


	//   ....[161]....
        /*0cf4*/ 	.word	0x0002f420


	//   ....[162]....
        /*0cf8*/ 	.word	0x0002f4c0


	//   ....[163]....
        /*0cfc*/ 	.word	0x0002f570


	//   ....[164]....
        /*0d00*/ 	.word	0x0002f5f0


	//   ....[165]....
        /*0d04*/ 	.word	0x0002f670


	//   ....[166]....
        /*0d08*/ 	.word	0x0002f6f0


	//   ....[167]....
        /*0d0c*/ 	.word	0x0002f780


	//   ....[168]....
        /*0d10*/ 	.word	0x0002f800


	//   ....[169]....
        /*0d14*/ 	.word	0x0002f8b0


	//   ....[170]....
        /*0d18*/ 	.word	0x0002f900


	//   ....[171]....
        /*0d1c*/ 	.word	0x0002f9c0


	//   ....[172]....
        /*0d20*/ 	.word	0x0002faf0


	//   ....[173]....
        /*0d24*/ 	.word	0x000321d0


	//   ....[174]....
        /*0d28*/ 	.word	0x00032ff0


	//   ....[175]....
        /*0d2c*/ 	.word	0x00033bb0


	//   ....[176]....
        /*0d30*/ 	.word	0x00033bf0


	//   ....[177]....
        /*0d34*/ 	.word	0x00033c60


	//   ....[178]....
        /*0d38*/ 	.word	0x00033c80


	//----- nvinfo : EIATTR_REG_RECONFIG
	.align		4
.L_441:
        /*0d3c*/ 	.byte	0x01, 0x54
	.zero		2


	//----- nvinfo : EIATTR_SYSCALL_OFFSETS
	.align		4
        /*0d40*/ 	.byte	0x04, 0x46
        /*0d42*/ 	.short	(.L_443 - .L_442)


	//   ....[0]....
.L_442:
        /*0d44*/ 	.word	0x00002ba0


	//   ....[1]....
        /*0d48*/ 	.word	0x000271b0


	//   ....[2]....
        /*0d4c*/ 	.word	0x00027300


	//   ....[3]....
        /*0d50*/ 	.word	0x000273f0


	//   ....[4]....
        /*0d54*/ 	.word	0x00027c50


	//   ....[5]....
        /*0d58*/ 	.word	0x00028850


	//----- nvinfo : EIATTR_MBARRIER_INSTR_OFFSETS
	.align		4
.L_443:
        /*0d5c*/ 	.byte	0x04, 0x39
        /*0d5e*/ 	.short	(.L_445 - .L_444)


	//   ....[0]....
.L_444:
        /*0d60*/ 	.word	0x000002c0
        /*0d64*/ 	.word	0x000000ff
        /*0d68*/ 	.word	0x00032400
        /*0d6c*/ 	.short	0x0100
        /*0d6e*/ 	.byte	0x08
	.zero		1


	//   ....[1]....
        /*0d70*/ 	.word	0x000002d0
        /*0d74*/ 	.word	0x000000ff
        /*0d78*/ 	.word	0x00032410
        /*0d7c*/ 	.short	0x0100
        /*0d7e*/ 	.byte	0x08
	.zero		1


	//   ....[2]....
        /*0d80*/ 	.word	0x000002e0
        /*0d84*/ 	.word	0x000000ff
        /*0d88*/ 	.word	0x00032420
        /*0d8c*/ 	.short	0x0100
        /*0d8e*/ 	.byte	0x08
	.zero		1


	//   ....[3]....
        /*0d90*/ 	.word	0x000003d0
        /*0d94*/ 	.word	0x000000ff
        /*0d98*/ 	.word	0x00032430
        /*0d9c*/ 	.short	0x0100
        /*0d9e*/ 	.byte	0x08
	.zero		1


	//   ....[4]....
        /*0da0*/ 	.word	0x000003e0
        /*0da4*/ 	.word	0x000000ff
        /*0da8*/ 	.word	0x00032440
        /*0dac*/ 	.short	0x0100
        /*0dae*/ 	.byte	0x08
	.zero		1


	//   ....[5]....
        /*0db0*/ 	.word	0x000003f0
        /*0db4*/ 	.word	0x000000ff
        /*0db8*/ 	.word	0x00032438
        /*0dbc*/ 	.short	0x0100
        /*0dbe*/ 	.byte	0x08
	.zero		1


	//   ....[6]....
        /*0dc0*/ 	.word	0x00000400
        /*0dc4*/ 	.word	0x000000ff
        /*0dc8*/ 	.word	0x00032448
        /*0dcc*/ 	.short	0x0100
        /*0dce*/ 	.byte	0x08
	.zero		1


	//   ....[7]....
        /*0dd0*/ 	.word	0x00000530
        /*0dd4*/ 	.word	0x000000ff
        /*0dd8*/ 	.word	0x00032450
        /*0ddc*/ 	.short	0x0100
        /*0dde*/ 	.byte	0x08
	.zero		1


	//   ....[8]....
        /*0de0*/ 	.word	0x00000540
        /*0de4*/ 	.word	0x000000ff
        /*0de8*/ 	.word	0x00032460
        /*0dec*/ 	.short	0x0100
        /*0dee*/ 	.byte	0x08
	.zero		1


	//   ....[9]....
        /*0df0*/ 	.word	0x00000550
        /*0df4*/ 	.word	0x000000ff
        /*0df8*/ 	.word	0x00032458
        /*0dfc*/ 	.short	0x0100
        /*0dfe*/ 	.byte	0x08
	.zero		1


	//   ....[10]....
        /*0e00*/ 	.word	0x00000560
        /*0e04*/ 	.word	0x000000ff
        /*0e08*/ 	.word	0x00032468
        /*0e0c*/ 	.short	0x0100
        /*0e0e*/ 	.byte	0x08
	.zero		1


	//   ....[11]....
        /*0e10*/ 	.word	0x00000650
        /*0e14*/ 	.word	0x000000ff
        /*0e18*/ 	.word	0x00032470
        /*0e1c*/ 	.short	0x0100
        /*0e1e*/ 	.byte	0x06
	.zero		1


	//   ....[12]....
        /*0e20*/ 	.word	0x00000660
        /*0e24*/ 	.word	0x000000ff
        /*0e28*/ 	.word	0x00032480
        /*0e2c*/ 	.short	0x0100
        /*0e2e*/ 	.byte	0x06
	.zero		1


	//   ....[13]....
        /*0e30*/ 	.word	0x00000670
        /*0e34*/ 	.word	0x000000ff
        /*0e38*/ 	.word	0x00032478
        /*0e3c*/ 	.short	0x0100
        /*0e3e*/ 	.byte	0x06
	.zero		1


	//   ....[14]....
        /*0e40*/ 	.word	0x00000680
        /*0e44*/ 	.word	0x000000ff
        /*0e48*/ 	.word	0x00032488
        /*0e4c*/ 	.short	0x0100
        /*0e4e*/ 	.byte	0x06
	.zero		1


	//   ....[15]....
        /*0e50*/ 	.word	0x000007b0
        /*0e54*/ 	.word	0x000000ff
        /*0e58*/ 	.word	0x00032490
        /*0e5c*/ 	.short	0x0100
        /*0e5e*/ 	.byte	0x08
	.zero		1


	//   ....[16]....
        /*0e60*/ 	.word	0x000007c0
        /*0e64*/ 	.word	0x000000ff
        /*0e68*/ 	.word	0x000324a0
        /*0e6c*/ 	.short	0x0100
        /*0e6e*/ 	.byte	0x08
	.zero		1


	//   ....[17]....
        /*0e70*/ 	.word	0x000007d0
        /*0e74*/ 	.word	0x000000ff
        /*0e78*/ 	.word	0x00032498
        /*0e7c*/ 	.short	0x0100
        /*0e7e*/ 	.byte	0x08
	.zero		1


	//   ....[18]....
        /*0e80*/ 	.word	0x000007e0
        /*0e84*/ 	.word	0x000000ff
        /*0e88*/ 	.word	0x000324a8
        /*0e8c*/ 	.short	0x0100
        /*0e8e*/ 	.byte	0x08
	.zero		1


	//   ....[19]....
        /*0e90*/ 	.word	0x00000910
        /*0e94*/ 	.word	0x000000ff
        /*0e98*/ 	.word	0x000324b0
        /*0e9c*/ 	.short	0x0100
        /*0e9e*/ 	.byte	0x08
	.zero		1


	//   ....[20]....
        /*0ea0*/ 	.word	0x00000920
        /*0ea4*/ 	.word	0x000000ff
        /*0ea8*/ 	.word	0x000324c0
        /*0eac*/ 	.short	0x0100
        /*0eae*/ 	.byte	0x08
	.zero		1


	//   ....[21]....
        /*0eb0*/ 	.word	0x00000930
        /*0eb4*/ 	.word	0x000000ff
        /*0eb8*/ 	.word	0x000324b8
        /*0ebc*/ 	.short	0x0100
        /*0ebe*/ 	.byte	0x08
	.zero		1


	//   ....[22]....
        /*0ec0*/ 	.word	0x00000940
        /*0ec4*/ 	.word	0x000000ff
        /*0ec8*/ 	.word	0x000324c8
        /*0ecc*/ 	.short	0x0100
        /*0ece*/ 	.byte	0x08
	.zero		1


	//   ....[23]....
        /*0ed0*/ 	.word	0x00002de0
        /*0ed4*/ 	.word	0x00000048
        /*0ed8*/ 	.word	0x00032400
        /*0edc*/ 	.short	0x010a
        /*0ede*/ 	.byte	0x3f
	.zero		1


	//   ....[24]....
        /*0ee0*/ 	.word	0x00003270
        /*0ee4*/ 	.word	0x0000000a
        /*0ee8*/ 	.word	0x00000000
        /*0eec*/ 	.short	0x010a
        /*0eee*/ 	.byte	0x3f
	.zero		1


	//   ....[25]....
        /*0ef0*/ 	.word	0x000032d0
        /*0ef4*/ 	.word	0x0000000a
        /*0ef8*/ 	.word	0x00000000
        /*0efc*/ 	.short	0x010a
        /*0efe*/ 	.byte	0x3f
	.zero		1


	//   ....[26]....
        /*0f00*/ 	.word	0x00003680
        /*0f04*/ 	.word	0x00000048
        /*0f08*/ 	.word	0x00032410
        /*0f0c*/ 	.short	0x010a
        /*0f0e*/ 	.byte	0x3f
	.zero		1


	//   ....[27]....
        /*0f10*/ 	.word	0x00003780
        /*0f14*/ 	.word	0x0000000a
        /*0f18*/ 	.word	0x00000000
        /*0f1c*/ 	.short	0x010a
        /*0f1e*/ 	.byte	0x3f
	.zero		1


	//   ....[28]....
        /*0f20*/ 	.word	0x000037e0
        /*0f24*/ 	.word	0x0000000a
        /*0f28*/ 	.word	0x00000000
        /*0f2c*/ 	.short	0x010a
        /*0f2e*/ 	.byte	0x3f
	.zero		1


	//   ....[29]....
        /*0f30*/ 	.word	0x00004500
        /*0f34*/ 	.word	0x0000000a
        /*0f38*/ 	.word	0x00000000
        /*0f3c*/ 	.short	0x0101
        /*0f3e*/ 	.byte	0x3f
	.zero		1


	//   ....[30]....
        /*0f40*/ 	.word	0x00009c70
        /*0f44*/ 	.word	0x00000090
        /*0f48*/ 	.word	0x00000000
        /*0f4c*/ 	.short	0x0101
        /*0f4e*/ 	.byte	0x3f
	.zero		1


	//   ....[31]....
        /*0f50*/ 	.word	0x0000a3e0
        /*0f54*/ 	.word	0x00000003
        /*0f58*/ 	.word	0x00000000
        /*0f5c*/ 	.short	0x010a
        /*0f5e*/ 	.byte	0x3f
	.zero		1


	//   ....[32]....
        /*0f60*/ 	.word	0x0000a4e0
        /*0f64*/ 	.word	0x00000000
        /*0f68*/ 	.word	0x00000000
        /*0f6c*/ 	.short	0x010a
        /*0f6e*/ 	.byte	0x3f
	.zero		1


	//   ....[33]....
        /*0f70*/ 	.word	0x0000a910
        /*0f74*/ 	.word	0x00000003
        /*0f78*/ 	.word	0x00000000
        /*0f7c*/ 	.short	0x010a
        /*0f7e*/ 	.byte	0x3f
	.zero		1


	//   ....[34]....
        /*0f80*/ 	.word	0x0000a9c0
        /*0f84*/ 	.word	0x00000004
        /*0f88*/ 	.word	0x00000000
        /*0f8c*/ 	.short	0x010a
        /*0f8e*/ 	.byte	0x3f
	.zero		1


	//   ....[35]....
        /*0f90*/ 	.word	0x0000b6b0
        /*0f94*/ 	.word	0x00000003
        /*0f98*/ 	.word	0x00000000
        /*0f9c*/ 	.short	0x0101
        /*0f9e*/ 	.byte	0x3f
	.zero		1


	//   ....[36]....
        /*0fa0*/ 	.word	0x00014080
        /*0fa4*/ 	.word	0x00000000
        /*0fa8*/ 	.word	0x00000000
        /*0fac*/ 	.short	0x0101
        /*0fae*/ 	.byte	0x3f
	.zero		1


	//   ....[37]....
        /*0fb0*/ 	.word	0x00014280
        /*0fb4*/ 	.word	0x00000005
        /*0fb8*/ 	.word	0x00000000
        /*0fbc*/ 	.short	0x010a
        /*0fbe*/ 	.byte	0x3f
	.zero		1


	//   ....[38]....
        /*0fc0*/ 	.word	0x00014380
        /*0fc4*/ 	.word	0x00000000
        /*0fc8*/ 	.word	0x00000000
        /*0fcc*/ 	.short	0x010a
        /*0fce*/ 	.byte	0x3f
	.zero		1


	//   ....[39]....
        /*0fd0*/ 	.word	0x000147b0
        /*0fd4*/ 	.word	0x0000000b
        /*0fd8*/ 	.word	0x00000000
        /*0fdc*/ 	.short	0x010a
        /*0fde*/ 	.byte	0x3f
	.zero		1


	//   ....[40]....
        /*0fe0*/ 	.word	0x00014860
        /*0fe4*/ 	.word	0x00000004
        /*0fe8*/ 	.word	0x00000000
        /*0fec*/ 	.short	0x010a
        /*0fee*/ 	.byte	0x3f
	.zero		1


	//   ....[41]....
        /*0ff0*/ 	.word	0x00015550
        /*0ff4*/ 	.word	0x00000004
        /*0ff8*/ 	.word	0x00000000
        /*0ffc*/ 	.short	0x0101
        /*0ffe*/ 	.byte	0x3f
	.zero		1


	//   ....[42]....
        /*1000*/ 	.word	0x0001f250
        /*1004*/ 	.word	0x00000000
        /*1008*/ 	.word	0x00000000
        /*100c*/ 	.short	0x0101
        /*100e*/ 	.byte	0x3f
	.zero		1


	//   ....[43]....
        /*1010*/ 	.word	0x000223c0
        /*1014*/ 	.word	0x00000000
        /*1018*/ 	.word	0x00000000
        /*101c*/ 	.short	0x0101
        /*101e*/ 	.byte	0x3f
	.zero		1


	//   ....[44]....
        /*1020*/ 	.word	0x00022d90
        /*1024*/ 	.word	0x00000004
        /*1028*/ 	.word	0x00000000
        /*102c*/ 	.short	0x0101
        /*102e*/ 	.byte	0x3f
	.zero		1


	//   ....[45]....
        /*1030*/ 	.word	0x000277f0
        /*1034*/ 	.word	0x00000000
        /*1038*/ 	.word	0x00032440
        /*103c*/ 	.short	0x010a
        /*103e*/ 	.byte	0x3f
	.zero		1


	//   ....[46]....
        /*1040*/ 	.word	0x00028600
        /*1044*/ 	.word	0x00000012
        /*1048*/ 	.word	0x00032400
        /*104c*/ 	.short	0x0107
        /*104e*/ 	.byte	0x3f
	.zero		1


	//   ....[47]....
        /*1050*/ 	.word	0x000286c0
        /*1054*/ 	.word	0x00000012
        /*1058*/ 	.word	0x00032400
        /*105c*/ 	.short	0x0101
        /*105e*/ 	.byte	0x3f
	.zero		1


	//   ....[48]....
        /*1060*/ 	.word	0x00029190
        /*1064*/ 	.word	0x00000012
        /*1068*/ 	.word	0x00032410
        /*106c*/ 	.short	0x0107
        /*106e*/ 	.byte	0x3f
	.zero		1


	//   ....[49]....
        /*1070*/ 	.word	0x00029290
        /*1074*/ 	.word	0x00000012
        /*1078*/ 	.word	0x00032410
        /*107c*/ 	.short	0x0101
        /*107e*/ 	.byte	0x3f
	.zero		1


	//   ....[50]....
        /*1080*/ 	.word	0x000292b0
        /*1084*/ 	.word	0x00000012
        /*1088*/ 	.word	0x00032420
        /*108c*/ 	.short	0x010a
        /*108e*/ 	.byte	0x3f
	.zero		1


	//   ....[51]....
        /*1090*/ 	.word	0x00029390
        /*1094*/ 	.word	0x00000002
        /*1098*/ 	.word	0x00032460
        /*109c*/ 	.short	0x010a
        /*109e*/ 	.byte	0x3f
	.zero		1


	//   ....[52]....
        /*10a0*/ 	.word	0x00029cc0
        /*10a4*/ 	.word	0x00000002
        /*10a8*/ 	.word	0x00032440
        /*10ac*/ 	.short	0x010a
        /*10ae*/ 	.byte	0x3f
	.zero		1


	//   ....[53]....
        /*10b0*/ 	.word	0x00029ef0
        /*10b4*/ 	.word	0x00000002
        /*10b8*/ 	.word	0x00032460
        /*10bc*/ 	.short	0x010a
        /*10be*/ 	.byte	0x3f
	.zero		1


	//   ....[54]....
        /*10c0*/ 	.word	0x0002a6f0
        /*10c4*/ 	.word	0x00000002
        /*10c8*/ 	.word	0x00032440
        /*10cc*/ 	.short	0x010a
        /*10ce*/ 	.byte	0x3f
	.zero		1


	//   ....[55]....
        /*10d0*/ 	.word	0x0002a920
        /*10d4*/ 	.word	0x00000002
        /*10d8*/ 	.word	0x00032460
        /*10dc*/ 	.short	0x010a
        /*10de*/ 	.byte	0x3f
	.zero		1


	//   ....[56]....
        /*10e0*/ 	.word	0x0002b0c0
        /*10e4*/ 	.word	0x00000003
        /*10e8*/ 	.word	0x00032440
        /*10ec*/ 	.short	0x010a
        /*10ee*/ 	.byte	0x3f
	.zero		1


	//   ....[57]....
        /*10f0*/ 	.word	0x0002b2f0
        /*10f4*/ 	.word	0x00000003
        /*10f8*/ 	.word	0x00032460
        /*10fc*/ 	.short	0x010a
        /*10fe*/ 	.byte	0x3f
	.zero		1


	//   ....[58]....
        /*1100*/ 	.word	0x0002cc90
        /*1104*/ 	.word	0x00000000
        /*1108*/ 	.word	0x00032420
        /*110c*/ 	.short	0x010a
        /*110e*/ 	.byte	0x3f
	.zero		1


	//   ....[59]....
        /*1110*/ 	.word	0x0002ce80
        /*1114*/ 	.word	0x00000006
        /*1118*/ 	.word	0x00000000
        /*111c*/ 	.short	0x010a
        /*111e*/ 	.byte	0x3f
	.zero		1


	//   ....[60]....
        /*1120*/ 	.word	0x0002ceb0
        /*1124*/ 	.word	0x00000007
        /*1128*/ 	.word	0x00000000
        /*112c*/ 	.short	0x010a
        /*112e*/ 	.byte	0x3f
	.zero		1


	//   ....[61]....
        /*1130*/ 	.word	0x0002cf10
        /*1134*/ 	.word	0x00000004
        /*1138*/ 	.word	0x00000000
        /*113c*/ 	.short	0x010a
        /*113e*/ 	.byte	0x3f
	.zero		1


	//   ....[62]....
        /*1140*/ 	.word	0x0002cf40
        /*1144*/ 	.word	0x00000003
        /*1148*/ 	.word	0x00000000
        /*114c*/ 	.short	0x010a
        /*114e*/ 	.byte	0x3f
	.zero		1


	//   ....[63]....
        /*1150*/ 	.word	0x0002cfa0
        /*1154*/ 	.word	0x00000048
        /*1158*/ 	.word	0x00032400
        /*115c*/ 	.short	0x010a
        /*115e*/ 	.byte	0x3f
	.zero		1


	//   ....[64]....
        /*1160*/ 	.word	0x0002cff0
        /*1164*/ 	.word	0x0000000a
        /*1168*/ 	.word	0x00000000
        /*116c*/ 	.short	0x010a
        /*116e*/ 	.byte	0x3f
	.zero		1


	//   ....[65]....
        /*1170*/ 	.word	0x0002d040
        /*1174*/ 	.word	0x00000048
        /*1178*/ 	.word	0x00032410
        /*117c*/ 	.short	0x010a
        /*117e*/ 	.byte	0x3f
	.zero		1


	//   ....[66]....
        /*1180*/ 	.word	0x0002d090
        /*1184*/ 	.word	0x0000000a
        /*1188*/ 	.word	0x00000000
        /*118c*/ 	.short	0x010a
        /*118e*/ 	.byte	0x3f
	.zero		1


	//   ....[67]....
        /*1190*/ 	.word	0x0002d0e0
        /*1194*/ 	.word	0x00000000
        /*1198*/ 	.word	0x00000000
        /*119c*/ 	.short	0x010a
        /*119e*/ 	.byte	0x3f
	.zero		1


	//   ....[68]....
        /*11a0*/ 	.word	0x0002d130
        /*11a4*/ 	.word	0x00000004
        /*11a8*/ 	.word	0x00000000
        /*11ac*/ 	.short	0x010a
        /*11ae*/ 	.byte	0x3f
	.zero		1


	//   ....[69]....
        /*11b0*/ 	.word	0x0002d180
        /*11b4*/ 	.word	0x00000000
        /*11b8*/ 	.word	0x00000000
        /*11bc*/ 	.short	0x010a
        /*11be*/ 	.byte	0x3f
	.zero		1


	//   ....[70]....
        /*11c0*/ 	.word	0x0002d1d0
        /*11c4*/ 	.word	0x00000004
        /*11c8*/ 	.word	0x00000000
        /*11cc*/ 	.short	0x010a
        /*11ce*/ 	.byte	0x3f
	.zero		1


	//   ....[71]....
        /*11d0*/ 	.word	0x0002d370
        /*11d4*/ 	.word	0x00000000
        /*11d8*/ 	.word	0x00032440
        /*11dc*/ 	.short	0x010a
        /*11de*/ 	.byte	0x3f
	.zero		1


	//   ....[72]....
        /*11e0*/ 	.word	0x0002ec60
        /*11e4*/ 	.word	0x00000012
        /*11e8*/ 	.word	0x00032420
        /*11ec*/ 	.short	0x010a
        /*11ee*/ 	.byte	0x3f
	.zero		1


	//   ....[73]....
        /*11f0*/ 	.word	0x0002ecb0
        /*11f4*/ 	.word	0x00000002
        /*11f8*/ 	.word	0x00032460
        /*11fc*/ 	.short	0x010a
        /*11fe*/ 	.byte	0x3f
	.zero		1


	//   ....[74]....
        /*1200*/ 	.word	0x0002ed00
        /*1204*/ 	.word	0x00000002
        /*1208*/ 	.word	0x00032440
        /*120c*/ 	.short	0x010a
        /*120e*/ 	.byte	0x3f
	.zero		1


	//   ....[75]....
        /*1210*/ 	.word	0x0002ed50
        /*1214*/ 	.word	0x00000002
        /*1218*/ 	.word	0x00032460
        /*121c*/ 	.short	0x010a
        /*121e*/ 	.byte	0x3f
	.zero		1


	//   ....[76]....
        /*1220*/ 	.word	0x0002eda0
        /*1224*/ 	.word	0x00000002
        /*1228*/ 	.word	0x00032440
        /*122c*/ 	.short	0x010a
        /*122e*/ 	.byte	0x3f
	.zero		1


	//   ....[77]....
        /*1230*/ 	.word	0x0002edf0
        /*1234*/ 	.word	0x00000002
        /*1238*/ 	.word	0x00032460
        /*123c*/ 	.short	0x010a
        /*123e*/ 	.byte	0x3f
	.zero		1


	//   ....[78]....
        /*1240*/ 	.word	0x0002ee40
        /*1244*/ 	.word	0x00000003
        /*1248*/ 	.word	0x00032440
        /*124c*/ 	.short	0x010a
        /*124e*/ 	.byte	0x3f
	.zero		1


	//   ....[79]....
        /*1250*/ 	.word	0x0002ee90
        /*1254*/ 	.word	0x00000003
        /*1258*/ 	.word	0x00032460
        /*125c*/ 	.short	0x010a
        /*125e*/ 	.byte	0x3f
	.zero		1


	//   ....[80]....
        /*1260*/ 	.word	0x0002fa10
        /*1264*/ 	.word	0x00000000
        /*1268*/ 	.word	0x00032420
        /*126c*/ 	.short	0x010a
        /*126e*/ 	.byte	0x3f
	.zero		1


	//   ....[81]....
        /*1270*/ 	.word	0x0002fbb0
        /*1274*/ 	.word	0x00000006
        /*1278*/ 	.word	0x00000000
        /*127c*/ 	.short	0x010a
        /*127e*/ 	.byte	0x3f
	.zero		1


	//   ....[82]....
        /*1280*/ 	.word	0x0002fc00
        /*1284*/ 	.word	0x00000007
        /*1288*/ 	.word	0x00000000
        /*128c*/ 	.short	0x010a
        /*128e*/ 	.byte	0x3f
	.zero		1


	//   ....[83]....
        /*1290*/ 	.word	0x0002fc50
        /*1294*/ 	.word	0x00000004
        /*1298*/ 	.word	0x00000000
        /*129c*/ 	.short	0x010a
        /*129e*/ 	.byte	0x3f
	.zero		1


	//   ....[84]....
        /*12a0*/ 	.word	0x00030010
        /*12a4*/ 	.word	0x00000012
        /*12a8*/ 	.word	0x00000000
        /*12ac*/ 	.short	0x010a
        /*12ae*/ 	.byte	0x3f
	.zero		1


	//   ....[85]....
        /*12b0*/ 	.word	0x00030150
        /*12b4*/ 	.word	0x0000000e
        /*12b8*/ 	.word	0x00000000
        /*12bc*/ 	.short	0x010a
        /*12be*/ 	.byte	0x3f
	.zero		1


	//   ....[86]....
        /*12c0*/ 	.word	0x000307b0
        /*12c4*/ 	.word	0x0000000d
        /*12c8*/ 	.word	0x00000000
        /*12cc*/ 	.short	0x010a
        /*12ce*/ 	.byte	0x3f
	.zero		1


	//   ....[87]....
        /*12d0*/ 	.word	0x000308f0
        /*12d4*/ 	.word	0x00000012
        /*12d8*/ 	.word	0x00000000
        /*12dc*/ 	.short	0x010a
        /*12de*/ 	.byte	0x3f
	.zero		1


	//   ....[88]....
        /*12e0*/ 	.word	0x00031b00
        /*12e4*/ 	.word	0x00000013
        /*12e8*/ 	.word	0x00000000
        /*12ec*/ 	.short	0x0101
        /*12ee*/ 	.byte	0x3f
	.zero		1


	//   ....[89]....
        /*12f0*/ 	.word	0x0004b8c0
        /*12f4*/ 	.word	0x00000004
        /*12f8*/ 	.word	0x00000000
        /*12fc*/ 	.short	0x0101
        /*12fe*/ 	.byte	0x3f
	.zero		1


	//   ....[90]....
        /*1300*/ 	.word	0x0004b900
        /*1304*/ 	.word	0x0000000e
        /*1308*/ 	.word	0x00000000
        /*130c*/ 	.short	0x010a
        /*130e*/ 	.byte	0x3f
	.zero		1


	//   ....[91]....
        /*1310*/ 	.word	0x0004b950
        /*1314*/ 	.word	0x00000012
        /*1318*/ 	.word	0x00000000
        /*131c*/ 	.short	0x010a
        /*131e*/ 	.byte	0x3f
	.zero		1


	//----- nvinfo : EIATTR_NUM_MBARRIERS
	.align		4
.L_445:
        /*1320*/ 	.byte	0x03, 0x38
        /*1322*/ 	.short	0x0017


	//----- nvinfo : EIATTR_EXIT_INSTR_OFFSETS
	.align		4
        /*1324*/ 	.byte	0x04, 0x1c
        /*1326*/ 	.short	(.L_447 - .L_446)


	//   ....[0]....
.L_446:
        /*1328*/ 	.word	0x00000b80


	//   ....[1]....
        /*132c*/ 	.word	0x00025110


	//   ....[2]....
        /*1330*/ 	.word	0x0002cf90


	//----- nvinfo : EIATTR_MAX_THREADS
	.align		4
.L_447:
        /*1334*/ 	.byte	0x04, 0x05
        /*1336*/ 	.short	(.L_449 - .L_448)
.L_448:
        /*1338*/ 	.word	0x00000180
        /*133c*/ 	.word	0x00000001
        /*1340*/ 	.word	0x00000001


	//----- nvinfo : EIATTR_CRS_STACK_SIZE
	.align		4
.L_449:
        /*1344*/ 	.byte	0x04, 0x1e
        /*1346*/ 	.short	(.L_451 - .L_450)
.L_450:
        /*1348*/ 	.word	0x00000000


	//----- nvinfo : EIATTR_CBANK_PARAM_SIZE
	.align		4
.L_451:
        /*134c*/ 	.byte	0x03, 0x19
        /*134e*/ 	.short	0x0bf0


	//----- nvinfo : EIATTR_PARAM_CBANK
	.align		4
        /*1350*/ 	.byte	0x04, 0x0a
        /*1352*/ 	.short	(.L_453 - .L_452)
	.align		4
.L_452:
        /*1354*/ 	.word	index@(.nv.constant0._ZN7cutlass13device_kernelIN5flash11enable_sm90INS1_16FlashAttnFwdSm90INS1_25CollectiveMainloopFwdSm90ILi2EN4cute5tupleIJNS5_1CILi1EEES8_S8_EEENS6_IJNS7_ILi128EEENS7_ILi96EEENS7_ILi64EEEEEELi256ENS_10bfloat16_tEfNS_4arch4Sm90ELb0ELb1ELb1ELb1ELb0ELb0ELb1ELb1ELb0ELb1ELb1ELb0EEENS1_21CollectiveEpilogueFwdINS6_IJSA_NS7_ILi256EEESB_EEES9_SE_SG_Li256ELb1ELb1ELb1ELb0EEENS1_36VarlenDynamicPersistentTileSchedulerILi128ELi96ELi256ELi128ELb1ELb1ELb1ELb1ELb0ELb1EEEEEEEEEvNT_6ParamsE)
        /*1358*/ 	.short	0x0210
        /*135a*/ 	.short	0x0bf0


	//----- nvinfo : EIATTR_SW_WAR
	.align		4
.L_453:
        /*135c*/ 	.byte	0x04, 0x36
        /*135e*/ 	.short	(.L_455 - .L_454)
.L_454:
        /*1360*/ 	.word	0x00000008
.L_455:


//--------------------- .nv.info._ZN7cutlass13device_kernelIN5flash11enable_sm90INS1_16FlashAttnFwdSm90INS1_25CollectiveMainloopFwdSm90ILi2EN4cute5tupleIJNS5_1CILi1EEES8_S8_EEENS6_IJNS7_ILi128EEENS7_ILi96EEENS7_ILi64EEEEEELi256ENS_10bfloat16_tEfNS_4arch4Sm90ELb0ELb1ELb1ELb1ELb0ELb1ELb1ELb1ELb0ELb1ELb1ELb0EEENS1_21CollectiveEpilogueFwdINS6_IJSA_NS7_ILi256EEESB_EEES9_SE_SG_Li256ELb1ELb1ELb1ELb0EEENS1_36VarlenDynamicPersistentTileSchedulerILi128ELi96ELi256ELi128ELb1ELb1ELb1ELb1ELb0ELb1EEEEEEEEEvNT_6ParamsE --------------------------
	.section	.nv.info._ZN7cutlass13device_kernelIN5flash11enable_sm90INS1_16FlashAttnFwdSm90INS1_25CollectiveMainloopFwdSm90ILi2EN4cute5tupleIJNS5_1CILi1EEES8_S8_EEENS6_IJNS7_ILi128EEENS7_ILi96EEENS7_ILi64EEEEEELi256ENS_10bfloat16_tEfNS_4arch4Sm90ELb0ELb1ELb1ELb1ELb0ELb1ELb1ELb1ELb0ELb1ELb1ELb0EEENS1_21CollectiveEpilogueFwdINS6_IJSA_NS7_ILi256EEESB_EEES9_SE_SG_Li256ELb1ELb1ELb1ELb0EEENS1_36VarlenDynamicPersistentTileSchedulerILi128ELi96ELi256ELi128ELb1ELb1ELb1ELb1ELb0ELb1EEEEEEEEEvNT_6ParamsE,"",@"SHT_CUDA_INFO"
	.sectionflags	@""
	.align	4


	//----- nvinfo : EIATTR_CUDA_API_VERSION
	.align		4
        /*0000*/ 	.byte	0x04, 0x37
        /*0002*/ 	.short	(.L_457 - .L_456)
.L_456:
        /*0004*/ 	.word	0x00000082


	//----- nvinfo : EIATTR_KPARAM_INFO
	.align		4
.L_457:
        /*0008*/ 	.byte	0x04, 0x17
        /*000a*/ 	.short	(.L_459 - .L_458)
.L_458:
        /*000c*/ 	.word	0x00000000
        /*0010*/ 	.short	0x0000
        /*0012*/ 	.short	0x0070
        /*0014*/ 	.byte	0x00, 0xf0, 0x01, 0x2e


	//----- nvinfo : EIATTR_SPARSE_MMA_MASK
	.align		4
.L_459:
        /*0018*/ 	.byte	0x03, 0x50
        /*001a*/ 	.short	0x0000


	//----- nvinfo : EIATTR_MAXREG_COUNT
	.align		4
        /*001c*/ 	.byte	0x03, 0x1b
        /*001e*/ 	.short	0x00a8


	//----- nvinfo : EIATTR_NUM_BARRIERS
	.align		4
        /*0020*/ 	.byte	0x02, 0x4c
        /*0022*/ 	.byte	0x10
	.zero		1


	//----- nvinfo : EIATTR_EXTERNS
	.align		4
        /*0024*/ 	.byte	0x04, 0x0f
        /*0026*/ 	.short	(.L_461 - .L_460)


	//   ....[0]....
	.align		4
.L_460:
        /*0028*/ 	.word	index@(__assertfail)


	//----- nvinfo : EIATTR_ANNOTATIONS
	.align		4
.L_461:
        /*002c*/ 	.byte	0x04, 0x55
        /*002e*/ 	.short	(.L_463 - .L_462)


	//   ....[0]....
.L_462:
        /* <DEDUP_REMOVED lines=173> */


	//----- nvinfo : EIATTR_MERCURY_ISA_VERSION
	.align		4
.L_463:
        /*0af0*/ 	.byte	0x03, 0x5f
        /*0af2*/ 	.short	0x0101


	//----- nvinfo : EIATTR_UNUSED_LOAD_BYTE_OFFSET
	.align		4
        /*0af4*/ 	.byte	0x04, 0x44
        /*0af6*/ 	.short	(.L_465 - .L_464)


	//   ....[0]....
.L_464:
        /*0af8*/ 	.word	0x00000be0
        /*0afc*/ 	.word	0x0000fff0


	//   ....[1]....
        /*0b00*/ 	.word	0x0002cf00
        /*0b04*/ 	.word	0x0000fff0


	//----- nvinfo : EIATTR_INT_WARP_WIDE_INSTR_OFFSETS
	.align		4
.L_465:
        /*0b08*/ 	.byte	0x04, 0x31
        /*0b0a*/ 	.short	(.L_467 - .L_466)


	//   ....[0]....
.L_466:
        /*0b0c*/ 	.word	0x000001e0


	//   ....[1]....
        /*0b10*/ 	.word	0x00000220


	//   ....[2]....
        /*0b14*/ 	.word	0x00000290


	//   ....[3]....
        /*0b18*/ 	.word	0x000002a0


	//   ....[4]....
        /*0b1c*/ 	.word	0x000357a0


	//   ....[5]....
        /*0b20*/ 	.word	0x00035830


	//   ....[6]....
        /*0b24*/ 	.word	0x0003a220


	//   ....[7]....
        /*0b28*/ 	.word	0x0003a2b0


	//----- nvinfo : EIATTR_COOP_GROUP_MASK_REGIDS
	.align		4
.L_467:
        /*0b2c*/ 	.byte	0x04, 0x29
        /*0b2e*/ 	.short	(.L_469 - .L_468)


	//   ....[0]....
.L_468:
        /*0b30*/ 	.word	0xffffffff


	//   ....[1]....
        /*0b34*/ 	.word	0xffffffff


	//   ....[2]....
        /*0b38*/ 	.word	0xffffffff


	//   ....[3]....
        /*0b3c*/ 	.word	0xffffffff


	//   ....[4]....
        /*0b40*/ 	.word	0xffffffff


	//   ....[5]....
        /*0b44*/ 	.word	0xffffffff


	//   ....[6]....
        /*0b48*/ 	.word	0xffffffff


	//   ....[7]....
        /*0b4c*/ 	.word	0xffffffff


	//   ....[8]....
        /*0b50*/ 	.word	0xffffffff


	//   ....[9]....
        /*0b54*/ 	.word	0xffffffff


	//   ....[10]....
        /*0b58*/ 	.word	0xffffffff


	//   ....[11]....
        /*0b5c*/ 	.word	0xffffffff


	//   ....[12]....
        /*0b60*/ 	.word	0xffffffff


	//   ....[13]....
        /*0b64*/ 	.word	0xffffffff


	//   ....[14]....
        /*0b68*/ 	.word	0xffffffff


	//   ....[15]....
        /*0b6c*/ 	.word	0xffffffff


	//   ....[16]....
        /*0b70*/ 	.word	0xffffffff


	//   ....[17]....
        /*0b74*/ 	.word	0xffffffff


	//   ....[18]....
        /*0b78*/ 	.word	0xffffffff


	//   ....[19]....
        /*0b7c*/ 	.word	0xffffffff


	//   ....[20]....
        /*0b80*/ 	.word	0xffffffff


	//   ....[21]....
        /*0b84*/ 	.word	0xffffffff


	//   ....[22]....
        /*0b88*/ 	.word	0xffffffff


	//   ....[23]....
        /*0b8c*/ 	.word	0xffffffff


	//   ....[24]....
        /*0b90*/ 	.word	0xffffffff


	//   ....[25]....
        /*0b94*/ 	.word	0xffffffff


	//   ....[26]....
        /*0b98*/ 	.word	0xffffffff


	//   ....[27]....
        /*0b9c*/ 	.word	0xffffffff


	//   ....[28]....
        /*0ba0*/ 	.word	0xffffffff


	//   ....[29]....
        /*0ba4*/ 	.word	0xffffffff


	//   ....[30]....
        /*0ba8*/ 	.word	0xffffffff


	//   ....[31]....
        /*0bac*/ 	.word	0xffffffff


	//   ....[32]....
        /*0bb0*/ 	.word	0xffffffff


	//   ....[33]....
        /*0bb4*/ 	.word	0xffffffff


	//   ....[34]....
        /*0bb8*/ 	.word	0xffffffff


	//   ....[35]....
        /*0bbc*/ 	.word	0xffffffff


	//   ....[36]....
        /*0bc0*/ 	.word	0xffffffff


	//   ....[37]....
        /*0bc4*/ 	.word	0xffffffff


	//   ....[38]....
        /*0bc8*/ 	.word	0xffffffff


	//   ....[39]....
        /*0bcc*/ 	.word	0xffffffff


	//   ....[40]....
        /*0bd0*/ 	.word	0xffffffff


	//   ....[41]....
        /*0bd4*/ 	.word	0xffffffff


	//   ....[42]....
        /*0bd8*/ 	.word	0xffffffff


	//   ....[43]....
        /*0bdc*/ 	.word	0xffffffff


	//   ....[44]....
        /*0be0*/ 	.word	0xffffffff


	//   ....[45]....
        /*0be4*/ 	.word	0xffffffff


	//   ....[46]....
        /*0be8*/ 	.word	0xffffffff


	//   ....[47]....
        /*0bec*/ 	.word	0xffffffff


	//   ....[48]....
        /*0bf0*/ 	.word	0xffffffff


	//   ....[49]....
        /*0bf4*/ 	.word	0xffffffff


	//   ....[50]....
        /*0bf8*/ 	.word	0xffffffff


	//   ....[51]....
        /*0bfc*/ 	.word	0xffffffff


	//   ....[52]....
        /*0c00*/ 	.word	0xffffffff


	//   ....[53]....
        /*0c04*/ 	.word	0xffffffff


	//   ....[54]....
        /*0c08*/ 	.word	0xffffffff


	//   ....[55]....
        /*0c0c*/ 	.word	0xffffffff


	//   ....[56]....
        /*0c10*/ 	.word	0xffffffff


	//   ....[57]....
        /*0c14*/ 	.word	0xffffffff


	//   ....[58]....
        /*0c18*/ 	.word	0xffffffff


	//   ....[59]....
        /*0c1c*/ 	.word	0xffffffff


	//   ....[60]....
        /*0c20*/ 	.word	0xffffffff


	//   ....[61]....
        /*0c24*/ 	.word	0xffffffff


	//   ....[62]....
        /*0c28*/ 	.word	0xffffffff


	//   ....[63]....
        /*0c2c*/ 	.word	0xffffffff


	//   ....[64]....
        /*0c30*/ 	.word	0xffffffff


	//   ....[65]....
        /*0c34*/ 	.word	0xffffffff


	//   ....[66]....
        /*0c38*/ 	.word	0xffffffff


	//   ....[67]....
        /*0c3c*/ 	.word	0xffffffff


	//   ....[68]....
        /*0c40*/ 	.word	0xffffffff


	//   ....[69]....
        /*0c44*/ 	.word	0xffffffff


	//   ....[70]....
        /*0c48*/ 	.word	0xffffffff


	//   ....[71]....
        /*0c4c*/ 	.word	0xffffffff


	//   ....[72]....
        /*0c50*/ 	.word	0xffffffff


	//   ....[73]....
        /*0c54*/ 	.word	0xffffffff


	//   ....[74]....
        /*0c58*/ 	.word	0xffffffff


	//   ....[75]....
        /*0c5c*/ 	.word	0xffffffff


	//   ....[76]....
        /*0c60*/ 	.word	0xffffffff


	//   ....[77]....
        /*0c64*/ 	.word	0xffffffff


	//   ....[78]....
        /*0c68*/ 	.word	0xffffffff


	//   ....[79]....
        /*0c6c*/ 	.word	0xffffffff


	//   ....[80]....
        /*0c70*/ 	.word	0xffffffff


	//   ....[81]....
        /*0c74*/ 	.word	0xffffffff


	//   ....[82]....
        /*0c78*/ 	.word	0xffffffff


	//   ....[83]....
        /*0c7c*/ 	.word	0xffffffff


	//   ....[84]....
        /*0c80*/ 	.word	0xffffffff


	//   ....[85]....
        /*0c84*/ 	.word	0xffffffff


	//   ....[86]....
        /*0c88*/ 	.word	0xffffffff


	//   ....[87]....
        /*0c8c*/ 	.word	0xffffffff


	//   ....[88]....
        /*0c90*/ 	.word	0xffffffff


	//   ....[89]....
        /*0c94*/ 	.word	0xffffffff


	//   ....[90]....
        /*0c98*/ 	.word	0xffffffff


	//   ....[91]....
        /*0c9c*/ 	.word	0xffffffff


	//   ....[92]....
        /*0ca0*/ 	.word	0xffffffff


	//   ....[93]....
        /*0ca4*/ 	.word	0xffffffff


	//   ....[94]....
        /*0ca8*/ 	.word	0xffffffff


	//   ....[95]....
        /*0cac*/ 	.word	0xffffffff


	//   ....[96]....
        /*0cb0*/ 	.word	0xffffffff


	//   ....[97]....
        /*0cb4*/ 	.word	0xffffffff


	//   ....[98]....
        /*0cb8*/ 	.word	0xffffffff


	//   ....[99]....
        /*0cbc*/ 	.word	0xffffffff


	//   ....[100]....
        /*0cc0*/ 	.word	0xffffffff


	//   ....[101]....
        /*0cc4*/ 	.word	0xffffffff


	//   ....[102]....
        /*0cc8*/ 	.word	0xffffffff


	//   ....[103]....
        /*0ccc*/ 	.word	0xffffffff


	//   ....[104]....
        /*0cd0*/ 	.word	0xffffffff


	//   ....[105]....
        /*0cd4*/ 	.word	0xffffffff


	//   ....[106]....
        /*0cd8*/ 	.word	0xffffffff


	//   ....[107]....
        /*0cdc*/ 	.word	0xffffffff


	//   ....[108]....
        /*0ce0*/ 	.word	0xffffffff


	//   ....[109]....
        /*0ce4*/ 	.word	0xffffffff


	//   ....[110]....
        /*0ce8*/ 	.word	0xffffffff


	//   ....[111]....
        /*0cec*/ 	.word	0xffffffff


	//   ....[112]....
        /*0cf0*/ 	.word	0xffffffff


	//   ....[113]....
        /*0cf4*/ 	.word	0xffffffff


	//   ....[114]....
        /*0cf8*/ 	.word	0xffffffff


	//   ....[115]....
        /*0cfc*/ 	.word	0xffffffff


	//   ....[116]....
        /*0d00*/ 	.word	0xffffffff


	//   ....[117]....
        /*0d04*/ 	.word	0xffffffff


	//   ....[118]....
        /*0d08*/ 	.word	0xffffffff


	//   ....[119]....
        /*0d0c*/ 	.word	0xffffffff


	//   ....[120]....
        /*0d10*/ 	.word	0xffffffff


	//   ....[121]....
        /*0d14*/ 	.word	0xffffffff


	//   ....[122]....
        /*0d18*/ 	.word	0xffffffff


	//   ....[123]....
        /*0d1c*/ 	.word	0xffffffff


	//   ....[124]....
        /*0d20*/ 	.word	0xffffffff


	//   ....[125]....
        /*0d24*/ 	.word	0xffffffff


	//   ....[126]....
        /*0d28*/ 	.word	0xffffffff


	//   ....[127]....
        /*0d2c*/ 	.word	0xffffffff


	//   ....[128]....
        /*0d30*/ 	.word	0xffffffff


	//   ....[129]....
        /*0d34*/ 	.word	0xffffffff


	//   ....[130]....
        /*0d38*/ 	.word	0xffffffff


	//   ....[131]....
        /*0d3c*/ 	.word	0xffffffff


	//   ....[132]....
        /*0d40*/ 	.word	0xffffffff


	//   ....[133]....
        /*0d44*/ 	.word	0xffffffff


	//   ....[134]....
        /*0d48*/ 	.word	0xffffffff


	//   ....[135]....
        /*0d4c*/ 	.word	0xffffffff


	//   ....[136]....
        /*0d50*/ 	.word	0xffffffff


	//   ....[137]....
        /*0d54*/ 	.word	0xffffffff


	//   ....[138]....
        /*0d58*/ 	.word	0x0500000f


	//   ....[139]....
        /*0d5c*/ 	.word	0x0500000f


	//   ....[140]....
        /*0d60*/ 	.word	0x0500000f


	//   ....[141]....
        /*0d64*/ 	.word	0x0500000f


	//   ....[142]....
        /*0d68*/ 	.word	0x0500000f


	//   ....[143]....
        /*0d6c*/ 	.word	0x0500000f


	//   ....[144]....
        /*0d70*/ 	.word	0x0500000f


	//   ....[145]....
        /*0d74*/ 	.word	0x0500000f


	//   ....[146]....
        /*0d78*/ 	.word	0x0500000f


	//   ....[147]....
        /*0d7c*/ 	.word	0x0500000f


	//   ....[148]....
        /*0d80*/ 	.word	0x0500000f


	//   ....[149]....
        /*0d84*/ 	.word	0x0500000f


	//   ....[150]....
        /*0d88*/ 	.word	0x0500000f


	//   ....[151]....
        /*0d8c*/ 	.word	0x0500000f


	//   ....[152]....
        /*0d90*/ 	.word	0x0500000f


	//   ....[153]....
        /*0d94*/ 	.word	0x0500000f


	//   ....[154]....
        /*0d98*/ 	.word	0x0500000f


	//   ....[155]....
        /*0d9c*/ 	.word	0x0500000f


	//   ....[156]....
        /*0da0*/ 	.word	0x0500000f


	//   ....[157]....
        /*0da4*/ 	.word	0x0500000f


	//   ....[158]....
        /*0da8*/ 	.word	0x0500000f


	//   ....[159]....
        /*0dac*/ 	.word	0x0500000f


	//   ....[160]....
        /*0db0*/ 	.word	0x0500000f


	//   ....[161]....
        /*0db4*/ 	.word	0x0500000f


	//   ....[162]....
        /*0db8*/ 	.word	0x0500000f


	//   ....[163]....
        /*0dbc*/ 	.word	0x0500000f


	//   ....[164]....
        /*0dc0*/ 	.word	0x0500000f


	//   ....[165]....
        /*0dc4*/ 	.word	0x0500000f


	//   ....[166]....
        /*0dc8*/ 	.word	0x0500000f


	//   ....[167]....
        /*0dcc*/ 	.word	0x0500000f


	//   ....[168]....
        /*0dd0*/ 	.word	0x0500000f


	//   ....[169]....
        /*0dd4*/ 	.word	0x0500000f


	//   ....[170]....
        /*0dd8*/ 	.word	0x0500000f


	//   ....[171]....
        /*0ddc*/ 	.word	0x0500000f


	//   ....[172]....
        /*0de0*/ 	.word	0x0500000f


	//   ....[173]....
        /*0de4*/ 	.word	0x0500000f


	//   ....[174]....
        /*0de8*/ 	.word	0x0500000f


	//   ....[175]....
        /*0dec*/ 	.word	0x0500000f


	//   ....[176]....
        /*0df0*/ 	.word	0x0500000f


	//   ....[177]....
        /*0df4*/ 	.word	0x0500000f


	//   ....[178]....
        /*0df8*/ 	.word	0x0500000f


	//   ....[179]....
        /*0dfc*/ 	.word	0x0500000f


	//   ....[180]....
        /*0e00*/ 	.word	0x0500000f


	//   ....[181]....
        /*0e04*/ 	.word	0x0500000f


	//   ....[182]....
        /*0e08*/ 	.word	0x0500000f


	//   ....[183]....
        /*0e0c*/ 	.word	0x0500000f


	//   ....[184]....
        /*0e10*/ 	.word	0x0500000f


	//   ....[185]....
        /*0e14*/ 	.word	0x0500000f


	//   ....[186]....
        /*0e18*/ 	.word	0x0500000f


	//   ....[187]....
        /*0e1c*/ 	.word	0x0500000f


	//   ....[188]....
        /*0e20*/ 	.word	0x0500000f


	//   ....[189]....
        /*0e24*/ 	.word	0x0500000f


	//   ....[190]....
        /*0e28*/ 	.word	0x0500000f


	//   ....[191]....
        /*0e2c*/ 	.word	0x0500000f


	//   ....[192]....
        /*0e30*/ 	.word	0x0500000f


	//   ....[193]....
        /*0e34*/ 	.word	0x0500000f


	//   ....[194]....
        /*0e38*/ 	.word	0x0500000f


	//   ....[195]....
        /*0e3c*/ 	.word	0x0500000f


	//   ....[196]....
        /*0e40*/ 	.word	0x0500000f


	//   ....[197]....
        /*0e44*/ 	.word	0x0500000f


	//   ....[198]....
        /*0e48*/ 	.word	0x0500000f


	//   ....[199]....
        /*0e4c*/ 	.word	0x0500000f


	//   ....[200]....
        /*0e50*/ 	.word	0x0500000f


	//   ....[201]....
        /*0e54*/ 	.word	0x0500000f


	//   ....[202]....
        /*0e58*/ 	.word	0x0500000f


	//   ....[203]....
        /*0e5c*/ 	.word	0x0500000f


	//   ....[204]....
        /*0e60*/ 	.word	0x0500000f


	//   ....[205]....
        /*0e64*/ 	.word	0x0500000f


	//   ....[206]....
        /*0e68*/ 	.word	0x0500000f


	//   ....[207]....
        /*0e6c*/ 	.word	0x0500000f


	//   ....[208]....
        /*0e70*/ 	.word	0x0500000f


	//   ....[209]....
        /*0e74*/ 	.word	0x0500000f


	//   ....[210]....
        /*0e78*/ 	.word	0x0500000f


	//   ....[211]....
        /*0e7c*/ 	.word	0x0500000f


	//   ....[212]....
        /*0e80*/ 	.word	0x0500000f


	//   ....[213]....
        /*0e84*/ 	.word	0x0500000f


	//   ....[214]....
        /*0e88*/ 	.word	0x0500000f


	//   ....[215]....
        /*0e8c*/ 	.word	0x0500000f


	//   ....[216]....
        /*0e90*/ 	.word	0x0500000f


	//   ....[217]....
        /*0e94*/ 	.word	0x0500000f


	//   ....[218]....
        /*0e98*/ 	.word	0x0500000f


	//   ....[219]....
        /*0e9c*/ 	.word	0x0500000f


	//   ....[220]....
        /*0ea0*/ 	.word	0x0500000f


	//   ....[221]....
        /*0ea4*/ 	.word	0x0500000f


	//   ....[222]....
        /*0ea8*/ 	.word	0x0500000f


	//   ....[223]....
        /*0eac*/ 	.word	0x0500000f


	//   ....[224]....
        /*0eb0*/ 	.word	0x0500000f


	//   ....[225]....
        /*0eb4*/ 	.word	0x0500000f


	//   ....[226]....
        /*0eb8*/ 	.word	0x0500000f


	//   ....[227]....
        /*0ebc*/ 	.word	0x0500000f


	//   ....[228]....
        /*0ec0*/ 	.word	0xffffffff


	//   ....[229]....
        /*0ec4*/ 	.word	0xffffffff


	//   ....[230]....
        /*0ec8*/ 	.word	0xffffffff


	//   ....[231]....
        /*0ecc*/ 	.word	0xffffffff


	//   ....[232]....
        /*0ed0*/ 	.word	0xffffffff


	//   ....[233]....
        /*0ed4*/ 	.word	0xffffffff


	//----- nvinfo : EIATTR_COOP_GROUP_INSTR_OFFSETS
	.align		4
.L_469:
        /*0ed8*/ 	.byte	0x04, 0x28
        /*0eda*/ 	.short	(.L_471 - .L_470)


	//   ....[0]....
.L_470:
        /*0edc*/ 	.word	0x000000c0


	//   ....[1]....
        /*0ee0*/ 	.word	0x000001f0


	//   ....[2]....
        /*0ee4*/ 	.word	0x00000240


	//   ....[3]....
        /*0ee8*/ 	.word	0x00000490


	//   ....[4]....
        /*0eec*/ 	.word	0x000005f0


	//   ....[5]....
        /*0ef0*/ 	.word	0x00000710


	//   ....[6]....
        /*0ef4*/ 	.word	0x00000870


	//   ....[7]....
        /*0ef8*/ 	.word	0x00007710


	//   ....[8]....
        /*0efc*/ 	.word	0x00008480


	//   ....[9]....
        /*0f00*/ 	.word	0x00008490


	//   ....[10]....
        /*0f04*/ 	.word	0x000084a0


	//   ....[11]....
        /*0f08*/ 	.word	0x000084b0


	//   ....[12]....
        /*0f0c*/ 	.word	0x000087f0


	//   ....[13]....
        /*0f10*/ 	.word	0x00008800


	//   ....[14]....
        /*0f14*/ 	.word	0x00008810


	//   ....[15]....
        /*0f18*/ 	.word	0x00008820


	//   ....[16]....
        /*0f1c*/ 	.word	0x00009b50


	//   ....[17]....
        /*0f20*/ 	.word	0x00009b70


	//   ....[18]....
        /*0f24*/ 	.word	0x00009b80


	//   ....[19]....
        /*0f28*/ 	.word	0x00009b90


	//   ....[20]....
        /*0f2c*/ 	.word	0x00009c70


	//   ....[21]....
        /*0f30*/ 	.word	0x00009c90


	//   ....[22]....
        /*0f34*/ 	.word	0x00009ca0


	//   ....[23]....
        /*0f38*/ 	.word	0x00009cb0


	//   ....[24]....
        /*0f3c*/ 	.word	0x0000ce80


	//   ....[25]....
        /*0f40*/ 	.word	0x0000d470


	//   ....[26]....
        /*0f44*/ 	.word	0x0000e4b0


	//   ....[27]....
        /*0f48*/ 	.word	0x0000e620


	//   ....[28]....
        /*0f4c*/ 	.word	0x0000e670


	//   ....[29]....
        /*0f50*/ 	.word	0x0000e690


	//   ....[30]....
        /*0f54*/ 	.word	0x000185e0


	//   ....[31]....
        /*0f58*/ 	.word	0x00018730


	//   ....[32]....
        /*0f5c*/ 	.word	0x00018870


	//   ....[33]....
        /*0f60*/ 	.word	0x00018890


	//   ....[34]....
        /*0f64*/ 	.word	0x00022290


	//   ....[35]....
        /*0f68*/ 	.word	0x00022ef0


	//   ....[36]....
        /*0f6c*/ 	.word	0x00023760


	//   ....[37]....
        /*0f70*/ 	.word	0x000237c0


	//   ....[38]....
        /*0f74*/ 	.word	0x00023af0


	//   ....[39]....
        /*0f78*/ 	.word	0x00023b20


	//   ....[40]....
        /*0f7c*/ 	.word	0x0002bee0


	//   ....[41]....
        /*0f80*/ 	.word	0x0002bf00


	//   ....[42]....
        /*0f84*/ 	.word	0x0002bf40


	//   ....[43]....
        /*0f88*/ 	.word	0x0002bf70


	//   ....[44]....
        /*0f8c*/ 	.word	0x0002e1a0


	//   ....[45]....
        /*0f90*/ 	.word	0x0002e1c0


	//   ....[46]....
        /*0f94*/ 	.word	0x0002e1f0


	//   ....[47]....
        /*0f98*/ 	.word	0x0002e200


	//   ....[48]....
        /*0f9c*/ 	.word	0x0002eb70


	//   ....[49]....
        /*0fa0*/ 	.word	0x0002eb80


	//   ....[50]....
        /*0fa4*/ 	.word	0x0002ed10


	//   ....[51]....
        /*0fa8*/ 	.word	0x0002ed20


	//   ....[52]....
        /*0fac*/ 	.word	0x0002eeb0


	//   ....[53]....
        /*0fb0*/ 	.word	0x0002eec0


	//   ....[54]....
        /*0fb4*/ 	.word	0x0002f050


	//   ....[55]....
        /*0fb8*/ 	.word	0x0002f060


	//   ....[56]....
        /*0fbc*/ 	.word	0x0002f490


	//   ....[57]....
        /*0fc0*/ 	.word	0x0002f4a0


	//   ....[58]....
        /*0fc4*/ 	.word	0x00030160


	//   ....[59]....
        /*0fc8*/ 	.word	0x00030170


	//   ....[60]....
        /*0fcc*/ 	.word	0x000316d0


	//   ....[61]....
        /*0fd0*/ 	.word	0x000316e0


	//   ....[62]....
        /*0fd4*/ 	.word	0x00031880


	//   ....[63]....
        /*0fd8*/ 	.word	0x00031890


	//   ....[64]....
        /*0fdc*/ 	.word	0x00031a20


	//   ....[65]....
        /*0fe0*/ 	.word	0x00031a30


	//   ....[66]....
        /*0fe4*/ 	.word	0x00031bc0


	//   ....[67]....
        /*0fe8*/ 	.word	0x00031bd0


	//   ....[68]....
        /*0fec*/ 	.word	0x00031dc0


	//   ....[69]....
        /*0ff0*/ 	.word	0x00031ff0


	//   ....[70]....
        /*0ff4*/ 	.word	0x00032020


	//   ....[71]....
        /*0ff8*/ 	.word	0x00032050


	//   ....[72]....
        /*0ffc*/ 	.word	0x00032080


	//   ....[73]....
        /*1000*/ 	.word	0x000320b0


	//   ....[74]....
        /*1004*/ 	.word	0x000320e0


	//   ....[75]....
        /*1008*/ 	.word	0x00032280


	//   ....[76]....
        /*100c*/ 	.word	0x000322b0


	//   ....[77]....
        /*1010*/ 	.word	0x000322e0


	//   ....[78]....
        /*1014*/ 	.word	0x00032310


	//   ....[79]....
        /*1018*/ 	.word	0x00032340


	//   ....[80]....
        /*101c*/ 	.word	0x00032370


	//   ....[81]....
        /*1020*/ 	.word	0x00032410


	//   ....[82]....
        /*1024*/ 	.word	0x00032440


	//   ....[83]....
        /*1028*/ 	.word	0x00032450


	//   ....[84]....
        /*102c*/ 	.word	0x00032480


	//   ....[85]....
        /*1030*/ 	.word	0x00033d70


	//   ....[86]....
        /*1034*/ 	.word	0x00035d70


	//   ....[87]....
        /*1038*/ 	.word	0x00036840


	//   ....[88]....
        /*103c*/ 	.word	0x00036850


	//   ....[89]....
        /*1040*/ 	.word	0x00036870


	//   ....[90]....
        /*1044*/ 	.word	0x00036890


	//   ....[91]....
        /*1048*/ 	.word	0x00036980


	//   ....[92]....
        /*104c*/ 	.word	0x00036a10


	//   ....[93]....
        /*1050*/ 	.word	0x00036a40


	//   ....[94]....
        /*1054*/ 	.word	0x00036ac0


	//   ....[95]....
        /*1058*/ 	.word	0x00036af0


	//   ....[96]....
        /*105c*/ 	.word	0x00036b70


	//   ....[97]....
        /*1060*/ 	.word	0x00036ba0


	//   ....[98]....
        /*1064*/ 	.word	0x00036c20


	//   ....[99]....
        /*1068*/ 	.word	0x00036c50


	//   ....[100]....
        /*106c*/ 	.word	0x00036cb0


	//   ....[101]....
        /*1070*/ 	.word	0x00036cc0


	//   ....[102]....
        /*1074*/ 	.word	0x00036d30


	//   ....[103]....
        /*1078*/ 	.word	0x00037410


	//   ....[104]....
        /*107c*/ 	.word	0x00037450


	//   ....[105]....
        /*1080*/ 	.word	0x00037470


	//   ....[106]....
        /*1084*/ 	.word	0x00037510


	//   ....[107]....
        /*1088*/ 	.word	0x000375d0


	//   ....[108]....
        /*108c*/ 	.word	0x000375e0


	//   ....[109]....
        /*1090*/ 	.word	0x000376a0


	//   ....[110]....
        /*1094*/ 	.word	0x000376b0


	//   ....[111]....
        /*1098*/ 	.word	0x00037750


	//   ....[112]....
        /*109c*/ 	.word	0x00037760


	//   ....[113]....
        /*10a0*/ 	.word	0x00037810


	//   ....[114]....
        /*10a4*/ 	.word	0x00037820


	//   ....[115]....
        /*10a8*/ 	.word	0x000378d0


	//   ....[116]....
        /*10ac*/ 	.word	0x000378e0


	//   ....[117]....
        /*10b0*/ 	.word	0x000378f0


	//   ....[118]....
        /*10b4*/ 	.word	0x00037960


	//   ....[119]....
        /*10b8*/ 	.word	0x0003a550


	//   ....[120]....
        /*10bc*/ 	.word	0x0003a560


	//   ....[121]....
        /*10c0*/ 	.word	0x0003a5a0


	//   ....[122]....
        /*10c4*/ 	.word	0x0003a5e0


	//   ....[123]....
        /*10c8*/ 	.word	0x0003a610


	//   ....[124]....
        /*10cc*/ 	.word	0x0003a640


	//   ....[125]....
        /*10d0*/ 	.word	0x0003a670


	//   ....[126]....
        /*10d4*/ 	.word	0x0003a6a0


	//   ....[127]....
        /*10d8*/ 	.word	0x0003a870


	//   ....[128]....
        /*10dc*/ 	.word	0x0003a8a0


	//   ....[129]....
        /*10e0*/ 	.word	0x0003a8d0


	//   ....[130]....
        /*10e4*/ 	.word	0x0003a900


	//   ....[131]....
        /*10e8*/ 	.word	0x0003a930


	//   ....[132]....
        /*10ec*/ 	.word	0x0003a960


	//   ....[133]....
        /*10f0*/ 	.word	0x0003aa30


	//   ....[134]....
        /*10f4*/ 	.word	0x0003aa50


	//   ....[135]....
        /*10f8*/ 	.word	0x0003aa60


	//   ....[136]....
        /*10fc*/ 	.word	0x0003aae0


	//   ....[137]....
        /*1100*/ 	.word	0x0003b620


	//   ....[138]....
        /*1104*/ 	.word	0x0003ba40


	//   ....[139]....
        /*1108*/ 	.word	0x0003bae0


	//   ....[140]....
        /*110c*/ 	.word	0x0003bb70


	//   ....[141]....
        /*1110*/ 	.word	0x0003bbc0


	//   ....[142]....
        /*1114*/ 	.word	0x0003bc10


	//   ....[143]....
        /*1118*/ 	.word	0x0003bcb0


	//   ....[144]....
        /*111c*/ 	.word	0x0003bd40


	//   ....[145]....
        /*1120*/ 	.word	0x0003bd90


	//   ....[146]....
        /*1124*/ 	.word	0x0003bde0


	//   ....[147]....
        /*1128*/ 	.word	0x0003bed0


	//   ....[148]....
        /*112c*/ 	.word	0x0003bf80


	//   ....[149]....
        /*1130*/ 	.word	0x0003c000


	//   ....[150]....
        /*1134*/ 	.word	0x0003c070


	//   ....[151]....
        /*1138*/ 	.word	0x0003c1e0


	//   ....[152]....
        /*113c*/ 	.word	0x0003c320


	//   ....[153]....
        /*1140*/ 	.word	0x0003c370


	//   ....[154]....
        /*1144*/ 	.word	0x0003c3d0


	//   ....[155]....
        /*1148*/ 	.word	0x0003c680


	//   ....[156]....
        /*114c*/ 	.word	0x0003c6d0


	//   ....[157]....
        /*1150*/ 	.word	0x0003c760


	//   ....[158]....
        /*1154*/ 	.word	0x0003c7f0


	//   ....[159]....
        /*1158*/ 	.word	0x0003c880


	//   ....[160]....
        /*115c*/ 	.word	0x0003c910


	//   ....[161]....
        /*1160*/ 	.word	0x0003c9a0


	//   ....[162]....
        /*1164*/ 	.word	0x0003ca30


	//   ....[163]....
        /*1168*/ 	.word	0x0003cab0


	//   ....[164]....
        /*116c*/ 	.word	0x0003cb00


	//   ....[165]....
        /*1170*/ 	.word	0x0003cb90


	//   ....[166]....
        /*1174*/ 	.word	0x0003cc20


	//   ....[167]....
        /*1178*/ 	.word	0x0003cca0


	//   ....[168]....
        /*117c*/ 	.word	0x0003ccf0


	//   ....[169]....
        /*1180*/ 	.word	0x0003cd80


	//   ....[170]....
        /*1184*/ 	.word	0x0003ce10


	//   ....[171]....
        /*1188*/ 	.word	0x0003cea0


	//   ....[172]....
        /*118c*/ 	.word	0x0003cf30


	//   ....[173]....
        /*1190*/ 	.word	0x0003cfc0


	//   ....[174]....
        /*1194*/ 	.word	0x0003d050


	//   ....[175]....
        /*1198*/ 	.word	0x0003d110


	//   ....[176]....
        /*119c*/ 	.word	0x0003d3f0


	//   ....[177]....
        /*11a0*/ 	.word	0x0003d580


	//   ....[178]....
        /*11a4*/ 	.word	0x0003d5e0


	//   ....[179]....
        /*11a8*/ 	.word	0x0003d640


	//   ....[180]....
        /*11ac*/ 	.word	0x0003d6a0


	//   ....[181]....
        /*11b0*/ 	.word	0x0003d740


	//   ....[182]....
        /*11b4*/ 	.word	0x0003d830


	//   ....[183]....
        /*11b8*/ 	.word	0x0003d960


	//   ....[184]....
        /*11bc*/ 	.word	0x0003da00


	//   ....[185]....
        /*11c0*/ 	.word	0x0003dad0


	//   ....[186]....
        /*11c4*/ 	.word	0x0003db70


	//   ....[187]....
        /*11c8*/ 	.word	0x0003dc40


	//   ....[188]....
        /*11cc*/ 	.word	0x0003dce0


	//   ....[189]....
        /*11d0*/ 	.word	0x0003ddb0


	//   ....[190]....
        /*11d4*/ 	.word	0x0003de50


	//   ....[191]....
        /*11d8*/ 	.word	0x0003df00


	//   ....[192]....
        /*11dc*/ 	.word	0x0003dfe0


	//   ....[193]....
        /*11e0*/ 	.word	0x0003e240


	//   ....[194]....
        /*11e4*/ 	.word	0x0003e2f0


	//   ....[195]....
        /*11e8*/ 	.word	0x0003e3f0


	//   ....[196]....
        /*11ec*/ 	.word	0x0003e4e0


	//   ....[197]....
        /*11f0*/ 	.word	0x0003e570


	//   ....[198]....
        /*11f4*/ 	.word	0x0003e660


	//   ....[199]....
        /*11f8*/ 	.word	0x0003e6f0


	//   ....[200]....
        /*11fc*/ 	.word	0x0003e7e0


	//   ....[201]....
        /*1200*/ 	.word	0x0003e870


	//   ....[202]....
        /*1204*/ 	.word	0x0003e960


	//   ....[203]....
        /*1208*/ 	.word	0x0003e9f0


	//   ....[204]....
        /*120c*/ 	.word	0x0003ead0


	//   ....[205]....
        /*1210*/ 	.word	0x0003ec00


	//   ....[206]....
        /*1214*/ 	.word	0x0003ec50


	//   ....[207]....
        /*1218*/ 	.word	0x0003ecb0


	//   ....[208]....
        /*121c*/ 	.word	0x0003ed50


	//   ....[209]....
        /*1220*/ 	.word	0x0003f0f0


	//   ....[210]....
        /*1224*/ 	.word	0x0003f190


	//   ....[211]....
        /*1228*/ 	.word	0x0003f330


	//   ....[212]....
        /*122c*/ 	.word	0x0003f3b0


	//   ....[213]....
        /*1230*/ 	.word	0x0003f430


	//   ....[214]....
        /*1234*/ 	.word	0x0003f4b0


	//   ....[215]....
        /*1238*/ 	.word	0x0003f530


	//   ....[216]....
        /*123c*/ 	.word	0x0003f5c0


	//   ....[217]....
        /*1240*/ 	.word	0x0003f660


	//   ....[218]....
        /*1244*/ 	.word	0x0003f710


	//   ....[219]....
        /*1248*/ 	.word	0x0003f790


	//   ....[220]....
        /*124c*/ 	.word	0x0003f810


	//   ....[221]....
        /*1250*/ 	.word	0x0003f890


	//   ....[222]....
        /*1254*/ 	.word	0x0003f920


	//   ....[223]....
        /*1258*/ 	.word	0x0003f9a0


	//   ....[224]....
        /*125c*/ 	.word	0x0003fa50


	//   ....[225]....
        /*1260*/ 	.word	0x0003faa0


	//   ....[226]....
        /*1264*/ 	.word	0x0003fb60


	//   ....[227]....
        /*1268*/ 	.word	0x0003fc90


	//   ....[228]....
        /*126c*/ 	.word	0x00041980


	//   ....[229]....
        /*1270*/ 	.word	0x000426f0


	//   ....[230]....
        /*1274*/ 	.word	0x000431d0


	//   ....[231]....
        /*1278*/ 	.word	0x00043200


	//   ....[232]....
        /*127c*/ 	.word	0x00043220


	//   ....[233]....
        /*1280*/ 	.word	0x00043230


	//----- nvinfo : EIATTR_REG_RECONFIG
	.align		4
.L_471:
        /*1284*/ 	.byte	0x01, 0x54
	.zero		2


	//----- nvinfo : EIATTR_SYSCALL_OFFSETS
	.align		4
        /*1288*/ 	.byte	0x04, 0x46
        /*128a*/ 	.short	(.L_473 - .L_472)


	//   ....[0]....
.L_472:
        /*128c*/ 	.word	0x00002610


	//   ....[1]....
        /*1290*/ 	.word	0x00002760


	//   ....[2]....
        /*1294*/ 	.word	0x00007c50


	//   ....[3]....
        /*1298*/ 	.word	0x00008230


	//   ....[4]....
        /*129c*/ 	.word	0x000359a0


	//   ....[5]....
        /*12a0*/ 	.word	0x00035af0


	//   ....[6]....
        /*12a4*/ 	.word	0x00035be0


	//   ....[7]....
        /*12a8*/ 	.word	0x00036440


	//   ....[8]....
        /*12ac*/ 	.word	0x00037040


	//----- nvinfo : EIATTR_MBARRIER_INSTR_OFFSETS
	.align		4
.L_473:
        /*12b0*/ 	.byte	0x04, 0x39
        /*12b2*/ 	.short	(.L_475 - .L_474)


	//   ....[0]....
.L_474:
        /*12b4*/ 	.word	0x00000330
        /*12b8*/ 	.word	0x000000ff
        /*12bc*/ 	.word	0x00032400
        /*12c0*/ 	.short	0x0100
        /*12c2*/ 	.byte	0x08
	.zero		1


	//   ....[1]....
        /*12c4*/ 	.word	0x00000340
        /*12c8*/ 	.word	0x000000ff
        /*12cc*/ 	.word	0x00032410
        /*12d0*/ 	.short	0x0100
        /*12d2*/ 	.byte	0x08
	.zero		1


	//   ....[2]....
        /*12d4*/ 	.word	0x00000350
        /*12d8*/ 	.word	0x000000ff
        /*12dc*/ 	.word	0x00032420
        /*12e0*/ 	.short	0x0100
        /*12e2*/ 	.byte	0x08
	.zero		1


	//   ....[3]....
        /*12e4*/ 	.word	0x00000440
        /*12e8*/ 	.word	0x000000ff
        /*12ec*/ 	.word	0x00032430
        /*12f0*/ 	.short	0x0100
        /*12f2*/ 	.byte	0x08
	.zero		1


	//   ....[4]....
        /*12f4*/ 	.word	0x00000450
        /*12f8*/ 	.word	0x000000ff
        /*12fc*/ 	.word	0x00032440
        /*1300*/ 	.short	0x0100
        /*1302*/ 	.byte	0x08
	.zero		1


	//   ....[5]....
        /*1304*/ 	.word	0x00000460
        /*1308*/ 	.word	0x000000ff
        /*130c*/ 	.word	0x00032438
        /*1310*/ 	.short	0x0100
        /*1312*/ 	.byte	0x08
	.zero		1


	//   ....[6]....
        /*1314*/ 	.word	0x00000470
        /*1318*/ 	.word	0x000000ff
        /*131c*/ 	.word	0x00032448
        /*1320*/ 	.short	0x0100
        /*1322*/ 	.byte	0x08
	.zero		1


	//   ....[7]....
        /*1324*/ 	.word	0x000005a0
        /*1328*/ 	.word	0x000000ff
        /*132c*/ 	.word	0x00032450
        /*1330*/ 	.short	0x0100
        /*1332*/ 	.byte	0x08
	.zero		1


	//   ....[8]....
        /*1334*/ 	.word	0x000005b0
        /*1338*/ 	.word	0x000000ff
        /*133c*/ 	.word	0x00032460
        /*1340*/ 	.short	0x0100
        /*1342*/ 	.byte	0x08
	.zero		1


	//   ....[9]....
        /*1344*/ 	.word	0x000005c0
        /*1348*/ 	.word	0x000000ff
        /*134c*/ 	.word	0x00032458
        /*1350*/ 	.short	0x0100
        /*1352*/ 	.byte	0x08
	.zero		1


	//   ....[10]....
        /*1354*/ 	.word	0x000005d0
        /*1358*/ 	.word	0x000000ff
        /*135c*/ 	.word	0x00032468
        /*1360*/ 	.short	0x0100
        /*1362*/ 	.byte	0x08
	.zero		1


	//   ....[11]....
        /*1364*/ 	.word	0x000006c0
        /*1368*/ 	.word	0x000000ff
        /*136c*/ 	.word	0x00032470
        /*1370*/ 	.short	0x0100
        /*1372*/ 	.byte	0x06
	.zero		1


	//   ....[12]....
        /*1374*/ 	.word	0x000006d0
        /*1378*/ 	.word	0x000000ff
        /*137c*/ 	.word	0x00032480
        /*1380*/ 	.short	0x0100
        /*1382*/ 	.byte	0x06
	.zero		1


	//   ....[13]....
        /*1384*/ 	.word	0x000006e0
        /*1388*/ 	.word	0x000000ff
        /*138c*/ 	.word	0x00032478
        /*1390*/ 	.short	0x0100
        /*1392*/ 	.byte	0x06
	.zero		1


	//   ....[14]....
        /*1394*/ 	.word	0x000006f0
        /*1398*/ 	.word	0x000000ff
        /*139c*/ 	.word	0x00032488
        /*13a0*/ 	.short	0x0100
        /*13a2*/ 	.byte	0x06
	.zero		1


	//   ....[15]....
        /*13a4*/ 	.word	0x00000820
        /*13a8*/ 	.word	0x000000ff
        /*13ac*/ 	.word	0x00032490
        /*13b0*/ 	.short	0x0100
        /*13b2*/ 	.byte	0x08
	.zero		1


	//   ....[16]....
        /*13b4*/ 	.word	0x00000830
        /*13b8*/ 	.word	0x000000ff
        /*13bc*/ 	.word	0x000324a0
        /*13c0*/ 	.short	0x0100
        /*13c2*/ 	.byte	0x08
	.zero		1


	//   ....[17]....
        /*13c4*/ 	.word	0x00000840
        /*13c8*/ 	.word	0x000000ff
        /*13cc*/ 	.word	0x00032498
        /*13d0*/ 	.short	0x0100
        /*13d2*/ 	.byte	0x08
	.zero		1


	//   ....[18]....
        /*13d4*/ 	.word	0x00000850
        /*13d8*/ 	.word	0x000000ff
        /*13dc*/ 	.word	0x000324a8
        /*13e0*/ 	.short	0x0100
        /*13e2*/ 	.byte	0x08
	.zero		1


	//   ....[19]....
        /*13e4*/ 	.word	0x00000980
        /*13e8*/ 	.word	0x000000ff
        /*13ec*/ 	.word	0x000324b0
        /*13f0*/ 	.short	0x0100
        /*13f2*/ 	.byte	0x08
	.zero		1


	//   ....[20]....
        /*13f4*/ 	.word	0x00000990
        /*13f8*/ 	.word	0x000000ff
        /*13fc*/ 	.word	0x000324c0
        /*1400*/ 	.short	0x0100
        /*1402*/ 	.byte	0x08
	.zero		1


	//   ....[21]....
        /*1404*/ 	.word	0x000009a0
        /*1408*/ 	.word	0x000000ff
        /*140c*/ 	.word	0x000324b8
        /*1410*/ 	.short	0x0100
        /*1412*/ 	.byte	0x08
	.zero		1


	//   ....[22]....
        /*1414*/ 	.word	0x000009b0
        /*1418*/ 	.word	0x000000ff
        /*141c*/ 	.word	0x000324c8
        /*1420*/ 	.short	0x0100
        /*1422*/ 	.byte	0x08
	.zero		1


	//   ....[23]....
        /*1424*/ 	.word	0x00003910
        /*1428*/ 	.word	0x00000044
        /*142c*/ 	.word	0x00032490
        /*1430*/ 	.short	0x010a
        /*1432*/ 	.byte	0x3f
	.zero		1


	//   ....[24]....
        /*1434*/ 	.word	0x00004ef0
        /*1438*/ 	.word	0x00000044
        /*143c*/ 	.word	0x00032490
        /*1440*/ 	.short	0x010a
        /*1442*/ 	.byte	0x3f
	.zero		1


	//   ....[25]....
        /*1444*/ 	.word	0x000060b0
        /*1448*/ 	.word	0x00000044
        /*144c*/ 	.word	0x00032490
        /*1450*/ 	.short	0x010a
        /*1452*/ 	.byte	0x3f
	.zero		1


	//   ....[26]....
        /*1454*/ 	.word	0x000062e0
        /*1458*/ 	.word	0x00000004
        /*145c*/ 	.word	0x00000000
        /*1460*/ 	.short	0x0101
        /*1462*/ 	.byte	0x3f
	.zero		1


	//   ....[27]....
        /*1464*/ 	.word	0x00006320
        /*1468*/ 	.word	0x00000044
        /*146c*/ 	.word	0x000324b0
        /*1470*/ 	.short	0x010a
        /*1472*/ 	.byte	0x3f
	.zero		1


	//   ....[28]....
        /*1474*/ 	.word	0x00006970
        /*1478*/ 	.word	0x00000044
        /*147c*/ 	.word	0x00000000
        /*1480*/ 	.short	0x0101
        /*1482*/ 	.byte	0x3f
	.zero		1


	//   ....[29]....
        /*1484*/ 	.word	0x00007fb0
        /*1488*/ 	.word	0x00000002
        /*148c*/ 	.word	0x00032400
        /*1490*/ 	.short	0x010a
        /*1492*/ 	.byte	0x3f
	.zero		1


	//   ....[30]....
        /*1494*/ 	.word	0x00008000
        /*1498*/ 	.word	0x00000002
        /*149c*/ 	.word	0x00032400
        /*14a0*/ 	.short	0x010a
        /*14a2*/ 	.byte	0x3f
	.zero		1


	//   ....[31]....
        /*14a4*/ 	.word	0x00008a80
        /*14a8*/ 	.word	0x00000002
        /*14ac*/ 	.word	0x00032400
        /*14b0*/ 	.short	0x010a
        /*14b2*/ 	.byte	0x3f
	.zero		1


	//   ....[32]....
        /*14b4*/ 	.word	0x00009fe0
        /*14b8*/ 	.word	0x00000002
        /*14bc*/ 	.word	0x00032400
        /*14c0*/ 	.short	0x010a
        /*14c2*/ 	.byte	0x3f
	.zero		1


	//   ....[33]....
        /*14c4*/ 	.word	0x0000b6d0
        /*14c8*/ 	.word	0x00000005
        /*14cc*/ 	.word	0x00000000
        /*14d0*/ 	.short	0x010a
        /*14d2*/ 	.byte	0x3f
	.zero		1


	//   ....[34]....
        /*14d4*/ 	.word	0x0000b7d0
        /*14d8*/ 	.word	0x00000002
        /*14dc*/ 	.word	0x00000000
        /*14e0*/ 	.short	0x010a
        /*14e2*/ 	.byte	0x3f
	.zero		1


	//   ....[35]....
        /*14e4*/ 	.word	0x0000bc00
        /*14e8*/ 	.word	0x00000012
        /*14ec*/ 	.word	0x00000000
        /*14f0*/ 	.short	0x010a
        /*14f2*/ 	.byte	0x3f
	.zero		1


	//   ....[36]....
        /*14f4*/ 	.word	0x0000bcb0
        /*14f8*/ 	.word	0x00000004
        /*14fc*/ 	.word	0x00000000
        /*1500*/ 	.short	0x010a
        /*1502*/ 	.byte	0x3f
	.zero		1


	//   ....[37]....
        /*1504*/ 	.word	0x0000c9c0
        /*1508*/ 	.word	0x00000004
        /*150c*/ 	.word	0x00000000
        /*1510*/ 	.short	0x0101
        /*1512*/ 	.byte	0x3f
	.zero		1


	//   ....[38]....
        /*1514*/ 	.word	0x000166c0
        /*1518*/ 	.word	0x00000002
        /*151c*/ 	.word	0x00000000
        /*1520*/ 	.short	0x0101
        /*1522*/ 	.byte	0x3f
	.zero		1


	//   ....[39]....
        /*1524*/ 	.word	0x00016b70
        /*1528*/ 	.word	0x00000007
        /*152c*/ 	.word	0x00000000
        /*1530*/ 	.short	0x010a
        /*1532*/ 	.byte	0x3f
	.zero		1


	//   ....[40]....
        /*1534*/ 	.word	0x00016c70
        /*1538*/ 	.word	0x00000000
        /*153c*/ 	.word	0x00000000
        /*1540*/ 	.short	0x010a
        /*1542*/ 	.byte	0x3f
	.zero		1


	//   ....[41]....
        /*1544*/ 	.word	0x000170a0
        /*1548*/ 	.word	0x00000014
        /*154c*/ 	.word	0x00000000
        /*1550*/ 	.short	0x010a
        /*1552*/ 	.byte	0x3f
	.zero		1


	//   ....[42]....
        /*1554*/ 	.word	0x00017150
        /*1558*/ 	.word	0x00000006
        /*155c*/ 	.word	0x00000000
        /*1560*/ 	.short	0x010a
        /*1562*/ 	.byte	0x3f
	.zero		1


	//   ....[43]....
        /*1564*/ 	.word	0x00017e60
        /*1568*/ 	.word	0x00000006
        /*156c*/ 	.word	0x00000000
        /*1570*/ 	.short	0x0101
        /*1572*/ 	.byte	0x3f
	.zero		1


	//   ....[44]....
        /*1574*/ 	.word	0x00020890
        /*1578*/ 	.word	0x00000000
        /*157c*/ 	.word	0x00000000
        /*1580*/ 	.short	0x0101
        /*1582*/ 	.byte	0x3f
	.zero		1


	//   ....[45]....
        /*1584*/ 	.word	0x00020aa0
        /*1588*/ 	.word	0x00000005
        /*158c*/ 	.word	0x00000000
        /*1590*/ 	.short	0x010a
        /*1592*/ 	.byte	0x3f
	.zero		1


	//   ....[46]....
        /*1594*/ 	.word	0x00020ba0
        /*1598*/ 	.word	0x00000006
        /*159c*/ 	.word	0x00000000
        /*15a0*/ 	.short	0x010a
        /*15a2*/ 	.byte	0x3f
	.zero		1


	//   ....[47]....
        /*15a4*/ 	.word	0x00020fd0
        /*15a8*/ 	.word	0x00000005
        /*15ac*/ 	.word	0x00000000
        /*15b0*/ 	.short	0x010a
        /*15b2*/ 	.byte	0x3f
	.zero		1


	//   ....[48]....
        /*15b4*/ 	.word	0x00021080
        /*15b8*/ 	.word	0x00000006
        /*15bc*/ 	.word	0x00000000
        /*15c0*/ 	.short	0x010a
        /*15c2*/ 	.byte	0x3f
	.zero		1


	//   ....[49]....
        /*15c4*/ 	.word	0x00021d90
        /*15c8*/ 	.word	0x00000005
        /*15cc*/ 	.word	0x00000000
        /*15d0*/ 	.short	0x0101
        /*15d2*/ 	.byte	0x3f
	.zero		1


	//   ....[50]....
        /*15d4*/ 	.word	0x0002bac0
        /*15d8*/ 	.word	0x00000004
        /*15dc*/ 	.word	0x00000000
        /*15e0*/ 	.short	0x0101
        /*15e2*/ 	.byte	0x3f
	.zero		1


	//   ....[51]....
        /*15e4*/ 	.word	0x0002ea90
        /*15e8*/ 	.word	0x00000003
        /*15ec*/ 	.word	0x00000000
        /*15f0*/ 	.short	0x0101
        /*15f2*/ 	.byte	0x3f
	.zero		1


	//   ....[52]....
        /*15f4*/ 	.word	0x0002f390
        /*15f8*/ 	.word	0x00000008
        /*15fc*/ 	.word	0x00000000
        /*1600*/ 	.short	0x0101
        /*1602*/ 	.byte	0x3f
	.zero		1


	//   ....[53]....
        /*1604*/ 	.word	0x00033e50
        /*1608*/ 	.word	0x00000012
        /*160c*/ 	.word	0x00032420
        /*1610*/ 	.short	0x010a
        /*1612*/ 	.byte	0x3f
	.zero		1


	//   ....[54]....
        /*1614*/ 	.word	0x00033f20
        /*1618*/ 	.word	0x00000005
        /*161c*/ 	.word	0x000324a0
        /*1620*/ 	.short	0x010a
        /*1622*/ 	.byte	0x3f
	.zero		1


	//   ....[55]....
        /*1624*/ 	.word	0x00034160
        /*1628*/ 	.word	0x00000005
        /*162c*/ 	.word	0x000324c0
        /*1630*/ 	.short	0x010a
        /*1632*/ 	.byte	0x3f
	.zero		1


	//   ....[56]....
        /*1634*/ 	.word	0x00034800
        /*1638*/ 	.word	0x00000006
        /*163c*/ 	.word	0x000324a0
        /*1640*/ 	.short	0x010a
        /*1642*/ 	.byte	0x3f
	.zero		1


	//   ....[57]....
        /*1644*/ 	.word	0x00034a30
        /*1648*/ 	.word	0x00000006
        /*164c*/ 	.word	0x000324c0
        /*1650*/ 	.short	0x010a
        /*1652*/ 	.byte	0x3f
	.zero		1


	//   ....[58]....
        /*1654*/ 	.word	0x00035fe0
        /*1658*/ 	.word	0x00000000
        /*165c*/ 	.word	0x00032440
        /*1660*/ 	.short	0x010a
        /*1662*/ 	.byte	0x3f
	.zero		1


	//   ....[59]....
        /*1664*/ 	.word	0x00036df0
        /*1668*/ 	.word	0x00000012
        /*166c*/ 	.word	0x00032400
        /*1670*/ 	.short	0x0107
        /*1672*/ 	.byte	0x3f
	.zero		1


	//   ....[60]....
        /*1674*/ 	.word	0x00036eb0
        /*1678*/ 	.word	0x00000012
        /*167c*/ 	.word	0x00032400
        /*1680*/ 	.short	0x0101
        /*1682*/ 	.byte	0x3f
	.zero		1


	//   ....[61]....
        /*1684*/ 	.word	0x00037aa0
        /*1688*/ 	.word	0x00000012
        /*168c*/ 	.word	0x00032410
        /*1690*/ 	.short	0x0107
        /*1692*/ 	.byte	0x3f
	.zero		1


	//   ....[62]....
        /*1694*/ 	.word	0x00037ba0
        /*1698*/ 	.word	0x00000012
        /*169c*/ 	.word	0x00032410
        /*16a0*/ 	.short	0x0101
        /*16a2*/ 	.byte	0x3f
	.zero		1


	//   ....[63]....
        /*16a4*/ 	.word	0x00037bc0
        /*16a8*/ 	.word	0x00000012
        /*16ac*/ 	.word	0x00032420
        /*16b0*/ 	.short	0x010a
        /*16b2*/ 	.byte	0x3f
	.zero		1


	//   ....[64]....
        /*16b4*/ 	.word	0x00037ca0
        /*16b8*/ 	.word	0x00000002
        /*16bc*/ 	.word	0x00032460
        /*16c0*/ 	.short	0x010a
        /*16c2*/ 	.byte	0x3f
	.zero		1


	//   ....[65]....
        /*16c4*/ 	.word	0x000385d0
        /*16c8*/ 	.word	0x00000002
        /*16cc*/ 	.word	0x00032440
        /*16d0*/ 	.short	0x010a
        /*16d2*/ 	.byte	0x3f
	.zero		1


	//   ....[66]....
        /*16d4*/ 	.word	0x00038800
        /*16d8*/ 	.word	0x00000002
        /*16dc*/ 	.word	0x00032460
        /*16e0*/ 	.short	0x010a
        /*16e2*/ 	.byte	0x3f
	.zero		1


	//   ....[67]....
        /*16e4*/ 	.word	0x00039000
        /*16e8*/ 	.word	0x00000003
        /*16ec*/ 	.word	0x00032440
        /*16f0*/ 	.short	0x010a
        /*16f2*/ 	.byte	0x3f
	.zero		1


	//   ....[68]....
        /*16f4*/ 	.word	0x00039230
        /*16f8*/ 	.word	0x00000003
        /*16fc*/ 	.word	0x00032460
        /*1700*/ 	.short	0x010a
        /*1702*/ 	.byte	0x3f
	.zero		1


	//   ....[69]....
        /*1704*/ 	.word	0x000399d0
        /*1708*/ 	.word	0x00000003
        /*170c*/ 	.word	0x00032440
        /*1710*/ 	.short	0x010a
        /*1712*/ 	.byte	0x3f
	.zero		1


	//   ....[70]....
        /*1714*/ 	.word	0x00039c00
        /*1718*/ 	.word	0x00000003
        /*171c*/ 	.word	0x00032460
        /*1720*/ 	.short	0x010a
        /*1722*/ 	.byte	0x3f
	.zero		1


	//   ....[71]....
        /*1724*/ 	.word	0x0003b5a0
        /*1728*/ 	.word	0x00000000
        /*172c*/ 	.word	0x00032420
        /*1730*/ 	.short	0x010a
        /*1732*/ 	.byte	0x3f
	.zero		1


	//   ....[72]....
        /*1734*/ 	.word	0x0003b780
        /*1738*/ 	.word	0x00000006
        /*173c*/ 	.word	0x00000000
        /*1740*/ 	.short	0x010a
        /*1742*/ 	.byte	0x3f
	.zero		1


	//   ....[73]....
        /*1744*/ 	.word	0x0003b7b0
        /*1748*/ 	.word	0x00000007
        /*174c*/ 	.word	0x00000000
        /*1750*/ 	.short	0x010a
        /*1752*/ 	.byte	0x3f
	.zero		1


	//   ....[74]....
        /*1754*/ 	.word	0x0003b810
        /*1758*/ 	.word	0x00000004
        /*175c*/ 	.word	0x00000000
        /*1760*/ 	.short	0x010a
        /*1762*/ 	.byte	0x3f
	.zero		1


	//   ....[75]....
        /*1764*/ 	.word	0x0003b840
        /*1768*/ 	.word	0x00000003
        /*176c*/ 	.word	0x00000000
        /*1770*/ 	.short	0x010a
        /*1772*/ 	.byte	0x3f
	.zero		1


	//   ....[76]....
        /*1774*/ 	.word	0x0003b8a0
        /*1778*/ 	.word	0x00000044
        /*177c*/ 	.word	0x00032490
        /*1780*/ 	.short	0x010a
        /*1782*/ 	.byte	0x3f
	.zero		1


	//   ....[77]....
        /*1784*/ 	.word	0x0003b8f0
        /*1788*/ 	.word	0x00000044
        /*178c*/ 	.word	0x00032490
        /*1790*/ 	.short	0x010a
        /*1792*/ 	.byte	0x3f
	.zero		1


	//   ....[78]....
        /*1794*/ 	.word	0x0003b940
        /*1798*/ 	.word	0x00000044
        /*179c*/ 	.word	0x00032490
        /*17a0*/ 	.short	0x010a
        /*17a2*/ 	.byte	0x3f
	.zero		1


	//   ....[79]....
        /*17a4*/ 	.word	0x0003b990
        /*17a8*/ 	.word	0x00000044
        /*17ac*/ 	.word	0x000324b0
        /*17b0*/ 	.short	0x010a
        /*17b2*/ 	.byte	0x3f
	.zero		1


	//   ....[80]....
        /*17b4*/ 	.word	0x0003be10
        /*17b8*/ 	.word	0x00000002
        /*17bc*/ 	.word	0x00032400
        /*17c0*/ 	.short	0x010a
        /*17c2*/ 	.byte	0x3f
	.zero		1


	//   ....[81]....
        /*17c4*/ 	.word	0x0003c400
        /*17c8*/ 	.word	0x00000002
        /*17cc*/ 	.word	0x00032400
        /*17d0*/ 	.short	0x010a
        /*17d2*/ 	.byte	0x3f
	.zero		1


	//   ....[82]....
        /*17d4*/ 	.word	0x0003c450
        /*17d8*/ 	.word	0x00000002
        /*17dc*/ 	.word	0x00000000
        /*17e0*/ 	.short	0x010a
        /*17e2*/ 	.byte	0x3f
	.zero		1


	//   ....[83]....
        /*17e4*/ 	.word	0x0003c4a0
        /*17e8*/ 	.word	0x00000004
        /*17ec*/ 	.word	0x00000000
        /*17f0*/ 	.short	0x010a
        /*17f2*/ 	.byte	0x3f
	.zero		1


	//   ....[84]....
        /*17f4*/ 	.word	0x0003c4f0
        /*17f8*/ 	.word	0x00000000
        /*17fc*/ 	.word	0x00000000
        /*1800*/ 	.short	0x010a
        /*1802*/ 	.byte	0x3f
	.zero		1


	//   ....[85]....
        /*1804*/ 	.word	0x0003c540
        /*1808*/ 	.word	0x00000006
        /*180c*/ 	.word	0x00000000
        /*1810*/ 	.short	0x010a
        /*1812*/ 	.byte	0x3f
	.zero		1


	//   ....[86]....
        /*1814*/ 	.word	0x0003c590
        /*1818*/ 	.word	0x00000006
        /*181c*/ 	.word	0x00000000
        /*1820*/ 	.short	0x010a
        /*1822*/ 	.byte	0x3f
	.zero		1


	//   ....[87]....
        /*1824*/ 	.word	0x0003c5e0
        /*1828*/ 	.word	0x00000006
        /*182c*/ 	.word	0x00000000
        /*1830*/ 	.short	0x010a
        /*1832*/ 	.byte	0x3f
	.zero		1


	//   ....[88]....
        /*1834*/ 	.word	0x0003d1d0
        /*1838*/ 	.word	0x00000012
        /*183c*/ 	.word	0x00032420
        /*1840*/ 	.short	0x010a
        /*1842*/ 	.byte	0x3f
	.zero		1


	//   ....[89]....
        /*1844*/ 	.word	0x0003d220
        /*1848*/ 	.word	0x00000005
        /*184c*/ 	.word	0x000324a0
        /*1850*/ 	.short	0x010a
        /*1852*/ 	.byte	0x3f
	.zero		1


	//   ....[90]....
        /*1854*/ 	.word	0x0003d270
        /*1858*/ 	.word	0x00000005
        /*185c*/ 	.word	0x000324c0
        /*1860*/ 	.short	0x010a
        /*1862*/ 	.byte	0x3f
	.zero		1


	//   ....[91]....
        /*1864*/ 	.word	0x0003d2c0
        /*1868*/ 	.word	0x00000006
        /*186c*/ 	.word	0x000324a0
        /*1870*/ 	.short	0x010a
        /*1872*/ 	.byte	0x3f
	.zero		1


	//   ....[92]....
        /*1874*/ 	.word	0x0003d310
        /*1878*/ 	.word	0x00000006
        /*187c*/ 	.word	0x000324c0
        /*1880*/ 	.short	0x010a
        /*1882*/ 	.byte	0x3f
	.zero		1


	//   ....[93]....
        /*1884*/ 	.word	0x0003d4b0
        /*1888*/ 	.word	0x00000000
        /*188c*/ 	.word	0x00032440
        /*1890*/ 	.short	0x010a
        /*1892*/ 	.byte	0x3f
	.zero		1


	//   ....[94]....
        /*1894*/ 	.word	0x0003ee00
        /*1898*/ 	.word	0x00000012
        /*189c*/ 	.word	0x00032420
        /*18a0*/ 	.short	0x010a
        /*18a2*/ 	.byte	0x3f
	.zero		1


	//   ....[95]....
        /*18a4*/ 	.word	0x0003ee50
        /*18a8*/ 	.word	0x00000002
        /*18ac*/ 	.word	0x00032460
        /*18b0*/ 	.short	0x010a
        /*18b2*/ 	.byte	0x3f
	.zero		1


	//   ....[96]....
        /*18b4*/ 	.word	0x0003eea0
        /*18b8*/ 	.word	0x00000002
        /*18bc*/ 	.word	0x00032440
        /*18c0*/ 	.short	0x010a
        /*18c2*/ 	.byte	0x3f
	.zero		1


	//   ....[97]....
        /*18c4*/ 	.word	0x0003eef0
        /*18c8*/ 	.word	0x00000002
        /*18cc*/ 	.word	0x00032460
        /*18d0*/ 	.short	0x010a
        /*18d2*/ 	.byte	0x3f
	.zero		1


	//   ....[98]....
        /*18d4*/ 	.word	0x0003ef40
        /*18d8*/ 	.word	0x00000003
        /*18dc*/ 	.word	0x00032440
        /*18e0*/ 	.short	0x010a
        /*18e2*/ 	.byte	0x3f
	.zero		1


	//   ....[99]....
        /*18e4*/ 	.word	0x0003ef90
        /*18e8*/ 	.word	0x00000003
        /*18ec*/ 	.word	0x00032460
        /*18f0*/ 	.short	0x010a
        /*18f2*/ 	.byte	0x3f
	.zero		1


	//   ....[100]....
        /*18f4*/ 	.word	0x0003efe0
        /*18f8*/ 	.word	0x00000003
        /*18fc*/ 	.word	0x00032440
        /*1900*/ 	.short	0x010a
        /*1902*/ 	.byte	0x3f
	.zero		1


	//   ....[101]....
        /*1904*/ 	.word	0x0003f030
        /*1908*/ 	.word	0x00000003
        /*190c*/ 	.word	0x00032460
        /*1910*/ 	.short	0x010a
        /*1912*/ 	.byte	0x3f
	.zero		1


	//   ....[102]....
        /*1914*/ 	.word	0x0003fbb0
        /*1918*/ 	.word	0x00000000
        /*191c*/ 	.word	0x00032420
        /*1920*/ 	.short	0x010a
        /*1922*/ 	.byte	0x3f
	.zero		1


	//   ....[103]....
        /*1924*/ 	.word	0x0003fd50
        /*1928*/ 	.word	0x00000006
        /*192c*/ 	.word	0x00000000
        /*1930*/ 	.short	0x010a
        /*1932*/ 	.byte	0x3f
	.zero		1


	//   ....[104]....
        /*1934*/ 	.word	0x0003fda0
        /*1938*/ 	.word	0x00000007
        /*193c*/ 	.word	0x00000000
        /*1940*/ 	.short	0x010a
        /*1942*/ 	.byte	0x3f
	.zero		1


	//   ....[105]....
        /*1944*/ 	.word	0x0003fdf0
        /*1948*/ 	.word	0x00000004
        /*194c*/ 	.word	0x00000000
        /*1950*/ 	.short	0x010a
        /*1952*/ 	.byte	0x3f
	.zero		1


	//   ....[106]....
        /*1954*/ 	.word	0x0003ff80
        /*1958*/ 	.word	0x00000000
        /*195c*/ 	.word	0x00000000
        /*1960*/ 	.short	0x010a
        /*1962*/ 	.byte	0x3f
	.zero		1


	//   ....[107]....
        /*1964*/ 	.word	0x00040080
        /*1968*/ 	.word	0x00000003
        /*196c*/ 	.word	0x00000000
        /*1970*/ 	.short	0x010a
        /*1972*/ 	.byte	0x3f
	.zero		1


	//   ....[108]....
        /*1974*/ 	.word	0x000404a0
        /*1978*/ 	.word	0x00000003
        /*197c*/ 	.word	0x00032410
        /*1980*/ 	.short	0x010a
        /*1982*/ 	.byte	0x3f
	.zero		1


	//   ....[109]....
        /*1984*/ 	.word	0x000405c0
        /*1988*/ 	.word	0x00000003
        /*198c*/ 	.word	0x00000000
        /*1990*/ 	.short	0x010a
        /*1992*/ 	.byte	0x3f
	.zero		1


	//   ....[110]....
        /*1994*/ 	.word	0x000406c0
        /*1998*/ 	.word	0x0000000a
        /*199c*/ 	.word	0x00000000
        /*19a0*/ 	.short	0x010a
        /*19a2*/ 	.byte	0x3f
	.zero		1


	//   ....[111]....
        /*19a4*/ 	.word	0x00041430
        /*19a8*/ 	.word	0x0000000a
        /*19ac*/ 	.word	0x00000000
        /*19b0*/ 	.short	0x0101
        /*19b2*/ 	.byte	0x3f
	.zero		1


	//   ....[112]....
        /*19b4*/ 	.word	0x0004b9a0
        /*19b8*/ 	.word	0x00000000
        /*19bc*/ 	.word	0x00000000
        /*19c0*/ 	.short	0x0101
        /*19c2*/ 	.byte	0x3f
	.zero		1


	//   ....[113]....
        /*19c4*/ 	.word	0x0004b9d0
        /*19c8*/ 	.word	0x00000003
        /*19cc*/ 	.word	0x00000000
        /*19d0*/ 	.short	0x010a
        /*19d2*/ 	.byte	0x3f
	.zero		1


	//   ....[114]....
        /*19d4*/ 	.word	0x0004ba20
        /*19d8*/ 	.word	0x00000003
        /*19dc*/ 	.word	0x00032410
        /*19e0*/ 	.short	0x010a
        /*19e2*/ 	.byte	0x3f
	.zero		1


	//   ....[115]....
        /*19e4*/ 	.word	0x0004ba70
        /*19e8*/ 	.word	0x0000000a
        /*19ec*/ 	.word	0x00000000
        /*19f0*/ 	.short	0x010a
        /*19f2*/ 	.byte	0x3f
	.zero		1


	//----- nvinfo : EIATTR_NUM_MBARRIERS
	.align		4
.L_475:
        /*19f4*/ 	.byte	0x03, 0x38
        /*19f6*/ 	.short	0x0017


	//----- nvinfo : EIATTR_EXIT_INSTR_OFFSETS
	.align		4
        /*19f8*/ 	.byte	0x04, 0x1c
        /*19fa*/ 	.short	(.L_477 - .L_476)


	//   ....[0]....
.L_476:
        /*19fc*/ 	.word	0x0003b890


	//----- nvinfo : EIATTR_MAX_THREADS
	.align		4
.L_477:
        /*1a00*/ 	.byte	0x04, 0x05
        /*1a02*/ 	.short	(.L_479 - .L_478)
.L_478:
        /*1a04*/ 	.word	0x00000180
        /*1a08*/ 	.word	0x00000001
        /*1a0c*/ 	.word	0x00000001


	//----- nvinfo : EIATTR_CRS_STACK_SIZE
	.align		4
.L_479:
        /*1a10*/ 	.byte	0x04, 0x1e
        /*1a12*/ 	.short	(.L_481 - .L_480)
.L_480:
        /*1a14*/ 	.word	0x00000000


	//----- nvinfo : EIATTR_CBANK_PARAM_SIZE
	.align		4
.L_481:
        /*1a18*/ 	.byte	0x03, 0x19
        /*1a1a*/ 	.short	0x0bf0


	//----- nvinfo : EIATTR_PARAM_CBANK
	.align		4
        /*1a1c*/ 	.byte	0x04, 0x0a
        /*1a1e*/ 	.short	(.L_483 - .L_482)
	.align		4
.L_482:
        /*1a20*/ 	.word	index@(.nv.constant0._ZN7cutlass13device_kernelIN5flash11enable_sm90INS1_16FlashAttnFwdSm90INS1_25CollectiveMainloopFwdSm90ILi2EN4cute5tupleIJNS5_1CILi1EEES8_S8_EEENS6_IJNS7_ILi128EEENS7_ILi96EEENS7_ILi64EEEEEELi256ENS_10bfloat16_tEfNS_4arch4Sm90ELb0ELb1ELb1ELb1ELb0ELb1ELb1ELb1ELb0ELb1ELb1ELb0EEENS1_21CollectiveEpilogueFwdINS6_IJSA_NS7_ILi256EEESB_EEES9_SE_SG_Li256ELb1ELb1ELb1ELb0EEENS1_36VarlenDynamicPersistentTileSchedulerILi128ELi96ELi256ELi128ELb1ELb1ELb1ELb1ELb0ELb1EEEEEEEEEvNT_6ParamsE)
        /*1a24*/ 	.short	0x0210
        /*1a26*/ 	.short	0x0bf0


	//----- nvinfo : EIATTR_SW_WAR
	.align		4
.L_483:
        /*1a28*/ 	.byte	0x04, 0x36
        /*1a2a*/ 	.short	(.L_485 - .L_484)
.L_484:
        /*1a2c*/ 	.word	0x00000008
.L_485:


//--------------------- .nv.info._ZN7cutlass13device_kernelIN5flash11enable_sm90INS1_16FlashAttnFwdSm90INS1_25CollectiveMainloopFwdSm90ILi2EN4cute5tupleIJNS5_1CILi1EEES8_S8_EEENS6_IJNS7_ILi128EEENS7_ILi96EEENS7_ILi64EEEEEELi256ENS_10bfloat16_tEfNS_4arch4Sm90ELb1ELb0ELb1ELb0ELb0ELb0ELb0ELb1ELb0ELb1ELb1ELb0EEENS1_21CollectiveEpilogueFwdINS6_IJSA_NS7_ILi256EEESB_EEES9_SE_SG_Li256ELb0ELb1ELb1ELb0EEENS1_19SingleTileSchedulerILb0ELb1ELb1ELi128EEEEEEEEEvNT_6ParamsE --------------------------
	.section	.nv.info._ZN7cutlass13device_kernelIN5flash11enable_sm90INS1_16FlashAttnFwdSm90INS1_25CollectiveMainloopFwdSm90ILi2EN4cute5tupleIJNS5_1CILi1EEES8_S8_EEENS6_IJNS7_ILi128EEENS7_ILi96EEENS7_ILi64EEEEEELi256ENS_10bfloat16_tEfNS_4arch4Sm90ELb1ELb0ELb1ELb0ELb0ELb0ELb0ELb1ELb0ELb1ELb1ELb0EEENS1_21CollectiveEpilogueFwdINS6_IJSA_NS7_ILi256EEESB_EEES9_SE_SG_Li256ELb0ELb1ELb1ELb0EEENS1_19SingleTileSchedulerILb0ELb1ELb1ELi128EEEEEEEEEvNT_6ParamsE,"",@"SHT_CUDA_INFO"
	.sectionflags	@""
	.align	4


	//----- nvinfo : EIATTR_CUDA_API_VERSION
	.align		4
        /*0000*/ 	.byte	0x04, 0x37
        /*0002*/ 	.short	(.L_487 - .L_486)
.L_486:
        /*0004*/ 	.word	0x00000082


	//----- nvinfo : EIATTR_KPARAM_INFO
	.align		4
.L_487:
        /*0008*/ 	.byte	0x04, 0x17
        /*000a*/ 	.short	(.L_489 - .L_488)
.L_488:
        /*000c*/ 	.word	0x00000000
        /*0010*/ 	.short	0x0000
        /*0012*/ 	.short	0x0070
        /*0014*/ 	.byte	0x00, 0xf0, 0x01, 0x28


	//----- nvinfo : EIATTR_SPARSE_MMA_MASK
	.align		4
.L_489:
        /*0018*/ 	.byte	0x03, 0x50
        /*001a*/ 	.short	0x0000


	//----- nvinfo : EIATTR_MAXREG_COUNT
	.align		4
        /*001c*/ 	.byte	0x03, 0x1b
        /*001e*/ 	.short	0x00a8


	//----- nvinfo : EIATTR_NUM_BARRIERS
	.align		4
        /*0020*/ 	.byte	0x02, 0x4c
        /*0022*/ 	.byte	0x10
	.zero		1


	//----- nvinfo : EIATTR_EXTERNS
	.align		4
        /*0024*/ 	.byte	0x04, 0x0f
        /*0026*/ 	.short	(.L_491 - .L_490)


	//   ....[0]....
	.align		4
.L_490:
        /*0028*/ 	.word	index@(__assertfail)


	//----- nvinfo : EIATTR_ANNOTATIONS
	.align		4
.L_491:
        /*002c*/ 	.byte	0x04, 0x55
        /*002e*/ 	.short	(.L_493 - .L_492)


	//   ....[0]....
.L_492:
        /*0030*/ 	.word	0x00000001
        /*0034*/ 	.byte	0xf0, 0xbd, 0x00, 0x00, 0x01, 0x00, 0x00, 0x00, 0x70, 0xc2, 0x00, 0x00, 0x01, 0x00, 0x00, 0x00
        /*0044*/ 	.byte	0xc0, 0xc2, 0x00, 0x00, 0x01, 0x00, 0x00, 0x00, 0xa0, 0xc4, 0x00, 0x00, 0x01, 0x00, 0x00, 0x00
        /*0054*/ 	.byte	0x90, 0xc5, 0x00, 0x00, 0x01, 0x00, 0x00, 0x00, 0xd0, 0xd1, 0x00, 0x00, 0x01, 0x00, 0x00, 0x00
        /*0064*/ 	.byte	0x80, 0xd5, 0x00, 0x00, 0x01, 0x00, 0x00, 0x00, 0xb0, 0xd7, 0x00, 0x00, 0x01, 0x00, 0x00, 0x00
        /*0074*/ 	.byte	0xf0, 0xdf, 0x00, 0x00, 0x01, 0x00, 0x00, 0x00, 0x80, 0xe8, 0x00, 0x00


	//----- nvinfo : EIATTR_MERCURY_ISA_VERSION
	.align		4
.L_493:
        /*0080*/ 	.byte	0x03, 0x5f
        /*0082*/ 	.short	0x0101


	//----- nvinfo : EIATTR_INT_WARP_WIDE_INSTR_OFFSETS
	.align		4
        /*0084*/ 	.byte	0x04, 0x31
        /*0086*/ 	.short	(.L_495 - .L_494)


	//   ....[0]....
.L_494:
        /*0088*/ 	.word	0x00000130


	//   ....[1]....
        /*008c*/ 	.word	0x00000170


	//   ....[2]....
        /*0090*/ 	.word	0x000001e0


	//----- nvinfo : EIATTR_COOP_GROUP_MASK_REGIDS
	.align		4
.L_495:
        /*0094*/ 	.byte	0x04, 0x29
        /*0096*/ 	.short	(.L_497 - .L_496)


	//   ....[0]....
.L_496:
        /*0098*/ 	.word	0xffffffff


	//   ....[1]....
        /*009c*/ 	.word	0xffffffff


	//   ....[2]....
        /*00a0*/ 	.word	0xffffffff


	//   ....[3]....
        /*00a4*/ 	.word	0xffffffff


	//   ....[4]....
        /*00a8*/ 	.word	0xffffffff


	//   ....[5]....
        /*00ac*/ 	.word	0xffffffff


	//   ....[6]....
        /*00b0*/ 	.word	0xffffffff


	//   ....[7]....
        /*00b4*/ 	.word	0xffffffff


	//   ....[8]....
        /*00b8*/ 	.word	0xffffffff


	//   ....[9]....
        /*00bc*/ 	.word	0xffffffff


	//   ....[10]....
        /*00c0*/ 	.word	0xffffffff


	//   ....[11]....
        /*00c4*/ 	.word	0xffffffff


	//   ....[12]....
        /*00c8*/ 	.word	0xffffffff


	//   ....[13]....
        /*00cc*/ 	.word	0xffffffff


	//   ....[14]....
        /*00d0*/ 	.word	0xffffffff


	//   ....[15]....
        /*00d4*/ 	.word	0xffffffff


	//   ....[16]....
        /*00d8*/ 	.word	0xffffffff


	//   ....[17]....
        /*00dc*/ 	.word	0xffffffff


	//   ....[18]....
        /*00e0*/ 	.word	0xffffffff


	//   ....[19]....
        /*00e4*/ 	.word	0xffffffff


	//   ....[20]....
        /*00e8*/ 	.word	0xffffffff


	//   ....[21]....
        /*00ec*/ 	.word	0xffffffff


	//   ....[22]....
        /*00f0*/ 	.word	0xffffffff


	//   ....[23]....
        /*00f4*/ 	.word	0xffffffff


	//   ....[24]....
        /*00f8*/ 	.word	0xffffffff


	//   ....[25]....
        /*00fc*/ 	.word	0xffffffff


	//   ....[26]....
        /*0100*/ 	.word	0xffffffff


	//   ....[27]....
        /*0104*/ 	.word	0xffffffff


	//   ....[28]....
        /*0108*/ 	.word	0xffffffff


	//   ....[29]....
        /*010c*/ 	.word	0xffffffff


	//   ....[30]....
        /*0110*/ 	.word	0xffffffff


	//   ....[31]....
        /*0114*/ 	.word	0xffffffff


	//   ....[32]....
        /*0118*/ 	.word	0xffffffff


	//   ....[33]....
        /*011c*/ 	.word	0xffffffff


	//   ....[34]....
        /*0120*/ 	.word	0xffffffff


	//   ....[35]....
        /*0124*/ 	.word	0xffffffff


	//   ....[36]....
        /*0128*/ 	.word	0xffffffff


	//   ....[37]....
        /*012c*/ 	.word	0xffffffff


	//   ....[38]....
        /*0130*/ 	.word	0xffffffff


	//   ....[39]....
        /*0134*/ 	.word	0xffffffff


	//   ....[40]....
        /*0138*/ 	.word	0xffffffff


	//   ....[41]....
        /*013c*/ 	.word	0xffffffff


	//   ....[42]....
        /*0140*/ 	.word	0xffffffff


	//   ....[43]....
        /*0144*/ 	.word	0xffffffff


	//   ....[44]....
        /*0148*/ 	.word	0xffffffff


	//   ....[45]....
        /*014c*/ 	.word	0xffffffff


	//   ....[46]....
        /*0150*/ 	.word	0xffffffff


	//   ....[47]....
        /*0154*/ 	.word	0xffffffff


	//   ....[48]....
        /*0158*/ 	.word	0xffffffff


	//   ....[49]....
        /*015c*/ 	.word	0xffffffff


	//   ....[50]....
        /*0160*/ 	.word	0xffffffff


	//   ....[51]....
        /*0164*/ 	.word	0xffffffff


	//   ....[52]....
        /*0168*/ 	.word	0xffffffff


	//   ....[53]....
        /*016c*/ 	.word	0xffffffff


	//   ....[54]....
        /*0170*/ 	.word	0xffffffff


	//   ....[55]....
        /*0174*/ 	.word	0x0500000f


	//   ....[56]....
        /*0178*/ 	.word	0x0500000f


	//   ....[57]....
        /*017c*/ 	.word	0x0500000f


	//   ....[58]....
        /*0180*/ 	.word	0x0500000f


	//   ....[59]....
        /*0184*/ 	.word	0x0500000f


	//   ....[60]....
        /*0188*/ 	.word	0x0500000f


	//   ....[61]....
        /*018c*/ 	.word	0x0500000f


	//   ....[62]....
        /*0190*/ 	.word	0x0500000f


	//   ....[63]....
        /*0194*/ 	.word	0x0500000f


	//   ....[64]....
        /*0198*/ 	.word	0x0500000f


	//   ....[65]....
        /*019c*/ 	.word	0x0500000f


	//   ....[66]....
        /*01a0*/ 	.word	0x0500000f


	//   ....[67]....
        /*01a4*/ 	.word	0x0500000f


	//   ....[68]....
        /*01a8*/ 	.word	0x0500000f


	//   ....[69]....
        /*01ac*/ 	.word	0x0500000f


	//   ....[70]....
        /*01b0*/ 	.word	0x0500000f


	//   ....[71]....
        /*01b4*/ 	.word	0x0500000f


	//   ....[72]....
        /*01b8*/ 	.word	0x0500000f


	//----- nvinfo : EIATTR_COOP_GROUP_INSTR_OFFSETS
	.align		4
.L_497:
        /*01bc*/ 	.byte	0x04, 0x28
        /*01be*/ 	.short	(.L_499 - .L_498)


	//   ....[0]....
.L_498:
        /*01c0*/ 	.word	0x00000060


	//   ....[1]....
        /*01c4*/ 	.word	0x00000140


	//   ....[2]....
        /*01c8*/ 	.word	0x00000190


	//   ....[3]....
        /*01cc*/ 	.word	0x000003c0


	//   ....[4]....
        /*01d0*/ 	.word	0x00000520


	//   ....[5]....
        /*01d4*/ 	.word	0x00000640


	//   ....[6]....
        /*01d8*/ 	.word	0x000007a0


	//   ....[7]....
        /*01dc*/ 	.word	0x00001430


	//   ....[8]....
        /*01e0*/ 	.word	0x00001ad0


	//   ....[9]....
        /*01e4*/ 	.word	0x00001b10


	//   ....[10]....
        /*01e8*/ 	.word	0x000025e0


	//   ....[11]....
        /*01ec*/ 	.word	0x00002670


	//   ....[12]....
        /*01f0*/ 	.word	0x00002d90


	//   ....[13]....
        /*01f4*/ 	.word	0x00002de0


	//   ....[14]....
        /*01f8*/ 	.word	0x00003ec0


	//   ....[15]....
        /*01fc*/ 	.word	0x000045f0


	//   ....[16]....
        /*0200*/ 	.word	0x00004870


	//   ....[17]....
        /*0204*/ 	.word	0x00004910


	//   ....[18]....
        /*0208*/ 	.word	0x00005020


	//   ....[19]....
        /*020c*/ 	.word	0x000051f0


	//   ....[20]....
        /*0210*/ 	.word	0x00006e60


	//   ....[21]....
        /*0214*/ 	.word	0x00006ef0


	//   ....[22]....
        /*0218*/ 	.word	0x000072e0


	//   ....[23]....
        /*021c*/ 	.word	0x000074a0


	//   ....[24]....
        /*0220*/ 	.word	0x00008860


	//   ....[25]....
        /*0224*/ 	.word	0x000088b0


	//   ....[26]....
        /*0228*/ 	.word	0x000088e0


	//   ....[27]....
        /*022c*/ 	.word	0x00008910


	//   ....[28]....
        /*0230*/ 	.word	0x000099c0


	//   ....[29]....
        /*0234*/ 	.word	0x00009a20


	//   ....[30]....
        /*0238*/ 	.word	0x00009a60


	//   ....[31]....
        /*023c*/ 	.word	0x00009aa0


	//   ....[32]....
        /*0240*/ 	.word	0x00009ac0


	//   ....[33]....
        /*0244*/ 	.word	0x00009af0


	//   ....[34]....
        /*0248*/ 	.word	0x0000a750


	//   ....[35]....
        /*024c*/ 	.word	0x0000a760


	//   ....[36]....
        /*0250*/ 	.word	0x0000b790


	//   ....[37]....
        /*0254*/ 	.word	0x0000c2b0


	//   ....[38]....
        /*0258*/ 	.word	0x0000cb60


	//   ....[39]....
        /*025c*/ 	.word	0x0000cb90


	//   ....[40]....
        /*0260*/ 	.word	0x0000cc10


	//   ....[41]....
        /*0264*/ 	.word	0x0000cc50


	//   ....[42]....
        /*0268*/ 	.word	0x0000ccb0


	//   ....[43]....
        /*026c*/ 	.word	0x0000cce0


	//   ....[44]....
        /*0270*/ 	.word	0x0000cd30


	//   ....[45]....
        /*0274*/ 	.word	0x0000cd70


	//   ....[46]....
        /*0278*/ 	.word	0x0000cdd0


	//   ....[47]....
        /*027c*/ 	.word	0x0000ce00


	//   ....[48]....
        /*0280*/ 	.word	0x0000ce50


	//   ....[49]....
        /*0284*/ 	.word	0x0000ce80


	//   ....[50]....
        /*0288*/ 	.word	0x0000cee0


	//   ....[51]....
        /*028c*/ 	.word	0x0000cf10


	//   ....[52]....
        /*0290*/ 	.word	0x0000cf30


	//   ....[53]....
        /*0294*/ 	.word	0x0000cf70


	//   ....[54]....
        /*0298*/ 	.word	0x0000f160


	//   ....[55]....
        /*029c*/ 	.word	0x0000f690


	//   ....[56]....
        /*02a0*/ 	.word	0x0000f810


	//   ....[57]....
        /*02a4*/ 	.word	0x0000f860


	//   ....[58]....
        /*02a8*/ 	.word	0x0000f920


	//   ....[59]....
        /*02ac*/ 	.word	0x0000f9e0


	//   ....[60]....
        /*02b0*/ 	.word	0x0000fa60


	//   ....[61]....
        /*02b4*/ 	.word	0x0000fb20


	//   ....[62]....
        /*02b8*/ 	.word	0x0000fba0


	//   ....[63]....
        /*02bc*/ 	.word	0x0000fc60


	//   ....[64]....
        /*02c0*/ 	.word	0x0000fce0


	//   ....[65]....
        /*02c4*/ 	.word	0x0000fda0


	//   ....[66]....
        /*02c8*/ 	.word	0x0000fe20


	//   ....[67]....
        /*02cc*/ 	.word	0x0000fed0


	//   ....[68]....
        /*02d0*/ 	.word	0x0000ff50


	//   ....[69]....
        /*02d4*/ 	.word	0x00010000


	//   ....[70]....
        /*02d8*/ 	.word	0x00010090


	//   ....[71]....
        /*02dc*/ 	.word	0x00010120


	//   ....[72]....
        /*02e0*/ 	.word	0x00010530


	//----- nvinfo : EIATTR_REG_RECONFIG
	.align		4
.L_499:
        /*02e4*/ 	.byte	0x01, 0x54
	.zero		2


	//----- nvinfo : EIATTR_SYSCALL_OFFSETS
	.align		4
        /*02e8*/ 	.byte	0x04, 0x46
        /*02ea*/ 	.short	(.L_501 - .L_500)


	//   ....[0]....
.L_500:
        /*02ec*/ 	.word	0x000015f0


	//   ....[1]....
        /*02f0*/ 	.word	0x0000bf70


	//   ....[2]....
        /*02f4*/ 	.word	0x0000c0b0


	//   ....[3]....
        /*02f8*/ 	.word	0x0000c1a0


	//   ....[4]....
        /*02fc*/ 	.word	0x0000c7f0


	//----- nvinfo : EIATTR_MBARRIER_INSTR_OFFSETS
	.align		4
.L_501:
        /*0300*/ 	.byte	0x04, 0x39
        /*0302*/ 	.short	(.L_503 - .L_502)


	//   ....[0]....
.L_502:
        /*0304*/ 	.word	0x00000270
        /*0308*/ 	.word	0x000000ff
        /*030c*/ 	.word	0x00022800
        /*0310*/ 	.short	0x0100
        /*0312*/ 	.byte	0x08
	.zero		1


	//   ....[1]....
        /*0314*/ 	.word	0x00000280
        /*0318*/ 	.word	0x000000ff
        /*031c*/ 	.word	0x00022820
        /*0320*/ 	.short	0x0100
        /*0322*/ 	.byte	0x08
	.zero		1


	//   ....[2]....
        /*0324*/ 	.word	0x00000370
        /*0328*/ 	.word	0x000000ff
        /*032c*/ 	.word	0x00022830
        /*0330*/ 	.short	0x0100
        /*0332*/ 	.byte	0x08
	.zero		1


	//   ....[3]....
        /*0334*/ 	.word	0x00000380
        /*0338*/ 	.word	0x000000ff
        /*033c*/ 	.word	0x00022840
        /*0340*/ 	.short	0x0100
        /*0342*/ 	.byte	0x08
	.zero		1


	//   ....[4]....
        /*0344*/ 	.word	0x00000390
        /*0348*/ 	.word	0x000000ff
        /*034c*/ 	.word	0x00022838
        /*0350*/ 	.short	0x0100
        /*0352*/ 	.byte	0x08
	.zero		1


	//   ....[5]....
        /*0354*/ 	.word	0x000003a0
        /*0358*/ 	.word	0x000000ff
        /*035c*/ 	.word	0x00022848
        /*0360*/ 	.short	0x0100
        /*0362*/ 	.byte	0x08
	.zero		1


	//   ....[6]....
        /*0364*/ 	.word	0x000004d0
        /*0368*/ 	.word	0x000000ff
        /*036c*/ 	.word	0x00022850
        /*0370*/ 	.short	0x0100
        /*0372*/ 	.byte	0x08
	.zero		1


	//   ....[7]....
        /*0374*/ 	.word	0x000004e0
        /*0378*/ 	.word	0x000000ff
        /*037c*/ 	.word	0x00022860
        /*0380*/ 	.short	0x0100
        /*0382*/ 	.byte	0x08
	.zero		1


	//   ....[8]....
        /*0384*/ 	.word	0x000004f0
        /*0388*/ 	.word	0x000000ff
        /*038c*/ 	.word	0x00022858
        /*0390*/ 	.short	0x0100
        /*0392*/ 	.byte	0x08
	.zero		1


	//   ....[9]....
        /*0394*/ 	.word	0x00000500
        /*0398*/ 	.word	0x000000ff
        /*039c*/ 	.word	0x00022868
        /*03a0*/ 	.short	0x0100
        /*03a2*/ 	.byte	0x08
	.zero		1


	//   ....[10]....
        /*03a4*/ 	.word	0x000005f0
        /*03a8*/ 	.word	0x000000ff
        /*03ac*/ 	.word	0x00022870
        /*03b0*/ 	.short	0x0100
        /*03b2*/ 	.byte	0x06
	.zero		1


	//   ....[11]....
        /*03b4*/ 	.word	0x00000600
        /*03b8*/ 	.word	0x000000ff
        /*03bc*/ 	.word	0x00022880
        /*03c0*/ 	.short	0x0100
        /*03c2*/ 	.byte	0x06
	.zero		1


	//   ....[12]....
        /*03c4*/ 	.word	0x00000610
        /*03c8*/ 	.word	0x000000ff
        /*03cc*/ 	.word	0x00022878
        /*03d0*/ 	.short	0x0100
        /*03d2*/ 	.byte	0x06
	.zero		1


	//   ....[13]....
        /*03d4*/ 	.word	0x00000620
        /*03d8*/ 	.word	0x000000ff
        /*03dc*/ 	.word	0x00022888
        /*03e0*/ 	.short	0x0100
        /*03e2*/ 	.byte	0x06
	.zero		1


	//   ....[14]....
        /*03e4*/ 	.word	0x00000750
        /*03e8*/ 	.word	0x000000ff
        /*03ec*/ 	.word	0x00022890
        /*03f0*/ 	.short	0x0100
        /*03f2*/ 	.byte	0x08
	.zero		1


	//   ....[15]....
        /*03f4*/ 	.word	0x00000760
        /*03f8*/ 	.word	0x000000ff
        /*03fc*/ 	.word	0x000228a0
        /*0400*/ 	.short	0x0100
        /*0402*/ 	.byte	0x08
	.zero		1


	//   ....[16]....
        /*0404*/ 	.word	0x00000770
        /*0408*/ 	.word	0x000000ff
        /*040c*/ 	.word	0x00022898
        /*0410*/ 	.short	0x0100
        /*0412*/ 	.byte	0x08
	.zero		1


	//   ....[17]....
        /*0414*/ 	.word	0x00000780
        /*0418*/ 	.word	0x000000ff
        /*041c*/ 	.word	0x000228a8
        /*0420*/ 	.short	0x0100
        /*0422*/ 	.byte	0x08
	.zero		1


	//   ....[18]....
        /*0424*/ 	.word	0x000008b0
        /*0428*/ 	.word	0x000000ff
        /*042c*/ 	.word	0x000228b0
        /*0430*/ 	.short	0x0100
        /*0432*/ 	.byte	0x08
	.zero		1


	//   ....[19]....
        /*0434*/ 	.word	0x000008c0
        /*0438*/ 	.word	0x000000ff
        /*043c*/ 	.word	0x000228c0
        /*0440*/ 	.short	0x0100
        /*0442*/ 	.byte	0x08
	.zero		1


	//   ....[20]....
        /*0444*/ 	.word	0x000008d0
        /*0448*/ 	.word	0x000000ff
        /*044c*/ 	.word	0x000228b8
        /*0450*/ 	.short	0x0100
        /*0452*/ 	.byte	0x08
	.zero		1


	//   ....[21]....
        /*0454*/ 	.word	0x000008e0
        /*0458*/ 	.word	0x000000ff
        /*045c*/ 	.word	0x000228c8
        /*0460*/ 	.short	0x0100
        /*0462*/ 	.byte	0x08
	.zero		1


	//   ....[22]....
        /*0464*/ 	.word	0x00001620
        /*0468*/ 	.word	0x000000ff
        /*046c*/ 	.word	0x00022800
        /*0470*/ 	.short	0x010a
        /*0472*/ 	.byte	0x27
	.zero		1


	//   ....[23]....
        /*0474*/ 	.word	0x000016b0
        /*0478*/ 	.word	0x000000ff
        /*047c*/ 	.word	0x00022830
        /*0480*/ 	.short	0x010a
        /*0482*/ 	.byte	0x27
	.zero		1


	//   ....[24]....
        /*0484*/ 	.word	0x000016f0
        /*0488*/ 	.word	0x000000ff
        /*048c*/ 	.word	0x00022830
        /*0490*/ 	.short	0x010a
        /*0492*/ 	.byte	0x27
	.zero		1


	//   ....[25]....
        /*0494*/ 	.word	0x00003320
        /*0498*/ 	.word	0x00000003
        /*049c*/ 	.word	0x00000000
        /*04a0*/ 	.short	0x0101
        /*04a2*/ 	.byte	0x3f
	.zero		1


	//   ....[26]....
        /*04a4*/ 	.word	0x000036d0
        /*04a8*/ 	.word	0x000000ff
        /*04ac*/ 	.word	0x00022850
        /*04b0*/ 	.short	0x010a
        /*04b2*/ 	.byte	0x27
	.zero		1


	//   ....[27]....
        /*04b4*/ 	.word	0x00003710
        /*04b8*/ 	.word	0x000000ff
        /*04bc*/ 	.word	0x00022850
        /*04c0*/ 	.short	0x010a
        /*04c2*/ 	.byte	0x27
	.zero		1


	//   ....[28]....
        /*04c4*/ 	.word	0x00003b20
        /*04c8*/ 	.word	0x0000000c
        /*04cc*/ 	.word	0x00000000
        /*04d0*/ 	.short	0x0101
        /*04d2*/ 	.byte	0x3f
	.zero		1


	//   ....[29]....
        /*04d4*/ 	.word	0x00003c60
        /*04d8*/ 	.word	0x000000ff
        /*04dc*/ 	.word	0x00022830
        /*04e0*/ 	.short	0x010a
        /*04e2*/ 	.byte	0x1d
	.zero		1


	//   ....[30]....
        /*04e4*/ 	.word	0x00003ca0
        /*04e8*/ 	.word	0x000000ff
        /*04ec*/ 	.word	0x00022830
        /*04f0*/ 	.short	0x010a
        /*04f2*/ 	.byte	0x1d
	.zero		1


	//   ....[31]....
        /*04f4*/ 	.word	0x00005870
        /*04f8*/ 	.word	0x00000003
        /*04fc*/ 	.word	0x00000000
        /*0500*/ 	.short	0x0101
        /*0502*/ 	.byte	0x3f
	.zero		1


	//   ....[32]....
        /*0504*/ 	.word	0x00006250
        /*0508*/ 	.word	0x000000ff
        /*050c*/ 	.word	0x00022850
        /*0510*/ 	.short	0x010a
        /*0512*/ 	.byte	0x1d
	.zero		1


	//   ....[33]....
        /*0514*/ 	.word	0x00006290
        /*0518*/ 	.word	0x000000ff
        /*051c*/ 	.word	0x00022850
        /*0520*/ 	.short	0x010a
        /*0522*/ 	.byte	0x1d
	.zero		1


	//   ....[34]....
        /*0524*/ 	.word	0x00006570
        /*0528*/ 	.word	0x000000b0
        /*052c*/ 	.word	0x00000000
        /*0530*/ 	.short	0x0101
        /*0532*/ 	.byte	0x3f
	.zero		1


	//   ....[35]....
        /*0534*/ 	.word	0x000066a0
        /*0538*/ 	.word	0x000000ff
        /*053c*/ 	.word	0x00022830
        /*0540*/ 	.short	0x010a
        /*0542*/ 	.byte	0x1a
	.zero		1


	//   ....[36]....
        /*0544*/ 	.word	0x000066e0
        /*0548*/ 	.word	0x000000ff
        /*054c*/ 	.word	0x00022830
        /*0550*/ 	.short	0x010a
        /*0552*/ 	.byte	0x1a
	.zero		1


	//   ....[37]....
        /*0554*/ 	.word	0x00007910
        /*0558*/ 	.word	0x00000098
        /*055c*/ 	.word	0x00000000
        /*0560*/ 	.short	0x0101
        /*0562*/ 	.byte	0x3f
	.zero		1


	//   ....[38]....
        /*0564*/ 	.word	0x00008530
        /*0568*/ 	.word	0x000000ff
        /*056c*/ 	.word	0x00022850
        /*0570*/ 	.short	0x010a
        /*0572*/ 	.byte	0x1a
	.zero		1


	//   ....[39]....
        /*0574*/ 	.word	0x00008570
        /*0578*/ 	.word	0x000000ff
        /*057c*/ 	.word	0x00022850
        /*0580*/ 	.short	0x010a
        /*0582*/ 	.byte	0x1a
	.zero		1


	//   ....[40]....
        /*0584*/ 	.word	0x00008840
        /*0588*/ 	.word	0x000000c6
        /*058c*/ 	.word	0x00000000
        /*0590*/ 	.short	0x0101
        /*0592*/ 	.byte	0x3f
	.zero		1


	//   ....[41]....
        /*0594*/ 	.word	0x00009ad0
        /*0598*/ 	.word	0x000000ff
        /*059c*/ 	.word	0x00000000
        /*05a0*/ 	.short	0x0101
        /*05a2*/ 	.byte	0x04
	.zero		1


	//   ....[42]....
        /*05a4*/ 	.word	0x0000c4e0
        /*05a8*/ 	.word	0x000000ff
        /*05ac*/ 	.word	0x00022840
        /*05b0*/ 	.short	0x010a
        /*05b2*/ 	.byte	0x26
	.zero		1


	//   ....[43]....
        /*05b4*/ 	.word	0x0000d040
        /*05b8*/ 	.word	0x000000ff
        /*05bc*/ 	.word	0x00022800
        /*05c0*/ 	.short	0x0107
        /*05c2*/ 	.byte	0x26
	.zero		1


	//   ....[44]....
        /*05c4*/ 	.word	0x0000d080
        /*05c8*/ 	.word	0x000000ff
        /*05cc*/ 	.word	0x00022800
        /*05d0*/ 	.short	0x0101
        /*05d2*/ 	.byte	0x26
	.zero		1


	//   ....[45]....
        /*05d4*/ 	.word	0x0000d090
        /*05d8*/ 	.word	0x000000ff
        /*05dc*/ 	.word	0x00022820
        /*05e0*/ 	.short	0x010a
        /*05e2*/ 	.byte	0x26
	.zero		1


	//   ....[46]....
        /*05e4*/ 	.word	0x0000d0f0
        /*05e8*/ 	.word	0x000000ff
        /*05ec*/ 	.word	0x00022860
        /*05f0*/ 	.short	0x010a
        /*05f2*/ 	.byte	0x26
	.zero		1


	//   ....[47]....
        /*05f4*/ 	.word	0x0000d970
        /*05f8*/ 	.word	0x000000ff
        /*05fc*/ 	.word	0x00022848
        /*0600*/ 	.short	0x010a
        /*0602*/ 	.byte	0x26
	.zero		1


	//   ....[48]....
        /*0604*/ 	.word	0x0000db40
        /*0608*/ 	.word	0x000000ff
        /*060c*/ 	.word	0x00022868
        /*0610*/ 	.short	0x010a
        /*0612*/ 	.byte	0x26
	.zero		1


	//   ....[49]....
        /*0614*/ 	.word	0x0000e1b0
        /*0618*/ 	.word	0x000000ff
        /*061c*/ 	.word	0x00022840
        /*0620*/ 	.short	0x010a
        /*0622*/ 	.byte	0x26
	.zero		1


	//   ....[50]....
        /*0624*/ 	.word	0x0000e390
        /*0628*/ 	.word	0x000000ff
        /*062c*/ 	.word	0x00022860
        /*0630*/ 	.short	0x010a
        /*0632*/ 	.byte	0x26
	.zero		1


	//   ....[51]....
        /*0634*/ 	.word	0x0000ea30
        /*0638*/ 	.word	0x000000ff
        /*063c*/ 	.word	0x00022848
        /*0640*/ 	.short	0x010a
        /*0642*/ 	.byte	0x26
	.zero		1


	//   ....[52]....
        /*0644*/ 	.word	0x0000ec10
        /*0648*/ 	.word	0x000000ff
        /*064c*/ 	.word	0x00022868
        /*0650*/ 	.short	0x010a
        /*0652*/ 	.byte	0x26
	.zero		1


	//   ....[53]....
        /*0654*/ 	.word	0x0000f0f0
        /*0658*/ 	.word	0x00000002
        /*065c*/ 	.word	0x00022820
        /*0660*/ 	.short	0x010a
        /*0662*/ 	.byte	0x3f
	.zero		1


	//   ....[54]....
        /*0664*/ 	.word	0x0000f270
        /*0668*/ 	.word	0x00000007
        /*066c*/ 	.word	0x00000000
        /*0670*/ 	.short	0x010a
        /*0672*/ 	.byte	0x3f
	.zero		1


	//   ....[55]....
        /*0674*/ 	.word	0x0000f2e0
        /*0678*/ 	.word	0x00000005
        /*067c*/ 	.word	0x00000000
        /*0680*/ 	.short	0x010a
        /*0682*/ 	.byte	0x3f
	.zero		1


	//   ....[56]....
        /*0684*/ 	.word	0x0000f340
        /*0688*/ 	.word	0x00000005
        /*068c*/ 	.word	0x00000000
        /*0690*/ 	.short	0x010a
        /*0692*/ 	.byte	0x3f
	.zero		1


	//   ....[57]....
        /*0694*/ 	.word	0x0000f370
        /*0698*/ 	.word	0x00000003
        /*069c*/ 	.word	0x00000000
        /*06a0*/ 	.short	0x010a
        /*06a2*/ 	.byte	0x3f
	.zero		1


	//   ....[58]....
        /*06a4*/ 	.word	0x0000f3e0
        /*06a8*/ 	.word	0x00000004
        /*06ac*/ 	.word	0x00022800
        /*06b0*/ 	.short	0x010a
        /*06b2*/ 	.byte	0x3f
	.zero		1


	//   ....[59]....
        /*06b4*/ 	.word	0x0000f440
        /*06b8*/ 	.word	0x00000004
        /*06bc*/ 	.word	0x00022830
        /*06c0*/ 	.short	0x010a
        /*06c2*/ 	.byte	0x3f
	.zero		1


	//   ....[60]....
        /*06c4*/ 	.word	0x0000f490
        /*06c8*/ 	.word	0x0000000c
        /*06cc*/ 	.word	0x00022850
        /*06d0*/ 	.short	0x010a
        /*06d2*/ 	.byte	0x3f
	.zero		1


	//   ....[61]....
        /*06d4*/ 	.word	0x0000f4f0
        /*06d8*/ 	.word	0x00000008
        /*06dc*/ 	.word	0x00022830
        /*06e0*/ 	.short	0x010a
        /*06e2*/ 	.byte	0x3f
	.zero		1


	//   ....[62]....
        /*06e4*/ 	.word	0x0000f540
        /*06e8*/ 	.word	0x000000b0
        /*06ec*/ 	.word	0x00022850
        /*06f0*/ 	.short	0x010a
        /*06f2*/ 	.byte	0x3f
	.zero		1


	//   ....[63]....
        /*06f4*/ 	.word	0x0000f5a0
        /*06f8*/ 	.word	0x00000006
        /*06fc*/ 	.word	0x00022830
        /*0700*/ 	.short	0x010a
        /*0702*/ 	.byte	0x3f
	.zero		1


	//   ....[64]....
        /*0704*/ 	.word	0x0000f5f0
        /*0708*/ 	.word	0x000000c6
        /*070c*/ 	.word	0x00022850
        /*0710*/ 	.short	0x010a
        /*0712*/ 	.byte	0x3f
	.zero		1


	//   ....[65]....
        /*0714*/ 	.word	0x0000f750
        /*0718*/ 	.word	0x00000003
        /*071c*/ 	.word	0x00022840
        /*0720*/ 	.short	0x010a
        /*0722*/ 	.byte	0x3f
	.zero		1


	//   ....[66]....
        /*0724*/ 	.word	0x00010160
        /*0728*/ 	.word	0x00000003
        /*072c*/ 	.word	0x00022820
        /*0730*/ 	.short	0x010a
        /*0732*/ 	.byte	0x3f
	.zero		1


	//   ....[67]....
        /*0734*/ 	.word	0x000101c0
        /*0738*/ 	.word	0x00000003
        /*073c*/ 	.word	0x00022860
        /*0740*/ 	.short	0x010a
        /*0742*/ 	.byte	0x3f
	.zero		1


	//   ....[68]....
        /*0744*/ 	.word	0x00010220
        /*0748*/ 	.word	0x00000003
        /*074c*/ 	.word	0x00022848
        /*0750*/ 	.short	0x010a
        /*0752*/ 	.byte	0x3f
	.zero		1


	//   ....[69]....
        /*0754*/ 	.word	0x00010280
        /*0758*/ 	.word	0x00000003
        /*075c*/ 	.word	0x00022868
        /*0760*/ 	.short	0x010a
        /*0762*/ 	.byte	0x3f
	.zero		1


	//   ....[70]....
        /*0764*/ 	.word	0x000102e0
        /*0768*/ 	.word	0x00000003
        /*076c*/ 	.word	0x00022840
        /*0770*/ 	.short	0x010a
        /*0772*/ 	.byte	0x3f
	.zero		1


	//   ....[71]....
        /*0774*/ 	.word	0x00010340
        /*0778*/ 	.word	0x00000003
        /*077c*/ 	.word	0x00022860
        /*0780*/ 	.short	0x010a
        /*0782*/ 	.byte	0x3f
	.zero		1


	//   ....[72]....
        /*0784*/ 	.word	0x000103a0
        /*0788*/ 	.word	0x00000003
        /*078c*/ 	.word	0x00022848
        /*0790*/ 	.short	0x010a
        /*0792*/ 	.byte	0x3f
	.zero		1


	//   ....[73]....
        /*0794*/ 	.word	0x00010400
        /*0798*/ 	.word	0x00000003
        /*079c*/ 	.word	0x00022868
        /*07a0*/ 	.short	0x010a
        /*07a2*/ 	.byte	0x3f
	.zero		1


	//   ....[74]....
        /*07a4*/ 	.word	0x00010450
        /*07a8*/ 	.word	0x00000002
        /*07ac*/ 	.word	0x00022820
        /*07b0*/ 	.short	0x010a
        /*07b2*/ 	.byte	0x3f
	.zero		1


	//   ....[75]....
        /*07b4*/ 	.word	0x000105f0
        /*07b8*/ 	.word	0x00000007
        /*07bc*/ 	.word	0x00000000
        /*07c0*/ 	.short	0x010a
        /*07c2*/ 	.byte	0x3f
	.zero		1


	//   ....[76]....
        /*07c4*/ 	.word	0x00010640
        /*07c8*/ 	.word	0x00000005
        /*07cc*/ 	.word	0x00000000
        /*07d0*/ 	.short	0x010a
        /*07d2*/ 	.byte	0x3f
	.zero		1


	//   ....[77]....
        /*07d4*/ 	.word	0x00010690
        /*07d8*/ 	.word	0x00000005
        /*07dc*/ 	.word	0x00000000
        /*07e0*/ 	.short	0x010a
        /*07e2*/ 	.byte	0x3f
	.zero		1


	//----- nvinfo : EIATTR_NUM_MBARRIERS
	.align		4
.L_503:
        /*07e4*/ 	.byte	0x03, 0x38
        /*07e6*/ 	.short	0x0016


	//----- nvinfo : EIATTR_EXIT_INSTR_OFFSETS
	.align		4
        /*07e8*/ 	.byte	0x04, 0x1c
        /*07ea*/ 	.short	(.L_505 - .L_504)


	//   ....[0]....
.L_504:
        /*07ec*/ 	.word	0x0000f3c0


	//----- nvinfo : EIATTR_MAX_THREADS
	.align		4
.L_505:
        /*07f0*/ 	.byte	0x04, 0x05
        /*07f2*/ 	.short	(.L_507 - .L_506)
.L_506:
        /*07f4*/ 	.word	0x00000180
        /*07f8*/ 	.word	0x00000001
        /*07fc*/ 	.word	0x00000001


	//----- nvinfo : EIATTR_CRS_STACK_SIZE
	.align		4
.L_507:
        /*0800*/ 	.byte	0x04, 0x1e
        /*0802*/ 	.short	(.L_509 - .L_508)
.L_508:
        /*0804*/ 	.word	0x00000000


	//----- nvinfo : EIATTR_CBANK_PARAM_SIZE
	.align		4
.L_509:
        /*0808*/ 	.byte	0x03, 0x19
        /*080a*/ 	.short	0x0a70


	//----- nvinfo : EIATTR_PARAM_CBANK
	.align		4
        /*080c*/ 	.byte	0x04, 0x0a
        /*080e*/ 	.short	(.L_511 - .L_510)
	.align		4
.L_510:
        /*0810*/ 	.word	index@(.nv.constant0._ZN7cutlass13device_kernelIN5flash11enable_sm90INS1_16FlashAttnFwdSm90INS1_25CollectiveMainloopFwdSm90ILi2EN4cute5tupleIJNS5_1CILi1EEES8_S8_EEENS6_IJNS7_ILi128EEENS7_ILi96EEENS7_ILi64EEEEEELi256ENS_10bfloat16_tEfNS_4arch4Sm90ELb1ELb0ELb1ELb0ELb0ELb0ELb0ELb1ELb0ELb1ELb1ELb0EEENS1_21CollectiveEpilogueFwdINS6_IJSA_NS7_ILi256EEESB_EEES9_SE_SG_Li256ELb0ELb1ELb1ELb0EEENS1_19SingleTileSchedulerILb0ELb1ELb1ELi128EEEEEEEEEvNT_6ParamsE)
        /*0814*/ 	.short	0x0210
        /*0816*/ 	.short	0x0a70


	//----- nvinfo : EIATTR_SW_WAR
	.align		4
.L_511:
        /*0818*/ 	.byte	0x04, 0x36
        /*081a*/ 	.short	(.L_513 - .L_512)
.L_512:
        /*081c*/ 	.word	0x00000008
.L_513:


//--------------------- .nv.info._ZN7cutlass13device_kernelIN5flash11enable_sm90INS1_16FlashAttnFwdSm90INS1_25CollectiveMainloopFwdSm90ILi2EN4cute5tupleIJNS5_1CILi1EEES8_S8_EEENS6_IJNS7_ILi128EEENS7_ILi96EEENS7_ILi64EEEEEELi256ENS_10bfloat16_tEfNS_4arch4Sm90ELb1ELb0ELb1ELb0ELb0ELb0ELb1ELb1ELb0ELb1ELb1ELb0EEENS1_21CollectiveEpilogueFwdINS6_IJSA_NS7_ILi256EEESB_EEES9_SE_SG_Li256ELb0ELb1ELb1ELb0EEENS1_19SingleTileSchedulerILb0ELb1ELb1ELi128EEEEEEEEEvNT_6ParamsE --------------------------
	.section	.nv.info._ZN7cutlass13device_kernelIN5flash11enable_sm90INS1_16FlashAttnFwdSm90INS1_25CollectiveMainloopFwdSm90ILi2EN4cute5tupleIJNS5_1CILi1EEES8_S8_EEENS6_IJNS7_ILi128EEENS7_ILi96EEENS7_ILi64EEEEEELi256ENS_10bfloat16_tEfNS_4arch4Sm90ELb1ELb0ELb1ELb0ELb0ELb0ELb1ELb1ELb0ELb1ELb1ELb0EEENS1_21CollectiveEpilogueFwdINS6_IJSA_NS7_ILi256EEESB_EEES9_SE_SG_Li256ELb0ELb1ELb1ELb0EEENS1_19SingleTileSchedulerILb0ELb1ELb1ELi128EEEEEEEEEvNT_6ParamsE,"",@"SHT_CUDA_INFO"
	.sectionflags	@""
	.align	4


	//----- nvinfo : EIATTR_CUDA_API_VERSION
	.align		4
        /*0000*/ 	.byte	0x04, 0x37
        /*0002*/ 	.short	(.L_515 - .L_514)
.L_514:
        /*0004*/ 	.word	0x00000082


	//----- nvinfo : EIATTR_KPARAM_INFO
	.align		4
.L_515:
        /*0008*/ 	.byte	0x04, 0x17
        /*000a*/ 	.short	(.L_517 - .L_516)
.L_516:
        /*000c*/ 	.word	0x00000000
        /*0010*/ 	.short	0x0000
        /*0012*/ 	.short	0x0070
        /*0014*/ 	.byte	0x00, 0xf0, 0x01, 0x2c


	//----- nvinfo : EIATTR_SPARSE_MMA_MASK
	.align		4
.L_517:
        /*0018*/ 	.byte	0x03, 0x50
        /*001a*/ 	.short	0x0000


	//----- nvinfo : EIATTR_MAXREG_COUNT
	.align		4
        /*001c*/ 	.byte	0x03, 0x1b
        /*001e*/ 	.short	0x00a8


	//----- nvinfo : EIATTR_NUM_BARRIERS
	.align		4
        /*0020*/ 	.byte	0x02, 0x4c
        /*0022*/ 	.byte	0x10
	.zero		1


	//----- nvinfo : EIATTR_EXTERNS
	.align		4
        /*0024*/ 	.byte	0x04, 0x0f
        /*0026*/ 	.short	(.L_519 - .L_518)


	//   ....[0]....
	.align		4
.L_518:
        /*0028*/ 	.word	index@(__assertfail)


	//----- nvinfo : EIATTR_ANNOTATIONS
	.align		4
.L_519:
        /*002c*/ 	.byte	0x04, 0x55
        /*002e*/ 	.short	(.L_521 - .L_520)


	//   ....[0]....
.L_520:
        /* <DEDUP_REMOVED lines=27> */


	//----- nvinfo : EIATTR_MERCURY_ISA_VERSION
	.align		4
.L_521:
        /*01c8*/ 	.byte	0x03, 0x5f
        /*01ca*/ 	.short	0x0101


	//----- nvinfo : EIATTR_INT_WARP_WIDE_INSTR_OFFSETS
	.align		4
        /*01cc*/ 	.byte	0x04, 0x31
        /*01ce*/ 	.short	(.L_523 - .L_522)


	//   ....[0]....
.L_522:
        /*01d0*/ 	.word	0x00000120


	//   ....[1]....
        /*01d4*/ 	.word	0x00000160


	//   ....[2]....
        /*01d8*/ 	.word	0x000001d0


	//   ....[3]....
        /*01dc*/ 	.word	0x00000240


	//----- nvinfo : EIATTR_COOP_GROUP_MASK_REGIDS
	.align		4
.L_523:
        /*01e0*/ 	.byte	0x04, 0x29
        /*01e2*/ 	.short	(.L_525 - .L_524)


	//   ....[0]....
.L_524:
        /*01e4*/ 	.word	0xffffffff


	//   ....[1]....
        /*01e8*/ 	.word	0xffffffff


	//   ....[2]....
        /*01ec*/ 	.word	0xffffffff


	//   ....[3]....
        /*01f0*/ 	.word	0xffffffff


	//   ....[4]....
        /*01f4*/ 	.word	0xffffffff


	//   ....[5]....
        /*01f8*/ 	.word	0xffffffff


	//   ....[6]....
        /*01fc*/ 	.word	0xffffffff


	//   ....[7]....
        /*0200*/ 	.word	0xffffffff


	//   ....[8]....
        /*0204*/ 	.word	0xffffffff


	//   ....[9]....
        /*0208*/ 	.word	0xffffffff


	//   ....[10]....
        /*020c*/ 	.word	0xffffffff


	//   ....[11]....
        /*0210*/ 	.word	0xffffffff


	//   ....[12]....
        /*0214*/ 	.word	0xffffffff


	//   ....[13]....
        /*0218*/ 	.word	0xffffffff


	//   ....[14]....
        /*021c*/ 	.word	0xffffffff


	//   ....[15]....
        /*0220*/ 	.word	0xffffffff


	//   ....[16]....
        /*0224*/ 	.word	0xffffffff


	//   ....[17]....
        /*0228*/ 	.word	0xffffffff


	//   ....[18]....
        /*022c*/ 	.word	0xffffffff


	//   ....[19]....
        /*0230*/ 	.word	0xffffffff


	//   ....[20]....
        /*0234*/ 	.word	0xffffffff


	//   ....[21]....
        /*0238*/ 	.word	0xffffffff


	//   ....[22]....
        /*023c*/ 	.word	0xffffffff


	//   ....[23]....
        /*0240*/ 	.word	0xffffffff


	//   ....[24]....
        /*0244*/ 	.word	0xffffffff


	//   ....[25]....
        /*0248*/ 	.word	0xffffffff


	//   ....[26]....
        /*024c*/ 	.word	0xffffffff


	//   ....[27]....
        /*0250*/ 	.word	0xffffffff


	//   ....[28]....
        /*0254*/ 	.word	0xffffffff


	//   ....[29]....
        /*0258*/ 	.word	0xffffffff


	//   ....[30]....
        /*025c*/ 	.word	0xffffffff


	//   ....[31]....
        /*0260*/ 	.word	0xffffffff


	//   ....[32]....
        /*0264*/ 	.word	0xffffffff


	//   ....[33]....
        /*0268*/ 	.word	0xffffffff


	//   ....[34]....
        /*026c*/ 	.word	0xffffffff


	//   ....[35]....
        /*0270*/ 	.word	0xffffffff


	//   ....[36]....
        /*0274*/ 	.word	0xffffffff


	//   ....[37]....
        /*0278*/ 	.word	0xffffffff


	//   ....[38]....
        /*027c*/ 	.word	0xffffffff


	//   ....[39]....
        /*0280*/ 	.word	0xffffffff


	//   ....[40]....
        /*0284*/ 	.word	0xffffffff


	//   ....[41]....
        /*0288*/ 	.word	0xffffffff


	//   ....[42]....
        /*028c*/ 	.word	0xffffffff


	//   ....[43]....
        /*0290*/ 	.word	0xffffffff


	//   ....[44]....
        /*0294*/ 	.word	0xffffffff


	//   ....[45]....
        /*0298*/ 	.word	0xffffffff


	//   ....[46]....
        /*029c*/ 	.word	0xffffffff


	//   ....[47]....
        /*02a0*/ 	.word	0xffffffff


	//   ....[48]....
        /*02a4*/ 	.word	0xffffffff


	//   ....[49]....
        /*02a8*/ 	.word	0xffffffff


	//   ....[50]....
        /*02ac*/ 	.word	0xffffffff


	//   ....[51]....
        /*02b0*/ 	.word	0xffffffff


	//   ....[52]....
        /*02b4*/ 	.word	0xffffffff


	//   ....[53]....
        /*02b8*/ 	.word	0xffffffff


	//   ....[54]....
        /*02bc*/ 	.word	0xffffffff


	//   ....[55]....
        /*02c0*/ 	.word	0xffffffff


	//   ....[56]....
        /*02c4*/ 	.word	0xffffffff


	//   ....[57]....
        /*02c8*/ 	.word	0xffffffff


	//   ....[58]....
        /*02cc*/ 	.word	0xffffffff


	//   ....[59]....
        /*02d0*/ 	.word	0xffffffff


	//   ....[60]....
        /*02d4*/ 	.word	0xffffffff


	//   ....[61]....
        /*02d8*/ 	.word	0xffffffff


	//   ....[62]....
        /*02dc*/ 	.word	0xffffffff


	//   ....[63]....
        /*02e0*/ 	.word	0xffffffff


	//   ....[64]....
        /*02e4*/ 	.word	0xffffffff


	//   ....[65]....
        /*02e8*/ 	.word	0xffffffff


	//   ....[66]....
        /*02ec*/ 	.word	0xffffffff


	//   ....[67]....
        /*02f0*/ 	.word	0xffffffff


	//   ....[68]....
        /*02f4*/ 	.word	0xffffffff


	//   ....[69]....
        /*02f8*/ 	.word	0xffffffff


	//   ....[70]....
        /*02fc*/ 	.word	0xffffffff


	//   ....[71]....
        /*0300*/ 	.word	0x0500000f


	//   ....[72]....
        /*0304*/ 	.word	0x0500000f


	//   ....[73]....
        /*0308*/ 	.word	0x0500000f


	//   ....[74]....
        /*030c*/ 	.word	0x0500000f


	//   ....[75]....
        /*0310*/ 	.word	0x0500000f


	//   ....[76]....
        /*0314*/ 	.word	0x0500000f


	//   ....[77]....
        /*0318*/ 	.word	0x0500000f


	//   ....[78]....
        /*031c*/ 	.word	0x0500000f


	//   ....[79]....
        /*0320*/ 	.word	0x0500000f


	//   ....[80]....
        /*0324*/ 	.word	0x0500000f


	//   ....[81]....
        /*0328*/ 	.word	0x0500000f


	//   ....[82]....
        /*032c*/ 	.word	0x0500000f


	//   ....[83]....
        /*0330*/ 	.word	0x0500000f


	//   ....[84]....
        /*0334*/ 	.word	0x0500000f


	//   ....[85]....
        /*0338*/ 	.word	0x0500000f


	//   ....[86]....
        /*033c*/ 	.word	0x0500000f


	//   ....[87]....
        /*0340*/ 	.word	0x0500000f


	//   ....[88]....
        /*0344*/ 	.word	0x0500000f


	//   ....[89]....
        /*0348*/ 	.word	0x0500000f


	//   ....[90]....
        /*034c*/ 	.word	0x0500000f


	//   ....[91]....
        /*0350*/ 	.word	0x0500000f


	//   ....[92]....
        /*0354*/ 	.word	0x0500000f


	//   ....[93]....
        /*0358*/ 	.word	0x0500000f


	//   ....[94]....
        /*035c*/ 	.word	0x0500000f


	//   ....[95]....
        /*0360*/ 	.word	0x0500000f


	//   ....[96]....
        /*0364*/ 	.word	0x0500000f


	//   ....[97]....
        /*0368*/ 	.word	0x0500000f


	//   ....[98]....
        /*036c*/ 	.word	0x0500000f


	//   ....[99]....
        /*0370*/ 	.word	0x0500000f


	//   ....[100]....
        /*0374*/ 	.word	0x0500000f


	//   ....[101]....
        /*0378*/ 	.word	0x0500000f


	//   ....[102]....
        /*037c*/ 	.word	0x0500000f


	//   ....[103]....
        /*0380*/ 	.word	0x0500000f


	//   ....[104]....
        /*0384*/ 	.word	0x0500000f


	//----- nvinfo : EIATTR_COOP_GROUP_INSTR_OFFSETS
	.align		4
.L_525:
        /*0388*/ 	.byte	0x04, 0x28
        /*038a*/ 	.short	(.L_527 - .L_526)


	//   ....[0]....
.L_526:
        /*038c*/ 	.word	0x00000060


	//   ....[1]....
        /*0390*/ 	.word	0x00000130


	//   ....[2]....
        /*0394*/ 	.word	0x000001f0


	//   ....[3]....
        /*0398*/ 	.word	0x000003c0


	//   ....[4]....
        /*039c*/ 	.word	0x00000520


	//   ....[5]....
        /*03a0*/ 	.word	0x00000640


	//   ....[6]....
        /*03a4*/ 	.word	0x000007a0


	//   ....[7]....
        /*03a8*/ 	.word	0x00001480


	//   ....[8]....
        /*03ac*/ 	.word	0x00002b30


	//   ....[9]....
        /*03b0*/ 	.word	0x00002b70


	//   ....[10]....
        /*03b4*/ 	.word	0x000037f0


	//   ....[11]....
        /*03b8*/ 	.word	0x00003830


	//   ....[12]....
        /*03bc*/ 	.word	0x00003850


	//   ....[13]....
        /*03c0*/ 	.word	0x00003870


	//   ....[14]....
        /*03c4*/ 	.word	0x000053b0


	//   ....[15]....
        /*03c8*/ 	.word	0x000053f0


	//   ....[16]....
        /*03cc*/ 	.word	0x00006320


	//   ....[17]....
        /*03d0*/ 	.word	0x00006360


	//   ....[18]....
        /*03d4*/ 	.word	0x00006380


	//   ....[19]....
        /*03d8*/ 	.word	0x000063a0


	//   ....[20]....
        /*03dc*/ 	.word	0x00008be0


	//   ....[21]....
        /*03e0*/ 	.word	0x00008cc0


	//   ....[22]....
        /*03e4*/ 	.word	0x00008cd0


	//   ....[23]....
        /*03e8*/ 	.word	0x00008d20


	//   ....[24]....
        /*03ec*/ 	.word	0x0000a2e0


	//   ....[25]....
        /*03f0*/ 	.word	0x0000a300


	//   ....[26]....
        /*03f4*/ 	.word	0x0000a350


	//   ....[27]....
        /*03f8*/ 	.word	0x0000a360


	//   ....[28]....
        /*03fc*/ 	.word	0x0000b490


	//   ....[29]....
        /*0400*/ 	.word	0x0000b4f0


	//   ....[30]....
        /*0404*/ 	.word	0x0000b530


	//   ....[31]....
        /*0408*/ 	.word	0x0000b560


	//   ....[32]....
        /*040c*/ 	.word	0x0000b590


	//   ....[33]....
        /*0410*/ 	.word	0x0000b5b0


	//   ....[34]....
        /*0414*/ 	.word	0x0000c230


	//   ....[35]....
        /*0418*/ 	.word	0x0000c240


	//   ....[36]....
        /*041c*/ 	.word	0x0000d2b0


	//   ....[37]....
        /*0420*/ 	.word	0x0000de60


	//   ....[38]....
        /*0424*/ 	.word	0x0000e790


	//   ....[39]....
        /*0428*/ 	.word	0x0000e7d0


	//   ....[40]....
        /*042c*/ 	.word	0x0000e800


	//   ....[41]....
        /*0430*/ 	.word	0x0000e820


	//   ....[42]....
        /*0434*/ 	.word	0x0000e840


	//   ....[43]....
        /*0438*/ 	.word	0x0000e960


	//   ....[44]....
        /*043c*/ 	.word	0x0000ea20


	//   ....[45]....
        /*0440*/ 	.word	0x0000ea40


	//   ....[46]....
        /*0444*/ 	.word	0x0000eae0


	//   ....[47]....
        /*0448*/ 	.word	0x0000eb00


	//   ....[48]....
        /*044c*/ 	.word	0x0000eba0


	//   ....[49]....
        /*0450*/ 	.word	0x0000ebc0


	//   ....[50]....
        /*0454*/ 	.word	0x0000ec40


	//   ....[51]....
        /*0458*/ 	.word	0x0000ec60


	//   ....[52]....
        /*045c*/ 	.word	0x0000ec70


	//   ....[53]....
        /*0460*/ 	.word	0x0000ec80


	//   ....[54]....
        /*0464*/ 	.word	0x0000f350


	//   ....[55]....
        /*0468*/ 	.word	0x0000f400


	//   ....[56]....
        /*046c*/ 	.word	0x0000f420


	//   ....[57]....
        /*0470*/ 	.word	0x0000f4d0


	//   ....[58]....
        /*0474*/ 	.word	0x0000f560


	//   ....[59]....
        /*0478*/ 	.word	0x0000f580


	//   ....[60]....
        /*047c*/ 	.word	0x0000f620


	//   ....[61]....
        /*0480*/ 	.word	0x0000f630


	//   ....[62]....
        /*0484*/ 	.word	0x0000f660


	//   ....[63]....
        /*0488*/ 	.word	0x0000f680


	//   ....[64]....
        /*048c*/ 	.word	0x0000f700


	//   ....[65]....
        /*0490*/ 	.word	0x0000f740


	//   ....[66]....
        /*0494*/ 	.word	0x0000f7d0


	//   ....[67]....
        /*0498*/ 	.word	0x0000f800


	//   ....[68]....
        /*049c*/ 	.word	0x0000f8b0


	//   ....[69]....
        /*04a0*/ 	.word	0x0000f900


	//   ....[70]....
        /*04a4*/ 	.word	0x00011bd0


	//   ....[71]....
        /*04a8*/ 	.word	0x000121d0


	//   ....[72]....
        /*04ac*/ 	.word	0x00012340


	//   ....[73]....
        /*04b0*/ 	.word	0x000123a0


	//   ....[74]....
        /*04b4*/ 	.word	0x000124e0


	//   ....[75]....
        /*04b8*/ 	.word	0x00012570


	//   ....[76]....
        /*04bc*/ 	.word	0x00012670


	//   ....[77]....
        /*04c0*/ 	.word	0x00012700


	//   ....[78]....
        /*04c4*/ 	.word	0x00012810


	//   ....[79]....
        /*04c8*/ 	.word	0x00012880


	//   ....[80]....
        /*04cc*/ 	.word	0x000129a0


	//   ....[81]....
        /*04d0*/ 	.word	0x00012a10


	//   ....[82]....
        /*04d4*/ 	.word	0x00012b30


	//   ....[83]....
        /*04d8*/ 	.word	0x00012ba0


	//   ....[84]....
        /*04dc*/ 	.word	0x00012cb0


	//   ....[85]....
        /*04e0*/ 	.word	0x00012d10


	//   ....[86]....
        /*04e4*/ 	.word	0x00012e10


	//   ....[87]....
        /*04e8*/ 	.word	0x00012e60


	//   ....[88]....
        /*04ec*/ 	.word	0x00012f00


	//   ....[89]....
        /*04f0*/ 	.word	0x00012fc0


	//   ....[90]....
        /*04f4*/ 	.word	0x000132e0


	//   ....[91]....
        /*04f8*/ 	.word	0x00013350


	//   ....[92]....
        /*04fc*/ 	.word	0x00013460


	//   ....[93]....
        /*0500*/ 	.word	0x000134c0


	//   ....[94]....
        /*0504*/ 	.word	0x000135d0


	//   ....[95]....
        /*0508*/ 	.word	0x00013620


	//   ....[96]....
        /*050c*/ 	.word	0x00013720


	//   ....[97]....
        /*0510*/ 	.word	0x00013780


	//   ....[98]....
        /*0514*/ 	.word	0x000138f0


	//   ....[99]....
        /*0518*/ 	.word	0x00013940


	//   ....[100]....
        /*051c*/ 	.word	0x00013a60


	//   ....[101]....
        /*0520*/ 	.word	0x00013ab0


	//   ....[102]....
        /*0524*/ 	.word	0x00013bc0


	//   ....[103]....
        /*0528*/ 	.word	0x00013c10


	//   ....[104]....
        /*052c*/ 	.word	0x00014020


	//----- nvinfo : EIATTR_REG_RECONFIG
	.align		4
.L_527:
        /*0530*/ 	.byte	0x01, 0x54
	.zero		2


	//----- nvinfo : EIATTR_SYSCALL_OFFSETS
	.align		4
        /*0534*/ 	.byte	0x04, 0x46
        /*0536*/ 	.short	(.L_529 - .L_528)


	//   ....[0]....
.L_528:
        /*0538*/ 	.word	0x000016d0


	//   ....[1]....
        /*053c*/ 	.word	0x0000daa0


	//   ....[2]....
        /*0540*/ 	.word	0x0000dbe0


	//   ....[3]....
        /*0544*/ 	.word	0x0000dcd0


	//   ....[4]....
        /*0548*/ 	.word	0x0000e3f0


	//   ....[5]....
        /*054c*/ 	.word	0x0000efa0


	//----- nvinfo : EIATTR_MBARRIER_INSTR_OFFSETS
	.align		4
.L_529:
        /*0550*/ 	.byte	0x04, 0x39
        /*0552*/ 	.short	(.L_531 - .L_530)


	//   ....[0]....
.L_530:
        /*0554*/ 	.word	0x00000260
        /*0558*/ 	.word	0x000000ff
        /*055c*/ 	.word	0x00032400
        /*0560*/ 	.short	0x0100
        /*0562*/ 	.byte	0x08
	.zero		1


	//   ....[1]....
        /*0564*/ 	.word	0x00000270
        /*0568*/ 	.word	0x000000ff
        /*056c*/ 	.word	0x00032410
        /*0570*/ 	.short	0x0100
        /*0572*/ 	.byte	0x08
	.zero		1


	//   ....[2]....
        /*0574*/ 	.word	0x00000280
        /*0578*/ 	.word	0x000000ff
        /*057c*/ 	.word	0x00032420
        /*0580*/ 	.short	0x0100
        /*0582*/ 	.byte	0x08
	.zero		1


	//   ....[3]....
        /*0584*/ 	.word	0x00000370
        /*0588*/ 	.word	0x000000ff
        /*058c*/ 	.word	0x00032430
        /*0590*/ 	.short	0x0100
        /*0592*/ 	.byte	0x08
	.zero		1


	//   ....[4]....
        /*0594*/ 	.word	0x00000380
        /*0598*/ 	.word	0x000000ff
        /*059c*/ 	.word	0x00032440
        /*05a0*/ 	.short	0x0100
        /*05a2*/ 	.byte	0x08
	.zero		1


	//   ....[5]....
        /*05a4*/ 	.word	0x00000390
        /*05a8*/ 	.word	0x000000ff
        /*05ac*/ 	.word	0x00032438
        /*05b0*/ 	.short	0x0100
        /*05b2*/ 	.byte	0x08
	.zero		1


	//   ....[6]....
        /*05b4*/ 	.word	0x000003a0
        /*05b8*/ 	.word	0x000000ff
        /*05bc*/ 	.word	0x00032448
        /*05c0*/ 	.short	0x0100
        /*05c2*/ 	.byte	0x08
	.zero		1


	//   ....[7]....
        /*05c4*/ 	.word	0x000004d0
        /*05c8*/ 	.word	0x000000ff
        /*05cc*/ 	.word	0x00032450
        /*05d0*/ 	.short	0x0100
        /*05d2*/ 	.byte	0x08
	.zero		1


	//   ....[8]....
        /*05d4*/ 	.word	0x000004e0
        /*05d8*/ 	.word	0x000000ff
        /*05dc*/ 	.word	0x00032460
        /*05e0*/ 	.short	0x0100
        /*05e2*/ 	.byte	0x08
	.zero		1


	//   ....[9]....
        /*05e4*/ 	.word	0x000004f0
        /*05e8*/ 	.word	0x000000ff
        /*05ec*/ 	.word	0x00032458
        /*05f0*/ 	.short	0x0100
        /*05f2*/ 	.byte	0x08
	.zero		1


	//   ....[10]....
        /*05f4*/ 	.word	0x00000500
        /*05f8*/ 	.word	0x000000ff
        /*05fc*/ 	.word	0x00032468
        /*0600*/ 	.short	0x0100
        /*0602*/ 	.byte	0x08
	.zero		1


	//   ....[11]....
        /*0604*/ 	.word	0x000005f0
        /*0608*/ 	.word	0x000000ff
        /*060c*/ 	.word	0x00032470
        /*0610*/ 	.short	0x0100
        /*0612*/ 	.byte	0x06
	.zero		1


	//   ....[12]....
        /*0614*/ 	.word	0x00000600
        /*0618*/ 	.word	0x000000ff
        /*061c*/ 	.word	0x00032480
        /*0620*/ 	.short	0x0100
        /*0622*/ 	.byte	0x06
	.zero		1


	//   ....[13]....
        /*0624*/ 	.word	0x00000610
        /*0628*/ 	.word	0x000000ff
        /*062c*/ 	.word	0x00032478
        /*0630*/ 	.short	0x0100
        /*0632*/ 	.byte	0x06
	.zero		1


	//   ....[14]....
        /*0634*/ 	.word	0x00000620
        /*0638*/ 	.word	0x000000ff
        /*063c*/ 	.word	0x00032488
        /*0640*/ 	.short	0x0100
        /*0642*/ 	.byte	0x06
	.zero		1


	//   ....[15]....
        /*0644*/ 	.word	0x00000750
        /*0648*/ 	.word	0x000000ff
        /*064c*/ 	.word	0x00032490
        /*0650*/ 	.short	0x0100
        /*0652*/ 	.byte	0x08
	.zero		1


	//   ....[16]....
        /*0654*/ 	.word	0x00000760
        /*0658*/ 	.word	0x000000ff
        /*065c*/ 	.word	0x000324a0
        /*0660*/ 	.short	0x0100
        /*0662*/ 	.byte	0x08
	.zero		1


	//   ....[17]....
        /*0664*/ 	.word	0x00000770
        /*0668*/ 	.word	0x000000ff
        /*066c*/ 	.word	0x00032498
        /*0670*/ 	.short	0x0100
        /*0672*/ 	.byte	0x08
	.zero		1


	//   ....[18]....
        /*0674*/ 	.word	0x00000780
        /*0678*/ 	.word	0x000000ff
        /*067c*/ 	.word	0x000324a8
        /*0680*/ 	.short	0x0100
        /*0682*/ 	.byte	0x08
	.zero		1


	//   ....[19]....
        /*0684*/ 	.word	0x000008b0
        /*0688*/ 	.word	0x000000ff
        /*068c*/ 	.word	0x000324b0
        /*0690*/ 	.short	0x0100
        /*0692*/ 	.byte	0x08
	.zero		1


	//   ....[20]....
        /*0694*/ 	.word	0x000008c0
        /*0698*/ 	.word	0x000000ff
        /*069c*/ 	.word	0x000324c0
        /*06a0*/ 	.short	0x0100
        /*06a2*/ 	.byte	0x08
	.zero		1


	//   ....[21]....
        /*06a4*/ 	.word	0x000008d0
        /*06a8*/ 	.word	0x000000ff
        /*06ac*/ 	.word	0x000324b8
        /*06b0*/ 	.short	0x0100
        /*06b2*/ 	.byte	0x08
	.zero		1


	//   ....[22]....
        /*06b4*/ 	.word	0x000008e0
        /*06b8*/ 	.word	0x000000ff
        /*06bc*/ 	.word	0x000324c8
        /*06c0*/ 	.short	0x0100
        /*06c2*/ 	.byte	0x08
	.zero		1


	//   ....[23]....
        /*06c4*/ 	.word	0x00001710
        /*06c8*/ 	.word	0x000000ff
        /*06cc*/ 	.word	0x00032400
        /*06d0*/ 	.short	0x010a
        /*06d2*/ 	.byte	0x04
	.zero		1


	//   ....[24]....
        /*06d4*/ 	.word	0x000017b0
        /*06d8*/ 	.word	0x000000ff
        /*06dc*/ 	.word	0x00032430
        /*06e0*/ 	.short	0x010a
        /*06e2*/ 	.byte	0x04
	.zero		1


	//   ....[25]....
        /*06e4*/ 	.word	0x00001800
        /*06e8*/ 	.word	0x000000ff
        /*06ec*/ 	.word	0x00032430
        /*06f0*/ 	.short	0x010a
        /*06f2*/ 	.byte	0x04
	.zero		1


	//   ....[26]....
        /*06f4*/ 	.word	0x00001b10
        /*06f8*/ 	.word	0x000000ff
        /*06fc*/ 	.word	0x00032410
        /*0700*/ 	.short	0x010a
        /*0702*/ 	.byte	0x08
	.zero		1


	//   ....[27]....
        /*0704*/ 	.word	0x00001b60
        /*0708*/ 	.word	0x000000ff
        /*070c*/ 	.word	0x00032450
        /*0710*/ 	.short	0x010a
        /*0712*/ 	.byte	0x04
	.zero		1


	//   ....[28]....
        /*0714*/ 	.word	0x00001bb0
        /*0718*/ 	.word	0x000000ff
        /*071c*/ 	.word	0x00032450
        /*0720*/ 	.short	0x010a
        /*0722*/ 	.byte	0x04
	.zero		1


	//   ....[29]....
        /*0724*/ 	.word	0x00003c50
        /*0728*/ 	.word	0x0000000d
        /*072c*/ 	.word	0x00000000
        /*0730*/ 	.short	0x0101
        /*0732*/ 	.byte	0x3f
	.zero		1


	//   ....[30]....
        /*0734*/ 	.word	0x000046e0
        /*0738*/ 	.word	0x000000aa
        /*073c*/ 	.word	0x00000000
        /*0740*/ 	.short	0x0101
        /*0742*/ 	.byte	0x3f
	.zero		1


	//   ....[31]....
        /*0744*/ 	.word	0x00004800
        /*0748*/ 	.word	0x000000ff
        /*074c*/ 	.word	0x00032430
        /*0750*/ 	.short	0x010a
        /*0752*/ 	.byte	0x05
	.zero		1


	//   ....[32]....
        /*0754*/ 	.word	0x00004840
        /*0758*/ 	.word	0x000000ff
        /*075c*/ 	.word	0x00032430
        /*0760*/ 	.short	0x010a
        /*0762*/ 	.byte	0x05
	.zero		1


	//   ....[33]....
        /*0764*/ 	.word	0x00004b90
        /*0768*/ 	.word	0x000000ff
        /*076c*/ 	.word	0x00032450
        /*0770*/ 	.short	0x010a
        /*0772*/ 	.byte	0x05
	.zero		1


	//   ....[34]....
        /*0774*/ 	.word	0x00004bd0
        /*0778*/ 	.word	0x000000ff
        /*077c*/ 	.word	0x00032450
        /*0780*/ 	.short	0x010a
        /*0782*/ 	.byte	0x05
	.zero		1


	//   ....[35]....
        /*0784*/ 	.word	0x00006620
        /*0788*/ 	.word	0x00000098
        /*078c*/ 	.word	0x00000000
        /*0790*/ 	.short	0x0101
        /*0792*/ 	.byte	0x3f
	.zero		1


	//   ....[36]....
        /*0794*/ 	.word	0x000079a0
        /*0798*/ 	.word	0x000000b2
        /*079c*/ 	.word	0x00000000
        /*07a0*/ 	.short	0x0101
        /*07a2*/ 	.byte	0x3f
	.zero		1


	//   ....[37]....
        /*07a4*/ 	.word	0x00007af0
        /*07a8*/ 	.word	0x000000ff
        /*07ac*/ 	.word	0x00032430
        /*07b0*/ 	.short	0x010a
        /*07b2*/ 	.byte	0x07
	.zero		1


	//   ....[38]....
        /*07b4*/ 	.word	0x00007b30
        /*07b8*/ 	.word	0x000000ff
        /*07bc*/ 	.word	0x00032430
        /*07c0*/ 	.short	0x010a
        /*07c2*/ 	.byte	0x07
	.zero		1


	//   ....[39]....
        /*07c4*/ 	.word	0x00007d50
        /*07c8*/ 	.word	0x000000ff
        /*07cc*/ 	.word	0x00032450
        /*07d0*/ 	.short	0x010a
        /*07d2*/ 	.byte	0x07
	.zero		1


	//   ....[40]....
        /*07d4*/ 	.word	0x00007d90
        /*07d8*/ 	.word	0x000000ff
        /*07dc*/ 	.word	0x00032450
        /*07e0*/ 	.short	0x010a
        /*07e2*/ 	.byte	0x07
	.zero		1


	//   ....[41]....
        /*07e4*/ 	.word	0x00008f20
        /*07e8*/ 	.word	0x00000098
        /*07ec*/ 	.word	0x00000000
        /*07f0*/ 	.short	0x0101
        /*07f2*/ 	.byte	0x3f
	.zero		1


	//   ....[42]....
        /*07f4*/ 	.word	0x0000a2c0
        /*07f8*/ 	.word	0x000000d2
        /*07fc*/ 	.word	0x00000000
        /*0800*/ 	.short	0x0101
        /*0802*/ 	.byte	0x3f
	.zero		1


	//   ....[43]....
        /*0804*/ 	.word	0x0000b5c0
        /*0808*/ 	.word	0x000000ff
        /*080c*/ 	.word	0x00000000
        /*0810*/ 	.short	0x0101
        /*0812*/ 	.byte	0x04
	.zero		1


	//   ....[44]....
        /*0814*/ 	.word	0x0000e0b0
        /*0818*/ 	.word	0x000000ff
        /*081c*/ 	.word	0x00032440
        /*0820*/ 	.short	0x010a
        /*0822*/ 	.byte	0x26
	.zero		1


	//   ....[45]....
        /*0824*/ 	.word	0x0000edb0
        /*0828*/ 	.word	0x000000ff
        /*082c*/ 	.word	0x00032400
        /*0830*/ 	.short	0x0107
        /*0832*/ 	.byte	0x26
	.zero		1


	//   ....[46]....
        /*0834*/ 	.word	0x0000ee30
        /*0838*/ 	.word	0x000000ff
        /*083c*/ 	.word	0x00032400
        /*0840*/ 	.short	0x0101
        /*0842*/ 	.byte	0x26
	.zero		1


	//   ....[47]....
        /*0844*/ 	.word	0x0000fab0
        /*0848*/ 	.word	0x000000ff
        /*084c*/ 	.word	0x00032410
        /*0850*/ 	.short	0x0107
        /*0852*/ 	.byte	0x26
	.zero		1


	//   ....[48]....
        /*0854*/ 	.word	0x0000fb10
        /*0858*/ 	.word	0x000000ff
        /*085c*/ 	.word	0x00032410
        /*0860*/ 	.short	0x0101
        /*0862*/ 	.byte	0x26
	.zero		1


	//   ....[49]....
        /*0864*/ 	.word	0x0000fb20
        /*0868*/ 	.word	0x000000ff
        /*086c*/ 	.word	0x00032420
        /*0870*/ 	.short	0x010a
        /*0872*/ 	.byte	0x26
	.zero		1


	//   ....[50]....
        /*0874*/ 	.word	0x0000fb80
        /*0878*/ 	.word	0x000000ff
        /*087c*/ 	.word	0x00032460
        /*0880*/ 	.short	0x010a
        /*0882*/ 	.byte	0x26
	.zero		1


	//   ....[51]....
        /*0884*/ 	.word	0x00010400
        /*0888*/ 	.word	0x000000ff
        /*088c*/ 	.word	0x00032448
        /*0890*/ 	.short	0x010a
        /*0892*/ 	.byte	0x26
	.zero		1


	//   ....[52]....
        /*0894*/ 	.word	0x000105d0
        /*0898*/ 	.word	0x000000ff
        /*089c*/ 	.word	0x00032468
        /*08a0*/ 	.short	0x010a
        /*08a2*/ 	.byte	0x26
	.zero		1


	//   ....[53]....
        /*08a4*/ 	.word	0x00010c30
        /*08a8*/ 	.word	0x000000ff
        /*08ac*/ 	.word	0x00032440
        /*08b0*/ 	.short	0x010a
        /*08b2*/ 	.byte	0x26
	.zero		1


	//   ....[54]....
        /*08b4*/ 	.word	0x00010e10
        /*08b8*/ 	.word	0x000000ff
        /*08bc*/ 	.word	0x00032460
        /*08c0*/ 	.short	0x010a
        /*08c2*/ 	.byte	0x26
	.zero		1


	//   ....[55]....
        /*08c4*/ 	.word	0x000114a0
        /*08c8*/ 	.word	0x000000ff
        /*08cc*/ 	.word	0x00032448
        /*08d0*/ 	.short	0x010a
        /*08d2*/ 	.byte	0x26
	.zero		1


	//   ....[56]....
        /*08d4*/ 	.word	0x00011680
        /*08d8*/ 	.word	0x000000ff
        /*08dc*/ 	.word	0x00032468
        /*08e0*/ 	.short	0x010a
        /*08e2*/ 	.byte	0x26
	.zero		1


	//   ....[57]....
        /*08e4*/ 	.word	0x00011b60
        /*08e8*/ 	.word	0x00000002
        /*08ec*/ 	.word	0x00032420
        /*08f0*/ 	.short	0x010a
        /*08f2*/ 	.byte	0x3f
	.zero		1


	//   ....[58]....
        /*08f4*/ 	.word	0x00011ce0
        /*08f8*/ 	.word	0x00000007
        /*08fc*/ 	.word	0x00000000
        /*0900*/ 	.short	0x010a
        /*0902*/ 	.byte	0x3f
	.zero		1


	//   ....[59]....
        /*0904*/ 	.word	0x00011d50
        /*0908*/ 	.word	0x00000005
        /*090c*/ 	.word	0x00000000
        /*0910*/ 	.short	0x010a
        /*0912*/ 	.byte	0x3f
	.zero		1


	//   ....[60]....
        /*0914*/ 	.word	0x00011db0
        /*0918*/ 	.word	0x00000005
        /*091c*/ 	.word	0x00000000
        /*0920*/ 	.short	0x010a
        /*0922*/ 	.byte	0x3f
	.zero		1


	//   ....[61]....
        /*0924*/ 	.word	0x00011de0
        /*0928*/ 	.word	0x00000003
        /*092c*/ 	.word	0x00000000
        /*0930*/ 	.short	0x010a
        /*0932*/ 	.byte	0x3f
	.zero		1


	//   ....[62]....
        /*0934*/ 	.word	0x00011e60
        /*0938*/ 	.word	0x00000003
        /*093c*/ 	.word	0x00032400
        /*0940*/ 	.short	0x010a
        /*0942*/ 	.byte	0x3f
	.zero		1


	//   ....[63]....
        /*0944*/ 	.word	0x00011ed0
        /*0948*/ 	.word	0x00000003
        /*094c*/ 	.word	0x00032430
        /*0950*/ 	.short	0x010a
        /*0952*/ 	.byte	0x3f
	.zero		1


	//   ....[64]....
        /*0954*/ 	.word	0x00011f40
        /*0958*/ 	.word	0x00000003
        /*095c*/ 	.word	0x00032410
        /*0960*/ 	.short	0x010a
        /*0962*/ 	.byte	0x3f
	.zero		1


	//   ....[65]....
        /*0964*/ 	.word	0x00011fb0
        /*0968*/ 	.word	0x00000003
        /*096c*/ 	.word	0x00032450
        /*0970*/ 	.short	0x010a
        /*0972*/ 	.byte	0x3f
	.zero		1


	//   ....[66]....
        /*0974*/ 	.word	0x00012010
        /*0978*/ 	.word	0x00000098
        /*097c*/ 	.word	0x00032430
        /*0980*/ 	.short	0x010a
        /*0982*/ 	.byte	0x3f
	.zero		1


	//   ....[67]....
        /*0984*/ 	.word	0x00012070
        /*0988*/ 	.word	0x000000ce
        /*098c*/ 	.word	0x00032450
        /*0990*/ 	.short	0x010a
        /*0992*/ 	.byte	0x3f
	.zero		1


	//   ....[68]....
        /*0994*/ 	.word	0x000120d0
        /*0998*/ 	.word	0x00000099
        /*099c*/ 	.word	0x00032430
        /*09a0*/ 	.short	0x010a
        /*09a2*/ 	.byte	0x3f
	.zero		1


	//   ....[69]....
        /*09a4*/ 	.word	0x00012130
        /*09a8*/ 	.word	0x000000cd
        /*09ac*/ 	.word	0x00032450
        /*09b0*/ 	.short	0x010a
        /*09b2*/ 	.byte	0x3f
	.zero		1


	//   ....[70]....
        /*09b4*/ 	.word	0x00012290
        /*09b8*/ 	.word	0x00000003
        /*09bc*/ 	.word	0x00032440
        /*09c0*/ 	.short	0x010a
        /*09c2*/ 	.byte	0x3f
	.zero		1


	//   ....[71]....
        /*09c4*/ 	.word	0x00013c50
        /*09c8*/ 	.word	0x00000003
        /*09cc*/ 	.word	0x00032420
        /*09d0*/ 	.short	0x010a
        /*09d2*/ 	.byte	0x3f
	.zero		1


	//   ....[72]....
        /*09d4*/ 	.word	0x00013cb0
        /*09d8*/ 	.word	0x00000003
        /*09dc*/ 	.word	0x00032460
        /*09e0*/ 	.short	0x010a
        /*09e2*/ 	.byte	0x3f
	.zero		1


	//   ....[73]....
        /*09e4*/ 	.word	0x00013d10
        /*09e8*/ 	.word	0x00000003
        /*09ec*/ 	.word	0x00032448
        /*09f0*/ 	.short	0x010a
        /*09f2*/ 	.byte	0x3f
	.zero		1


	//   ....[74]....
        /*09f4*/ 	.word	0x00013d70
        /*09f8*/ 	.word	0x00000003
        /*09fc*/ 	.word	0x00032468
        /*0a00*/ 	.short	0x010a
        /*0a02*/ 	.byte	0x3f
	.zero		1


	//   ....[75]....
        /*0a04*/ 	.word	0x00013dd0
        /*0a08*/ 	.word	0x00000003
        /*0a0c*/ 	.word	0x00032440
        /*0a10*/ 	.short	0x010a
        /*0a12*/ 	.byte	0x3f
	.zero		1


	//   ....[76]....
        /*0a14*/ 	.word	0x00013e30
        /*0a18*/ 	.word	0x00000003
        /*0a1c*/ 	.word	0x00032460
        /*0a20*/ 	.short	0x010a
        /*0a22*/ 	.byte	0x3f
	.zero		1


	//   ....[77]....
        /*0a24*/ 	.word	0x00013e90
        /*0a28*/ 	.word	0x00000003
        /*0a2c*/ 	.word	0x00032448
        /*0a30*/ 	.short	0x010a
        /*0a32*/ 	.byte	0x3f
	.zero		1


	//   ....[78]....
        /*0a34*/ 	.word	0x00013ef0
        /*0a38*/ 	.word	0x00000003
        /*0a3c*/ 	.word	0x00032468
        /*0a40*/ 	.short	0x010a
        /*0a42*/ 	.byte	0x3f
	.zero		1


	//   ....[79]....
        /*0a44*/ 	.word	0x00013f40
        /*0a48*/ 	.word	0x00000002
        /*0a4c*/ 	.word	0x00032420
        /*0a50*/ 	.short	0x010a
        /*0a52*/ 	.byte	0x3f
	.zero		1


	//   ....[80]....
        /*0a54*/ 	.word	0x000140e0
        /*0a58*/ 	.word	0x00000007
        /*0a5c*/ 	.word	0x00000000
        /*0a60*/ 	.short	0x010a
        /*0a62*/ 	.byte	0x3f
	.zero		1


	//   ....[81]....
        /*0a64*/ 	.word	0x00014130
        /*0a68*/ 	.word	0x00000005
        /*0a6c*/ 	.word	0x00000000
        /*0a70*/ 	.short	0x010a
        /*0a72*/ 	.byte	0x3f
	.zero		1


	//   ....[82]....
        /*0a74*/ 	.word	0x00014180
        /*0a78*/ 	.word	0x00000005
        /*0a7c*/ 	.word	0x00000000
        /*0a80*/ 	.short	0x010a
        /*0a82*/ 	.byte	0x3f
	.zero		1


	//----- nvinfo : EIATTR_NUM_MBARRIERS
	.align		4
.L_531:
        /*0a84*/ 	.byte	0x03, 0x38
        /*0a86*/ 	.short	0x0017


	//----- nvinfo : EIATTR_EXIT_INSTR_OFFSETS
	.align		4
        /*0a88*/ 	.byte	0x04, 0x1c
        /*0a8a*/ 	.short	(.L_533 - .L_532)


	//   ....[0]....
.L_532:
        /*0a8c*/ 	.word	0x00011e30


	//----- nvinfo : EIATTR_MAX_THREADS
	.align		4
.L_533:
        /*0a90*/ 	.byte	0x04, 0x05
        /*0a92*/ 	.short	(.L_535 - .L_534)
.L_534:
        /*0a94*/ 	.word	0x00000180
        /*0a98*/ 	.word	0x00000001
        /*0a9c*/ 	.word	0x00000001


	//----- nvinfo : EIATTR_CRS_STACK_SIZE
	.align		4
.L_535:
        /*0aa0*/ 	.byte	0x04, 0x1e
        /*0aa2*/ 	.short	(.L_537 - .L_536)
.L_536:
        /*0aa4*/ 	.word	0x00000000


	//----- nvinfo : EIATTR_CBANK_PARAM_SIZE
	.align		4
.L_537:
        /*0aa8*/ 	.byte	0x03, 0x19
        /*0aaa*/ 	.short	0x0b70


	//----- nvinfo : EIATTR_PARAM_CBANK
	.align		4
        /*0aac*/ 	.byte	0x04, 0x0a
        /*0aae*/ 	.short	(.L_539 - .L_538)
	.align		4
.L_538:
        /*0ab0*/ 	.word	index@(.nv.constant0._ZN7cutlass13device_kernelIN5flash11enable_sm90INS1_16FlashAttnFwdSm90INS1_25CollectiveMainloopFwdSm90ILi2EN4cute5tupleIJNS5_1CILi1EEES8_S8_EEENS6_IJNS7_ILi128EEENS7_ILi96EEENS7_ILi64EEEEEELi256ENS_10bfloat16_tEfNS_4arch4Sm90ELb1ELb0ELb1ELb0ELb0ELb0ELb1ELb1ELb0ELb1ELb1ELb0EEENS1_21CollectiveEpilogueFwdINS6_IJSA_NS7_ILi256EEESB_EEES9_SE_SG_Li256ELb0ELb1ELb1ELb0EEENS1_19SingleTileSchedulerILb0ELb1ELb1ELi128EEEEEEEEEvNT_6ParamsE)
        /*0ab4*/ 	.short	0x0210
        /*0ab6*/ 	.short	0x0b70


	//----- nvinfo : EIATTR_SW_WAR
	.align		4
.L_539:
        /*0ab8*/ 	.byte	0x04, 0x36
        /*0aba*/ 	.short	(.L_541 - .L_540)
.L_540:
        /*0abc*/ 	.word	0x00000008
.L_541:


//--------------------- .nv.info._ZN7cutlass13device_kernelIN5flash11enable_sm90INS1_16FlashAttnFwdSm90INS1_25CollectiveMainloopFwdSm90ILi2EN4cute5tupleIJNS5_1CILi1EEES8_S8_EEENS6_IJNS7_ILi128EEENS7_ILi96EEENS7_ILi64EEEEEELi256ENS_10bfloat16_tEfNS_4arch4Sm90ELb1ELb0ELb1ELb1ELb0ELb0ELb0ELb1ELb0ELb1ELb1ELb0EEENS1_21CollectiveEpilogueFwdINS6_IJSA_NS7_ILi256EEESB_EEES9_SE_SG_Li256ELb1ELb1ELb1ELb0EEENS1_36VarlenDynamicPersistentTileSchedulerILi128ELi96ELi256ELi128ELb1ELb1ELb1ELb1ELb1ELb1EEEEEEEEEvNT_6ParamsE --------------------------
	.section	.nv.info._ZN7cutlass13device_kernelIN5flash11enable_sm90INS1_16FlashAttnFwdSm90INS1_25CollectiveMainloopFwdSm90ILi2EN4cute5tupleIJNS5_1CILi1EEES8_S8_EEENS6_IJNS7_ILi128EEENS7_ILi96EEENS7_ILi64EEEEEELi256ENS_10bfloat16_tEfNS_4arch4Sm90ELb1ELb0ELb1ELb1ELb0ELb0ELb0ELb1ELb0ELb1ELb1ELb0EEENS1_21CollectiveEpilogueFwdINS6_IJSA_NS7_ILi256EEESB_EEES9_SE_SG_Li256ELb1ELb1ELb1ELb0EEENS1_36VarlenDynamicPersistentTileSchedulerILi128ELi96ELi256ELi128ELb1ELb1ELb1ELb1ELb1ELb1EEEEEEEEEvNT_6ParamsE,"",@"SHT_CUDA_INFO"
	.sectionflags	@""
	.align	4


	//----- nvinfo : EIATTR_CUDA_API_VERSION
	.align		4
        /*0000*/ 	.byte	0x04, 0x37
        /*0002*/ 	.short	(.L_543 - .L_542)
.L_542:
        /*0004*/ 	.word	0x00000082


	//----- nvinfo : EIATTR_KPARAM_INFO
	.align		4
.L_543:
        /*0008*/ 	.byte	0x04, 0x17
        /*000a*/ 	.short	(.L_545 - .L_544)
.L_544:
        /*000c*/ 	.word	0x00000000
        /*0010*/ 	.short	0x0000
        /*0012*/ 	.short	0x0070
        /*0014*/ 	.byte	0x00, 0xf0, 0x01, 0x2a


	//----- nvinfo : EIATTR_SPARSE_MMA_MASK
	.align		4
.L_545:
        /*0018*/ 	.byte	0x03, 0x50
        /*001a*/ 	.short	0x0000


	//----- nvinfo : EIATTR_MAXREG_COUNT
	.align		4
        /*001c*/ 	.byte	0x03, 0x1b
        /*001e*/ 	.short	0x00a8


	//----- nvinfo : EIATTR_NUM_BARRIERS
	.align		4
        /*0020*/ 	.byte	0x02, 0x4c
        /*0022*/ 	.byte	0x10
	.zero		1


	//----- nvinfo : EIATTR_EXTERNS
	.align		4
        /*0024*/ 	.byte	0x04, 0x0f
        /*0026*/ 	.short	(.L_547 - .L_546)


	//   ....[0]....
	.align		4
.L_546:
        /*0028*/ 	.word	index@(__assertfail)


	//----- nvinfo : EIATTR_ANNOTATIONS
	.align		4
.L_547:
        /*002c*/ 	.byte	0x04, 0x55
        /*002e*/ 	.short	(.L_549 - .L_548)


	//   ....[0]....
.L_548:
        /* <DEDUP_REMOVED lines=69> */


	//----- nvinfo : EIATTR_MERCURY_ISA_VERSION
	.align		4
.L_549:
        /*0470*/ 	.byte	0x03, 0x5f
        /*0472*/ 	.short	0x0101


	//----- nvinfo : EIATTR_UNUSED_LOAD_BYTE_OFFSET
	.align		4
        /*0474*/ 	.byte	0x04, 0x44
        /*0476*/ 	.short	(.L_551 - .L_550)


	//   ....[0]....
.L_550:
        /*0478*/ 	.word	0x00000a30
        /*047c*/ 	.word	0x0000fff0


	//   ....[1]....
        /*0480*/ 	.word	0x00009e90
        /*0484*/ 	.word	0x0000fff0


	//----- nvinfo : EIATTR_INT_WARP_WIDE_INSTR_OFFSETS
	.align		4
.L_551:
        /*0488*/ 	.byte	0x04, 0x31
        /*048a*/ 	.short	(.L_553 - .L_552)


	//   ....[0]....
.L_552:
        /*048c*/ 	.word	0x00000130


	//   ....[1]....
        /*0490*/ 	.word	0x00000170


	//   ....[2]....
        /*0494*/ 	.word	0x000001e0


	//   ....[3]....
        /*0498*/ 	.word	0x00004190


	//   ....[4]....
        /*049c*/ 	.word	0x000100f0


	//   ....[5]....
        /*04a0*/ 	.word	0x00010180


	//   ....[6]....
        /*04a4*/ 	.word	0x00013db0


	//   ....[7]....
        /*04a8*/ 	.word	0x00013e40


	//----- nvinfo : EIATTR_COOP_GROUP_MASK_REGIDS
	.align		4
.L_553:
        /*04ac*/ 	.byte	0x04, 0x29
        /*04ae*/ 	.short	(.L_555 - .L_554)


	//   ....[0]....
.L_554:
        /*04b0*/ 	.word	0xffffffff


	//   ....[1]....
        /*04b4*/ 	.word	0xffffffff


	//   ....[2]....
        /*04b8*/ 	.word	0xffffffff


	//   ....[3]....
        /*04bc*/ 	.word	0xffffffff


	//   ....[4]....
        /*04c0*/ 	.word	0xffffffff


	//   ....[5]....
        /*04c4*/ 	.word	0xffffffff


	//   ....[6]....
        /*04c8*/ 	.word	0xffffffff


	//   ....[7]....
        /*04cc*/ 	.word	0xffffffff


	//   ....[8]....
        /*04d0*/ 	.word	0xffffffff


	//   ....[9]....
        /*04d4*/ 	.word	0xffffffff


	//   ....[10]....
        /*04d8*/ 	.word	0xffffffff


	//   ....[11]....
        /*04dc*/ 	.word	0xffffffff


	//   ....[12]....
        /*04e0*/ 	.word	0xffffffff


	//   ....[13]....
        /*04e4*/ 	.word	0xffffffff


	//   ....[14]....
        /*04e8*/ 	.word	0xffffffff


	//   ....[15]....
        /*04ec*/ 	.word	0xffffffff


	//   ....[16]....
        /*04f0*/ 	.word	0xffffffff


	//   ....[17]....
        /*04f4*/ 	.word	0xffffffff


	//   ....[18]....
        /*04f8*/ 	.word	0xffffffff


	//   ....[19]....
        /*04fc*/ 	.word	0xffffffff


	//   ....[20]....
        /*0500*/ 	.word	0xffffffff


	//   ....[21]....
        /*0504*/ 	.word	0xffffffff


	//   ....[22]....
        /*0508*/ 	.word	0xffffffff


	//   ....[23]....
        /*050c*/ 	.word	0xffffffff


	//   ....[24]....
        /*0510*/ 	.word	0xffffffff


	//   ....[25]....
        /*0514*/ 	.word	0xffffffff


	//   ....[26]....
        /*0518*/ 	.word	0xffffffff


	//   ....[27]....
        /*051c*/ 	.word	0xffffffff


	//   ....[28]....
        /*0520*/ 	.word	0xffffffff


	//   ....[29]....
        /*0524*/ 	.word	0xffffffff


	//   ....[30]....
        /*0528*/ 	.word	0xffffffff


	//   ....[31]....
        /*052c*/ 	.word	0xffffffff


	//   ....[32]....
        /*0530*/ 	.word	0xffffffff


	//   ....[33]....
        /*0534*/ 	.word	0xffffffff


	//   ....[34]....
        /*0538*/ 	.word	0xffffffff


	//   ....[35]....
        /*053c*/ 	.word	0xffffffff


	//   ....[36]....
        /*0540*/ 	.word	0xffffffff


	//   ....[37]....
        /*0544*/ 	.word	0xffffffff


	//   ....[38]....
        /*0548*/ 	.word	0xffffffff


	//   ....[39]....
        /*054c*/ 	.word	0xffffffff


	//   ....[40]....
        /*0550*/ 	.word	0xffffffff


	//   ....[41]....
        /*0554*/ 	.word	0xffffffff


	//   ....[42]....
        /*0558*/ 	.word	0xffffffff


	//   ....[43]....
        /*055c*/ 	.word	0xffffffff


	//   ....[44]....
        /*0560*/ 	.word	0xffffffff


	//   ....[45]....
        /*0564*/ 	.word	0xffffffff


	//   ....[46]....
        /*0568*/ 	.word	0xffffffff


	//   ....[47]....
        /*056c*/ 	.word	0xffffffff


	//   ....[48]....
        /*0570*/ 	.word	0xffffffff


	//   ....[49]....
        /*0574*/ 	.word	0xffffffff


	//   ....[50]....
        /*0578*/ 	.word	0xffffffff


	//   ....[51]....
        /*057c*/ 	.word	0xffffffff


	//   ....[52]....
        /*0580*/ 	.word	0xffffffff


	//   ....[53]....
        /*0584*/ 	.word	0xffffffff


	//   ....[54]....
        /*0588*/ 	.word	0xffffffff


	//   ....[55]....
        /*058c*/ 	.word	0xffffffff


	//   ....[56]....
        /*0590*/ 	.word	0xffffffff


	//   ....[57]....
        /*0594*/ 	.word	0xffffffff


	//   ....[58]....
        /*0598*/ 	.word	0xffffffff


	//   ....[59]....
        /*059c*/ 	.word	0xffffffff


	//   ....[60]....
        /*05a0*/ 	.word	0xffffffff


	//   ....[61]....
        /*05a4*/ 	.word	0xffffffff


	//   ....[62]....
        /*05a8*/ 	.word	0xffffffff


	//   ....[63]....
        /*05ac*/ 	.word	0xffffffff


	//   ....[64]....
        /*05b0*/ 	.word	0xffffffff


	//   ....[65]....
        /*05b4*/ 	.word	0xffffffff


	//   ....[66]....
        /*05b8*/ 	.word	0xffffffff


	//   ....[67]....
        /*05bc*/ 	.word	0xffffffff


	//   ....[68]....
        /*05c0*/ 	.word	0xffffffff


	//   ....[69]....
        /*05c4*/ 	.word	0xffffffff


	//   ....[70]....
        /*05c8*/ 	.word	0xffffffff


	//   ....[71]....
        /*05cc*/ 	.word	0xffffffff


	//   ....[72]....
        /*05d0*/ 	.word	0xffffffff


	//   ....[73]....
        /*05d4*/ 	.word	0xffffffff


	//   ....[74]....
        /*05d8*/ 	.word	0xffffffff


	//   ....[75]....
        /*05dc*/ 	.word	0xffffffff


	//   ....[76]....
        /*05e0*/ 	.word	0xffffffff


	//   ....[77]....
        /*05e4*/ 	.word	0xffffffff


	//   ....[78]....
        /*05e8*/ 	.word	0xffffffff


	//   ....[79]....
        /*05ec*/ 	.word	0xffffffff


	//   ....[80]....
        /*05f0*/ 	.word	0xffffffff


	//   ....[81]....
        /*05f4*/ 	.word	0xffffffff


	//   ....[82]....
        /*05f8*/ 	.word	0xffffffff


	//   ....[83]....
        /*05fc*/ 	.word	0xffffffff


	//   ....[84]....
        /*0600*/ 	.word	0xffffffff


	//   ....[85]....
        /*0604*/ 	.word	0xffffffff


	//   ....[86]....
        /*0608*/ 	.word	0xffffffff


	//   ....[87]....
        /*060c*/ 	.word	0xffffffff


	//   ....[88]....
        /*0610*/ 	.word	0xffffffff


	//   ....[89]....
        /*0614*/ 	.word	0xffffffff


	//   ....[90]....
        /*0618*/ 	.word	0xffffffff


	//   ....[91]....
        /*061c*/ 	.word	0xffffffff


	//   ....[92]....
        /*0620*/ 	.word	0xffffffff


	//   ....[93]....
        /*0624*/ 	.word	0xffffffff


	//   ....[94]....
        /*0628*/ 	.word	0xffffffff


	//   ....[95]....
        /*062c*/ 	.word	0xffffffff


	//   ....[96]....
        /*0630*/ 	.word	0xffffffff


	//   ....[97]....
        /*0634*/ 	.word	0xffffffff


	//   ....[98]....
        /*0638*/ 	.word	0xffffffff


	//   ....[99]....
        /*063c*/ 	.word	0xffffffff


	//   ....[100]....
        /*0640*/ 	.word	0xffffffff


	//   ....[101]....
        /*0644*/ 	.word	0xffffffff


	//   ....[102]....
        /*0648*/ 	.word	0xffffffff


	//   ....[103]....
        /*064c*/ 	.word	0xffffffff


	//   ....[104]....
        /*0650*/ 	.word	0xffffffff


	//   ....[105]....
        /*0654*/ 	.word	0x0500000f


	//   ....[106]....
        /*0658*/ 	.word	0x0500000f


	//   ....[107]....
        /*065c*/ 	.word	0x0500000f


	//   ....[108]....
        /*0660*/ 	.word	0x0500000f


	//   ....[109]....
        /*0664*/ 	.word	0x0500000f


	//   ....[110]....
        /*0668*/ 	.word	0x0500000f


	//   ....[111]....
        /*066c*/ 	.word	0x0500000f


	//   ....[112]....
        /*0670*/ 	.word	0x0500000f


	//   ....[113]....
        /*0674*/ 	.word	0x0500000f


	//   ....[114]....
        /*0678*/ 	.word	0x0500000f


	//   ....[115]....
        /*067c*/ 	.word	0x0500000f


	//   ....[116]....
        /*0680*/ 	.word	0x0500000f


	//   ....[117]....
        /*0684*/ 	.word	0x0500000f


	//   ....[118]....
        /*0688*/ 	.word	0x0500000f


	//   ....[119]....
        /*068c*/ 	.word	0x0500000f


	//   ....[120]....
        /*0690*/ 	.word	0x0500000f


	//   ....[121]....
        /*0694*/ 	.word	0x0500000f


	//   ....[122]....
        /*0698*/ 	.word	0x0500000f


	//   ....[123]....
        /*069c*/ 	.word	0x0500000f


	//   ....[124]....
        /*06a0*/ 	.word	0x0500000f


	//   ....[125]....
        /*06a4*/ 	.word	0x0500000f


	//   ....[126]....
        /*06a8*/ 	.word	0x0500000f


	//   ....[127]....
        /*06ac*/ 	.word	0x0500000f


	//   ....[128]....
        /*06b0*/ 	.word	0x0500000f


	//   ....[129]....
        /*06b4*/ 	.word	0x0500000f


	//   ....[130]....
        /*06b8*/ 	.word	0x0500000f


	//   ....[131]....
        /*06bc*/ 	.word	0x0500000f


	//   ....[132]....
        /*06c0*/ 	.word	0x0500000f


	//   ....[133]....
        /*06c4*/ 	.word	0x0500000f


	//   ....[134]....
        /*06c8*/ 	.word	0x0500000f


	//   ....[135]....
        /*06cc*/ 	.word	0x0500000f


	//   ....[136]....
        /*06d0*/ 	.word	0x0500000f


	//   ....[137]....
        /*06d4*/ 	.word	0x0500000f


	//   ....[138]....
        /*06d8*/ 	.word	0x0500000f


	//   ....[139]....
        /*06dc*/ 	.word	0x0500000f


	//   ....[140]....
        /*06e0*/ 	.word	0x0500000f


	//----- nvinfo : EIATTR_COOP_GROUP_INSTR_OFFSETS
	.align		4
.L_555:
        /*06e4*/ 	.byte	0x04, 0x28
        /*06e6*/ 	.short	(.L_557 - .L_556)


	//   ....[0]....
.L_556:
        /*06e8*/ 	.word	0x00000070


	//   ....[1]....
        /*06ec*/ 	.word	0x00000140


	//   ....[2]....
        /*06f0*/ 	.word	0x00000190


	//   ....[3]....
        /*06f4*/ 	.word	0x000003c0


	//   ....[4]....
        /*06f8*/ 	.word	0x00000520


	//   ....[5]....
        /*06fc*/ 	.word	0x00000640


	//   ....[6]....
        /*0700*/ 	.word	0x000007a0


	//   ....[7]....
        /*0704*/ 	.word	0x00001f50


	//   ....[8]....
        /*0708*/ 	.word	0x00002510


	//   ....[9]....
        /*070c*/ 	.word	0x00002520


	//   ....[10]....
        /*0710*/ 	.word	0x00002fb0


	//   ....[11]....
        /*0714*/ 	.word	0x00003030


	//   ....[12]....
        /*0718*/ 	.word	0x00003730


	//   ....[13]....
        /*071c*/ 	.word	0x00003780


	//   ....[14]....
        /*0720*/ 	.word	0x00004780


	//   ....[15]....
        /*0724*/ 	.word	0x000047c0


	//   ....[16]....
        /*0728*/ 	.word	0x00005670


	//   ....[17]....
        /*072c*/ 	.word	0x00005690


	//   ....[18]....
        /*0730*/ 	.word	0x00005fe0


	//   ....[19]....
        /*0734*/ 	.word	0x00006110


	//   ....[20]....
        /*0738*/ 	.word	0x000078e0


	//   ....[21]....
        /*073c*/ 	.word	0x00007940


	//   ....[22]....
        /*0740*/ 	.word	0x00008360


	//   ....[23]....
        /*0744*/ 	.word	0x000083c0


	//   ....[24]....
        /*0748*/ 	.word	0x00009410


	//   ....[25]....
        /*074c*/ 	.word	0x00009480


	//   ....[26]....
        /*0750*/ 	.word	0x000094e0


	//   ....[27]....
        /*0754*/ 	.word	0x00009510


	//   ....[28]....
        /*0758*/ 	.word	0x0000afd0


	//   ....[29]....
        /*075c*/ 	.word	0x0000afe0


	//   ....[30]....
        /*0760*/ 	.word	0x0000aff0


	//   ....[31]....
        /*0764*/ 	.word	0x0000b000


	//   ....[32]....
        /*0768*/ 	.word	0x0000baa0


	//   ....[33]....
        /*076c*/ 	.word	0x0000bac0


	//   ....[34]....
        /*0770*/ 	.word	0x0000bc70


	//   ....[35]....
        /*0774*/ 	.word	0x0000bc90


	//   ....[36]....
        /*0778*/ 	.word	0x0000bdd0


	//   ....[37]....
        /*077c*/ 	.word	0x0000bdf0


	//   ....[38]....
        /*0780*/ 	.word	0x0000bf40


	//   ....[39]....
        /*0784*/ 	.word	0x0000bf60


	//   ....[40]....
        /*0788*/ 	.word	0x0000c470


	//   ....[41]....
        /*078c*/ 	.word	0x0000c480


	//   ....[42]....
        /*0790*/ 	.word	0x0000cd30


	//   ....[43]....
        /*0794*/ 	.word	0x0000cd40


	//   ....[44]....
        /*0798*/ 	.word	0x0000df70


	//   ....[45]....
        /*079c*/ 	.word	0x0000dfa0


	//   ....[46]....
        /*07a0*/ 	.word	0x0000e110


	//   ....[47]....
        /*07a4*/ 	.word	0x0000e130


	//   ....[48]....
        /*07a8*/ 	.word	0x0000e270


	//   ....[49]....
        /*07ac*/ 	.word	0x0000e290


	//   ....[50]....
        /*07b0*/ 	.word	0x0000e3e0


	//   ....[51]....
        /*07b4*/ 	.word	0x0000e400


	//   ....[52]....
        /*07b8*/ 	.word	0x0000e5e0


	//   ....[53]....
        /*07bc*/ 	.word	0x0000e810


	//   ....[54]....
        /*07c0*/ 	.word	0x0000e840


	//   ....[55]....
        /*07c4*/ 	.word	0x0000e870


	//   ....[56]....
        /*07c8*/ 	.word	0x0000e8a0


	//   ....[57]....
        /*07cc*/ 	.word	0x0000e8d0


	//   ....[58]....
        /*07d0*/ 	.word	0x0000e900


	//   ....[59]....
        /*07d4*/ 	.word	0x0000eaa0


	//   ....[60]....
        /*07d8*/ 	.word	0x0000ead0


	//   ....[61]....
        /*07dc*/ 	.word	0x0000eb00


	//   ....[62]....
        /*07e0*/ 	.word	0x0000eb30


	//   ....[63]....
        /*07e4*/ 	.word	0x0000eb60


	//   ....[64]....
        /*07e8*/ 	.word	0x0000eb90


	//   ....[65]....
        /*07ec*/ 	.word	0x0000ec30


	//   ....[66]....
        /*07f0*/ 	.word	0x0000ec60


	//   ....[67]....
        /*07f4*/ 	.word	0x0000ec70


	//   ....[68]....
        /*07f8*/ 	.word	0x0000eca0


	//   ....[69]....
        /*07fc*/ 	.word	0x000106d0


	//   ....[70]....
        /*0800*/ 	.word	0x000111d0


	//   ....[71]....
        /*0804*/ 	.word	0x000111f0


	//   ....[72]....
        /*0808*/ 	.word	0x000112a0


	//   ....[73]....
        /*080c*/ 	.word	0x000112b0


	//   ....[74]....
        /*0810*/ 	.word	0x00011330


	//   ....[75]....
        /*0814*/ 	.word	0x00011340


	//   ....[76]....
        /*0818*/ 	.word	0x000113c0


	//   ....[77]....
        /*081c*/ 	.word	0x000113d0


	//   ....[78]....
        /*0820*/ 	.word	0x00011450


	//   ....[79]....
        /*0824*/ 	.word	0x00011460


	//   ....[80]....
        /*0828*/ 	.word	0x000114e0


	//   ....[81]....
        /*082c*/ 	.word	0x000114f0


	//   ....[82]....
        /*0830*/ 	.word	0x00011570


	//   ....[83]....
        /*0834*/ 	.word	0x00011580


	//   ....[84]....
        /*0838*/ 	.word	0x000115d0


	//   ....[85]....
        /*083c*/ 	.word	0x000115f0


	//   ....[86]....
        /*0840*/ 	.word	0x000140d0


	//   ....[87]....
        /*0844*/ 	.word	0x00014100


	//   ....[88]....
        /*0848*/ 	.word	0x00014160


	//   ....[89]....
        /*084c*/ 	.word	0x00014190


	//   ....[90]....
        /*0850*/ 	.word	0x000141c0


	//   ....[91]....
        /*0854*/ 	.word	0x000141f0


	//   ....[92]....
        /*0858*/ 	.word	0x00014220


	//   ....[93]....
        /*085c*/ 	.word	0x00014250


	//   ....[94]....
        /*0860*/ 	.word	0x00014410


	//   ....[95]....
        /*0864*/ 	.word	0x00014440


	//   ....[96]....
        /*0868*/ 	.word	0x00014470


	//   ....[97]....
        /*086c*/ 	.word	0x000144a0


	//   ....[98]....
        /*0870*/ 	.word	0x000144d0


	//   ....[99]....
        /*0874*/ 	.word	0x00014500


	//   ....[100]....
        /*0878*/ 	.word	0x000145d0


	//   ....[101]....
        /*087c*/ 	.word	0x000145f0


	//   ....[102]....
        /*0880*/ 	.word	0x00014600


	//   ....[103]....
        /*0884*/ 	.word	0x00014680


	//   ....[104]....
        /*0888*/ 	.word	0x000151b0


	//   ....[105]....
        /*088c*/ 	.word	0x00015740


	//   ....[106]....
        /*0890*/ 	.word	0x00015930


	//   ....[107]....
        /*0894*/ 	.word	0x00015980


	//   ....[108]....
        /*0898*/ 	.word	0x000159e0


	//   ....[109]....
        /*089c*/ 	.word	0x00015ad0


	//   ....[110]....
        /*08a0*/ 	.word	0x00015b30


	//   ....[111]....
        /*08a4*/ 	.word	0x00015c20


	//   ....[112]....
        /*08a8*/ 	.word	0x00015c80


	//   ....[113]....
        /*08ac*/ 	.word	0x00015d70


	//   ....[114]....
        /*08b0*/ 	.word	0x00015dd0


	//   ....[115]....
        /*08b4*/ 	.word	0x00015ec0


	//   ....[116]....
        /*08b8*/ 	.word	0x00015f20


	//   ....[117]....
        /*08bc*/ 	.word	0x00016010


	//   ....[118]....
        /*08c0*/ 	.word	0x00016070


	//   ....[119]....
        /*08c4*/ 	.word	0x00016150


	//   ....[120]....
        /*08c8*/ 	.word	0x000161b0


	//   ....[121]....
        /*08cc*/ 	.word	0x00016280


	//   ....[122]....
        /*08d0*/ 	.word	0x000165b0


	//   ....[123]....
        /*08d4*/ 	.word	0x00016650


	//   ....[124]....
        /*08d8*/ 	.word	0x000167f0


	//   ....[125]....
        /*08dc*/ 	.word	0x00016860


	//   ....[126]....
        /*08e0*/ 	.word	0x000168d0


	//   ....[127]....
        /*08e4*/ 	.word	0x00016940


	//   ....[128]....
        /*08e8*/ 	.word	0x000169b0


	//   ....[129]....
        /*08ec*/ 	.word	0x00016a30


	//   ....[130]....
        /*08f0*/ 	.word	0x00016ac0


	//   ....[131]....
        /*08f4*/ 	.word	0x00016b60


	//   ....[132]....
        /*08f8*/ 	.word	0x00016bd0


	//   ....[133]....
        /*08fc*/ 	.word	0x00016c40


	//   ....[134]....
        /*0900*/ 	.word	0x00016cb0


	//   ....[135]....
        /*0904*/ 	.word	0x00016d30


	//   ....[136]....
        /*0908*/ 	.word	0x00016da0


	//   ....[137]....
        /*090c*/ 	.word	0x00016e50


	//   ....[138]....
        /*0910*/ 	.word	0x00016ea0


	//   ....[139]....
        /*0914*/ 	.word	0x00016f50


	//   ....[140]....
        /*0918*/ 	.word	0x00017080


	//----- nvinfo : EIATTR_REG_RECONFIG
	.align		4
.L_557:
        /*091c*/ 	.byte	0x01, 0x54
	.zero		2


	//----- nvinfo : EIATTR_SYSCALL_OFFSETS
	.align		4
        /*0920*/ 	.byte	0x04, 0x46
        /*0922*/ 	.short	(.L_559 - .L_558)


	//   ....[0]....
.L_558:
        /*0924*/ 	.word	0x000020d0


	//   ....[1]....
        /*0928*/ 	.word	0x000102f0


	//   ....[2]....
        /*092c*/ 	.word	0x00010440


	//   ....[3]....
        /*0930*/ 	.word	0x00010540


	//   ....[4]....
        /*0934*/ 	.word	0x00010e00


	//----- nvinfo : EIATTR_MBARRIER_INSTR_OFFSETS
	.align		4
.L_559:
        /*0938*/ 	.byte	0x04, 0x39
        /*093a*/ 	.short	(.L_561 - .L_560)


	//   ....[0]....
.L_560:
        /*093c*/ 	.word	0x00000270
        /*0940*/ 	.word	0x000000ff
        /*0944*/ 	.word	0x00022800
        /*0948*/ 	.short	0x0100
        /*094a*/ 	.byte	0x08
	.zero		1


	//   ....[1]....
        /*094c*/ 	.word	0x00000280
        /*0950*/ 	.word	0x000000ff
        /*0954*/ 	.word	0x00022820
        /*0958*/ 	.short	0x0100
        /*095a*/ 	.byte	0x08
	.zero		1


	//   ....[2]....
        /*095c*/ 	.word	0x00000370
        /*0960*/ 	.word	0x000000ff
        /*0964*/ 	.word	0x00022830
        /*0968*/ 	.short	0x0100
        /*096a*/ 	.byte	0x08
	.zero		1


	//   ....[3]....
        /*096c*/ 	.word	0x00000380
        /*0970*/ 	.word	0x000000ff
        /*0974*/ 	.word	0x00022840
        /*0978*/ 	.short	0x0100
        /*097a*/ 	.byte	0x08
	.zero		1


	//   ....[4]....
        /*097c*/ 	.word	0x00000390
        /*0980*/ 	.word	0x000000ff
        /*0984*/ 	.word	0x00022838
        /*0988*/ 	.short	0x0100
        /*098a*/ 	.byte	0x08
	.zero		1


	//   ....[5]....
        /*098c*/ 	.word	0x000003a0
        /*0990*/ 	.word	0x000000ff
        /*0994*/ 	.word	0x00022848
        /*0998*/ 	.short	0x0100
        /*099a*/ 	.byte	0x08
	.zero		1


	//   ....[6]....
        /*099c*/ 	.word	0x000004d0
        /*09a0*/ 	.word	0x000000ff
        /*09a4*/ 	.word	0x00022850
        /*09a8*/ 	.short	0x0100
        /*09aa*/ 	.byte	0x08
	.zero		1


	//   ....[7]....
        /*09ac*/ 	.word	0x000004e0
        /*09b0*/ 	.word	0x000000ff
        /*09b4*/ 	.word	0x00022860
        /*09b8*/ 	.short	0x0100
        /*09ba*/ 	.byte	0x08
	.zero		1


	//   ....[8]....
        /*09bc*/ 	.word	0x000004f0
        /*09c0*/ 	.word	0x000000ff
        /*09c4*/ 	.word	0x00022858
        /*09c8*/ 	.short	0x0100
        /*09ca*/ 	.byte	0x08
	.zero		1


	//   ....[9]....
        /*09cc*/ 	.word	0x00000500
        /*09d0*/ 	.word	0x000000ff
        /*09d4*/ 	.word	0x00022868
        /*09d8*/ 	.short	0x0100
        /*09da*/ 	.byte	0x08
	.zero		1


	//   ....[10]....
        /*09dc*/ 	.word	0x000005f0
        /*09e0*/ 	.word	0x000000ff
        /*09e4*/ 	.word	0x00022870
        /*09e8*/ 	.short	0x0100
        /*09ea*/ 	.byte	0x06
	.zero		1


	//   ....[11]....
        /*09ec*/ 	.word	0x00000600
        /*09f0*/ 	.word	0x000000ff
        /*09f4*/ 	.word	0x00022880
        /*09f8*/ 	.short	0x0100
        /*09fa*/ 	.byte	0x06
	.zero		1


	//   ....[12]....
        /*09fc*/ 	.word	0x00000610
        /*0a00*/ 	.word	0x000000ff
        /*0a04*/ 	.word	0x00022878
        /*0a08*/ 	.short	0x0100
        /*0a0a*/ 	.byte	0x06
	.zero		1


	//   ....[13]....
        /*0a0c*/ 	.word	0x00000620
        /*0a10*/ 	.word	0x000000ff
        /*0a14*/ 	.word	0x00022888
        /*0a18*/ 	.short	0x0100
        /*0a1a*/ 	.byte	0x06
	.zero		1


	//   ....[14]....
        /*0a1c*/ 	.word	0x00000750
        /*0a20*/ 	.word	0x000000ff
        /*0a24*/ 	.word	0x00022890
        /*0a28*/ 	.short	0x0100
        /*0a2a*/ 	.byte	0x08
	.zero		1


	//   ....[15]....
        /*0a2c*/ 	.word	0x00000760
        /*0a30*/ 	.word	0x000000ff
        /*0a34*/ 	.word	0x000228a0
        /*0a38*/ 	.short	0x0100
        /*0a3a*/ 	.byte	0x08
	.zero		1


	//   ....[16]....
        /*0a3c*/ 	.word	0x00000770
        /*0a40*/ 	.word	0x000000ff
        /*0a44*/ 	.word	0x00022898
        /*0a48*/ 	.short	0x0100
        /*0a4a*/ 	.byte	0x08
	.zero		1


	//   ....[17]....
        /*0a4c*/ 	.word	0x00000780
        /*0a50*/ 	.word	0x000000ff
        /*0a54*/ 	.word	0x000228a8
        /*0a58*/ 	.short	0x0100
        /*0a5a*/ 	.byte	0x08
	.zero		1


	//   ....[18]....
        /*0a5c*/ 	.word	0x000008b0
        /*0a60*/ 	.word	0x000000ff
        /*0a64*/ 	.word	0x000228b0
        /*0a68*/ 	.short	0x0100
        /*0a6a*/ 	.byte	0x08
	.zero		1


	//   ....[19]....
        /*0a6c*/ 	.word	0x000008c0
        /*0a70*/ 	.word	0x000000ff
        /*0a74*/ 	.word	0x000228c0
        /*0a78*/ 	.short	0x0100
        /*0a7a*/ 	.byte	0x08
	.zero		1


	//   ....[20]....
        /*0a7c*/ 	.word	0x000008d0
        /*0a80*/ 	.word	0x000000ff
        /*0a84*/ 	.word	0x000228b8
        /*0a88*/ 	.short	0x0100
        /*0a8a*/ 	.byte	0x08
	.zero		1


	//   ....[21]....
        /*0a8c*/ 	.word	0x000008e0
        /*0a90*/ 	.word	0x000000ff
        /*0a94*/ 	.word	0x000228c8
        /*0a98*/ 	.short	0x0100
        /*0a9a*/ 	.byte	0x08
	.zero		1


	//   ....[22]....
        /*0a9c*/ 	.word	0x00002180
        /*0aa0*/ 	.word	0x00000006
        /*0aa4*/ 	.word	0x00022800
        /*0aa8*/ 	.short	0x010a
        /*0aaa*/ 	.byte	0x3f
	.zero		1


	//   ....[23]....
        /*0aac*/ 	.word	0x00002250
        /*0ab0*/ 	.word	0x000000ff
        /*0ab4*/ 	.word	0x00022830
        /*0ab8*/ 	.short	0x010a
        /*0aba*/ 	.byte	0x16
	.zero		1


	//   ....[24]....
        /*0abc*/ 	.word	0x00002290
        /*0ac0*/ 	.word	0x000000ff
        /*0ac4*/ 	.word	0x00022830
        /*0ac8*/ 	.short	0x010a
        /*0aca*/ 	.byte	0x16
	.zero		1


	//   ....[25]....
        /*0acc*/ 	.word	0x00003c00
        /*0ad0*/ 	.word	0x00000003
        /*0ad4*/ 	.word	0x00000000
        /*0ad8*/ 	.short	0x0101
        /*0ada*/ 	.byte	0x3f
	.zero		1


	//   ....[26]....
        /*0adc*/ 	.word	0x000040e0
        /*0ae0*/ 	.word	0x000000ff
        /*0ae4*/ 	.word	0x00022850
        /*0ae8*/ 	.short	0x010a
        /*0aea*/ 	.byte	0x16
	.zero		1


	//   ....[27]....
        /*0aec*/ 	.word	0x00004120
        /*0af0*/ 	.word	0x000000ff
        /*0af4*/ 	.word	0x00022850
        /*0af8*/ 	.short	0x010a
        /*0afa*/ 	.byte	0x16
	.zero		1


	//   ....[28]....
        /*0afc*/ 	.word	0x000044c0
        /*0b00*/ 	.word	0x000000ff
        /*0b04*/ 	.word	0x00000000
        /*0b08*/ 	.short	0x0101
        /*0b0a*/ 	.byte	0x16
	.zero		1


	//   ....[29]....
        /*0b0c*/ 	.word	0x00004620
        /*0b10*/ 	.word	0x000000ff
        /*0b14*/ 	.word	0x00022830
        /*0b18*/ 	.short	0x010a
        /*0b1a*/ 	.byte	0x1a
	.zero		1


	//   ....[30]....
        /*0b1c*/ 	.word	0x00004670
        /*0b20*/ 	.word	0x000000ff
        /*0b24*/ 	.word	0x00022830
        /*0b28*/ 	.short	0x010a
        /*0b2a*/ 	.byte	0x1a
	.zero		1


	//   ....[31]....
        /*0b2c*/ 	.word	0x000068d0
        /*0b30*/ 	.word	0x0000009c
        /*0b34*/ 	.word	0x00000000
        /*0b38*/ 	.short	0x0101
        /*0b3a*/ 	.byte	0x3f
	.zero		1


	//   ....[32]....
        /*0b3c*/ 	.word	0x00006d20
        /*0b40*/ 	.word	0x000000ff
        /*0b44*/ 	.word	0x00022850
        /*0b48*/ 	.short	0x010a
        /*0b4a*/ 	.byte	0x1a
	.zero		1


	//   ....[33]....
        /*0b4c*/ 	.word	0x00006d60
        /*0b50*/ 	.word	0x000000ff
        /*0b54*/ 	.word	0x00022850
        /*0b58*/ 	.short	0x010a
        /*0b5a*/ 	.byte	0x1a
	.zero		1


	//   ....[34]....
        /*0b5c*/ 	.word	0x00007060
        /*0b60*/ 	.word	0x00000007
        /*0b64*/ 	.word	0x00000000
        /*0b68*/ 	.short	0x0101
        /*0b6a*/ 	.byte	0x3f
	.zero		1


	//   ....[35]....
        /*0b6c*/ 	.word	0x000071d0
        /*0b70*/ 	.word	0x000000ff
        /*0b74*/ 	.word	0x00022830
        /*0b78*/ 	.short	0x010a
        /*0b7a*/ 	.byte	0x19
	.zero		1


	//   ....[36]....
        /*0b7c*/ 	.word	0x00007210
        /*0b80*/ 	.word	0x000000ff
        /*0b84*/ 	.word	0x00022830
        /*0b88*/ 	.short	0x010a
        /*0b8a*/ 	.byte	0x19
	.zero		1


	//   ....[37]....
        /*0b8c*/ 	.word	0x00008bb0
        /*0b90*/ 	.word	0x0000000f
        /*0b94*/ 	.word	0x00000000
        /*0b98*/ 	.short	0x0101
        /*0b9a*/ 	.byte	0x3f
	.zero		1


	//   ....[38]....
        /*0b9c*/ 	.word	0x000090a0
        /*0ba0*/ 	.word	0x000000ff
        /*0ba4*/ 	.word	0x00022850
        /*0ba8*/ 	.short	0x010a
        /*0baa*/ 	.byte	0x19
	.zero		1


	//   ....[39]....
        /*0bac*/ 	.word	0x000090e0
        /*0bb0*/ 	.word	0x000000ff
        /*0bb4*/ 	.word	0x00022850
        /*0bb8*/ 	.short	0x010a
        /*0bba*/ 	.byte	0x19
	.zero		1


	//   ....[40]....
        /*0bbc*/ 	.word	0x000093f0
        /*0bc0*/ 	.word	0x0000000c
        /*0bc4*/ 	.word	0x00000000
        /*0bc8*/ 	.short	0x0101
        /*0bca*/ 	.byte	0x3f
	.zero		1


	//   ....[41]....
        /*0bcc*/ 	.word	0x0000bad0
        /*0bd0*/ 	.word	0x000000ff
        /*0bd4*/ 	.word	0x00000000
        /*0bd8*/ 	.short	0x0101
        /*0bda*/ 	.byte	0x08
	.zero		1


	//   ....[42]....
        /*0bdc*/ 	.word	0x0000c2e0
        /*0be0*/ 	.word	0x000000ff
        /*0be4*/ 	.word	0x00000000
        /*0be8*/ 	.short	0x0101
        /*0bea*/ 	.byte	0x08
	.zero		1


	//   ....[43]....
        /*0bec*/ 	.word	0x00010940
        /*0bf0*/ 	.word	0x00000000
        /*0bf4*/ 	.word	0x00022840
        /*0bf8*/ 	.short	0x010a
        /*0bfa*/ 	.byte	0x3f
	.zero		1


	//   ....[44]....
        /*0bfc*/ 	.word	0x00011690
        /*0c00*/ 	.word	0x00000012
        /*0c04*/ 	.word	0x00022800
        /*0c08*/ 	.short	0x0107
        /*0c0a*/ 	.byte	0x3f
	.zero		1


	//   ....[45]....
        /*0c0c*/ 	.word	0x00011780
        /*0c10*/ 	.word	0x00000012
        /*0c14*/ 	.word	0x00022800
        /*0c18*/ 	.short	0x0101
        /*0c1a*/ 	.byte	0x3f
	.zero		1


	//   ....[46]....
        /*0c1c*/ 	.word	0x000117a0
        /*0c20*/ 	.word	0x00000012
        /*0c24*/ 	.word	0x00022820
        /*0c28*/ 	.short	0x010a
        /*0c2a*/ 	.byte	0x3f
	.zero		1


	//   ....[47]....
        /*0c2c*/ 	.word	0x00011880
        /*0c30*/ 	.word	0x00000002
        /*0c34*/ 	.word	0x00022860
        /*0c38*/ 	.short	0x010a
        /*0c3a*/ 	.byte	0x3f
	.zero		1


	//   ....[48]....
        /*0c3c*/ 	.word	0x00012130
        /*0c40*/ 	.word	0x00000003
        /*0c44*/ 	.word	0x00022840
        /*0c48*/ 	.short	0x010a
        /*0c4a*/ 	.byte	0x3f
	.zero		1


	//   ....[49]....
        /*0c4c*/ 	.word	0x00012380
        /*0c50*/ 	.word	0x00000003
        /*0c54*/ 	.word	0x00022860
        /*0c58*/ 	.short	0x010a
        /*0c5a*/ 	.byte	0x3f
	.zero		1


	//   ....[50]....
        /*0c5c*/ 	.word	0x00012b70
        /*0c60*/ 	.word	0x00000004
        /*0c64*/ 	.word	0x00022840
        /*0c68*/ 	.short	0x010a
        /*0c6a*/ 	.byte	0x3f
	.zero		1


	//   ....[51]....
        /*0c6c*/ 	.word	0x00012dc0
        /*0c70*/ 	.word	0x00000004
        /*0c74*/ 	.word	0x00022860
        /*0c78*/ 	.short	0x010a
        /*0c7a*/ 	.byte	0x3f
	.zero		1


	//   ....[52]....
        /*0c7c*/ 	.word	0x00013540
        /*0c80*/ 	.word	0x00000002
        /*0c84*/ 	.word	0x00022840
        /*0c88*/ 	.short	0x010a
        /*0c8a*/ 	.byte	0x3f
	.zero		1


	//   ....[53]....
        /*0c8c*/ 	.word	0x00013790
        /*0c90*/ 	.word	0x00000002
        /*0c94*/ 	.word	0x00022860
        /*0c98*/ 	.short	0x010a
        /*0c9a*/ 	.byte	0x3f
	.zero		1


	//   ....[54]....
        /*0c9c*/ 	.word	0x00015130
        /*0ca0*/ 	.word	0x00000000
        /*0ca4*/ 	.word	0x00022820
        /*0ca8*/ 	.short	0x010a
        /*0caa*/ 	.byte	0x3f
	.zero		1


	//   ....[55]....
        /*0cac*/ 	.word	0x00015320
        /*0cb0*/ 	.word	0x00000006
        /*0cb4*/ 	.word	0x00000000
        /*0cb8*/ 	.short	0x010a
        /*0cba*/ 	.byte	0x3f
	.zero		1


	//   ....[56]....
        /*0cbc*/ 	.word	0x00015350
        /*0cc0*/ 	.word	0x00000007
        /*0cc4*/ 	.word	0x00000000
        /*0cc8*/ 	.short	0x010a
        /*0cca*/ 	.byte	0x3f
	.zero		1


	//   ....[57]....
        /*0ccc*/ 	.word	0x000153b0
        /*0cd0*/ 	.word	0x00000004
        /*0cd4*/ 	.word	0x00000000
        /*0cd8*/ 	.short	0x010a
        /*0cda*/ 	.byte	0x3f
	.zero		1


	//   ....[58]....
        /*0cdc*/ 	.word	0x000153e0
        /*0ce0*/ 	.word	0x00000003
        /*0ce4*/ 	.word	0x00000000
        /*0ce8*/ 	.short	0x010a
        /*0cea*/ 	.byte	0x3f
	.zero		1


	//   ....[59]....
        /*0cec*/ 	.word	0x00015440
        /*0cf0*/ 	.word	0x00000006
        /*0cf4*/ 	.word	0x00022800
        /*0cf8*/ 	.short	0x010a
        /*0cfa*/ 	.byte	0x3f
	.zero		1


	//   ....[60]....
        /*0cfc*/ 	.word	0x000154a0
        /*0d00*/ 	.word	0x00000000
        /*0d04*/ 	.word	0x00022830
        /*0d08*/ 	.short	0x010a
        /*0d0a*/ 	.byte	0x3f
	.zero		1


	//   ....[61]....
        /*0d0c*/ 	.word	0x00015500
        /*0d10*/ 	.word	0x0000000a
        /*0d14*/ 	.word	0x00022850
        /*0d18*/ 	.short	0x010a
        /*0d1a*/ 	.byte	0x3f
	.zero		1


	//   ....[62]....
        /*0d1c*/ 	.word	0x00015560
        /*0d20*/ 	.word	0x00000005
        /*0d24*/ 	.word	0x00022830
        /*0d28*/ 	.short	0x010a
        /*0d2a*/ 	.byte	0x3f
	.zero		1


	//   ....[63]....
        /*0d2c*/ 	.word	0x000155b0
        /*0d30*/ 	.word	0x00000007
        /*0d34*/ 	.word	0x00022850
        /*0d38*/ 	.short	0x010a
        /*0d3a*/ 	.byte	0x3f
	.zero		1


	//   ....[64]....
        /*0d3c*/ 	.word	0x00015610
        /*0d40*/ 	.word	0x00000005
        /*0d44*/ 	.word	0x00022830
        /*0d48*/ 	.short	0x010a
        /*0d4a*/ 	.byte	0x3f
	.zero		1


	//   ....[65]....
        /*0d4c*/ 	.word	0x00015660
        /*0d50*/ 	.word	0x0000000c
        /*0d54*/ 	.word	0x00022850
        /*0d58*/ 	.short	0x010a
        /*0d5a*/ 	.byte	0x3f
	.zero		1


	//   ....[66]....
        /*0d5c*/ 	.word	0x00015800
        /*0d60*/ 	.word	0x00000000
        /*0d64*/ 	.word	0x00022840
        /*0d68*/ 	.short	0x010a
        /*0d6a*/ 	.byte	0x3f
	.zero		1


	//   ....[67]....
        /*0d6c*/ 	.word	0x000162c0
        /*0d70*/ 	.word	0x00000012
        /*0d74*/ 	.word	0x00022820
        /*0d78*/ 	.short	0x010a
        /*0d7a*/ 	.byte	0x3f
	.zero		1


	//   ....[68]....
        /*0d7c*/ 	.word	0x00016310
        /*0d80*/ 	.word	0x00000002
        /*0d84*/ 	.word	0x00022860
        /*0d88*/ 	.short	0x010a
        /*0d8a*/ 	.byte	0x3f
	.zero		1


	//   ....[69]....
        /*0d8c*/ 	.word	0x00016360
        /*0d90*/ 	.word	0x00000003
        /*0d94*/ 	.word	0x00022840
        /*0d98*/ 	.short	0x010a
        /*0d9a*/ 	.byte	0x3f
	.zero		1


	//   ....[70]....
        /*0d9c*/ 	.word	0x000163b0
        /*0da0*/ 	.word	0x00000003
        /*0da4*/ 	.word	0x00022860
        /*0da8*/ 	.short	0x010a
        /*0daa*/ 	.byte	0x3f
	.zero		1


	//   ....[71]....
        /*0dac*/ 	.word	0x00016400
        /*0db0*/ 	.word	0x00000004
        /*0db4*/ 	.word	0x00022840
        /*0db8*/ 	.short	0x010a
        /*0dba*/ 	.byte	0x3f
	.zero		1


	//   ....[72]....
        /*0dbc*/ 	.word	0x00016450
        /*0dc0*/ 	.word	0x00000004
        /*0dc4*/ 	.word	0x00022860
        /*0dc8*/ 	.short	0x010a
        /*0dca*/ 	.byte	0x3f
	.zero		1


	//   ....[73]....
        /*0dcc*/ 	.word	0x000164a0
        /*0dd0*/ 	.word	0x00000002
        /*0dd4*/ 	.word	0x00022840
        /*0dd8*/ 	.short	0x010a
        /*0dda*/ 	.byte	0x3f
	.zero		1


	//   ....[74]....
        /*0ddc*/ 	.word	0x000164f0
        /*0de0*/ 	.word	0x00000002
        /*0de4*/ 	.word	0x00022860
        /*0de8*/ 	.short	0x010a
        /*0dea*/ 	.byte	0x3f
	.zero		1


	//   ....[75]....
        /*0dec*/ 	.word	0x00016fa0
        /*0df0*/ 	.word	0x00000000
        /*0df4*/ 	.word	0x00022820
        /*0df8*/ 	.short	0x010a
        /*0dfa*/ 	.byte	0x3f
	.zero		1


	//   ....[76]....
        /*0dfc*/ 	.word	0x00017140
        /*0e00*/ 	.word	0x00000006
        /*0e04*/ 	.word	0x00000000
        /*0e08*/ 	.short	0x010a
        /*0e0a*/ 	.byte	0x3f
	.zero		1


	//   ....[77]....
        /*0e0c*/ 	.word	0x00017190
        /*0e10*/ 	.word	0x00000007
        /*0e14*/ 	.word	0x00000000
        /*0e18*/ 	.short	0x010a
        /*0e1a*/ 	.byte	0x3f
	.zero		1


	//   ....[78]....
        /*0e1c*/ 	.word	0x000171e0
        /*0e20*/ 	.word	0x00000004
        /*0e24*/ 	.word	0x00000000
        /*0e28*/ 	.short	0x010a
        /*0e2a*/ 	.byte	0x3f
	.zero		1


	//----- nvinfo : EIATTR_NUM_MBARRIERS
	.align		4
.L_561:
        /*0e2c*/ 	.byte	0x03, 0x38
        /*0e2e*/ 	.short	0x0016


	//----- nvinfo : EIATTR_EXIT_INSTR_OFFSETS
	.align		4
        /*0e30*/ 	.byte	0x04, 0x1c
        /*0e32*/ 	.short	(.L_563 - .L_562)


	//   ....[0]....
.L_562:
        /*0e34*/ 	.word	0x00000a70


	//   ....[1]....
        /*0e38*/ 	.word	0x0000e580


	//   ....[2]....
        /*0e3c*/ 	.word	0x00015430


	//----- nvinfo : EIATTR_MAX_THREADS
	.align		4
.L_563:
        /*0e40*/ 	.byte	0x04, 0x05
        /*0e42*/ 	.short	(.L_565 - .L_564)
.L_564:
        /*0e44*/ 	.word	0x00000180
        /*0e48*/ 	.word	0x00000001
        /*0e4c*/ 	.word	0x00000001


	//----- nvinfo : EIATTR_CRS_STACK_SIZE
	.align		4
.L_565:
        /*0e50*/ 	.byte	0x04, 0x1e
        /*0e52*/ 	.short	(.L_567 - .L_566)
.L_566:
        /*0e54*/ 	.word	0x00000000


	//----- nvinfo : EIATTR_CBANK_PARAM_SIZE
	.align		4
.L_567:
        /*0e58*/ 	.byte	0x03, 0x19
        /*0e5a*/ 	.short	0x0af0


	//----- nvinfo : EIATTR_PARAM_CBANK
	.align		4
        /*0e5c*/ 	.byte	0x04, 0x0a
        /*0e5e*/ 	.short	(.L_569 - .L_568)
	.align		4
.L_568:
        /*0e60*/ 	.word	index@(.nv.constant0._ZN7cutlass13device_kernelIN5flash11enable_sm90INS1_16FlashAttnFwdSm90INS1_25CollectiveMainloopFwdSm90ILi2EN4cute5tupleIJNS5_1CILi1EEES8_S8_EEENS6_IJNS7_ILi128EEENS7_ILi96EEENS7_ILi64EEEEEELi256ENS_10bfloat16_tEfNS_4arch4Sm90ELb1ELb0ELb1ELb1ELb0ELb0ELb0ELb1ELb0ELb1ELb1ELb0EEENS1_21CollectiveEpilogueFwdINS6_IJSA_NS7_ILi256EEESB_EEES9_SE_SG_Li256ELb1ELb1ELb1ELb0EEENS1_36VarlenDynamicPersistentTileSchedulerILi128ELi96ELi256ELi128ELb1ELb1ELb1ELb1ELb1ELb1EEEEEEEEEvNT_6ParamsE)
        /*0e64*/ 	.short	0x0210
        /*0e66*/ 	.short	0x0af0


	//----- nvinfo : EIATTR_SW_WAR
	.align		4
.L_569:
        /*0e68*/ 	.byte	0x04, 0x36
        /*0e6a*/ 	.short	(.L_571 - .L_570)
.L_570:
        /*0e6c*/ 	.word	0x00000008
.L_571:


//--------------------- .nv.info._ZN7cutlass13device_kernelIN5flash11enable_sm90INS1_16FlashAttnFwdSm90INS1_25CollectiveMainloopFwdSm90ILi2EN4cute5tupleIJNS5_1CILi1EEES8_S8_EEENS6_IJNS7_ILi128EEENS7_ILi96EEENS7_ILi64EEEEEELi256ENS_10bfloat16_tEfNS_4arch4Sm90ELb1ELb0ELb1ELb1ELb0ELb1ELb0ELb1ELb0ELb1ELb1ELb0EEENS1_21CollectiveEpilogueFwdINS6_IJSA_NS7_ILi256EEESB_EEES9_SE_SG_Li256ELb1ELb1ELb1ELb0EEENS1_36VarlenDynamicPersistentTileSchedulerILi128ELi96ELi256ELi128ELb1ELb1ELb1ELb1ELb1ELb1EEEEEEEEEvNT_6ParamsE --------------------------
	.section	.nv.info._ZN7cutlass13device_kernelIN5flash11enable_sm90INS1_16FlashAttnFwdSm90INS1_25CollectiveMainloopFwdSm90ILi2EN4cute5tupleIJNS5_1CILi1EEES8_S8_EEENS6_IJNS7_ILi128EEENS7_ILi96EEENS7_ILi64EEEEEELi256ENS_10bfloat16_tEfNS_4arch4Sm90ELb1ELb0ELb1ELb1ELb0ELb1ELb0ELb1ELb0ELb1ELb1ELb0EEENS1_21CollectiveEpilogueFwdINS6_IJSA_NS7_ILi256EEESB_EEES9_SE_SG_Li256ELb1ELb1ELb1ELb0EEENS1_36VarlenDynamicPersistentTileSchedulerILi128ELi96ELi256ELi128ELb1ELb1ELb1ELb1ELb1ELb1EEEEEEEEEvNT_6ParamsE,"",@"SHT_CUDA_INFO"
	.sectionflags	@""
	.align	4


	//----- nvinfo : EIATTR_CUDA_API_VERSION
	.align		4
        /*0000*/ 	.byte	0x04, 0x37
        /*0002*/ 	.short	(.L_573 - .L_572)
.L_572:
        /*0004*/ 	.word	0x00000082


	//----- nvinfo : EIATTR_KPARAM_INFO
	.align		4
.L_573:
        /*0008*/ 	.byte	0x04, 0x17
        /*000a*/ 	.short	(.L_575 - .L_574)
.L_574:
        /*000c*/ 	.word	0x00000000
        /*0010*/ 	.short	0x0000
        /*0012*/ 	.short	0x0070
        /*0014*/ 	.byte	0x00, 0xf0, 0x01, 0x2a


	//----- nvinfo : EIATTR_SPARSE_MMA_MASK
	.align		4
.L_575:
        /*0018*/ 	.byte	0x03, 0x50
        /*001a*/ 	.short	0x0000


	//----- nvinfo : EIATTR_MAXREG_COUNT
	.align		4
        /*001c*/ 	.byte	0x03, 0x1b
        /*001e*/ 	.short	0x00a8


	//----- nvinfo : EIATTR_NUM_BARRIERS
	.align		4
        /*0020*/ 	.byte	0x02, 0x4c
        /*0022*/ 	.byte	0x10
	.zero		1


	//----- nvinfo : EIATTR_EXTERNS
	.align		4
        /*0024*/ 	.byte	0x04, 0x0f
        /*0026*/ 	.short	(.L_577 - .L_576)


	//   ....[0]....
	.align		4
.L_576:
        /*0028*/ 	.word	index@(__assertfail)


	//----- nvinfo : EIATTR_ANNOTATIONS
	.align		4
.L_577:
        /*002c*/ 	.byte	0x04, 0x55
        /*002e*/ 	.short	(.L_579 - .L_578)


	//   ....[0]....
.L_578:
        /* <DEDUP_REMOVED lines=87> */


	//----- nvinfo : EIATTR_MERCURY_ISA_VERSION
	.align		4
.L_579:
        /*0590*/ 	.byte	0x03, 0x5f
        /*0592*/ 	.short	0x0101


	//----- nvinfo : EIATTR_UNUSED_LOAD_BYTE_OFFSET
	.align		4
        /*0594*/ 	.byte	0x04, 0x44
        /*0596*/ 	.short	(.L_581 - .L_580)


	//   ....[0]....
.L_580:
        /*0598*/ 	.word	0x00000ae0
        /*059c*/ 	.word	0x0000fff0


	//   ....[1]....
        /*05a0*/ 	.word	0x00011a60
        /*05a4*/ 	.word	0x0000fff0


	//----- nvinfo : EIATTR_INT_WARP_WIDE_INSTR_OFFSETS
	.align		4
.L_581:
        /*05a8*/ 	.byte	0x04, 0x31
        /*05aa*/ 	.short	(.L_583 - .L_582)


	//   ....[0]....
.L_582:
        /*05ac*/ 	.word	0x00000190


	//   ....[1]....
        /*05b0*/ 	.word	0x000001d0


	//   ....[2]....
        /*05b4*/ 	.word	0x00000240


	//   ....[3]....
        /*05b8*/ 	.word	0x00019d20


	//   ....[4]....
        /*05bc*/ 	.word	0x00019db0


	//   ....[5]....
        /*05c0*/ 	.word	0x0001da20


	//   ....[6]....
        /*05c4*/ 	.word	0x0001dab0


	//----- nvinfo : EIATTR_COOP_GROUP_MASK_REGIDS
	.align		4
.L_583:
        /*05c8*/ 	.byte	0x04, 0x29
        /*05ca*/ 	.short	(.L_585 - .L_584)


	//   ....[0]....
.L_584:
        /*05cc*/ 	.word	0xffffffff


	//   ....[1]....
        /*05d0*/ 	.word	0xffffffff


	//   ....[2]....
        /*05d4*/ 	.word	0xffffffff


	//   ....[3]....
        /*05d8*/ 	.word	0xffffffff


	//   ....[4]....
        /*05dc*/ 	.word	0xffffffff


	//   ....[5]....
        /*05e0*/ 	.word	0xffffffff


	//   ....[6]....
        /*05e4*/ 	.word	0xffffffff


	//   ....[7]....
        /*05e8*/ 	.word	0xffffffff


	//   ....[8]....
        /*05ec*/ 	.word	0xffffffff


	//   ....[9]....
        /*05f0*/ 	.word	0xffffffff


	//   ....[10]....
        /*05f4*/ 	.word	0xffffffff


	//   ....[11]....
        /*05f8*/ 	.word	0xffffffff


	//   ....[12]....
        /*05fc*/ 	.word	0xffffffff


	//   ....[13]....
        /*0600*/ 	.word	0xffffffff


	//   ....[14]....
        /*0604*/ 	.word	0xffffffff


	//   ....[15]....
        /*0608*/ 	.word	0xffffffff


	//   ....[16]....
        /*060c*/ 	.word	0xffffffff


	//   ....[17]....
        /*0610*/ 	.word	0xffffffff


	//   ....[18]....
        /*0614*/ 	.word	0xffffffff


	//   ....[19]....
        /*0618*/ 	.word	0xffffffff


	//   ....[20]....
        /*061c*/ 	.word	0xffffffff


	//   ....[21]....
        /*0620*/ 	.word	0xffffffff


	//   ....[22]....
        /*0624*/ 	.word	0xffffffff


	//   ....[23]....
        /*0628*/ 	.word	0xffffffff


	//   ....[24]....
        /*062c*/ 	.word	0xffffffff


	//   ....[25]....
        /*0630*/ 	.word	0xffffffff


	//   ....[26]....
        /*0634*/ 	.word	0xffffffff


	//   ....[27]....
        /*0638*/ 	.word	0xffffffff


	//   ....[28]....
        /*063c*/ 	.word	0xffffffff


	//   ....[29]....
        /*0640*/ 	.word	0xffffffff


	//   ....[30]....
        /*0644*/ 	.word	0xffffffff


	//   ....[31]....
        /*0648*/ 	.word	0xffffffff


	//   ....[32]....
        /*064c*/ 	.word	0xffffffff


	//   ....[33]....
        /*0650*/ 	.word	0xffffffff


	//   ....[34]....
        /*0654*/ 	.word	0xffffffff


	//   ....[35]....
        /*0658*/ 	.word	0xffffffff


	//   ....[36]....
        /*065c*/ 	.word	0xffffffff


	//   ....[37]....
        /*0660*/ 	.word	0xffffffff


	//   ....[38]....
        /*0664*/ 	.word	0xffffffff


	//   ....[39]....
        /*0668*/ 	.word	0xffffffff


	//   ....[40]....
        /*066c*/ 	.word	0xffffffff


	//   ....[41]....
        /*0670*/ 	.word	0xffffffff


	//   ....[42]....
        /*0674*/ 	.word	0xffffffff


	//   ....[43]....
        /*0678*/ 	.word	0xffffffff


	//   ....[44]....
        /*067c*/ 	.word	0xffffffff


	//   ....[45]....
        /*0680*/ 	.word	0xffffffff


	//   ....[46]....
        /*0684*/ 	.word	0xffffffff


	//   ....[47]....
        /*0688*/ 	.word	0xffffffff


	//   ....[48]....
        /*068c*/ 	.word	0xffffffff


	//   ....[49]....
        /*0690*/ 	.word	0xffffffff


	//   ....[50]....
        /*0694*/ 	.word	0xffffffff


	//   ....[51]....
        /*0698*/ 	.word	0xffffffff


	//   ....[52]....
        /*069c*/ 	.word	0xffffffff


	//   ....[53]....
        /*06a0*/ 	.word	0xffffffff


	//   ....[54]....
        /*06a4*/ 	.word	0xffffffff


	//   ....[55]....
        /*06a8*/ 	.word	0xffffffff


	//   ....[56]....
        /*06ac*/ 	.word	0xffffffff


	//   ....[57]....
        /*06b0*/ 	.word	0xffffffff


	//   ....[58]....
        /*06b4*/ 	.word	0xffffffff


	//   ....[59]....
        /*06b8*/ 	.word	0xffffffff


	//   ....[60]....
        /*06bc*/ 	.word	0xffffffff


	//   ....[61]....
        /*06c0*/ 	.word	0xffffffff


	//   ....[62]....
        /*06c4*/ 	.word	0xffffffff


	//   ....[63]....
        /*06c8*/ 	.word	0xffffffff


	//   ....[64]....
        /*06cc*/ 	.word	0xffffffff


	//   ....[65]....
        /*06d0*/ 	.word	0xffffffff


	//   ....[66]....
        /*06d4*/ 	.word	0xffffffff


	//   ....[67]....
        /*06d8*/ 	.word	0xffffffff


	//   ....[68]....
        /*06dc*/ 	.word	0xffffffff


	//   ....[69]....
        /*06e0*/ 	.word	0xffffffff


	//   ....[70]....
        /*06e4*/ 	.word	0xffffffff


	//   ....[71]....
        /*06e8*/ 	.word	0xffffffff


	//   ....[72]....
        /*06ec*/ 	.word	0xffffffff


	//   ....[73]....
        /*06f0*/ 	.word	0xffffffff


	//   ....[74]....
        /*06f4*/ 	.word	0xffffffff


	//   ....[75]....
        /*06f8*/ 	.word	0xffffffff


	//   ....[76]....
        /*06fc*/ 	.word	0xffffffff


	//   ....[77]....
        /*0700*/ 	.word	0xffffffff


	//   ....[78]....
        /*0704*/ 	.word	0xffffffff


	//   ....[79]....
        /*0708*/ 	.word	0xffffffff


	//   ....[80]....
        /*070c*/ 	.word	0xffffffff


	//   ....[81]....
        /*0710*/ 	.word	0xffffffff


	//   ....[82]....
        /*0714*/ 	.word	0xffffffff


	//   ....[83]....
        /*0718*/ 	.word	0xffffffff


	//   ....[84]....
        /*071c*/ 	.word	0xffffffff


	//   ....[85]....
        /*0720*/ 	.word	0xffffffff


	//   ....[86]....
        /*0724*/ 	.word	0xffffffff


	//   ....[87]....
        /*0728*/ 	.word	0xffffffff


	//   ....[88]....
        /*072c*/ 	.word	0xffffffff


	//   ....[89]....
        /*0730*/ 	.word	0xffffffff


	//   ....[90]....
        /*0734*/ 	.word	0xffffffff


	//   ....[91]....
        /*0738*/ 	.word	0xffffffff


	//   ....[92]....
        /*073c*/ 	.word	0xffffffff


	//   ....[93]....
        /*0740*/ 	.word	0xffffffff


	//   ....[94]....
        /*0744*/ 	.word	0xffffffff


	//   ....[95]....
        /*0748*/ 	.word	0xffffffff


	//   ....[96]....
        /*074c*/ 	.word	0xffffffff


	//   ....[97]....
        /*0750*/ 	.word	0xffffffff


	//   ....[98]....
        /*0754*/ 	.word	0xffffffff


	//   ....[99]....
        /*0758*/ 	.word	0xffffffff


	//   ....[100]....
        /*075c*/ 	.word	0xffffffff


	//   ....[101]....
        /*0760*/ 	.word	0xffffffff


	//   ....[102]....
        /*0764*/ 	.word	0xffffffff


	//   ....[103]....
        /*0768*/ 	.word	0xffffffff


	//   ....[104]....
        /*076c*/ 	.word	0xffffffff


	//   ....[105]....
        /*0770*/ 	.word	0xffffffff


	//   ....[106]....
        /*0774*/ 	.word	0xffffffff


	//   ....[107]....
        /*0778*/ 	.word	0xffffffff


	//   ....[108]....
        /*077c*/ 	.word	0xffffffff


	//   ....[109]....
        /*0780*/ 	.word	0xffffffff


	//   ....[110]....
        /*0784*/ 	.word	0xffffffff


	//   ....[111]....
        /*0788*/ 	.word	0xffffffff


	//   ....[112]....
        /*078c*/ 	.word	0xffffffff


	//   ....[113]....
        /*0790*/ 	.word	0xffffffff


	//   ....[114]....
        /*0794*/ 	.word	0xffffffff


	//   ....[115]....
        /*0798*/ 	.word	0xffffffff


	//   ....[116]....
        /*079c*/ 	.word	0xffffffff


	//   ....[117]....
        /*07a0*/ 	.word	0xffffffff


	//   ....[118]....
        /*07a4*/ 	.word	0xffffffff


	//   ....[119]....
        /*07a8*/ 	.word	0xffffffff


	//   ....[120]....
        /*07ac*/ 	.word	0xffffffff


	//   ....[121]....
        /*07b0*/ 	.word	0xffffffff


	//   ....[122]....
        /*07b4*/ 	.word	0x0500000f


	//   ....[123]....
        /*07b8*/ 	.word	0x0500000f


	//   ....[124]....
        /*07bc*/ 	.word	0x0500000f


	//   ....[125]....
        /*07c0*/ 	.word	0x0500000f


	//   ....[126]....
        /*07c4*/ 	.word	0x0500000f


	//   ....[127]....
        /*07c8*/ 	.word	0x0500000f


	//   ....[128]....
        /*07cc*/ 	.word	0x0500000f


	//   ....[129]....
        /*07d0*/ 	.word	0x0500000f


	//   ....[130]....
        /*07d4*/ 	.word	0x0500000f


	//   ....[131]....
        /*07d8*/ 	.word	0x0500000f


	//   ....[132]....
        /*07dc*/ 	.word	0x0500000f


	//   ....[133]....
        /*07e0*/ 	.word	0x0500000f


	//   ....[134]....
        /*07e4*/ 	.word	0x0500000f


	//   ....[135]....
        /*07e8*/ 	.word	0x0500000f


	//   ....[136]....
        /*07ec*/ 	.word	0x0500000f


	//   ....[137]....
        /*07f0*/ 	.word	0x0500000f


	//   ....[138]....
        /*07f4*/ 	.word	0x0500000f


	//   ....[139]....
        /*07f8*/ 	.word	0x0500000f


	//   ....[140]....
        /*07fc*/ 	.word	0x0500000f


	//   ....[141]....
        /*0800*/ 	.word	0x0500000f


	//   ....[142]....
        /*0804*/ 	.word	0x0500000f


	//   ....[143]....
        /*0808*/ 	.word	0x0500000f


	//   ....[144]....
        /*080c*/ 	.word	0x0500000f


	//   ....[145]....
        /*0810*/ 	.word	0x0500000f


	//   ....[146]....
        /*0814*/ 	.word	0x0500000f


	//   ....[147]....
        /*0818*/ 	.word	0x0500000f


	//   ....[148]....
        /*081c*/ 	.word	0x0500000f


	//   ....[149]....
        /*0820*/ 	.word	0x0500000f


	//   ....[150]....
        /*0824*/ 	.word	0x0500000f


	//   ....[151]....
        /*0828*/ 	.word	0x0500000f


	//   ....[152]....
        /*082c*/ 	.word	0x0500000f


	//   ....[153]....
        /*0830*/ 	.word	0x0500000f


	//   ....[154]....
        /*0834*/ 	.word	0x0500000f


	//   ....[155]....
        /*0838*/ 	.word	0x0500000f


	//   ....[156]....
        /*083c*/ 	.word	0x0500000f


	//   ....[157]....
        /*0840*/ 	.word	0x0500000f


	//   ....[158]....
        /*0844*/ 	.word	0x0500000f


	//   ....[159]....
        /*0848*/ 	.word	0x0500000f


	//   ....[160]....
        /*084c*/ 	.word	0x0500000f


	//   ....[161]....
        /*0850*/ 	.word	0x0500000f


	//   ....[162]....
        /*0854*/ 	.word	0x0500000f


	//   ....[163]....
        /*0858*/ 	.word	0x0500000f


	//   ....[164]....
        /*085c*/ 	.word	0x0500000f


	//   ....[165]....
        /*0860*/ 	.word	0x0500000f


	//   ....[166]....
        /*0864*/ 	.word	0x0500000f


	//   ....[167]....
        /*0868*/ 	.word	0x0500000f


	//   ....[168]....
        /*086c*/ 	.word	0x0500000f


	//   ....[169]....
        /*0870*/ 	.word	0x0500000f


	//   ....[170]....
        /*0874*/ 	.word	0x0500000f


	//   ....[171]....
        /*0878*/ 	.word	0x0500000f


	//   ....[172]....
        /*087c*/ 	.word	0x0500000f


	//   ....[173]....
        /*0880*/ 	.word	0x0500000f


	//   ....[174]....
        /*0884*/ 	.word	0x0500000f


	//   ....[175]....
        /*0888*/ 	.word	0x0500000f


	//   ....[176]....
        /*088c*/ 	.word	0x0500000f


	//   ....[177]....
        /*0890*/ 	.word	0x0500000f


	//   ....[178]....
        /*0894*/ 	.word	0x0500000f


	//   ....[179]....
        /*0898*/ 	.word	0x0500000f


	//   ....[180]....
        /*089c*/ 	.word	0x0500000f


	//   ....[181]....
        /*08a0*/ 	.word	0x0500000f


	//   ....[182]....
        /*08a4*/ 	.word	0x0500000f


	//   ....[183]....
        /*08a8*/ 	.word	0x0500000f


	//   ....[184]....
        /*08ac*/ 	.word	0x0500000f


	//   ....[185]....
        /*08b0*/ 	.word	0x0500000f


	//   ....[186]....
        /*08b4*/ 	.word	0x0500000f


	//   ....[187]....
        /*08b8*/ 	.word	0x0500000f


	//   ....[188]....
        /*08bc*/ 	.word	0x0500000f


	//   ....[189]....
        /*08c0*/ 	.word	0x0500000f


	//   ....[190]....
        /*08c4*/ 	.word	0x0500000f


	//   ....[191]....
        /*08c8*/ 	.word	0x0500000f


	//   ....[192]....
        /*08cc*/ 	.word	0x0500000f


	//   ....[193]....
        /*08d0*/ 	.word	0x0500000f


	//   ....[194]....
        /*08d4*/ 	.word	0x0500000f


	//   ....[195]....
        /*08d8*/ 	.word	0x0500000f


	//----- nvinfo : EIATTR_COOP_GROUP_INSTR_OFFSETS
	.align		4
.L_585:
        /*08dc*/ 	.byte	0x04, 0x28
        /*08de*/ 	.short	(.L_587 - .L_586)


	//   ....[0]....
.L_586:
        /*08e0*/ 	.word	0x00000070


	//   ....[1]....
        /*08e4*/ 	.word	0x000001a0


	//   ....[2]....
        /*08e8*/ 	.word	0x000001f0


	//   ....[3]....
        /*08ec*/ 	.word	0x00000420


	//   ....[4]....
        /*08f0*/ 	.word	0x00000580


	//   ....[5]....
        /*08f4*/ 	.word	0x000006a0


	//   ....[6]....
        /*08f8*/ 	.word	0x00000800


	//   ....[7]....
        /*08fc*/ 	.word	0x000067a0


	//   ....[8]....
        /*0900*/ 	.word	0x00006f20


	//   ....[9]....
        /*0904*/ 	.word	0x00006f30


	//   ....[10]....
        /*0908*/ 	.word	0x00006f40


	//   ....[11]....
        /*090c*/ 	.word	0x00006f50


	//   ....[12]....
        /*0910*/ 	.word	0x00007240


	//   ....[13]....
        /*0914*/ 	.word	0x00007250


	//   ....[14]....
        /*0918*/ 	.word	0x00007260


	//   ....[15]....
        /*091c*/ 	.word	0x00007270


	//   ....[16]....
        /*0920*/ 	.word	0x00008540


	//   ....[17]....
        /*0924*/ 	.word	0x00008560


	//   ....[18]....
        /*0928*/ 	.word	0x00008570


	//   ....[19]....
        /*092c*/ 	.word	0x00008580


	//   ....[20]....
        /*0930*/ 	.word	0x00008670


	//   ....[21]....
        /*0934*/ 	.word	0x00008690


	//   ....[22]....
        /*0938*/ 	.word	0x00008720


	//   ....[23]....
        /*093c*/ 	.word	0x00008750


	//   ....[24]....
        /*0940*/ 	.word	0x0000a010


	//   ....[25]....
        /*0944*/ 	.word	0x0000a070


	//   ....[26]....
        /*0948*/ 	.word	0x0000a7d0


	//   ....[27]....
        /*094c*/ 	.word	0x0000a830


	//   ....[28]....
        /*0950*/ 	.word	0x0000af70


	//   ....[29]....
        /*0954*/ 	.word	0x0000aff0


	//   ....[30]....
        /*0958*/ 	.word	0x0000c090


	//   ....[31]....
        /*095c*/ 	.word	0x0000c0d0


	//   ....[32]....
        /*0960*/ 	.word	0x0000cca0


	//   ....[33]....
        /*0964*/ 	.word	0x0000cd40


	//   ....[34]....
        /*0968*/ 	.word	0x0000d6e0


	//   ....[35]....
        /*096c*/ 	.word	0x0000d8e0


	//   ....[36]....
        /*0970*/ 	.word	0x0000f440


	//   ....[37]....
        /*0974*/ 	.word	0x0000f4a0


	//   ....[38]....
        /*0978*/ 	.word	0x0000fe60


	//   ....[39]....
        /*097c*/ 	.word	0x0000fec0


	//   ....[40]....
        /*0980*/ 	.word	0x00010fe0


	//   ....[41]....
        /*0984*/ 	.word	0x00011080


	//   ....[42]....
        /*0988*/ 	.word	0x00011110


	//   ....[43]....
        /*098c*/ 	.word	0x000112e0


	//   ....[44]....
        /*0990*/ 	.word	0x00012ab0


	//   ....[45]....
        /*0994*/ 	.word	0x00012ad0


	//   ....[46]....
        /*0998*/ 	.word	0x00012ae0


	//   ....[47]....
        /*099c*/ 	.word	0x00012af0


	//   ....[48]....
        /*09a0*/ 	.word	0x000134f0


	//   ....[49]....
        /*09a4*/ 	.word	0x00013500


	//   ....[50]....
        /*09a8*/ 	.word	0x00013700


	//   ....[51]....
        /*09ac*/ 	.word	0x00013710


	//   ....[52]....
        /*09b0*/ 	.word	0x000138d0


	//   ....[53]....
        /*09b4*/ 	.word	0x000138e0


	//   ....[54]....
        /*09b8*/ 	.word	0x00013aa0


	//   ....[55]....
        /*09bc*/ 	.word	0x00013ab0


	//   ....[56]....
        /*09c0*/ 	.word	0x00013f10


	//   ....[57]....
        /*09c4*/ 	.word	0x00013f20


	//   ....[58]....
        /*09c8*/ 	.word	0x00014cc0


	//   ....[59]....
        /*09cc*/ 	.word	0x00014cd0


	//   ....[60]....
        /*09d0*/ 	.word	0x00016280


	//   ....[61]....
        /*09d4*/ 	.word	0x00016290


	//   ....[62]....
        /*09d8*/ 	.word	0x00016460


	//   ....[63]....
        /*09dc*/ 	.word	0x00016470


	//   ....[64]....
        /*09e0*/ 	.word	0x00016630


	//   ....[65]....
        /*09e4*/ 	.word	0x00016640


	//   ....[66]....
        /*09e8*/ 	.word	0x00016800


	//   ....[67]....
        /*09ec*/ 	.word	0x00016810


	//   ....[68]....
        /*09f0*/ 	.word	0x00016a30


	//   ....[69]....
        /*09f4*/ 	.word	0x00016c40


	//   ....[70]....
        /*09f8*/ 	.word	0x00016c70


	//   ....[71]....
        /*09fc*/ 	.word	0x00016ca0


	//   ....[72]....
        /*0a00*/ 	.word	0x00016cd0


	//   ....[73]....
        /*0a04*/ 	.word	0x00016d00


	//   ....[74]....
        /*0a08*/ 	.word	0x00016d30


	//   ....[75]....
        /*0a0c*/ 	.word	0x00016ed0


	//   ....[76]....
        /*0a10*/ 	.word	0x00016f00


	//   ....[77]....
        /*0a14*/ 	.word	0x00016f30


	//   ....[78]....
        /*0a18*/ 	.word	0x00016f60


	//   ....[79]....
        /*0a1c*/ 	.word	0x00016f90


	//   ....[80]....
        /*0a20*/ 	.word	0x00016fc0


	//   ....[81]....
        /*0a24*/ 	.word	0x00017060


	//   ....[82]....
        /*0a28*/ 	.word	0x00017090


	//   ....[83]....
        /*0a2c*/ 	.word	0x000170a0


	//   ....[84]....
        /*0a30*/ 	.word	0x000170d0


	//   ....[85]....
        /*0a34*/ 	.word	0x00018670


	//   ....[86]....
        /*0a38*/ 	.word	0x0001a300


	//   ....[87]....
        /*0a3c*/ 	.word	0x0001adf0


	//   ....[88]....
        /*0a40*/ 	.word	0x0001ae00


	//   ....[89]....
        /*0a44*/ 	.word	0x0001aea0


	//   ....[90]....
        /*0a48*/ 	.word	0x0001aeb0


	//   ....[91]....
        /*0a4c*/ 	.word	0x0001af30


	//   ....[92]....
        /*0a50*/ 	.word	0x0001af40


	//   ....[93]....
        /*0a54*/ 	.word	0x0001afc0


	//   ....[94]....
        /*0a58*/ 	.word	0x0001afd0


	//   ....[95]....
        /*0a5c*/ 	.word	0x0001b050


	//   ....[96]....
        /*0a60*/ 	.word	0x0001b060


	//   ....[97]....
        /*0a64*/ 	.word	0x0001b0e0


	//   ....[98]....
        /*0a68*/ 	.word	0x0001b0f0


	//   ....[99]....
        /*0a6c*/ 	.word	0x0001b170


	//   ....[100]....
        /*0a70*/ 	.word	0x0001b180


	//   ....[101]....
        /*0a74*/ 	.word	0x0001b1d0


	//   ....[102]....
        /*0a78*/ 	.word	0x0001b1f0


	//   ....[103]....
        /*0a7c*/ 	.word	0x0001dd40


	//   ....[104]....
        /*0a80*/ 	.word	0x0001ddc0


	//   ....[105]....
        /*0a84*/ 	.word	0x0001ddf0


	//   ....[106]....
        /*0a88*/ 	.word	0x0001de00


	//   ....[107]....
        /*0a8c*/ 	.word	0x0001de30


	//   ....[108]....
        /*0a90*/ 	.word	0x0001de60


	//   ....[109]....
        /*0a94*/ 	.word	0x0001de90


	//   ....[110]....
        /*0a98*/ 	.word	0x0001dec0


	//   ....[111]....
        /*0a9c*/ 	.word	0x0001e080


	//   ....[112]....
        /*0aa0*/ 	.word	0x0001e0b0


	//   ....[113]....
        /*0aa4*/ 	.word	0x0001e0e0


	//   ....[114]....
        /*0aa8*/ 	.word	0x0001e110


	//   ....[115]....
        /*0aac*/ 	.word	0x0001e140


	//   ....[116]....
        /*0ab0*/ 	.word	0x0001e170


	//   ....[117]....
        /*0ab4*/ 	.word	0x0001e240


	//   ....[118]....
        /*0ab8*/ 	.word	0x0001e260


	//   ....[119]....
        /*0abc*/ 	.word	0x0001e270


	//   ....[120]....
        /*0ac0*/ 	.word	0x0001e2f0


	//   ....[121]....
        /*0ac4*/ 	.word	0x0001ee20


	//   ....[122]....
        /*0ac8*/ 	.word	0x0001f250


	//   ....[123]....
        /*0acc*/ 	.word	0x0001f2f0


	//   ....[124]....
        /*0ad0*/ 	.word	0x0001f380


	//   ....[125]....
        /*0ad4*/ 	.word	0x0001f3d0


	//   ....[126]....
        /*0ad8*/ 	.word	0x0001f420


	//   ....[127]....
        /*0adc*/ 	.word	0x0001f4b0


	//   ....[128]....
        /*0ae0*/ 	.word	0x0001f540


	//   ....[129]....
        /*0ae4*/ 	.word	0x0001f590


	//   ....[130]....
        /*0ae8*/ 	.word	0x0001f5e0


	//   ....[131]....
        /*0aec*/ 	.word	0x0001f6e0


	//   ....[132]....
        /*0af0*/ 	.word	0x0001f790


	//   ....[133]....
        /*0af4*/ 	.word	0x0001f810


	//   ....[134]....
        /*0af8*/ 	.word	0x0001f880


	//   ....[135]....
        /*0afc*/ 	.word	0x0001f9b0


	//   ....[136]....
        /*0b00*/ 	.word	0x0001fad0


	//   ....[137]....
        /*0b04*/ 	.word	0x0001fba0


	//   ....[138]....
        /*0b08*/ 	.word	0x0001fbf0


	//   ....[139]....
        /*0b0c*/ 	.word	0x0001fea0


	//   ....[140]....
        /*0b10*/ 	.word	0x0001fef0


	//   ....[141]....
        /*0b14*/ 	.word	0x0001ff80


	//   ....[142]....
        /*0b18*/ 	.word	0x00020010


	//   ....[143]....
        /*0b1c*/ 	.word	0x000200a0


	//   ....[144]....
        /*0b20*/ 	.word	0x00020130


	//   ....[145]....
        /*0b24*/ 	.word	0x000201c0


	//   ....[146]....
        /*0b28*/ 	.word	0x00020250


	//   ....[147]....
        /*0b2c*/ 	.word	0x000202d0


	//   ....[148]....
        /*0b30*/ 	.word	0x00020320


	//   ....[149]....
        /*0b34*/ 	.word	0x000203c0


	//   ....[150]....
        /*0b38*/ 	.word	0x00020450


	//   ....[151]....
        /*0b3c*/ 	.word	0x000204e0


	//   ....[152]....
        /*0b40*/ 	.word	0x00020530


	//   ....[153]....
        /*0b44*/ 	.word	0x000205c0


	//   ....[154]....
        /*0b48*/ 	.word	0x00020650


	//   ....[155]....
        /*0b4c*/ 	.word	0x000206e0


	//   ....[156]....
        /*0b50*/ 	.word	0x00020770


	//   ....[157]....
        /*0b54*/ 	.word	0x00020800


	//   ....[158]....
        /*0b58*/ 	.word	0x00020890


	//   ....[159]....
        /*0b5c*/ 	.word	0x00020950


	//   ....[160]....
        /*0b60*/ 	.word	0x00020c30


	//   ....[161]....
        /*0b64*/ 	.word	0x00020e10


	//   ....[162]....
        /*0b68*/ 	.word	0x00020e60


	//   ....[163]....
        /*0b6c*/ 	.word	0x00020ec0


	//   ....[164]....
        /*0b70*/ 	.word	0x00020fb0


	//   ....[165]....
        /*0b74*/ 	.word	0x00021010


	//   ....[166]....
        /*0b78*/ 	.word	0x00021100


	//   ....[167]....
        /*0b7c*/ 	.word	0x00021160


	//   ....[168]....
        /*0b80*/ 	.word	0x00021250


	//   ....[169]....
        /*0b84*/ 	.word	0x000212b0


	//   ....[170]....
        /*0b88*/ 	.word	0x000213a0


	//   ....[171]....
        /*0b8c*/ 	.word	0x00021400


	//   ....[172]....
        /*0b90*/ 	.word	0x000214f0


	//   ....[173]....
        /*0b94*/ 	.word	0x00021550


	//   ....[174]....
        /*0b98*/ 	.word	0x00021620


	//   ....[175]....
        /*0b9c*/ 	.word	0x000216a0


	//   ....[176]....
        /*0ba0*/ 	.word	0x00021770


	//   ....[177]....
        /*0ba4*/ 	.word	0x00021aa0


	//   ....[178]....
        /*0ba8*/ 	.word	0x00021b40


	//   ....[179]....
        /*0bac*/ 	.word	0x00021ce0


	//   ....[180]....
        /*0bb0*/ 	.word	0x00021d60


	//   ....[181]....
        /*0bb4*/ 	.word	0x00021de0


	//   ....[182]....
        /*0bb8*/ 	.word	0x00021e60


	//   ....[183]....
        /*0bbc*/ 	.word	0x00021ee0


	//   ....[184]....
        /*0bc0*/ 	.word	0x00021f70


	//   ....[185]....
        /*0bc4*/ 	.word	0x00022010


	//   ....[186]....
        /*0bc8*/ 	.word	0x000220c0


	//   ....[187]....
        /*0bcc*/ 	.word	0x00022140


	//   ....[188]....
        /*0bd0*/ 	.word	0x000221c0


	//   ....[189]....
        /*0bd4*/ 	.word	0x00022240


	//   ....[190]....
        /*0bd8*/ 	.word	0x000222d0


	//   ....[191]....
        /*0bdc*/ 	.word	0x00022350


	//   ....[192]....
        /*0be0*/ 	.word	0x00022400


	//   ....[193]....
        /*0be4*/ 	.word	0x00022450


	//   ....[194]....
        /*0be8*/ 	.word	0x00022510


	//   ....[195]....
        /*0bec*/ 	.word	0x00022640


	//----- nvinfo : EIATTR_REG_RECONFIG
	.align		4
.L_587:
        /*0bf0*/ 	.byte	0x01, 0x54
	.zero		2


	//----- nvinfo : EIATTR_SYSCALL_OFFSETS
	.align		4
        /*0bf4*/ 	.byte	0x04, 0x46
        /*0bf6*/ 	.short	(.L_589 - .L_588)


	//   ....[0]....
.L_588:
        /*0bf8*/ 	.word	0x00001ed0


	//   ....[1]....
        /*0bfc*/ 	.word	0x00002020


	//   ....[2]....
        /*0c00*/ 	.word	0x00006940


	//   ....[3]....
        /*0c04*/ 	.word	0x00006c50


	//   ....[4]....
        /*0c08*/ 	.word	0x00019f20


	//   ....[5]....
        /*0c0c*/ 	.word	0x0001a070


	//   ....[6]....
        /*0c10*/ 	.word	0x0001a170


	//   ....[7]....
        /*0c14*/ 	.word	0x0001aa10


	//----- nvinfo : EIATTR_MBARRIER_INSTR_OFFSETS
	.align		4
.L_589:
        /*0c18*/ 	.byte	0x04, 0x39
        /*0c1a*/ 	.short	(.L_591 - .L_590)


	//   ....[0]....
.L_590:
        /*0c1c*/ 	.word	0x000002d0
        /*0c20*/ 	.word	0x000000ff
        /*0c24*/ 	.word	0x00022800
        /*0c28*/ 	.short	0x0100
        /*0c2a*/ 	.byte	0x08
	.zero		1


	//   ....[1]....
        /*0c2c*/ 	.word	0x000002e0
        /*0c30*/ 	.word	0x000000ff
        /*0c34*/ 	.word	0x00022820
        /*0c38*/ 	.short	0x0100
        /*0c3a*/ 	.byte	0x08
	.zero		1


	//   ....[2]....
        /*0c3c*/ 	.word	0x000003d0
        /*0c40*/ 	.word	0x000000ff
        /*0c44*/ 	.word	0x00022830
        /*0c48*/ 	.short	0x0100
        /*0c4a*/ 	.byte	0x08
	.zero		1


	//   ....[3]....
        /*0c4c*/ 	.word	0x000003e0
        /*0c50*/ 	.word	0x000000ff
        /*0c54*/ 	.word	0x00022840
        /*0c58*/ 	.short	0x0100
        /*0c5a*/ 	.byte	0x08
	.zero		1


	//   ....[4]....
        /*0c5c*/ 	.word	0x000003f0
        /*0c60*/ 	.word	0x000000ff
        /*0c64*/ 	.word	0x00022838
        /*0c68*/ 	.short	0x0100
        /*0c6a*/ 	.byte	0x08
	.zero		1


	//   ....[5]....
        /*0c6c*/ 	.word	0x00000400
        /*0c70*/ 	.word	0x000000ff
        /*0c74*/ 	.word	0x00022848
        /*0c78*/ 	.short	0x0100
        /*0c7a*/ 	.byte	0x08
	.zero		1


	//   ....[6]....
        /*0c7c*/ 	.word	0x00000530
        /*0c80*/ 	.word	0x000000ff
        /*0c84*/ 	.word	0x00022850
        /*0c88*/ 	.short	0x0100
        /*0c8a*/ 	.byte	0x08
	.zero		1


	//   ....[7]....
        /*0c8c*/ 	.word	0x00000540
        /*0c90*/ 	.word	0x000000ff
        /*0c94*/ 	.word	0x00022860
        /*0c98*/ 	.short	0x0100
        /*0c9a*/ 	.byte	0x08
	.zero		1


	//   ....[8]....
        /*0c9c*/ 	.word	0x00000550
        /*0ca0*/ 	.word	0x000000ff
        /*0ca4*/ 	.word	0x00022858
        /*0ca8*/ 	.short	0x0100
        /*0caa*/ 	.byte	0x08
	.zero		1


	//   ....[9]....
        /*0cac*/ 	.word	0x00000560
        /*0cb0*/ 	.word	0x000000ff
        /*0cb4*/ 	.word	0x00022868
        /*0cb8*/ 	.short	0x0100
        /*0cba*/ 	.byte	0x08
	.zero		1


	//   ....[10]....
        /*0cbc*/ 	.word	0x00000650
        /*0cc0*/ 	.word	0x000000ff
        /*0cc4*/ 	.word	0x00022870
        /*0cc8*/ 	.short	0x0100
        /*0cca*/ 	.byte	0x06
	.zero		1


	//   ....[11]....
        /*0ccc*/ 	.word	0x00000660
        /*0cd0*/ 	.word	0x000000ff
        /*0cd4*/ 	.word	0x00022880
        /*0cd8*/ 	.short	0x0100
        /*0cda*/ 	.byte	0x06
	.zero		1


	//   ....[12]....
        /*0cdc*/ 	.word	0x00000670
        /*0ce0*/ 	.word	0x000000ff
        /*0ce4*/ 	.word	0x00022878
        /*0ce8*/ 	.short	0x0100
        /*0cea*/ 	.byte	0x06
	.zero		1


	//   ....[13]....
        /*0cec*/ 	.word	0x00000680
        /*0cf0*/ 	.word	0x000000ff
        /*0cf4*/ 	.word	0x00022888
        /*0cf8*/ 	.short	0x0100
        /*0cfa*/ 	.byte	0x06
	.zero		1


	//   ....[14]....
        /*0cfc*/ 	.word	0x000007b0
        /*0d00*/ 	.word	0x000000ff
        /*0d04*/ 	.word	0x00022890
        /*0d08*/ 	.short	0x0100
        /*0d0a*/ 	.byte	0x08
	.zero		1


	//   ....[15]....
        /*0d0c*/ 	.word	0x000007c0
        /*0d10*/ 	.word	0x000000ff
        /*0d14*/ 	.word	0x000228a0
        /*0d18*/ 	.short	0x0100
        /*0d1a*/ 	.byte	0x08
	.zero		1


	//   ....[16]....
        /*0d1c*/ 	.word	0x000007d0
        /*0d20*/ 	.word	0x000000ff
        /*0d24*/ 	.word	0x00022898
        /*0d28*/ 	.short	0x0100
        /*0d2a*/ 	.byte	0x08
	.zero		1


	//   ....[17]....
        /*0d2c*/ 	.word	0x000007e0
        /*0d30*/ 	.word	0x000000ff
        /*0d34*/ 	.word	0x000228a8
        /*0d38*/ 	.short	0x0100
        /*0d3a*/ 	.byte	0x08
	.zero		1


	//   ....[18]....
        /*0d3c*/ 	.word	0x00000910
        /*0d40*/ 	.word	0x000000ff
        /*0d44*/ 	.word	0x000228b0
        /*0d48*/ 	.short	0x0100
        /*0d4a*/ 	.byte	0x08
	.zero		1


	//   ....[19]....
        /*0d4c*/ 	.word	0x00000920
        /*0d50*/ 	.word	0x000000ff
        /*0d54*/ 	.word	0x000228c0
        /*0d58*/ 	.short	0x0100
        /*0d5a*/ 	.byte	0x08
	.zero		1


	//   ....[20]....
        /*0d5c*/ 	.word	0x00000930
        /*0d60*/ 	.word	0x000000ff
        /*0d64*/ 	.word	0x000228b8
        /*0d68*/ 	.short	0x0100
        /*0d6a*/ 	.byte	0x08
	.zero		1


	//   ....[21]....
        /*0d6c*/ 	.word	0x00000940
        /*0d70*/ 	.word	0x000000ff
        /*0d74*/ 	.word	0x000228c8
        /*0d78*/ 	.short	0x0100
        /*0d7a*/ 	.byte	0x08
	.zero		1


	//   ....[22]....
        /*0d7c*/ 	.word	0x000032e0
        /*0d80*/ 	.word	0x00000060
        /*0d84*/ 	.word	0x00022890
        /*0d88*/ 	.short	0x010a
        /*0d8a*/ 	.byte	0x3f
	.zero		1


	//   ....[23]....
        /*0d8c*/ 	.word	0x00004590
        /*0d90*/ 	.word	0x00000060
        /*0d94*/ 	.word	0x00022890
        /*0d98*/ 	.short	0x010a
        /*0d9a*/ 	.byte	0x3f
	.zero		1


	//   ....[24]....
        /*0d9c*/ 	.word	0x00005690
        /*0da0*/ 	.word	0x00000060
        /*0da4*/ 	.word	0x00022890
        /*0da8*/ 	.short	0x010a
        /*0daa*/ 	.byte	0x3f
	.zero		1


	//   ....[25]....
        /*0dac*/ 	.word	0x000058a0
        /*0db0*/ 	.word	0x00000020
        /*0db4*/ 	.word	0x00000000
        /*0db8*/ 	.short	0x0101
        /*0dba*/ 	.byte	0x3f
	.zero		1


	//   ....[26]....
        /*0dbc*/ 	.word	0x000058e0
        /*0dc0*/ 	.word	0x00000060
        /*0dc4*/ 	.word	0x000228b0
        /*0dc8*/ 	.short	0x010a
        /*0dca*/ 	.byte	0x3f
	.zero		1


	//   ....[27]....
        /*0dcc*/ 	.word	0x00005f30
        /*0dd0*/ 	.word	0x00000060
        /*0dd4*/ 	.word	0x00000000
        /*0dd8*/ 	.short	0x0101
        /*0dda*/ 	.byte	0x3f
	.zero		1


	//   ....[28]....
        /*0ddc*/ 	.word	0x000069d0
        /*0de0*/ 	.word	0x00000012
        /*0de4*/ 	.word	0x00022800
        /*0de8*/ 	.short	0x010a
        /*0dea*/ 	.byte	0x3f
	.zero		1


	//   ....[29]....
        /*0dec*/ 	.word	0x00006a20
        /*0df0*/ 	.word	0x00000012
        /*0df4*/ 	.word	0x00022800
        /*0df8*/ 	.short	0x010a
        /*0dfa*/ 	.byte	0x3f
	.zero		1


	//   ....[30]....
        /*0dfc*/ 	.word	0x000074a0
        /*0e00*/ 	.word	0x00000012
        /*0e04*/ 	.word	0x00022800
        /*0e08*/ 	.short	0x010a
        /*0e0a*/ 	.byte	0x3f
	.zero		1


	//   ....[31]....
        /*0e0c*/ 	.word	0x000089c0
        /*0e10*/ 	.word	0x00000012
        /*0e14*/ 	.word	0x00022800
        /*0e18*/ 	.short	0x010a
        /*0e1a*/ 	.byte	0x3f
	.zero		1


	//   ....[32]....
        /*0e1c*/ 	.word	0x00009960
        /*0e20*/ 	.word	0x0000000f
        /*0e24*/ 	.word	0x00022830
        /*0e28*/ 	.short	0x010a
        /*0e2a*/ 	.byte	0x3f
	.zero		1


	//   ....[33]....
        /*0e2c*/ 	.word	0x00009a00
        /*0e30*/ 	.word	0x0000000f
        /*0e34*/ 	.word	0x00022830
        /*0e38*/ 	.short	0x010a
        /*0e3a*/ 	.byte	0x3f
	.zero		1


	//   ....[34]....
        /*0e3c*/ 	.word	0x0000b2e0
        /*0e40*/ 	.word	0x00000027
        /*0e44*/ 	.word	0x00000000
        /*0e48*/ 	.short	0x0101
        /*0e4a*/ 	.byte	0x3f
	.zero		1


	//   ....[35]....
        /*0e4c*/ 	.word	0x0000b8f0
        /*0e50*/ 	.word	0x0000000f
        /*0e54*/ 	.word	0x00022850
        /*0e58*/ 	.short	0x010a
        /*0e5a*/ 	.byte	0x3f
	.zero		1


	//   ....[36]....
        /*0e5c*/ 	.word	0x0000b940
        /*0e60*/ 	.word	0x0000000f
        /*0e64*/ 	.word	0x00022850
        /*0e68*/ 	.short	0x010a
        /*0e6a*/ 	.byte	0x3f
	.zero		1


	//   ....[37]....
        /*0e6c*/ 	.word	0x0000bdb0
        /*0e70*/ 	.word	0x0000000f
        /*0e74*/ 	.word	0x00000000
        /*0e78*/ 	.short	0x0101
        /*0e7a*/ 	.byte	0x3f
	.zero		1


	//   ....[38]....
        /*0e7c*/ 	.word	0x0000bee0
        /*0e80*/ 	.word	0x00000015
        /*0e84*/ 	.word	0x00022830
        /*0e88*/ 	.short	0x010a
        /*0e8a*/ 	.byte	0x3f
	.zero		1


	//   ....[39]....
        /*0e8c*/ 	.word	0x0000bf90
        /*0e90*/ 	.word	0x00000015
        /*0e94*/ 	.word	0x00022830
        /*0e98*/ 	.short	0x010a
        /*0e9a*/ 	.byte	0x3f
	.zero		1


	//   ....[40]....
        /*0e9c*/ 	.word	0x0000dc90
        /*0ea0*/ 	.word	0x0000009d
        /*0ea4*/ 	.word	0x00000000
        /*0ea8*/ 	.short	0x0101
        /*0eaa*/ 	.byte	0x3f
	.zero		1


	//   ....[41]....
        /*0eac*/ 	.word	0x0000e6a0
        /*0eb0*/ 	.word	0x00000015
        /*0eb4*/ 	.word	0x00022850
        /*0eb8*/ 	.short	0x010a
        /*0eba*/ 	.byte	0x3f
	.zero		1


	//   ....[42]....
        /*0ebc*/ 	.word	0x0000e6f0
        /*0ec0*/ 	.word	0x00000015
        /*0ec4*/ 	.word	0x00022850
        /*0ec8*/ 	.short	0x010a
        /*0eca*/ 	.byte	0x3f
	.zero		1


	//   ....[43]....
        /*0ecc*/ 	.word	0x0000eac0
        /*0ed0*/ 	.word	0x00000015
        /*0ed4*/ 	.word	0x00000000
        /*0ed8*/ 	.short	0x0101
        /*0eda*/ 	.byte	0x3f
	.zero		1


	//   ....[44]....
        /*0edc*/ 	.word	0x0000ebc0
        /*0ee0*/ 	.word	0x0000000f
        /*0ee4*/ 	.word	0x00022830
        /*0ee8*/ 	.short	0x010a
        /*0eea*/ 	.byte	0x3f
	.zero		1


	//   ....[45]....
        /*0eec*/ 	.word	0x0000ec20
        /*0ef0*/ 	.word	0x0000000f
        /*0ef4*/ 	.word	0x00022830
        /*0ef8*/ 	.short	0x010a
        /*0efa*/ 	.byte	0x3f
	.zero		1


	//   ....[46]....
        /*0efc*/ 	.word	0x000102a0
        /*0f00*/ 	.word	0x000000a0
        /*0f04*/ 	.word	0x00000000
        /*0f08*/ 	.short	0x0101
        /*0f0a*/ 	.byte	0x3f
	.zero		1


	//   ....[47]....
        /*0f0c*/ 	.word	0x00010b90
        /*0f10*/ 	.word	0x0000000f
        /*0f14*/ 	.word	0x00022850
        /*0f18*/ 	.short	0x010a
        /*0f1a*/ 	.byte	0x3f
	.zero		1


	//   ....[48]....
        /*0f1c*/ 	.word	0x00010be0
        /*0f20*/ 	.word	0x0000000f
        /*0f24*/ 	.word	0x00022850
        /*0f28*/ 	.short	0x010a
        /*0f2a*/ 	.byte	0x3f
	.zero		1


	//   ....[49]....
        /*0f2c*/ 	.word	0x00010fb0
        /*0f30*/ 	.word	0x0000000f
        /*0f34*/ 	.word	0x00000000
        /*0f38*/ 	.short	0x0101
        /*0f3a*/ 	.byte	0x3f
	.zero		1


	//   ....[50]....
        /*0f3c*/ 	.word	0x00013490
        /*0f40*/ 	.word	0x00000003
        /*0f44*/ 	.word	0x00000000
        /*0f48*/ 	.short	0x0101
        /*0f4a*/ 	.byte	0x3f
	.zero		1


	//   ....[51]....
        /*0f4c*/ 	.word	0x00013e70
        /*0f50*/ 	.word	0x00000003
        /*0f54*/ 	.word	0x00000000
        /*0f58*/ 	.short	0x0101
        /*0f5a*/ 	.byte	0x3f
	.zero		1


	//   ....[52]....
        /*0f5c*/ 	.word	0x00018750
        /*0f60*/ 	.word	0x00000012
        /*0f64*/ 	.word	0x00022820
        /*0f68*/ 	.short	0x010a
        /*0f6a*/ 	.byte	0x3f
	.zero		1


	//   ....[53]....
        /*0f6c*/ 	.word	0x00018820
        /*0f70*/ 	.word	0x00000004
        /*0f74*/ 	.word	0x000228a0
        /*0f78*/ 	.short	0x010a
        /*0f7a*/ 	.byte	0x3f
	.zero		1


	//   ....[54]....
        /*0f7c*/ 	.word	0x00018a60
        /*0f80*/ 	.word	0x00000004
        /*0f84*/ 	.word	0x000228c0
        /*0f88*/ 	.short	0x010a
        /*0f8a*/ 	.byte	0x3f
	.zero		1


	//   ....[55]....
        /*0f8c*/ 	.word	0x00019100
        /*0f90*/ 	.word	0x00000005
        /*0f94*/ 	.word	0x000228a0
        /*0f98*/ 	.short	0x010a
        /*0f9a*/ 	.byte	0x3f
	.zero		1


	//   ....[56]....
        /*0f9c*/ 	.word	0x00019330
        /*0fa0*/ 	.word	0x00000005
        /*0fa4*/ 	.word	0x000228c0
        /*0fa8*/ 	.short	0x010a
        /*0faa*/ 	.byte	0x3f
	.zero		1


	//   ....[57]....
        /*0fac*/ 	.word	0x0001a560
        /*0fb0*/ 	.word	0x00000000
        /*0fb4*/ 	.word	0x00022840
        /*0fb8*/ 	.short	0x010a
        /*0fba*/ 	.byte	0x3f
	.zero		1


	//   ....[58]....
        /*0fbc*/ 	.word	0x0001b290
        /*0fc0*/ 	.word	0x00000012
        /*0fc4*/ 	.word	0x00022800
        /*0fc8*/ 	.short	0x0107
        /*0fca*/ 	.byte	0x3f
	.zero		1


	//   ....[59]....
        /*0fcc*/ 	.word	0x0001b380
        /*0fd0*/ 	.word	0x00000012
        /*0fd4*/ 	.word	0x00022800
        /*0fd8*/ 	.short	0x0101
        /*0fda*/ 	.byte	0x3f
	.zero		1


	//   ....[60]....
        /*0fdc*/ 	.word	0x0001b3a0
        /*0fe0*/ 	.word	0x00000012
        /*0fe4*/ 	.word	0x00022820
        /*0fe8*/ 	.short	0x010a
        /*0fea*/ 	.byte	0x3f
	.zero		1


	//   ....[61]....
        /*0fec*/ 	.word	0x0001b480
        /*0ff0*/ 	.word	0x00000002
        /*0ff4*/ 	.word	0x00022860
        /*0ff8*/ 	.short	0x010a
        /*0ffa*/ 	.byte	0x3f
	.zero		1


	//   ....[62]....
        /*0ffc*/ 	.word	0x0001bd50
        /*1000*/ 	.word	0x00000002
        /*1004*/ 	.word	0x00022840
        /*1008*/ 	.short	0x010a
        /*100a*/ 	.byte	0x3f
	.zero		1


	//   ....[63]....
        /*100c*/ 	.word	0x0001bfb0
        /*1010*/ 	.word	0x00000002
        /*1014*/ 	.word	0x00022860
        /*1018*/ 	.short	0x010a
        /*101a*/ 	.byte	0x3f
	.zero		1


	//   ....[64]....
        /*101c*/ 	.word	0x0001c7b0
        /*1020*/ 	.word	0x00000003
        /*1024*/ 	.word	0x00022840
        /*1028*/ 	.short	0x010a
        /*102a*/ 	.byte	0x3f
	.zero		1


	//   ....[65]....
        /*102c*/ 	.word	0x0001ca00
        /*1030*/ 	.word	0x00000003
        /*1034*/ 	.word	0x00022860
        /*1038*/ 	.short	0x010a
        /*103a*/ 	.byte	0x3f
	.zero		1


	//   ....[66]....
        /*103c*/ 	.word	0x0001d180
        /*1040*/ 	.word	0x00000003
        /*1044*/ 	.word	0x00022840
        /*1048*/ 	.short	0x010a
        /*104a*/ 	.byte	0x3f
	.zero		1


	//   ....[67]....
        /*104c*/ 	.word	0x0001d3e0
        /*1050*/ 	.word	0x00000003
        /*1054*/ 	.word	0x00022860
        /*1058*/ 	.short	0x010a
        /*105a*/ 	.byte	0x3f
	.zero		1


	//   ....[68]....
        /*105c*/ 	.word	0x0001eda0
        /*1060*/ 	.word	0x00000000
        /*1064*/ 	.word	0x00022820
        /*1068*/ 	.short	0x010a
        /*106a*/ 	.byte	0x3f
	.zero		1


	//   ....[69]....
        /*106c*/ 	.word	0x0001ef50
        /*1070*/ 	.word	0x00000006
        /*1074*/ 	.word	0x00000000
        /*1078*/ 	.short	0x010a
        /*107a*/ 	.byte	0x3f
	.zero		1


	//   ....[70]....
        /*107c*/ 	.word	0x0001efc0
        /*1080*/ 	.word	0x00000007
        /*1084*/ 	.word	0x00000000
        /*1088*/ 	.short	0x010a
        /*108a*/ 	.byte	0x3f
	.zero		1


	//   ....[71]....
        /*108c*/ 	.word	0x0001f030
        /*1090*/ 	.word	0x00000004
        /*1094*/ 	.word	0x00000000
        /*1098*/ 	.short	0x010a
        /*109a*/ 	.byte	0x3f
	.zero		1


	//   ....[72]....
        /*109c*/ 	.word	0x0001f060
        /*10a0*/ 	.word	0x00000003
        /*10a4*/ 	.word	0x00000000
        /*10a8*/ 	.short	0x010a
        /*10aa*/ 	.byte	0x3f
	.zero		1


	//   ....[73]....
        /*10ac*/ 	.word	0x0001f0c0
        /*10b0*/ 	.word	0x00000060
        /*10b4*/ 	.word	0x00022890
        /*10b8*/ 	.short	0x010a
        /*10ba*/ 	.byte	0x3f
	.zero		1


	//   ....[74]....
        /*10bc*/ 	.word	0x0001f110
        /*10c0*/ 	.word	0x00000060
        /*10c4*/ 	.word	0x00022890
        /*10c8*/ 	.short	0x010a
        /*10ca*/ 	.byte	0x3f
	.zero		1


	//   ....[75]....
        /*10cc*/ 	.word	0x0001f160
        /*10d0*/ 	.word	0x00000060
        /*10d4*/ 	.word	0x00022890
        /*10d8*/ 	.short	0x010a
        /*10da*/ 	.byte	0x3f
	.zero		1


	//   ....[76]....
        /*10dc*/ 	.word	0x0001f1b0
        /*10e0*/ 	.word	0x00000060
        /*10e4*/ 	.word	0x000228b0
        /*10e8*/ 	.short	0x010a
        /*10ea*/ 	.byte	0x3f
	.zero		1


	//   ....[77]....
        /*10ec*/ 	.word	0x0001f620
        /*10f0*/ 	.word	0x00000012
        /*10f4*/ 	.word	0x00022800
        /*10f8*/ 	.short	0x010a
        /*10fa*/ 	.byte	0x3f
	.zero		1


	//   ....[78]....
        /*10fc*/ 	.word	0x0001fc20
        /*1100*/ 	.word	0x00000012
        /*1104*/ 	.word	0x00022800
        /*1108*/ 	.short	0x010a
        /*110a*/ 	.byte	0x3f
	.zero		1


	//   ....[79]....
        /*110c*/ 	.word	0x0001fc70
        /*1110*/ 	.word	0x0000000f
        /*1114*/ 	.word	0x00022830
        /*1118*/ 	.short	0x010a
        /*111a*/ 	.byte	0x3f
	.zero		1


	//   ....[80]....
        /*111c*/ 	.word	0x0001fcc0
        /*1120*/ 	.word	0x0000000f
        /*1124*/ 	.word	0x00022850
        /*1128*/ 	.short	0x010a
        /*112a*/ 	.byte	0x3f
	.zero		1


	//   ....[81]....
        /*112c*/ 	.word	0x0001fd10
        /*1130*/ 	.word	0x00000015
        /*1134*/ 	.word	0x00022830
        /*1138*/ 	.short	0x010a
        /*113a*/ 	.byte	0x3f
	.zero		1


	//   ....[82]....
        /*113c*/ 	.word	0x0001fd60
        /*1140*/ 	.word	0x00000015
        /*1144*/ 	.word	0x00022850
        /*1148*/ 	.short	0x010a
        /*114a*/ 	.byte	0x3f
	.zero		1


	//   ....[83]....
        /*114c*/ 	.word	0x0001fdb0
        /*1150*/ 	.word	0x0000000f
        /*1154*/ 	.word	0x00022830
        /*1158*/ 	.short	0x010a
        /*115a*/ 	.byte	0x3f
	.zero		1


	//   ....[84]....
        /*115c*/ 	.word	0x0001fe00
        /*1160*/ 	.word	0x0000000f
        /*1164*/ 	.word	0x00022850
        /*1168*/ 	.short	0x010a
        /*116a*/ 	.byte	0x3f
	.zero		1


	//   ....[85]....
        /*116c*/ 	.word	0x00020a10
        /*1170*/ 	.word	0x00000012
        /*1174*/ 	.word	0x00022820
        /*1178*/ 	.short	0x010a
        /*117a*/ 	.byte	0x3f
	.zero		1


	//   ....[86]....
        /*117c*/ 	.word	0x00020a60
        /*1180*/ 	.word	0x00000004
        /*1184*/ 	.word	0x000228a0
        /*1188*/ 	.short	0x010a
        /*118a*/ 	.byte	0x3f
	.zero		1


	//   ....[87]....
        /*118c*/ 	.word	0x00020ab0
        /*1190*/ 	.word	0x00000004
        /*1194*/ 	.word	0x000228c0
        /*1198*/ 	.short	0x010a
        /*119a*/ 	.byte	0x3f
	.zero		1


	//   ....[88]....
        /*119c*/ 	.word	0x00020b00
        /*11a0*/ 	.word	0x00000005
        /*11a4*/ 	.word	0x000228a0
        /*11a8*/ 	.short	0x010a
        /*11aa*/ 	.byte	0x3f
	.zero		1


	//   ....[89]....
        /*11ac*/ 	.word	0x00020b50
        /*11b0*/ 	.word	0x00000005
        /*11b4*/ 	.word	0x000228c0
        /*11b8*/ 	.short	0x010a
        /*11ba*/ 	.byte	0x3f
	.zero		1


	//   ....[90]....
        /*11bc*/ 	.word	0x00020cf0
        /*11c0*/ 	.word	0x00000000
        /*11c4*/ 	.word	0x00022840
        /*11c8*/ 	.short	0x010a
        /*11ca*/ 	.byte	0x3f
	.zero		1


	//   ....[91]....
        /*11cc*/ 	.word	0x000217b0
        /*11d0*/ 	.word	0x00000012
        /*11d4*/ 	.word	0x00022820
        /*11d8*/ 	.short	0x010a
        /*11da*/ 	.byte	0x3f
	.zero		1


	//   ....[92]....
        /*11dc*/ 	.word	0x00021800
        /*11e0*/ 	.word	0x00000002
        /*11e4*/ 	.word	0x00022860
        /*11e8*/ 	.short	0x010a
        /*11ea*/ 	.byte	0x3f
	.zero		1


	//   ....[93]....
        /*11ec*/ 	.word	0x00021850
        /*11f0*/ 	.word	0x00000002
        /*11f4*/ 	.word	0x00022840
        /*11f8*/ 	.short	0x010a
        /*11fa*/ 	.byte	0x3f
	.zero		1


	//   ....[94]....
        /*11fc*/ 	.word	0x000218a0
        /*1200*/ 	.word	0x00000002
        /*1204*/ 	.word	0x00022860
        /*1208*/ 	.short	0x010a
        /*120a*/ 	.byte	0x3f
	.zero		1


	//   ....[95]....
        /*120c*/ 	.word	0x000218f0
        /*1210*/ 	.word	0x00000003
        /*1214*/ 	.word	0x00022840
        /*1218*/ 	.short	0x010a
        /*121a*/ 	.byte	0x3f
	.zero		1


	//   ....[96]....
        /*121c*/ 	.word	0x00021940
        /*1220*/ 	.word	0x00000003
        /*1224*/ 	.word	0x00022860
        /*1228*/ 	.short	0x010a
        /*122a*/ 	.byte	0x3f
	.zero		1


	//   ....[97]....
        /*122c*/ 	.word	0x00021990
        /*1230*/ 	.word	0x00000003
        /*1234*/ 	.word	0x00022840
        /*1238*/ 	.short	0x010a
        /*123a*/ 	.byte	0x3f
	.zero		1


	//   ....[98]....
        /*123c*/ 	.word	0x000219e0
        /*1240*/ 	.word	0x00000003
        /*1244*/ 	.word	0x00022860
        /*1248*/ 	.short	0x010a
        /*124a*/ 	.byte	0x3f
	.zero		1


	//   ....[99]....
        /*124c*/ 	.word	0x00022560
        /*1250*/ 	.word	0x00000000
        /*1254*/ 	.word	0x00022820
        /*1258*/ 	.short	0x010a
        /*125a*/ 	.byte	0x3f
	.zero		1


	//   ....[100]....
        /*125c*/ 	.word	0x00022700
        /*1260*/ 	.word	0x00000006
        /*1264*/ 	.word	0x00000000
        /*1268*/ 	.short	0x010a
        /*126a*/ 	.byte	0x3f
	.zero		1


	//   ....[101]....
        /*126c*/ 	.word	0x00022750
        /*1270*/ 	.word	0x00000007
        /*1274*/ 	.word	0x00000000
        /*1278*/ 	.short	0x010a
        /*127a*/ 	.byte	0x3f
	.zero		1


	//   ....[102]....
        /*127c*/ 	.word	0x000227a0
        /*1280*/ 	.word	0x00000004
        /*1284*/ 	.word	0x00000000
        /*1288*/ 	.short	0x010a
        /*128a*/ 	.byte	0x3f
	.zero		1


	//----- nvinfo : EIATTR_NUM_MBARRIERS
	.align		4
.L_591:
        /*128c*/ 	.byte	0x03, 0x38
        /*128e*/ 	.short	0x0016


	//----- nvinfo : EIATTR_EXIT_INSTR_OFFSETS
	.align		4
        /*1290*/ 	.byte	0x04, 0x1c
        /*1292*/ 	.short	(.L_593 - .L_592)


	//   ....[0]....
.L_592:
        /*1294*/ 	.word	0x0001f0b0


	//----- nvinfo : EIATTR_MAX_THREADS
	.align		4
.L_593:
        /*1298*/ 	.byte	0x04, 0x05
        /*129a*/ 	.short	(.L_595 - .L_594)
.L_594:
        /*129c*/ 	.word	0x00000180
        /*12a0*/ 	.word	0x00000001
        /*12a4*/ 	.word	0x00000001


	//----- nvinfo : EIATTR_CRS_STACK_SIZE
	.align		4
.L_595:
        /*12a8*/ 	.byte	0x04, 0x1e
        /*12aa*/ 	.short	(.L_597 - .L_596)
.L_596:
        /*12ac*/ 	.word	0x00000000


	//----- nvinfo : EIATTR_CBANK_PARAM_SIZE
	.align		4
.L_597:
        /*12b0*/ 	.byte	0x03, 0x19
        /*12b2*/ 	.short	0x0af0


	//----- nvinfo : EIATTR_PARAM_CBANK
	.align		4
        /*12b4*/ 	.byte	0x04, 0x0a
        /*12b6*/ 	.short	(.L_599 - .L_598)
	.align		4
.L_598:
        /*12b8*/ 	.word	index@(.nv.constant0._ZN7cutlass13device_kernelIN5flash11enable_sm90INS1_16FlashAttnFwdSm90INS1_25CollectiveMainloopFwdSm90ILi2EN4cute5tupleIJNS5_1CILi1EEES8_S8_EEENS6_IJNS7_ILi128EEENS7_ILi96EEENS7_ILi64EEEEEELi256ENS_10bfloat16_tEfNS_4arch4Sm90ELb1ELb0ELb1ELb1ELb0ELb1ELb0ELb1ELb0ELb1ELb1ELb0EEENS1_21CollectiveEpilogueFwdINS6_IJSA_NS7_ILi256EEESB_EEES9_SE_SG_Li256ELb1ELb1ELb1ELb0EEENS1_36VarlenDynamicPersistentTileSchedulerILi128ELi96ELi256ELi128ELb1ELb1ELb1ELb1ELb1ELb1EEEEEEEEEvNT_6ParamsE)
        /*12bc*/ 	.short	0x0210
        /*12be*/ 	.short	0x0af0


	//----- nvinfo : EIATTR_SW_WAR
	.align		4
.L_599:
        /*12c0*/ 	.byte	0x04, 0x36
        /*12c2*/ 	.short	(.L_601 - .L_600)
.L_600:
        /*12c4*/ 	.word	0x00000008
.L_601:


//--------------------- .nv.info._ZN7cutlass13device_kernelIN5flash11enable_sm90INS1_16FlashAttnFwdSm90INS1_25CollectiveMainloopFwdSm90ILi2EN4cute5tupleIJNS5_1CILi1EEES8_S8_EEENS6_IJNS7_ILi128EEENS7_ILi96EEENS7_ILi64EEEEEELi256ENS_10bfloat16_tEfNS_4arch4Sm90ELb1ELb0ELb1ELb1ELb0ELb0ELb1ELb1ELb0ELb1ELb1ELb0EEENS1_21CollectiveEpilogueFwdINS6_IJSA_NS7_ILi256EEESB_EEES9_SE_SG_Li256ELb1ELb1ELb1ELb0EEENS1_36VarlenDynamicPersistentTileSchedulerILi128ELi96ELi256ELi128ELb1ELb1ELb1ELb1ELb1ELb1EEEEEEEEEvNT_6ParamsE --------------------------
	.section	.nv.info._ZN7cutlass13device_kernelIN5flash11enable_sm90INS1_16FlashAttnFwdSm90INS1_25CollectiveMainloopFwdSm90ILi2EN4cute5tupleIJNS5_1CILi1EEES8_S8_EEENS6_IJNS7_ILi128EEENS7_ILi96EEENS7_ILi64EEEEEELi256ENS_10bfloat16_tEfNS_4arch4Sm90ELb1ELb0ELb1ELb1ELb0ELb0ELb1ELb1ELb0ELb1ELb1ELb0EEENS1_21CollectiveEpilogueFwdINS6_IJSA_NS7_ILi256EEESB_EEES9_SE_SG_Li256ELb1ELb1ELb1ELb0EEENS1_36VarlenDynamicPersistentTileSchedulerILi128ELi96ELi256ELi128ELb1ELb1ELb1ELb1ELb1ELb1EEEEEEEEEvNT_6ParamsE,"",@"SHT_CUDA_INFO"
	.sectionflags	@""
	.align	4


	//----- nvinfo : EIATTR_CUDA_API_VERSION
	.align		4
        /*0000*/ 	.byte	0x04, 0x37
        /*0002*/ 	.short	(.L_603 - .L_602)
.L_602:
        /*0004*/ 	.word	0x00000082


	//----- nvinfo : EIATTR_KPARAM_INFO
	.align		4
.L_603:
        /*0008*/ 	.byte	0x04, 0x17
        /*000a*/ 	.short	(.L_605 - .L_604)
.L_604:
        /*000c*/ 	.word	0x00000000
        /*0010*/ 	.short	0x0000
        /*0012*/ 	.short	0x0070
        /*0014*/ 	.byte	0x00, 0xf0, 0x01, 0x2e


	//----- nvinfo : EIATTR_SPARSE_MMA_MASK
	.align		4
.L_605:
        /*0018*/ 	.byte	0x03, 0x50
        /*001a*/ 	.short	0x0000


	//----- nvinfo : EIATTR_MAXREG_COUNT
	.align		4
        /*001c*/ 	.byte	0x03, 0x1b
        /*001e*/ 	.short	0x00a8


	//----- nvinfo : EIATTR_NUM_BARRIERS
	.align		4
        /*0020*/ 	.byte	0x02, 0x4c
        /*0022*/ 	.byte	0x10
	.zero		1


	//----- nvinfo : EIATTR_EXTERNS
	.align		4
        /*0024*/ 	.byte	0x04, 0x0f
        /*0026*/ 	.short	(.L_607 - .L_606)


	//   ....[0]....
	.align		4
.L_606:
        /*0028*/ 	.word	index@(__assertfail)


	//----- nvinfo : EIATTR_ANNOTATIONS
	.align		4
.L_607:
        /*002c*/ 	.byte	0x04, 0x55
        /*002e*/ 	.short	(.L_609 - .L_608)


	//   ....[0]....
.L_608:
        /* <DEDUP_REMOVED lines=99> */


	//----- nvinfo : EIATTR_MERCURY_ISA_VERSION
	.align		4
.L_609:
        /*0650*/ 	.byte	0x03, 0x5f
        /*0652*/ 	.short	0x0101


	//----- nvinfo : EIATTR_UNUSED_LOAD_BYTE_OFFSET
	.align		4
        /*0654*/ 	.byte	0x04, 0x44
        /*0656*/ 	.short	(.L_611 - .L_610)


	//   ....[0]....
.L_610:
        /*0658*/ 	.word	0x00000a50
        /*065c*/ 	.word	0x0000fff0


	//   ....[1]....
        /*0660*/ 	.word	0x0000b110
        /*0664*/ 	.word	0x0000fff0


	//----- nvinfo : EIATTR_INT_WARP_WIDE_INSTR_OFFSETS
	.align		4
.L_611:
        /*0668*/ 	.byte	0x04, 0x31
        /*066a*/ 	.short	(.L_613 - .L_612)


	//   ....[0]....
.L_612:
        /*066c*/ 	.word	0x00000120


	//   ....[1]....
        /*0670*/ 	.word	0x00000160


	//   ....[2]....
        /*0674*/ 	.word	0x000001d0


	//   ....[3]....
        /*0678*/ 	.word	0x00000240


	//   ....[4]....
        /*067c*/ 	.word	0x000114b0


	//   ....[5]....
        /*0680*/ 	.word	0x00011540


	//   ....[6]....
        /*0684*/ 	.word	0x00015dd0


	//   ....[7]....
        /*0688*/ 	.word	0x00015e60


	//----- nvinfo : EIATTR_COOP_GROUP_MASK_REGIDS
	.align		4
.L_613:
        /*068c*/ 	.byte	0x04, 0x29
        /*068e*/ 	.short	(.L_615 - .L_614)


	//   ....[0]....
.L_614:
        /*0690*/ 	.word	0xffffffff


	//   ....[1]....
        /*0694*/ 	.word	0xffffffff


	//   ....[2]....
        /*0698*/ 	.word	0xffffffff


	//   ....[3]....
        /*069c*/ 	.word	0xffffffff


	//   ....[4]....
        /*06a0*/ 	.word	0xffffffff


	//   ....[5]....
        /*06a4*/ 	.word	0xffffffff


	//   ....[6]....
        /*06a8*/ 	.word	0xffffffff


	//   ....[7]....
        /*06ac*/ 	.word	0xffffffff


	//   ....[8]....
        /*06b0*/ 	.word	0xffffffff


	//   ....[9]....
        /*06b4*/ 	.word	0xffffffff


	//   ....[10]....
        /*06b8*/ 	.word	0xffffffff


	//   ....[11]....
        /*06bc*/ 	.word	0xffffffff


	//   ....[12]....
        /*06c0*/ 	.word	0xffffffff


	//   ....[13]....
        /*06c4*/ 	.word	0xffffffff


	//   ....[14]....
        /*06c8*/ 	.word	0xffffffff


	//   ....[15]....
        /*06cc*/ 	.word	0xffffffff


	//   ....[16]....
        /*06d0*/ 	.word	0xffffffff


	//   ....[17]....
        /*06d4*/ 	.word	0xffffffff


	//   ....[18]....
        /*06d8*/ 	.word	0xffffffff


	//   ....[19]....
        /*06dc*/ 	.word	0xffffffff


	//   ....[20]....
        /*06e0*/ 	.word	0xffffffff


	//   ....[21]....
        /*06e4*/ 	.word	0xffffffff


	//   ....[22]....
        /*06e8*/ 	.word	0xffffffff


	//   ....[23]....
        /*06ec*/ 	.word	0xffffffff


	//   ....[24]....
        /*06f0*/ 	.word	0xffffffff


	//   ....[25]....
        /*06f4*/ 	.word	0xffffffff


	//   ....[26]....
        /*06f8*/ 	.word	0xffffffff


	//   ....[27]....
        /*06fc*/ 	.word	0xffffffff


	//   ....[28]....
        /*0700*/ 	.word	0xffffffff


	//   ....[29]....
        /*0704*/ 	.word	0xffffffff


	//   ....[30]....
        /*0708*/ 	.word	0xffffffff


	//   ....[31]....
        /*070c*/ 	.word	0xffffffff


	//   ....[32]....
        /*0710*/ 	.word	0xffffffff


	//   ....[33]....
        /*0714*/ 	.word	0xffffffff


	//   ....[34]....
        /*0718*/ 	.word	0xffffffff


	//   ....[35]....
        /*071c*/ 	.word	0xffffffff


	//   ....[36]....
        /*0720*/ 	.word	0xffffffff


	//   ....[37]....
        /*0724*/ 	.word	0xffffffff


	//   ....[38]....
        /*0728*/ 	.word	0xffffffff


	//   ....[39]....
        /*072c*/ 	.word	0xffffffff


	//   ....[40]....
        /*0730*/ 	.word	0xffffffff


	//   ....[41]....
        /*0734*/ 	.word	0xffffffff


	//   ....[42]....
        /*0738*/ 	.word	0xffffffff


	//   ....[43]....
        /*073c*/ 	.word	0xffffffff


	//   ....[44]....
        /*0740*/ 	.word	0xffffffff


	//   ....[45]....
        /*0744*/ 	.word	0xffffffff


	//   ....[46]....
        /*0748*/ 	.word	0xffffffff


	//   ....[47]....
        /*074c*/ 	.word	0xffffffff


	//   ....[48]....
        /*0750*/ 	.word	0xffffffff


	//   ....[49]....
        /*0754*/ 	.word	0xffffffff


	//   ....[50]....
        /*0758*/ 	.word	0xffffffff


	//   ....[51]....
        /*075c*/ 	.word	0xffffffff


	//   ....[52]....
        /*0760*/ 	.word	0xffffffff


	//   ....[53]....
        /*0764*/ 	.word	0xffffffff


	//   ....[54]....
        /*0768*/ 	.word	0xffffffff


	//   ....[55]....
        /*076c*/ 	.word	0xffffffff


	//   ....[56]....
        /*0770*/ 	.word	0xffffffff


	//   ....[57]....
        /*0774*/ 	.word	0xffffffff


	//   ....[58]....
        /*0778*/ 	.word	0xffffffff


	//   ....[59]....
        /*077c*/ 	.word	0xffffffff


	//   ....[60]....
        /*0780*/ 	.word	0xffffffff


	//   ....[61]....
        /*0784*/ 	.word	0xffffffff


	//   ....[62]....
        /*0788*/ 	.word	0xffffffff


	//   ....[63]....
        /*078c*/ 	.word	0xffffffff


	//   ....[64]....
        /*0790*/ 	.word	0xffffffff


	//   ....[65]....
        /*0794*/ 	.word	0xffffffff


	//   ....[66]....
        /*0798*/ 	.word	0xffffffff


	//   ....[67]....
        /*079c*/ 	.word	0xffffffff


	//   ....[68]....
        /*07a0*/ 	.word	0xffffffff


	//   ....[69]....
        /*07a4*/ 	.word	0xffffffff


	//   ....[70]....
        /*07a8*/ 	.word	0xffffffff


	//   ....[71]....
        /*07ac*/ 	.word	0xffffffff


	//   ....[72]....
        /*07b0*/ 	.word	0xffffffff


	//   ....[73]....
        /*07b4*/ 	.word	0xffffffff


	//   ....[74]....
        /*07b8*/ 	.word	0xffffffff


	//   ....[75]....
        /*07bc*/ 	.word	0xffffffff


	//   ....[76]....
        /*07c0*/ 	.word	0xffffffff


	//   ....[77]....
        /*07c4*/ 	.word	0xffffffff


	//   ....[78]....
        /*07c8*/ 	.word	0xffffffff


	//   ....[79]....
        /*07cc*/ 	.word	0xffffffff


	//   ....[80]....
        /*07d0*/ 	.word	0xffffffff


	//   ....[81]....
        /*07d4*/ 	.word	0xffffffff


	//   ....[82]....
        /*07d8*/ 	.word	0xffffffff


	//   ....[83]....
        /*07dc*/ 	.word	0xffffffff


	//   ....[84]....
        /*07e0*/ 	.word	0xffffffff


	//   ....[85]....
        /*07e4*/ 	.word	0xffffffff


	//   ....[86]....
        /*07e8*/ 	.word	0xffffffff


	//   ....[87]....
        /*07ec*/ 	.word	0xffffffff


	//   ....[88]....
        /*07f0*/ 	.word	0xffffffff


	//   ....[89]....
        /*07f4*/ 	.word	0xffffffff


	//   ....[90]....
        /*07f8*/ 	.word	0xffffffff


	//   ....[91]....
        /*07fc*/ 	.word	0xffffffff


	//   ....[92]....
        /*0800*/ 	.word	0xffffffff


	//   ....[93]....
        /*0804*/ 	.word	0xffffffff


	//   ....[94]....
        /*0808*/ 	.word	0xffffffff


	//   ....[95]....
        /*080c*/ 	.word	0xffffffff


	//   ....[96]....
        /*0810*/ 	.word	0xffffffff


	//   ....[97]....
        /*0814*/ 	.word	0xffffffff


	//   ....[98]....
        /*0818*/ 	.word	0xffffffff


	//   ....[99]....
        /*081c*/ 	.word	0xffffffff


	//   ....[100]....
        /*0820*/ 	.word	0xffffffff


	//   ....[101]....
        /*0824*/ 	.word	0xffffffff


	//   ....[102]....
        /*0828*/ 	.word	0xffffffff


	//   ....[103]....
        /*082c*/ 	.word	0xffffffff


	//   ....[104]....
        /*0830*/ 	.word	0xffffffff


	//   ....[105]....
        /*0834*/ 	.word	0xffffffff


	//   ....[106]....
        /*0838*/ 	.word	0xffffffff


	//   ....[107]....
        /*083c*/ 	.word	0xffffffff


	//   ....[108]....
        /*0840*/ 	.word	0xffffffff


	//   ....[109]....
        /*0844*/ 	.word	0xffffffff


	//   ....[110]....
        /*0848*/ 	.word	0xffffffff


	//   ....[111]....
        /*084c*/ 	.word	0xffffffff


	//   ....[112]....
        /*0850*/ 	.word	0xffffffff


	//   ....[113]....
        /*0854*/ 	.word	0xffffffff


	//   ....[114]....
        /*0858*/ 	.word	0xffffffff


	//   ....[115]....
        /*085c*/ 	.word	0xffffffff


	//   ....[116]....
        /*0860*/ 	.word	0xffffffff


	//   ....[117]....
        /*0864*/ 	.word	0xffffffff


	//   ....[118]....
        /*0868*/ 	.word	0xffffffff


	//   ....[119]....
        /*086c*/ 	.word	0xffffffff


	//   ....[120]....
        /*0870*/ 	.word	0xffffffff


	//   ....[121]....
        /*0874*/ 	.word	0x0500000f


	//   ....[122]....
        /*0878*/ 	.word	0x0500000f


	//   ....[123]....
        /*087c*/ 	.word	0x0500000f


	//   ....[124]....
        /*0880*/ 	.word	0x0500000f


	//   ....[125]....
        /*0884*/ 	.word	0x0500000f


	//   ....[126]....
        /*0888*/ 	.word	0x0500000f


	//   ....[127]....
        /*088c*/ 	.word	0x0500000f


	//   ....[128]....
        /*0890*/ 	.word	0x0500000f


	//   ....[129]....
        /*0894*/ 	.word	0x0500000f


	//   ....[130]....
        /*0898*/ 	.word	0x0500000f


	//   ....[131]....
        /*089c*/ 	.word	0x0500000f


	//   ....[132]....
        /*08a0*/ 	.word	0x0500000f


	//   ....[133]....
        /*08a4*/ 	.word	0x0500000f


	//   ....[134]....
        /*08a8*/ 	.word	0x0500000f


	//   ....[135]....
        /*08ac*/ 	.word	0x0500000f


	//   ....[136]....
        /*08b0*/ 	.word	0x0500000f


	//   ....[137]....
        /*08b4*/ 	.word	0x0500000f


	//   ....[138]....
        /*08b8*/ 	.word	0x0500000f


	//   ....[139]....
        /*08bc*/ 	.word	0x0500000f


	//   ....[140]....
        /*08c0*/ 	.word	0x0500000f


	//   ....[141]....
        /*08c4*/ 	.word	0x0500000f


	//   ....[142]....
        /*08c8*/ 	.word	0x0500000f


	//   ....[143]....
        /*08cc*/ 	.word	0x0500000f


	//   ....[144]....
        /*08d0*/ 	.word	0x0500000f


	//   ....[145]....
        /*08d4*/ 	.word	0x0500000f


	//   ....[146]....
        /*08d8*/ 	.word	0x0500000f


	//   ....[147]....
        /*08dc*/ 	.word	0x0500000f


	//   ....[148]....
        /*08e0*/ 	.word	0x0500000f


	//   ....[149]....
        /*08e4*/ 	.word	0x0500000f


	//   ....[150]....
        /*08e8*/ 	.word	0x0500000f


	//   ....[151]....
        /*08ec*/ 	.word	0x0500000f


	//   ....[152]....
        /*08f0*/ 	.word	0x0500000f


	//   ....[153]....
        /*08f4*/ 	.word	0x0500000f


	//   ....[154]....
        /*08f8*/ 	.word	0x0500000f


	//   ....[155]....
        /*08fc*/ 	.word	0x0500000f


	//   ....[156]....
        /*0900*/ 	.word	0x0500000f


	//   ....[157]....
        /*0904*/ 	.word	0x0500000f


	//   ....[158]....
        /*0908*/ 	.word	0x0500000f


	//   ....[159]....
        /*090c*/ 	.word	0x0500000f


	//   ....[160]....
        /*0910*/ 	.word	0x0500000f


	//   ....[161]....
        /*0914*/ 	.word	0x0500000f


	//   ....[162]....
        /*0918*/ 	.word	0x0500000f


	//   ....[163]....
        /*091c*/ 	.word	0x0500000f


	//   ....[164]....
        /*0920*/ 	.word	0x0500000f


	//   ....[165]....
        /*0924*/ 	.word	0x0500000f


	//   ....[166]....
        /*0928*/ 	.word	0x0500000f


	//   ....[167]....
        /*092c*/ 	.word	0x0500000f


	//   ....[168]....
        /*0930*/ 	.word	0x0500000f


	//   ....[169]....
        /*0934*/ 	.word	0x0500000f


	//   ....[170]....
        /*0938*/ 	.word	0x0500000f


	//   ....[171]....
        /*093c*/ 	.word	0x0500000f


	//   ....[172]....
        /*0940*/ 	.word	0x0500000f


	//----- nvinfo : EIATTR_COOP_GROUP_INSTR_OFFSETS
	.align		4
.L_615:
        /*0944*/ 	.byte	0x04, 0x28
        /*0946*/ 	.short	(.L_617 - .L_616)


	//   ....[0]....
.L_616:
        /*0948*/ 	.word	0x00000060


	//   ....[1]....
        /*094c*/ 	.word	0x00000130


	//   ....[2]....
        /*0950*/ 	.word	0x000001f0


	//   ....[3]....
        /*0954*/ 	.word	0x000003c0


	//   ....[4]....
        /*0958*/ 	.word	0x00000520


	//   ....[5]....
        /*095c*/ 	.word	0x00000640


	//   ....[6]....
        /*0960*/ 	.word	0x000007a0


	//   ....[7]....
        /*0964*/ 	.word	0x00001d70


	//   ....[8]....
        /*0968*/ 	.word	0x00003180


	//   ....[9]....
        /*096c*/ 	.word	0x000031c0


	//   ....[10]....
        /*0970*/ 	.word	0x00003850


	//   ....[11]....
        /*0974*/ 	.word	0x00003a80


	//   ....[12]....
        /*0978*/ 	.word	0x00003f10


	//   ....[13]....
        /*097c*/ 	.word	0x00004090


	//   ....[14]....
        /*0980*/ 	.word	0x00005710


	//   ....[15]....
        /*0984*/ 	.word	0x000059b0


	//   ....[16]....
        /*0988*/ 	.word	0x000062f0


	//   ....[17]....
        /*098c*/ 	.word	0x000063d0


	//   ....[18]....
        /*0990*/ 	.word	0x00006d90


	//   ....[19]....
        /*0994*/ 	.word	0x00006df0


	//   ....[20]....
        /*0998*/ 	.word	0x00008c90


	//   ....[21]....
        /*099c*/ 	.word	0x00008cf0


	//   ....[22]....
        /*09a0*/ 	.word	0x00009740


	//   ....[23]....
        /*09a4*/ 	.word	0x000097a0


	//   ....[24]....
        /*09a8*/ 	.word	0x0000a700


	//   ....[25]....
        /*09ac*/ 	.word	0x0000a730


	//   ....[26]....
        /*09b0*/ 	.word	0x0000a770


	//   ....[27]....
        /*09b4*/ 	.word	0x0000a780


	//   ....[28]....
        /*09b8*/ 	.word	0x0000c160


	//   ....[29]....
        /*09bc*/ 	.word	0x0000c170


	//   ....[30]....
        /*09c0*/ 	.word	0x0000c180


	//   ....[31]....
        /*09c4*/ 	.word	0x0000c1d0


	//   ....[32]....
        /*09c8*/ 	.word	0x0000cc80


	//   ....[33]....
        /*09cc*/ 	.word	0x0000cca0


	//   ....[34]....
        /*09d0*/ 	.word	0x0000ce20


	//   ....[35]....
        /*09d4*/ 	.word	0x0000ce40


	//   ....[36]....
        /*09d8*/ 	.word	0x0000cf80


	//   ....[37]....
        /*09dc*/ 	.word	0x0000cfa0


	//   ....[38]....
        /*09e0*/ 	.word	0x0000d0f0


	//   ....[39]....
        /*09e4*/ 	.word	0x0000d110


	//   ....[40]....
        /*09e8*/ 	.word	0x0000d650


	//   ....[41]....
        /*09ec*/ 	.word	0x0000d690


	//   ....[42]....
        /*09f0*/ 	.word	0x0000e190


	//   ....[43]....
        /*09f4*/ 	.word	0x0000e1a0


	//   ....[44]....
        /*09f8*/ 	.word	0x0000f2e0


	//   ....[45]....
        /*09fc*/ 	.word	0x0000f310


	//   ....[46]....
        /*0a00*/ 	.word	0x0000f480


	//   ....[47]....
        /*0a04*/ 	.word	0x0000f4a0


	//   ....[48]....
        /*0a08*/ 	.word	0x0000f5e0


	//   ....[49]....
        /*0a0c*/ 	.word	0x0000f600


	//   ....[50]....
        /*0a10*/ 	.word	0x0000f750


	//   ....[51]....
        /*0a14*/ 	.word	0x0000f770


	//   ....[52]....
        /*0a18*/ 	.word	0x0000f940


	//   ....[53]....
        /*0a1c*/ 	.word	0x0000fb80


	//   ....[54]....
        /*0a20*/ 	.word	0x0000fbb0


	//   ....[55]....
        /*0a24*/ 	.word	0x0000fbe0


	//   ....[56]....
        /*0a28*/ 	.word	0x0000fc10


	//   ....[57]....
        /*0a2c*/ 	.word	0x0000fc40


	//   ....[58]....
        /*0a30*/ 	.word	0x0000fc70


	//   ....[59]....
        /*0a34*/ 	.word	0x0000fe10


	//   ....[60]....
        /*0a38*/ 	.word	0x0000fe40


	//   ....[61]....
        /*0a3c*/ 	.word	0x0000fe70


	//   ....[62]....
        /*0a40*/ 	.word	0x0000fea0


	//   ....[63]....
        /*0a44*/ 	.word	0x0000fed0


	//   ....[64]....
        /*0a48*/ 	.word	0x0000ff00


	//   ....[65]....
        /*0a4c*/ 	.word	0x0000ffa0


	//   ....[66]....
        /*0a50*/ 	.word	0x0000ffd0


	//   ....[67]....
        /*0a54*/ 	.word	0x0000ffe0


	//   ....[68]....
        /*0a58*/ 	.word	0x00010010


	//   ....[69]....
        /*0a5c*/ 	.word	0x00011a90


	//   ....[70]....
        /*0a60*/ 	.word	0x00012540


	//   ....[71]....
        /*0a64*/ 	.word	0x00012570


	//   ....[72]....
        /*0a68*/ 	.word	0x00012590


	//   ....[73]....
        /*0a6c*/ 	.word	0x000125d0


	//   ....[74]....
        /*0a70*/ 	.word	0x000126d0


	//   ....[75]....
        /*0a74*/ 	.word	0x000126f0


	//   ....[76]....
        /*0a78*/ 	.word	0x00012780


	//   ....[77]....
        /*0a7c*/ 	.word	0x00012790


	//   ....[78]....
        /*0a80*/ 	.word	0x00012820


	//   ....[79]....
        /*0a84*/ 	.word	0x00012840


	//   ....[80]....
        /*0a88*/ 	.word	0x000128e0


	//   ....[81]....
        /*0a8c*/ 	.word	0x00012900


	//   ....[82]....
        /*0a90*/ 	.word	0x00012990


	//   ....[83]....
        /*0a94*/ 	.word	0x000129b0


	//   ....[84]....
        /*0a98*/ 	.word	0x00012a40


	//   ....[85]....
        /*0a9c*/ 	.word	0x00012a50


	//   ....[86]....
        /*0aa0*/ 	.word	0x00013120


	//   ....[87]....
        /*0aa4*/ 	.word	0x00013180


	//   ....[88]....
        /*0aa8*/ 	.word	0x00013190


	//   ....[89]....
        /*0aac*/ 	.word	0x00013230


	//   ....[90]....
        /*0ab0*/ 	.word	0x000132c0


	//   ....[91]....
        /*0ab4*/ 	.word	0x000132d0


	//   ....[92]....
        /*0ab8*/ 	.word	0x00013360


	//   ....[93]....
        /*0abc*/ 	.word	0x00013370


	//   ....[94]....
        /*0ac0*/ 	.word	0x000133e0


	//   ....[95]....
        /*0ac4*/ 	.word	0x000133f0


	//   ....[96]....
        /*0ac8*/ 	.word	0x00013470


	//   ....[97]....
        /*0acc*/ 	.word	0x00013480


	//   ....[98]....
        /*0ad0*/ 	.word	0x00013500


	//   ....[99]....
        /*0ad4*/ 	.word	0x00013510


	//   ....[100]....
        /*0ad8*/ 	.word	0x00013520


	//   ....[101]....
        /*0adc*/ 	.word	0x00013560


	//   ....[102]....
        /*0ae0*/ 	.word	0x000160f0


	//   ....[103]....
        /*0ae4*/ 	.word	0x00016120


	//   ....[104]....
        /*0ae8*/ 	.word	0x00016180


	//   ....[105]....
        /*0aec*/ 	.word	0x000161b0


	//   ....[106]....
        /*0af0*/ 	.word	0x000161e0


	//   ....[107]....
        /*0af4*/ 	.word	0x00016210


	//   ....[108]....
        /*0af8*/ 	.word	0x00016240


	//   ....[109]....
        /*0afc*/ 	.word	0x00016270


	//   ....[110]....
        /*0b00*/ 	.word	0x00016430


	//   ....[111]....
        /*0b04*/ 	.word	0x00016460


	//   ....[112]....
        /*0b08*/ 	.word	0x00016490


	//   ....[113]....
        /*0b0c*/ 	.word	0x000164c0


	//   ....[114]....
        /*0b10*/ 	.word	0x000164f0


	//   ....[115]....
        /*0b14*/ 	.word	0x00016520


	//   ....[116]....
        /*0b18*/ 	.word	0x000165f0


	//   ....[117]....
        /*0b1c*/ 	.word	0x00016610


	//   ....[118]....
        /*0b20*/ 	.word	0x00016620


	//   ....[119]....
        /*0b24*/ 	.word	0x000166a0


	//   ....[120]....
        /*0b28*/ 	.word	0x000171e0


	//   ....[121]....
        /*0b2c*/ 	.word	0x000177c0


	//   ....[122]....
        /*0b30*/ 	.word	0x00017940


	//   ....[123]....
        /*0b34*/ 	.word	0x000179a0


	//   ....[124]....
        /*0b38*/ 	.word	0x00017a30


	//   ....[125]....
        /*0b3c*/ 	.word	0x00017a90


	//   ....[126]....
        /*0b40*/ 	.word	0x00017b30


	//   ....[127]....
        /*0b44*/ 	.word	0x00017c20


	//   ....[128]....
        /*0b48*/ 	.word	0x00017d50


	//   ....[129]....
        /*0b4c*/ 	.word	0x00017df0


	//   ....[130]....
        /*0b50*/ 	.word	0x00017ec0


	//   ....[131]....
        /*0b54*/ 	.word	0x00017f60


	//   ....[132]....
        /*0b58*/ 	.word	0x00018030


	//   ....[133]....
        /*0b5c*/ 	.word	0x000180d0


	//   ....[134]....
        /*0b60*/ 	.word	0x000181a0


	//   ....[135]....
        /*0b64*/ 	.word	0x00018240


	//   ....[136]....
        /*0b68*/ 	.word	0x000182f0


	//   ....[137]....
        /*0b6c*/ 	.word	0x000183d0


	//   ....[138]....
        /*0b70*/ 	.word	0x00018630


	//   ....[139]....
        /*0b74*/ 	.word	0x000186e0


	//   ....[140]....
        /*0b78*/ 	.word	0x000187e0


	//   ....[141]....
        /*0b7c*/ 	.word	0x000188d0


	//   ....[142]....
        /*0b80*/ 	.word	0x00018990


	//   ....[143]....
        /*0b84*/ 	.word	0x00018a50


	//   ....[144]....
        /*0b88*/ 	.word	0x00018b10


	//   ....[145]....
        /*0b8c*/ 	.word	0x00018bd0


	//   ....[146]....
        /*0b90*/ 	.word	0x00018c90


	//   ....[147]....
        /*0b94*/ 	.word	0x00018d50


	//   ....[148]....
        /*0b98*/ 	.word	0x00018e10


	//   ....[149]....
        /*0b9c*/ 	.word	0x00018ec0


	//   ....[150]....
        /*0ba0*/ 	.word	0x00018fc0


	//   ....[151]....
        /*0ba4*/ 	.word	0x00019010


	//   ....[152]....
        /*0ba8*/ 	.word	0x00019070


	//   ....[153]....
        /*0bac*/ 	.word	0x00019150


	//   ....[154]....
        /*0bb0*/ 	.word	0x00019480


	//   ....[155]....
        /*0bb4*/ 	.word	0x00019520


	//   ....[156]....
        /*0bb8*/ 	.word	0x000196c0


	//   ....[157]....
        /*0bbc*/ 	.word	0x00019740


	//   ....[158]....
        /*0bc0*/ 	.word	0x000197c0


	//   ....[159]....
        /*0bc4*/ 	.word	0x00019840


	//   ....[160]....
        /*0bc8*/ 	.word	0x000198c0


	//   ....[161]....
        /*0bcc*/ 	.word	0x00019950


	//   ....[162]....
        /*0bd0*/ 	.word	0x000199f0


	//   ....[163]....
        /*0bd4*/ 	.word	0x00019aa0


	//   ....[164]....
        /*0bd8*/ 	.word	0x00019b20


	//   ....[165]....
        /*0bdc*/ 	.word	0x00019ba0


	//   ....[166]....
        /*0be0*/ 	.word	0x00019c20


	//   ....[167]....
        /*0be4*/ 	.word	0x00019cb0


	//   ....[168]....
        /*0be8*/ 	.word	0x00019d30


	//   ....[169]....
        /*0bec*/ 	.word	0x00019de0


	//   ....[170]....
        /*0bf0*/ 	.word	0x00019e30


	//   ....[171]....
        /*0bf4*/ 	.word	0x00019ef0


	//   ....[172]....
        /*0bf8*/ 	.word	0x0001a020


	//----- nvinfo : EIATTR_REG_RECONFIG
	.align		4
.L_617:
        /*0bfc*/ 	.byte	0x01, 0x54
	.zero		2


	//----- nvinfo : EIATTR_SYSCALL_OFFSETS
	.align		4
        /*0c00*/ 	.byte	0x04, 0x46
        /*0c02*/ 	.short	(.L_619 - .L_618)


	//   ....[0]....
.L_618:
        /*0c04*/ 	.word	0x00001f70


	//   ....[1]....
        /*0c08*/ 	.word	0x000116b0


	//   ....[2]....
        /*0c0c*/ 	.word	0x00011800


	//   ....[3]....
        /*0c10*/ 	.word	0x00011900


	//   ....[4]....
        /*0c14*/ 	.word	0x00012160


	//   ....[5]....
        /*0c18*/ 	.word	0x00012d60


	//----- nvinfo : EIATTR_MBARRIER_INSTR_OFFSETS
	.align		4
.L_619:
        /*0c1c*/ 	.byte	0x04, 0x39
        /*0c1e*/ 	.short	(.L_621 - .L_620)


	//   ....[0]....
.L_620:
        /*0c20*/ 	.word	0x00000260
        /*0c24*/ 	.word	0x000000ff
        /*0c28*/ 	.word	0x00032400
        /*0c2c*/ 	.short	0x0100
        /*0c2e*/ 	.byte	0x08
	.zero		1


	//   ....[1]....
        /*0c30*/ 	.word	0x00000270
        /*0c34*/ 	.word	0x000000ff
        /*0c38*/ 	.word	0x00032410
        /*0c3c*/ 	.short	0x0100
        /*0c3e*/ 	.byte	0x08
	.zero		1


	//   ....[2]....
        /*0c40*/ 	.word	0x00000280
        /*0c44*/ 	.word	0x000000ff
        /*0c48*/ 	.word	0x00032420
        /*0c4c*/ 	.short	0x0100
        /*0c4e*/ 	.byte	0x08
	.zero		1


	//   ....[3]....
        /*0c50*/ 	.word	0x00000370
        /*0c54*/ 	.word	0x000000ff
        /*0c58*/ 	.word	0x00032430
        /*0c5c*/ 	.short	0x0100
        /*0c5e*/ 	.byte	0x08
	.zero		1


	//   ....[4]....
        /*0c60*/ 	.word	0x00000380
        /*0c64*/ 	.word	0x000000ff
        /*0c68*/ 	.word	0x00032440
        /*0c6c*/ 	.short	0x0100
        /*0c6e*/ 	.byte	0x08
	.zero		1


	//   ....[5]....
        /*0c70*/ 	.word	0x00000390
        /*0c74*/ 	.word	0x000000ff
        /*0c78*/ 	.word	0x00032438
        /*0c7c*/ 	.short	0x0100
        /*0c7e*/ 	.byte	0x08
	.zero		1


	//   ....[6]....
        /*0c80*/ 	.word	0x000003a0
        /*0c84*/ 	.word	0x000000ff
        /*0c88*/ 	.word	0x00032448
        /*0c8c*/ 	.short	0x0100
        /*0c8e*/ 	.byte	0x08
	.zero		1


	//   ....[7]....
        /*0c90*/ 	.word	0x000004d0
        /*0c94*/ 	.word	0x000000ff
        /*0c98*/ 	.word	0x00032450
        /*0c9c*/ 	.short	0x0100
        /*0c9e*/ 	.byte	0x08
	.zero		1


	//   ....[8]....
        /*0ca0*/ 	.word	0x000004e0
        /*0ca4*/ 	.word	0x000000ff
        /*0ca8*/ 	.word	0x00032460
        /*0cac*/ 	.short	0x0100
        /*0cae*/ 	.byte	0x08
	.zero		1


	//   ....[9]....
        /*0cb0*/ 	.word	0x000004f0
        /*0cb4*/ 	.word	0x000000ff
        /*0cb8*/ 	.word	0x00032458
        /*0cbc*/ 	.short	0x0100
        /*0cbe*/ 	.byte	0x08
	.zero		1


	//   ....[10]....
        /*0cc0*/ 	.word	0x00000500
        /*0cc4*/ 	.word	0x000000ff
        /*0cc8*/ 	.word	0x00032468
        /*0ccc*/ 	.short	0x0100
        /*0cce*/ 	.byte	0x08
	.zero		1


	//   ....[11]....
        /*0cd0*/ 	.word	0x000005f0
        /*0cd4*/ 	.word	0x000000ff
        /*0cd8*/ 	.word	0x00032470
        /*0cdc*/ 	.short	0x0100
        /*0cde*/ 	.byte	0x06
	.zero		1


	//   ....[12]....
        /*0ce0*/ 	.word	0x00000600
        /*0ce4*/ 	.word	0x000000ff
        /*0ce8*/ 	.word	0x00032480
        /*0cec*/ 	.short	0x0100
        /*0cee*/ 	.byte	0x06
	.zero		1


	//   ....[13]....
        /*0cf0*/ 	.word	0x00000610
        /*0cf4*/ 	.word	0x000000ff
        /*0cf8*/ 	.word	0x00032478
        /*0cfc*/ 	.short	0x0100
        /*0cfe*/ 	.byte	0x06
	.zero		1


	//   ....[14]....
        /*0d00*/ 	.word	0x00000620
        /*0d04*/ 	.word	0x000000ff
        /*0d08*/ 	.word	0x00032488
        /*0d0c*/ 	.short	0x0100
        /*0d0e*/ 	.byte	0x06
	.zero		1


	//   ....[15]....
        /*0d10*/ 	.word	0x00000750
        /*0d14*/ 	.word	0x000000ff
        /*0d18*/ 	.word	0x00032490
        /*0d1c*/ 	.short	0x0100
        /*0d1e*/ 	.byte	0x08
	.zero		1


	//   ....[16]....
        /*0d20*/ 	.word	0x00000760
        /*0d24*/ 	.word	0x000000ff
        /*0d28*/ 	.word	0x000324a0
        /*0d2c*/ 	.short	0x0100
        /*0d2e*/ 	.byte	0x08
	.zero		1


	//   ....[17]....
        /*0d30*/ 	.word	0x00000770
        /*0d34*/ 	.word	0x000000ff
        /*0d38*/ 	.word	0x00032498
        /*0d3c*/ 	.short	0x0100
        /*0d3e*/ 	.byte	0x08
	.zero		1


	//   ....[18]....
        /*0d40*/ 	.word	0x00000780
        /*0d44*/ 	.word	0x000000ff
        /*0d48*/ 	.word	0x000324a8
        /*0d4c*/ 	.short	0x0100
        /*0d4e*/ 	.byte	0x08
	.zero		1


	//   ....[19]....
        /*0d50*/ 	.word	0x000008b0
        /*0d54*/ 	.word	0x000000ff
        /*0d58*/ 	.word	0x000324b0
        /*0d5c*/ 	.short	0x0100
        /*0d5e*/ 	.byte	0x08
	.zero		1


	//   ....[20]....
        /*0d60*/ 	.word	0x000008c0
        /*0d64*/ 	.word	0x000000ff
        /*0d68*/ 	.word	0x000324c0
        /*0d6c*/ 	.short	0x0100
        /*0d6e*/ 	.byte	0x08
	.zero		1


	//   ....[21]....
        /*0d70*/ 	.word	0x000008d0
        /*0d74*/ 	.word	0x000000ff
        /*0d78*/ 	.word	0x000324b8
        /*0d7c*/ 	.short	0x0100
        /*0d7e*/ 	.byte	0x08
	.zero		1


	//   ....[22]....
        /*0d80*/ 	.word	0x000008e0
        /*0d84*/ 	.word	0x000000ff
        /*0d88*/ 	.word	0x000324c8
        /*0d8c*/ 	.short	0x0100
        /*0d8e*/ 	.byte	0x08
	.zero		1


	//   ....[23]....
        /*0d90*/ 	.word	0x00002030
        /*0d94*/ 	.word	0x00000005
        /*0d98*/ 	.word	0x00032400
        /*0d9c*/ 	.short	0x010a
        /*0d9e*/ 	.byte	0x3f
	.zero		1


	//   ....[24]....
        /*0da0*/ 	.word	0x000020e0
        /*0da4*/ 	.word	0x00000000
        /*0da8*/ 	.word	0x00032430
        /*0dac*/ 	.short	0x010a
        /*0dae*/ 	.byte	0x3f
	.zero		1


	//   ....[25]....
        /*0db0*/ 	.word	0x00002120
        /*0db4*/ 	.word	0x00000000
        /*0db8*/ 	.word	0x00032430
        /*0dbc*/ 	.short	0x010a
        /*0dbe*/ 	.byte	0x3f
	.zero		1


	//   ....[26]....
        /*0dc0*/ 	.word	0x00002420
        /*0dc4*/ 	.word	0x00000005
        /*0dc8*/ 	.word	0x00032410
        /*0dcc*/ 	.short	0x010a
        /*0dce*/ 	.byte	0x3f
	.zero		1


	//   ....[27]....
        /*0dd0*/ 	.word	0x00002460
        /*0dd4*/ 	.word	0x00000000
        /*0dd8*/ 	.word	0x00032450
        /*0ddc*/ 	.short	0x010a
        /*0dde*/ 	.byte	0x3f
	.zero		1


	//   ....[28]....
        /*0de0*/ 	.word	0x000024a0
        /*0de4*/ 	.word	0x00000000
        /*0de8*/ 	.word	0x00032450
        /*0dec*/ 	.short	0x010a
        /*0dee*/ 	.byte	0x3f
	.zero		1


	//   ....[29]....
        /*0df0*/ 	.word	0x00004280
        /*0df4*/ 	.word	0x00000015
        /*0df8*/ 	.word	0x00000000
        /*0dfc*/ 	.short	0x0101
        /*0dfe*/ 	.byte	0x3f
	.zero		1


	//   ....[30]....
        /*0e00*/ 	.word	0x00004c90
        /*0e04*/ 	.word	0x00000000
        /*0e08*/ 	.word	0x00000000
        /*0e0c*/ 	.short	0x0101
        /*0e0e*/ 	.byte	0x3f
	.zero		1


	//   ....[31]....
        /*0e10*/ 	.word	0x00004dd0
        /*0e14*/ 	.word	0x000000ff
        /*0e18*/ 	.word	0x00032430
        /*0e1c*/ 	.short	0x010a
        /*0e1e*/ 	.byte	0x05
	.zero		1


	//   ....[32]....
        /*0e20*/ 	.word	0x00004e10
        /*0e24*/ 	.word	0x000000ff
        /*0e28*/ 	.word	0x00032430
        /*0e2c*/ 	.short	0x010a
        /*0e2e*/ 	.byte	0x05
	.zero		1


	//   ....[33]....
        /*0e30*/ 	.word	0x00005020
        /*0e34*/ 	.word	0x000000ff
        /*0e38*/ 	.word	0x00032450
        /*0e3c*/ 	.short	0x010a
        /*0e3e*/ 	.byte	0x05
	.zero		1


	//   ....[34]....
        /*0e40*/ 	.word	0x00005060
        /*0e44*/ 	.word	0x000000ff
        /*0e48*/ 	.word	0x00032450
        /*0e4c*/ 	.short	0x010a
        /*0e4e*/ 	.byte	0x05
	.zero		1


	//   ....[35]....
        /*0e50*/ 	.word	0x00007220
        /*0e54*/ 	.word	0x000000c5
        /*0e58*/ 	.word	0x00000000
        /*0e5c*/ 	.short	0x0101
        /*0e5e*/ 	.byte	0x3f
	.zero		1


	//   ....[36]....
        /*0e60*/ 	.word	0x00007d10
        /*0e64*/ 	.word	0x0000000c
        /*0e68*/ 	.word	0x00000000
        /*0e6c*/ 	.short	0x0101
        /*0e6e*/ 	.byte	0x3f
	.zero		1


	//   ....[37]....
        /*0e70*/ 	.word	0x00007e60
        /*0e74*/ 	.word	0x000000ff
        /*0e78*/ 	.word	0x00032430
        /*0e7c*/ 	.short	0x010a
        /*0e7e*/ 	.byte	0x05
	.zero		1


	//   ....[38]....
        /*0e80*/ 	.word	0x00007ea0
        /*0e84*/ 	.word	0x000000ff
        /*0e88*/ 	.word	0x00032430
        /*0e8c*/ 	.short	0x010a
        /*0e8e*/ 	.byte	0x05
	.zero		1


	//   ....[39]....
        /*0e90*/ 	.word	0x000080b0
        /*0e94*/ 	.word	0x000000ff
        /*0e98*/ 	.word	0x00032450
        /*0e9c*/ 	.short	0x010a
        /*0e9e*/ 	.byte	0x05
	.zero		1


	//   ....[40]....
        /*0ea0*/ 	.word	0x000080f0
        /*0ea4*/ 	.word	0x000000ff
        /*0ea8*/ 	.word	0x00032450
        /*0eac*/ 	.short	0x010a
        /*0eae*/ 	.byte	0x05
	.zero		1


	//   ....[41]....
        /*0eb0*/ 	.word	0x00009940
        /*0eb4*/ 	.word	0x00000099
        /*0eb8*/ 	.word	0x00000000
        /*0ebc*/ 	.short	0x0101
        /*0ebe*/ 	.byte	0x3f
	.zero		1


	//   ....[42]....
        /*0ec0*/ 	.word	0x0000a660
        /*0ec4*/ 	.word	0x00000015
        /*0ec8*/ 	.word	0x00000000
        /*0ecc*/ 	.short	0x0101
        /*0ece*/ 	.byte	0x3f
	.zero		1


	//   ....[43]....
        /*0ed0*/ 	.word	0x0000cc60
        /*0ed4*/ 	.word	0x00000000
        /*0ed8*/ 	.word	0x00000000
        /*0edc*/ 	.short	0x0101
        /*0ede*/ 	.byte	0x3f
	.zero		1


	//   ....[44]....
        /*0ee0*/ 	.word	0x0000d630
        /*0ee4*/ 	.word	0x00000009
        /*0ee8*/ 	.word	0x00000000
        /*0eec*/ 	.short	0x0101
        /*0eee*/ 	.byte	0x3f
	.zero		1


	//   ....[45]....
        /*0ef0*/ 	.word	0x00011d00
        /*0ef4*/ 	.word	0x00000000
        /*0ef8*/ 	.word	0x00032440
        /*0efc*/ 	.short	0x010a
        /*0efe*/ 	.byte	0x3f
	.zero		1


	//   ....[46]....
        /*0f00*/ 	.word	0x00012b10
        /*0f04*/ 	.word	0x00000012
        /*0f08*/ 	.word	0x00032400
        /*0f0c*/ 	.short	0x0107
        /*0f0e*/ 	.byte	0x3f
	.zero		1


	//   ....[47]....
        /*0f10*/ 	.word	0x00012bb0
        /*0f14*/ 	.word	0x00000012
        /*0f18*/ 	.word	0x00032400
        /*0f1c*/ 	.short	0x0101
        /*0f1e*/ 	.byte	0x3f
	.zero		1


	//   ....[48]....
        /*0f20*/ 	.word	0x000136a0
        /*0f24*/ 	.word	0x00000012
        /*0f28*/ 	.word	0x00032410
        /*0f2c*/ 	.short	0x0107
        /*0f2e*/ 	.byte	0x3f
	.zero		1


	//   ....[49]....
        /*0f30*/ 	.word	0x000137a0
        /*0f34*/ 	.word	0x00000012
        /*0f38*/ 	.word	0x00032410
        /*0f3c*/ 	.short	0x0101
        /*0f3e*/ 	.byte	0x3f
	.zero		1


	//   ....[50]....
        /*0f40*/ 	.word	0x000137c0
        /*0f44*/ 	.word	0x00000012
        /*0f48*/ 	.word	0x00032420
        /*0f4c*/ 	.short	0x010a
        /*0f4e*/ 	.byte	0x3f
	.zero		1


	//   ....[51]....
        /*0f50*/ 	.word	0x000138a0
        /*0f54*/ 	.word	0x00000002
        /*0f58*/ 	.word	0x00032460
        /*0f5c*/ 	.short	0x010a
        /*0f5e*/ 	.byte	0x3f
	.zero		1


	//   ....[52]....
        /*0f60*/ 	.word	0x00014170
        /*0f64*/ 	.word	0x00000002
        /*0f68*/ 	.word	0x00032440
        /*0f6c*/ 	.short	0x010a
        /*0f6e*/ 	.byte	0x3f
	.zero		1


	//   ....[53]....
        /*0f70*/ 	.word	0x000143a0
        /*0f74*/ 	.word	0x00000002
        /*0f78*/ 	.word	0x00032460
        /*0f7c*/ 	.short	0x010a
        /*0f7e*/ 	.byte	0x3f
	.zero		1


	//   ....[54]....
        /*0f80*/ 	.word	0x00014bb0
        /*0f84*/ 	.word	0x00000002
        /*0f88*/ 	.word	0x00032440
        /*0f8c*/ 	.short	0x010a
        /*0f8e*/ 	.byte	0x3f
	.zero		1


	//   ....[55]....
        /*0f90*/ 	.word	0x00014de0
        /*0f94*/ 	.word	0x00000002
        /*0f98*/ 	.word	0x00032460
        /*0f9c*/ 	.short	0x010a
        /*0f9e*/ 	.byte	0x3f
	.zero		1


	//   ....[56]....
        /*0fa0*/ 	.word	0x00015580
        /*0fa4*/ 	.word	0x00000003
        /*0fa8*/ 	.word	0x00032440
        /*0fac*/ 	.short	0x010a
        /*0fae*/ 	.byte	0x3f
	.zero		1


	//   ....[57]....
        /*0fb0*/ 	.word	0x000157b0
        /*0fb4*/ 	.word	0x00000003
        /*0fb8*/ 	.word	0x00032460
        /*0fbc*/ 	.short	0x010a
        /*0fbe*/ 	.byte	0x3f
	.zero		1


	//   ....[58]....
        /*0fc0*/ 	.word	0x00017160
        /*0fc4*/ 	.word	0x00000000
        /*0fc8*/ 	.word	0x00032420
        /*0fcc*/ 	.short	0x010a
        /*0fce*/ 	.byte	0x3f
	.zero		1


	//   ....[59]....
        /*0fd0*/ 	.word	0x00017350
        /*0fd4*/ 	.word	0x00000006
        /*0fd8*/ 	.word	0x00000000
        /*0fdc*/ 	.short	0x010a
        /*0fde*/ 	.byte	0x3f
	.zero		1


	//   ....[60]....
        /*0fe0*/ 	.word	0x00017380
        /*0fe4*/ 	.word	0x00000007
        /*0fe8*/ 	.word	0x00000000
        /*0fec*/ 	.short	0x010a
        /*0fee*/ 	.byte	0x3f
	.zero		1


	//   ....[61]....
        /*0ff0*/ 	.word	0x000173e0
        /*0ff4*/ 	.word	0x00000004
        /*0ff8*/ 	.word	0x00000000
        /*0ffc*/ 	.short	0x010a
        /*0ffe*/ 	.byte	0x3f
	.zero		1


	//   ....[62]....
        /*1000*/ 	.word	0x00017410
        /*1004*/ 	.word	0x00000003
        /*1008*/ 	.word	0x00000000
        /*100c*/ 	.short	0x010a
        /*100e*/ 	.byte	0x3f
	.zero		1


	//   ....[63]....
        /*1010*/ 	.word	0x00017470
        /*1014*/ 	.word	0x00000005
        /*1018*/ 	.word	0x00032400
        /*101c*/ 	.short	0x010a
        /*101e*/ 	.byte	0x3f
	.zero		1


	//   ....[64]....
        /*1020*/ 	.word	0x000174c0
        /*1024*/ 	.word	0x00000000
        /*1028*/ 	.word	0x00032430
        /*102c*/ 	.short	0x010a
        /*102e*/ 	.byte	0x3f
	.zero		1


	//   ....[65]....
        /*1030*/ 	.word	0x00017510
        /*1034*/ 	.word	0x00000005
        /*1038*/ 	.word	0x00032410
        /*103c*/ 	.short	0x010a
        /*103e*/ 	.byte	0x3f
	.zero		1


	//   ....[66]....
        /*1040*/ 	.word	0x00017560
        /*1044*/ 	.word	0x00000000
        /*1048*/ 	.word	0x00032450
        /*104c*/ 	.short	0x010a
        /*104e*/ 	.byte	0x3f
	.zero		1


	//   ....[67]....
        /*1050*/ 	.word	0x000175c0
        /*1054*/ 	.word	0x00000014
        /*1058*/ 	.word	0x00032430
        /*105c*/ 	.short	0x010a
        /*105e*/ 	.byte	0x3f
	.zero		1


	//   ....[68]....
        /*1060*/ 	.word	0x00017620
        /*1064*/ 	.word	0x00000014
        /*1068*/ 	.word	0x00032450
        /*106c*/ 	.short	0x010a
        /*106e*/ 	.byte	0x3f
	.zero		1


	//   ....[69]....
        /*1070*/ 	.word	0x00017680
        /*1074*/ 	.word	0x00000014
        /*1078*/ 	.word	0x00032430
        /*107c*/ 	.short	0x010a
        /*107e*/ 	.byte	0x3f
	.zero		1


	//   ....[70]....
        /*1080*/ 	.word	0x000176e0
        /*1084*/ 	.word	0x00000014
        /*1088*/ 	.word	0x00032450
        /*108c*/ 	.short	0x010a
        /*108e*/ 	.byte	0x3f
	.zero		1


	//   ....[71]....
        /*1090*/ 	.word	0x00017880
        /*1094*/ 	.word	0x00000000
        /*1098*/ 	.word	0x00032440
        /*109c*/ 	.short	0x010a
        /*109e*/ 	.byte	0x3f
	.zero		1


	//   ....[72]....
        /*10a0*/ 	.word	0x00019190
        /*10a4*/ 	.word	0x00000012
        /*10a8*/ 	.word	0x00032420
        /*10ac*/ 	.short	0x010a
        /*10ae*/ 	.byte	0x3f
	.zero		1


	//   ....[73]....
        /*10b0*/ 	.word	0x000191e0
        /*10b4*/ 	.word	0x00000002
        /*10b8*/ 	.word	0x00032460
        /*10bc*/ 	.short	0x010a
        /*10be*/ 	.byte	0x3f
	.zero		1


	//   ....[74]....
        /*10c0*/ 	.word	0x00019230
        /*10c4*/ 	.word	0x00000002
        /*10c8*/ 	.word	0x00032440
        /*10cc*/ 	.short	0x010a
        /*10ce*/ 	.byte	0x3f
	.zero		1


	//   ....[75]....
        /*10d0*/ 	.word	0x00019280
        /*10d4*/ 	.word	0x00000002
        /*10d8*/ 	.word	0x00032460
        /*10dc*/ 	.short	0x010a
        /*10de*/ 	.byte	0x3f
	.zero		1


	//   ....[76]....
        /*10e0*/ 	.word	0x000192d0
        /*10e4*/ 	.word	0x00000002
        /*10e8*/ 	.word	0x00032440
        /*10ec*/ 	.short	0x010a
        /*10ee*/ 	.byte	0x3f
	.zero		1


	//   ....[77]....
        /*10f0*/ 	.word	0x00019320
        /*10f4*/ 	.word	0x00000002
        /*10f8*/ 	.word	0x00032460
        /*10fc*/ 	.short	0x010a
        /*10fe*/ 	.byte	0x3f
	.zero		1


	//   ....[78]....
        /*1100*/ 	.word	0x00019370
        /*1104*/ 	.word	0x00000003
        /*1108*/ 	.word	0x00032440
        /*110c*/ 	.short	0x010a
        /*110e*/ 	.byte	0x3f
	.zero		1


	//   ....[79]....
        /*1110*/ 	.word	0x000193c0
        /*1114*/ 	.word	0x00000003
        /*1118*/ 	.word	0x00032460
        /*111c*/ 	.short	0x010a
        /*111e*/ 	.byte	0x3f
	.zero		1


	//   ....[80]....
        /*1120*/ 	.word	0x00019f40
        /*1124*/ 	.word	0x00000000
        /*1128*/ 	.word	0x00032420
        /*112c*/ 	.short	0x010a
        /*112e*/ 	.byte	0x3f
	.zero		1


	//   ....[81]....
        /*1130*/ 	.word	0x0001a0e0
        /*1134*/ 	.word	0x00000006
        /*1138*/ 	.word	0x00000000
        /*113c*/ 	.short	0x010a
        /*113e*/ 	.byte	0x3f
	.zero		1


	//   ....[82]....
        /*1140*/ 	.word	0x0001a130
        /*1144*/ 	.word	0x00000007
        /*1148*/ 	.word	0x00000000
        /*114c*/ 	.short	0x010a
        /*114e*/ 	.byte	0x3f
	.zero		1


	//   ....[83]....
        /*1150*/ 	.word	0x0001a180
        /*1154*/ 	.word	0x00000004
        /*1158*/ 	.word	0x00000000
        /*115c*/ 	.short	0x010a
        /*115e*/ 	.byte	0x3f
	.zero		1


	//----- nvinfo : EIATTR_NUM_MBARRIERS
	.align		4
.L_621:
        /*1160*/ 	.byte	0x03, 0x38
        /*1162*/ 	.short	0x0017


	//----- nvinfo : EIATTR_EXIT_INSTR_OFFSETS
	.align		4
        /*1164*/ 	.byte	0x04, 0x1c
        /*1166*/ 	.short	(.L_623 - .L_622)


	//   ....[0]....
.L_622:
        /*1168*/ 	.word	0x00000a90


	//   ....[1]....
        /*116c*/ 	.word	0x0000f8e0


	//   ....[2]....
        /*1170*/ 	.word	0x00017460


	//----- nvinfo : EIATTR_MAX_THREADS
	.align		4
.L_623:
        /*1174*/ 	.byte	0x04, 0x05
        /*1176*/ 	.short	(.L_625 - .L_624)
.L_624:
        /*1178*/ 	.word	0x00000180
        /*117c*/ 	.word	0x00000001
        /*1180*/ 	.word	0x00000001


	//----- nvinfo : EIATTR_CRS_STACK_SIZE
	.align		4
.L_625:
        /*1184*/ 	.byte	0x04, 0x1e
        /*1186*/ 	.short	(.L_627 - .L_626)
.L_626:
        /*1188*/ 	.word	0x00000000


	//----- nvinfo : EIATTR_CBANK_PARAM_SIZE
	.align		4
.L_627:
        /*118c*/ 	.byte	0x03, 0x19
        /*118e*/ 	.short	0x0bf0


	//----- nvinfo : EIATTR_PARAM_CBANK
	.align		4
        /*1190*/ 	.byte	0x04, 0x0a
        /*1192*/ 	.short	(.L_629 - .L_628)
	.align		4
.L_628:
        /*1194*/ 	.word	index@(.nv.constant0._ZN7cutlass13device_kernelIN5flash11enable_sm90INS1_16FlashAttnFwdSm90INS1_25CollectiveMainloopFwdSm90ILi2EN4cute5tupleIJNS5_1CILi1EEES8_S8_EEENS6_IJNS7_ILi128EEENS7_ILi96EEENS7_ILi64EEEEEELi256ENS_10bfloat16_tEfNS_4arch4Sm90ELb1ELb0ELb1ELb1ELb0ELb0ELb1ELb1ELb0ELb1ELb1ELb0EEENS1_21CollectiveEpilogueFwdINS6_IJSA_NS7_ILi256EEESB_EEES9_SE_SG_Li256ELb1ELb1ELb1ELb0EEENS1_36VarlenDynamicPersistentTileSchedulerILi128ELi96ELi256ELi128ELb1ELb1ELb1ELb1ELb1ELb1EEEEEEEEEvNT_6ParamsE)
        /*1198*/ 	.short	0x0210
        /*119a*/ 	.short	0x0bf0


	//----- nvinfo : EIATTR_SW_WAR
	.align		4
.L_629:
        /*119c*/ 	.byte	0x04, 0x36
        /*119e*/ 	.short	(.L_631 - .L_630)
.L_630:
        /*11a0*/ 	.word	0x00000008
.L_631:


//--------------------- .nv.info._ZN7cutlass13device_kernelIN5flash11enable_sm90INS1_16FlashAttnFwdSm90INS1_25CollectiveMainloopFwdSm90ILi2EN4cute5tupleIJNS5_1CILi1EEES8_S8_EEENS6_IJNS7_ILi128EEENS7_ILi96EEENS7_ILi64EEEEEELi256ENS_10bfloat16_tEfNS_4arch4Sm90ELb1ELb0ELb1ELb1ELb0ELb1ELb1ELb1ELb0ELb1ELb1ELb0EEENS1_21CollectiveEpilogueFwdINS6_IJSA_NS7_ILi256EEESB_EEES9_SE_SG_Li256ELb1ELb1ELb1ELb0EEENS1_36VarlenDynamicPersistentTileSchedulerILi128ELi96ELi256ELi128ELb1ELb1ELb1ELb1ELb1ELb1EEEEEEEEEvNT_6ParamsE --------------------------
	.section	.nv.info._ZN7cutlass13device_kernelIN5flash11enable_sm90INS1_16FlashAttnFwdSm90INS1_25CollectiveMainloopFwdSm90ILi2EN4cute5tupleIJNS5_1CILi1EEES8_S8_EEENS6_IJNS7_ILi128EEENS7_ILi96EEENS7_ILi64EEEEEELi256ENS_10bfloat16_tEfNS_4arch4Sm90ELb1ELb0ELb1ELb1ELb0ELb1ELb1ELb1ELb0ELb1ELb1ELb0EEENS1_21CollectiveEpilogueFwdINS6_IJSA_NS7_ILi256EEESB_EEES9_SE_SG_Li256ELb1ELb1ELb1ELb0EEENS1_36VarlenDynamicPersistentTileSchedulerILi128ELi96ELi256ELi128ELb1ELb1ELb1ELb1ELb1ELb1EEEEEEEEEvNT_6ParamsE,"",@"SHT_CUDA_INFO"
	.sectionflags	@""
	.align	4


	//----- nvinfo : EIATTR_CUDA_API_VERSION
	.align		4
        /*0000*/ 	.byte	0x04, 0x37
        /*0002*/ 	.short	(.L_633 - .L_632)
.L_632:
        /*0004*/ 	.word	0x00000082


	//----- nvinfo : EIATTR_KPARAM_INFO
	.align		4
.L_633:
        /*0008*/ 	.byte	0x04, 0x17
        /*000a*/ 	.short	(.L_635 - .L_634)
.L_634:
        /*000c*/ 	.word	0x00000000
        /*0010*/ 	.short	0x0000
        /*0012*/ 	.short	0x0070
        /*0014*/ 	.byte	0x00, 0xf0, 0x01, 0x2e


	//----- nvinfo : EIATTR_SPARSE_MMA_MASK
	.align		4
.L_635:
        /*0018*/ 	.byte	0x03, 0x50
        /*001a*/ 	.short	0x0000


	//----- nvinfo : EIATTR_MAXREG_COUNT
	.align		4
        /*001c*/ 	.byte	0x03, 0x1b
        /*001e*/ 	.short	0x00a8


	//----- nvinfo : EIATTR_NUM_BARRIERS
	.align		4
        /*0020*/ 	.byte	0x02, 0x4c
        /*0022*/ 	.byte	0x10
	.zero		1


	//----- nvinfo : EIATTR_EXTERNS
	.align		4
        /*0024*/ 	.byte	0x04, 0x0f
        /*0026*/ 	.short	(.L_637 - .L_636)


	//   ....[0]....
	.align		4
.L_636:
        /*0028*/ 	.word	index@(__assertfail)


	//----- nvinfo : EIATTR_ANNOTATIONS
	.align		4
.L_637:
        /*002c*/ 	.byte	0x04, 0x55
        /*002e*/ 	.short	(.L_639 - .L_638)


	//   ....[0]....
.L_638:
        /* <DEDUP_REMOVED lines=250> */


	//----- nvinfo : EIATTR_MERCURY_ISA_VERSION
	.align		4
.L_639:
        /*0fc0*/ 	.byte	0x03, 0x5f
        /*0fc2*/ 	.short	0x0101


	//----- nvinfo : EIATTR_UNUSED_LOAD_BYTE_OFFSET
	.align		4
        /*0fc4*/ 	.byte	0x04, 0x44
        /*0fc6*/ 	.short	(.L_641 - .L_640)


	//   ....[0]....
.L_640:
        /*0fc8*/ 	.word	0x00000af0
        /*0fcc*/ 	.word	0x0000fff0


	//   ....[1]....
        /*0fd0*/ 	.word	0x00014230
        /*0fd4*/ 	.word	0x0000fff0


	//----- nvinfo : EIATTR_INT_WARP_WIDE_INSTR_OFFSETS
	.align		4
.L_641:
        /*0fd8*/ 	.byte	0x04, 0x31
        /*0fda*/ 	.short	(.L_643 - .L_642)


	//   ....[0]....
.L_642:
        /*0fdc*/ 	.word	0x00000190


	//   ....[1]....
        /*0fe0*/ 	.word	0x000001d0


	//   ....[2]....
        /*0fe4*/ 	.word	0x00000240


	//   ....[3]....
        /*0fe8*/ 	.word	0x00000250


	//   ....[4]....
        /*0fec*/ 	.word	0x0001d360


	//   ....[5]....
        /*0ff0*/ 	.word	0x0001d3f0


	//   ....[6]....
        /*0ff4*/ 	.word	0x00021dc0


	//   ....[7]....
        /*0ff8*/ 	.word	0x00021e50


	//----- nvinfo : EIATTR_COOP_GROUP_MASK_REGIDS
	.align		4
.L_643:
        /*0ffc*/ 	.byte	0x04, 0x29
        /*0ffe*/ 	.short	(.L_645 - .L_644)


	//   ....[0]....
.L_644:
        /*1000*/ 	.word	0xffffffff


	//   ....[1]....
        /*1004*/ 	.word	0xffffffff


	//   ....[2]....
        /*1008*/ 	.word	0xffffffff


	//   ....[3]....
        /*100c*/ 	.word	0xffffffff


	//   ....[4]....
        /*1010*/ 	.word	0xffffffff


	//   ....[5]....
        /*1014*/ 	.word	0xffffffff


	//   ....[6]....
        /*1018*/ 	.word	0xffffffff


	//   ....[7]....
        /*101c*/ 	.word	0xffffffff


	//   ....[8]....
        /*1020*/ 	.word	0xffffffff


	//   ....[9]....
        /*1024*/ 	.word	0xffffffff


	//   ....[10]....
        /*1028*/ 	.word	0xffffffff


	//   ....[11]....
        /*102c*/ 	.word	0xffffffff


	//   ....[12]....
        /*1030*/ 	.word	0xffffffff


	//   ....[13]....
        /*1034*/ 	.word	0xffffffff


	//   ....[14]....
        /*1038*/ 	.word	0xffffffff


	//   ....[15]....
        /*103c*/ 	.word	0xffffffff


	//   ....[16]....
        /*1040*/ 	.word	0xffffffff


	//   ....[17]....
        /*1044*/ 	.word	0xffffffff


	//   ....[18]....
        /*1048*/ 	.word	0xffffffff


	//   ....[19]....
        /*104c*/ 	.word	0xffffffff


	//   ....[20]....
        /*1050*/ 	.word	0xffffffff


	//   ....[21]....
        /*1054*/ 	.word	0xffffffff


	//   ....[22]....
        /*1058*/ 	.word	0xffffffff


	//   ....[23]....
        /*105c*/ 	.word	0xffffffff


	//   ....[24]....
        /*1060*/ 	.word	0xffffffff


	//   ....[25]....
        /*1064*/ 	.word	0xffffffff


	//   ....[26]....
        /*1068*/ 	.word	0xffffffff


	//   ....[27]....
        /*106c*/ 	.word	0xffffffff


	//   ....[28]....
        /*1070*/ 	.word	0xffffffff


	//   ....[29]....
        /*1074*/ 	.word	0xffffffff


	//   ....[30]....
        /*1078*/ 	.word	0xffffffff


	//   ....[31]....
        /*107c*/ 	.word	0xffffffff


	//   ....[32]....
        /*1080*/ 	.word	0xffffffff


	//   ....[33]....
        /*1084*/ 	.word	0xffffffff


	//   ....[34]....
        /*1088*/ 	.word	0xffffffff


	//   ....[35]....
        /*108c*/ 	.word	0xffffffff


	//   ....[36]....
        /*1090*/ 	.word	0xffffffff


	//   ....[37]....
        /*1094*/ 	.word	0xffffffff


	//   ....[38]....
        /*1098*/ 	.word	0xffffffff


	//   ....[39]....
        /*109c*/ 	.word	0xffffffff


	//   ....[40]....
        /*10a0*/ 	.word	0xffffffff


	//   ....[41]....
        /*10a4*/ 	.word	0xffffffff


	//   ....[42]....
        /*10a8*/ 	.word	0xffffffff


	//   ....[43]....
        /*10ac*/ 	.word	0xffffffff


	//   ....[44]....
        /*10b0*/ 	.word	0xffffffff


	//   ....[45]....
        /*10b4*/ 	.word	0xffffffff


	//   ....[46]....
        /*10b8*/ 	.word	0xffffffff


	//   ....[47]....
        /*10bc*/ 	.word	0xffffffff


	//   ....[48]....
        /*10c0*/ 	.word	0xffffffff


	//   ....[49]....
        /*10c4*/ 	.word	0xffffffff


	//   ....[50]....
        /*10c8*/ 	.word	0xffffffff


	//   ....[51]....
        /*10cc*/ 	.word	0xffffffff


	//   ....[52]....
        /*10d0*/ 	.word	0xffffffff


	//   ....[53]....
        /*10d4*/ 	.word	0xffffffff


	//   ....[54]....
        /*10d8*/ 	.word	0xffffffff


	//   ....[55]....
        /*10dc*/ 	.word	0xffffffff


	//   ....[56]....
        /*10e0*/ 	.word	0xffffffff


	//   ....[57]....
        /*10e4*/ 	.word	0xffffffff


	//   ....[58]....
        /*10e8*/ 	.word	0xffffffff


	//   ....[59]....
        /*10ec*/ 	.word	0xffffffff


	//   ....[60]....
        /*10f0*/ 	.word	0xffffffff


	//   ....[61]....
        /*10f4*/ 	.word	0xffffffff


	//   ....[62]....
        /*10f8*/ 	.word	0xffffffff


	//   ....[63]....
        /*10fc*/ 	.word	0xffffffff


	//   ....[64]....
        /*1100*/ 	.word	0xffffffff


	//   ....[65]....
        /*1104*/ 	.word	0xffffffff


	//   ....[66]....
        /*1108*/ 	.word	0xffffffff


	//   ....[67]....
        /*110c*/ 	.word	0xffffffff


	//   ....[68]....
        /*1110*/ 	.word	0xffffffff


	//   ....[69]....
        /*1114*/ 	.word	0xffffffff


	//   ....[70]....
        /*1118*/ 	.word	0xffffffff


	//   ....[71]....
        /*111c*/ 	.word	0xffffffff


	//   ....[72]....
        /*1120*/ 	.word	0xffffffff


	//   ....[73]....
        /*1124*/ 	.word	0xffffffff


	//   ....[74]....
        /*1128*/ 	.word	0xffffffff


	//   ....[75]....
        /*112c*/ 	.word	0xffffffff


	//   ....[76]....
        /*1130*/ 	.word	0xffffffff


	//   ....[77]....
        /*1134*/ 	.word	0xffffffff


	//   ....[78]....
        /*1138*/ 	.word	0xffffffff


	//   ....[79]....
        /*113c*/ 	.word	0xffffffff


	//   ....[80]....
        /*1140*/ 	.word	0xffffffff


	//   ....[81]....
        /*1144*/ 	.word	0xffffffff


	//   ....[82]....
        /*1148*/ 	.word	0xffffffff


	//   ....[83]....
        /*114c*/ 	.word	0xffffffff


	//   ....[84]....
        /*1150*/ 	.word	0xffffffff


	//   ....[85]....
        /*1154*/ 	.word	0xffffffff


	//   ....[86]....
        /*1158*/ 	.word	0xffffffff


	//   ....[87]....
        /*115c*/ 	.word	0xffffffff


	//   ....[88]....
        /*1160*/ 	.word	0xffffffff


	//   ....[89]....
        /*1164*/ 	.word	0xffffffff


	//   ....[90]....
        /*1168*/ 	.word	0xffffffff


	//   ....[91]....
        /*116c*/ 	.word	0xffffffff


	//   ....[92]....
        /*1170*/ 	.word	0xffffffff


	//   ....[93]....
        /*1174*/ 	.word	0xffffffff


	//   ....[94]....
        /*1178*/ 	.word	0xffffffff


	//   ....[95]....
        /*117c*/ 	.word	0xffffffff


	//   ....[96]....
        /*1180*/ 	.word	0xffffffff


	//   ....[97]....
        /*1184*/ 	.word	0xffffffff


	//   ....[98]....
        /*1188*/ 	.word	0xffffffff


	//   ....[99]....
        /*118c*/ 	.word	0xffffffff


	//   ....[100]....
        /*1190*/ 	.word	0xffffffff


	//   ....[101]....
        /*1194*/ 	.word	0xffffffff


	//   ....[102]....
        /*1198*/ 	.word	0xffffffff


	//   ....[103]....
        /*119c*/ 	.word	0xffffffff


	//   ....[104]....
        /*11a0*/ 	.word	0xffffffff


	//   ....[105]....
        /*11a4*/ 	.word	0xffffffff


	//   ....[106]....
        /*11a8*/ 	.word	0xffffffff


	//   ....[107]....
        /*11ac*/ 	.word	0xffffffff


	//   ....[108]....
        /*11b0*/ 	.word	0xffffffff


	//   ....[109]....
        /*11b4*/ 	.word	0xffffffff


	//   ....[110]....
        /*11b8*/ 	.word	0xffffffff


	//   ....[111]....
        /*11bc*/ 	.word	0xffffffff


	//   ....[112]....
        /*11c0*/ 	.word	0xffffffff


	//   ....[113]....
        /*11c4*/ 	.word	0xffffffff


	//   ....[114]....
        /*11c8*/ 	.word	0xffffffff


	//   ....[115]....
        /*11cc*/ 	.word	0xffffffff


	//   ....[116]....
        /*11d0*/ 	.word	0xffffffff


	//   ....[117]....
        /*11d4*/ 	.word	0xffffffff


	//   ....[118]....
        /*11d8*/ 	.word	0xffffffff


	//   ....[119]....
        /*11dc*/ 	.word	0xffffffff


	//   ....[120]....
        /*11e0*/ 	.word	0xffffffff


	//   ....[121]....
        /*11e4*/ 	.word	0xffffffff


	//   ....[122]....
        /*11e8*/ 	.word	0xffffffff


	//   ....[123]....
        /*11ec*/ 	.word	0xffffffff


	//   ....[124]....
        /*11f0*/ 	.word	0xffffffff


	//   ....[125]....
        /*11f4*/ 	.word	0xffffffff


	//   ....[126]....
        /*11f8*/ 	.word	0xffffffff


	//   ....[127]....
        /*11fc*/ 	.word	0xffffffff


	//   ....[128]....
        /*1200*/ 	.word	0xffffffff


	//   ....[129]....
        /*1204*/ 	.word	0xffffffff


	//   ....[130]....
        /*1208*/ 	.word	0xffffffff


	//   ....[131]....
        /*120c*/ 	.word	0xffffffff


	//   ....[132]....
        /*1210*/ 	.word	0xffffffff


	//   ....[133]....
        /*1214*/ 	.word	0xffffffff


	//   ....[134]....
        /*1218*/ 	.word	0xffffffff


	//   ....[135]....
        /*121c*/ 	.word	0xffffffff


	//   ....[136]....
        /*1220*/ 	.word	0xffffffff


	//   ....[137]....
        /*1224*/ 	.word	0xffffffff


	//   ....[138]....
        /*1228*/ 	.word	0x0500000f


	//   ....[139]....
        /*122c*/ 	.word	0x0500000f


	//   ....[140]....
        /*1230*/ 	.word	0x0500000f


	//   ....[141]....
        /*1234*/ 	.word	0x0500000f


	//   ....[142]....
        /*1238*/ 	.word	0x0500000f


	//   ....[143]....
        /*123c*/ 	.word	0x0500000f


	//   ....[144]....
        /*1240*/ 	.word	0x0500000f


	//   ....[145]....
        /*1244*/ 	.word	0x0500000f


	//   ....[146]....
        /*1248*/ 	.word	0x0500000f


	//   ....[147]....
        /*124c*/ 	.word	0x0500000f


	//   ....[148]....
        /*1250*/ 	.word	0x0500000f


	//   ....[149]....
        /*1254*/ 	.word	0x0500000f


	//   ....[150]....
        /*1258*/ 	.word	0x0500000f


	//   ....[151]....
        /*125c*/ 	.word	0x0500000f


	//   ....[152]....
        /*1260*/ 	.word	0x0500000f


	//   ....[153]....
        /*1264*/ 	.word	0x0500000f


	//   ....[154]....
        /*1268*/ 	.word	0x0500000f


	//   ....[155]....
        /*126c*/ 	.word	0x0500000f


	//   ....[156]....
        /*1270*/ 	.word	0x0500000f


	//   ....[157]....
        /*1274*/ 	.word	0x0500000f


	//   ....[158]....
        /*1278*/ 	.word	0x0500000f


	//   ....[159]....
        /*127c*/ 	.word	0x0500000f


	//   ....[160]....
        /*1280*/ 	.word	0x0500000f


	//   ....[161]....
        /*1284*/ 	.word	0x0500000f


	//   ....[162]....
        /*1288*/ 	.word	0x0500000f


	//   ....[163]....
        /*128c*/ 	.word	0x0500000f


	//   ....[164]....
        /*1290*/ 	.word	0x0500000f


	//   ....[165]....
        /*1294*/ 	.word	0x0500000f


	//   ....[166]....
        /*1298*/ 	.word	0x0500000f


	//   ....[167]....
        /*129c*/ 	.word	0x0500000f


	//   ....[168]....
        /*12a0*/ 	.word	0x0500000f


	//   ....[169]....
        /*12a4*/ 	.word	0x0500000f


	//   ....[170]....
        /*12a8*/ 	.word	0x0500000f


	//   ....[171]....
        /*12ac*/ 	.word	0x0500000f


	//   ....[172]....
        /*12b0*/ 	.word	0x0500000f


	//   ....[173]....
        /*12b4*/ 	.word	0x0500000f


	//   ....[174]....
        /*12b8*/ 	.word	0x0500000f


	//   ....[175]....
        /*12bc*/ 	.word	0x0500000f


	//   ....[176]....
        /*12c0*/ 	.word	0x0500000f


	//   ....[177]....
        /*12c4*/ 	.word	0x0500000f


	//   ....[178]....
        /*12c8*/ 	.word	0x0500000f


	//   ....[179]....
        /*12cc*/ 	.word	0x0500000f


	//   ....[180]....
        /*12d0*/ 	.word	0x0500000f


	//   ....[181]....
        /*12d4*/ 	.word	0x0500000f


	//   ....[182]....
        /*12d8*/ 	.word	0x0500000f


	//   ....[183]....
        /*12dc*/ 	.word	0x0500000f


	//   ....[184]....
        /*12e0*/ 	.word	0x0500000f


	//   ....[185]....
        /*12e4*/ 	.word	0x0500000f


	//   ....[186]....
        /*12e8*/ 	.word	0x0500000f


	//   ....[187]....
        /*12ec*/ 	.word	0x0500000f


	//   ....[188]....
        /*12f0*/ 	.word	0x0500000f


	//   ....[189]....
        /*12f4*/ 	.word	0x0500000f


	//   ....[190]....
        /*12f8*/ 	.word	0x0500000f


	//   ....[191]....
        /*12fc*/ 	.word	0x0500000f


	//   ....[192]....
        /*1300*/ 	.word	0x0500000f


	//   ....[193]....
        /*1304*/ 	.word	0x0500000f


	//   ....[194]....
        /*1308*/ 	.word	0x0500000f


	//   ....[195]....
        /*130c*/ 	.word	0x0500000f


	//   ....[196]....
        /*1310*/ 	.word	0x0500000f


	//   ....[197]....
        /*1314*/ 	.word	0x0500000f


	//   ....[198]....
        /*1318*/ 	.word	0x0500000f


	//   ....[199]....
        /*131c*/ 	.word	0x0500000f


	//   ....[200]....
        /*1320*/ 	.word	0x0500000f


	//   ....[201]....
        /*1324*/ 	.word	0x0500000f


	//   ....[202]....
        /*1328*/ 	.word	0x0500000f


	//   ....[203]....
        /*132c*/ 	.word	0x0500000f


	//   ....[204]....
        /*1330*/ 	.word	0x0500000f


	//   ....[205]....
        /*1334*/ 	.word	0x0500000f


	//   ....[206]....
        /*1338*/ 	.word	0x0500000f


	//   ....[207]....
        /*133c*/ 	.word	0x0500000f


	//   ....[208]....
        /*1340*/ 	.word	0x0500000f


	//   ....[209]....
        /*1344*/ 	.word	0x0500000f


	//   ....[210]....
        /*1348*/ 	.word	0x0500000f


	//   ....[211]....
        /*134c*/ 	.word	0x0500000f


	//   ....[212]....
        /*1350*/ 	.word	0x0500000f


	//   ....[213]....
        /*1354*/ 	.word	0x0500000f


	//   ....[214]....
        /*1358*/ 	.word	0x0500000f


	//   ....[215]....
        /*135c*/ 	.word	0x0500000f


	//   ....[216]....
        /*1360*/ 	.word	0x0500000f


	//   ....[217]....
        /*1364*/ 	.word	0x0500000f


	//   ....[218]....
        /*1368*/ 	.word	0x0500000f


	//   ....[219]....
        /*136c*/ 	.word	0x0500000f


	//   ....[220]....
        /*1370*/ 	.word	0x0500000f


	//   ....[221]....
        /*1374*/ 	.word	0x0500000f


	//   ....[222]....
        /*1378*/ 	.word	0x0500000f


	//   ....[223]....
        /*137c*/ 	.word	0x0500000f


	//   ....[224]....
        /*1380*/ 	.word	0x0500000f


	//   ....[225]....
        /*1384*/ 	.word	0x0500000f


	//   ....[226]....
        /*1388*/ 	.word	0x0500000f


	//   ....[227]....
        /*138c*/ 	.word	0x0500000f


	//----- nvinfo : EIATTR_COOP_GROUP_INSTR_OFFSETS
	.align		4
.L_645:
        /*1390*/ 	.byte	0x04, 0x28
        /*1392*/ 	.short	(.L_647 - .L_646)


	//   ....[0]....
.L_646:
        /*1394*/ 	.word	0x00000070


	//   ....[1]....
        /*1398*/ 	.word	0x000001a0


	//   ....[2]....
        /*139c*/ 	.word	0x000001f0


	//   ....[3]....
        /*13a0*/ 	.word	0x00000440


	//   ....[4]....
        /*13a4*/ 	.word	0x000005a0


	//   ....[5]....
        /*13a8*/ 	.word	0x000006c0


	//   ....[6]....
        /*13ac*/ 	.word	0x00000820


	//   ....[7]....
        /*13b0*/ 	.word	0x00006ea0


	//   ....[8]....
        /*13b4*/ 	.word	0x00007690


	//   ....[9]....
        /*13b8*/ 	.word	0x000076a0


	//   ....[10]....
        /*13bc*/ 	.word	0x000076b0


	//   ....[11]....
        /*13c0*/ 	.word	0x000076c0


	//   ....[12]....
        /*13c4*/ 	.word	0x000079c0


	//   ....[13]....
        /*13c8*/ 	.word	0x000079d0


	//   ....[14]....
        /*13cc*/ 	.word	0x000079e0


	//   ....[15]....
        /*13d0*/ 	.word	0x000079f0


	//   ....[16]....
        /*13d4*/ 	.word	0x00008d10


	//   ....[17]....
        /*13d8*/ 	.word	0x00008d20


	//   ....[18]....
        /*13dc*/ 	.word	0x00008d30


	//   ....[19]....
        /*13e0*/ 	.word	0x00008d60


	//   ....[20]....
        /*13e4*/ 	.word	0x00008e40


	//   ....[21]....
        /*13e8*/ 	.word	0x00008e60


	//   ....[22]....
        /*13ec*/ 	.word	0x00008e70


	//   ....[23]....
        /*13f0*/ 	.word	0x00008ef0


	//   ....[24]....
        /*13f4*/ 	.word	0x0000b520


	//   ....[25]....
        /*13f8*/ 	.word	0x0000b750


	//   ....[26]....
        /*13fc*/ 	.word	0x0000bcd0


	//   ....[27]....
        /*1400*/ 	.word	0x0000bd40


	//   ....[28]....
        /*1404*/ 	.word	0x0000c400


	//   ....[29]....
        /*1408*/ 	.word	0x0000c450


	//   ....[30]....
        /*140c*/ 	.word	0x0000e1a0


	//   ....[31]....
        /*1410*/ 	.word	0x0000e1f0


	//   ....[32]....
        /*1414*/ 	.word	0x0000e930


	//   ....[33]....
        /*1418*/ 	.word	0x0000e990


	//   ....[34]....
        /*141c*/ 	.word	0x0000f1b0


	//   ....[35]....
        /*1420*/ 	.word	0x0000f1e0


	//   ....[36]....
        /*1424*/ 	.word	0x00011bb0


	//   ....[37]....
        /*1428*/ 	.word	0x00011c20


	//   ....[38]....
        /*142c*/ 	.word	0x00012230


	//   ....[39]....
        /*1430*/ 	.word	0x00012280


	//   ....[40]....
        /*1434*/ 	.word	0x00013780


	//   ....[41]....
        /*1438*/ 	.word	0x00013810


	//   ....[42]....
        /*143c*/ 	.word	0x00013820


	//   ....[43]....
        /*1440*/ 	.word	0x00013880


	//   ....[44]....
        /*1444*/ 	.word	0x000152f0


	//   ....[45]....
        /*1448*/ 	.word	0x00015310


	//   ....[46]....
        /*144c*/ 	.word	0x00015320


	//   ....[47]....
        /*1450*/ 	.word	0x00015330


	//   ....[48]....
        /*1454*/ 	.word	0x00015d40


	//   ....[49]....
        /*1458*/ 	.word	0x00015d50


	//   ....[50]....
        /*145c*/ 	.word	0x00015f90


	//   ....[51]....
        /*1460*/ 	.word	0x00015fa0


	//   ....[52]....
        /*1464*/ 	.word	0x000161a0


	//   ....[53]....
        /*1468*/ 	.word	0x000161b0


	//   ....[54]....
        /*146c*/ 	.word	0x000163b0


	//   ....[55]....
        /*1470*/ 	.word	0x000163c0


	//   ....[56]....
        /*1474*/ 	.word	0x00016860


	//   ....[57]....
        /*1478*/ 	.word	0x00016870


	//   ....[58]....
        /*147c*/ 	.word	0x000174f0


	//   ....[59]....
        /*1480*/ 	.word	0x00017500


	//   ....[60]....
        /*1484*/ 	.word	0x00019750


	//   ....[61]....
        /*1488*/ 	.word	0x00019760


	//   ....[62]....
        /*148c*/ 	.word	0x00019970


	//   ....[63]....
        /*1490*/ 	.word	0x00019980


	//   ....[64]....
        /*1494*/ 	.word	0x00019b80


	//   ....[65]....
        /*1498*/ 	.word	0x00019b90


	//   ....[66]....
        /*149c*/ 	.word	0x00019d90


	//   ....[67]....
        /*14a0*/ 	.word	0x00019da0


	//   ....[68]....
        /*14a4*/ 	.word	0x0001a000


	//   ....[69]....
        /*14a8*/ 	.word	0x0001a230


	//   ....[70]....
        /*14ac*/ 	.word	0x0001a260


	//   ....[71]....
        /*14b0*/ 	.word	0x0001a290


	//   ....[72]....
        /*14b4*/ 	.word	0x0001a2c0


	//   ....[73]....
        /*14b8*/ 	.word	0x0001a2f0


	//   ....[74]....
        /*14bc*/ 	.word	0x0001a320


	//   ....[75]....
        /*14c0*/ 	.word	0x0001a4c0


	//   ....[76]....
        /*14c4*/ 	.word	0x0001a4f0


	//   ....[77]....
        /*14c8*/ 	.word	0x0001a520


	//   ....[78]....
        /*14cc*/ 	.word	0x0001a550


	//   ....[79]....
        /*14d0*/ 	.word	0x0001a580


	//   ....[80]....
        /*14d4*/ 	.word	0x0001a5b0


	//   ....[81]....
        /*14d8*/ 	.word	0x0001a650


	//   ....[82]....
        /*14dc*/ 	.word	0x0001a680


	//   ....[83]....
        /*14e0*/ 	.word	0x0001a690


	//   ....[84]....
        /*14e4*/ 	.word	0x0001a6c0


	//   ....[85]....
        /*14e8*/ 	.word	0x0001bcb0


	//   ....[86]....
        /*14ec*/ 	.word	0x0001d940


	//   ....[87]....
        /*14f0*/ 	.word	0x0001e3f0


	//   ....[88]....
        /*14f4*/ 	.word	0x0001e420


	//   ....[89]....
        /*14f8*/ 	.word	0x0001e440


	//   ....[90]....
        /*14fc*/ 	.word	0x0001e480


	//   ....[91]....
        /*1500*/ 	.word	0x0001e580


	//   ....[92]....
        /*1504*/ 	.word	0x0001e5a0


	//   ....[93]....
        /*1508*/ 	.word	0x0001e630


	//   ....[94]....
        /*150c*/ 	.word	0x0001e640


	//   ....[95]....
        /*1510*/ 	.word	0x0001e6d0


	//   ....[96]....
        /*1514*/ 	.word	0x0001e6f0


	//   ....[97]....
        /*1518*/ 	.word	0x0001e790


	//   ....[98]....
        /*151c*/ 	.word	0x0001e7b0


	//   ....[99]....
        /*1520*/ 	.word	0x0001e840


	//   ....[100]....
        /*1524*/ 	.word	0x0001e860


	//   ....[101]....
        /*1528*/ 	.word	0x0001e8f0


	//   ....[102]....
        /*152c*/ 	.word	0x0001e900


	//   ....[103]....
        /*1530*/ 	.word	0x0001f030


	//   ....[104]....
        /*1534*/ 	.word	0x0001f040


	//   ....[105]....
        /*1538*/ 	.word	0x0001f0f0


	//   ....[106]....
        /*153c*/ 	.word	0x0001f100


	//   ....[107]....
        /*1540*/ 	.word	0x0001f1c0


	//   ....[108]....
        /*1544*/ 	.word	0x0001f1d0


	//   ....[109]....
        /*1548*/ 	.word	0x0001f290


	//   ....[110]....
        /*154c*/ 	.word	0x0001f2a0


	//   ....[111]....
        /*1550*/ 	.word	0x0001f340


	//   ....[112]....
        /*1554*/ 	.word	0x0001f350


	//   ....[113]....
        /*1558*/ 	.word	0x0001f400


	//   ....[114]....
        /*155c*/ 	.word	0x0001f410


	//   ....[115]....
        /*1560*/ 	.word	0x0001f4c0


	//   ....[116]....
        /*1564*/ 	.word	0x0001f4d0


	//   ....[117]....
        /*1568*/ 	.word	0x0001f4e0


	//   ....[118]....
        /*156c*/ 	.word	0x0001f550


	//   ....[119]....
        /*1570*/ 	.word	0x000220e0


	//   ....[120]....
        /*1574*/ 	.word	0x00022110


	//   ....[121]....
        /*1578*/ 	.word	0x00022170


	//   ....[122]....
        /*157c*/ 	.word	0x000221a0


	//   ....[123]....
        /*1580*/ 	.word	0x000221d0


	//   ....[124]....
        /*1584*/ 	.word	0x00022200


	//   ....[125]....
        /*1588*/ 	.word	0x00022230


	//   ....[126]....
        /*158c*/ 	.word	0x00022260


	//   ....[127]....
        /*1590*/ 	.word	0x00022420


	//   ....[128]....
        /*1594*/ 	.word	0x00022450


	//   ....[129]....
        /*1598*/ 	.word	0x00022480


	//   ....[130]....
        /*159c*/ 	.word	0x000224b0


	//   ....[131]....
        /*15a0*/ 	.word	0x000224e0


	//   ....[132]....
        /*15a4*/ 	.word	0x00022510


	//   ....[133]....
        /*15a8*/ 	.word	0x000225e0


	//   ....[134]....
        /*15ac*/ 	.word	0x00022600


	//   ....[135]....
        /*15b0*/ 	.word	0x00022610


	//   ....[136]....
        /*15b4*/ 	.word	0x00022690


	//   ....[137]....
        /*15b8*/ 	.word	0x000231d0


	//   ....[138]....
        /*15bc*/ 	.word	0x000235e0


	//   ....[139]....
        /*15c0*/ 	.word	0x00023680


	//   ....[140]....
        /*15c4*/ 	.word	0x00023710


	//   ....[141]....
        /*15c8*/ 	.word	0x00023760


	//   ....[142]....
        /*15cc*/ 	.word	0x000237b0


	//   ....[143]....
        /*15d0*/ 	.word	0x00023840


	//   ....[144]....
        /*15d4*/ 	.word	0x000238d0


	//   ....[145]....
        /*15d8*/ 	.word	0x00023920


	//   ....[146]....
        /*15dc*/ 	.word	0x00023970


	//   ....[147]....
        /*15e0*/ 	.word	0x00023a70


	//   ....[148]....
        /*15e4*/ 	.word	0x00023b20


	//   ....[149]....
        /*15e8*/ 	.word	0x00023b70


	//   ....[150]....
        /*15ec*/ 	.word	0x00023bc0


	//   ....[151]....
        /*15f0*/ 	.word	0x00023d40


	//   ....[152]....
        /*15f4*/ 	.word	0x00023e80


	//   ....[153]....
        /*15f8*/ 	.word	0x00023f30


	//   ....[154]....
        /*15fc*/ 	.word	0x00023f80


	//   ....[155]....
        /*1600*/ 	.word	0x00024280


	//   ....[156]....
        /*1604*/ 	.word	0x000242d0


	//   ....[157]....
        /*1608*/ 	.word	0x00024360


	//   ....[158]....
        /*160c*/ 	.word	0x000243f0


	//   ....[159]....
        /*1610*/ 	.word	0x00024480


	//   ....[160]....
        /*1614*/ 	.word	0x00024510


	//   ....[161]....
        /*1618*/ 	.word	0x000245a0


	//   ....[162]....
        /*161c*/ 	.word	0x00024630


	//   ....[163]....
        /*1620*/ 	.word	0x000246b0


	//   ....[164]....
        /*1624*/ 	.word	0x00024700


	//   ....[165]....
        /*1628*/ 	.word	0x000247a0


	//   ....[166]....
        /*162c*/ 	.word	0x00024830


	//   ....[167]....
        /*1630*/ 	.word	0x000248c0


	//   ....[168]....
        /*1634*/ 	.word	0x00024910


	//   ....[169]....
        /*1638*/ 	.word	0x000249a0


	//   ....[170]....
        /*163c*/ 	.word	0x00024a30


	//   ....[171]....
        /*1640*/ 	.word	0x00024ac0


	//   ....[172]....
        /*1644*/ 	.word	0x00024b50


	//   ....[173]....
        /*1648*/ 	.word	0x00024be0


	//   ....[174]....
        /*164c*/ 	.word	0x00024c70


	//   ....[175]....
        /*1650*/ 	.word	0x00024d30


	//   ....[176]....
        /*1654*/ 	.word	0x00025010


	//   ....[177]....
        /*1658*/ 	.word	0x00025190


	//   ....[178]....
        /*165c*/ 	.word	0x000251f0


	//   ....[179]....
        /*1660*/ 	.word	0x00025280


	//   ....[180]....
        /*1664*/ 	.word	0x000252e0


	//   ....[181]....
        /*1668*/ 	.word	0x00025380


	//   ....[182]....
        /*166c*/ 	.word	0x00025470


	//   ....[183]....
        /*1670*/ 	.word	0x000255a0


	//   ....[184]....
        /*1674*/ 	.word	0x00025640


	//   ....[185]....
        /*1678*/ 	.word	0x00025710


	//   ....[186]....
        /*167c*/ 	.word	0x000257b0


	//   ....[187]....
        /*1680*/ 	.word	0x00025880


	//   ....[188]....
        /*1684*/ 	.word	0x00025920


	//   ....[189]....
        /*1688*/ 	.word	0x000259f0


	//   ....[190]....
        /*168c*/ 	.word	0x00025a90


	//   ....[191]....
        /*1690*/ 	.word	0x00025b40


	//   ....[192]....
        /*1694*/ 	.word	0x00025c20


	//   ....[193]....
        /*1698*/ 	.word	0x00025e80


	//   ....[194]....
        /*169c*/ 	.word	0x00025f30


	//   ....[195]....
        /*16a0*/ 	.word	0x00026030


	//   ....[196]....
        /*16a4*/ 	.word	0x00026120


	//   ....[197]....
        /*16a8*/ 	.word	0x000261b0


	//   ....[198]....
        /*16ac*/ 	.word	0x000262a0


	//   ....[199]....
        /*16b0*/ 	.word	0x00026330


	//   ....[200]....
        /*16b4*/ 	.word	0x00026420


	//   ....[201]....
        /*16b8*/ 	.word	0x000264b0


	//   ....[202]....
        /*16bc*/ 	.word	0x000265a0


	//   ....[203]....
        /*16c0*/ 	.word	0x00026630


	//   ....[204]....
        /*16c4*/ 	.word	0x00026710


	//   ....[205]....
        /*16c8*/ 	.word	0x00026840


	//   ....[206]....
        /*16cc*/ 	.word	0x00026890


	//   ....[207]....
        /*16d0*/ 	.word	0x000268f0


	//   ....[208]....
        /*16d4*/ 	.word	0x00026990


	//   ....[209]....
        /*16d8*/ 	.word	0x00026d30


	//   ....[210]....
        /*16dc*/ 	.word	0x00026dd0


	//   ....[211]....
        /*16e0*/ 	.word	0x00026f70


	//   ....[212]....
        /*16e4*/ 	.word	0x00026ff0


	//   ....[213]....
        /*16e8*/ 	.word	0x00027070


	//   ....[214]....
        /*16ec*/ 	.word	0x000270f0


	//   ....[215]....
        /*16f0*/ 	.word	0x00027170


	//   ....[216]....
        /*16f4*/ 	.word	0x00027200


	//   ....[217]....
        /*16f8*/ 	.word	0x000272a0


	//   ....[218]....
        /*16fc*/ 	.word	0x00027350


	//   ....[219]....
        /*1700*/ 	.word	0x000273d0


	//   ....[220]....
        /*1704*/ 	.word	0x00027450


	//   ....[221]....
        /*1708*/ 	.word	0x000274d0


	//   ....[222]....
        /*170c*/ 	.word	0x00027560


	//   ....[223]....
        /*1710*/ 	.word	0x000275e0


	//   ....[224]....
        /*1714*/ 	.word	0x00027690


	//   ....[225]....
        /*1718*/ 	.word	0x000276e0


	//   ....[226]....
        /*171c*/ 	.word	0x000277a0


	//   ....[227]....
        /*1720*/ 	.word	0x000278d0


	//----- nvinfo : EIATTR_REG_RECONFIG
	.align		4
.L_647:
        /*1724*/ 	.byte	0x01, 0x54
	.zero		2


	//----- nvinfo : EIATTR_SYSCALL_OFFSETS
	.align		4
        /*1728*/ 	.byte	0x04, 0x46
        /*172a*/ 	.short	(.L_649 - .L_648)


	//   ....[0]....
.L_648:
        /*172c*/ 	.word	0x000023f0


	//   ....[1]....
        /*1730*/ 	.word	0x00002540


	//   ....[2]....
        /*1734*/ 	.word	0x00007090


	//   ....[3]....
        /*1738*/ 	.word	0x000073b0


	//   ....[4]....
        /*173c*/ 	.word	0x0001d560


	//   ....[5]....
        /*1740*/ 	.word	0x0001d6b0


	//   ....[6]....
        /*1744*/ 	.word	0x0001d7b0


	//   ....[7]....
        /*1748*/ 	.word	0x0001e010


	//   ....[8]....
        /*174c*/ 	.word	0x0001ec10


	//----- nvinfo : EIATTR_MBARRIER_INSTR_OFFSETS
	.align		4
.L_649:
        /*1750*/ 	.byte	0x04, 0x39
        /*1752*/ 	.short	(.L_651 - .L_650)


	//   ....[0]....
.L_650:
        /*1754*/ 	.word	0x000002e0
        /*1758*/ 	.word	0x000000ff
        /*175c*/ 	.word	0x00032400
        /*1760*/ 	.short	0x0100
        /*1762*/ 	.byte	0x08
	.zero		1


	//   ....[1]....
        /*1764*/ 	.word	0x000002f0
        /*1768*/ 	.word	0x000000ff
        /*176c*/ 	.word	0x00032410
        /*1770*/ 	.short	0x0100
        /*1772*/ 	.byte	0x08
	.zero		1


	//   ....[2]....
        /*1774*/ 	.word	0x00000300
        /*1778*/ 	.word	0x000000ff
        /*177c*/ 	.word	0x00032420
        /*1780*/ 	.short	0x0100
        /*1782*/ 	.byte	0x08
	.zero		1


	//   ....[3]....
        /*1784*/ 	.word	0x000003f0
        /*1788*/ 	.word	0x000000ff
        /*178c*/ 	.word	0x00032430
        /*1790*/ 	.short	0x0100
        /*1792*/ 	.byte	0x08
	.zero		1


	//   ....[4]....
        /*1794*/ 	.word	0x00000400
        /*1798*/ 	.word	0x000000ff
        /*179c*/ 	.word	0x00032440
        /*17a0*/ 	.short	0x0100
        /*17a2*/ 	.byte	0x08
	.zero		1


	//   ....[5]....
        /*17a4*/ 	.word	0x00000410
        /*17a8*/ 	.word	0x000000ff
        /*17ac*/ 	.word	0x00032438
        /*17b0*/ 	.short	0x0100
        /*17b2*/ 	.byte	0x08
	.zero		1


	//   ....[6]....
        /*17b4*/ 	.word	0x00000420
        /*17b8*/ 	.word	0x000000ff
        /*17bc*/ 	.word	0x00032448
        /*17c0*/ 	.short	0x0100
        /*17c2*/ 	.byte	0x08
	.zero		1


	//   ....[7]....
        /*17c4*/ 	.word	0x00000550
        /*17c8*/ 	.word	0x000000ff
        /*17cc*/ 	.word	0x00032450
        /*17d0*/ 	.short	0x0100
        /*17d2*/ 	.byte	0x08
	.zero		1


	//   ....[8]....
        /*17d4*/ 	.word	0x00000560
        /*17d8*/ 	.word	0x000000ff
        /*17dc*/ 	.word	0x00032460
        /*17e0*/ 	.short	0x0100
        /*17e2*/ 	.byte	0x08
	.zero		1


	//   ....[9]....
        /*17e4*/ 	.word	0x00000570
        /*17e8*/ 	.word	0x000000ff
        /*17ec*/ 	.word	0x00032458
        /*17f0*/ 	.short	0x0100
        /*17f2*/ 	.byte	0x08
	.zero		1


	//   ....[10]....
        /*17f4*/ 	.word	0x00000580
        /*17f8*/ 	.word	0x000000ff
        /*17fc*/ 	.word	0x00032468
        /*1800*/ 	.short	0x0100
        /*1802*/ 	.byte	0x08
	.zero		1


	//   ....[11]....
        /*1804*/ 	.word	0x00000670
        /*1808*/ 	.word	0x000000ff
        /*180c*/ 	.word	0x00032470
        /*1810*/ 	.short	0x0100
        /*1812*/ 	.byte	0x06
	.zero		1


	//   ....[12]....
        /*1814*/ 	.word	0x00000680
        /*1818*/ 	.word	0x000000ff
        /*181c*/ 	.word	0x00032480
        /*1820*/ 	.short	0x0100
        /*1822*/ 	.byte	0x06
	.zero		1


	//   ....[13]....
        /*1824*/ 	.word	0x00000690
        /*1828*/ 	.word	0x000000ff
        /*182c*/ 	.word	0x00032478
        /*1830*/ 	.short	0x0100
        /*1832*/ 	.byte	0x06
	.zero		1


	//   ....[14]....
        /*1834*/ 	.word	0x000006a0
        /*1838*/ 	.word	0x000000ff
        /*183c*/ 	.word	0x00032488
        /*1840*/ 	.short	0x0100
        /*1842*/ 	.byte	0x06
	.zero		1


	//   ....[15]....
        /*1844*/ 	.word	0x000007d0
        /*1848*/ 	.word	0x000000ff
        /*184c*/ 	.word	0x00032490
        /*1850*/ 	.short	0x0100
        /*1852*/ 	.byte	0x08
	.zero		1


	//   ....[16]....
        /*1854*/ 	.word	0x000007e0
        /*1858*/ 	.word	0x000000ff
        /*185c*/ 	.word	0x000324a0
        /*1860*/ 	.short	0x0100
        /*1862*/ 	.byte	0x08
	.zero		1


	//   ....[17]....
        /*1864*/ 	.word	0x000007f0
        /*1868*/ 	.word	0x000000ff
        /*186c*/ 	.word	0x00032498
        /*1870*/ 	.short	0x0100
        /*1872*/ 	.byte	0x08
	.zero		1


	//   ....[18]....
        /*1874*/ 	.word	0x00000800
        /*1878*/ 	.word	0x000000ff
        /*187c*/ 	.word	0x000324a8
        /*1880*/ 	.short	0x0100
        /*1882*/ 	.byte	0x08
	.zero		1


	//   ....[19]....
        /*1884*/ 	.word	0x00000930
        /*1888*/ 	.word	0x000000ff
        /*188c*/ 	.word	0x000324b0
        /*1890*/ 	.short	0x0100
        /*1892*/ 	.byte	0x08
	.zero		1


	//   ....[20]....
        /*1894*/ 	.word	0x00000940
        /*1898*/ 	.word	0x000000ff
        /*189c*/ 	.word	0x000324c0
        /*18a0*/ 	.short	0x0100
        /*18a2*/ 	.byte	0x08
	.zero		1


	//   ....[21]....
        /*18a4*/ 	.word	0x00000950
        /*18a8*/ 	.word	0x000000ff
        /*18ac*/ 	.word	0x000324b8
        /*18b0*/ 	.short	0x0100
        /*18b2*/ 	.byte	0x08
	.zero		1


	//   ....[22]....
        /*18b4*/ 	.word	0x00000960
        /*18b8*/ 	.word	0x000000ff
        /*18bc*/ 	.word	0x000324c8
        /*18c0*/ 	.short	0x0100
        /*18c2*/ 	.byte	0x08
	.zero		1


	//   ....[23]....
        /*18c4*/ 	.word	0x00003880
        /*18c8*/ 	.word	0x00000060
        /*18cc*/ 	.word	0x00032490
        /*18d0*/ 	.short	0x010a
        /*18d2*/ 	.byte	0x3f
	.zero		1


	//   ....[24]....
        /*18d4*/ 	.word	0x00004b40
        /*18d8*/ 	.word	0x00000060
        /*18dc*/ 	.word	0x00032490
        /*18e0*/ 	.short	0x010a
        /*18e2*/ 	.byte	0x3f
	.zero		1


	//   ....[25]....
        /*18e4*/ 	.word	0x00005d30
        /*18e8*/ 	.word	0x00000060
        /*18ec*/ 	.word	0x00032490
        /*18f0*/ 	.short	0x010a
        /*18f2*/ 	.byte	0x3f
	.zero		1


	//   ....[26]....
        /*18f4*/ 	.word	0x00005f50
        /*18f8*/ 	.word	0x00000020
        /*18fc*/ 	.word	0x00000000
        /*1900*/ 	.short	0x0101
        /*1902*/ 	.byte	0x3f
	.zero		1


	//   ....[27]....
        /*1904*/ 	.word	0x00005f90
        /*1908*/ 	.word	0x00000060
        /*190c*/ 	.word	0x000324b0
        /*1910*/ 	.short	0x010a
        /*1912*/ 	.byte	0x3f
	.zero		1


	//   ....[28]....
        /*1914*/ 	.word	0x000065f0
        /*1918*/ 	.word	0x00000060
        /*191c*/ 	.word	0x00000000
        /*1920*/ 	.short	0x0101
        /*1922*/ 	.byte	0x3f
	.zero		1


	//   ....[29]....
        /*1924*/ 	.word	0x00007130
        /*1928*/ 	.word	0x00000013
        /*192c*/ 	.word	0x00032400
        /*1930*/ 	.short	0x010a
        /*1932*/ 	.byte	0x3f
	.zero		1


	//   ....[30]....
        /*1934*/ 	.word	0x00007180
        /*1938*/ 	.word	0x00000013
        /*193c*/ 	.word	0x00032400
        /*1940*/ 	.short	0x010a
        /*1942*/ 	.byte	0x3f
	.zero		1


	//   ....[31]....
        /*1944*/ 	.word	0x00007c40
        /*1948*/ 	.word	0x00000013
        /*194c*/ 	.word	0x00032400
        /*1950*/ 	.short	0x010a
        /*1952*/ 	.byte	0x3f
	.zero		1


	//   ....[32]....
        /*1954*/ 	.word	0x000091b0
        /*1958*/ 	.word	0x00000013
        /*195c*/ 	.word	0x00032400
        /*1960*/ 	.short	0x010a
        /*1962*/ 	.byte	0x3f
	.zero		1


	//   ....[33]....
        /*1964*/ 	.word	0x0000a1d0
        /*1968*/ 	.word	0x000000b3
        /*196c*/ 	.word	0x00032430
        /*1970*/ 	.short	0x010a
        /*1972*/ 	.byte	0x3f
	.zero		1


	//   ....[34]....
        /*1974*/ 	.word	0x0000a260
        /*1978*/ 	.word	0x000000b3
        /*197c*/ 	.word	0x00032430
        /*1980*/ 	.short	0x010a
        /*1982*/ 	.byte	0x3f
	.zero		1


	//   ....[35]....
        /*1984*/ 	.word	0x0000a590
        /*1988*/ 	.word	0x00000013
        /*198c*/ 	.word	0x00032410
        /*1990*/ 	.short	0x010a
        /*1992*/ 	.byte	0x3f
	.zero		1


	//   ....[36]....
        /*1994*/ 	.word	0x0000a5e0
        /*1998*/ 	.word	0x000000b3
        /*199c*/ 	.word	0x00032450
        /*19a0*/ 	.short	0x010a
        /*19a2*/ 	.byte	0x3f
	.zero		1


	//   ....[37]....
        /*19a4*/ 	.word	0x0000a660
        /*19a8*/ 	.word	0x000000b3
        /*19ac*/ 	.word	0x00032450
        /*19b0*/ 	.short	0x010a
        /*19b2*/ 	.byte	0x3f
	.zero		1


	//   ....[38]....
        /*19b4*/ 	.word	0x0000c630
        /*19b8*/ 	.word	0x00000018
        /*19bc*/ 	.word	0x00000000
        /*19c0*/ 	.short	0x0101
        /*19c2*/ 	.byte	0x3f
	.zero		1


	//   ....[39]....
        /*19c4*/ 	.word	0x0000d280
        /*19c8*/ 	.word	0x000000b3
        /*19cc*/ 	.word	0x00000000
        /*19d0*/ 	.short	0x0101
        /*19d2*/ 	.byte	0x3f
	.zero		1


	//   ....[40]....
        /*19d4*/ 	.word	0x0000d360
        /*19d8*/ 	.word	0x000000d3
        /*19dc*/ 	.word	0x00032430
        /*19e0*/ 	.short	0x010a
        /*19e2*/ 	.byte	0x3f
	.zero		1


	//   ....[41]....
        /*19e4*/ 	.word	0x0000d3d0
        /*19e8*/ 	.word	0x000000d3
        /*19ec*/ 	.word	0x00032430
        /*19f0*/ 	.short	0x010a
        /*19f2*/ 	.byte	0x3f
	.zero		1


	//   ....[42]....
        /*19f4*/ 	.word	0x0000d670
        /*19f8*/ 	.word	0x000000d3
        /*19fc*/ 	.word	0x00032450
        /*1a00*/ 	.short	0x010a
        /*1a02*/ 	.byte	0x3f
	.zero		1


	//   ....[43]....
        /*1a04*/ 	.word	0x0000d6c0
        /*1a08*/ 	.word	0x000000d3
        /*1a0c*/ 	.word	0x00032450
        /*1a10*/ 	.short	0x010a
        /*1a12*/ 	.byte	0x3f
	.zero		1


	//   ....[44]....
        /*1a14*/ 	.word	0x0000f6c0
        /*1a18*/ 	.word	0x00000003
        /*1a1c*/ 	.word	0x00000000
        /*1a20*/ 	.short	0x0101
        /*1a22*/ 	.byte	0x3f
	.zero		1


	//   ....[45]....
        /*1a24*/ 	.word	0x00010820
        /*1a28*/ 	.word	0x000000d3
        /*1a2c*/ 	.word	0x00000000
        /*1a30*/ 	.short	0x0101
        /*1a32*/ 	.byte	0x3f
	.zero		1


	//   ....[46]....
        /*1a34*/ 	.word	0x00010930
        /*1a38*/ 	.word	0x000000d3
        /*1a3c*/ 	.word	0x00032430
        /*1a40*/ 	.short	0x010a
        /*1a42*/ 	.byte	0x3f
	.zero		1


	//   ....[47]....
        /*1a44*/ 	.word	0x000109a0
        /*1a48*/ 	.word	0x000000d3
        /*1a4c*/ 	.word	0x00032430
        /*1a50*/ 	.short	0x010a
        /*1a52*/ 	.byte	0x3f
	.zero		1


	//   ....[48]....
        /*1a54*/ 	.word	0x00010c40
        /*1a58*/ 	.word	0x000000d3
        /*1a5c*/ 	.word	0x00032450
        /*1a60*/ 	.short	0x010a
        /*1a62*/ 	.byte	0x3f
	.zero		1


	//   ....[49]....
        /*1a64*/ 	.word	0x00010c90
        /*1a68*/ 	.word	0x000000d3
        /*1a6c*/ 	.word	0x00032450
        /*1a70*/ 	.short	0x010a
        /*1a72*/ 	.byte	0x3f
	.zero		1


	//   ....[50]....
        /*1a74*/ 	.word	0x000124e0
        /*1a78*/ 	.word	0x00000003
        /*1a7c*/ 	.word	0x00000000
        /*1a80*/ 	.short	0x0101
        /*1a82*/ 	.byte	0x3f
	.zero		1


	//   ....[51]....
        /*1a84*/ 	.word	0x00013740
        /*1a88*/ 	.word	0x000000d3
        /*1a8c*/ 	.word	0x00000000
        /*1a90*/ 	.short	0x0101
        /*1a92*/ 	.byte	0x3f
	.zero		1


	//   ....[52]....
        /*1a94*/ 	.word	0x00015cb0
        /*1a98*/ 	.word	0x00000003
        /*1a9c*/ 	.word	0x00000000
        /*1aa0*/ 	.short	0x0101
        /*1aa2*/ 	.byte	0x3f
	.zero		1


	//   ....[53]....
        /*1aa4*/ 	.word	0x000167c0
        /*1aa8*/ 	.word	0x00000003
        /*1aac*/ 	.word	0x00000000
        /*1ab0*/ 	.short	0x0101
        /*1ab2*/ 	.byte	0x3f
	.zero		1


	//   ....[54]....
        /*1ab4*/ 	.word	0x0001bd90
        /*1ab8*/ 	.word	0x00000012
        /*1abc*/ 	.word	0x00032420
        /*1ac0*/ 	.short	0x010a
        /*1ac2*/ 	.byte	0x3f
	.zero		1


	//   ....[55]....
        /*1ac4*/ 	.word	0x0001be60
        /*1ac8*/ 	.word	0x00000004
        /*1acc*/ 	.word	0x000324a0
        /*1ad0*/ 	.short	0x010a
        /*1ad2*/ 	.byte	0x3f
	.zero		1


	//   ....[56]....
        /*1ad4*/ 	.word	0x0001c0a0
        /*1ad8*/ 	.word	0x00000004
        /*1adc*/ 	.word	0x000324c0
        /*1ae0*/ 	.short	0x010a
        /*1ae2*/ 	.byte	0x3f
	.zero		1


	//   ....[57]....
        /*1ae4*/ 	.word	0x0001c740
        /*1ae8*/ 	.word	0x00000005
        /*1aec*/ 	.word	0x000324a0
        /*1af0*/ 	.short	0x010a
        /*1af2*/ 	.byte	0x3f
	.zero		1


	//   ....[58]....
        /*1af4*/ 	.word	0x0001c970
        /*1af8*/ 	.word	0x00000005
        /*1afc*/ 	.word	0x000324c0
        /*1b00*/ 	.short	0x010a
        /*1b02*/ 	.byte	0x3f
	.zero		1


	//   ....[59]....
        /*1b04*/ 	.word	0x0001dbb0
        /*1b08*/ 	.word	0x00000000
        /*1b0c*/ 	.word	0x00032440
        /*1b10*/ 	.short	0x010a
        /*1b12*/ 	.byte	0x3f
	.zero		1


	//   ....[60]....
        /*1b14*/ 	.word	0x0001e9c0
        /*1b18*/ 	.word	0x00000012
        /*1b1c*/ 	.word	0x00032400
        /*1b20*/ 	.short	0x0107
        /*1b22*/ 	.byte	0x3f
	.zero		1


	//   ....[61]....
        /*1b24*/ 	.word	0x0001ea60
        /*1b28*/ 	.word	0x00000012
        /*1b2c*/ 	.word	0x00032400
        /*1b30*/ 	.short	0x0101
        /*1b32*/ 	.byte	0x3f
	.zero		1


	//   ....[62]....
        /*1b34*/ 	.word	0x0001f690
        /*1b38*/ 	.word	0x00000012
        /*1b3c*/ 	.word	0x00032410
        /*1b40*/ 	.short	0x0107
        /*1b42*/ 	.byte	0x3f
	.zero		1


	//   ....[63]....
        /*1b44*/ 	.word	0x0001f790
        /*1b48*/ 	.word	0x00000012
        /*1b4c*/ 	.word	0x00032410
        /*1b50*/ 	.short	0x0101
        /*1b52*/ 	.byte	0x3f
	.zero		1


	//   ....[64]....
        /*1b54*/ 	.word	0x0001f7b0
        /*1b58*/ 	.word	0x00000012
        /*1b5c*/ 	.word	0x00032420
        /*1b60*/ 	.short	0x010a
        /*1b62*/ 	.byte	0x3f
	.zero		1


	//   ....[65]....
        /*1b64*/ 	.word	0x0001f890
        /*1b68*/ 	.word	0x00000002
        /*1b6c*/ 	.word	0x00032460
        /*1b70*/ 	.short	0x010a
        /*1b72*/ 	.byte	0x3f
	.zero		1


	//   ....[66]....
        /*1b74*/ 	.word	0x00020140
        /*1b78*/ 	.word	0x00000002
        /*1b7c*/ 	.word	0x00032440
        /*1b80*/ 	.short	0x010a
        /*1b82*/ 	.byte	0x3f
	.zero		1


	//   ....[67]....
        /*1b84*/ 	.word	0x00020390
        /*1b88*/ 	.word	0x00000002
        /*1b8c*/ 	.word	0x00032460
        /*1b90*/ 	.short	0x010a
        /*1b92*/ 	.byte	0x3f
	.zero		1


	//   ....[68]....
        /*1b94*/ 	.word	0x00020b80
        /*1b98*/ 	.word	0x00000003
        /*1b9c*/ 	.word	0x00032440
        /*1ba0*/ 	.short	0x010a
        /*1ba2*/ 	.byte	0x3f
	.zero		1


	//   ....[69]....
        /*1ba4*/ 	.word	0x00020dd0
        /*1ba8*/ 	.word	0x00000003
        /*1bac*/ 	.word	0x00032460
        /*1bb0*/ 	.short	0x010a
        /*1bb2*/ 	.byte	0x3f
	.zero		1


	//   ....[70]....
        /*1bb4*/ 	.word	0x00021550
        /*1bb8*/ 	.word	0x00000003
        /*1bbc*/ 	.word	0x00032440
        /*1bc0*/ 	.short	0x010a
        /*1bc2*/ 	.byte	0x3f
	.zero		1


	//   ....[71]....
        /*1bc4*/ 	.word	0x000217a0
        /*1bc8*/ 	.word	0x00000003
        /*1bcc*/ 	.word	0x00032460
        /*1bd0*/ 	.short	0x010a
        /*1bd2*/ 	.byte	0x3f
	.zero		1


	//   ....[72]....
        /*1bd4*/ 	.word	0x00023150
        /*1bd8*/ 	.word	0x00000000
        /*1bdc*/ 	.word	0x00032420
        /*1be0*/ 	.short	0x010a
        /*1be2*/ 	.byte	0x3f
	.zero		1


	//   ....[73]....
        /*1be4*/ 	.word	0x00023330
        /*1be8*/ 	.word	0x00000006
        /*1bec*/ 	.word	0x00000000
        /*1bf0*/ 	.short	0x010a
        /*1bf2*/ 	.byte	0x3f
	.zero		1


	//   ....[74]....
        /*1bf4*/ 	.word	0x00023360
        /*1bf8*/ 	.word	0x00000007
        /*1bfc*/ 	.word	0x00000000
        /*1c00*/ 	.short	0x010a
        /*1c02*/ 	.byte	0x3f
	.zero		1


	//   ....[75]....
        /*1c04*/ 	.word	0x000233c0
        /*1c08*/ 	.word	0x00000004
        /*1c0c*/ 	.word	0x00000000
        /*1c10*/ 	.short	0x010a
        /*1c12*/ 	.byte	0x3f
	.zero		1


	//   ....[76]....
        /*1c14*/ 	.word	0x000233f0
        /*1c18*/ 	.word	0x00000003
        /*1c1c*/ 	.word	0x00000000
        /*1c20*/ 	.short	0x010a
        /*1c22*/ 	.byte	0x3f
	.zero		1


	//   ....[77]....
        /*1c24*/ 	.word	0x00023450
        /*1c28*/ 	.word	0x00000060
        /*1c2c*/ 	.word	0x00032490
        /*1c30*/ 	.short	0x010a
        /*1c32*/ 	.byte	0x3f
	.zero		1


	//   ....[78]....
        /*1c34*/ 	.word	0x000234a0
        /*1c38*/ 	.word	0x00000060
        /*1c3c*/ 	.word	0x00032490
        /*1c40*/ 	.short	0x010a
        /*1c42*/ 	.byte	0x3f
	.zero		1


	//   ....[79]....
        /*1c44*/ 	.word	0x000234f0
        /*1c48*/ 	.word	0x00000060
        /*1c4c*/ 	.word	0x00032490
        /*1c50*/ 	.short	0x010a
        /*1c52*/ 	.byte	0x3f
	.zero		1


	//   ....[80]....
        /*1c54*/ 	.word	0x00023540
        /*1c58*/ 	.word	0x00000060
        /*1c5c*/ 	.word	0x000324b0
        /*1c60*/ 	.short	0x010a
        /*1c62*/ 	.byte	0x3f
	.zero		1


	//   ....[81]....
        /*1c64*/ 	.word	0x000239b0
        /*1c68*/ 	.word	0x00000013
        /*1c6c*/ 	.word	0x00032400
        /*1c70*/ 	.short	0x010a
        /*1c72*/ 	.byte	0x3f
	.zero		1


	//   ....[82]....
        /*1c74*/ 	.word	0x00023fb0
        /*1c78*/ 	.word	0x00000013
        /*1c7c*/ 	.word	0x00032400
        /*1c80*/ 	.short	0x010a
        /*1c82*/ 	.byte	0x3f
	.zero		1


	//   ....[83]....
        /*1c84*/ 	.word	0x00024000
        /*1c88*/ 	.word	0x000000b3
        /*1c8c*/ 	.word	0x00032430
        /*1c90*/ 	.short	0x010a
        /*1c92*/ 	.byte	0x3f
	.zero		1


	//   ....[84]....
        /*1c94*/ 	.word	0x00024050
        /*1c98*/ 	.word	0x00000013
        /*1c9c*/ 	.word	0x00032410
        /*1ca0*/ 	.short	0x010a
        /*1ca2*/ 	.byte	0x3f
	.zero		1


	//   ....[85]....
        /*1ca4*/ 	.word	0x000240a0
        /*1ca8*/ 	.word	0x000000b3
        /*1cac*/ 	.word	0x00032450
        /*1cb0*/ 	.short	0x010a
        /*1cb2*/ 	.byte	0x3f
	.zero		1


	//   ....[86]....
        /*1cb4*/ 	.word	0x000240f0
        /*1cb8*/ 	.word	0x000000d3
        /*1cbc*/ 	.word	0x00032430
        /*1cc0*/ 	.short	0x010a
        /*1cc2*/ 	.byte	0x3f
	.zero		1


	//   ....[87]....
        /*1cc4*/ 	.word	0x00024140
        /*1cc8*/ 	.word	0x000000d3
        /*1ccc*/ 	.word	0x00032450
        /*1cd0*/ 	.short	0x010a
        /*1cd2*/ 	.byte	0x3f
	.zero		1


	//   ....[88]....
        /*1cd4*/ 	.word	0x00024190
        /*1cd8*/ 	.word	0x000000d3
        /*1cdc*/ 	.word	0x00032430
        /*1ce0*/ 	.short	0x010a
        /*1ce2*/ 	.byte	0x3f
	.zero		1


	//   ....[89]....
        /*1ce4*/ 	.word	0x000241e0
        /*1ce8*/ 	.word	0x000000d3
        /*1cec*/ 	.word	0x00032450
        /*1cf0*/ 	.short	0x010a
        /*1cf2*/ 	.byte	0x3f
	.zero		1


	//   ....[90]....
        /*1cf4*/ 	.word	0x00024df0
        /*1cf8*/ 	.word	0x00000012
        /*1cfc*/ 	.word	0x00032420
        /*1d00*/ 	.short	0x010a
        /*1d02*/ 	.byte	0x3f
	.zero		1


	//   ....[91]....
        /*1d04*/ 	.word	0x00024e40
        /*1d08*/ 	.word	0x00000004
        /*1d0c*/ 	.word	0x000324a0
        /*1d10*/ 	.short	0x010a
        /*1d12*/ 	.byte	0x3f
	.zero		1


	//   ....[92]....
        /*1d14*/ 	.word	0x00024e90
        /*1d18*/ 	.word	0x00000004
        /*1d1c*/ 	.word	0x000324c0
        /*1d20*/ 	.short	0x010a
        /*1d22*/ 	.byte	0x3f
	.zero		1


	//   ....[93]....
        /*1d24*/ 	.word	0x00024ee0
        /*1d28*/ 	.word	0x00000005
        /*1d2c*/ 	.word	0x000324a0
        /*1d30*/ 	.short	0x010a
        /*1d32*/ 	.byte	0x3f
	.zero		1


	//   ....[94]....
        /*1d34*/ 	.word	0x00024f30
        /*1d38*/ 	.word	0x00000005
        /*1d3c*/ 	.word	0x000324c0
        /*1d40*/ 	.short	0x010a
        /*1d42*/ 	.byte	0x3f
	.zero		1


	//   ....[95]....
        /*1d44*/ 	.word	0x000250d0
        /*1d48*/ 	.word	0x00000000
        /*1d4c*/ 	.word	0x00032440
        /*1d50*/ 	.short	0x010a
        /*1d52*/ 	.byte	0x3f
	.zero		1


	//   ....[96]....
        /*1d54*/ 	.word	0x00026a40
        /*1d58*/ 	.word	0x00000012
        /*1d5c*/ 	.word	0x00032420
        /*1d60*/ 	.short	0x010a
        /*1d62*/ 	.byte	0x3f
	.zero		1


	//   ....[97]....
        /*1d64*/ 	.word	0x00026a90
        /*1d68*/ 	.word	0x00000002
        /*1d6c*/ 	.word	0x00032460
        /*1d70*/ 	.short	0x010a
        /*1d72*/ 	.byte	0x3f
	.zero		1


	//   ....[98]....
        /*1d74*/ 	.word	0x00026ae0
        /*1d78*/ 	.word	0x00000002
        /*1d7c*/ 	.word	0x00032440
        /*1d80*/ 	.short	0x010a
        /*1d82*/ 	.byte	0x3f
	.zero		1


	//   ....[99]....
        /*1d84*/ 	.word	0x00026b30
        /*1d88*/ 	.word	0x00000002
        /*1d8c*/ 	.word	0x00032460
        /*1d90*/ 	.short	0x010a
        /*1d92*/ 	.byte	0x3f
	.zero		1


	//   ....[100]....
        /*1d94*/ 	.word	0x00026b80
        /*1d98*/ 	.word	0x00000003
        /*1d9c*/ 	.word	0x00032440
        /*1da0*/ 	.short	0x010a
        /*1da2*/ 	.byte	0x3f
	.zero		1


	//   ....[101]....
        /*1da4*/ 	.word	0x00026bd0
        /*1da8*/ 	.word	0x00000003
        /*1dac*/ 	.word	0x00032460
        /*1db0*/ 	.short	0x010a
        /*1db2*/ 	.byte	0x3f
	.zero		1


	//   ....[102]....
        /*1db4*/ 	.word	0x00026c20
        /*1db8*/ 	.word	0x00000003
        /*1dbc*/ 	.word	0x00032440
        /*1dc0*/ 	.short	0x010a
        /*1dc2*/ 	.byte	0x3f
	.zero		1


	//   ....[103]....
        /*1dc4*/ 	.word	0x00026c70
        /*1dc8*/ 	.word	0x00000003
        /*1dcc*/ 	.word	0x00032460
        /*1dd0*/ 	.short	0x010a
        /*1dd2*/ 	.byte	0x3f
	.zero		1


	//   ....[104]....
        /*1dd4*/ 	.word	0x000277f0
        /*1dd8*/ 	.word	0x00000000
        /*1ddc*/ 	.word	0x00032420
        /*1de0*/ 	.short	0x010a
        /*1de2*/ 	.byte	0x3f
	.zero		1


	//   ....[105]....
        /*1de4*/ 	.word	0x00027990
        /*1de8*/ 	.word	0x00000006
        /*1dec*/ 	.word	0x00000000
        /*1df0*/ 	.short	0x010a
        /*1df2*/ 	.byte	0x3f
	.zero		1


	//   ....[106]....
        /*1df4*/ 	.word	0x000279e0
        /*1df8*/ 	.word	0x00000007
        /*1dfc*/ 	.word	0x00000000
        /*1e00*/ 	.short	0x010a
        /*1e02*/ 	.byte	0x3f
	.zero		1


	//   ....[107]....
        /*1e04*/ 	.word	0x00027a30
        /*1e08*/ 	.word	0x00000004
        /*1e0c*/ 	.word	0x00000000
        /*1e10*/ 	.short	0x010a
        /*1e12*/ 	.byte	0x3f
	.zero		1


	//----- nvinfo : EIATTR_NUM_MBARRIERS
	.align		4
.L_651:
        /*1e14*/ 	.byte	0x03, 0x38
        /*1e16*/ 	.short	0x0017


	//----- nvinfo : EIATTR_EXIT_INSTR_OFFSETS
	.align		4
        /*1e18*/ 	.byte	0x04, 0x1c
        /*1e1a*/ 	.short	(.L_653 - .L_652)


	//   ....[0]....
.L_652:
        /*1e1c*/ 	.word	0x00023440


	//----- nvinfo : EIATTR_MAX_THREADS
	.align		4
.L_653:
        /*1e20*/ 	.byte	0x04, 0x05
        /*1e22*/ 	.short	(.L_655 - .L_654)
.L_654:
        /*1e24*/ 	.word	0x00000180
        /*1e28*/ 	.word	0x00000001
        /*1e2c*/ 	.word	0x00000001


	//----- nvinfo : EIATTR_CRS_STACK_SIZE
	.align		4
.L_655:
        /*1e30*/ 	.byte	0x04, 0x1e
        /*1e32*/ 	.short	(.L_657 - .L_656)
.L_656:
        /*1e34*/ 	.word	0x00000000


	//----- nvinfo : EIATTR_CBANK_PARAM_SIZE
	.align		4
.L_657:
        /*1e38*/ 	.byte	0x03, 0x19
        /*1e3a*/ 	.short	0x0bf0


	//----- nvinfo : EIATTR_PARAM_CBANK
	.align		4
        /*1e3c*/ 	.byte	0x04, 0x0a
        /*1e3e*/ 	.short	(.L_659 - .L_658)
	.align		4
.L_658:
        /*1e40*/ 	.word	index@(.nv.constant0._ZN7cutlass13device_kernelIN5flash11enable_sm90INS1_16FlashAttnFwdSm90INS1_25CollectiveMainloopFwdSm90ILi2EN4cute5tupleIJNS5_1CILi1EEES8_S8_EEENS6_IJNS7_ILi128EEENS7_ILi96EEENS7_ILi64EEEEEELi256ENS_10bfloat16_tEfNS_4arch4Sm90ELb1ELb0ELb1ELb1ELb0ELb1ELb1ELb1ELb0ELb1ELb1ELb0EEENS1_21CollectiveEpilogueFwdINS6_IJSA_NS7_ILi256EEESB_EEES9_SE_SG_Li256ELb1ELb1ELb1ELb0EEENS1_36VarlenDynamicPersistentTileSchedulerILi128ELi96ELi256ELi128ELb1ELb1ELb1ELb1ELb1ELb1EEEEEEEEEvNT_6ParamsE)
        /*1e44*/ 	.short	0x0210
        /*1e46*/ 	.short	0x0bf0


	//----- nvinfo : EIATTR_SW_WAR
	.align		4
.L_659:
        /*1e48*/ 	.byte	0x04, 0x36
        /*1e4a*/ 	.short	(.L_661 - .L_660)
.L_660:
        /*1e4c*/ 	.word	0x00000008
.L_661:


//--------------------- .nv.callgraph             --------------------------
	.section	.nv.callgraph,"",@"SHT_CUDA_CALLGRAPH"
	.align	4
	.sectionentsize	8
	.align		4
        /*0000*/ 	.word	0x00000000
	.align		4
        /*0004*/ 	.word	0xffffffff
	.align		4
        /*0008*/ 	.word	index@(_ZN7cutlass13device_kernelIN5flash11enable_sm90INS1_16FlashAttnFwdSm90INS1_25CollectiveMainloopFwdSm90ILi2EN4cute5tupleIJNS5_1CILi1EEES8_S8_EEENS6_IJNS7_ILi128EEENS7_ILi96EEENS7_ILi64EEEEEELi256ENS_10bfloat16_tEfNS_4arch4Sm90ELb0ELb0ELb1ELb0ELb0ELb0ELb0ELb1ELb0ELb1ELb1ELb0EEENS1_21CollectiveEpilogueFwdINS6_IJSA_NS7_ILi256EEESB_EEES9_SE_SG_Li256ELb0ELb1ELb1ELb0EEENS1_19SingleTileSchedulerILb0ELb1ELb1ELi128EEEEEEEEEvNT_6ParamsE)
	.align		4
        /*000c*/ 	.word	index@(__assertfail)
	.align		4
        /*0010*/ 	.word	index@(_ZN7cutlass13device_kernelIN5flash11enable_sm90INS1_16FlashAttnFwdSm90INS1_25CollectiveMainloopFwdSm90ILi2EN4cute5tupleIJNS5_1CILi1EEES8_S8_EEENS6_IJNS7_ILi128EEENS7_ILi96EEENS7_ILi64EEEEEELi256ENS_10bfloat16_tEfNS_4arch4Sm90ELb0ELb0ELb1ELb0ELb0ELb0ELb1ELb1ELb0ELb1ELb1ELb0EEENS1_21CollectiveEpilogueFwdINS6_IJSA_NS7_ILi256EEESB_EEES9_SE_SG_Li256ELb0ELb1ELb1ELb0EEENS1_19SingleTileSchedulerILb0ELb1ELb1ELi128EEEEEEEEEvNT_6ParamsE)
	.align		4
        /*0014*/ 	.word	index@(__assertfail)
	.align		4
        /*0018*/ 	.word	index@(_ZN7cutlass13device_kernelIN5flash11enable_sm90INS1_16FlashAttnFwdSm90INS1_25CollectiveMainloopFwdSm90ILi2EN4cute5tupleIJNS5_1CILi1EEES8_S8_EEENS6_IJNS7_ILi128EEENS7_ILi96EEENS7_ILi64EEEEEELi256ENS_10bfloat16_tEfNS_4arch4Sm90ELb0ELb0ELb1ELb1ELb0ELb0ELb0ELb1ELb0ELb1ELb1ELb0EEENS1_21CollectiveEpilogueFwdINS6_IJSA_NS7_ILi256EEESB_EEES9_SE_SG_Li256ELb1ELb1ELb1ELb0EEENS1_36VarlenDynamicPersistentTileSchedulerILi128ELi96ELi256ELi128ELb1ELb1ELb1ELb0ELb1ELb1EEEEEEEEEvNT_6ParamsE)
	.align		4
        /*001c*/ 	.word	index@(__assertfail)
	.align		4
        /*0020*/ 	.word	index@(_ZN7cutlass13device_kernelIN5flash11enable_sm90INS1_16FlashAttnFwdSm90INS1_25CollectiveMainloopFwdSm90ILi2EN4cute5tupleIJNS5_1CILi1EEES8_S8_EEENS6_IJNS7_ILi128EEENS7_ILi96EEENS7_ILi64EEEEEELi256ENS_10bfloat16_tEfNS_4arch4Sm90ELb0ELb0ELb1ELb1ELb0ELb1ELb0ELb1ELb0ELb1ELb1ELb0EEENS1_21CollectiveEpilogueFwdINS6_IJSA_NS7_ILi256EEESB_EEES9_SE_SG_Li256ELb1ELb1ELb1ELb0EEENS1_36VarlenDynamicPersistentTileSchedulerILi128ELi96ELi256ELi128ELb1ELb1ELb1ELb0ELb1ELb1EEEEEEEEEvNT_6ParamsE)
	.align		4
        /*0024*/ 	.word	index@(__assertfail)
	.align		4
        /*0028*/ 	.word	index@(_ZN7cutlass13device_kernelIN5flash11enable_sm90INS1_16FlashAttnFwdSm90INS1_25CollectiveMainloopFwdSm90ILi2EN4cute5tupleIJNS5_1CILi1EEES8_S8_EEENS6_IJNS7_ILi128EEENS7_ILi96EEENS7_ILi64EEEEEELi256ENS_10bfloat16_tEfNS_4arch4Sm90ELb0ELb0ELb1ELb1ELb0ELb0ELb1ELb1ELb0ELb1ELb1ELb0EEENS1_21CollectiveEpilogueFwdINS6_IJSA_NS7_ILi256EEESB_EEES9_SE_SG_Li256ELb1ELb1ELb1ELb0EEENS1_36VarlenDynamicPersistentTileSchedulerILi128ELi96ELi256ELi128ELb1ELb1ELb1ELb0ELb1ELb1EEEEEEEEEvNT_6ParamsE)
	.align		4
        /*002c*/ 	.word	index@(__assertfail)
	.align		4
        /*0030*/ 	.word	index@(_ZN7cutlass13device_kernelIN5flash11enable_sm90INS1_16FlashAttnFwdSm90INS1_25CollectiveMainloopFwdSm90ILi2EN4cute5tupleIJNS5_1CILi1EEES8_S8_EEENS6_IJNS7_ILi128EEENS7_ILi96EEENS7_ILi64EEEEEELi256ENS_10bfloat16_tEfNS_4arch4Sm90ELb0ELb0ELb1ELb1ELb0ELb1ELb1ELb1ELb0ELb1ELb1ELb0EEENS1_21CollectiveEpilogueFwdINS6_IJSA_NS7_ILi256EEESB_EEES9_SE_SG_Li256ELb1ELb1ELb1ELb0EEENS1_36VarlenDynamicPersistentTileSchedulerILi128ELi96ELi256ELi128ELb1ELb1ELb1ELb0ELb1ELb1EEEEEEEEEvNT_6ParamsE)
	.align		4
        /*0034*/ 	.word	index@(__assertfail)
	.align		4
        /*0038*/ 	.word	index@(_ZN7cutlass13device_kernelIN5flash11enable_sm90INS1_16FlashAttnFwdSm90INS1_25CollectiveMainloopFwdSm90ILi2EN4cute5tupleIJNS5_1CILi1EEES8_S8_EEENS6_IJNS7_ILi128EEENS7_ILi96EEENS7_ILi64EEEEEELi256ENS_10bfloat16_tEfNS_4arch4Sm90ELb0ELb1ELb1ELb0ELb0ELb0ELb0ELb1ELb0ELb1ELb1ELb0EEENS1_21CollectiveEpilogueFwdINS6_IJSA_NS7_ILi256EEESB_EEES9_SE_SG_Li256ELb0ELb1ELb1ELb0EEENS1_19SingleTileSchedulerILb0ELb1ELb1ELi128EEEEEEEEEvNT_6ParamsE)
	.align		4
        /*003c*/ 	.word	index@(__assertfail)
	.align		4
        /*0040*/ 	.word	index@(_ZN7cutlass13device_kernelIN5flash11enable_sm90INS1_16FlashAttnFwdSm90INS1_25CollectiveMainloopFwdSm90ILi2EN4cute5tupleIJNS5_1CILi1EEES8_S8_EEENS6_IJNS7_ILi128EEENS7_ILi96EEENS7_ILi64EEEEEELi256ENS_10bfloat16_tEfNS_4arch4Sm90ELb0ELb1ELb1ELb0ELb0ELb0ELb1ELb1ELb0ELb1ELb1ELb0EEENS1_21CollectiveEpilogueFwdINS6_IJSA_NS7_ILi256EEESB_EEES9_SE_SG_Li256ELb0ELb1ELb1ELb0EEENS1_19SingleTileSchedulerILb0ELb1ELb1ELi128EEEEEEEEEvNT_6ParamsE)
	.align		4
        /*0044*/ 	.word	index@(__assertfail)
	.align		4
        /*0048*/ 	.word	index@(_ZN7cutlass13device_kernelIN5flash11enable_sm90INS1_16FlashAttnFwdSm90INS1_25CollectiveMainloopFwdSm90ILi2EN4cute5tupleIJNS5_1CILi1EEES8_S8_EEENS6_IJNS7_ILi128EEENS7_ILi96EEENS7_ILi64EEEEEELi256ENS_10bfloat16_tEfNS_4arch4Sm90ELb0ELb1ELb1ELb1ELb0ELb0ELb0ELb1ELb0ELb1ELb1ELb0EEENS1_21CollectiveEpilogueFwdINS6_IJSA_NS7_ILi256EEESB_EEES9_SE_SG_Li256ELb1ELb1ELb1ELb0EEENS1_36VarlenDynamicPersistentTileSchedulerILi128ELi96ELi256ELi128ELb1ELb1ELb1ELb1ELb0ELb1EEEEEEEEEvNT_6ParamsE)
	.align		4
        /*004c*/ 	.word	index@(__assertfail)
	.align		4
        /*0050*/ 	.word	index@(_ZN7cutlass13device_kernelIN5flash11enable_sm90INS1_16FlashAttnFwdSm90INS1_25CollectiveMainloopFwdSm90ILi2EN4cute5tupleIJNS5_1CILi1EEES8_S8_EEENS6_IJNS7_ILi128EEENS7_ILi96EEENS7_ILi64EEEEEELi256ENS_10bfloat16_tEfNS_4arch4Sm90ELb0ELb1ELb1ELb1ELb0ELb1ELb0ELb1ELb0ELb1ELb1ELb0EEENS1_21CollectiveEpilogueFwdINS6_IJSA_NS7_ILi256EEESB_EEES9_SE_SG_Li256ELb1ELb1ELb1ELb0EEENS1_36VarlenDynamicPersistentTileSchedulerILi128ELi96ELi256ELi128ELb1ELb1ELb1ELb1ELb0ELb1EEEEEEEEEvNT_6ParamsE)
	.align		4
        /*0054*/ 	.word	index@(__assertfail)
	.align		4
        /*0058*/ 	.word	index@(_ZN7cutlass13device_kernelIN5flash11enable_sm90INS1_16FlashAttnFwdSm90INS1_25CollectiveMainloopFwdSm90ILi2EN4cute5tupleIJNS5_1CILi1EEES8_S8_EEENS6_IJNS7_ILi128EEENS7_ILi96EEENS7_ILi64EEEEEELi256ENS_10bfloat16_tEfNS_4arch4Sm90ELb0ELb1ELb1ELb1ELb0ELb0ELb1ELb1ELb0ELb1ELb1ELb0EEENS1_21CollectiveEpilogueFwdINS6_IJSA_NS7_ILi256EEESB_EEES9_SE_SG_Li256ELb1ELb1ELb1ELb0EEENS1_36VarlenDynamicPersistentTileSchedulerILi128ELi96ELi256ELi128ELb1ELb1ELb1ELb1ELb0ELb1EEEEEEEEEvNT_6ParamsE)
	.align		4
        /*005c*/ 	.word	index@(__assertfail)
	.align		4
        /*0060*/ 	.word	index@(_ZN7cutlass13device_kernelIN5flash11enable_sm90INS1_16FlashAttnFwdSm90INS1_25CollectiveMainloopFwdSm90ILi2EN4cute5tupleIJNS5_1CILi1EEES8_S8_EEENS6_IJNS7_ILi128EEENS7_ILi96EEENS7_ILi64EEEEEELi256ENS_10bfloat16_tEfNS_4arch4Sm90ELb0ELb1ELb1ELb1ELb0ELb1ELb1ELb1ELb0ELb1ELb1ELb0EEENS1_21CollectiveEpilogueFwdINS6_IJSA_NS7_ILi256EEESB_EEES9_SE_SG_Li256ELb1ELb1ELb1ELb0EEENS1_36VarlenDynamicPersistentTileSchedulerILi128ELi96ELi256ELi128ELb1ELb1ELb1ELb1ELb0ELb1EEEEEEEEEvNT_6ParamsE)
	.align		4
        /*0064*/ 	.word	index@(__assertfail)
	.align		4
        /*0068*/ 	.word	index@(_ZN7cutlass13device_kernelIN5flash11enable_sm90INS1_16FlashAttnFwdSm90INS1_25CollectiveMainloopFwdSm90ILi2EN4cute5tupleIJNS5_1CILi1EEES8_S8_EEENS6_IJNS7_ILi128EEENS7_ILi96EEENS7_ILi64EEEEEELi256ENS_10bfloat16_tEfNS_4arch4Sm90ELb1ELb0ELb1ELb0ELb0ELb0ELb0ELb1ELb0ELb1ELb1ELb0EEENS1_21CollectiveEpilogueFwdINS6_IJSA_NS7_ILi256EEESB_EEES9_SE_SG_Li256ELb0ELb1ELb1ELb0EEENS1_19SingleTileSchedulerILb0ELb1ELb1ELi128EEEEEEEEEvNT_6ParamsE)
	.align		4
        /*006c*/ 	.word	index@(__assertfail)
	.align		4
        /*0070*/ 	.word	index@(_ZN7cutlass13device_kernelIN5flash11enable_sm90INS1_16FlashAttnFwdSm90INS1_25CollectiveMainloopFwdSm90ILi2EN4cute5tupleIJNS5_1CILi1EEES8_S8_EEENS6_IJNS7_ILi128EEENS7_ILi96EEENS7_ILi64EEEEEELi256ENS_10bfloat16_tEfNS_4arch4Sm90ELb1ELb0ELb1ELb0ELb0ELb0ELb1ELb1ELb0ELb1ELb1ELb0EEENS1_21CollectiveEpilogueFwdINS6_IJSA_NS7_ILi256EEESB_EEES9_SE_SG_Li256ELb0ELb1ELb1ELb0EEENS1_19SingleTileSchedulerILb0ELb1ELb1ELi128EEEEEEEEEvNT_6ParamsE)
	.align		4
        /*0074*/ 	.word	index@(__assertfail)
	.align		4
        /*0078*/ 	.word	index@(_ZN7cutlass13device_kernelIN5flash11enable_sm90INS1_16FlashAttnFwdSm90INS1_25CollectiveMainloopFwdSm90ILi2EN4cute5tupleIJNS5_1CILi1EEES8_S8_EEENS6_IJNS7_ILi128EEENS7_ILi96EEENS7_ILi64EEEEEELi256ENS_10bfloat16_tEfNS_4arch4Sm90ELb1ELb0ELb1ELb1ELb0ELb0ELb0ELb1ELb0ELb1ELb1ELb0EEENS1_21CollectiveEpilogueFwdINS6_IJSA_NS7_ILi256EEESB_EEES9_SE_SG_Li256ELb1ELb1ELb1ELb0EEENS1_36VarlenDynamicPersistentTileSchedulerILi128ELi96ELi256ELi128ELb1ELb1ELb1ELb1ELb1ELb1EEEEEEEEEvNT_6ParamsE)
	.align		4
        /*007c*/ 	.word	index@(__assertfail)
	.align		4
        /*0080*/ 	.word	index@(_ZN7cutlass13device_kernelIN5flash11enable_sm90INS1_16FlashAttnFwdSm90INS1_25CollectiveMainloopFwdSm90ILi2EN4cute5tupleIJNS5_1CILi1EEES8_S8_EEENS6_IJNS7_ILi128EEENS7_ILi96EEENS7_ILi64EEEEEELi256ENS_10bfloat16_tEfNS_4arch4Sm90ELb1ELb0ELb1ELb1ELb0ELb1ELb0ELb1ELb0ELb1ELb1ELb0EEENS1_21CollectiveEpilogueFwdINS6_IJSA_NS7_ILi256EEESB_EEES9_SE_SG_Li256ELb1ELb1ELb1ELb0EEENS1_36VarlenDynamicPersistentTileSchedulerILi128ELi96ELi256ELi128ELb1ELb1ELb1ELb1ELb1ELb1EEEEEEEEEvNT_6ParamsE)
	.align		4
        /*0084*/ 	.word	index@(__assertfail)
	.align		4
        /*0088*/ 	.word	index@(_ZN7cutlass13device_kernelIN5flash11enable_sm90INS1_16FlashAttnFwdSm90INS1_25CollectiveMainloopFwdSm90ILi2EN4cute5tupleIJNS5_1CILi1EEES8_S8_EEENS6_IJNS7_ILi128EEENS7_ILi96EEENS7_ILi64EEEEEELi256ENS_10bfloat16_tEfNS_4arch4Sm90ELb1ELb0ELb1ELb1ELb0ELb0ELb1ELb1ELb0ELb1ELb1ELb0EEENS1_21CollectiveEpilogueFwdINS6_IJSA_NS7_ILi256EEESB_EEES9_SE_SG_Li256ELb1ELb1ELb1ELb0EEENS1_36VarlenDynamicPersistentTileSchedulerILi128ELi96ELi256ELi128ELb1ELb1ELb1ELb1ELb1ELb1EEEEEEEEEvNT_6ParamsE)
	.align		4
        /*008c*/ 	.word	index@(__assertfail)
	.align		4
        /*0090*/ 	.word	index@(_ZN7cutlass13device_kernelIN5flash11enable_sm90INS1_16FlashAttnFwdSm90INS1_25CollectiveMainloopFwdSm90ILi2EN4cute5tupleIJNS5_1CILi1EEES8_S8_EEENS6_IJNS7_ILi128EEENS7_ILi96EEENS7_ILi64EEEEEELi256ENS_10bfloat16_tEfNS_4arch4Sm90ELb1ELb0ELb1ELb1ELb0ELb1ELb1ELb1ELb0ELb1ELb1ELb0EEENS1_21CollectiveEpilogueFwdINS6_IJSA_NS7_ILi256EEESB_EEES9_SE_SG_Li256ELb1ELb1ELb1ELb0EEENS1_36VarlenDynamicPersistentTileSchedulerILi128ELi96ELi256ELi128ELb1ELb1ELb1ELb1ELb1ELb1EEEEEEEEEvNT_6ParamsE)
	.align		4
        /*0094*/ 	.word	index@(__assertfail)
	.align		4
        /*0098*/ 	.word	0x00000000
	.align		4
        /*009c*/ 	.word	0xfffffffe
	.align		4
        /*00a0*/ 	.word	0x00000000
	.align		4
        /*00a4*/ 	.word	0xfffffffd
	.align		4
        /*00a8*/ 	.word	0x00000000
	.align		4
        /*00ac*/ 	.word	0xfffffffc


//--------------------- .nv.constant4             --------------------------
	.section	.nv.constant4,"a",@progbits
	.align	8
	.align		8
.nv.constant4:
        /*0000*/ 	.dword	__assertfail
	.align		8
        /*0008*/ 	.dword	__unnamed_1
	.align		8
        /*0010*/ 	.dword	__unnamed_2
	.align		8
        /*0018*/ 	.dword	__unnamed_3
	.align		8
        /*0020*/ 	.dword	__unnamed_4
	.align		8
        /*0028*/ 	.dword	__unnamed_5
	.align		8
        /*0030*/ 	.dword	__unnamed_6
	.align		8
        /*0038*/ 	.dword	__unnamed_7
	.align		8
        /*0040*/ 	.dword	_ZN83_INTERNAL_b6fd8604_47_flash_fwd_hdim64_256_bf16_split_softcap_sm90_cu_49158569_33354cuda3std3__45__cpo5beginE
	.align		8
        /*0048*/ 	.dword	_ZN83_INTERNAL_b6fd8604_47_flash_fwd_hdim64_256_bf16_split_softcap_sm90_cu_49158569_33354cuda3std3__45__cpo3endE
	.align		8
        /*0050*/ 	.dword	_ZN83_INTERNAL_b6fd8604_47_flash_fwd_hdim64_256_bf16_split_softcap_sm90_cu_49158569_33354cuda3std3__45__cpo6cbeginE
	.align		8
        /*0058*/ 	.dword	_ZN83_INTERNAL_b6fd8604_47_flash_fwd_hdim64_256_bf16_split_softcap_sm90_cu_49158569_33354cuda3std3__45__cpo4cendE
	.align		8
        /*0060*/ 	.dword	_ZN83_INTERNAL_b6fd8604_47_flash_fwd_hdim64_256_bf16_split_softcap_sm90_cu_49158569_33354cuda3std3__485_GLOBAL__N__b6fd8604_47_flash_fwd_hdim64_256_bf16_split_softcap_sm90_cu_49158569_33356ignoreE
	.align		8
        /*0068*/ 	.dword	_ZN83_INTERNAL_b6fd8604_47_flash_fwd_hdim64_256_bf16_split_softcap_sm90_cu_49158569_33354cuda3std3__419piecewise_constructE
	.align		8
        /*0070*/ 	.dword	_ZN83_INTERNAL_b6fd8604_47_flash_fwd_hdim64_256_bf16_split_softcap_sm90_cu_49158569_33354cuda3std3__48in_placeE
	.align		8
        /*0078*/ 	.dword	_ZN83_INTERNAL_b6fd8604_47_flash_fwd_hdim64_256_bf16_split_softcap_sm90_cu_49158569_33354cuda3std6ranges3__45__cpo4swapE
	.align		8
        /*0080*/ 	.dword	_ZN83_INTERNAL_b6fd8604_47_flash_fwd_hdim64_256_bf16_split_softcap_sm90_cu_49158569_33354cuda3std6ranges3__45__cpo9iter_moveE
	.align		8
        /*0088*/ 	.dword	_ZN83_INTERNAL_b6fd8604_47_flash_fwd_hdim64_256_bf16_split_softcap_sm90_cu_49158569_33354cute7productE
	.align		8
        /*0090*/ 	.dword	_ZN83_INTERNAL_b6fd8604_47_flash_fwd_hdim64_256_bf16_split_softcap_sm90_cu_49158569_33354cute1_E
	.align		8
        /*0098*/ 	.dword	$str$20
	.align		8
        /*00a0*/ 	.dword	$str$21


//--------------------- .text._ZN7cutlass13device_kernelIN5flash11enable_sm90INS1_16FlashAttnFwdSm90INS1_25CollectiveMainloopFwdSm90ILi2EN4cute5tupleIJNS5_1CILi1EEES8_S8_EEENS6_IJNS7_ILi128EEENS7_ILi96EEENS7_ILi64EEEEEELi256ENS_10bfloat16_tEfNS_4arch4Sm90ELb0ELb0ELb1ELb0ELb0ELb0ELb0ELb1ELb0ELb1ELb1ELb0EEENS1_21CollectiveEpilogueFwdINS6_IJSA_NS7_ILi256EEESB_EEES9_SE_SG_Li256ELb0ELb1ELb1ELb0EEENS1_19SingleTileSchedulerILb0ELb1ELb1ELi128EEEEEEEEEvNT_6ParamsE --------------------------
	.section	.text._ZN7cutlass13device_kernelIN5flash11enable_sm90INS1_16FlashAttnFwdSm90INS1_25CollectiveMainloopFwdSm90ILi2EN4cute5tupleIJNS5_1CILi1EEES8_S8_EEENS6_IJNS7_ILi128EEENS7_ILi96EEENS7_ILi64EEEEEELi256ENS_10bfloat16_tEfNS_4arch4Sm90ELb0ELb0ELb1ELb0ELb0ELb0ELb0ELb1ELb0ELb1ELb1ELb0EEENS1_21CollectiveEpilogueFwdINS6_IJSA_NS7_ILi256EEESB_EEES9_SE_SG_Li256ELb0ELb1ELb1ELb0EEENS1_19SingleTileSchedulerILb0ELb1ELb1ELi128EEEEEEEEEvNT_6ParamsE,"ax",@progbits
	.align	128
.text._ZN7cutlass13device_kernelIN5flash11enable_sm90INS1_16FlashAttnFwdSm90INS1_25CollectiveMainloopFwdSm90ILi2EN4cute5tupleIJNS5_1CILi1EEES8_S8_EEENS6_IJNS7_ILi128EEENS7_ILi96EEENS7_ILi64EEEEEELi256ENS_10bfloat16_tEfNS_4arch4Sm90ELb0ELb0ELb1ELb0ELb0ELb0ELb0ELb1ELb0ELb1ELb1ELb0EEENS1_21CollectiveEpilogueFwdINS6_IJSA_NS7_ILi256EEESB_EEES9_SE_SG_Li256ELb0ELb1ELb1ELb0EEENS1_19SingleTileSchedulerILb0ELb1ELb1ELi128EEEEEEEEEvNT_6ParamsE:
        .type           _ZN7cutlass13device_kernelIN5flash11enable_sm90INS1_16FlashAttnFwdSm90INS1_25CollectiveMainloopFwdSm90ILi2EN4cute5tupleIJNS5_1CILi1EEES8_S8_EEENS6_IJNS7_ILi128EEENS7_ILi96EEENS7_ILi64EEEEEELi256ENS_10bfloat16_tEfNS_4arch4Sm90ELb0ELb0ELb1ELb0ELb0ELb0ELb0ELb1ELb0ELb1ELb1ELb0EEENS1_21CollectiveEpilogueFwdINS6_IJSA_NS7_ILi256EEESB_EEES9_SE_SG_Li256ELb0ELb1ELb1ELb0EEENS1_19SingleTileSchedulerILb0ELb1ELb1ELi128EEEEEEEEEvNT_6ParamsE,@function
        .size           _ZN7cutlass13device_kernelIN5flash11enable_sm90INS1_16FlashAttnFwdSm90INS1_25CollectiveMainloopFwdSm90ILi2EN4cute5tupleIJNS5_1CILi1EEES8_S8_EEENS6_IJNS7_ILi128EEENS7_ILi96EEENS7_ILi64EEEEEELi256ENS_10bfloat16_tEfNS_4arch4Sm90ELb0ELb0ELb1ELb0ELb0ELb0ELb0ELb1ELb0ELb1ELb1ELb0EEENS1_21CollectiveEpilogueFwdINS6_IJSA_NS7_ILi256EEESB_EEES9_SE_SG_Li256ELb0ELb1ELb1ELb0EEENS1_19SingleTileSchedulerILb0ELb1ELb1ELi128EEEEEEEEEvNT_6ParamsE,(.L_x_6128 - _ZN7cutlass13device_kernelIN5flash11enable_sm90INS1_16FlashAttnFwdSm90INS1_25CollectiveMainloopFwdSm90ILi2EN4cute5tupleIJNS5_1CILi1EEES8_S8_EEENS6_IJNS7_ILi128EEENS7_ILi96EEENS7_ILi64EEEEEELi256ENS_10bfloat16_tEfNS_4arch4Sm90ELb0ELb0ELb1ELb0ELb0ELb0ELb0ELb1ELb0ELb1ELb1ELb0EEENS1_21CollectiveEpilogueFwdINS6_IJSA_NS7_ILi256EEESB_EEES9_SE_SG_Li256ELb0ELb1ELb1ELb0EEENS1_19SingleTileSchedulerILb0ELb1ELb1ELi128EEEEEEEEEvNT_6ParamsE)
        .other          _ZN7cutlass13device_kernelIN5flash11enable_sm90INS1_16FlashAttnFwdSm90INS1_25CollectiveMainloopFwdSm90ILi2EN4cute5tupleIJNS5_1CILi1EEES8_S8_EEENS6_IJNS7_ILi128EEENS7_ILi96EEENS7_ILi64EEEEEELi256ENS_10bfloat16_tEfNS_4arch4Sm90ELb0ELb0ELb1ELb0ELb0ELb0ELb0ELb1ELb0ELb1ELb1ELb0EEENS1_21CollectiveEpilogueFwdINS6_IJSA_NS7_ILi256EEESB_EEES9_SE_SG_Li256ELb0ELb1ELb1ELb0EEENS1_19SingleTileSchedulerILb0ELb1ELb1ELi128EEEEEEEEEvNT_6ParamsE,@"STO_CUDA_ENTRY STV_DEFAULT"
_ZN7cutlass13device_kernelIN5flash11enable_sm90INS1_16FlashAttnFwdSm90INS1_25CollectiveMainloopFwdSm90ILi2EN4cute5tupleIJNS5_1CILi1EEES8_S8_EEENS6_IJNS7_ILi128EEENS7_ILi96EEENS7_ILi64EEEEEELi256ENS_10bfloat16_tEfNS_4arch4Sm90ELb0ELb0ELb1ELb0ELb0ELb0ELb0ELb1ELb0ELb1ELb1ELb0EEENS1_21CollectiveEpilogueFwdINS6_IJSA_NS7_ILi256EEESB_EEES9_SE_SG_Li256ELb0ELb1ELb1ELb0EEENS1_19SingleTileSchedulerILb0ELb1ELb1ELi128EEEEEEEEEvNT_6ParamsE:
[----:B------:R-:W0:Y:S02]  /*0000*/  LDC R1, c[0x0][0x28] ;  /* 0x00000a00ff017b82 */ /* 0x000e240000000800 */
[----:B0-----:R-:W-:Y:S01]  /*0010*/  VIADD R1, R1, 0xfffffff0 ;  /* 0xfffffff001017836 */ /* 0x001fe20000000000 */
[----:B------:R-:W0:Y:S01]  /*0020*/  S2R R3, SR_TID.X ;  /* 0x0000000000037919 */ /* 0x000e220000002100 */
[----:B------:R-:W-:Y:S01]  /*0030*/  ELECT P0, URZ, PT ;  /* 0x00000000003f782f */ /* 0x000fe20003800000 */
[----:B------:R-:W-:Y:S01]  /*0040*/  BSSY B0, `(.L_x_0) ;  /* 0x000000e000007945 */ /* 0x000fe20003800000 */
[----:B0-----:R-:W-:-:S05]  /*0050*/  SHF.R.U32.HI R0, RZ, 0x5, R3 ;  /* 0x00000005ff007819 */ /* 0x001fca0000011603 */
[----:B------:R-:W0:Y:S02]  /*0060*/  SHFL.IDX PT, R2, R0, RZ, 0x1f ;  /* 0x00001fff00027589 */ /* 0x000e2400000e0000 */
[----:B0-----:R-:W-:Y:S02]  /*0070*/  ISETP.EQ.AND P0, PT, R2, RZ, P0 ;  /* 0x000000ff0200720c */ /* 0x001fe40000702270 */
[----:B------:R-:W-:-:S11]  /*0080*/  SHF.R.U32.HI R2, RZ, 0x7, R3 ;  /* 0x00000007ff027819 */ /* 0x000fd60000011603 */
[----:B------:R-:W-:Y:S05]  /*0090*/  @!P0 BRA `(.L_x_1) ;  /* 0x0000000000208947 */ /* 0x000fea0003800000 */
[----:B------:R-:W-:Y:S02]  /*00a0*/  ULDC.64 UR4, c[0x0][0x198] ;  /* 0x0000660000047ab9 */ /* 0x000fe40000000a00 */
[----:B------:R-:W-:Y:S02]  /*00b0*/  UIADD3 UR6, UP0, UR4, 0x370, URZ ;  /* 0x0000037004067890 */ /* 0x000fe4000ff1e03f */
[----:B------:R-:W-:Y:S02]  /*00c0*/  UIADD3 UR4, UP1, UR4, 0x470, URZ ;  /* 0x0000047004047890 */ /* 0x000fe4000ff3e03f */
[----:B------:R-:W-:Y:S02]  /*00d0*/  UIADD3.X UR7, URZ, UR5, URZ, UP0, !UPT ;  /* 0x000000053f077290 */ /* 0x000fe400087fe43f */
[----:B------:R-:W-:-:S07]  /*00e0*/  UIADD3.X UR5, URZ, UR5, URZ, UP1, !UPT ;  /* 0x000000053f057290 */ /* 0x000fce0008ffe43f */
[----:B------:R0:W-:Y:S02]  /*00f0*/  UTMACCTL.PF [UR6] ;  /* 0x00000000060079b9 */ /* 0x0001e40008040000 */
[----:B------:R0:W-:Y:S02]  /*0100*/  UTMACCTL.PF [UR4] ;  /* 0x00000000040079b9 */ /* 0x0001e40008040000 */
[----:B0-----:R-:W-:Y:S01]  /*0110*/  NOP ;  /* 0x0000000000007918 */ /* 0x001fe20000000000 */
.L_x_1:
[----:B------:R-:W-:Y:S05]  /*0120*/  BSYNC B0 ;  /* 0x0000000000007941 */ /* 0x000fea0003800000 */
.L_x_0:
[----:B------:R-:W-:Y:S01]  /*0130*/  VOTEU.ANY UP0, P0 ;  /* 0x00000000003f7886 */ /* 0x000fe20000000100 */
[----:B------:R-:W0:Y:S01]  /*0140*/  SHFL.IDX PT, R4, R2, RZ, 0x1f ;  /* 0x00001fff02047589 */ /* 0x000e2200000e0000 */
[----:B------:R-:W-:Y:S01]  /*0150*/  UMOV UR4, 0x80 ;  /* 0x0000008000047882 */ /* 0x000fe20000000000 */
[----:B------:R-:W-:Y:S01]  /*0160*/  UMOV UR7, 0x100 ;  /* 0x0000010000077882 */ /* 0x000fe20000000000 */
[----:B------:R-:W-:Y:S01]  /*0170*/  VOTEU.ANY UP1, P0 ;  /* 0x00000000003f7886 */ /* 0x000fe20000020100 */
[----:B------:R-:W1:Y:S01]  /*0180*/  @UP0 S2UR UR8, SR_CgaCtaId ;  /* 0x00000000000809c3 */ /* 0x000e620000008800 */
[----:B------:R-:W2:Y:S01]  /*0190*/  SHFL.IDX PT, R3, R0, RZ, 0x1f ;  /* 0x00001fff00037589 */ /* 0x000ea200000e0000 */
[----:B------:R-:W-:Y:S01]  /*01a0*/  @UP0 UMOV UR6, 0x400 ;  /* 0x0000040000060882 */ /* 0x000fe20000000000 */
[----:B------:R-:W-:-:S04]  /*01b0*/  @UP0 UIADD3 UR4, -UR4, 0x100000, URZ ;  /* 0x0010000004040890 */ /* 0x000fc8000fffe13f */
[----:B------:R-:W-:Y:S02]  /*01c0*/  @UP0 USHF.L.U32 UR5, UR4, 0xb, URZ ;  /* 0x0000000b04050899 */ /* 0x000fe4000800063f */
[----:B------:R-:W-:Y:S01]  /*01d0*/  @UP0 USHF.L.U32 UR4, UR4, 0x1, URZ ;  /* 0x0000000104040899 */ /* 0x000fe2000800063f */
[----:B------:R-:W-:Y:S01]  /*01e0*/  VOTEU.ANY UP2, P0 ;  /* 0x00000000003f7886 */ /* 0x000fe20000040100 */
[----:B0-----:R-:W-:Y:S01]  /*01f0*/  R2UR UR9, R4 ;  /* 0x00000000040972ca */ /* 0x001fe200000e0000 */
[----:B-1----:R-:W-:Y:S01]  /*0200*/  @UP0 ULEA UR8, UR8, UR6, 0x18 ;  /* 0x0000000608080291 */ /* 0x002fe2000f8ec03f */
[----:B--2---:R-:W-:Y:S01]  /*0210*/  ISETP.NE.AND P1, PT, R3, RZ, PT ;  /* 0x000000ff0300720c */ /* 0x004fe20003f25270 */
[----:B------:R-:W-:-:S04]  /*0220*/  @UP0 UIADD3 UR6, -UR7, 0x100000, URZ ;  /* 0x0010000007060890 */ /* 0x000fc8000fffe13f */
[----:B------:R-:W-:Y:S02]  /*0230*/  @UP0 USHF.L.U32 UR7, UR6, 0xb, URZ ;  /* 0x0000000b06070899 */ /* 0x000fe4000800063f */
[----:B------:R-:W-:-:S04]  /*0240*/  @UP0 USHF.L.U32 UR6, UR6, 0x1, URZ ;  /* 0x0000000106060899 */ /* 0x000fc8000800063f */
[----:B------:R-:W-:Y:S01]  /*0250*/  UISETP.NE.AND UP0, UPT, UR9, URZ, UPT ;  /* 0x0000003f0900728c */ /* 0x000fe2000bf05270 */
[----:B------:R-:W0:Y:S02]  /*0260*/  FENCE.VIEW.ASYNC.S ;  /* 0x00000000000073c6 */ /* 0x000e240000000000 */
[----:B0-----:R0:W1:Y:S05]  /*0270*/  @UP1 SYNCS.EXCH.64 URZ, [UR8+0x22800], UR4 ;  /* 0x02280004083f15b2 */ /* 0x00106a0008000100 */
[----:B------:R0:W2:Y:S01]  /*0280*/  @UP2 SYNCS.EXCH.64 URZ, [UR8+0x22820], UR6 ;  /* 0x02282006083f25b2 */ /* 0x0000a20008000100 */
[----:B------:R-:W-:Y:S05]  /*0290*/  @P1 BRA `(.L_x_2) ;  /* 0x0000000000481947 */ /* 0x000fea0003800000 */
[----:B0-----:R-:W0:Y:S01]  /*02a0*/  S2UR UR5, SR_CgaCtaId ;  /* 0x00000000000579c3 */ /* 0x001e220000008800 */
[----:B------:R-:W-:Y:S01]  /*02b0*/  UMOV UR4, 0x400 ;  /* 0x0000040000047882 */ /* 0x000fe20000000000 */
[----:B------:R-:W-:Y:S01]  /*02c0*/  UMOV UR6, 0x1 ;  /* 0x0000000100067882 */ /* 0x000fe20000000000 */
[----:B------:R-:W-:Y:S01]  /*02d0*/  UMOV UR7, 0x2 ;  /* 0x0000000200077882 */ /* 0x000fe20000000000 */
[----:B------:R-:W-:Y:S01]  /*02e0*/  ELECT P0, URZ, PT ;  /* 0x00000000003f782f */ /* 0x000fe20003800000 */
[----:B0-----:R-:W-:Y:S02]  /*02f0*/  ULEA UR8, UR5, UR4, 0x18 ;  /* 0x0000000405087291 */ /* 0x001fe4000f8ec03f */
[----:B------:R-:W-:-:S04]  /*0300*/  UIADD3 UR4, -UR6, 0x100000, URZ ;  /* 0x0010000006047890 */ /* 0x000fc8000fffe13f */
[----:B------:R-:W-:Y:S02]  /*0310*/  USHF.L.U32 UR5, UR4, 0xb, URZ ;  /* 0x0000000b04057899 */ /* 0x000fe4000800063f */
[----:B------:R-:W-:Y:S02]  /*0320*/  USHF.L.U32 UR4, UR4, 0x1, URZ ;  /* 0x0000000104047899 */ /* 0x000fe4000800063f */
[----:B------:R-:W-:-:S04]  /*0330*/  UIADD3 UR6, -UR7, 0x100000, URZ ;  /* 0x0010000007067890 */ /* 0x000fc8000fffe13f */
[----:B------:R-:W-:Y:S02]  /*0340*/  USHF.L.U32 UR7, UR6, 0xb, URZ ;  /* 0x0000000b06077899 */ /* 0x000fe4000800063f */
[----:B------:R-:W-:Y:S01]  /*0350*/  USHF.L.U32 UR6, UR6, 0x1, URZ ;  /* 0x0000000106067899 */ /* 0x000fe2000800063f */
[----:B------:R-:W0:Y:S03]  /*0360*/  FENCE.VIEW.ASYNC.S ;  /* 0x00000000000073c6 */ /* 0x000e260000000000 */
[----:B0-----:R3:W4:Y:S08]  /*0370*/  SYNCS.EXCH.64 URZ, [UR8+0x22830], UR4 ;  /* 0x02283004083f75b2 */ /* 0x0017300008000100 */
[----:B------:R3:W0:Y:S01]  /*0380*/  SYNCS.EXCH.64 URZ, [UR8+0x22840], UR6 ;  /* 0x02284006083f75b2 */ /* 0x0006220008000100 */
[----:B------:R3:W0:Y:S01]  /*0390*/  SYNCS.EXCH.64 URZ, [UR8+0x22838], UR4 ;  /* 0x02283804083f75b2 */ /* 0x0006220008000100 */
[----:B------:R3:W0:Y:S02]  /*03a0*/  SYNCS.EXCH.64 URZ, [UR8+0x22848], UR6 ;  /* 0x02284806083f75b2 */ /* 0x0006240008000100 */
[----:B---3--:R-:W-:Y:S01]  /*03b0*/  NOP ;  /* 0x0000000000007918 */ /* 0x008fe20000000000 */
.L_x_2:
[----:B------:R-:W3:Y:S01]  /*03c0*/  SHFL.IDX PT, R3, R0, RZ, 0x1f ;  /* 0x00001fff00037589 */ /* 0x000ee200000e0000 */
[----:B------:R-:W-:Y:S01]  /*03d0*/  NOP ;  /* 0x0000000000007918 */ /* 0x000fe20000000000 */
[----:B---3--:R-:W-:-:S13]  /*03e0*/  ISETP.NE.AND P0, PT, R3, RZ, PT ;  /* 0x000000ff0300720c */ /* 0x008fda0003f05270 */
        /* <DEDUP_REMOVED lines=14> */
[----:B0-----:R3:W0:Y:S08]  /*04d0*/  SYNCS.EXCH.64 URZ, [UR8+0x22850], UR4 ;  /* 0x02285004083f75b2 */ /* 0x0016300008000100 */
[----:B------:R3:W0:Y:S01]  /*04e0*/  SYNCS.EXCH.64 URZ, [UR8+0x22860], UR6 ;  /* 0x02286006083f75b2 */ /* 0x0006220008000100 */
[----:B------:R3:W0:Y:S01]  /*04f0*/  SYNCS.EXCH.64 URZ, [UR8+0x22858], UR4 ;  /* 0x02285804083f75b2 */ /* 0x0006220008000100 */
[----:B------:R3:W0:Y:S02]  /*0500*/  SYNCS.EXCH.64 URZ, [UR8+0x22868], UR6 ;  /* 0x02286806083f75b2 */ /* 0x0006240008000100 */
[----:B---3--:R-:W-:Y:S01]  /*0510*/  NOP ;  /* 0x0000000000007918 */ /* 0x008fe20000000000 */
.L_x_3:
[----:B------:R-:W3:Y:S01]  /*0520*/  SHFL.IDX PT, R3, R0, RZ, 0x1f ;  /* 0x00001fff00037589 */ /* 0x000ee200000e0000 */
[----:B------:R-:W-:Y:S01]  /*0530*/  NOP ;  /* 0x0000000000007918 */ /* 0x000fe20000000000 */
[----:B---3--:R-:W-:-:S13]  /*0540*/  ISETP.NE.AND P0, PT, R3, RZ, PT ;  /* 0x000000ff0300720c */ /* 0x008fda0003f05270 */
[----:B------:R-:W-:Y:S05]  /*0550*/  @P0 BRA `(.L_x_4) ;  /* 0x0000000000380947 */ /* 0x000fea0003800000 */
[----:B0-----:R-:W0:Y:S01]  /*0560*/  S2UR UR5, SR_CgaCtaId ;  /* 0x00000000000579c3 */ /* 0x001e220000008800 */
[----:B------:R-:W-:Y:S01]  /*0570*/  UMOV UR4, 0x400 ;  /* 0x0000040000047882 */ /* 0x000fe20000000000 */
[----:B------:R-:W-:Y:S01]  /*0580*/  UMOV UR7, 0x1 ;  /* 0x0000000100077882 */ /* 0x000fe20000000000 */
[----:B------:R-:W-:Y:S01]  /*0590*/  ELECT P0, URZ, PT ;  /* 0x00000000003f782f */ /* 0x000fe20003800000 */
[----:B0-----:R-:W-:Y:S02]  /*05a0*/  ULEA UR6, UR5, UR4, 0x18 ;  /* 0x0000000405067291 */ /* 0x001fe4000f8ec03f */
[----:B------:R-:W-:-:S04]  /*05b0*/  UIADD3 UR4, -UR7, 0x100000, URZ ;  /* 0x0010000007047890 */ /* 0x000fc8000fffe13f */
[----:B------:R-:W-:Y:S02]  /*05c0*/  USHF.L.U32 UR5, UR4, 0xb, URZ ;  /* 0x0000000b04057899 */ /* 0x000fe4000800063f */
[----:B------:R-:W-:Y:S01]  /*05d0*/  USHF.L.U32 UR4, UR4, 0x1, URZ ;  /* 0x0000000104047899 */ /* 0x000fe2000800063f */
[----:B------:R-:W0:Y:S11]  /*05e0*/  FENCE.VIEW.ASYNC.S ;  /* 0x00000000000073c6 */ /* 0x000e360000000000 */
[----:B0-----:R3:W0:Y:S01]  /*05f0*/  SYNCS.EXCH.64 URZ, [UR6+0x22870], UR4 ;  /* 0x02287004063f75b2 */ /* 0x0016220008000100 */
[----:B------:R3:W0:Y:S01]  /*0600*/  SYNCS.EXCH.64 URZ, [UR6+0x22880], UR4 ;  /* 0x02288004063f75b2 */ /* 0x0006220008000100 */
[----:B------:R3:W0:Y:S01]  /*0610*/  SYNCS.EXCH.64 URZ, [UR6+0x22878], UR4 ;  /* 0x02287804063f75b2 */ /* 0x0006220008000100 */
[----:B------:R3:W0:Y:S02]  /*0620*/  SYNCS.EXCH.64 URZ, [UR6+0x22888], UR4 ;  /* 0x02288804063f75b2 */ /* 0x0006240008000100 */
[----:B---3--:R-:W-:Y:S01]  /*0630*/  NOP ;  /* 0x0000000000007918 */ /* 0x008fe20000000000 */
.L_x_4:
        /* <DEDUP_REMOVED lines=22> */
.L_x_5:
        /* <DEDUP_REMOVED lines=22> */
.L_x_6:
[----:B------:R-:W-:Y:S01]  /*0900*/  PLOP3.LUT P0, PT, PT, PT, UP0, 0x80, 0x0 ;  /* 0x000000000000781c */ /* 0x000fe20003f0f008 */
[----:B------:R-:W-:Y:S01]  /*0910*/  UMOV UR42, 0x1 ;  /* 0x00000001002a7882 */ /* 0x000fe20000000000 */
[----:B------:R-:W-:Y:S01]  /*0920*/  NOP ;  /* 0x0000000000007918 */ /* 0x000fe20000000000 */
[----:B------:R-:W-:Y:S01]  /*0930*/  USEL UR42, UR42, 0x2, !UP0 ;  /* 0x000000022a2a7887 */ /* 0x000fe2000c000000 */
[----:B------:R-:W-:Y:S01]  /*0940*/  BSSY B6, `(.L_x_7) ;  /* 0x0000ba0000067945 */ /* 0x000fe20003800000 */
[----:B------:R-:W-:Y:S01]  /*0950*/  ULDC.64 UR44, c[0x0][0x208] ;  /* 0x00008200002c7ab9 */ /* 0x000fe20000000a00 */
[----:B012-4-:R-:W-:Y:S07]  /*0960*/  BAR.SYNC.DEFER_BLOCKING 0x0 ;  /* 0x0000000000007b1d */ /* 0x017fee0000010000 */
[----:B------:R-:W-:Y:S05]  /*0970*/  @!P0 BRA `(.L_x_8) ;  /* 0x0000007c00948947 */ /* 0x000fea0003800000 */
.L_x_9:
[----:B------:R-:W-:-:S08]  /*0980*/  NOP ;  /* 0x0000000000007918 */ /* 0x000fd00000000000 */
[----:B------:R-:W0:Y:S02]  /*0990*/  USETMAXREG.TRY_ALLOC.CTAPOOL UP0, 0xf0 ;  /* 0x000000f0000079c8 */ /* 0x000e240008000600 */
[----:B0-----:R-:W-:-:S13]  /*09a0*/  PLOP3.LUT P0, PT, PT, PT, UP0, 0x80, 0x0 ;  /* 0x000000000000781c */ /* 0x001fda0003f0f008 */
[----:B------:R-:W-:Y:S05]  /*09b0*/  @!P0 BRA `(.L_x_9) ;  /* 0xfffffffc00f08947 */ /* 0x000fea000383ffff */
[----:B------:R-:W0:Y:S01]  /*09c0*/  S2UR UR6, SR_CTAID.Y ;  /* 0x00000000000679c3 */ /* 0x000e220000002600 */
[----:B------:R-:W-:-:S07]  /*09d0*/  ULDC UR7, c[0x0][0xc50] ;  /* 0x0003140000077ab9 */ /* 0x000fce0000000800 */
[----:B------:R-:W-:Y:S08]  /*09e0*/  BAR.ARV 0x8, 0x180 ;  /* 0x0206000000007b1d */ /* 0x000ff00000002000 */
[----:B------:R-:W1:Y:S01]  /*09f0*/  S2UR UR8, SR_CTAID.Z ;  /* 0x00000000000879c3 */ /* 0x000e620000002700 */
[----:B------:R-:W-:Y:S01]  /*0a00*/  ISETP.NE.AND P0, PT, R2, 0x1, PT ;  /* 0x000000010200780c */ /* 0x000fe20003f05270 */
[----:B------:R-:W-:-:S11]  /*0a10*/  UISETP.NE.AND UP0, UPT, UR7, 0x1, UPT ;  /* 0x000000010700788c */ /* 0x000fd6000bf05270 */
[----:B------:R-:W-:Y:S01]  /*0a20*/  @UP0 ULDC UR4, c[0x0][0xc54] ;  /* 0x0003150000040ab9 */ /* 0x000fe20000000800 */
[----:B------:R-:W-:Y:S06]  /*0a30*/  @!P0 BAR.ARV 0x9, 0x100 ;  /* 0x0244000000008b1d */ /* 0x000fec0000002000 */
[----:B0-----:R-:W-:Y:S01]  /*0a40*/  UIMAD.WIDE.U32 UR4, UR6, UR4, URZ ;  /* 0x00000004060472a5 */ /* 0x001fe2000f8e003f */
[----:B------:R-:W-:Y:S01]  /*0a50*/  @UP0 ULDC UR9, c[0x0][0xc58] ;  /* 0x0003160000090ab9 */ /* 0x000fe20000000800 */
[----:B------:R-:W-:Y:S01]  /*0a60*/  UMOV UR36, UR6 ;  /* 0x0000000600247c82 */ /* 0x000fe20008000000 */
[----:B-1----:R-:W-:Y:S01]  /*0a70*/  ISETP.LE.AND P0, PT, RZ, UR8, PT ;  /* 0x00000008ff007c0c */ /* 0x002fe2000bf03270 */
[----:B------:R-:W-:-:S04]  /*0a80*/  @UP0 USHF.R.U32.HI UR36, URZ, UR9, UR5 ;  /* 0x000000093f240299 */ /* 0x000fc80008011605 */
[----:B------:R-:W-:-:S04]  /*0a90*/  UIADD3 UR4, -UR36, URZ, URZ ;  /* 0x0000003f24047290 */ /* 0x000fc8000fffe13f */
[----:B------:R-:W-:-:S04]  /*0aa0*/  UIMAD UR7, UR7, UR4, UR6 ;  /* 0x00000004070772a4 */ /* 0x000fc8000f8e0206 */
[----:B------:R-:W-:Y:S08]  /*0ab0*/  @!P0 BRA `(.L_x_10) ;  /* 0x000000b800208947 */ /* 0x000ff00003800000 */
[----:B------:R-:W-:Y:S01]  /*0ac0*/  ULDC.64 UR4, c[0x0][0x418] ;  /* 0x0001060000047ab9 */ /* 0x000fe20000000a00 */
[----:B------:R-:W-:Y:S01]  /*0ad0*/  ULDC UR39, c[0x0][0x424] ;  /* 0x0001090000277ab9 */ /* 0x000fe20000000800 */
[----:B------:R-:W-:Y:S02]  /*0ae0*/  UISETP.NE.U32.AND UP0, UPT, UR4, URZ, UPT ;  /* 0x0000003f0400728c */ /* 0x000fe4000bf05070 */
[----:B------:R-:W-:Y:S02]  /*0af0*/  ULOP3.LUT UR37, UR7, 0xffff, URZ, 0xc0, !UPT ;  /* 0x0000ffff07257892 */ /* 0x000fe4000f8ec03f */
[----:B------:R-:W-:Y:S01]  /*0b00*/  UISETP.NE.AND.EX UP0, UPT, UR5, URZ, UPT, UP0 ;  /* 0x0000003f0500728c */ /* 0x000fe2000bf05300 */
[----:B------:R-:W-:-:S03]  /*0b10*/  ULDC UR4, c[0x0][0x2f0] ;  /* 0x0000bc0000047ab9 */ /* 0x000fc60000000800 */
[----:B------:R-:W-:-:S04]  /*0b20*/  USEL UR39, UR39, 0x1, UP0 ;  /* 0x0000000127277887 */ /* 0x000fc80008000000 */
[----:B------:R-:W-:-:S04]  /*0b30*/  UIMAD UR39, UR39, UR4, URZ ;  /* 0x00000004272772a4 */ /* 0x000fc8000f8e023f */
[----:B------:R-:W-:Y:S02]  /*0b40*/  UISETP.GE.AND UP0, UPT, UR39, 0x1, UPT ;  /* 0x000000012700788c */ /* 0x000fe4000bf06270 */
[----:B------:R-:W-:-:S04]  /*0b50*/  UIADD3 UR4, UR39, 0x5f, URZ ;  /* 0x0000005f27047890 */ /* 0x000fc8000fffe03f */
[----:B------:R-:W-:Y:S01]  /*0b60*/  PLOP3.LUT P0, PT, PT, PT, UP0, 0x80, 0x0 ;  /* 0x000000000000781c */ /* 0x000fe20003f0f008 */
[----:B------:R-:W-:-:S04]  /*0b70*/  UIMAD.WIDE UR4, UR4, 0x2aaaaaab, URZ ;  /* 0x2aaaaaab040478a5 */ /* 0x000fc8000f8e023f */
[----:B------:R-:W-:-:S03]  /*0b80*/  USHF.R.U32.HI UR6, URZ, 0x1f, UR5 ;  /* 0x0000001f3f067899 */ /* 0x000fc60008011605 */
[----:B------:R-:W-:Y:S01]  /*0b90*/  UMOV UR4, URZ ;  /* 0x0000003f00047c82 */ /* 0x000fe20008000000 */
[----:B------:R-:W-:-:S04]  /*0ba0*/  ULEA.HI.SX32 UR6, UR5, UR6, 0x1c ;  /* 0x0000000605067291 */ /* 0x000fc8000f8fe23f */
[----:B------:R-:W-:Y:S08]  /*0bb0*/  @!P0 BRA `(.L_x_11) ;  /* 0x0000000000908947 */ /* 0x000ff00003800000 */
[----:B------:R-:W-:Y:S01]  /*0bc0*/  USHF.R.U32.HI UR7, URZ, 0x10, UR7 ;  /* 0x000000103f077899 */ /* 0x000fe20008011607 */
[----:B------:R-:W-:-:S03]  /*0bd0*/  UMOV UR4, URZ ;  /* 0x0000003f00047c82 */ /* 0x000fc60008000000 */
[----:B------:R-:W-:-:S11]  /*0be0*/  UISETP.NE.AND UP0, UPT, UR7, URZ, UPT ;  /* 0x0000003f0700728c */ /* 0x000fd6000bf05270 */
[----:B------:R-:W-:Y:S02]  /*0bf0*/  @!UP0 ULDC UR7, c[0x0][0x9f0] ;  /* 0x00027c0000078ab9 */ /* 0x000fe40000000800 */
[----:B------:R-:W-:Y:S01]  /*0c00*/  IMAD.U32 R4, RZ, RZ, UR7 ;  /* 0x00000007ff047e24 */ /* 0x000fe2000f8e00ff */
[----:B------:R-:W-:-:S04]  /*0c10*/  UIADD3 UR8, UR6, -0x1, UR7 ;  /* 0xffffffff06087890 */ /* 0x000fc8000fffe007 */
[-C--:B------:R-:W-:Y:S02]  /*0c20*/  IABS R0, R4.reuse ;  /* 0x0000000400007213 */ /* 0x080fe40000000000 */
[----:B------:R-:W-:Y:S01]  /*0c30*/  IMAD.U32 R5, RZ, RZ, UR8 ;  /* 0x00000008ff057e24 */ /* 0x000fe2000f8e00ff */
[----:B------:R-:W-:Y:S01]  /*0c40*/  IABS R6, R4 ;  /* 0x0000000400067213 */ /* 0x000fe20000000000 */
[----:B------:R-:W-:Y:S01]  /*0c50*/  ULOP3.LUT UR8, UR8, UR7, URZ, 0x3c, !UPT ;  /* 0x0000000708087292 */ /* 0x000fe2000f8e3c3f */
[----:B------:R-:W-:Y:S02]  /*0c60*/  R2UR UR11, R0 ;  /* 0x00000000000b72ca */ /* 0x000fe400000e0000 */
[----:B------:R-:W-:-:S04]  /*0c70*/  IABS R5, R5 ;  /* 0x0000000500057213 */ /* 0x000fc80000000000 */
[----:B------:R-:W-:-:S04]  /*0c80*/  MOV R4, R5 ;  /* 0x0000000500047202 */ /* 0x000fc80000000f00 */
[----:B------:R-:W-:-:S03]  /*0c90*/  R2UR UR10, R4 ;  /* 0x00000000040a72ca */ /* 0x000fc600000e0000 */
[----:B------:R-:W0:Y:S08]  /*0ca0*/  I2F.RP R0, UR11 ;  /* 0x0000000b00007d06 */ /* 0x000e300008209400 */
[----:B0-----:R-:W0:Y:S02]  /*0cb0*/  MUFU.RCP R0, R0 ;  /* 0x0000000000007308 */ /* 0x001e240000001000 */
[----:B0-----:R-:W-:-:S02]  /*0cc0*/  VIADD R3, R0, 0xffffffe ;  /* 0x0ffffffe00037836 */ /* 0x001fc40000000000 */
[----:B------:R-:W-:-:S04]  /*0cd0*/  IMAD.MOV R0, RZ, RZ, -R6 ;  /* 0x000000ffff007224 */ /* 0x000fc800078e0a06 */
[----:B------:R-:W0:Y:S02]  /*0ce0*/  F2I.FTZ.U32.TRUNC.NTZ R3, R3 ;  /* 0x0000000300037305 */ /* 0x000e24000021f000 */
[----:B0-----:R-:W-:-:S13]  /*0cf0*/  R2UR UR5, R3 ;  /* 0x00000000030572ca */ /* 0x001fda00000e0000 */
[----:B------:R-:W-:-:S04]  /*0d00*/  UIADD3 UR9, URZ, -UR5, URZ ;  /* 0x800000053f097290 */ /* 0x000fc8000fffe03f */
[----:B------:R-:W-:-:S04]  /*0d10*/  UIMAD UR9, UR9, UR11, URZ ;  /* 0x0000000b090972a4 */ /* 0x000fc8000f8e023f */
[----:B------:R-:W-:-:S03]  /*0d20*/  UIMAD.WIDE.U32 UR4, UR5, UR9, UR4 ;  /* 0x00000009050472a5 */ /* 0x000fc6000f8e0004 */
[----:B------:R-:W-:Y:S01]  /*0d30*/  R2UR UR9, R0 ;  /* 0x00000000000972ca */ /* 0x000fe200000e0000 */
[----:B------:R-:W-:-:S12]  /*0d40*/  UIMAD.WIDE.U32 UR4, UR5, UR10, URZ ;  /* 0x0000000a050472a5 */ /* 0x000fd8000f8e003f */
[----:B------:R-:W-:-:S04]  /*0d50*/  UIMAD UR4, UR5, UR9, UR10 ;  /* 0x00000009050472a4 */ /* 0x000fc8000f8e020a */
[----:B------:R-:W-:-:S11]  /*0d60*/  UISETP.GT.U32.AND UP1, UPT, UR11, UR4, UPT ;  /* 0x000000040b00728c */ /* 0x000fd6000bf24070 */
[----:B------:R-:W-:Y:S02]  /*0d70*/  @!UP1 UIADD3 UR4, UR4, -UR11, URZ ;  /* 0x8000000b04049290 */ /* 0x000fe4000fffe03f */
[----:B------:R-:W-:Y:S02]  /*0d80*/  @!UP1 UIADD3 UR5, UR5, 0x1, URZ ;  /* 0x0000000105059890 */ /* 0x000fe4000fffe03f */
[----:B------:R-:W-:Y:S02]  /*0d90*/  UISETP.GE.U32.AND UP0, UPT, UR4, UR11, UPT ;  /* 0x0000000b0400728c */ /* 0x000fe4000bf06070 */
[----:B------:R-:W-:-:S09]  /*0da0*/  UISETP.GE.AND UP1, UPT, UR8, URZ, UPT ;  /* 0x0000003f0800728c */ /* 0x000fd2000bf26270 */
[----:B------:R-:W-:Y:S02]  /*0db0*/  @UP0 UIADD3 UR5, UR5, 0x1, URZ ;  /* 0x0000000105050890 */ /* 0x000fe4000fffe03f */
[----:B------:R-:W-:-:S05]  /*0dc0*/  UISETP.NE.AND UP0, UPT, UR7, URZ, UPT ;  /* 0x0000003f0700728c */ /* 0x000fca000bf05270 */
[----:B------:R-:W-:Y:S02]  /*0dd0*/  UMOV UR4, UR5 ;  /* 0x0000000500047c82 */ /* 0x000fe40008000000 */
[----:B------:R-:W-:-:S04]  /*0de0*/  @!UP1 UIADD3 UR4, -UR4, URZ, URZ ;  /* 0x0000003f04049290 */ /* 0x000fc8000fffe13f */
[----:B------:R-:W-:-:S12]  /*0df0*/  @!UP0 ULOP3.LUT UR4, URZ, UR7, URZ, 0x33, !UPT ;  /* 0x000000073f048292 */ /* 0x000fd8000f8e333f */
.L_x_11:
[----:B------:R-:W-:Y:S01]  /*0e00*/  UIMAD UR37, UR37, UR4, URZ ;  /* 0x00000004252572a4 */ /* 0x000fe2000f8e023f */
[----:B------:R-:W-:Y:S01]  /*0e10*/  IMAD.U32 R0, RZ, RZ, UR6 ;  /* 0x00000006ff007e24 */ /* 0x000fe2000f8e00ff */
[----:B------:R-:W0:Y:S01]  /*0e20*/  S2R R4, SR_TID.X ;  /* 0x0000000000047919 */ /* 0x000e220000002100 */
[----:B------:R-:W-:Y:S01]  /*0e30*/  IMAD.U32 R3, RZ, RZ, UR4 ;  /* 0x00000004ff037e24 */ /* 0x000fe2000f8e00ff */
[----:B------:R-:W-:Y:S01]  /*0e40*/  PLOP3.LUT P0, PT, PT, PT, PT, 0x80, 0x0 ;  /* 0x000000000000781c */ /* 0x000fe20003f0f070 */
[----:B------:R-:W-:Y:S01]  /*0e50*/  IMAD.MOV.U32 R5, RZ, RZ, RZ ;  /* 0x000000ffff057224 */ /* 0x000fe200078e00ff */
[----:B------:R-:W-:Y:S02]  /*0e60*/  MOV R6, RZ ;  /* 0x000000ff00067202 */ /* 0x000fe40000000f00 */
[----:B------:R-:W-:Y:S02]  /*0e70*/  CS2R R150, SRZ ;  /* 0x0000000000967805 */ /* 0x000fe4000001ff00 */
[----:B------:R-:W-:-:S02]  /*0e80*/  VIADDMNMX R0, R3, UR37, R0, PT ;  /* 0x0000002503007c46 */ /* 0x000fc4000b800100 */
[----:B------:R-:W-:Y:S02]  /*0e90*/  CS2R R148, SRZ ;  /* 0x0000000000947805 */ /* 0x000fe4000001ff00 */
[----:B------:R-:W-:Y:S02]  /*0ea0*/  CS2R R146, SRZ ;  /* 0x0000000000927805 */ /* 0x000fe4000001ff00 */
[----:B------:R-:W-:Y:S02]  /*0eb0*/  CS2R R144, SRZ ;  /* 0x0000000000907805 */ /* 0x000fe4000001ff00 */
[----:B------:R-:W-:Y:S02]  /*0ec0*/  R2UR UR40, R0 ;  /* 0x00000000002872ca */ /* 0x000fe400000e0000 */
[----:B------:R-:W-:Y:S02]  /*0ed0*/  CS2R R142, SRZ ;  /* 0x00000000008e7805 */ /* 0x000fe4000001ff00 */
[----:B------:R-:W-:-:S02]  /*0ee0*/  CS2R R140, SRZ ;  /* 0x00000000008c7805 */ /* 0x000fc4000001ff00 */
[----:B------:R-:W-:Y:S02]  /*0ef0*/  CS2R R138, SRZ ;  /* 0x00000000008a7805 */ /* 0x000fe4000001ff00 */
[----:B------:R-:W-:Y:S02]  /*0f00*/  CS2R R136, SRZ ;  /* 0x0000000000887805 */ /* 0x000fe4000001ff00 */
[----:B------:R-:W-:Y:S02]  /*0f10*/  CS2R R134, SRZ ;  /* 0x0000000000867805 */ /* 0x000fe4000001ff00 */
[----:B------:R-:W-:Y:S02]  /*0f20*/  CS2R R132, SRZ ;  /* 0x0000000000847805 */ /* 0x000fe4000001ff00 */
[----:B------:R-:W-:Y:S02]  /*0f30*/  CS2R R130, SRZ ;  /* 0x0000000000827805 */ /* 0x000fe4000001ff00 */
[----:B------:R-:W-:-:S02]  /*0f40*/  CS2R R128, SRZ ;  /* 0x0000000000807805 */ /* 0x000fc4000001ff00 */
[----:B------:R-:W-:Y:S02]  /*0f50*/  CS2R R126, SRZ ;  /* 0x00000000007e7805 */ /* 0x000fe4000001ff00 */
[----:B------:R-:W-:Y:S02]  /*0f60*/  CS2R R124, SRZ ;  /* 0x00000000007c7805 */ /* 0x000fe4000001ff00 */
[----:B------:R-:W-:Y:S02]  /*0f70*/  CS2R R122, SRZ ;  /* 0x00000000007a7805 */ /* 0x000fe4000001ff00 */
[----:B------:R-:W-:Y:S01]  /*0f80*/  CS2R R120, SRZ ;  /* 0x0000000000787805 */ /* 0x000fe2000001ff00 */
[----:B------:R-:W-:Y:S01]  /*0f90*/  UISETP.GT.AND UP0, UPT, UR40, UR37, UPT ;  /* 0x000000252800728c */ /* 0x000fe2000bf04270 */
[----:B------:R-:W-:Y:S02]  /*0fa0*/  CS2R R118, SRZ ;  /* 0x0000000000767805 */ /* 0x000fe4000001ff00 */
[----:B------:R-:W-:-:S02]  /*0fb0*/  CS2R R116, SRZ ;  /* 0x0000000000747805 */ /* 0x000fc4000001ff00 */
[----:B------:R-:W-:Y:S02]  /*0fc0*/  CS2R R114, SRZ ;  /* 0x0000000000727805 */ /* 0x000fe4000001ff00 */
[----:B------:R-:W-:Y:S02]  /*0fd0*/  CS2R R112, SRZ ;  /* 0x0000000000707805 */ /* 0x000fe4000001ff00 */
[----:B------:R-:W-:Y:S02]  /*0fe0*/  CS2R R110, SRZ ;  /* 0x00000000006e7805 */ /* 0x000fe4000001ff00 */
[----:B------:R-:W-:Y:S02]  /*0ff0*/  PLOP3.LUT P1, PT, PT, PT, UP0, 0x80, 0x0 ;  /* 0x000000000000781c */ /* 0x000fe40003f2f008 */
[----:B------:R-:W-:Y:S02]  /*1000*/  CS2R R108, SRZ ;  /* 0x00000000006c7805 */ /* 0x000fe4000001ff00 */
[----:B------:R-:W-:Y:S01]  /*1010*/  CS2R R106, SRZ ;  /* 0x00000000006a7805 */ /* 0x000fe2000001ff00 */
[----:B0-----:R-:W-:Y:S01]  /*1020*/  VIADD R16, R4, 0xffffff80 ;  /* 0xffffff8004107836 */ /* 0x001fe20000000000 */
        /* <DEDUP_REMOVED lines=41> */
[----:B------:R-:W-:Y:S06]  /*12c0*/  @!P1 BRA `(.L_x_12) ;  /* 0x0000005000009947 */ /* 0x000fec0003800000 */
[----:B------:R-:W-:Y:S01]  /*12d0*/  SHF.R.S32.HI R3, RZ, 0x1f, R16 ;  /* 0x0000001fff037819 */ /* 0x000fe20000011410 */
[----:B------:R-:W0:Y:S01]  /*12e0*/  S2UR UR6, SR_CgaCtaId ;  /* 0x00000000000679c3 */ /* 0x000e220000008800 */
[----:B------:R-:W-:Y:S02]  /*12f0*/  UMOV UR38, 0x400 ;  /* 0x0000040000267882 */ /* 0x000fe40000000000 */
[----:B------:R-:W-:-:S04]  /*1300*/  LEA.HI R17, R3, R16, RZ, 0x7 ;  /* 0x0000001003117211 */ /* 0x000fc800078f38ff */
[----:B------:R-:W-:-:S06]  /*1310*/  SHF.R.S32.HI R0, RZ, 0x7, R17 ;  /* 0x00000007ff007819 */ /* 0x000fcc0000011411 */
[----:B------:R-:W1:Y:S01]  /*1320*/  SHFL.IDX PT, R0, R0, RZ, 0x1f ;  /* 0x00001fff00007589 */ /* 0x000e6200000e0000 */
[----:B0-----:R-:W-:-:S04]  /*1330*/  ULEA UR38, UR6, UR38, 0x18 ;  /* 0x0000002606267291 */ /* 0x001fc8000f8ec03f */
[----:B------:R-:W-:-:S04]  /*1340*/  UIADD3 UR6, UR38, 0x18400, URZ ;  /* 0x0001840026067890 */ /* 0x000fc8000fffe03f */
[----:B------:R-:W-:Y:S01]  /*1350*/  ULOP3.LUT UP0, URZ, UR6, 0x1bf, URZ, 0xc0, !UPT ;  /* 0x000001bf063f7892 */ /* 0x000fe2000f80c03f */
[----:B-1----:R-:W-:-:S05]  /*1360*/  R2UR UR4, R0 ;  /* 0x00000000000472ca */ /* 0x002fca00000e0000 */
[----:B------:R-:W-:-:S08]  /*1370*/  PLOP3.LUT P0, PT, PT, PT, UP0, 0x80, 0x0 ;  /* 0x000000000000781c */ /* 0x000fd00003f0f008 */
[----:B------:R-:W-:-:S04]  /*1380*/  ULEA.HI UR5, UR4, UR4, URZ, 0x1 ;  /* 0x0000000404057291 */ /* 0x000fc8000f8f083f */
[----:B------:R-:W-:-:S04]  /*1390*/  ULOP3.LUT UR5, UR5, 0x1e, URZ, 0xc0, !UPT ;  /* 0x0000001e05057892 */ /* 0x000fc8000f8ec03f */
[----:B------:R-:W-:-:S04]  /*13a0*/  UIADD3 UR5, UR4, -UR5, URZ ;  /* 0x8000000504057290 */ /* 0x000fc8000fffe03f */
[----:B------:R-:W-:-:S04]  /*13b0*/  ULEA UR5, UR5, UR6, 0xd ;  /* 0x0000000605057291 */ /* 0x000fc8000f8e683f */
[----:B------:R-:W-:-:S04]  /*13c0*/  USHF.R.U32.HI UR5, URZ, 0x4, UR5 ;  /* 0x000000043f057899 */ /* 0x000fc80008011605 */
[----:B------:R-:W-:Y:S01]  /*13d0*/  ULOP3.LUT UR41, UR5, 0x3fff, URZ, 0xc0, !UPT ;  /* 0x00003fff05297892 */ /* 0x000fe2000f8ec03f */
[----:B------:R-:W-:Y:S11]  /*13e0*/  @!P0 BRA `(.L_x_13) ;  /* 0x0000000000408947 */ /* 0x000ff60003800000 */
[----:B------:R-:W-:Y:S01]  /*13f0*/  MOV R0, 0x0 ;  /* 0x0000000000007802 */ /* 0x000fe20000000f00 */
[----:B------:R-:W-:Y:S01]  /*1400*/  ULDC.64 UR4, c[0x4][0x98] ;  /* 0x0100260000047ab9 */ /* 0x000fe20000000a00 */
[----:B------:R-:W-:Y:S01]  /*1410*/  ULDC.64 UR6, c[0x4][0x38] ;  /* 0x01000e0000067ab9 */ /* 0x000fe20000000a00 */
[----:B------:R-:W-:Y:S01]  /*1420*/  IMAD.U32 R4, RZ, RZ, UR4 ;  /* 0x00000004ff047e24 */ /* 0x000fe2000f8e00ff */
[----:B------:R0:W1:Y:S01]  /*1430*/  LDC.64 R14, c[0x4][R0] ;  /* 0x01000000000e7b82 */ /* 0x0000620000000a00 */
[----:B------:R-:W-:Y:S01]  /*1440*/  IMAD.U32 R5, RZ, RZ, UR5 ;  /* 0x00000005ff057e24 */ /* 0x000fe2000f8e00ff */
[----:B------:R-:W-:Y:S01]  /*1450*/  ULDC.64 UR4, c[0x4][0xa0] ;  /* 0x0100280000047ab9 */ /* 0x000fe20000000a00 */
[----:B------:R-:W-:Y:S01]  /*1460*/  IMAD.U32 R10, RZ, RZ, UR6 ;  /* 0x00000006ff0a7e24 */ /* 0x000fe2000f8e00ff */
[----:B------:R-:W-:Y:S01]  /*1470*/  MOV R7, UR5 ;  /* 0x0000000500077c02 */ /* 0x000fe20008000f00 */
[----:B------:R-:W-:Y:S01]  /*1480*/  IMAD.U32 R6, RZ, RZ, UR4 ;  /* 0x00000004ff067e24 */ /* 0x000fe2000f8e00ff */
[----:B------:R-:W-:Y:S01]  /*1490*/  MOV R13, RZ ;  /* 0x000000ff000d7202 */ /* 0x000fe20000000f00 */
[----:B------:R-:W-:-:S02]  /*14a0*/  IMAD.U32 R11, RZ, RZ, UR7 ;  /* 0x00000007ff0b7e24 */ /* 0x000fc4000f8e00ff */
[----:B------:R-:W-:Y:S02]  /*14b0*/  IMAD.MOV.U32 R8, RZ, RZ, 0x70 ;  /* 0x00000070ff087424 */ /* 0x000fe400078e00ff */
[----:B0-----:R-:W-:-:S07]  /*14c0*/  IMAD.MOV.U32 R12, RZ, RZ, 0x1 ;  /* 0x00000001ff0c7424 */ /* 0x001fce00078e00ff */
[----:B------:R-:W-:-:S07]  /*14d0*/  LEPC R20, `(.L_x_13) ;  /* 0x000000001014794e */ /* 0x000fce0000000000 */
[----:B-1----:R-:W-:Y:S05]  /*14e0*/  CALL.ABS.NOINC R14 ;  /* 0x000000000e007343 */ /* 0x002fea0003c00000 */
.L_x_13:
[----:B------:R-:W-:Y:S01]  /*14f0*/  SHF.L.U32 R7, RZ, 0x1f, RZ ;  /* 0x0000001fff077819 */ /* 0x000fe200000006ff */
[----:B------:R-:W-:-:S03]  /*1500*/  VIADD R0, R2, 0x8 ;  /* 0x0000000802007836 */ /* 0x000fc60000000000 */
[----:B------:R-:W0:Y:S02]  /*1510*/  SYNCS.PHASECHK.TRANS64.TRYWAIT P0, [UR38+0x22800], R7 ;  /* 0x02280007ff0075a7 */ /* 0x000e240008000166 */
[----:B0-----:R-:W-:Y:S05]  /*1520*/  @!P0 BRA `(.L_x_14) ;  /* 0x000000ac008c8947 */ /* 0x001fea0003800000 */
.L_x_120:
[----:B------:R-:W-:Y:S05]  /*1530*/  WARPSYNC.ALL ;  /* 0x0000000000007948 */ /* 0x000fea0003800000 */
[----:B------:R-:W-:Y:S01]  /*1540*/  ULOP3.LUT UR4, UR42, 0x1, URZ, 0xfc, !UPT ;  /* 0x000000012a047892 */ /* 0x000fe2000f8efc3f */
[----:B------:R1:W-:Y:S03]  /*1550*/  BAR.SYNC.DEFER_BLOCKING R0, 0x100 ;  /* 0x000400000000751d */ /* 0x0003e60000010000 */
[----:B------:R-:W-:-:S06]  /*1560*/  UISETP.NE.AND UP0, UPT, UR4, 0x3, UPT ;  /* 0x000000030400788c */ /* 0x000fcc000bf05270 */
[----:B------:R-:W-:-:S13]  /*1570*/  PLOP3.LUT P0, PT, PT, PT, UP0, 0x80, 0x0 ;  /* 0x000000000000781c */ /* 0x000fda0003f0f008 */
[----:B-1----:R-:W-:Y:S05]  /*1580*/  @!P0 BRA `(.L_x_15) ;  /* 0x0000000000048947 */ /* 0x002fea0003800000 */
[----:B------:R-:W-:Y:S01]  /*1590*/  BPT.TRAP 0x1 ;  /* 0x000000040000795c */ /* 0x000fe20000300000 */
.L_x_15:
[----:B------:R1:W2:Y:S01]  /*15a0*/  SYNCS.PHASECHK.TRANS64.TRYWAIT P1, [UR38+0x22830], R7 ;  /* 0x02283007ff0075a7 */ /* 0x0002a20008020166 */
[----:B------:R-:W-:Y:S05]  /*15b0*/  @!P0 BRA `(.L_x_16) ;  /* 0x0000000000048947 */ /* 0x000fea0003800000 */
[----:B------:R-:W-:Y:S01]  /*15c0*/  BPT.TRAP 0x1 ;  /* 0x000000040000795c */ /* 0x000fe20000300000 */
.L_x_16:
[----:B--2---:R-:W-:Y:S05]  /*15d0*/  @P1 BRA `(.L_x_17) ;  /* 0x0000000000081947 */ /* 0x004fea0003800000 */
[----:B------:R-:W2:Y:S02]  /*15e0*/  SYNCS.PHASECHK.TRANS64.TRYWAIT P1, [UR38+0x22830], R7 ;  /* 0x02283007ff0075a7 */ /* 0x000ea40008020166 */
[----:B--2---:R-:W-:Y:S05]  /*15f0*/  @!P1 BRA `(.L_x_18) ;  /* 0x000000ac00709947 */ /* 0x004fea0003800000 */
.L_x_17:
[----:B------:R-:W-:Y:S01]  /*1600*/  UIADD3 UR4, UR38, 0x1c400, URZ ;  /* 0x0001c40026047890 */ /* 0x000fe2000fffe03f */
[----:B------:R-:W-:Y:S01]  /*1610*/  WARPGROUP.ARRIVE ;  /* 0x00000000000079c5 */ /* 0x000fe20000000000 */
[----:B------:R-:W-:Y:S01]  /*1620*/  ULOP3.LUT UR8, UR41, 0x10000, URZ, 0xfc, !UPT ;  /* 0x0001000029087892 */ /* 0x000fe2000f8efc3f */
[----:B------:R-:W-:Y:S01]  /*1630*/  LOP3.LUT R17, R17, 0xffffff80, RZ, 0xc0, !PT ;  /* 0xffffff8011117812 */ /* 0x000fe200078ec0ff */
[----:B------:R-:W-:Y:S01]  /*1640*/  USHF.R.U32.HI UR4, URZ, 0x4, UR4 ;  /* 0x000000043f047899 */ /* 0x000fe20008011604 */
[----:B------:R-:W-:Y:S01]  /*1650*/  P2R R11, PR, RZ, 0x1 ;  /* 0x00000001ff0b7803 */ /* 0x000fe20000000000 */
[----:B------:R-:W-:Y:S01]  /*1660*/  UMOV UR9, 0x40000040 ;  /* 0x4000004000097882 */ /* 0x000fe20000000000 */
[----:B------:R-:W-:Y:S01]  /*1670*/  UMOV UR7, 0x40000040 ;  /* 0x4000004000077882 */ /* 0x000fe20000000000 */
[----:B------:R-:W-:Y:S01]  /*1680*/  ULOP3.LUT UR4, UR4, 0x3fff, URZ, 0xc0, !UPT ;  /* 0x00003fff04047892 */ /* 0x000fe2000f8ec03f */
[----:B------:R-:W-:Y:S01]  /*1690*/  IMAD.IADD R17, R16, 0x1, -R17 ;  /* 0x0000000110117824 */ /* 0x000fe200078e0a11 */
[----:B------:R-:W-:Y:S01]  /*16a0*/  UMOV UR5, UR9 ;  /* 0x0000000900057c82 */ /* 0x000fe20008000000 */
[----:B------:R-:W-:Y:S01]  /*16b0*/  UIADD3 UR12, UR8, 0x2, URZ ;  /* 0x00000002080c7890 */ /* 0x000fe2000fffe03f */
[----:B------:R-:W2:Y:S01]  /*16c0*/  S2R R13, SR_TID.X ;  /* 0x00000000000d7919 */ /* 0x000ea20000002100 */
[----:B------:R-:W-:Y:S01]  /*16d0*/  ULOP3.LUT UR6, UR4, 0x10000, URZ, 0xfc, !UPT ;  /* 0x0001000004067892 */ /* 0x000fe2000f8efc3f */
[----:B0-----:R-:W-:Y:S01]  /*16e0*/  SHF.R.S32.HI R4, RZ, 0x1f, R17 ;  /* 0x0000001fff047819 */ /* 0x001fe20000011411 */
[----:B------:R-:W-:Y:S01]  /*16f0*/  UMOV UR13, 0x40000040 ;  /* 0x40000040000d7882 */ /* 0x000fe20000000000 */
[----:B------:R-:W-:Y:S01]  /*1700*/  UMOV UR4, UR8 ;  /* 0x0000000800047c82 */ /* 0x000fe20008000000 */
[----:B------:R-:W-:Y:S01]  /*1710*/  UIADD3 UR14, UR6, 0x2, URZ ;  /* 0x00000002060e7890 */ /* 0x000fe2000fffe03f */
[----:B------:R-:W-:Y:S01]  /*1720*/  LEA.HI R4, R4, R17, RZ, 0x2 ;  /* 0x0000001104047211 */ /* 0x000fe200078f10ff */
[----:B------:R-:W-:Y:S01]  /*1730*/  UMOV UR15, 0x40000040 ;  /* 0x40000040000f7882 */ /* 0x000fe20000000000 */
[----:B------:R-:W-:-:S02]  /*1740*/  UIADD3 UR16, UR8, 0x4, URZ ;  /* 0x0000000408107890 */ /* 0x000fc4000fffe03f */
[----:B------:R-:W-:Y:S01]  /*1750*/  HGMMA.64x96x16.F32.BF16 R24, gdesc[UR4], RZ, !UPT, gsb0 ;  /* 0x01600000041879f0 */ /* 0x000fe2000c0018ff */
[----:B------:R-:W-:Y:S01]  /*1760*/  UIADD3 UR18, UR6, 0x4, URZ ;  /* 0x0000000406127890 */ /* 0x000fe2000fffe03f */
[----:B------:R-:W-:Y:S01]  /*1770*/  LOP3.LUT R4, R4, 0x7ffffffc, RZ, 0xc0, !PT ;  /* 0x7ffffffc04047812 */ /* 0x000fe200078ec0ff */
[----:B------:R-:W-:Y:S01]  /*1780*/  UMOV UR17, 0x40000040 ;  /* 0x4000004000117882 */ /* 0x000fe20000000000 */
[----:B------:R-:W-:Y:S01]  /*1790*/  UMOV UR19, 0x40000040 ;  /* 0x4000004000137882 */ /* 0x000fe20000000000 */
[----:B------:R-:W-:Y:S02]  /*17a0*/  UIADD3 UR20, UR8, 0x6, URZ ;  /* 0x0000000608147890 */ /* 0x000fe4000fffe03f */
[----:B------:R-:W-:Y:S01]  /*17b0*/  UIADD3 UR22, UR6, 0x6, URZ ;  /* 0x0000000606167890 */ /* 0x000fe2000fffe03f */
[----:B------:R-:W-:Y:S01]  /*17c0*/  IMAD.IADD R4, R17, 0x1, -R4 ;  /* 0x0000000111047824 */ /* 0x000fe200078e0a04 */
[----:B------:R-:W-:Y:S01]  /*17d0*/  UMOV UR21, 0x40000040 ;  /* 0x4000004000157882 */ /* 0x000fe20000000000 */
[----:B------:R-:W-:Y:S01]  /*17e0*/  UMOV UR23, 0x40000040 ;  /* 0x4000004000177882 */ /* 0x000fe20000000000 */
[----:B------:R-:W-:Y:S01]  /*17f0*/  ULDC UR4, c[0x0][0x9d8] ;  /* 0x0002760000047ab9 */ /* 0x000fe20000000800 */
[----:B------:R-:W-:Y:S01]  /*1800*/  UIMAD UR39, UR40, -0x60, UR39 ;  /* 0xffffffa0282778a4 */ /* 0x000fe2000f8e0227 */
[----:B------:R-:W-:-:S03]  /*1810*/  ULDC UR7, c[0x0][0x988] ;  /* 0x0002620000077ab9 */ /* 0x000fc60000000800 */
[----:B------:R-:W-:-:S06]  /*1820*/  UIADD3 UR39, UR39, 0x60, URZ ;  /* 0x0000006027277890 */ /* 0x000fcc000fffe03f */
[----:B------:R-:W-:Y:S01]  /*1830*/  IMAD.U32 R3, RZ, RZ, UR39 ;  /* 0x00000027ff037e24 */ /* 0x000fe2000f8e00ff */
[----:B--2---:R-:W-:-:S03]  /*1840*/  LOP3.LUT R13, R13, 0x7f, RZ, 0xc0, !PT ;  /* 0x0000007f0d0d7812 */ /* 0x004fc600078ec0ff */
[----:B------:R-:W-:-:S05]  /*1850*/  IMAD R4, R4, -0x2, R3 ;  /* 0xfffffffe04047824 */ /* 0x000fca00078e0203 */
[C---:B------:R-:W-:Y:S02]  /*1860*/  ISETP.GT.AND P6, PT, R4.reuse, RZ, PT ;  /* 0x000000ff0400720c */ /* 0x040fe40003fc4270 */
[C---:B------:R-:W-:Y:S02]  /*1870*/  ISETP.GT.AND P5, PT, R4.reuse, 0x1, PT ;  /* 0x000000010400780c */ /* 0x040fe40003fa4270 */
[C---:B------:R-:W-:Y:S02]  /*1880*/  ISETP.GT.AND P4, PT, R4.reuse, 0x8, PT ;  /* 0x000000080400780c */ /* 0x040fe40003f84270 */
[C---:B------:R-:W-:Y:S02]  /*1890*/  ISETP.GT.AND P3, PT, R4.reuse, 0x9, PT ;  /* 0x000000090400780c */ /* 0x040fe40003f64270 */
[C---:B------:R-:W-:Y:S02]  /*18a0*/  ISETP.GT.AND P1, PT, R4.reuse, 0x10, PT ;  /* 0x000000100400780c */ /* 0x040fe40003f24270 */
[----:B------:R-:W-:Y:S01]  /*18b0*/  ISETP.GT.AND P2, PT, R4, 0x11, PT ;  /* 0x000000110400780c */ /* 0x000fe20003f44270 */
[----:B------:R-:W-:-:S02]  /*18c0*/  WARPGROUP.DEPBAR.LE gsb0, 0x0 ;  /* 0x00008000000079c5 */ /* 0x000fc40000010000 */
[----:B------:R-:W-:-:S06]  /*18d0*/  WARPGROUP.ARRIVE ;  /* 0x00000000000079c5 */ /* 0x000fcc0000000000 */
[----:B------:R-:W-:Y:S03]  /*18e0*/  HGMMA.64x96x16.F32.BF16 R24, gdesc[UR12], R24, gsb0 ;  /* 0x016000000c1879f0 */ /* 0x000fe60008001818 */
[----:B------:R-:W-:Y:S02]  /*18f0*/  WARPGROUP.DEPBAR.LE gsb0, 0x0 ;  /* 0x00008000000079c5 */ /* 0x000fe40000010000 */
[----:B------:R-:W-:-:S06]  /*1900*/  WARPGROUP.ARRIVE ;  /* 0x00000000000079c5 */ /* 0x000fcc0000000000 */
[----:B------:R-:W-:Y:S03]  /*1910*/  HGMMA.64x96x16.F32.BF16 R24, gdesc[UR16], R24, gsb0 ;  /* 0x01600000101879f0 */ /* 0x000fe60008001818 */
[----:B------:R-:W-:Y:S02]  /*1920*/  WARPGROUP.DEPBAR.LE gsb0, 0x0 ;  /* 0x00008000000079c5 */ /* 0x000fe40000010000 */
[----:B------:R-:W-:-:S06]  /*1930*/  WARPGROUP.ARRIVE ;  /* 0x00000000000079c5 */ /* 0x000fcc0000000000 */
[----:B------:R-:W-:Y:S03]  /*1940*/  HGMMA.64x96x16.F32.BF16 R24, gdesc[UR20], R24, gsb0 ;  /* 0x01600000141879f0 */ /* 0x000fe60008001818 */
[----:B------:R-:W-:Y:S02]  /*1950*/  WARPGROUP.DEPBAR.LE gsb0, 0x0 ;  /* 0x00008000000079c5 */ /* 0x000fe40000010000 */
[----:B------:R-:W-:Y:S01]  /*1960*/  FMUL.FTZ R24, R24, UR4 ;  /* 0x0000000418187c20 */ /* 0x000fe20008410000 */
[----:B------:R-:W-:Y:S01]  /*1970*/  FMUL.FTZ R25, R25, UR4 ;  /* 0x0000000419197c20 */ /* 0x000fe20008410000 */
[----:B------:R-:W-:Y:S01]  /*1980*/  FMUL.FTZ R28, R28, UR4 ;  /* 0x000000041c1c7c20 */ /* 0x000fe20008410000 */
[----:B------:R-:W-:Y:S01]  /*1990*/  FMUL.FTZ R29, R29, UR4 ;  /* 0x000000041d1d7c20 */ /* 0x000fe20008410000 */
[----:B------:R-:W-:Y:S01]  /*19a0*/  FMUL.FTZ R32, R32, UR4 ;  /* 0x0000000420207c20 */ /* 0x000fe20008410000 */
[----:B------:R-:W-:Y:S01]  /*19b0*/  FMUL.FTZ R33, R33, UR4 ;  /* 0x0000000421217c20 */ /* 0x000fe20008410000 */
[----:B------:R-:W0:Y:S01]  /*19c0*/  MUFU.TANH R24, R24 ;  /* 0x0000001800187308 */ /* 0x000e220000002400 */
[----:B------:R-:W-:Y:S01]  /*19d0*/  FMUL.FTZ R26, R26, UR4 ;  /* 0x000000041a1a7c20 */ /* 0x000fe20008410000 */
[----:B------:R-:W-:Y:S01]  /*19e0*/  FMUL.FTZ R27, R27, UR4 ;  /* 0x000000041b1b7c20 */ /* 0x000fe20008410000 */
[----:B------:R-:W-:Y:S01]  /*19f0*/  FMUL.FTZ R36, R36, UR4 ;  /* 0x0000000424247c20 */ /* 0x000fe20008410000 */
[----:B------:R-:W-:Y:S01]  /*1a00*/  FMUL.FTZ R30, R30, UR4 ;  /* 0x000000041e1e7c20 */ /* 0x000fe20008410000 */
[----:B------:R-:W-:Y:S01]  /*1a10*/  FMUL.FTZ R37, R37, UR4 ;  /* 0x0000000425257c20 */ /* 0x000fe20008410000 */
[----:B------:R-:W-:Y:S01]  /*1a20*/  FMUL.FTZ R31, R31, UR4 ;  /* 0x000000041f1f7c20 */ /* 0x000fe20008410000 */
[----:B------:R-:W-:Y:S01]  /*1a30*/  FMUL.FTZ R40, R40, UR4 ;  /* 0x0000000428287c20 */ /* 0x000fe20008410000 */
[----:B------:R-:W2:Y:S01]  /*1a40*/  MUFU.TANH R25, R25 ;  /* 0x0000001900197308 */ /* 0x000ea20000002400 */
[----:B------:R-:W-:Y:S01]  /*1a50*/  FMUL.FTZ R34, R34, UR4 ;  /* 0x0000000422227c20 */ /* 0x000fe20008410000 */
[----:B------:R-:W-:Y:S01]  /*1a60*/  FMUL.FTZ R41, R41, UR4 ;  /* 0x0000000429297c20 */ /* 0x000fe20008410000 */
[----:B------:R-:W-:Y:S01]  /*1a70*/  FMUL.FTZ R35, R35, UR4 ;  /* 0x0000000423237c20 */ /* 0x000fe20008410000 */
[----:B------:R-:W-:Y:S01]  /*1a80*/  FMUL.FTZ R44, R44, UR4 ;  /* 0x000000042c2c7c20 */ /* 0x000fe20008410000 */
[----:B------:R-:W-:Y:S01]  /*1a90*/  FMUL.FTZ R38, R38, UR4 ;  /* 0x0000000426267c20 */ /* 0x000fe20008410000 */
[----:B------:R-:W-:Y:S01]  /*1aa0*/  FMUL.FTZ R45, R45, UR4 ;  /* 0x000000042d2d7c20 */ /* 0x000fe20008410000 */
[----:B------:R-:W-:Y:S01]  /*1ab0*/  FMUL.FTZ R39, R39, UR4 ;  /* 0x0000000427277c20 */ /* 0x000fe20008410000 */
[----:B------:R-:W3:Y:S01]  /*1ac0*/  MUFU.TANH R28, R28 ;  /* 0x0000001c001c7308 */ /* 0x000ee20000002400 */
[----:B0-----:R-:W-:Y:S01]  /*1ad0*/  FSEL R24, R24, -INF , P6 ;  /* 0xff80000018187808 */ /* 0x001fe20003000000 */
[----:B------:R-:W-:Y:S01]  /*1ae0*/  FMUL.FTZ R48, R48, UR4 ;  /* 0x0000000430307c20 */ /* 0x000fe20008410000 */
[----:B------:R-:W-:Y:S01]  /*1af0*/  FMUL.FTZ R42, R42, UR4 ;  /* 0x000000042a2a7c20 */ /* 0x000fe20008410000 */
[----:B------:R-:W-:Y:S01]  /*1b00*/  FMUL.FTZ R49, R49, UR4 ;  /* 0x0000000431317c20 */ /* 0x000fe20008410000 */
[----:B------:R-:W-:Y:S01]  /*1b10*/  FMUL.FTZ R43, R43, UR4 ;  /* 0x000000042b2b7c20 */ /* 0x000fe20008410000 */
[----:B------:R-:W-:Y:S01]  /*1b20*/  FMUL.FTZ R52, R52, UR4 ;  /* 0x0000000434347c20 */ /* 0x000fe20008410000 */
[----:B------:R-:W-:Y:S01]  /*1b30*/  FMUL.FTZ R47, R47, UR4 ;  /* 0x000000042f2f7c20 */ /* 0x000fe20008410000 */
[----:B------:R-:W0:Y:S01]  /*1b40*/  MUFU.TANH R29, R29 ;  /* 0x0000001d001d7308 */ /* 0x000e220000002400 */
[----:B--2---:R-:W-:Y:S01]  /*1b50*/  FSEL R25, R25, -INF , P5 ;  /* 0xff80000019197808 */ /* 0x004fe20002800000 */
[----:B------:R-:W-:Y:S01]  /*1b60*/  FMUL.FTZ R53, R53, UR4 ;  /* 0x0000000435357c20 */ /* 0x000fe20008410000 */
[----:B------:R-:W-:Y:S01]  /*1b70*/  FMUL.FTZ R46, R46, UR4 ;  /* 0x000000042e2e7c20 */ /* 0x000fe20008410000 */
[----:B------:R-:W-:Y:S01]  /*1b80*/  FMUL.FTZ R56, R56, UR4 ;  /* 0x0000000438387c20 */ /* 0x000fe20008410000 */
[----:B------:R-:W-:Y:S01]  /*1b90*/  FMNMX.FTZ R3, R24, R25, !PT ;  /* 0x0000001918037209 */ /* 0x000fe20007810000 */
[----:B------:R-:W-:Y:S01]  /*1ba0*/  FMUL.FTZ R50, R50, UR4 ;  /* 0x0000000432327c20 */ /* 0x000fe20008410000 */
[----:B------:R-:W-:Y:S01]  /*1bb0*/  FMUL.FTZ R57, R57, UR4 ;  /* 0x0000000439397c20 */ /* 0x000fe20008410000 */
[----:B------:R-:W2:Y:S01]  /*1bc0*/  MUFU.TANH R32, R32 ;  /* 0x0000002000207308 */ /* 0x000ea20000002400 */
[----:B---3--:R-:W-:Y:S01]  /*1bd0*/  FSEL R28, R28, -INF , P4 ;  /* 0xff8000001c1c7808 */ /* 0x008fe20002000000 */
[----:B------:R-:W-:Y:S01]  /*1be0*/  FMUL.FTZ R51, R51, UR4 ;  /* 0x0000000433337c20 */ /* 0x000fe20008410000 */
[----:B------:R-:W-:Y:S01]  /*1bf0*/  FMUL.FTZ R60, R60, UR4 ;  /* 0x000000043c3c7c20 */ /* 0x000fe20008410000 */
[----:B------:R-:W-:Y:S01]  /*1c00*/  FMUL.FTZ R54, R54, UR4 ;  /* 0x0000000436367c20 */ /* 0x000fe20008410000 */
[----:B------:R-:W-:Y:S01]  /*1c10*/  FMNMX.FTZ R8, R28, R3, !PT ;  /* 0x000000031c087209 */ /* 0x000fe20007810000 */
[----:B------:R-:W-:Y:S01]  /*1c20*/  FMUL.FTZ R61, R61, UR4 ;  /* 0x000000043d3d7c20 */ /* 0x000fe20008410000 */
[----:B------:R-:W-:Y:S01]  /*1c30*/  FMUL.FTZ R55, R55, UR4 ;  /* 0x0000000437377c20 */ /* 0x000fe20008410000 */
[----:B------:R-:W3:Y:S01]  /*1c40*/  MUFU.TANH R5, R26 ;  /* 0x0000001a00057308 */ /* 0x000ee20000002400 */
[----:B0-----:R-:W-:Y:S01]  /*1c50*/  FSEL R29, R29, -INF , P3 ;  /* 0xff8000001d1d7808 */ /* 0x001fe20001800000 */
[----:B------:R-:W-:Y:S01]  /*1c60*/  FMUL.FTZ R64, R64, UR4 ;  /* 0x0000000440407c20 */ /* 0x000fe20008410000 */
[----:B------:R-:W-:Y:S01]  /*1c70*/  FMUL.FTZ R58, R58, UR4 ;  /* 0x000000043a3a7c20 */ /* 0x000fe20008410000 */
[----:B------:R-:W-:Y:S01]  /*1c80*/  FMUL.FTZ R65, R65, UR4 ;  /* 0x0000000441417c20 */ /* 0x000fe20008410000 */
[----:B------:R-:W-:Y:S01]  /*1c90*/  FMNMX.FTZ R3, R29, R8, !PT ;  /* 0x000000081d037209 */ /* 0x000fe20007810000 */
        /* <DEDUP_REMOVED lines=13> */
[----:B------:R-:W-:Y:S01]  /*1d70*/  ISETP.GT.AND P6, PT, R4, 0x18, PT ;  /* 0x000000180400780c */ /* 0x000fe20003fc4270 */
[----:B------:R-:W-:-:S04]  /*1d80*/  FMUL.FTZ R71, R71, UR4 ;  /* 0x0000000447477c20 */ /* 0x000fc80008410000 */
[----:B------:R-:W3:Y:S01]  /*1d90*/  MUFU.TANH R36, R36 ;  /* 0x0000002400247308 */ /* 0x000ee20000002400 */
[----:B0-----:R-:W-:-:S04]  /*1da0*/  FSEL R33, R33, -INF , P2 ;  /* 0xff80000021217808 */ /* 0x001fc80001000000 */
[----:B------:R-:W-:-:S03]  /*1db0*/  FMNMX.FTZ R3, R33, R8, !PT ;  /* 0x0000000821037209 */ /* 0x000fc60007810000 */
[----:B------:R-:W0:Y:S01]  /*1dc0*/  MUFU.TANH R30, R30 ;  /* 0x0000001e001e7308 */ /* 0x000e220000002400 */
[----:B--2---:R-:W-:Y:S02]  /*1dd0*/  FSEL R6, R27, -INF , P5 ;  /* 0xff8000001b067808 */ /* 0x004fe40002800000 */
[----:B------:R-:W-:-:S05]  /*1de0*/  ISETP.GT.AND P5, PT, R4, 0x19, PT ;  /* 0x000000190400780c */ /* 0x000fca0003fa4270 */
[----:B------:R-:W2:Y:S01]  /*1df0*/  MUFU.TANH R37, R37 ;  /* 0x0000002500257308 */ /* 0x000ea20000002400 */
[----:B---3--:R-:W-:-:S04]  /*1e00*/  FSEL R36, R36, -INF , P6 ;  /* 0xff80000024247808 */ /* 0x008fc80003000000 */
[----:B------:R-:W-:-:S03]  /*1e10*/  FMNMX.FTZ R8, R36, R3, !PT ;  /* 0x0000000324087209 */ /* 0x000fc60007810000 */
[----:B------:R-:W3:Y:S01]  /*1e20*/  MUFU.TANH R31, R31 ;  /* 0x0000001f001f7308 */ /* 0x000ee20000002400 */
[----:B0-----:R-:W-:Y:S02]  /*1e30*/  FSEL R30, R30, -INF , P4 ;  /* 0xff8000001e1e7808 */ /* 0x001fe40002000000 */
[----:B------:R-:W-:-:S05]  /*1e40*/  ISETP.GT.AND P4, PT, R4, 0x20, PT ;  /* 0x000000200400780c */ /* 0x000fca0003f84270 */
[----:B------:R-:W0:Y:S01]  /*1e50*/  MUFU.TANH R40, R40 ;  /* 0x0000002800287308 */ /* 0x000e220000002400 */
[----:B--2---:R-:W-:-:S04]  /*1e60*/  FSEL R37, R37, -INF , P5 ;  /* 0xff80000025257808 */ /* 0x004fc80002800000 */
[----:B------:R-:W-:-:S03]  /*1e70*/  FMNMX.FTZ R3, R37, R8, !PT ;  /* 0x0000000825037209 */ /* 0x000fc60007810000 */
[----:B------:R-:W2:Y:S01]  /*1e80*/  MUFU.TANH R34, R34 ;  /* 0x0000002200227308 */ /* 0x000ea20000002400 */
[----:B---3--:R-:W-:Y:S02]  /*1e90*/  FSEL R31, R31, -INF , P3 ;  /* 0xff8000001f1f7808 */ /* 0x008fe40001800000 */
[----:B------:R-:W-:-:S05]  /*1ea0*/  ISETP.GT.AND P3, PT, R4, 0x21, PT ;  /* 0x000000210400780c */ /* 0x000fca0003f64270 */
        /* <DEDUP_REMOVED lines=88> */
[----:B---3--:R-:W-:-:S04]  /*2430*/  FSEL R69, R69, -INF , P1 ;  /* 0xff80000045457808 */ /* 0x008fc80000800000 */
[----:B------:R-:W-:-:S03]  /*2440*/  FMNMX.FTZ R4, R69, R4, !PT ;  /* 0x0000000445047209 */ /* 0x000fc60007810000 */
[----:B------:R-:W3:Y:S01]  /*2450*/  MUFU.TANH R66, R66 ;  /* 0x0000004200427308 */ /* 0x000ee20000002400 */
[----:B0-----:R-:W-:Y:S01]  /*2460*/  FSEL R62, R62, -INF , P6 ;  /* 0xff8000003e3e7808 */ /* 0x001fe20003000000 */
[----:B------:R-:W0:Y:S06]  /*2470*/  SHFL.BFLY PT, R3, R4, 0x2, 0x1f ;  /* 0x0c401f0004037f89 */ /* 0x000e2c00000e0000 */
[----:B------:R-:W4:Y:S01]  /*2480*/  MUFU.TANH R67, R67 ;  /* 0x0000004300437308 */ /* 0x000f220000002400 */
[----:B--2---:R-:W-:-:S07]  /*2490*/  FSEL R63, R63, -INF , P5 ;  /* 0xff8000003f3f7808 */ /* 0x004fce0002800000 */
[----:B------:R-:W2:Y:S01]  /*24a0*/  MUFU.TANH R70, R70 ;  /* 0x0000004600467308 */ /* 0x000ea20000002400 */
[----:B---3--:R-:W-:-:S07]  /*24b0*/  FSEL R66, R66, -INF , P4 ;  /* 0xff80000042427808 */ /* 0x008fce0002000000 */
[----:B------:R-:W3:Y:S01]  /*24c0*/  MUFU.TANH R71, R71 ;  /* 0x0000004700477308 */ /* 0x000ee20000002400 */
[----:B----4-:R-:W-:Y:S02]  /*24d0*/  FSEL R67, R67, -INF , P3 ;  /* 0xff80000043437808 */ /* 0x010fe40001800000 */
[----:B0-----:R-:W-:-:S05]  /*24e0*/  FMNMX.FTZ R8, R4, R3, !PT ;  /* 0x0000000304087209 */ /* 0x001fca0007810000 */
[----:B------:R-:W0:Y:S01]  /*24f0*/  SHFL.BFLY PT, R3, R8, 0x1, 0x1f ;  /* 0x0c201f0008037f89 */ /* 0x000e2200000e0000 */
[----:B--2---:R-:W-:Y:S02]  /*2500*/  FSEL R70, R70, -INF , P2 ;  /* 0xff80000046467808 */ /* 0x004fe40001000000 */
[----:B---3--:R-:W-:Y:S02]  /*2510*/  FSEL R71, R71, -INF , P1 ;  /* 0xff80000047477808 */ /* 0x008fe40000800000 */
[----:B0-----:R-:W-:-:S04]  /*2520*/  FMNMX.FTZ R3, R8, R3, !PT ;  /* 0x0000000308037209 */ /* 0x001fc80007810000 */
[C---:B------:R-:W-:Y:S01]  /*2530*/  FSETP.NEU.FTZ.AND P0, PT, R3.reuse, -INF , PT ;  /* 0xff8000000300780b */ /* 0x040fe20003f1d000 */
[----:B------:R-:W-:-:S05]  /*2540*/  FMUL.FTZ R9, R3, UR7 ;  /* 0x0000000703097c20 */ /* 0x000fca0008410000 */
[----:B------:R-:W-:Y:S02]  /*2550*/  FSEL R10, R9, RZ, P0 ;  /* 0x000000ff090a7208 */ /* 0x000fe40000000000 */
[----:B------:R-:W-:Y:S02]  /*2560*/  FMNMX.FTZ R9, R5, R6, !PT ;  /* 0x0000000605097209 */ /* 0x000fe40007810000 */
[----:B------:R-:W-:Y:S01]  /*2570*/  ISETP.NE.AND P0, PT, R11, RZ, PT ;  /* 0x000000ff0b00720c */ /* 0x000fe20003f05270 */
[--C-:B------:R-:W-:Y:S01]  /*2580*/  FFMA.FTZ R24, R24, UR7, -R10.reuse ;  /* 0x0000000718187c23 */ /* 0x100fe2000801080a */
[----:B------:R-:W-:Y:S01]  /*2590*/  FMNMX.FTZ R4, R30, R9, !PT ;  /* 0x000000091e047209 */ /* 0x000fe20007810000 */
[--C-:B------:R-:W-:Y:S01]  /*25a0*/  FFMA.FTZ R25, R25, UR7, -R10.reuse ;  /* 0x0000000719197c23 */ /* 0x100fe2000801080a */
[--C-:B------:R-:W-:Y:S01]  /*25b0*/  FFMA.FTZ R28, R28, UR7, -R10.reuse ;  /* 0x000000071c1c7c23 */ /* 0x100fe2000801080a */
[--C-:B------:R-:W-:Y:S01]  /*25c0*/  FFMA.FTZ R29, R29, UR7, -R10.reuse ;  /* 0x000000071d1d7c23 */ /* 0x100fe2000801080a */
[----:B------:R-:W-:Y:S01]  /*25d0*/  FMNMX.FTZ R9, R31, R4, !PT ;  /* 0x000000041f097209 */ /* 0x000fe20007810000 */
[----:B------:R-:W-:Y:S01]  /*25e0*/  MUFU.EX2 R24, R24 ;  /* 0x0000001800187308 */ /* 0x000fe20000000800 */
[--C-:B------:R-:W-:Y:S01]  /*25f0*/  FFMA.FTZ R32, R32, UR7, -R10.reuse ;  /* 0x0000000720207c23 */ /* 0x100fe2000801080a */
[--C-:B------:R-:W-:Y:S01]  /*2600*/  FFMA.FTZ R33, R33, UR7, -R10.reuse ;  /* 0x0000000721217c23 */ /* 0x100fe2000801080a */
[----:B------:R-:W-:Y:S01]  /*2610*/  FMNMX.FTZ R4, R34, R9, !PT ;  /* 0x0000000922047209 */ /* 0x000fe20007810000 */
[--C-:B------:R-:W-:Y:S01]  /*2620*/  FFMA.FTZ R36, R36, UR7, -R10.reuse ;  /* 0x0000000724247c23 */ /* 0x100fe2000801080a */
[--C-:B------:R-:W-:Y:S01]  /*2630*/  FFMA.FTZ R37, R37, UR7, -R10.reuse ;  /* 0x0000000725257c23 */ /* 0x100fe2000801080a */
[--C-:B------:R-:W-:Y:S01]  /*2640*/  FFMA.FTZ R40, R40, UR7, -R10.reuse ;  /* 0x0000000728287c23 */ /* 0x100fe2000801080a */
[----:B------:R-:W-:Y:S01]  /*2650*/  FMNMX.FTZ R9, R35, R4, !PT ;  /* 0x0000000423097209 */ /* 0x000fe20007810000 */
[----:B------:R-:W0:Y:S01]  /*2660*/  MUFU.EX2 R25, R25 ;  /* 0x0000001900197308 */ /* 0x000e220000000800 */
[--C-:B------:R-:W-:Y:S01]  /*2670*/  FFMA.FTZ R41, R41, UR7, -R10.reuse ;  /* 0x0000000729297c23 */ /* 0x100fe2000801080a */
        /* <DEDUP_REMOVED lines=14> */
[----:B------:R-:W2:Y:S01]  /*2760*/  MUFU.EX2 R29, R29 ;  /* 0x0000001d001d7308 */ /* 0x000ea20000000800 */
[--C-:B------:R-:W-:Y:S01]  /*2770*/  FFMA.FTZ R61, R61, UR7, -R10.reuse ;  /* 0x000000073d3d7c23 */ /* 0x100fe2000801080a */
[--C-:B------:R-:W-:Y:S01]  /*2780*/  FFMA.FTZ R64, R64, UR7, -R10.reuse ;  /* 0x0000000740407c23 */ /* 0x100fe2000801080a */
[----:B------:R-:W-:Y:S01]  /*2790*/  FMNMX.FTZ R4, R46, R9, !PT ;  /* 0x000000092e047209 */ /* 0x000fe20007810000 */
[--C-:B------:R-:W-:Y:S01]  /*27a0*/  FFMA.FTZ R65, R65, UR7, -R10.reuse ;  /* 0x0000000741417c23 */ /* 0x100fe2000801080a */
[--C-:B------:R-:W-:Y:S01]  /*27b0*/  FFMA.FTZ R68, R68, UR7, -R10.reuse ;  /* 0x0000000744447c23 */ /* 0x100fe2000801080a */
[----:B------:R-:W-:Y:S01]  /*27c0*/  FFMA.FTZ R10, R69, UR7, -R10 ;  /* 0x00000007450a7c23 */ /* 0x000fe2000801080a */
[----:B------:R-:W-:Y:S01]  /*27d0*/  FMNMX.FTZ R9, R47, R4, !PT ;  /* 0x000000042f097209 */ /* 0x000fe20007810000 */
[----:B------:R-:W-:Y:S01]  /*27e0*/  MUFU.EX2 R32, R32 ;  /* 0x0000002000207308 */ /* 0x000fe20000000800 */
[----:B0-----:R-:W-:-:S02]  /*27f0*/  F2FP.BF16.F32.PACK_AB R152, R25, R24 ;  /* 0x000000181998723e */ /* 0x001fc400000010ff */
[----:B------:R-:W-:-:S04]  /*2800*/  FMNMX.FTZ R4, R50, R9, !PT ;  /* 0x0000000932047209 */ /* 0x000fc80007810000 */
[----:B------:R-:W-:Y:S01]  /*2810*/  FMNMX.FTZ R9, R51, R4, !PT ;  /* 0x0000000433097209 */ /* 0x000fe20007810000 */
[----:B------:R-:W0:Y:S01]  /*2820*/  MUFU.EX2 R33, R33 ;  /* 0x0000002100217308 */ /* 0x000e220000000800 */
[----:B--2---:R-:W-:Y:S02]  /*2830*/  F2FP.BF16.F32.PACK_AB R154, R29, R28 ;  /* 0x0000001c1d9a723e */ /* 0x004fe400000010ff */
[----:B------:R-:W-:-:S04]  /*2840*/  FMNMX.FTZ R4, R54, R9, !PT ;  /* 0x0000000936047209 */ /* 0x000fc80007810000 */
[----:B------:R-:W-:Y:S01]  /*2850*/  FMNMX.FTZ R9, R55, R4, !PT ;  /* 0x0000000437097209 */ /* 0x000fe20007810000 */
[----:B------:R-:W-:Y:S03]  /*2860*/  MUFU.EX2 R36, R36 ;  /* 0x0000002400247308 */ /* 0x000fe60000000800 */
[----:B------:R-:W-:-:S04]  /*2870*/  FMNMX.FTZ R4, R58, R9, !PT ;  /* 0x000000093a047209 */ /* 0x000fc80007810000 */
[----:B------:R-:W-:Y:S01]  /*2880*/  FMNMX.FTZ R9, R59, R4, !PT ;  /* 0x000000043b097209 */ /* 0x000fe20007810000 */
[----:B------:R-:W2:Y:S01]  /*2890*/  MUFU.EX2 R37, R37 ;  /* 0x0000002500257308 */ /* 0x000ea20000000800 */
[----:B0-----:R-:W-:Y:S02]  /*28a0*/  F2FP.BF16.F32.PACK_AB R156, R33, R32 ;  /* 0x00000020219c723e */ /* 0x001fe400000010ff */
[----:B------:R-:W-:-:S04]  /*28b0*/  FMNMX.FTZ R4, R62, R9, !PT ;  /* 0x000000093e047209 */ /* 0x000fc80007810000 */
[----:B------:R-:W-:Y:S01]  /*28c0*/  FMNMX.FTZ R9, R63, R4, !PT ;  /* 0x000000043f097209 */ /* 0x000fe20007810000 */
[----:B------:R-:W-:Y:S03]  /*28d0*/  MUFU.EX2 R40, R40 ;  /* 0x0000002800287308 */ /* 0x000fe60000000800 */
[----:B------:R-:W-:-:S04]  /*28e0*/  FMNMX.FTZ R4, R66, R9, !PT ;  /* 0x0000000942047209 */ /* 0x000fc80007810000 */
[----:B------:R-:W-:Y:S01]  /*28f0*/  FMNMX.FTZ R9, R67, R4, !PT ;  /* 0x0000000443097209 */ /* 0x000fe20007810000 */
[----:B------:R-:W0:Y:S01]  /*2900*/  MUFU.EX2 R41, R41 ;  /* 0x0000002900297308 */ /* 0x000e220000000800 */
[----:B--2---:R-:W-:Y:S02]  /*2910*/  F2FP.BF16.F32.PACK_AB R158, R37, R36 ;  /* 0x00000024259e723e */ /* 0x004fe400000010ff */
[----:B------:R-:W-:-:S04]  /*2920*/  FMNMX.FTZ R4, R70, R9, !PT ;  /* 0x0000000946047209 */ /* 0x000fc80007810000 */
[----:B------:R-:W-:Y:S01]  /*2930*/  FMNMX.FTZ R4, R71, R4, !PT ;  /* 0x0000000447047209 */ /* 0x000fe20007810000 */
[----:B------:R-:W-:Y:S04]  /*2940*/  MUFU.EX2 R44, R44 ;  /* 0x0000002c002c7308 */ /* 0x000fe80000000800 */
[----:B------:R-:W2:Y:S04]  /*2950*/  SHFL.BFLY PT, R9, R4, 0x2, 0x1f ;  /* 0x0c401f0004097f89 */ /* 0x000ea800000e0000 */
[----:B------:R-:W3:Y:S01]  /*2960*/  MUFU.EX2 R45, R45 ;  /* 0x0000002d002d7308 */ /* 0x000ee20000000800 */
[----:B0-----:R-:W-:-:S07]  /*2970*/  F2FP.BF16.F32.PACK_AB R160, R41, R40 ;  /* 0x0000002829a0723e */ /* 0x001fce00000010ff */
[----:B------:R-:W-:Y:S08]  /*2980*/  MUFU.EX2 R48, R48 ;  /* 0x0000003000307308 */ /* 0x000ff00000000800 */
[----:B------:R-:W0:Y:S01]  /*2990*/  MUFU.EX2 R49, R49 ;  /* 0x0000003100317308 */ /* 0x000e220000000800 */
[----:B---3--:R-:W-:Y:S02]  /*29a0*/  F2FP.BF16.F32.PACK_AB R162, R45, R44 ;  /* 0x0000002c2da2723e */ /* 0x008fe400000010ff */
[----:B--2---:R-:W-:-:S05]  /*29b0*/  FMNMX.FTZ R9, R4, R9, !PT ;  /* 0x0000000904097209 */ /* 0x004fca0007810000 */
[----:B------:R-:W-:Y:S01]  /*29c0*/  MUFU.EX2 R52, R52 ;  /* 0x0000003400347308 */ /* 0x000fe20000000800 */
[----:B------:R-:W2:Y:S07]  /*29d0*/  SHFL.BFLY PT, R4, R9, 0x1, 0x1f ;  /* 0x0c201f0009047f89 */ /* 0x000eae00000e0000 */
[----:B------:R-:W3:Y:S01]  /*29e0*/  MUFU.EX2 R53, R53 ;  /* 0x0000003500357308 */ /* 0x000ee20000000800 */
[----:B0-----:R-:W-:-:S07]  /*29f0*/  F2FP.BF16.F32.PACK_AB R164, R49, R48 ;  /* 0x0000003031a4723e */ /* 0x001fce00000010ff */
[----:B------:R-:W-:Y:S08]  /*2a00*/  MUFU.EX2 R56, R56 ;  /* 0x0000003800387308 */ /* 0x000ff00000000800 */
[----:B------:R-:W-:Y:S01]  /*2a10*/  MUFU.EX2 R57, R57 ;  /* 0x0000003900397308 */ /* 0x000fe20000000800 */
[----:B--2---:R-:W-:Y:S02]  /*2a20*/  FMNMX.FTZ R4, R9, R4, !PT ;  /* 0x0000000409047209 */ /* 0x004fe40007810000 */
[----:B---3--:R-:W-:-:S02]  /*2a30*/  F2FP.BF16.F32.PACK_AB R166, R53, R52 ;  /* 0x0000003435a6723e */ /* 0x008fc400000010ff */
[C---:B------:R-:W-:Y:S01]  /*2a40*/  FSETP.NEU.FTZ.AND P1, PT, R4.reuse, -INF , PT ;  /* 0xff8000000400780b */ /* 0x040fe20003f3d000 */
[----:B------:R-:W-:Y:S02]  /*2a50*/  FMUL.FTZ R8, R4, UR7 ;  /* 0x0000000704087c20 */ /* 0x000fe40008410000 */
[----:B------:R-:W-:Y:S03]  /*2a60*/  MUFU.EX2 R9, R10 ;  /* 0x0000000a00097308 */ /* 0x000fe60000000800 */
[----:B------:R-:W-:Y:S02]  /*2a70*/  FSEL R11, R8, RZ, P1 ;  /* 0x000000ff080b7208 */ /* 0x000fe40000800000 */
[----:B------:R-:W-:Y:S02]  /*2a80*/  ISETP.NE.AND P1, PT, R13, RZ, PT ;  /* 0x000000ff0d00720c */ /* 0x000fe40003f25270 */
[----:B------:R-:W-:Y:S01]  /*2a90*/  IADD3 R8, -R2, 0xb, RZ ;  /* 0x0000000b02087810 */ /* 0x000fe20007ffe1ff */
[--C-:B------:R-:W-:Y:S01]  /*2aa0*/  FFMA.FTZ R5, R5, UR7, -R11.reuse ;  /* 0x0000000705057c23 */ /* 0x100fe2000801080b */
[--C-:B------:R-:W-:Y:S01]  /*2ab0*/  FFMA.FTZ R6, R6, UR7, -R11.reuse ;  /* 0x0000000706067c23 */ /* 0x100fe2000801080b */
[--C-:B------:R-:W-:Y:S01]  /*2ac0*/  FFMA.FTZ R30, R30, UR7, -R11.reuse ;  /* 0x000000071e1e7c23 */ /* 0x100fe2000801080b */
[--C-:B------:R-:W-:Y:S01]  /*2ad0*/  FFMA.FTZ R31, R31, UR7, -R11.reuse ;  /* 0x000000071f1f7c23 */ /* 0x100fe2000801080b */
[----:B------:R0:W-:Y:S01]  /*2ae0*/  MUFU.EX2 R153, R5 ;  /* 0x0000000500997308 */ /* 0x0001e20000000800 */
[--C-:B------:R-:W-:Y:S01]  /*2af0*/  FFMA.FTZ R34, R34, UR7, -R11.reuse ;  /* 0x0000000722227c23 */ /* 0x100fe2000801080b */
[--C-:B------:R-:W-:Y:S01]  /*2b00*/  FFMA.FTZ R35, R35, UR7, -R11.reuse ;  /* 0x0000000723237c23 */ /* 0x100fe2000801080b */
[--C-:B------:R-:W-:Y:S01]  /*2b10*/  FFMA.FTZ R38, R38, UR7, -R11.reuse ;  /* 0x0000000726267c23 */ /* 0x100fe2000801080b */
[--C-:B------:R-:W-:Y:S01]  /*2b20*/  FFMA.FTZ R39, R39, UR7, -R11.reuse ;  /* 0x0000000727277c23 */ /* 0x100fe2000801080b */
[--C-:B------:R-:W-:Y:S01]  /*2b30*/  FFMA.FTZ R42, R42, UR7, -R11.reuse ;  /* 0x000000072a2a7c23 */ /* 0x100fe2000801080b */
[--C-:B------:R-:W-:Y:S01]  /*2b40*/  FFMA.FTZ R43, R43, UR7, -R11.reuse ;  /* 0x000000072b2b7c23 */ /* 0x100fe2000801080b */
[----:B------:R-:W-:Y:S01]  /*2b50*/  FFMA.FTZ R46, R46, UR7, -R11 ;  /* 0x000000072e2e7c23 */ /* 0x000fe2000801080b */
[----:B------:R2:W3:Y:S01]  /*2b60*/  MUFU.EX2 R12, R6 ;  /* 0x00000006000c7308 */ /* 0x0004e20000000800 */
[----:B0-----:R-:W-:Y:S01]  /*2b70*/  FADD.FTZ R5, R24, R25 ;  /* 0x0000001918057221 */ /* 0x001fe20000010000 */
[--C-:B------:R-:W-:Y:S01]  /*2b80*/  FFMA.FTZ R47, R47, UR7, -R11.reuse ;  /* 0x000000072f2f7c23 */ /* 0x100fe2000801080b */
[----:B------:R-:W-:Y:S01]  /*2b90*/  MOV R10, UR38 ;  /* 0x00000026000a7c02 */ /* 0x000fe20008000f00 */
[--C-:B------:R-:W-:Y:S01]  /*2ba0*/  FFMA.FTZ R50, R50, UR7, -R11.reuse ;  /* 0x0000000732327c23 */ /* 0x100fe2000801080b */
[--C-:B------:R-:W-:Y:S01]  /*2bb0*/  FFMA.FTZ R51, R51, UR7, -R11.reuse ;  /* 0x0000000733337c23 */ /* 0x100fe2000801080b */
[--C-:B------:R-:W-:Y:S01]  /*2bc0*/  FFMA.FTZ R54, R54, UR7, -R11.reuse ;  /* 0x0000000736367c23 */ /* 0x100fe2000801080b */
[----:B------:R-:W-:Y:S01]  /*2bd0*/  FFMA.FTZ R55, R55, UR7, -R11 ;  /* 0x0000000737377c23 */ /* 0x000fe2000801080b */
[----:B------:R-:W0:Y:S01]  /*2be0*/  MUFU.EX2 R30, R30 ;  /* 0x0000001e001e7308 */ /* 0x000e220000000800 */
[----:B--2---:R-:W-:Y:S01]  /*2bf0*/  FADD.FTZ R6, R28, R5 ;  /* 0x000000051c067221 */ /* 0x004fe20000010000 */
[--C-:B------:R-:W-:Y:S01]  /*2c00*/  FFMA.FTZ R58, R58, UR7, -R11.reuse ;  /* 0x000000073a3a7c23 */ /* 0x100fe2000801080b */
[--C-:B------:R-:W-:Y:S01]  /*2c10*/  FFMA.FTZ R59, R59, UR7, -R11.reuse ;  /* 0x000000073b3b7c23 */ /* 0x100fe2000801080b */
[--C-:B------:R-:W-:Y:S01]  /*2c20*/  FFMA.FTZ R62, R62, UR7, -R11.reuse ;  /* 0x000000073e3e7c23 */ /* 0x100fe2000801080b */
[----:B------:R-:W-:Y:S01]  /*2c30*/  FADD.FTZ R5, R29, R6 ;  /* 0x000000061d057221 */ /* 0x000fe20000010000 */
[--C-:B------:R-:W-:Y:S01]  /*2c40*/  FFMA.FTZ R63, R63, UR7, -R11.reuse ;  /* 0x000000073f3f7c23 */ /* 0x100fe2000801080b */
[----:B------:R-:W-:Y:S01]  /*2c50*/  FFMA.FTZ R66, R66, UR7, -R11 ;  /* 0x0000000742427c23 */ /* 0x000fe2000801080b */
[----:B------:R-:W2:Y:S01]  /*2c60*/  MUFU.EX2 R31, R31 ;  /* 0x0000001f001f7308 */ /* 0x000ea20000000800 */
[----:B------:R-:W-:Y:S01]  /*2c70*/  FADD.FTZ R6, R32, R5 ;  /* 0x0000000520067221 */ /* 0x000fe20000010000 */
[----:B---3--:R-:W-:Y:S01]  /*2c80*/  FADD.FTZ R5, R153, R12 ;  /* 0x0000000c99057221 */ /* 0x008fe20000010000 */
[--C-:B------:R-:W-:Y:S01]  /*2c90*/  FFMA.FTZ R67, R67, UR7, -R11.reuse ;  /* 0x0000000743437c23 */ /* 0x100fe2000801080b */
[--C-:B------:R-:W-:Y:S01]  /*2ca0*/  FFMA.FTZ R70, R70, UR7, -R11.reuse ;  /* 0x0000000746467c23 */ /* 0x100fe2000801080b */
[----:B------:R-:W-:Y:S01]  /*2cb0*/  FADD.FTZ R13, R33, R6 ;  /* 0x00000006210d7221 */ /* 0x000fe20000010000 */
[----:B------:R-:W-:Y:S01]  /*2cc0*/  FFMA.FTZ R11, R71, UR7, -R11 ;  /* 0x00000007470b7c23 */ /* 0x000fe2000801080b */
[----:B------:R-:W-:Y:S01]  /*2cd0*/  F2FP.BF16.F32.PACK_AB R153, R12, R153 ;  /* 0x000000990c99723e */ /* 0x000fe200000010ff */
[----:B------:R-:W3:Y:S01]  /*2ce0*/  MUFU.EX2 R34, R34 ;  /* 0x0000002200227308 */ /* 0x000ee20000000800 */
[----:B0-----:R-:W-:Y:S01]  /*2cf0*/  FADD.FTZ R6, R30, R5 ;  /* 0x000000051e067221 */ /* 0x001fe20000010000 */
[----:B------:R-:W-:Y:S01]  /*2d00*/  FADD.FTZ R14, R36, R13 ;  /* 0x0000000d240e7221 */ /* 0x000fe20000010000 */
[----:B------:R-:W-:Y:S01]  /*2d10*/  @!P1 VIADD R5, R10, 0x22840 ;  /* 0x000228400a059836 */ /* 0x000fe20000000000 */
[----:B------:R-:W-:-:S02]  /*2d20*/  F2FP.BF16.F32.PACK_AB R168, R57, R56 ;  /* 0x0000003839a8723e */ /* 0x000fc400000010ff */
[----:B------:R-:W-:Y:S02]  /*2d30*/  FADD.FTZ R15, R37, R14 ;  /* 0x0000000e250f7221 */ /* 0x000fe40000010000 */
[----:B------:R-:W0:Y:S01]  /*2d40*/  MUFU.EX2 R35, R35 ;  /* 0x0000002300237308 */ /* 0x000e220000000800 */
[----:B--2---:R-:W-:Y:S01]  /*2d50*/  FADD.FTZ R13, R31, R6 ;  /* 0x000000061f0d7221 */ /* 0x004fe20000010000 */
[----:B------:R-:W-:Y:S01]  /*2d60*/  @!P1 PRMT R5, RZ, 0x654, R5 ;  /* 0x00000654ff059816 */ /* 0x000fe20000000005 */
[----:B------:R-:W-:Y:S01]  /*2d70*/  FADD.FTZ R14, R40, R15 ;  /* 0x0000000f280e7221 */ /* 0x000fe20000010000 */
[----:B------:R2:W-:Y:S06]  /*2d80*/  BAR.ARV R8, 0x100 ;  /* 0x000400080000751d */ /* 0x0005ec0000002000 */
[----:B------:R-:W4:Y:S01]  /*2d90*/  MUFU.EX2 R38, R38 ;  /* 0x0000002600267308 */ /* 0x000f220000000800 */
[----:B---3--:R-:W-:Y:S01]  /*2da0*/  FADD.FTZ R6, R34, R13 ;  /* 0x0000000d22067221 */ /* 0x008fe20000010000 */
[----:B------:R3:W-:Y:S01]  /*2db0*/  @!P1 SYNCS.ARRIVE.TRANS64.RED.A1T0 RZ, [R5+URZ], RZ ;  /* 0x000000ff05ff99a7 */ /* 0x0007e2000810043f */
[----:B------:R-:W-:Y:S01]  /*2dc0*/  FADD.FTZ R15, R41, R14 ;  /* 0x0000000e290f7221 */ /* 0x000fe20000010000 */
[----:B------:R-:W-:Y:S01]  /*2dd0*/  F2FP.BF16.F32.PACK_AB R155, R31, R30 ;  /* 0x0000001e1f9b723e */ /* 0x000fe200000010ff */
[----:B0-----:R-:W-:-:S03]  /*2de0*/  FADD.FTZ R13, R35, R6 ;  /* 0x00000006230d7221 */ /* 0x001fc60000010000 */
[----:B------:R-:W0:Y:S01]  /*2df0*/  MUFU.EX2 R39, R39 ;  /* 0x0000002700277308 */ /* 0x000e220000000800 */
[----:B------:R-:W-:Y:S01]  /*2e00*/  FADD.FTZ R14, R44, R15 ;  /* 0x0000000f2c0e7221 */ /* 0x000fe20000010000 */
[----:B------:R-:W-:-:S03]  /*2e10*/  F2FP.BF16.F32.PACK_AB R157, R35, R34 ;  /* 0x00000022239d723e */ /* 0x000fc600000010ff */
[----:B------:R-:W-:-:S03]  /*2e20*/  FADD.FTZ R15, R45, R14 ;  /* 0x0000000e2d0f7221 */ /* 0x000fc60000010000 */
[----:B------:R-:W5:Y:S01]  /*2e30*/  MUFU.EX2 R42, R42 ;  /* 0x0000002a002a7308 */ /* 0x000f620000000800 */
[----:B----4-:R-:W-:Y:S01]  /*2e40*/  FADD.FTZ R6, R38, R13 ;  /* 0x0000000d26067221 */ /* 0x010fe20000010000 */
[----:B------:R-:W-:-:S06]  /*2e50*/  FADD.FTZ R14, R48, R15 ;  /* 0x0000000f300e7221 */ /* 0x000fcc0000010000 */
[----:B------:R-:W3:Y:S01]  /*2e60*/  MUFU.EX2 R43, R43 ;  /* 0x0000002b002b7308 */ /* 0x000ee20000000800 */
[C---:B0-----:R-:W-:Y:S01]  /*2e70*/  FADD.FTZ R13, R39.reuse, R6 ;  /* 0x00000006270d7221 */ /* 0x041fe20000010000 */
[----:B------:R-:W-:-:S06]  /*2e80*/  F2FP.BF16.F32.PACK_AB R159, R39, R38 ;  /* 0x00000026279f723e */ /* 0x000fcc00000010ff */
[----:B------:R-:W0:Y:S01]  /*2e90*/  MUFU.EX2 R46, R46 ;  /* 0x0000002e002e7308 */ /* 0x000e220000000800 */
[----:B-----5:R-:W-:Y:S01]  /*2ea0*/  FADD.FTZ R6, R42, R13 ;  /* 0x0000000d2a067221 */ /* 0x020fe20000010000 */
[----:B------:R-:W-:-:S04]  /*2eb0*/  FADD.FTZ R13, R49, R14 ;  /* 0x0000000e310d7221 */ /* 0x000fc80000010000 */
[----:B------:R-:W-:Y:S02]  /*2ec0*/  FADD.FTZ R14, R52, R13 ;  /* 0x0000000d340e7221 */ /* 0x000fe40000010000 */
[----:B------:R-:W4:Y:S01]  /*2ed0*/  MUFU.EX2 R47, R47 ;  /* 0x0000002f002f7308 */ /* 0x000f220000000800 */
[----:B---3--:R-:W-:Y:S01]  /*2ee0*/  FADD.FTZ R5, R43, R6 ;  /* 0x000000062b057221 */ /* 0x008fe20000010000 */
[----:B------:R-:W-:Y:S01]  /*2ef0*/  FADD.FTZ R13, R53, R14 ;  /* 0x0000000e350d7221 */ /* 0x000fe20000010000 */
[----:B------:R-:W-:-:S03]  /*2f00*/  F2FP.BF16.F32.PACK_AB R161, R43, R42 ;  /* 0x0000002a2ba1723e */ /* 0x000fc600000010ff */
[----:B------:R-:W-:Y:S02]  /*2f10*/  FADD.FTZ R14, R56, R13 ;  /* 0x0000000d380e7221 */ /* 0x000fe40000010000 */
[----:B------:R-:W3:Y:S01]  /*2f20*/  MUFU.EX2 R50, R50 ;  /* 0x0000003200327308 */ /* 0x000ee20000000800 */
[----:B0-----:R-:W-:Y:S01]  /*2f30*/  FADD.FTZ R6, R46, R5 ;  /* 0x000000052e067221 */ /* 0x001fe20000010000 */
[----:B------:R-:W-:-:S06]  /*2f40*/  FADD.FTZ R13, R57, R14 ;  /* 0x0000000e390d7221 */ /* 0x000fcc0000010000 */
[----:B------:R-:W0:Y:S01]  /*2f50*/  MUFU.EX2 R51, R51 ;  /* 0x0000003300337308 */ /* 0x000e220000000800 */
[C---:B----4-:R-:W-:Y:S01]  /*2f60*/  FADD.FTZ R5, R47.reuse, R6 ;  /* 0x000000062f057221 */ /* 0x050fe20000010000 */
[----:B------:R-:W-:-:S06]  /*2f70*/  F2FP.BF16.F32.PACK_AB R163, R47, R46 ;  /* 0x0000002e2fa3723e */ /* 0x000fcc00000010ff */
[----:B------:R-:W4:Y:S01]  /*2f80*/  MUFU.EX2 R54, R54 ;  /* 0x0000003600367308 */ /* 0x000f220000000800 */
[----:B---3--:R-:W-:-:S07]  /*2f90*/  FADD.FTZ R6, R50, R5 ;  /* 0x0000000532067221 */ /* 0x008fce0000010000 */
[----:B------:R-:W3:Y:S01]  /*2fa0*/  MUFU.EX2 R55, R55 ;  /* 0x0000003700377308 */ /* 0x000ee20000000800 */
[C---:B0-----:R-:W-:Y:S01]  /*2fb0*/  FADD.FTZ R5, R51.reuse, R6 ;  /* 0x0000000633057221 */ /* 0x041fe20000010000 */
[----:B------:R-:W-:-:S06]  /*2fc0*/  F2FP.BF16.F32.PACK_AB R165, R51, R50 ;  /* 0x0000003233a5723e */ /* 0x000fcc00000010ff */
[----:B------:R-:W0:Y:S01]  /*2fd0*/  MUFU.EX2 R58, R58 ;  /* 0x0000003a003a7308 */ /* 0x000e220000000800 */
[----:B----4-:R-:W-:-:S07]  /*2fe0*/  FADD.FTZ R6, R54, R5 ;  /* 0x0000000536067221 */ /* 0x010fce0000010000 */
[----:B------:R-:W4:Y:S01]  /*2ff0*/  MUFU.EX2 R59, R59 ;  /* 0x0000003b003b7308 */ /* 0x000f220000000800 */
[C---:B---3--:R-:W-:Y:S01]  /*3000*/  FADD.FTZ R5, R55.reuse, R6 ;  /* 0x0000000637057221 */ /* 0x048fe20000010000 */
[----:B------:R-:W-:-:S06]  /*3010*/  F2FP.BF16.F32.PACK_AB R167, R55, R54 ;  /* 0x0000003637a7723e */ /* 0x000fcc00000010ff */
[----:B------:R-:W3:Y:S01]  /*3020*/  MUFU.EX2 R60, R60 ;  /* 0x0000003c003c7308 */ /* 0x000ee20000000800 */
[----:B0-----:R-:W-:-:S07]  /*3030*/  FADD.FTZ R6, R58, R5 ;  /* 0x000000053a067221 */ /* 0x001fce0000010000 */
[----:B------:R-:W0:Y:S01]  /*3040*/  MUFU.EX2 R62, R62 ;  /* 0x0000003e003e7308 */ /* 0x000e220000000800 */
[C---:B----4-:R-:W-:Y:S01]  /*3050*/  FADD.FTZ R5, R59.reuse, R6 ;  /* 0x000000063b057221 */ /* 0x050fe20000010000 */
[----:B------:R-:W-:-:S06]  /*3060*/  F2FP.BF16.F32.PACK_AB R169, R59, R58 ;  /* 0x0000003a3ba9723e */ /* 0x000fcc00000010ff */
[----:B------:R-:W4:Y:S01]  /*3070*/  MUFU.EX2 R61, R61 ;  /* 0x0000003d003d7308 */ /* 0x000f220000000800 */
[----:B---3--:R-:W-:-:S07]  /*3080*/  FADD.FTZ R14, R60, R13 ;  /* 0x0000000d3c0e7221 */ /* 0x008fce0000010000 */
[----:B------:R-:W3:Y:S01]  /*3090*/  MUFU.EX2 R63, R63 ;  /* 0x0000003f003f7308 */ /* 0x000ee20000000800 */
[----:B0-----:R-:W-:-:S07]  /*30a0*/  FADD.FTZ R6, R62, R5 ;  /* 0x000000053e067221 */ /* 0x001fce0000010000 */
[----:B------:R-:W0:Y:S01]  /*30b0*/  MUFU.EX2 R64, R64 ;  /* 0x0000004000407308 */ /* 0x000e220000000800 */
[C---:B----4-:R-:W-:Y:S01]  /*30c0*/  FADD.FTZ R13, R61.reuse, R14 ;  /* 0x0000000e3d0d7221 */ /* 0x050fe20000010000 */
[----:B------:R-:W-:-:S06]  /*30d0*/  F2FP.BF16.F32.PACK_AB R170, R61, R60 ;  /* 0x0000003c3daa723e */ /* 0x000fcc00000010ff */
[----:B------:R-:W4:Y:S01]  /*30e0*/  MUFU.EX2 R66, R66 ;  /* 0x0000004200427308 */ /* 0x000f220000000800 */
[C---:B---3--:R-:W-:Y:S01]  /*30f0*/  FADD.FTZ R5, R63.reuse, R6 ;  /* 0x000000063f057221 */ /* 0x048fe20000010000 */
[----:B------:R-:W-:-:S06]  /*3100*/  F2FP.BF16.F32.PACK_AB R171, R63, R62 ;  /* 0x0000003e3fab723e */ /* 0x000fcc00000010ff */
[----:B------:R-:W3:Y:S01]  /*3110*/  MUFU.EX2 R65, R65 ;  /* 0x0000004100417308 */ /* 0x000ee20000000800 */
[----:B0-----:R-:W-:-:S07]  /*3120*/  FADD.FTZ R14, R64, R13 ;  /* 0x0000000d400e7221 */ /* 0x001fce0000010000 */
[----:B------:R-:W0:Y:S01]  /*3130*/  MUFU.EX2 R67, R67 ;  /* 0x0000004300437308 */ /* 0x000e220000000800 */
[----:B----4-:R-:W-:-:S07]  /*3140*/  FADD.FTZ R12, R66, R5 ;  /* 0x00000005420c7221 */ /* 0x010fce0000010000 */
[----:B------:R-:W4:Y:S01]  /*3150*/  MUFU.EX2 R68, R68 ;  /* 0x0000004400447308 */ /* 0x000f220000000800 */
[C---:B---3--:R-:W-:Y:S01]  /*3160*/  FADD.FTZ R13, R65.reuse, R14 ;  /* 0x0000000e410d7221 */ /* 0x048fe20000010000 */
[----:B------:R-:W-:-:S06]  /*3170*/  F2FP.BF16.F32.PACK_AB R172, R65, R64 ;  /* 0x0000004041ac723e */ /* 0x000fcc00000010ff */
[----:B------:R-:W3:Y:S01]  /*3180*/  MUFU.EX2 R70, R70 ;  /* 0x0000004600467308 */ /* 0x000ee20000000800 */
[C---:B0-----:R-:W-:Y:S01]  /*3190*/  FADD.FTZ R5, R67.reuse, R12 ;  /* 0x0000000c43057221 */ /* 0x041fe20000010000 */
[----:B------:R-:W-:-:S06]  /*31a0*/  F2FP.BF16.F32.PACK_AB R173, R67, R66 ;  /* 0x0000004243ad723e */ /* 0x000fcc00000010ff */
[----:B------:R-:W0:Y:S01]  /*31b0*/  MUFU.EX2 R11, R11 ;  /* 0x0000000b000b7308 */ /* 0x000e220000000800 */
[----:B----4-:R-:W-:Y:S01]  /*31c0*/  FADD.FTZ R14, R68, R13 ;  /* 0x0000000d440e7221 */ /* 0x010fe20000010000 */
[----:B------:R-:W-:-:S03]  /*31d0*/  F2FP.BF16.F32.PACK_AB R174, R9, R68 ;  /* 0x0000004409ae723e */ /* 0x000fc600000010ff */
[----:B------:R-:W-:Y:S01]  /*31e0*/  FADD.FTZ R6, R9, R14 ;  /* 0x0000000e09067221 */ /* 0x000fe20000010000 */
[----:B---3--:R-:W-:-:S04]  /*31f0*/  FADD.FTZ R12, R70, R5 ;  /* 0x00000005460c7221 */ /* 0x008fc80000010000 */
[C---:B0-----:R-:W-:Y:S01]  /*3200*/  FADD.FTZ R5, R11.reuse, R12 ;  /* 0x0000000c0b057221 */ /* 0x041fe20000010000 */
[----:B------:R-:W-:Y:S01]  /*3210*/  F2FP.BF16.F32.PACK_AB R175, R11, R70 ;  /* 0x000000460baf723e */ /* 0x000fe200000010ff */
[----:B--2---:R-:W-:Y:S06]  /*3220*/  @!P0 BRA `(.L_x_19) ;  /* 0x0000000000048947 */ /* 0x004fec0003800000 */
[----:B------:R-:W-:Y:S01]  /*3230*/  BPT.TRAP 0x1 ;  /* 0x000000040000795c */ /* 0x000fe20000300000 */
.L_x_19:
[----:B------:R0:W2:Y:S01]  /*3240*/  SYNCS.PHASECHK.TRANS64.TRYWAIT P2, [UR38+0x22850], R7 ;  /* 0x02285007ff0075a7 */ /* 0x0000a20008040166 */
[----:B------:R-:W-:Y:S05]  /*3250*/  @!P0 BRA `(.L_x_20) ;  /* 0x0000000000048947 */ /* 0x000fea0003800000 */
[----:B------:R-:W-:Y:S01]  /*3260*/  BPT.TRAP 0x1 ;  /* 0x000000040000795c */ /* 0x000fe20000300000 */
.L_x_20:
[----:B--2---:R-:W-:Y:S05]  /*3270*/  @P2 BRA `(.L_x_21) ;  /* 0x0000000000082947 */ /* 0x004fea0003800000 */
[----:B------:R-:W2:Y:S02]  /*3280*/  SYNCS.PHASECHK.TRANS64.TRYWAIT P2, [UR38+0x22850], R7 ;  /* 0x02285007ff0075a7 */ /* 0x000ea40008040166 */
[----:B--2---:R-:W-:Y:S05]  /*3290*/  @!P2 BRA `(.L_x_22) ;  /* 0x000000900060a947 */ /* 0x004fea0003800000 */
.L_x_21:
[----:B------:R3:W-:Y:S01]  /*32a0*/  BAR.SYNC.DEFER_BLOCKING R0, 0x100 ;  /* 0x000400000000751d */ /* 0x0007e20000010000 */
[----:B------:R-:W-:Y:S01]  /*32b0*/  UIADD3 UR4, UR38, 0x400, URZ ;  /* 0x0000040026047890 */ /* 0x000fe2000fffe03f */
[----:B--2---:R-:W-:Y:S01]  /*32c0*/  @!P1 VIADD R10, R10, 0x22860 ;  /* 0x000228600a0a9836 */ /* 0x004fe20000000000 */
[----:B------:R-:W-:Y:S02]  /*32d0*/  UIADD3 UR40, UR40, -0x2, URZ ;  /* 0xfffffffe28287890 */ /* 0x000fe4000fffe03f */
[----:B------:R-:W-:Y:S01]  /*32e0*/  USHF.R.U32.HI UR4, URZ, 0x4, UR4 ;  /* 0x000000043f047899 */ /* 0x000fe20008011604 */
[----:B------:R-:W-:Y:S01]  /*32f0*/  UMOV UR11, 0x40000040 ;  /* 0x40000040000b7882 */ /* 0x000fe20000000000 */
[----:B------:R-:W-:Y:S01]  /*3300*/  UISETP.GE.AND UP0, UPT, UR40, UR37, UPT ;  /* 0x000000252800728c */ /* 0x000fe2000bf06270 */
[----:B------:R-:W-:Y:S01]  /*3310*/  @!P1 PRMT R10, RZ, 0x654, R10 ;  /* 0x00000654ff0a9816 */ /* 0x000fe2000000000a */
[----:B------:R-:W-:-:S04]  /*3320*/  ULOP3.LUT UR4, UR4, 0x3fff, URZ, 0xc0, !UPT ;  /* 0x00003fff04047892 */ /* 0x000fc8000f8ec03f */
[----:B------:R-:W-:Y:S01]  /*3330*/  ULOP3.LUT UR24, UR4, 0x3000000, URZ, 0xfc, !UPT ;  /* 0x0300000004187892 */ /* 0x000fe2000f8efc3f */
[----:B------:R-:W-:-:S03]  /*3340*/  PLOP3.LUT P2, PT, PT, PT, UP0, 0x80, 0x0 ;  /* 0x000000000000781c */ /* 0x000fc60003f4f008 */
[----:B------:R-:W-:-:S03]  /*3350*/  UIADD3 UR4, UR24, 0x80, URZ ;  /* 0x0000008018047890 */ /* 0x000fc6000fffe03f */
[----:B------:R-:W-:Y:S01]  /*3360*/  UMOV UR10, UR24 ;  /* 0x00000018000a7c82 */ /* 0x000fe20008000000 */
[----:B------:R-:W-:-:S06]  /*3370*/  WARPGROUP.ARRIVE ;  /* 0x00000000000079c5 */ /* 0x000fcc0000000000 */
[----:B------:R-:W-:Y:S01]  /*3380*/  HGMMA.64x256x16.F32.BF16 R24, R152, gdesc[UR8].tnspB, RZ, !UPT, gsb0 ;  /* 0x43e0000898187df0 */ /* 0x000fe2000c0018ff */
[----:B------:R-:W-:Y:S01]  /*3390*/  UMOV UR10, UR4 ;  /* 0x00000004000a7c82 */ /* 0x000fe20008000000 */
[----:B------:R-:W-:Y:S01]  /*33a0*/  UMOV UR11, 0x40000040 ;  /* 0x40000040000b7882 */ /* 0x000fe20000000000 */
[----:B------:R-:W-:Y:S01]  /*33b0*/  UIADD3 UR4, UR24, 0x100, URZ ;  /* 0x0000010018047890 */ /* 0x000fe2000fffe03f */
[----:B------:R-:W-:Y:S02]  /*33c0*/  WARPGROUP.DEPBAR.LE gsb0, 0x0 ;  /* 0x00008000000079c5 */ /* 0x000fe40000010000 */
[----:B------:R-:W-:-:S15]  /*33d0*/  WARPGROUP.ARRIVE ;  /* 0x00000000000079c5 */ /* 0x000fde0000000000 */
[----:B------:R-:W-:-:S07]  /*33e0*/  NOP ;  /* 0x0000000000007918 */ /* 0x000fce0000000000 */
[----:B------:R-:W-:Y:S01]  /*33f0*/  HGMMA.64x256x16.F32.BF16 R24, R156, gdesc[UR8].tnspB, R24, gsb0 ;  /* 0x43e000089c187df0 */ /* 0x000fe20008001818 */
        /* <DEDUP_REMOVED lines=23> */
[----:B------:R-:W-:Y:S02]  /*3570*/  WARPGROUP.DEPBAR.LE gsb0, 0x0 ;  /* 0x00008000000079c5 */ /* 0x000fe40000010000 */
[----:B------:R-:W-:-:S15]  /*3580*/  WARPGROUP.ARRIVE ;  /* 0x00000000000079c5 */ /* 0x000fde0000000000 */
[----:B------:R-:W-:-:S08]  /*3590*/  NOP ;  /* 0x0000000000007918 */ /* 0x000fd00000000000 */
[----:B------:R-:W-:Y:S03]  /*35a0*/  HGMMA.64x256x16.F32.BF16 R24, R172, gdesc[UR8].tnspB, R24, gsb0 ;  /* 0x43e00008ac187df0 */ /* 0x000fe60008001818 */
[----:B------:R-:W-:Y:S02]  /*35b0*/  WARPGROUP.DEPBAR.LE gsb0, 0x0 ;  /* 0x00008000000079c5 */ /* 0x000fe40000010000 */
[----:B------:R3:W-:Y:S01]  /*35c0*/  @!P1 SYNCS.ARRIVE.TRANS64.RED.A1T0 RZ, [R10+URZ], RZ ;  /* 0x000000ff0aff99a7 */ /* 0x0007e2000810043f */
[----:B------:R-:W-:Y:S05]  /*35d0*/  @!P2 BRA `(.L_x_23) ;  /* 0x0000002000c8a947 */ /* 0x000fea0003800000 */
[----:B01----:R-:W-:Y:S01]  /*35e0*/  IMAD.MOV.U32 R7, RZ, RZ, R4 ;  /* 0x000000ffff077224 */ /* 0x003fe200078e0004 */
[----:B------:R-:W-:Y:S01]  /*35f0*/  UMOV UR4, URZ ;  /* 0x0000003f00047c82 */ /* 0x000fe20008000000 */
[----:B------:R-:W-:Y:S01]  /*3600*/  IMAD.MOV.U32 R20, RZ, RZ, R3 ;  /* 0x000000ffff147224 */ /* 0x000fe200078e0003 */
[----:B------:R-:W-:Y:S01]  /*3610*/  UMOV UR5, URZ ;  /* 0x0000003f00057c82 */ /* 0x000fe20008000000 */
[----:B------:R-:W-:Y:S01]  /*3620*/  ULDC UR27, c[0x0][0x9d8] ;  /* 0x00027600001b7ab9 */ /* 0x000fe20000000800 */
[----:B------:R-:W-:-:S05]  /*3630*/  ULDC UR7, c[0x0][0x988] ;  /* 0x0002620000077ab9 */ /* 0x000fca0000000800 */
.L_x_32:
[----:B------:R-:W-:Y:S01]  /*3640*/  UIADD3 UR5, UR5, 0x1, URZ ;  /* 0x0000000105057890 */ /* 0x000fe2000fffe03f */
[----:B------:R-:W-:Y:S01]  /*3650*/  MOV R3, UR40 ;  /* 0x0000002800037c02 */ /* 0x000fe20008000f00 */
[----:B------:R-:W-:Y:S02]  /*3660*/  UIADD3 UR40, UR40, -0x1, URZ ;  /* 0xffffffff28287890 */ /* 0x000fe4000fffe03f */
[----:B------:R-:W-:Y:S01]  /*3670*/  UISETP.NE.AND UP0, UPT, UR5, 0x2, UPT ;  /* 0x000000020500788c */ /* 0x000fe2000bf05270 */
[----:B------:R-:W-:-:S03]  /*3680*/  ISETP.GT.AND P2, PT, R3, UR37, PT ;  /* 0x0000002503007c0c */ /* 0x000fc6000bf44270 */
[----:B------:R-:W-:Y:S02]  /*3690*/  USEL UR10, URZ, 0x1, UP0 ;  /* 0x000000013f0a7887 */ /* 0x000fe40008000000 */
[----:B------:R-:W-:Y:S02]  /*36a0*/  USEL UR5, UR5, URZ, UP0 ;  /* 0x0000003f05057287 */ /* 0x000fe40008000000 */
[----:B------:R-:W-:Y:S01]  /*36b0*/  ULOP3.LUT UR4, UR4, UR10, URZ, 0x3c, !UPT ;  /* 0x0000000a04047292 */ /* 0x000fe2000f8e3c3f */
[----:B--2---:R-:W-:Y:S11]  /*36c0*/  @!P0 BRA `(.L_x_24) ;  /* 0x0000000000048947 */ /* 0x004ff60003800000 */
[----:B------:R-:W-:Y:S01]  /*36d0*/  BPT.TRAP 0x1 ;  /* 0x000000040000795c */ /* 0x000fe20000300000 */
.L_x_24:
[----:B------:R-:W-:Y:S01]  /*36e0*/  IMAD.U32 R3, RZ, RZ, UR4 ;  /* 0x00000004ff037e24 */ /* 0x000fe2000f8e00ff */
[----:B------:R-:W-:-:S04]  /*36f0*/  ULEA UR26, UR5, UR38, 0x3 ;  /* 0x00000026051a7291 */ /* 0x000fc8000f8e183f */
[----:B------:R-:W-:-:S04]  /*3700*/  SHF.L.U32 R3, R3, 0x1f, RZ ;  /* 0x0000001f03037819 */ /* 0x000fc800000006ff */
[----:B------:R-:W-:-:S13]  /*3710*/  R2UR UR25, R3 ;  /* 0x00000000031972ca */ /* 0x000fda00000e0000 */
[----:B------:R-:W-:-:S04]  /*3720*/  IMAD.U32 R3, RZ, RZ, UR25 ;  /* 0x00000019ff037e24 */ /* 0x000fc8000f8e00ff */
[----:B------:R0:W1:Y:S01]  /*3730*/  SYNCS.PHASECHK.TRANS64.TRYWAIT P3, [UR26+0x22830], R3 ;  /* 0x02283003ff0075a7 */ /* 0x000062000806015a */
[----:B------:R-:W-:Y:S05]  /*3740*/  @!P0 BRA `(.L_x_25) ;  /* 0x0000000000048947 */ /* 0x000fea0003800000 */
[----:B------:R-:W-:Y:S01]  /*3750*/  BPT.TRAP 0x1 ;  /* 0x000000040000795c */ /* 0x000fe20000300000 */
.L_x_25:
[----:B-1----:R-:W-:Y:S05]  /*3760*/  @P3 BRA `(.L_x_26) ;  /* 0x00000000000c3947 */ /* 0x002fea0003800000 */
[----:B0-----:R-:W-:-:S04]  /*3770*/  IMAD.U32 R3, RZ, RZ, UR25 ;  /* 0x00000019ff037e24 */ /* 0x001fc8000f8e00ff */
[----:B------:R-:W0:Y:S02]  /*3780*/  SYNCS.PHASECHK.TRANS64.TRYWAIT P3, [UR26+0x22830], R3 ;  /* 0x02283003ff0075a7 */ /* 0x000e24000806015a */
[----:B0-----:R-:W-:Y:S05]  /*3790*/  @!P3 BRA `(.L_x_27) ;  /* 0x0000008c0034b947 */ /* 0x001fea0003800000 */
.L_x_26:
[----:B------:R-:W-:Y:S01]  /*37a0*/  UIMAD UR10, UR5, 0x300, UR6 ;  /* 0x00000300050a78a4 */ /* 0x000fe2000f8e0206 */
[----:B------:R-:W-:Y:S01]  /*37b0*/  WARPGROUP.ARRIVE ;  /* 0x00000000000079c5 */ /* 0x000fe20000000000 */
[----:B------:R-:W-:Y:S01]  /*37c0*/  UMOV UR11, 0x40000040 ;  /* 0x40000040000b7882 */ /* 0x000fe20000000000 */
[----:B------:R-:W-:Y:S01]  /*37d0*/  UMOV UR15, 0x40000040 ;  /* 0x40000040000f7882 */ /* 0x000fe20000000000 */
[----:B------:R-:W-:Y:S02]  /*37e0*/  UIADD3 UR14, UR10, 0x2, URZ ;  /* 0x000000020a0e7890 */ /* 0x000fe4000fffe03f */
[----:B------:R-:W-:Y:S01]  /*37f0*/  UIADD3 UR18, UR10, 0x4, URZ ;  /* 0x000000040a127890 */ /* 0x000fe2000fffe03f */
[----:B------:R-:W-:Y:S02]  /*3800*/  UMOV UR19, 0x40000040 ;  /* 0x4000004000137882 */ /* 0x000fe40000000000 */
[----:B------:R-:W-:Y:S01]  /*3810*/  HGMMA.64x96x16.F32.BF16 R152, gdesc[UR8], RZ, !UPT, gsb0 ;  /* 0x01600000089879f0 */ /* 0x000fe2000c0018ff */
[----:B------:R-:W-:Y:S01]  /*3820*/  UIADD3 UR22, UR10, 0x6, URZ ;  /* 0x000000060a167890 */ /* 0x000fe2000fffe03f */
[----:B------:R-:W-:Y:S01]  /*3830*/  UMOV UR23, 0x40000040 ;  /* 0x4000004000177882 */ /* 0x000fe20000000000 */
        /* <DEDUP_REMOVED lines=11> */
[----:B0-----:R-:W-:Y:S01]  /*38f0*/  FMUL.FTZ R4, R153, UR27 ;  /* 0x0000001b99047c20 */ /* 0x001fe20008410000 */
        /* <DEDUP_REMOVED lines=9> */
[----:B---3--:R-:W-:Y:S01]  /*3990*/  FMUL.FTZ R10, R158, UR27 ;  /* 0x0000001b9e0a7c20 */ /* 0x008fe20008410000 */
[----:B------:R-:W-:Y:S01]  /*39a0*/  FMUL.FTZ R156, R168, UR27 ;  /* 0x0000001ba89c7c20 */ /* 0x000fe20008410000 */
[----:B------:R-:W-:Y:S01]  /*39b0*/  FMUL.FTZ R157, R169, UR27 ;  /* 0x0000001ba99d7c20 */ /* 0x000fe20008410000 */
[----:B------:R-:W1:Y:S01]  /*39c0*/  MUFU.TANH R4, R4 ;  /* 0x0000000400047308 */ /* 0x000e620000002400 */
        /* <DEDUP_REMOVED lines=8> */
[----:B0-----:R-:W-:Y:S01]  /*3a50*/  FMNMX.FTZ R3, R21, R20, !PT ;  /* 0x0000001415037209 */ /* 0x001fe20007810000 */
[----:B------:R-:W-:Y:S01]  /*3a60*/  FMUL.FTZ R167, R180, UR27 ;  /* 0x0000001bb4a77c20 */ /* 0x000fe20008410000 */
[----:B------:R-:W-:Y:S01]  /*3a70*/  FMUL.FTZ R17, R171, UR27 ;  /* 0x0000001bab117c20 */ /* 0x000fe20008410000 */
[----:B------:R-:W-:Y:S01]  /*3a80*/  FMUL.FTZ R171, R181, UR27 ;  /* 0x0000001bb5ab7c20 */ /* 0x000fe20008410000 */
[----:B------:R-:W-:Y:S01]  /*3a90*/  FMUL.FTZ R172, R184, UR27 ;  /* 0x0000001bb8ac7c20 */ /* 0x000fe20008410000 */
[----:B------:R-:W-:Y:S01]  /*3aa0*/  FMUL.FTZ R173, R185, UR27 ;  /* 0x0000001bb9ad7c20 */ /* 0x000fe20008410000 */
[----:B------:R-:W-:Y:S01]  /*3ab0*/  FMUL.FTZ R18, R174, UR27 ;  /* 0x0000001bae127c20 */ /* 0x000fe20008410000 */
[----:B------:R-:W0:Y:S01]  /*3ac0*/  MUFU.TANH R23, R23 ;  /* 0x0000001700177308 */ /* 0x000e220000002400 */
[----:B-1----:R-:W-:Y:S01]  /*3ad0*/  FMNMX.FTZ R3, R4, R3, !PT ;  /* 0x0000000304037209 */ /* 0x002fe20007810000 */
[----:B------:R-:W-:Y:S01]  /*3ae0*/  FMUL.FTZ R174, R188, UR27 ;  /* 0x0000001bbcae7c20 */ /* 0x000fe20008410000 */
[----:B------:R-:W-:Y:S01]  /*3af0*/  FMUL.FTZ R177, R189, UR27 ;  /* 0x0000001bbdb17c20 */ /* 0x000fe20008410000 */
[----:B------:R-:W-:Y:S01]  /*3b00*/  FMUL.FTZ R180, R192, UR27 ;  /* 0x0000001bc0b47c20 */ /* 0x000fe20008410000 */
[----:B------:R-:W-:Y:S01]  /*3b10*/  FMUL.FTZ R181, R193, UR27 ;  /* 0x0000001bc1b57c20 */ /* 0x000fe20008410000 */
[----:B------:R-:W-:Y:S01]  /*3b20*/  FMUL.FTZ R184, R196, UR27 ;  /* 0x0000001bc4b87c20 */ /* 0x000fe20008410000 */
[----:B------:R-:W-:Y:S01]  /*3b30*/  FMUL.FTZ R185, R197, UR27 ;  /* 0x0000001bc5b97c20 */ /* 0x000fe20008410000 */
[----:B------:R-:W1:Y:S01]  /*3b40*/  MUFU.TANH R152, R152 ;  /* 0x0000009800987308 */ /* 0x000e620000002400 */
[----:B--2---:R-:W-:Y:S01]  /*3b50*/  FMNMX.FTZ R158, R22, R3, !PT ;  /* 0x00000003169e7209 */ /* 0x004fe20007810000 */
        /* <DEDUP_REMOVED lines=12> */
[----:B------:R-:W-:-:S02]  /*3c20*/  FMUL.FTZ R182, R199, UR27 ;  /* 0x0000001bc7b67c20 */ /* 0x000fc40008410000 */
[----:B------:R-:W0:Y:S01]  /*3c30*/  MUFU.TANH R154, R154 ;  /* 0x0000009a009a7308 */ /* 0x000e220000002400 */
[----:B-1----:R-:W-:-:S07]  /*3c40*/  FMNMX.FTZ R158, R152, R3, !PT ;  /* 0x00000003989e7209 */ /* 0x002fce0007810000 */
[----:B------:R-:W1:Y:S01]  /*3c50*/  MUFU.TANH R155, R155 ;  /* 0x0000009b009b7308 */ /* 0x000e620000002400 */
[----:B--2---:R-:W-:-:S07]  /*3c60*/  FMNMX.FTZ R3, R153, R158, !PT ;  /* 0x0000009e99037209 */ /* 0x004fce0007810000 */
[----:B------:R-:W2:Y:S01]  /*3c70*/  MUFU.TANH R156, R156 ;  /* 0x0000009c009c7308 */ /* 0x000ea20000002400 */
[----:B0-----:R-:W-:-:S07]  /*3c80*/  FMNMX.FTZ R158, R154, R3, !PT ;  /* 0x000000039a9e7209 */ /* 0x001fce0007810000 */
        /* <DEDUP_REMOVED lines=21> */
[----:B--2---:R-:W-:Y:S01]  /*3de0*/  FMNMX.FTZ R3, R173, R158, !PT ;  /* 0x0000009ead037209 */ /* 0x004fe20007810000 */
[----:B------:R-:W-:Y:S01]  /*3df0*/  FMUL.FTZ R158, R175, UR27 ;  /* 0x0000001baf9e7c20 */ /* 0x000fe20008410000 */
[----:B------:R-:W-:-:S05]  /*3e00*/  FMUL.FTZ R175, R195, UR27 ;  /* 0x0000001bc3af7c20 */ /* 0x000fca0008410000 */
[----:B------:R-:W2:Y:S01]  /*3e10*/  MUFU.TANH R180, R180 ;  /* 0x000000b400b47308 */ /* 0x000ea20000002400 */
[----:B0-----:R-:W-:-:S07]  /*3e20*/  FMNMX.FTZ R160, R174, R3, !PT ;  /* 0x00000003aea07209 */ /* 0x001fce0007810000 */
[----:B------:R-:W0:Y:S01]  /*3e30*/  MUFU.TANH R181, R181 ;  /* 0x000000b500b57308 */ /* 0x000e220000002400 */
[----:B-1----:R-:W-:-:S07]  /*3e40*/  FMNMX.FTZ R3, R177, R160, !PT ;  /* 0x000000a0b1037209 */ /* 0x002fce0007810000 */
[----:B------:R-:W1:Y:S01]  /*3e50*/  MUFU.TANH R184, R184 ;  /* 0x000000b800b87308 */ /* 0x000e620000002400 */
[----:B--2---:R-:W-:-:S07]  /*3e60*/  FMNMX.FTZ R160, R180, R3, !PT ;  /* 0x00000003b4a07209 */ /* 0x004fce0007810000 */
[----:B------:R-:W2:Y:S01]  /*3e70*/  MUFU.TANH R185, R185 ;  /* 0x000000b900b97308 */ /* 0x000ea20000002400 */
[----:B0-----:R-:W-:Y:S01]  /*3e80*/  FMNMX.FTZ R3, R181, R160, !PT ;  /* 0x000000a0b5037209 */ /* 0x001fe20007810000 */
[----:B------:R-:W-:-:S06]  /*3e90*/  FMUL.FTZ R160, R179, UR27 ;  /* 0x0000001bb3a07c20 */ /* 0x000fcc0008410000 */
[----:B------:R-:W0:Y:S01]  /*3ea0*/  MUFU.TANH R8, R8 ;  /* 0x0000000800087308 */ /* 0x000e220000002400 */
[----:B-1----:R-:W-:-:S07]  /*3eb0*/  FMNMX.FTZ R164, R184, R3, !PT ;  /* 0x00000003b8a47209 */ /* 0x002fce0007810000 */
[----:B------:R-:W1:Y:S01]  /*3ec0*/  MUFU.TANH R9, R9 ;  /* 0x0000000900097308 */ /* 0x000e620000002400 */
[----:B--2---:R-:W-:Y:S01]  /*3ed0*/  FMNMX.FTZ R3, R185, R164, !PT ;  /* 0x000000a4b9037209 */ /* 0x004fe20007810000 */
[----:B------:R-:W-:-:S04]  /*3ee0*/  FMUL.FTZ R164, R183, UR27 ;  /* 0x0000001bb7a47c20 */ /* 0x000fc80008410000 */
[----:B------:R-:W2:Y:S02]  /*3ef0*/  SHFL.BFLY PT, R176, R3, 0x2, 0x1f ;  /* 0x0c401f0003b07f89 */ /* 0x000ea400000e0000 */
[----:B------:R-:W3:Y:S08]  /*3f00*/  MUFU.TANH R10, R10 ;  /* 0x0000000a000a7308 */ /* 0x000ef00000002400 */
[----:B------:R-:W4:Y:S08]  /*3f10*/  MUFU.TANH R11, R11 ;  /* 0x0000000b000b7308 */ /* 0x000f300000002400 */
[----:B------:R-:W5:Y:S01]  /*3f20*/  MUFU.TANH R12, R12 ;  /* 0x0000000c000c7308 */ /* 0x000f620000002400 */
[----:B--2---:R-:W-:Y:S01]  /*3f30*/  FMNMX.FTZ R179, R3, R176, !PT ;  /* 0x000000b003b37209 */ /* 0x004fe20007810000 */
[----:B------:R-:W-:-:S06]  /*3f40*/  FMUL.FTZ R176, R190, UR27 ;  /* 0x0000001bbeb07c20 */ /* 0x000fcc0008410000 */
[----:B------:R-:W2:Y:S01]  /*3f50*/  MUFU.TANH R13, R13 ;  /* 0x0000000d000d7308 */ /* 0x000ea20000002400 */
[----:B------:R-:W0:Y:S07]  /*3f60*/  SHFL.BFLY PT, R186, R179, 0x1, 0x1f ;  /* 0x0c201f00b3ba7f89 */ /* 0x000e2e00000e0000 */
[----:B------:R-:W2:Y:S08]  /*3f70*/  MUFU.TANH R14, R14 ;  /* 0x0000000e000e7308 */ /* 0x000eb00000002400 */
[----:B------:R-:W2:Y:S08]  /*3f80*/  MUFU.TANH R15, R15 ;  /* 0x0000000f000f7308 */ /* 0x000eb00000002400 */
[----:B------:R-:W2:Y:S01]  /*3f90*/  MUFU.TANH R16, R16 ;  /* 0x0000001000107308 */ /* 0x000ea20000002400 */
[----:B0-----:R-:W-:-:S05]  /*3fa0*/  FMNMX.FTZ R3, R179, R186, !PT ;  /* 0x000000bab3037209 */ /* 0x001fca0007810000 */
[C---:B------:R-:W-:Y:S01]  /*3fb0*/  FADD.FTZ R20, -R3.reuse, R20 ;  /* 0x0000001403147221 */ /* 0x040fe20000010100 */
[----:B------:R-:W-:Y:S01]  /*3fc0*/  FMUL.FTZ R192, R3, UR7 ;  /* 0x0000000703c07c20 */ /* 0x000fe20008410000 */
[----:B------:R-:W0:Y:S02]  /*3fd0*/  MUFU.TANH R17, R17 ;  /* 0x0000001100117308 */ /* 0x000e240000002400 */
[----:B------:R-:W-:Y:S01]  /*3fe0*/  FMUL.FTZ R179, R20, UR7 ;  /* 0x0000000714b37c20 */ /* 0x000fe20008410000 */
[----:B------:R-:W-:Y:S01]  /*3ff0*/  FMNMX.FTZ R20, R8, R7, !PT ;  /* 0x0000000708147209 */ /* 0x000fe20007810000 */
[--C-:B------:R-:W-:Y:S01]  /*4000*/  FFMA.FTZ R187, R21, UR7, -R192.reuse ;  /* 0x0000000715bb7c23 */ /* 0x100fe200080108c0 */
[--C-:B------:R-:W-:Y:S01]  /*4010*/  FFMA.FTZ R190, R157, UR7, -R192.reuse ;  /* 0x000000079dbe7c23 */ /* 0x100fe200080108c0 */
[--C-:B------:R-:W-:Y:S01]  /*4020*/  FFMA.FTZ R157, R161, UR7, -R192.reuse ;  /* 0x00000007a19d7c23 */ /* 0x100fe200080108c0 */
[----:B-1----:R-:W-:Y:S01]  /*4030*/  FMNMX.FTZ R21, R9, R20, !PT ;  /* 0x0000001409157209 */ /* 0x002fe20007810000 */
[----:B------:R-:W1:Y:S01]  /*4040*/  MUFU.TANH R18, R18 ;  /* 0x0000001200127308 */ /* 0x000e620000002400 */
[--C-:B------:R-:W-:Y:S01]  /*4050*/  FFMA.FTZ R194, R171, UR7, -R192.reuse ;  /* 0x00000007abc27c23 */ /* 0x100fe200080108c0 */
[--C-:B------:R-:W-:Y:S01]  /*4060*/  FFMA.FTZ R171, R174, UR7, -R192.reuse ;  /* 0x00000007aeab7c23 */ /* 0x100fe200080108c0 */
[----:B---3--:R-:W-:Y:S01]  /*4070*/  FMNMX.FTZ R186, R10, R21, !PT ;  /* 0x000000150aba7209 */ /* 0x008fe20007810000 */
[--C-:B------:R-:W-:Y:S01]  /*4080*/  FFMA.FTZ R21, R4, UR7, -R192.reuse ;  /* 0x0000000704157c23 */ /* 0x100fe200080108c0 */
[--C-:B------:R-:W-:Y:S01]  /*4090*/  FFMA.FTZ R174, R177, UR7, -R192.reuse ;  /* 0x00000007b1ae7c23 */ /* 0x100fe200080108c0 */
[--C-:B------:R-:W-:Y:S01]  /*40a0*/  FFMA.FTZ R188, R155, UR7, -R192.reuse ;  /* 0x000000079bbc7c23 */ /* 0x100fe200080108c0 */
[----:B----4-:R-:W-:Y:S01]  /*40b0*/  FMNMX.FTZ R183, R11, R186, !PT ;  /* 0x000000ba0bb77209 */ /* 0x010fe20007810000 */
[----:B------:R-:W3:Y:S01]  /*40c0*/  MUFU.TANH R158, R158 ;  /* 0x0000009e009e7308 */ /* 0x000ee20000002400 */
[--C-:B------:R-:W-:Y:S01]  /*40d0*/  FFMA.FTZ R186, R153, UR7, -R192.reuse ;  /* 0x0000000799ba7c23 */ /* 0x100fe200080108c0 */
[--C-:B------:R-:W-:Y:S01]  /*40e0*/  FFMA.FTZ R177, R184, UR7, -R192.reuse ;  /* 0x00000007b8b17c23 */ /* 0x100fe200080108c0 */
[----:B-----5:R-:W-:Y:S01]  /*40f0*/  FMNMX.FTZ R4, R12, R183, !PT ;  /* 0x000000b70c047209 */ /* 0x020fe20007810000 */
[--C-:B------:R-:W-:Y:S01]  /*4100*/  FFMA.FTZ R22, R22, UR7, -R192.reuse ;  /* 0x0000000716167c23 */ /* 0x100fe200080108c0 */
[--C-:B------:R-:W-:Y:S01]  /*4110*/  FFMA.FTZ R23, R23, UR7, -R192.reuse ;  /* 0x0000000717177c23 */ /* 0x100fe200080108c0 */
[--C-:B------:R-:W-:Y:S01]  /*4120*/  FFMA.FTZ R154, R154, UR7, -R192.reuse ;  /* 0x000000079a9a7c23 */ /* 0x100fe200080108c0 */
[----:B--2---:R-:W-:Y:S01]  /*4130*/  FMNMX.FTZ R183, R13, R4, !PT ;  /* 0x000000040db77209 */ /* 0x004fe20007810000 */
[----:B------:R-:W2:Y:S01]  /*4140*/  MUFU.TANH R159, R159 ;  /* 0x0000009f009f7308 */ /* 0x000ea20000002400 */
[--C-:B------:R-:W-:Y:S01]  /*4150*/  FFMA.FTZ R155, R156, UR7, -R192.reuse ;  /* 0x000000079c9b7c23 */ /* 0x100fe200080108c0 */
[--C-:B------:R-:W-:Y:S01]  /*4160*/  FFMA.FTZ R162, R162, UR7, -R192.reuse ;  /* 0x00000007a2a27c23 */ /* 0x100fe200080108c0 */
[----:B------:R-:W-:Y:S01]  /*4170*/  FMNMX.FTZ R4, R14, R183, !PT ;  /* 0x000000b70e047209 */ /* 0x000fe20007810000 */
[--C-:B------:R-:W-:Y:S01]  /*4180*/  FFMA.FTZ R166, R166, UR7, -R192.reuse ;  /* 0x00000007a6a67c23 */ /* 0x100fe200080108c0 */
[----:B------:R-:W-:-:S02]  /*4190*/  FFMA.FTZ R184, R185, UR7, -R192 ;  /* 0x00000007b9b87c23 */ /* 0x000fc400080108c0 */
[----:B------:R-:W-:Y:S01]  /*41a0*/  FMNMX.FTZ R183, R15, R4, !PT ;  /* 0x000000040fb77209 */ /* 0x000fe20007810000 */
[----:B------:R-:W4:Y:S03]  /*41b0*/  MUFU.TANH R160, R160 ;  /* 0x000000a000a07308 */ /* 0x000f260000002400 */
[----:B------:R-:W-:Y:S01]  /*41c0*/  FMNMX.FTZ R4, R16, R183, !PT ;  /* 0x000000b710047209 */ /* 0x000fe20007810000 */
[----:B------:R-:W-:-:S04]  /*41d0*/  FFMA.FTZ R183, R152, UR7, -R192 ;  /* 0x0000000798b77c23 */ /* 0x000fc800080108c0 */
[----:B------:R0:W-:Y:S08]  /*41e0*/  MUFU.EX2 R20, R187 ;  /* 0x000000bb00147308 */ /* 0x0001f00000000800 */
[----:B------:R-:W5:Y:S01]  /*41f0*/  MUFU.TANH R163, R163 ;  /* 0x000000a300a37308 */ /* 0x000f620000002400 */
[----:B0-----:R-:W-:-:S04]  /*4200*/  FMNMX.FTZ R187, R17, R4, !PT ;  /* 0x0000000411bb7209 */ /* 0x001fc80007810000 */
[----:B-1----:R-:W-:-:S03]  /*4210*/  FMNMX.FTZ R187, R18, R187, !PT ;  /* 0x000000bb12bb7209 */ /* 0x002fc60007810000 */
[----:B------:R-:W0:Y:S01]  /*4220*/  MUFU.TANH R164, R164 ;  /* 0x000000a400a47308 */ /* 0x000e220000002400 */
[----:B---3--:R-:W-:-:S04]  /*4230*/  FMNMX.FTZ R4, R158, R187, !PT ;  /* 0x000000bb9e047209 */ /* 0x008fc80007810000 */
[----:B--2---:R-:W-:-:S03]  /*4240*/  FMNMX.FTZ R153, R159, R4, !PT ;  /* 0x000000049f997209 */ /* 0x004fc60007810000 */
[----:B------:R-:W1:Y:S01]  /*4250*/  MUFU.TANH R168, R168 ;  /* 0x000000a800a87308 */ /* 0x000e620000002400 */
[----:B----4-:R-:W-:-:S04]  /*4260*/  FMNMX.FTZ R4, R160, R153, !PT ;  /* 0x00000099a0047209 */ /* 0x010fc80007810000 */
[----:B-----5:R-:W-:-:S03]  /*4270*/  FMNMX.FTZ R187, R163, R4, !PT ;  /* 0x00000004a3bb7209 */ /* 0x020fc60007810000 */
        /* <DEDUP_REMOVED lines=14> */
[----:B------:R-:W0:Y:S01]  /*4360*/  MUFU.EX2 R179, R179 ;  /* 0x000000b300b37308 */ /* 0x000e220000000800 */
[----:B-1----:R-:W-:-:S07]  /*4370*/  FMNMX.FTZ R161, R178, R161, !PT ;  /* 0x000000a1b2a17209 */ /* 0x002fce0007810000 */
[----:B------:R-:W-:Y:S01]  /*4380*/  MUFU.EX2 R21, R21 ;  /* 0x0000001500157308 */ /* 0x000fe20000000800 */
[----:B--2---:R-:W-:Y:S01]  /*4390*/  FMNMX.FTZ R4, R182, R161, !PT ;  /* 0x000000a1b6047209 */ /* 0x004fe20007810000 */
[--C-:B------:R-:W-:Y:S01]  /*43a0*/  FFMA.FTZ R161, R165, UR7, -R192.reuse ;  /* 0x00000007a5a17c23 */ /* 0x100fe200080108c0 */
[--C-:B------:R-:W-:Y:S01]  /*43b0*/  FFMA.FTZ R165, R167, UR7, -R192.reuse ;  /* 0x00000007a7a57c23 */ /* 0x100fe200080108c0 */
[--C-:B------:R-:W-:Y:S01]  /*43c0*/  FFMA.FTZ R167, R172, UR7, -R192.reuse ;  /* 0x00000007aca77c23 */ /* 0x100fe200080108c0 */
[--C-:B------:R-:W-:Y:S01]  /*43d0*/  FFMA.FTZ R172, R173, UR7, -R192.reuse ;  /* 0x00000007adac7c23 */ /* 0x100fe200080108c0 */
[----:B------:R-:W1:Y:S01]  /*43e0*/  SHFL.BFLY PT, R187, R4, 0x2, 0x1f ;  /* 0x0c401f0004bb7f89 */ /* 0x000e6200000e0000 */
[--C-:B------:R-:W-:Y:S01]  /*43f0*/  FFMA.FTZ R173, R180, UR7, -R192.reuse ;  /* 0x00000007b4ad7c23 */ /* 0x100fe200080108c0 */
[----:B------:R-:W-:Y:S01]  /*4400*/  FFMA.FTZ R180, R181, UR7, -R192 ;  /* 0x00000007b5b47c23 */ /* 0x000fe200080108c0 */
[----:B------:R-:W-:Y:S01]  /*4410*/  MUFU.EX2 R22, R22 ;  /* 0x0000001600167308 */ /* 0x000fe20000000800 */
[----:B0-----:R-:W-:Y:S01]  /*4420*/  FFMA.FTZ R6, R179, R6, R20 ;  /* 0x00000006b3067223 */ /* 0x001fe20000010014 */
[-C--:B------:R-:W-:Y:S01]  /*4430*/  FMUL.FTZ R24, R24, R179.reuse ;  /* 0x000000b318187220 */ /* 0x080fe20000410000 */
[-C--:B------:R-:W-:Y:S01]  /*4440*/  FMUL.FTZ R25, R25, R179.reuse ;  /* 0x000000b319197220 */ /* 0x080fe20000410000 */
[-C--:B------:R-:W-:Y:S01]  /*4450*/  FMUL.FTZ R28, R28, R179.reuse ;  /* 0x000000b31c1c7220 */ /* 0x080fe20000410000 */
[-C--:B------:R-:W-:Y:S01]  /*4460*/  FMUL.FTZ R29, R29, R179.reuse ;  /* 0x000000b31d1d7220 */ /* 0x080fe20000410000 */
[-C--:B------:R-:W-:Y:S01]  /*4470*/  FMUL.FTZ R32, R32, R179.reuse ;  /* 0x000000b320207220 */ /* 0x080fe20000410000 */
[-C--:B------:R-:W-:Y:S01]  /*4480*/  FMUL.FTZ R33, R33, R179.reuse ;  /* 0x000000b321217220 */ /* 0x080fe20000410000 */
[----:B------:R-:W0:Y:S01]  /*4490*/  MUFU.EX2 R23, R23 ;  /* 0x0000001700177308 */ /* 0x000e220000000800 */
[-C--:B------:R-:W-:Y:S01]  /*44a0*/  FMUL.FTZ R36, R36, R179.reuse ;  /* 0x000000b324247220 */ /* 0x080fe20000410000 */
[-C--:B------:R-:W-:Y:S01]  /*44b0*/  FMUL.FTZ R37, R37, R179.reuse ;  /* 0x000000b325257220 */ /* 0x080fe20000410000 */
[-C--:B------:R-:W-:Y:S01]  /*44c0*/  FMUL.FTZ R40, R40, R179.reuse ;  /* 0x000000b328287220 */ /* 0x080fe20000410000 */
[-C--:B------:R-:W-:Y:S01]  /*44d0*/  FMUL.FTZ R41, R41, R179.reuse ;  /* 0x000000b329297220 */ /* 0x080fe20000410000 */
[-C--:B------:R-:W-:Y:S01]  /*44e0*/  FMUL.FTZ R44, R44, R179.reuse ;  /* 0x000000b32c2c7220 */ /* 0x080fe20000410000 */
[-C--:B------:R-:W-:Y:S01]  /*44f0*/  FMUL.FTZ R45, R45, R179.reuse ;  /* 0x000000b32d2d7220 */ /* 0x080fe20000410000 */
[-C--:B------:R-:W-:Y:S01]  /*4500*/  FMUL.FTZ R48, R48, R179.reuse ;  /* 0x000000b330307220 */ /* 0x080fe20000410000 */
[----:B------:R-:W2:Y:S01]  /*4510*/  MUFU.EX2 R183, R183 ;  /* 0x000000b700b77308 */ /* 0x000ea20000000800 */
[-C--:B------:R-:W-:Y:S01]  /*4520*/  FMUL.FTZ R49, R49, R179.reuse ;  /* 0x000000b331317220 */ /* 0x080fe20000410000 */
[-C--:B------:R-:W-:Y:S01]  /*4530*/  FMUL.FTZ R52, R52, R179.reuse ;  /* 0x000000b334347220 */ /* 0x080fe20000410000 */
[-C--:B------:R-:W-:Y:S01]  /*4540*/  FMUL.FTZ R53, R53, R179.reuse ;  /* 0x000000b335357220 */ /* 0x080fe20000410000 */
[----:B------:R-:W-:Y:S01]  /*4550*/  FMUL.FTZ R56, R56, R179 ;  /* 0x000000b338387220 */ /* 0x000fe20000410000 */
[----:B-1----:R-:W-:Y:S01]  /*4560*/  FMNMX.FTZ R187, R4, R187, !PT ;  /* 0x000000bb04bb7209 */ /* 0x002fe20007810000 */
[-C--:B------:R-:W-:Y:S01]  /*4570*/  FMUL.FTZ R57, R57, R179.reuse ;  /* 0x000000b339397220 */ /* 0x080fe20000410000 */
[-C--:B------:R-:W-:Y:S01]  /*4580*/  FMUL.FTZ R60, R60, R179.reuse ;  /* 0x000000b33c3c7220 */ /* 0x080fe20000410000 */
[----:B------:R0:W-:Y:S01]  /*4590*/  MUFU.EX2 R153, R154 ;  /* 0x0000009a00997308 */ /* 0x0001e20000000800 */
[-C--:B------:R-:W-:Y:S01]  /*45a0*/  FMUL.FTZ R61, R61, R179.reuse ;  /* 0x000000b33d3d7220 */ /* 0x080fe20000410000 */
[----:B------:R-:W1:Y:S01]  /*45b0*/  SHFL.BFLY PT, R4, R187, 0x1, 0x1f ;  /* 0x0c201f00bb047f89 */ /* 0x000e6200000e0000 */
[-C--:B------:R-:W-:Y:S01]  /*45c0*/  FMUL.FTZ R64, R64, R179.reuse ;  /* 0x000000b340407220 */ /* 0x080fe20000410000 */
[-C--:B------:R-:W-:Y:S01]  /*45d0*/  FMUL.FTZ R65, R65, R179.reuse ;  /* 0x000000b341417220 */ /* 0x080fe20000410000 */
[-C--:B------:R-:W-:Y:S01]  /*45e0*/  FMUL.FTZ R68, R68, R179.reuse ;  /* 0x000000b344447220 */ /* 0x080fe20000410000 */
[-C--:B------:R-:W-:Y:S01]  /*45f0*/  FMUL.FTZ R69, R69, R179.reuse ;  /* 0x000000b345457220 */ /* 0x080fe20000410000 */
[-C--:B------:R-:W-:Y:S01]  /*4600*/  FMUL.FTZ R72, R72, R179.reuse ;  /* 0x000000b348487220 */ /* 0x080fe20000410000 */
[----:B------:R-:W3:Y:S01]  /*4610*/  MUFU.EX2 R186, R186 ;  /* 0x000000ba00ba7308 */ /* 0x000ee20000000800 */
[----:B0-----:R-:W-:Y:S01]  /*4620*/  F2FP.BF16.F32.PACK_AB R154, R23, R22 ;  /* 0x00000016179a723e */ /* 0x001fe200000010ff */
[-C--:B------:R-:W-:Y:S01]  /*4630*/  FMUL.FTZ R73, R73, R179.reuse ;  /* 0x000000b349497220 */ /* 0x080fe20000410000 */
[-C--:B------:R-:W-:Y:S01]  /*4640*/  FMUL.FTZ R76, R76, R179.reuse ;  /* 0x000000b34c4c7220 */ /* 0x080fe20000410000 */
[-C--:B------:R-:W-:Y:S01]  /*4650*/  FMUL.FTZ R77, R77, R179.reuse ;  /* 0x000000b34d4d7220 */ /* 0x080fe20000410000 */
[-C--:B------:R-:W-:Y:S01]  /*4660*/  FMUL.FTZ R80, R80, R179.reuse ;  /* 0x000000b350507220 */ /* 0x080fe20000410000 */
[-C--:B------:R-:W-:Y:S01]  /*4670*/  FMUL.FTZ R81, R81, R179.reuse ;  /* 0x000000b351517220 */ /* 0x080fe20000410000 */
[-C--:B------:R-:W-:Y:S01]  /*4680*/  FMUL.FTZ R84, R84, R179.reuse ;  /* 0x000000b354547220 */ /* 0x080fe20000410000 */
[----:B------:R-:W-:Y:S01]  /*4690*/  MUFU.EX2 R188, R188 ;  /* 0x000000bc00bc7308 */ /* 0x000fe20000000800 */
[-C--:B------:R-:W-:Y:S01]  /*46a0*/  FMUL.FTZ R85, R85, R179.reuse ;  /* 0x000000b355557220 */ /* 0x080fe20000410000 */
        /* <DEDUP_REMOVED lines=8> */
[----:B-1----:R-:W-:Y:S01]  /*4730*/  FMNMX.FTZ R4, R187, R4, !PT ;  /* 0x00000004bb047209 */ /* 0x002fe20007810000 */
[-C--:B------:R-:W-:Y:S01]  /*4740*/  FMUL.FTZ R101, R101, R179.reuse ;  /* 0x000000b365657220 */ /* 0x080fe20000410000 */
[-C--:B------:R-:W-:Y:S01]  /*4750*/  FMUL.FTZ R104, R104, R179.reuse ;  /* 0x000000b368687220 */ /* 0x080fe20000410000 */
[-C--:B------:R-:W-:Y:S01]  /*4760*/  FMUL.FTZ R105, R105, R179.reuse ;  /* 0x000000b369697220 */ /* 0x080fe20000410000 */
[-C--:B------:R-:W-:Y:S01]  /*4770*/  FMUL.FTZ R108, R108, R179.reuse ;  /* 0x000000b36c6c7220 */ /* 0x080fe20000410000 */
[C---:B------:R-:W-:Y:S01]  /*4780*/  FADD.FTZ R7, -R4.reuse, R7 ;  /* 0x0000000704077221 */ /* 0x040fe20000010100 */
[----:B------:R-:W-:Y:S01]  /*4790*/  FMUL.FTZ R191, R4, UR7 ;  /* 0x0000000704bf7c20 */ /* 0x000fe20008410000 */
[----:B------:R-:W-:Y:S01]  /*47a0*/  MUFU.EX2 R190, R190 ;  /* 0x000000be00be7308 */ /* 0x000fe20000000800 */
[----:B------:R-:W-:Y:S01]  /*47b0*/  FMUL.FTZ R109, R109, R179 ;  /* 0x000000b36d6d7220 */ /* 0x000fe20000410000 */
[----:B------:R-:W-:Y:S01]  /*47c0*/  FMUL.FTZ R192, R7, UR7 ;  /* 0x0000000707c07c20 */ /* 0x000fe20008410000 */
[--C-:B------:R-:W-:Y:S01]  /*47d0*/  FFMA.FTZ R7, R8, UR7, -R191.reuse ;  /* 0x0000000708077c23 */ /* 0x100fe200080108bf */
[--C-:B------:R-:W-:Y:S01]  /*47e0*/  FFMA.FTZ R196, R9, UR7, -R191.reuse ;  /* 0x0000000709c47c23 */ /* 0x100fe200080108bf */
[--C-:B------:R-:W-:Y:S01]  /*47f0*/  FFMA.FTZ R9, R10, UR7, -R191.reuse ;  /* 0x000000070a097c23 */ /* 0x100fe200080108bf */
[--C-:B------:R-:W-:Y:S01]  /*4800*/  FFMA.FTZ R10, R11, UR7, -R191.reuse ;  /* 0x000000070b0a7c23 */ /* 0x100fe200080108bf */
[--C-:B------:R-:W-:Y:S01]  /*4810*/  FFMA.FTZ R11, R12, UR7, -R191.reuse ;  /* 0x000000070c0b7c23 */ /* 0x100fe200080108bf */
[----:B------:R-:W-:Y:S01]  /*4820*/  MUFU.EX2 R192, R192 ;  /* 0x000000c000c07308 */ /* 0x000fe20000000800 */
[--C-:B------:R-:W-:Y:S01]  /*4830*/  FFMA.FTZ R12, R13, UR7, -R191.reuse ;  /* 0x000000070d0c7c23 */ /* 0x100fe200080108bf */
[--C-:B------:R-:W-:Y:S01]  /*4840*/  FFMA.FTZ R181, R159, UR7, -R191.reuse ;  /* 0x000000079fb57c23 */ /* 0x100fe200080108bf */
[----:B------:R-:W-:Y:S01]  /*4850*/  FADD.FTZ R159, R21, R6 ;  /* 0x00000006159f7221 */ /* 0x000fe20000010000 */
[--C-:B------:R-:W-:Y:S01]  /*4860*/  FFMA.FTZ R13, R14, UR7, -R191.reuse ;  /* 0x000000070e0d7c23 */ /* 0x100fe200080108bf */
[--C-:B------:R-:W-:Y:S01]  /*4870*/  FFMA.FTZ R14, R15, UR7, -R191.reuse ;  /* 0x000000070f0e7c23 */ /* 0x100fe200080108bf */
[----:B------:R-:W-:Y:S01]  /*4880*/  FFMA.FTZ R15, R16, UR7, -R191 ;  /* 0x00000007100f7c23 */ /* 0x000fe200080108bf */
[----:B------:R-:W-:Y:S01]  /*4890*/  FADD.FTZ R6, R22, R159 ;  /* 0x0000009f16067221 */ /* 0x000fe20000010000 */
[----:B------:R-:W0:Y:S01]  /*48a0*/  MUFU.EX2 R7, R7 ;  /* 0x0000000700077308 */ /* 0x000e220000000800 */
[--C-:B------:R-:W-:Y:S01]  /*48b0*/  FFMA.FTZ R16, R17, UR7, -R191.reuse ;  /* 0x0000000711107c23 */ /* 0x100fe200080108bf */
[--C-:B------:R-:W-:Y:S01]  /*48c0*/  FFMA.FTZ R17, R18, UR7, -R191.reuse ;  /* 0x0000000712117c23 */ /* 0x100fe200080108bf */
[----:B------:R-:W-:Y:S01]  /*48d0*/  FADD.FTZ R6, R23, R6 ;  /* 0x0000000617067221 */ /* 0x000fe20000010000 */
[--C-:B------:R-:W-:Y:S01]  /*48e0*/  FFMA.FTZ R18, R158, UR7, -R191.reuse ;  /* 0x000000079e127c23 */ /* 0x100fe200080108bf */
[--C-:B------:R-:W-:Y:S01]  /*48f0*/  FFMA.FTZ R198, R160, UR7, -R191.reuse ;  /* 0x00000007a0c67c23 */ /* 0x100fe200080108bf */
[--C-:B------:R-:W-:Y:S01]  /*4900*/  FFMA.FTZ R185, R163, UR7, -R191.reuse ;  /* 0x00000007a3b97c23 */ /* 0x100fe200080108bf */
[----:B--2---:R-:W-:Y:S01]  /*4910*/  FADD.FTZ R159, R183, R6 ;  /* 0x00000006b79f7221 */ /* 0x004fe20000010000 */
[----:B------:R-:W1:Y:S01]  /*4920*/  MUFU.EX2 R196, R196 ;  /* 0x000000c400c47308 */ /* 0x000e620000000800 */
[--C-:B------:R-:W-:Y:S01]  /*4930*/  FFMA.FTZ R200, R164, UR7, -R191.reuse ;  /* 0x00000007a4c87c23 */ /* 0x100fe200080108bf */
[----:B------:R-:W-:Y:S01]  /*4940*/  FFMA.FTZ R187, R168, UR7, -R191 ;  /* 0x00000007a8bb7c23 */ /* 0x000fe200080108bf */
[----:B---3--:R-:W-:Y:S01]  /*4950*/  FADD.FTZ R6, R186, R159 ;  /* 0x0000009fba067221 */ /* 0x008fe20000010000 */
[--C-:B------:R-:W-:Y:S01]  /*4960*/  FFMA.FTZ R202, R170, UR7, -R191.reuse ;  /* 0x00000007aaca7c23 */ /* 0x100fe200080108bf */
[----:B------:R-:W-:Y:S01]  /*4970*/  FFMA.FTZ R189, R176, UR7, -R191 ;  /* 0x00000007b0bd7c23 */ /* 0x000fe200080108bf */
[----:B------:R-:W-:-:S02]  /*4980*/  IMAD.U32 R176, RZ, RZ, UR26 ;  /* 0x0000001affb07e24 */ /* 0x000fc4000f8e00ff */
[----:B------:R-:W-:Y:S01]  /*4990*/  FADD.FTZ R159, R153, R6 ;  /* 0x00000006999f7221 */ /* 0x000fe20000010000 */
[----:B------:R-:W2:Y:S01]  /*49a0*/  MUFU.EX2 R9, R9 ;  /* 0x0000000900097308 */ /* 0x000ea20000000800 */
[----:B0-----:R-:W-:Y:S01]  /*49b0*/  FFMA.FTZ R5, R192, R5, R7 ;  /* 0x00000005c0057223 */ /* 0x001fe20000010007 */
[----:B------:R-:W-:Y:S01]  /*49c0*/  FFMA.FTZ R204, R169, UR7, -R191 ;  /* 0x00000007a9cc7c23 */ /* 0x000fe200080108bf */
[----:B------:R-:W-:Y:S01]  /*49d0*/  FADD.FTZ R6, R188, R159 ;  /* 0x0000009fbc067221 */ /* 0x000fe20000010000 */
[----:B------:R-:W-:Y:S01]  /*49e0*/  @!P1 IADD3 R152, R176, 0x22840, RZ ;  /* 0x00022840b0989810 */ /* 0x000fe20007ffe0ff */
[----:B------:R-:W-:Y:S01]  /*49f0*/  FFMA.FTZ R19, R19, UR7, -R191 ;  /* 0x0000000713137c23 */ /* 0x000fe200080108bf */
[----:B------:R-:W-:Y:S01]  /*4a00*/  IADD3 R8, -R2, 0xb, RZ ;  /* 0x0000000b02087810 */ /* 0x000fe20007ffe1ff */
[----:B------:R-:W-:Y:S01]  /*4a10*/  FADD.FTZ R159, R155, R6 ;  /* 0x000000069b9f7221 */ /* 0x000fe20000010000 */
[----:B------:R-:W0:Y:S01]  /*4a20*/  MUFU.EX2 R10, R10 ;  /* 0x0000000a000a7308 */ /* 0x000e220000000800 */
[----:B-1----:R-:W-:Y:S01]  /*4a30*/  FADD.FTZ R22, R196, R5 ;  /* 0x00000005c4167221 */ /* 0x002fe20000010000 */
[----:B------:R-:W-:Y:S01]  /*4a40*/  @!P1 PRMT R152, RZ, 0x654, R152 ;  /* 0x00000654ff989816 */ /* 0x000fe20000000098 */
[----:B------:R-:W-:Y:S01]  /*4a50*/  FADD.FTZ R6, R190, R159 ;  /* 0x0000009fbe067221 */ /* 0x000fe20000010000 */
[--C-:B------:R-:W-:Y:S01]  /*4a60*/  FFMA.FTZ R175, R175, UR7, -R191.reuse ;  /* 0x00000007afaf7c23 */ /* 0x100fe200080108bf */
[----:B------:R1:W-:Y:S06]  /*4a70*/  BAR.ARV R8, 0x100 ;  /* 0x000400080000751d */ /* 0x0003ec0000002000 */
[----:B------:R-:W3:Y:S01]  /*4a80*/  MUFU.EX2 R11, R11 ;  /* 0x0000000b000b7308 */ /* 0x000ee20000000800 */
[----:B--2---:R-:W-:Y:S01]  /*4a90*/  FADD.FTZ R5, R9, R22 ;  /* 0x0000001609057221 */ /* 0x004fe20000010000 */
[----:B------:R2:W-:Y:S01]  /*4aa0*/  @!P1 SYNCS.ARRIVE.TRANS64.RED.A1T0 RZ, [R152+URZ], RZ ;  /* 0x000000ff98ff99a7 */ /* 0x0005e2000810043f */
[--C-:B------:R-:W-:Y:S01]  /*4ab0*/  FFMA.FTZ R178, R178, UR7, -R191.reuse ;  /* 0x00000007b2b27c23 */ /* 0x100fe200080108bf */
[----:B------:R-:W-:Y:S01]  /*4ac0*/  FFMA.FTZ R182, R182, UR7, -R191 ;  /* 0x00000007b6b67c23 */ /* 0x000fe200080108bf */
[----:B------:R-:W-:Y:S01]  /*4ad0*/  F2FP.BF16.F32.PACK_AB R160, R190, R155 ;  /* 0x0000009bbea0723e */ /* 0x000fe200000010ff */
[C---:B0-----:R-:W-:Y:S01]  /*4ae0*/  FADD.FTZ R22, R10.reuse, R5 ;  /* 0x000000050a167221 */ /* 0x041fe20000010000 */
[----:B------:R-:W-:Y:S01]  /*4af0*/  F2FP.BF16.F32.PACK_AB R155, R10, R9 ;  /* 0x000000090a9b723e */ /* 0x000fe200000010ff */
[----:B------:R-:W0:Y:S01]  /*4b00*/  MUFU.EX2 R12, R12 ;  /* 0x0000000c000c7308 */ /* 0x000e220000000800 */
[----:B------:R-:W-:Y:S01]  /*4b10*/  F2FP.BF16.F32.PACK_AB R158, R188, R153 ;  /* 0x00000099bc9e723e */ /* 0x000fe200000010ff */
[-C--:B------:R-:W-:Y:S01]  /*4b20*/  FMUL.FTZ R112, R112, R179.reuse ;  /* 0x000000b370707220 */ /* 0x080fe20000410000 */
[----:B--2---:R-:W-:Y:S01]  /*4b30*/  F2FP.BF16.F32.PACK_AB R152, R21, R20 ;  /* 0x000000141598723e */ /* 0x004fe200000010ff */
[-C--:B------:R-:W-:Y:S01]  /*4b40*/  FMUL.FTZ R113, R113, R179.reuse ;  /* 0x000000b371717220 */ /* 0x080fe20000410000 */
[-C--:B------:R-:W-:Y:S01]  /*4b50*/  FMUL.FTZ R116, R116, R179.reuse ;  /* 0x000000b374747220 */ /* 0x080fe20000410000 */
[-C--:B------:R-:W-:Y:S01]  /*4b60*/  FMUL.FTZ R117, R117, R179.reuse ;  /* 0x000000b375757220 */ /* 0x080fe20000410000 */
[-C--:B------:R-:W-:Y:S01]  /*4b70*/  FMUL.FTZ R120, R120, R179.reuse ;  /* 0x000000b378787220 */ /* 0x080fe20000410000 */
[----:B------:R-:W2:Y:S01]  /*4b80*/  MUFU.EX2 R13, R13 ;  /* 0x0000000d000d7308 */ /* 0x000ea20000000800 */
[----:B---3--:R-:W-:Y:S01]  /*4b90*/  FADD.FTZ R5, R11, R22 ;  /* 0x000000160b057221 */ /* 0x008fe20000010000 */
[-C--:B------:R-:W-:Y:S01]  /*4ba0*/  FMUL.FTZ R121, R121, R179.reuse ;  /* 0x000000b379797220 */ /* 0x080fe20000410000 */
[-C--:B------:R-:W-:Y:S01]  /*4bb0*/  FMUL.FTZ R124, R124, R179.reuse ;  /* 0x000000b37c7c7220 */ /* 0x080fe20000410000 */
[-C--:B------:R-:W-:Y:S01]  /*4bc0*/  FMUL.FTZ R125, R125, R179.reuse ;  /* 0x000000b37d7d7220 */ /* 0x080fe20000410000 */
[-C--:B------:R-:W-:Y:S01]  /*4bd0*/  FMUL.FTZ R128, R128, R179.reuse ;  /* 0x000000b380807220 */ /* 0x080fe20000410000 */
[-C--:B------:R-:W-:Y:S01]  /*4be0*/  FMUL.FTZ R129, R129, R179.reuse ;  /* 0x000000b381817220 */ /* 0x080fe20000410000 */
[-C--:B------:R-:W-:Y:S01]  /*4bf0*/  FMUL.FTZ R132, R132, R179.reuse ;  /* 0x000000b384847220 */ /* 0x080fe20000410000 */
[----:B------:R-:W3:Y:S01]  /*4c00*/  MUFU.EX2 R14, R14 ;  /* 0x0000000e000e7308 */ /* 0x000ee20000000800 */
[----:B0-----:R-:W-:Y:S01]  /*4c10*/  FADD.FTZ R22, R12, R5 ;  /* 0x000000050c167221 */ /* 0x001fe20000010000 */
[-C--:B------:R-:W-:Y:S01]  /*4c20*/  FMUL.FTZ R133, R133, R179.reuse ;  /* 0x000000b385857220 */ /* 0x080fe20000410000 */
[-C--:B------:R-:W-:Y:S01]  /*4c30*/  FMUL.FTZ R136, R136, R179.reuse ;  /* 0x000000b388887220 */ /* 0x080fe20000410000 */
[-C--:B------:R-:W-:Y:S01]  /*4c40*/  FMUL.FTZ R137, R137, R179.reuse ;  /* 0x000000b389897220 */ /* 0x080fe20000410000 */
[-C--:B------:R-:W-:Y:S01]  /*4c50*/  FMUL.FTZ R140, R140, R179.reuse ;  /* 0x000000b38c8c7220 */ /* 0x080fe20000410000 */
[-C--:B------:R-:W-:Y:S01]  /*4c60*/  FMUL.FTZ R141, R141, R179.reuse ;  /* 0x000000b38d8d7220 */ /* 0x080fe20000410000 */
[-C--:B------:R-:W-:Y:S01]  /*4c70*/  FMUL.FTZ R144, R144, R179.reuse ;  /* 0x000000b390907220 */ /* 0x080fe20000410000 */
[----:B------:R-:W0:Y:S01]  /*4c80*/  MUFU.EX2 R15, R15 ;  /* 0x0000000f000f7308 */ /* 0x000e220000000800 */
[----:B--2---:R-:W-:Y:S01]  /*4c90*/  FADD.FTZ R5, R13, R22 ;  /* 0x000000160d057221 */ /* 0x004fe20000010000 */
[-C--:B------:R-:W-:Y:S01]  /*4ca0*/  FMUL.FTZ R145, R145, R179.reuse ;  /* 0x000000b391917220 */ /* 0x080fe20000410000 */
[-C--:B------:R-:W-:Y:S01]  /*4cb0*/  FMUL.FTZ R148, R148, R179.reuse ;  /* 0x000000b394947220 */ /* 0x080fe20000410000 */
[----:B------:R-:W-:Y:S01]  /*4cc0*/  FMUL.FTZ R149, R149, R179 ;  /* 0x000000b395957220 */ /* 0x000fe20000410000 */
[----:B------:R-:W-:Y:S01]  /*4cd0*/  F2FP.BF16.F32.PACK_AB R156, R186, R183 ;  /* 0x000000b7ba9c723e */ /* 0x000fe200000010ff */
        /* <DEDUP_REMOVED lines=51> */
[C---:B---3--:R-:W-:Y:S01]  /*5010*/  FADD.FTZ R6, R162.reuse, R159 ;  /* 0x0000009fa2067221 */ /* 0x048fe20000010000 */
[----:B------:R-:W-:Y:S01]  /*5020*/  F2FP.BF16.F32.PACK_AB R162, R162, R157 ;  /* 0x0000009da2a2723e */ /* 0x000fe200000010ff */
        /* <DEDUP_REMOVED lines=30> */
[C---:B0-----:R-:W-:Y:S01]  /*5210*/  FADD.FTZ R6, R166.reuse, R159 ;  /* 0x0000009fa6067221 */ /* 0x041fe20000010000 */
[----:B------:R-:W-:Y:S01]  /*5220*/  F2FP.BF16.F32.PACK_AB R164, R166, R161 ;  /* 0x000000a1a6a4723e */ /* 0x000fe200000010ff */
[-C--:B------:R-:W-:Y:S01]  /*5230*/  FMUL.FTZ R147, R147, R192.reuse ;  /* 0x000000c093937220 */ /* 0x080fe20000410000 */
[-C--:B------:R-:W-:Y:S01]  /*5240*/  FMUL.FTZ R150, R150, R192.reuse ;  /* 0x000000c096967220 */ /* 0x080fe20000410000 */
[----:B------:R-:W-:Y:S01]  /*5250*/  FMUL.FTZ R151, R151, R192 ;  /* 0x000000c097977220 */ /* 0x000fe20000410000 */
[----:B------:R-:W-:-:S02]  /*5260*/  F2FP.BF16.F32.PACK_AB R153, R196, R7 ;  /* 0x00000007c499723e */ /* 0x000fc400000010ff */
[----:B------:R-:W0:Y:S01]  /*5270*/  MUFU.EX2 R200, R200 ;  /* 0x000000c800c87308 */ /* 0x000e220000000800 */
[----:B--2---:R-:W-:Y:S01]  /*5280*/  FADD.FTZ R5, R185, R22 ;  /* 0x00000016b9057221 */ /* 0x004fe20000010000 */
[----:B------:R-:W-:Y:S02]  /*5290*/  F2FP.BF16.F32.PACK_AB R157, R12, R11 ;  /* 0x0000000b0c9d723e */ /* 0x000fe400000010ff */
[----:B------:R-:W-:Y:S02]  /*52a0*/  F2FP.BF16.F32.PACK_AB R161, R16, R15 ;  /* 0x0000000f10a1723e */ /* 0x000fe400000010ff */
[----:B------:R-:W-:Y:S02]  /*52b0*/  F2FP.BF16.F32.PACK_AB R163, R18, R17 ;  /* 0x0000001112a3723e */ /* 0x000fe400000010ff */
[----:B------:R-:W2:Y:S01]  /*52c0*/  MUFU.EX2 R194, R194 ;  /* 0x000000c200c27308 */ /* 0x000ea20000000800 */
[----:B---3--:R-:W-:-:S07]  /*52d0*/  FADD.FTZ R159, R165, R6 ;  /* 0x00000006a59f7221 */ /* 0x008fce0000010000 */
[----:B------:R-:W3:Y:S01]  /*52e0*/  MUFU.EX2 R187, R187 ;  /* 0x000000bb00bb7308 */ /* 0x000ee20000000800 */
[----:B0-----:R-:W-:-:S07]  /*52f0*/  FADD.FTZ R22, R200, R5 ;  /* 0x00000005c8167221 */ /* 0x001fce0000010000 */
[----:B------:R-:W0:Y:S01]  /*5300*/  MUFU.EX2 R167, R167 ;  /* 0x000000a700a77308 */ /* 0x000e220000000800 */
[C---:B--2---:R-:W-:Y:S01]  /*5310*/  FADD.FTZ R6, R194.reuse, R159 ;  /* 0x0000009fc2067221 */ /* 0x044fe20000010000 */
[----:B------:R-:W-:Y:S02]  /*5320*/  F2FP.BF16.F32.PACK_AB R166, R194, R165 ;  /* 0x000000a5c2a6723e */ /* 0x000fe400000010ff */
[----:B------:R-:W-:-:S04]  /*5330*/  F2FP.BF16.F32.PACK_AB R165, R198, R181 ;  /* 0x000000b5c6a5723e */ /* 0x000fc800000010ff */
[----:B------:R-:W2:Y:S01]  /*5340*/  MUFU.EX2 R202, R202 ;  /* 0x000000ca00ca7308 */ /* 0x000ea20000000800 */
[----:B---3--:R-:W-:-:S07]  /*5350*/  FADD.FTZ R5, R187, R22 ;  /* 0x00000016bb057221 */ /* 0x008fce0000010000 */
[----:B------:R-:W3:Y:S01]  /*5360*/  MUFU.EX2 R172, R172 ;  /* 0x000000ac00ac7308 */ /* 0x000ee20000000800 */
[----:B0-----:R-:W-:-:S07]  /*5370*/  FADD.FTZ R159, R167, R6 ;  /* 0x00000006a79f7221 */ /* 0x001fce0000010000 */
[----:B------:R-:W0:Y:S01]  /*5380*/  MUFU.EX2 R189, R189 ;  /* 0x000000bd00bd7308 */ /* 0x000e220000000800 */
[C---:B--2---:R-:W-:Y:S01]  /*5390*/  FADD.FTZ R22, R202.reuse, R5 ;  /* 0x00000005ca167221 */ /* 0x044fe20000010000 */
[----:B------:R-:W-:-:S06]  /*53a0*/  F2FP.BF16.F32.PACK_AB R169, R202, R187 ;  /* 0x000000bbcaa9723e */ /* 0x000fcc00000010ff */
[----:B------:R-:W2:Y:S01]  /*53b0*/  MUFU.EX2 R171, R171 ;  /* 0x000000ab00ab7308 */ /* 0x000ea20000000800 */
[C---:B---3--:R-:W-:Y:S01]  /*53c0*/  FADD.FTZ R6, R172.reuse, R159 ;  /* 0x0000009fac067221 */ /* 0x048fe20000010000 */
[----:B------:R-:W-:Y:S02]  /*53d0*/  F2FP.BF16.F32.PACK_AB R168, R172, R167 ;  /* 0x000000a7aca8723e */ /* 0x000fe400000010ff */
[----:B------:R-:W-:-:S04]  /*53e0*/  F2FP.BF16.F32.PACK_AB R167, R200, R185 ;  /* 0x000000b9c8a7723e */ /* 0x000fc800000010ff */
[----:B------:R-:W3:Y:S01]  /*53f0*/  MUFU.EX2 R204, R204 ;  /* 0x000000cc00cc7308 */ /* 0x000ee20000000800 */
[----:B0-----:R-:W-:-:S07]  /*5400*/  FADD.FTZ R5, R189, R22 ;  /* 0x00000016bd057221 */ /* 0x001fce0000010000 */
[----:B------:R-:W0:Y:S01]  /*5410*/  MUFU.EX2 R174, R174 ;  /* 0x000000ae00ae7308 */ /* 0x000e220000000800 */
[----:B--2---:R-:W-:-:S07]  /*5420*/  FADD.FTZ R159, R171, R6 ;  /* 0x00000006ab9f7221 */ /* 0x004fce0000010000 */
[----:B------:R-:W2:Y:S01]  /*5430*/  MUFU.EX2 R19, R19 ;  /* 0x0000001300137308 */ /* 0x000ea20000000800 */
[----:B---3--:R-:W-:-:S07]  /*5440*/  FADD.FTZ R22, R204, R5 ;  /* 0x00000005cc167221 */ /* 0x008fce0000010000 */
[----:B------:R-:W3:Y:S01]  /*5450*/  MUFU.EX2 R173, R173 ;  /* 0x000000ad00ad7308 */ /* 0x000ee20000000800 */
[C---:B0-----:R-:W-:Y:S01]  /*5460*/  FADD.FTZ R6, R174.reuse, R159 ;  /* 0x0000009fae067221 */ /* 0x041fe20000010000 */
[----:B------:R-:W-:Y:S02]  /*5470*/  F2FP.BF16.F32.PACK_AB R170, R174, R171 ;  /* 0x000000abaeaa723e */ /* 0x000fe400000010ff */
[----:B------:R-:W-:Y:S02]  /*5480*/  F2FP.BF16.F32.PACK_AB R159, R14, R13 ;  /* 0x0000000d0e9f723e */ /* 0x000fe400000010ff */
[----:B------:R-:W-:Y:S02]  /*5490*/  F2FP.BF16.F32.PACK_AB R171, R204, R189 ;  /* 0x000000bdccab723e */ /* 0x000fe400000010ff */
[----:B------:R-:W0:Y:S01]  /*54a0*/  MUFU.EX2 R20, R175 ;  /* 0x000000af00147308 */ /* 0x000e220000000800 */
[----:B--2---:R-:W-:-:S07]  /*54b0*/  FADD.FTZ R5, R19, R22 ;  /* 0x0000001613057221 */ /* 0x004fce0000010000 */
        /* <DEDUP_REMOVED lines=11> */
[----:B0-----:R-:W-:Y:S01]  /*5570*/  FADD.FTZ R21, R177, R6 ;  /* 0x00000006b1157221 */ /* 0x001fe20000010000 */
[C---:B--2---:R-:W-:Y:S01]  /*5580*/  FADD.FTZ R5, R175.reuse, R10 ;  /* 0x0000000aaf057221 */ /* 0x044fe20000010000 */
[----:B------:R-:W-:Y:S02]  /*5590*/  F2FP.BF16.F32.PACK_AB R175, R175, R178 ;  /* 0x000000b2afaf723e */ /* 0x000fe400000010ff */
[C---:B---3--:R-:W-:Y:S01]  /*55a0*/  FADD.FTZ R6, R184.reuse, R21 ;  /* 0x00000015b8067221 */ /* 0x048fe20000010000 */
[----:B------:R-:W-:Y:S01]  /*55b0*/  F2FP.BF16.F32.PACK_AB R174, R184, R177 ;  /* 0x000000b1b8ae723e */ /* 0x000fe200000010ff */
[----:B-1----:R-:W-:Y:S06]  /*55c0*/  @!P0 BRA `(.L_x_28) ;  /* 0x0000000000048947 */ /* 0x002fec0003800000 */
[----:B------:R-:W-:Y:S01]  /*55d0*/  BPT.TRAP 0x1 ;  /* 0x000000040000795c */ /* 0x000fe20000300000 */
.L_x_28:
[----:B------:R-:W-:-:S04]  /*55e0*/  IMAD.U32 R7, RZ, RZ, UR25 ;  /* 0x00000019ff077e24 */ /* 0x000fc8000f8e00ff */
[----:B------:R0:W1:Y:S01]  /*55f0*/  SYNCS.PHASECHK.TRANS64.TRYWAIT P3, [UR26+0x22850], R7 ;  /* 0x02285007ff0075a7 */ /* 0x000062000806015a */
[----:B------:R-:W-:Y:S05]  /*5600*/  @!P0 BRA `(.L_x_29) ;  /* 0x0000000000048947 */ /* 0x000fea0003800000 */
[----:B------:R-:W-:Y:S01]  /*5610*/  BPT.TRAP 0x1 ;  /* 0x000000040000795c */ /* 0x000fe20000300000 */
.L_x_29:
[----:B-1----:R-:W-:Y:S05]  /*5620*/  @P3 BRA `(.L_x_30) ;  /* 0x00000000000c3947 */ /* 0x002fea0003800000 */
[----:B0-----:R-:W-:-:S04]  /*5630*/  IMAD.U32 R7, RZ, RZ, UR25 ;  /* 0x00000019ff077e24 */ /* 0x001fc8000f8e00ff */
[----:B------:R-:W0:Y:S02]  /*5640*/  SYNCS.PHASECHK.TRANS64.TRYWAIT P3, [UR26+0x22850], R7 ;  /* 0x02285007ff0075a7 */ /* 0x000e24000806015a */
[----:B0-----:R-:W-:Y:S05]  /*5650*/  @!P3 BRA `(.L_x_31) ;  /* 0x0000006c00a0b947 */ /* 0x001fea0003800000 */
.L_x_30:
[----:B------:R2:W-:Y:S01]  /*5660*/  BAR.SYNC.DEFER_BLOCKING R0, 0x100 ;  /* 0x000400000000751d */ /* 0x0005e20000010000 */
[----:B------:R-:W-:Y:S01]  /*5670*/  UIMAD UR10, UR5, 0xc00, UR24 ;  /* 0x00000c00050a78a4 */ /* 0x000fe2000f8e0218 */
[----:B0-----:R-:W-:Y:S01]  /*5680*/  @!P1 VIADD R176, R176, 0x22860 ;  /* 0x00022860b0b09836 */ /* 0x001fe20000000000 */
[----:B------:R-:W-:Y:S01]  /*5690*/  MOV R20, R3 ;  /* 0x0000000300147202 */ /* 0x000fe20000000f00 */
[----:B------:R-:W-:Y:S01]  /*56a0*/  IMAD.MOV.U32 R7, RZ, RZ, R4 ;  /* 0x000000ffff077224 */ /* 0x000fe200078e0004 */
[----:B------:R-:W-:Y:S01]  /*56b0*/  UIADD3 UR14, UR10, 0x80, URZ ;  /* 0x000000800a0e7890 */ /* 0x000fe2000fffe03f */
[----:B------:R-:W-:Y:S01]  /*56c0*/  UMOV UR11, 0x40000040 ;  /* 0x40000040000b7882 */ /* 0x000fe20000000000 */
[----:B------:R-:W-:Y:S01]  /*56d0*/  UMOV UR15, 0x40000040 ;  /* 0x40000040000f7882 */ /* 0x000fe20000000000 */
[----:B------:R-:W-:Y:S01]  /*56e0*/  @!P1 PRMT R176, RZ, 0x654, R176 ;  /* 0x00000654ffb09816 */ /* 0x000fe200000000b0 */
[----:B------:R-:W-:-:S06]  /*56f0*/  WARPGROUP.ARRIVE ;  /* 0x00000000000079c5 */ /* 0x000fcc0000000000 */
[----:B------:R-:W-:Y:S01]  /*5700*/  HGMMA.64x256x16.F32.BF16 R24, R152, gdesc[UR8].tnspB, R24, gsb0 ;  /* 0x43e0000898187df0 */ /* 0x000fe20008001818 */
[----:B------:R-:W-:Y:S02]  /*5710*/  UMOV UR11, 0x40000040 ;  /* 0x40000040000b7882 */ /* 0x000fe40000000000 */
[----:B------:R-:W-:Y:S02]  /*5720*/  WARPGROUP.DEPBAR.LE gsb0, 0x0 ;  /* 0x00008000000079c5 */ /* 0x000fe40000010000 */
[----:B------:R-:W-:-:S15]  /*5730*/  WARPGROUP.ARRIVE ;  /* 0x00000000000079c5 */ /* 0x000fde0000000000 */
[----:B------:R-:W-:-:S08]  /*5740*/  NOP ;  /* 0x0000000000007918 */ /* 0x000fd00000000000 */
[----:B------:R-:W-:Y:S01]  /*5750*/  HGMMA.64x256x16.F32.BF16 R24, R156, gdesc[UR12].tnspB, R24, gsb0 ;  /* 0x43e0000c9c187df0 */ /* 0x000fe20008001818 */
[----:B------:R-:W-:Y:S01]  /*5760*/  UIADD3 UR14, UR10, 0x100, URZ ;  /* 0x000001000a0e7890 */ /* 0x000fe2000fffe03f */
[----:B------:R-:W-:Y:S01]  /*5770*/  UMOV UR15, 0x40000040 ;  /* 0x40000040000f7882 */ /* 0x000fe20000000000 */
        /* <DEDUP_REMOVED lines=12> */
[----:B------:R-:W-:Y:S01]  /*5840*/  UIADD3 UR10, UR10, 0x280, URZ ;  /* 0x000002800a0a7890 */ /* 0x000fe2000fffe03f */
[----:B------:R-:W-:Y:S02]  /*5850*/  WARPGROUP.DEPBAR.LE gsb0, 0x0 ;  /* 0x00008000000079c5 */ /* 0x000fe40000010000 */
[----:B------:R-:W-:-:S15]  /*5860*/  WARPGROUP.ARRIVE ;  /* 0x00000000000079c5 */ /* 0x000fde0000000000 */
[----:B------:R-:W-:-:S07]  /*5870*/  NOP ;  /* 0x0000000000007918 */ /* 0x000fce0000000000 */
[----:B------:R-:W-:Y:S03]  /*5880*/  HGMMA.64x256x16.F32.BF16 R24, R168, gdesc[UR12].tnspB, R24, gsb0 ;  /* 0x43e0000ca8187df0 */ /* 0x000fe60008001818 */
[----:B------:R-:W-:Y:S02]  /*5890*/  WARPGROUP.DEPBAR.LE gsb0, 0x0 ;  /* 0x00008000000079c5 */ /* 0x000fe40000010000 */
[----:B------:R-:W-:-:S15]  /*58a0*/  WARPGROUP.ARRIVE ;  /* 0x00000000000079c5 */ /* 0x000fde0000000000 */
[----:B------:R-:W-:-:S08]  /*58b0*/  NOP ;  /* 0x0000000000007918 */ /* 0x000fd00000000000 */
[----:B------:R-:W-:Y:S03]  /*58c0*/  HGMMA.64x256x16.F32.BF16 R24, R172, gdesc[UR8].tnspB, R24, gsb0 ;  /* 0x43e00008ac187df0 */ /* 0x000fe60008001818 */
[----:B------:R-:W-:Y:S02]  /*58d0*/  WARPGROUP.DEPBAR.LE gsb0, 0x0 ;  /* 0x00008000000079c5 */ /* 0x000fe40000010000 */
[----:B------:R2:W-:Y:S01]  /*58e0*/  @!P1 SYNCS.ARRIVE.TRANS64.RED.A1T0 RZ, [R176+URZ], RZ ;  /* 0x000000ffb0ff99a7 */ /* 0x0005e2000810043f */
[----:B------:R-:W-:Y:S05]  /*58f0*/  @P2 BRA `(.L_x_32) ;  /* 0xffffffdc00502947 */ /* 0x000fea000383ffff */
.L_x_23:
[----:B01----:R-:W0:Y:S01]  /*5900*/  SHFL.BFLY PT, R7, R6, 0x2, 0x1f ;  /* 0x0c401f0006077f89 */ /* 0x003e2200000e0000 */
[----:B------:R1:W-:Y:S08]  /*5910*/  BAR.ARV R8, 0x100 ;  /* 0x000400080000751d */ /* 0x0003f00000002000 */
[----:B------:R-:W-:Y:S06]  /*5920*/  BAR.ARV 0x8, 0x180 ;  /* 0x0206000000007b1d */ /* 0x000fec0000002000 */
[----:B-1----:R-:W-:Y:S01]  /*5930*/  MOV R8, UR7 ;  /* 0x0000000700087c02 */ /* 0x002fe20008000f00 */
[----:B------:R-:W1:Y:S01]  /*5940*/  SHFL.BFLY PT, R2, R5, 0x2, 0x1f ;  /* 0x0c401f0005027f89 */ /* 0x000e6200000e0000 */
[----:B------:R-:W-:Y:S01]  /*5950*/  PLOP3.LUT P0, PT, PT, PT, PT, 0x8, 0x0 ;  /* 0x000000000000781c */ /* 0x000fe20003f0e170 */
[----:B0-----:R-:W-:Y:S01]  /*5960*/  FADD.FTZ R7, R7, R6 ;  /* 0x0000000607077221 */ /* 0x001fe20000010000 */
[----:B------:R-:W-:-:S04]  /*5970*/  IMAD.MOV.U32 R6, RZ, RZ, -0x800000 ;  /* 0xff800000ff067424 */ /* 0x000fc800078e00ff */
[----:B--23--:R-:W0:Y:S01]  /*5980*/  SHFL.BFLY PT, R0, R7, 0x1, 0x1f ;  /* 0x0c201f0007007f89 */ /* 0x00ce2200000e0000 */
[----:B-1----:R-:W-:Y:S01]  /*5990*/  FADD.FTZ R2, R2, R5 ;  /* 0x0000000502027221 */ /* 0x002fe20000010000 */
[----:B------:R-:W-:-:S04]  /*59a0*/  IMAD.MOV.U32 R5, RZ, RZ, -0x800000 ;  /* 0xff800000ff057424 */ /* 0x000fc800078e00ff */
[----:B------:R-:W1:Y:S01]  /*59b0*/  SHFL.BFLY PT, R9, R2, 0x1, 0x1f ;  /* 0x0c201f0002097f89 */ /* 0x000e6200000e0000 */
[----:B0-----:R-:W-:Y:S01]  /*59c0*/  FADD.FTZ R12, R7, R0 ;  /* 0x00000000070c7221 */ /* 0x001fe20000010000 */
[----:B------:R-:W-:-:S04]  /*59d0*/  IMAD.MOV.U32 R0, RZ, RZ, RZ ;  /* 0x000000ffff007224 */ /* 0x000fc800078e00ff */
[----:B------:R-:W-:-:S13]  /*59e0*/  FSETP.NE.FTZ.AND P1, PT, R12, RZ, PT ;  /* 0x000000ff0c00720b */ /* 0x000fda0003f35000 */
[----:B------:R-:W0:Y:S01]  /*59f0*/  @P1 MUFU.LG2 R10, R12 ;  /* 0x0000000c000a1308 */ /* 0x000e220000000c00 */
[----:B-1----:R-:W-:Y:S01]  /*5a00*/  FADD.FTZ R13, R2, R9 ;  /* 0x00000009020d7221 */ /* 0x002fe20000010000 */
[----:B------:R-:W-:Y:S02]  /*5a10*/  IMAD.MOV.U32 R9, RZ, RZ, RZ ;  /* 0x000000ffff097224 */ /* 0x000fe400078e00ff */
[----:B------:R-:W-:Y:S02]  /*5a20*/  IMAD.U32 R2, RZ, RZ, UR7 ;  /* 0x00000007ff027e24 */ /* 0x000fe4000f8e00ff */
[----:B------:R-:W-:Y:S02]  /*5a30*/  FSETP.NE.FTZ.AND P2, PT, R13, RZ, PT ;  /* 0x000000ff0d00720b */ /* 0x000fe40003f55000 */
[----:B------:R-:W1:Y:S01]  /*5a40*/  @P1 MUFU.RCP R9, R12 ;  /* 0x0000000c00091308 */ /* 0x000e620000001000 */
[----:B------:R-:W-:Y:S01]  /*5a50*/  @P1 FMUL.FTZ R2, R2, 0.69314718246459960938 ;  /* 0x3f31721802021820 */ /* 0x000fe20000410000 */
[----:B0-----:R-:W-:-:S09]  /*5a60*/  @P1 FMUL.FTZ R7, R10, 0.69314718246459960938 ;  /* 0x3f3172180a071820 */ /* 0x001fd20000410000 */
[----:B------:R-:W0:Y:S01]  /*5a70*/  @P2 MUFU.LG2 R11, R13 ;  /* 0x0000000d000b2308 */ /* 0x000e220000000c00 */
[----:B------:R-:W-:Y:S01]  /*5a80*/  @P2 FMUL.FTZ R8, R8, 0.69314718246459960938 ;  /* 0x3f31721808082820 */ /* 0x000fe20000410000 */
[----:B------:R-:W-:Y:S01]  /*5a90*/  @P1 FFMA.FTZ R6, R2, R3, R7 ;  /* 0x0000000302061223 */ /* 0x000fe20000010007 */
[-C--:B-1----:R-:W-:Y:S01]  /*5aa0*/  FMUL.FTZ R24, R24, R9.reuse ;  /* 0x0000000918187220 */ /* 0x082fe20000410000 */
[----:B------:R-:W-:-:S04]  /*5ab0*/  FMUL.FTZ R25, R25, R9 ;  /* 0x0000000919197220 */ /* 0x000fc80000410000 */
[----:B------:R-:W1:Y:S01]  /*5ac0*/  @P2 MUFU.RCP R0, R13 ;  /* 0x0000000d00002308 */ /* 0x000e620000001000 */
[-C--:B------:R-:W-:Y:S01]  /*5ad0*/  FMUL.FTZ R28, R28, R9.reuse ;  /* 0x000000091c1c7220 */ /* 0x080fe20000410000 */
[-C--:B------:R-:W-:Y:S01]  /*5ae0*/  FMUL.FTZ R29, R29, R9.reuse ;  /* 0x000000091d1d7220 */ /* 0x080fe20000410000 */
[-C--:B------:R-:W-:Y:S01]  /*5af0*/  FMUL.FTZ R32, R32, R9.reuse ;  /* 0x0000000920207220 */ /* 0x080fe20000410000 */
[-C--:B------:R-:W-:Y:S01]  /*5b00*/  FMUL.FTZ R33, R33, R9.reuse ;  /* 0x0000000921217220 */ /* 0x080fe20000410000 */
[-C--:B------:R-:W-:Y:S01]  /*5b10*/  FMUL.FTZ R36, R36, R9.reuse ;  /* 0x0000000924247220 */ /* 0x080fe20000410000 */
[-C--:B------:R-:W-:Y:S01]  /*5b20*/  FMUL.FTZ R37, R37, R9.reuse ;  /* 0x0000000925257220 */ /* 0x080fe20000410000 */
[-C--:B------:R-:W-:Y:S01]  /*5b30*/  FMUL.FTZ R40, R40, R9.reuse ;  /* 0x0000000928287220 */ /* 0x080fe20000410000 */
[-C--:B------:R-:W-:Y:S01]  /*5b40*/  FMUL.FTZ R41, R41, R9.reuse ;  /* 0x0000000929297220 */ /* 0x080fe20000410000 */
[----:B0-----:R-:W-:Y:S01]  /*5b50*/  @P2 FMUL.FTZ R11, R11, 0.69314718246459960938 ;  /* 0x3f3172180b0b2820 */ /* 0x001fe20000410000 */
        /* <DEDUP_REMOVED lines=53> */
[----:B------:R-:W-:Y:S01]  /*5eb0*/  FMUL.FTZ R149, R149, R9 ;  /* 0x0000000995957220 */ /* 0x000fe20000410000 */
[-C--:B-1----:R-:W-:Y:S01]  /*5ec0*/  FMUL.FTZ R26, R26, R0.reuse ;  /* 0x000000001a1a7220 */ /* 0x082fe20000410000 */
        /* <DEDUP_REMOVED lines=63> */
[----:B------:R-:W-:-:S07]  /*62c0*/  @P2 FFMA.FTZ R5, R8, R4, R11 ;  /* 0x0000000408052223 */ /* 0x000fce000001000b */
.L_x_12:
[----:B------:R-:W-:Y:S05]  /*62d0*/  @P0 BRA `(.L_x_33) ;  /* 0x00000020004c0947 */ /* 0x000fea0003800000 */
[----:B------:R-:W0:Y:S01]  /*62e0*/  S2R R0, SR_TID.X ;  /* 0x0000000000007919 */ /* 0x000e220000002100 */
[----:B------:R-:W1:Y:S01]  /*62f0*/  LDC R8, c[0x0][0xbe8] ;  /* 0x0002fa00ff087b82 */ /* 0x000e620000000800 */
[----:B------:R-:W-:Y:S01]  /*6300*/  USHF.R.S32.HI UR7, URZ, 0x1f, UR36 ;  /* 0x0000001f3f077899 */ /* 0x000fe20008011424 */
[----:B------:R-:W-:Y:S01]  /*6310*/  BSSY B0, `(.L_x_34) ;  /* 0x000014b000007945 */ /* 0x000fe20003800000 */
[----:B------:R-:W2:Y:S01]  /*6320*/  S2R R16, SR_CTAID.X ;  /* 0x0000000000107919 */ /* 0x000ea20000002500 */
[----:B------:R-:W-:Y:S02]  /*6330*/  ULDC.64 UR8, c[0x0][0xbd0] ;  /* 0x0002f40000087ab9 */ /* 0x000fe40000000a00 */
[----:B------:R-:W-:Y:S02]  /*6340*/  UIMAD UR6, UR7, UR8, URZ ;  /* 0x00000008070672a4 */ /* 0x000fe4000f8e023f */
[----:B------:R-:W3:Y:S01]  /*6350*/  S2UR UR12, SR_CTAID.Z ;  /* 0x00000000000c79c3 */ /* 0x000ee20000002700 */
[----:B------:R-:W-:-:S02]  /*6360*/  UIMAD.WIDE.U32 UR4, UR36, UR8, URZ ;  /* 0x00000008240472a5 */ /* 0x000fc4000f8e003f */
[----:B------:R-:W-:-:S03]  /*6370*/  UIMAD UR6, UR36, UR9, UR6 ;  /* 0x00000009240672a4 */ /* 0x000fc6000f8e0206 */
[----:B------:R-:W-:Y:S01]  /*6380*/  ULDC.64 UR8, c[0x0][0xb38] ;  /* 0x0002ce0000087ab9 */ /* 0x000fe20000000a00 */
[----:B------:R-:W-:Y:S01]  /*6390*/  UIADD3 UR6, UR5, UR6, URZ ;  /* 0x0000000605067290 */ /* 0x000fe2000fffe03f */
[----:B------:R-:W4:Y:S01]  /*63a0*/  LDC.64 R18, c[0x0][0xbd8] ;  /* 0x0002f600ff127b82 */ /* 0x000f220000000a00 */
[----:B------:R-:W-:-:S07]  /*63b0*/  UIMAD UR7, UR7, UR8, URZ ;  /* 0x00000008070772a4 */ /* 0x000fce000f8e023f */
[----:B------:R-:W-:Y:S01]  /*63c0*/  BAR.SYNC.DEFER_BLOCKING 0x1, 0x100 ;  /* 0x0044000000007b1d */ /* 0x000fe20000010000 */
[----:B-1----:R-:W-:-:S07]  /*63d0*/  ISETP.NE.AND P0, PT, R8, 0x1, PT ;  /* 0x000000010800780c */ /* 0x002fce0003f05270 */
[----:B------:R-:W1:Y:S01]  /*63e0*/  S2UR UR11, SR_CTAID.Y ;  /* 0x00000000000b79c3 */ /* 0x000e620000002600 */
[----:B0-----:R-:W-:Y:S01]  /*63f0*/  VIADD R14, R0, 0xffffff80 ;  /* 0xffffff80000e7836 */ /* 0x001fe20000000000 */
[----:B---3--:R-:W-:-:S06]  /*6400*/  USHF.R.S32.HI UR10, URZ, 0x1f, UR12 ;  /* 0x0000001f3f0a7899 */ /* 0x008fcc000801140c */
[----:B------:R-:W1:Y:S01]  /*6410*/  LDC R23, c[0x0][0xc50] ;  /* 0x00031400ff177b82 */ /* 0x000e620000000800 */
[----:B------:R-:W-:-:S04]  /*6420*/  SHF.R.S32.HI R7, RZ, 0x1f, R14 ;  /* 0x0000001fff077819 */ /* 0x000fc8000001140e */
[----:B------:R-:W-:-:S03]  /*6430*/  LEA.HI R2, R7, R14, RZ, 0x7 ;  /* 0x0000000e07027211 */ /* 0x000fc600078f38ff */
[----:B------:R-:W0:Y:S01]  /*6440*/  LDC.64 R20, c[0x0][0xb40] ;  /* 0x0002d000ff147b82 */ /* 0x000e220000000a00 */
[----:B------:R-:W-:Y:S02]  /*6450*/  LEA.HI R7, R7, R14, RZ, 0x2 ;  /* 0x0000000e07077211 */ /* 0x000fe400078f10ff */
[----:B------:R-:W-:Y:S02]  /*6460*/  LOP3.LUT R3, R2, 0xffffff80, RZ, 0xc0, !PT ;  /* 0xffffff8002037812 */ /* 0x000fe400078ec0ff */
[----:B------:R-:W-:Y:S02]  /*6470*/  SHF.R.S32.HI R9, RZ, 0x7, R2 ;  /* 0x00000007ff097819 */ /* 0x000fe40000011402 */
[----:B------:R-:W-:Y:S01]  /*6480*/  LOP3.LUT R7, R7, 0xfffffffc, RZ, 0xc0, !PT ;  /* 0xfffffffc07077812 */ /* 0x000fe200078ec0ff */
[----:B------:R-:W-:Y:S01]  /*6490*/  IMAD.IADD R0, R14, 0x1, -R3 ;  /* 0x000000010e007824 */ /* 0x000fe200078e0a03 */
[----:B------:R-:W-:Y:S01]  /*64a0*/  LEA.HI R2, R2, R9, RZ, 0x1 ;  /* 0x0000000902027211 */ /* 0x000fe200078f08ff */
[----:B------:R-:W3:Y:S02]  /*64b0*/  @P0 LDC R17, c[0x0][0xbf0] ;  /* 0x0002fc00ff110b82 */ /* 0x000ee40000000800 */
[----:B------:R-:W-:Y:S01]  /*64c0*/  IMAD.IADD R7, R14, 0x1, -R7 ;  /* 0x000000010e077824 */ /* 0x000fe200078e0a07 */
[----:B------:R-:W-:-:S02]  /*64d0*/  SHF.R.S32.HI R11, RZ, 0x1f, R0 ;  /* 0x0000001fff0b7819 */ /* 0x000fc40000011400 */
[----:B------:R-:W-:Y:S02]  /*64e0*/  LOP3.LUT R2, R2, 0x3fffffe, RZ, 0xc0, !PT ;  /* 0x03fffffe02027812 */ /* 0x000fe400078ec0ff */
[----:B------:R-:W-:Y:S01]  /*64f0*/  LEA.HI R10, R11, R0, RZ, 0x2 ;  /* 0x000000000b0a7211 */ /* 0x000fe200078f10ff */
[----:B------:R-:W5:Y:S03]  /*6500*/  @P0 LDC R14, c[0x0][0xbec] ;  /* 0x0002fb00ff0e0b82 */ /* 0x000f660000000800 */
[--C-:B------:R-:W-:Y:S02]  /*6510*/  SHF.R.S32.HI R3, RZ, 0x2, R10.reuse ;  /* 0x00000002ff037819 */ /* 0x100fe4000001140a */
[----:B------:R-:W-:-:S03]  /*6520*/  SHF.R.S32.HI R4, RZ, 0x1f, R10 ;  /* 0x0000001fff047819 */ /* 0x000fc6000001140a */
[----:B------:R-:W3:Y:S01]  /*6530*/  @P0 LDC R22, c[0x0][0xbec] ;  /* 0x0002fb00ff160b82 */ /* 0x000ee20000000800 */
[----:B------:R-:W-:-:S04]  /*6540*/  LEA.HI R4, R4, R3, RZ, 0x3 ;  /* 0x0000000304047211 */ /* 0x000fc800078f18ff */
[----:B------:R-:W-:Y:S02]  /*6550*/  LOP3.LUT R12, R4, 0xfffffff8, RZ, 0xc0, !PT ;  /* 0xfffffff8040c7812 */ /* 0x000fe400078ec0ff */
[----:B------:R-:W-:Y:S01]  /*6560*/  IADD3 R4, R9, -R2, RZ ;  /* 0x8000000209047210 */ /* 0x000fe20007ffe0ff */
[----:B------:R-:W3:Y:S01]  /*6570*/  @P0 LDC R153, c[0x0][0xbf0] ;  /* 0x0002fc00ff990b82 */ /* 0x000ee20000000800 */
[----:B------:R-:W-:Y:S01]  /*6580*/  LEA.HI R9, R7, R7, RZ, 0x1 ;  /* 0x0000000707097211 */ /* 0x000fe200078f08ff */
[----:B------:R-:W-:Y:S01]  /*6590*/  IMAD.IADD R3, R3, 0x1, -R12 ;  /* 0x0000000103037824 */ /* 0x000fe200078e0a0c */
[----:B------:R-:W-:Y:S02]  /*65a0*/  LEA.HI R2, R11, R0, RZ, 0x5 ;  /* 0x000000000b027211 */ /* 0x000fe400078f28ff */
[----:B------:R-:W-:Y:S02]  /*65b0*/  LOP3.LUT R12, R9, 0x1ffffffe, RZ, 0xc0, !PT ;  /* 0x1ffffffe090c7812 */ /* 0x000fe400078ec0ff */
[----:B------:R-:W-:-:S03]  /*65c0*/  SHF.R.S32.HI R2, RZ, 0x5, R2 ;  /* 0x00000005ff027819 */ /* 0x000fc60000011402 */
[----:B------:R-:W-:Y:S02]  /*65d0*/  IMAD.IADD R12, R7, 0x1, -R12 ;  /* 0x00000001070c7824 */ /* 0x000fe400078e0a0c */
[----:B------:R-:W-:Y:S01]  /*65e0*/  IMAD R7, R2, 0x10, R3 ;  /* 0x0000001002077824 */ /* 0x000fe200078e0203 */
[----:B------:R-:W-:Y:S01]  /*65f0*/  MOV R3, UR5 ;  /* 0x0000000500037c02 */ /* 0x000fe20008000f00 */
[----:B------:R-:W-:Y:S01]  /*6600*/  IMAD.U32 R2, RZ, RZ, UR4 ;  /* 0x00000004ff027e24 */ /* 0x000fe2000f8e00ff */
[----:B------:R-:W-:Y:S01]  /*6610*/  UIMAD.WIDE.U32 UR4, UR36, UR8, URZ ;  /* 0x00000008240472a5 */ /* 0x000fe2000f8e003f */
[----:B------:R-:W-:Y:S02]  /*6620*/  IMAD R9, R4, 0x40, R7 ;  /* 0x0000004004097824 */ /* 0x000fe400078e0207 */
[----:B------:R-:W-:Y:S01]  /*6630*/  IMAD.U32 R3, RZ, RZ, UR6 ;  /* 0x00000006ff037e24 */ /* 0x000fe2000f8e00ff */
[----:B------:R-:W-:Y:S01]  /*6640*/  UIMAD UR6, UR36, UR9, UR7 ;  /* 0x00000009240672a4 */ /* 0x000fe2000f8e0207 */
[----:B------:R-:W-:-:S02]  /*6650*/  IMAD R12, R12, 0x8, R9 ;  /* 0x000000080c0c7824 */ /* 0x000fc400078e0209 */
[----:B----4-:R-:W-:Y:S01]  /*6660*/  IMAD R4, R18, UR10, RZ ;  /* 0x0000000a12047c24 */ /* 0x010fe2000f8e02ff */
[----:B------:R-:W-:Y:S01]  /*6670*/  UIADD3 UR6, UR5, UR6, URZ ;  /* 0x0000000605067290 */ /* 0x000fe2000fffe03f */
[----:B--2---:R-:W-:Y:S01]  /*6680*/  IMAD R7, R16, 0x80, R12 ;  /* 0x0000008010077824 */ /* 0x004fe200078e020c */
[----:B------:R-:W-:Y:S01]  /*6690*/  MOV R12, UR4 ;  /* 0x00000004000c7c02 */ /* 0x000fe20008000f00 */
[----:B------:R-:W-:Y:S01]  /*66a0*/  IMAD.WIDE.U32 R2, R18, UR12, R2 ;  /* 0x0000000c12027c25 */ /* 0x000fe2000f8e0002 */
[----:B------:R-:W-:-:S03]  /*66b0*/  ULDC.64 UR8, c[0x0][0xb28] ;  /* 0x0002ca0000087ab9 */ /* 0x000fc60000000a00 */
[----:B------:R-:W-:Y:S02]  /*66c0*/  IMAD R18, RZ, RZ, -UR36 ;  /* 0x80000024ff127e24 */ /* 0x000fe4000f8e02ff */
[----:B------:R-:W-:Y:S02]  /*66d0*/  IMAD R15, R19, UR12, R4 ;  /* 0x0000000c130f7c24 */ /* 0x000fe4000f8e0204 */
[----:B-----5:R-:W-:-:S03]  /*66e0*/  @P0 IMAD.HI.U32 R4, R7, R14, RZ ;  /* 0x0000000e07040227 */ /* 0x020fc600078e00ff */
[----:B------:R-:W-:Y:S01]  /*66f0*/  IADD3 R3, R3, R15, RZ ;  /* 0x0000000f03037210 */ /* 0x000fe20007ffe0ff */
[----:B------:R-:W-:Y:S01]  /*6700*/  IMAD.U32 R13, RZ, RZ, UR5 ;  /* 0x00000005ff0d7e24 */ /* 0x000fe2000f8e00ff */
[----:B------:R-:W-:Y:S01]  /*6710*/  ULDC.64 UR4, c[0x0][0xbe0] ;  /* 0x0002f80000047ab9 */ /* 0x000fe20000000a00 */
[C---:B0-----:R-:W-:Y:S02]  /*6720*/  IMAD R14, R20.reuse, UR10, RZ ;  /* 0x0000000a140e7c24 */ /* 0x041fe4000f8e02ff */
[----:B-1----:R-:W-:Y:S02]  /*6730*/  IMAD R23, R23, R18, UR11 ;  /* 0x0000000b17177e24 */ /* 0x002fe4000f8e0212 */
[----:B------:R-:W-:Y:S01]  /*6740*/  IMAD.U32 R13, RZ, RZ, UR6 ;  /* 0x00000006ff0d7e24 */ /* 0x000fe2000f8e00ff */
[----:B------:R-:W-:Y:S01]  /*6750*/  ULDC.64 UR6, c[0x0][0xb48] ;  /* 0x0002d20000067ab9 */ /* 0x000fe20000000a00 */
[----:B------:R-:W-:Y:S01]  /*6760*/  IMAD.MOV.U32 R11, RZ, RZ, R7 ;  /* 0x000000ffff0b7224 */ /* 0x000fe200078e0007 */
[----:B---3--:R-:W-:Y:S01]  /*6770*/  @P0 SHF.R.U32.HI R11, RZ, R17, R4 ;  /* 0x00000011ff0b0219 */ /* 0x008fe20000011604 */
[----:B------:R-:W-:Y:S01]  /*6780*/  IMAD R17, R21, UR12, R14 ;  /* 0x0000000c15117c24 */ /* 0x000fe2000f8e020e */
[----:B------:R-:W-:Y:S01]  /*6790*/  SHF.R.S32.HI R14, RZ, 0x1f, R23 ;  /* 0x0000001fff0e7819 */ /* 0x000fe20000011417 */
[----:B------:R-:W-:-:S04]  /*67a0*/  IMAD.WIDE.U32 R12, R20, UR12, R12 ;  /* 0x0000000c140c7c25 */ /* 0x000fc8000f8e000c */
[----:B------:R-:W-:-:S04]  /*67b0*/  @P0 IMAD.HI.U32 R22, R7, R22, RZ ;  /* 0x0000001607160227 */ /* 0x000fc800078e00ff */
[----:B------:R-:W-:Y:S02]  /*67c0*/  IMAD.IADD R13, R13, 0x1, R17 ;  /* 0x000000010d0d7824 */ /* 0x000fe400078e0211 */
[----:B------:R-:W-:Y:S01]  /*67d0*/  IMAD.MOV.U32 R15, RZ, RZ, R7 ;  /* 0x000000ffff0f7224 */ /* 0x000fe200078e0007 */
[----:B------:R-:W-:Y:S01]  /*67e0*/  @P0 SHF.R.U32.HI R15, RZ, R153, R22 ;  /* 0x00000099ff0f0219 */ /* 0x000fe20000011616 */
[C---:B------:R-:W-:Y:S02]  /*67f0*/  IMAD R4, R14.reuse, UR4, RZ ;  /* 0x000000040e047c24 */ /* 0x040fe4000f8e02ff */
[----:B------:R-:W-:Y:S02]  /*6800*/  IMAD R17, R14, UR6, RZ ;  /* 0x000000060e117c24 */ /* 0x000fe4000f8e02ff */
[----:B------:R-:W-:-:S04]  /*6810*/  IMAD.WIDE.U32 R2, R23, UR4, R2 ;  /* 0x0000000417027c25 */ /* 0x000fc8000f8e0002 */
[----:B------:R-:W-:Y:S01]  /*6820*/  IMAD R14, R23, UR5, R4 ;  /* 0x00000005170e7c24 */ /* 0x000fe2000f8e0204 */
[----:B------:R-:W-:Y:S01]  /*6830*/  IADD3 R2, P0, R11, R2, RZ ;  /* 0x000000020b027210 */ /* 0x000fe20007f1e0ff */
[C---:B------:R-:W-:Y:S01]  /*6840*/  IMAD R19, R23.reuse, UR7, R17 ;  /* 0x0000000717137c24 */ /* 0x040fe2000f8e0211 */
[--C-:B------:R-:W-:Y:S01]  /*6850*/  SHF.R.S32.HI R17, RZ, 0x1f, R11.reuse ;  /* 0x0000001fff117819 */ /* 0x100fe2000001140b */
[----:B------:R-:W-:Y:S01]  /*6860*/  IMAD.MOV R11, RZ, RZ, -R11 ;  /* 0x000000ffff0b7224 */ /* 0x000fe200078e0a0b */
[----:B------:R-:W-:Y:S01]  /*6870*/  SHF.R.S32.HI R4, RZ, 0x1f, R15 ;  /* 0x0000001fff047819 */ /* 0x000fe2000001140f */
[----:B------:R-:W-:Y:S01]  /*6880*/  ULDC.64 UR4, c[0x0][0xb30] ;  /* 0x0002cc0000047ab9 */ /* 0x000fe20000000a00 */
[----:B------:R-:W-:Y:S01]  /*6890*/  IMAD.WIDE.U32 R12, R23, UR6, R12 ;  /* 0x00000006170c7c25 */ /* 0x000fe2000f8e000c */
[----:B------:R-:W-:Y:S01]  /*68a0*/  IADD3.X R3, R17, R3, R14, P0, !PT ;  /* 0x0000000311037210 */ /* 0x000fe200007fe40e */
[----:B------:R-:W-:Y:S02]  /*68b0*/  ULDC.64 UR6, c[0x0][0xbc8] ;  /* 0x0002f20000067ab9 */ /* 0x000fe40000000a00 */
[----:B------:R-:W-:Y:S01]  /*68c0*/  IMAD.MOV R18, RZ, RZ, -R15 ;  /* 0x000000ffff127224 */ /* 0x000fe200078e0a0f */
[----:B------:R-:W-:Y:S01]  /*68d0*/  IADD3 R13, R13, R19, RZ ;  /* 0x000000130d0d7210 */ /* 0x000fe20007ffe0ff */
[----:B------:R-:W-:-:S02]  /*68e0*/  IMAD R4, R4, UR4, RZ ;  /* 0x0000000404047c24 */ /* 0x000fc4000f8e02ff */
[C-C-:B------:R-:W-:Y:S02]  /*68f0*/  IMAD R11, R8.reuse, R11, R7.reuse ;  /* 0x0000000b080b7224 */ /* 0x140fe400078e0207 */
[----:B------:R-:W-:Y:S02]  /*6900*/  IMAD R7, R8, R18, R7 ;  /* 0x0000001208077224 */ /* 0x000fe400078e0207 */
[C---:B------:R-:W-:Y:S01]  /*6910*/  IMAD R17, R15.reuse, UR5, R4 ;  /* 0x000000050f117c24 */ /* 0x040fe2000f8e0204 */
[----:B------:R-:W-:Y:S01]  /*6920*/  SHF.R.S32.HI R4, RZ, 0x1f, R11 ;  /* 0x0000001fff047819 */ /* 0x000fe2000001140b */
[----:B------:R-:W-:Y:S01]  /*6930*/  IMAD.WIDE.U32 R12, R15, UR4, R12 ;  /* 0x000000040f0c7c25 */ /* 0x000fe2000f8e000c */
[----:B------:R-:W-:Y:S01]  /*6940*/  SHF.R.S32.HI R14, RZ, 0x1f, R7 ;  /* 0x0000001fff0e7819 */ /* 0x000fe20000011407 */
[----:B------:R-:W0:Y:S01]  /*6950*/  S2UR UR5, SR_CgaCtaId ;  /* 0x00000000000579c3 */ /* 0x000e220000008800 */
[----:B------:R-:W-:Y:S01]  /*6960*/  UMOV UR4, 0x400 ;  /* 0x0000040000047882 */ /* 0x000fe20000000000 */
[----:B------:R-:W-:-:S02]  /*6970*/  IMAD R4, R4, UR6, RZ ;  /* 0x0000000604047c24 */ /* 0x000fc4000f8e02ff */
[----:B------:R-:W-:Y:S02]  /*6980*/  IMAD.IADD R13, R13, 0x1, R17 ;  /* 0x000000010d0d7824 */ /* 0x000fe400078e0211 */
[----:B------:R-:W-:Y:S02]  /*6990*/  IMAD R14, R14, UR8, RZ ;  /* 0x000000080e0e7c24 */ /* 0x000fe4000f8e02ff */
[C---:B------:R-:W-:Y:S02]  /*69a0*/  IMAD R15, R11.reuse, UR7, R4 ;  /* 0x000000070b0f7c24 */ /* 0x040fe4000f8e0204 */
[----:B------:R-:W-:Y:S01]  /*69b0*/  IMAD.WIDE.U32 R2, R11, UR6, R2 ;  /* 0x000000060b027c25 */ /* 0x000fe2000f8e0002 */
[----:B------:R-:W-:-:S03]  /*69c0*/  ULDC.64 UR6, c[0x0][0xba8] ;  /* 0x0002ea0000067ab9 */ /* 0x000fc60000000a00 */
[C---:B------:R-:W-:Y:S01]  /*69d0*/  IMAD R11, R7.reuse, UR9, R14 ;  /* 0x00000009070b7c24 */ /* 0x040fe2000f8e020e */
[----:B------:R-:W-:Y:S01]  /*69e0*/  LEA R17, P0, R2, UR6, 0x2 ;  /* 0x0000000602117c11 */ /* 0x000fe2000f8010ff */
[----:B------:R-:W-:Y:S01]  /*69f0*/  IMAD.WIDE.U32 R12, R7, UR8, R12 ;  /* 0x00000008070c7c25 */ /* 0x000fe2000f8e000c */
[----:B------:R-:W-:Y:S01]  /*6a00*/  ULDC.64 UR8, c[0x0][0xb00] ;  /* 0x0002c00000087ab9 */ /* 0x000fe20000000a00 */
[----:B------:R-:W-:Y:S02]  /*6a10*/  ULDC UR6, c[0x0][0xa88] ;  /* 0x0002a20000067ab9 */ /* 0x000fe40000000800 */
[----:B------:R-:W-:Y:S01]  /*6a20*/  IMAD.IADD R3, R3, 0x1, R15 ;  /* 0x0000000103037824 */ /* 0x000fe200078e020f */
[----:B------:R-:W-:Y:S01]  /*6a30*/  LEA R4, P1, R12, UR8, 0x2 ;  /* 0x000000080c047c11 */ /* 0x000fe2000f8210ff */
[----:B------:R-:W-:Y:S01]  /*6a40*/  IMAD.IADD R7, R13, 0x1, R11 ;  /* 0x000000010d077824 */ /* 0x000fe200078e020b */
[----:B------:R-:W-:Y:S01]  /*6a50*/  SHFL.IDX PT, R14, R17, 0x1, 0x1c1f ;  /* 0x003c1f00110e7f89 */ /* 0x000fe200000e0000 */
[----:B------:R-:W-:Y:S01]  /*6a60*/  IMAD R11, R16, 0x80, R9 ;  /* 0x00000080100b7824 */ /* 0x000fe200078e0209 */
[----:B------:R-:W-:Y:S01]  /*6a70*/  LEA.HI.X R18, R2, UR7, R3, 0x2, P0 ;  /* 0x0000000702127c11 */ /* 0x000fe200080f1403 */
[----:B0-----:R-:W-:Y:S01]  /*6a80*/  ULEA UR4, UR5, UR4, 0x18 ;  /* 0x0000000405047291 */ /* 0x001fe2000f8ec03f */
[----:B------:R-:W-:Y:S01]  /*6a90*/  LEA.HI.X R7, R12, UR9, R7, 0x2, P1 ;  /* 0x000000090c077c11 */ /* 0x000fe200088f1407 */
[----:B------:R-:W-:Y:S01]  /*6aa0*/  IMAD R8, R8, UR6, RZ ;  /* 0x0000000608087c24 */ /* 0x000fe2000f8e02ff */
[----:B------:R0:W-:Y:S01]  /*6ab0*/  SHFL.IDX PT, R12, R17, RZ, 0x1c1f ;  /* 0x001c1fff110c7589 */ /* 0x0001e200000e0000 */
[----:B------:R-:W-:Y:S01]  /*6ac0*/  LOP3.LUT P0, RZ, R0, 0x3, RZ, 0xc0, !PT ;  /* 0x0000000300ff7812 */ /* 0x000fe2000780c0ff */
[----:B------:R-:W-:Y:S01]  /*6ad0*/  UIADD3 UR4, UR4, 0x22820, URZ ;  /* 0x0002282004047890 */ /* 0x000fe2000fffe03f */
[C---:B------:R-:W-:Y:S01]  /*6ae0*/  IADD3 R9, R11.reuse, 0x8, RZ ;  /* 0x000000080b097810 */ /* 0x040fe20007ffe0ff */
[----:B------:R-:W1:Y:S01]  /*6af0*/  SHFL.IDX PT, R13, R18, RZ, 0x1c1f ;  /* 0x001c1fff120d7589 */ /* 0x000e6200000e0000 */
[-C--:B------:R-:W-:Y:S01]  /*6b00*/  ISETP.GE.OR P1, PT, R11, R8.reuse, P0 ;  /* 0x000000080b00720c */ /* 0x080fe20000726670 */
[----:B------:R-:W-:Y:S01]  /*6b10*/  UPRMT UR4, URZ, 0x654, UR4 ;  /* 0x000006543f047896 */ /* 0x000fe20008000004 */
[-C--:B------:R-:W-:Y:S01]  /*6b20*/  ISETP.GE.OR P0, PT, R9, R8.reuse, P0 ;  /* 0x000000080900720c */ /* 0x080fe20000706670 */
[----:B------:R-:W2:Y:S01]  /*6b30*/  SHFL.IDX PT, R15, R18, 0x1, 0x1c1f ;  /* 0x003c1f00120f7f89 */ /* 0x000ea200000e0000 */
[----:B------:R-:W-:-:S02]  /*6b40*/  ISETP.GE.AND P2, PT, R11, R8, PT ;  /* 0x000000080b00720c */ /* 0x000fc40003f46270 */
[----:B0-----:R-:W-:Y:S01]  /*6b50*/  LOP3.LUT R17, R10, 0x7ffffffc, RZ, 0xc0, !PT ;  /* 0x7ffffffc0a117812 */ /* 0x001fe200078ec0ff */
[----:B------:R0:W3:Y:S03]  /*6b60*/  SHFL.IDX PT, R2, R4, RZ, 0x1c1f ;  /* 0x001c1fff04027589 */ /* 0x0000e600000e0000 */
[----:B------:R-:W-:Y:S01]  /*6b70*/  SYNCS.ARRIVE.TRANS64.RED.A1T0 RZ, [UR4], RZ ;  /* 0x000000ffffff79a7 */ /* 0x000fe20008100404 */
[----:B------:R-:W-:Y:S01]  /*6b80*/  IMAD.IADD R0, R0, 0x1, -R17 ;  /* 0x0000000100007824 */ /* 0x000fe200078e0a11 */
[----:B------:R0:W4:Y:S03]  /*6b90*/  SHFL.IDX PT, R3, R7, RZ, 0x1c1f ;  /* 0x001c1fff07037589 */ /* 0x00012600000e0000 */
[----:B------:R-:W-:Y:S01]  /*6ba0*/  IMAD.SHL.U32 R0, R0, 0x2, RZ ;  /* 0x0000000200007824 */ /* 0x000fe200078e00ff */
[----:B-1----:R0:W-:Y:S04]  /*6bb0*/  @!P1 ST.E desc[UR44][R12.64], R6 ;  /* 0x000000060c009985 */ /* 0x0021e8000c10192c */
[----:B--2---:R0:W-:Y:S01]  /*6bc0*/  @!P0 ST.E desc[UR44][R14.64], R5 ;  /* 0x000000050e008985 */ /* 0x0041e2000c10192c */
[----:B------:R-:W-:Y:S05]  /*6bd0*/  @P2 BRA `(.L_x_35) ;  /* 0x0000000800f82947 */ /* 0x000fea0003800000 */
[C---:B0-----:R-:W-:Y:S01]  /*6be0*/  VIADD R5, R0.reuse, 0x8 ;  /* 0x0000000800057836 */ /* 0x041fe20000000000 */
[----:B------:R-:W-:Y:S01]  /*6bf0*/  ULDC UR4, c[0x0][0xac8] ;  /* 0x0002b20000047ab9 */ /* 0x000fe20000000800 */
[C---:B------:R-:W-:Y:S01]  /*6c00*/  VIADD R6, R0.reuse, 0x10 ;  /* 0x0000001000067836 */ /* 0x040fe20000000000 */
[C---:B------:R-:W-:Y:S01]  /*6c10*/  IADD3 R10, R0.reuse, 0x18, RZ ;  /* 0x00000018000a7810 */ /* 0x040fe20007ffe0ff */
[C---:B------:R-:W-:Y:S01]  /*6c20*/  VIADD R18, R0.reuse, 0x20 ;  /* 0x0000002000127836 */ /* 0x040fe20000000000 */
[----:B------:R-:W-:Y:S01]  /*6c30*/  ISETP.GE.AND P3, PT, R5, UR4, PT ;  /* 0x0000000405007c0c */ /* 0x000fe2000bf66270 */
[----:B------:R-:W-:Y:S01]  /*6c40*/  VIADD R19, R0, 0x28 ;  /* 0x0000002800137836 */ /* 0x000fe20000000000 */
[----:B------:R-:W-:Y:S01]  /*6c50*/  ISETP.GE.AND P4, PT, R6, UR4, PT ;  /* 0x0000000406007c0c */ /* 0x000fe2000bf86270 */
[----:B------:R-:W-:Y:S01]  /*6c60*/  VIADD R21, R0, 0x48 ;  /* 0x0000004800157836 */ /* 0x000fe20000000000 */
[----:B------:R-:W-:Y:S01]  /*6c70*/  ISETP.GE.AND P5, PT, R10, UR4, PT ;  /* 0x000000040a007c0c */ /* 0x000fe2000bfa6270 */
[C---:B------:R-:W-:Y:S01]  /*6c80*/  VIADD R22, R0.reuse, 0x50 ;  /* 0x0000005000167836 */ /* 0x040fe20000000000 */
[C---:B------:R-:W-:Y:S01]  /*6c90*/  ISETP.GE.AND P2, PT, R0.reuse, UR4, PT ;  /* 0x0000000400007c0c */ /* 0x040fe2000bf46270 */
[----:B------:R-:W-:Y:S01]  /*6ca0*/  VIADD R23, R0, 0x58 ;  /* 0x0000005800177836 */ /* 0x000fe20000000000 */
[----:B------:R-:W-:-:S02]  /*6cb0*/  ISETP.GE.AND P0, PT, R18, UR4, PT ;  /* 0x0000000412007c0c */ /* 0x000fc4000bf06270 */
[----:B------:R-:W-:Y:S02]  /*6cc0*/  ISETP.GE.AND P1, PT, R19, UR4, PT ;  /* 0x0000000413007c0c */ /* 0x000fe4000bf26270 */
[----:B------:R-:W-:Y:S02]  /*6cd0*/  IADD3 R20, R0, 0x40, RZ ;  /* 0x0000004000147810 */ /* 0x000fe40007ffe0ff */
[----:B------:R-:W-:Y:S02]  /*6ce0*/  @!P3 LEA.HI R5, R5, R5, RZ, 0x1 ;  /* 0x000000050505b211 */ /* 0x000fe400078f08ff */
[----:B------:R-:W-:Y:S02]  /*6cf0*/  @!P4 LEA.HI R6, R6, R6, RZ, 0x1 ;  /* 0x000000060606c211 */ /* 0x000fe400078f08ff */
[----:B------:R-:W-:Y:S02]  /*6d00*/  @!P5 LEA.HI R10, R10, R10, RZ, 0x1 ;  /* 0x0000000a0a0ad211 */ /* 0x000fe400078f08ff */
[----:B------:R-:W-:-:S02]  /*6d10*/  @!P3 LOP3.LUT R5, R5, 0xfffffffe, RZ, 0xc0, !PT ;  /* 0xfffffffe0505b812 */ /* 0x000fc400078ec0ff */
[----:B------:R-:W-:Y:S01]  /*6d20*/  @!P4 LOP3.LUT R15, R6, 0xfffffffe, RZ, 0xc0, !PT ;  /* 0xfffffffe060fc812 */ /* 0x000fe200078ec0ff */
[----:B------:R-:W-:Y:S01]  /*6d30*/  VIADD R6, R0, 0x38 ;  /* 0x0000003800067836 */ /* 0x000fe20000000000 */
[----:B------:R-:W-:Y:S01]  /*6d40*/  @!P5 LOP3.LUT R17, R10, 0xfffffffe, RZ, 0xc0, !PT ;  /* 0xfffffffe0a11d812 */ /* 0x000fe200078ec0ff */
[--C-:B---34-:R-:W-:Y:S01]  /*6d50*/  @!P2 IMAD.WIDE R10, R0, 0x4, R2.reuse ;  /* 0x00000004000aa825 */ /* 0x118fe200078e0202 */
[----:B------:R-:W-:Y:S02]  /*6d60*/  ISETP.GE.AND P6, PT, R22, UR4, PT ;  /* 0x0000000416007c0c */ /* 0x000fe4000bfc6270 */
[----:B------:R-:W-:Y:S01]  /*6d70*/  @!P0 LEA.HI R18, R18, R18, RZ, 0x1 ;  /* 0x0000001212128211 */ /* 0x000fe200078f08ff */
[--C-:B------:R-:W-:Y:S01]  /*6d80*/  @!P3 IMAD.WIDE R12, R5, 0x4, R2.reuse ;  /* 0x00000004050cb825 */ /* 0x100fe200078e0202 */
[----:B------:R0:W-:Y:S01]  /*6d90*/  @!P2 ST.E.64 desc[UR44][R10.64], R24 ;  /* 0x000000180a00a985 */ /* 0x0001e2000c101b2c */
[----:B------:R-:W-:Y:S02]  /*6da0*/  @!P1 LEA.HI R19, R19, R19, RZ, 0x1 ;  /* 0x0000001313139211 */ /* 0x000fe400078f08ff */
[----:B------:R-:W-:Y:S01]  /*6db0*/  VIADD R5, R0, 0x30 ;  /* 0x0000003000057836 */ /* 0x000fe20000000000 */
[----:B------:R1:W-:Y:S01]  /*6dc0*/  @!P3 ST.E.64 desc[UR44][R12.64], R28 ;  /* 0x0000001c0c00b985 */ /* 0x0003e2000c101b2c */
[----:B------:R-:W-:Y:S01]  /*6dd0*/  @!P4 IMAD.WIDE R14, R15, 0x4, R2 ;  /* 0x000000040f0ec825 */ /* 0x000fe200078e0202 */
[----:B------:R-:W-:-:S02]  /*6de0*/  ISETP.GE.AND P3, PT, R6, UR4, PT ;  /* 0x0000000406007c0c */ /* 0x000fc4000bf66270 */
[----:B------:R-:W-:Y:S01]  /*6df0*/  ISETP.GE.AND P2, PT, R5, UR4, PT ;  /* 0x0000000405007c0c */ /* 0x000fe2000bf46270 */
[----:B------:R-:W-:Y:S01]  /*6e00*/  @!P5 IMAD.WIDE R16, R17, 0x4, R2 ;  /* 0x000000041110d825 */ /* 0x000fe200078e0202 */
[----:B------:R2:W-:Y:S01]  /*6e10*/  @!P4 ST.E.64 desc[UR44][R14.64], R32 ;  /* 0x000000200e00c985 */ /* 0x0005e2000c101b2c */
[----:B------:R-:W-:Y:S02]  /*6e20*/  ISETP.GE.AND P4, PT, R20, UR4, PT ;  /* 0x0000000414007c0c */ /* 0x000fe4000bf86270 */
[----:B------:R-:W-:Y:S01]  /*6e30*/  @!P6 LEA.HI R22, R22, R22, RZ, 0x1 ;  /* 0x000000161616e211 */ /* 0x000fe200078f08ff */
[----:B------:R3:W-:Y:S01]  /*6e40*/  @!P5 ST.E.64 desc[UR44][R16.64], R36 ;  /* 0x000000241000d985 */ /* 0x0007e2000c101b2c */
[----:B------:R-:W-:Y:S01]  /*6e50*/  ISETP.GE.AND P5, PT, R21, UR4, PT ;  /* 0x0000000415007c0c */ /* 0x000fe2000bfa6270 */
[----:B0-----:R-:W-:Y:S01]  /*6e60*/  VIADD R24, R0, 0x60 ;  /* 0x0000006000187836 */ /* 0x001fe20000000000 */
[----:B------:R-:W-:Y:S02]  /*6e70*/  @!P0 LOP3.LUT R11, R18, 0xfffffffe, RZ, 0xc0, !PT ;  /* 0xfffffffe120b8812 */ /* 0x000fe400078ec0ff */
[----:B-1----:R-:W-:-:S02]  /*6e80*/  @!P1 LOP3.LUT R13, R19, 0xfffffffe, RZ, 0xc0, !PT ;  /* 0xfffffffe130d9812 */ /* 0x002fc400078ec0ff */
[----:B------:R-:W-:Y:S01]  /*6e90*/  @!P2 LEA.HI R5, R5, R5, RZ, 0x1 ;  /* 0x000000050505a211 */ /* 0x000fe200078f08ff */
[--C-:B------:R-:W-:Y:S01]  /*6ea0*/  @!P0 IMAD.WIDE R10, R11, 0x4, R2.reuse ;  /* 0x000000040b0a8825 */ /* 0x100fe200078e0202 */
[----:B------:R-:W-:Y:S02]  /*6eb0*/  @!P3 LEA.HI R6, R6, R6, RZ, 0x1 ;  /* 0x000000060606b211 */ /* 0x000fe400078f08ff */
[----:B------:R-:W-:Y:S01]  /*6ec0*/  @!P4 LEA.HI R20, R20, R20, RZ, 0x1 ;  /* 0x000000141414c211 */ /* 0x000fe200078f08ff */
[----:B------:R-:W-:Y:S01]  /*6ed0*/  @!P1 IMAD.WIDE R12, R13, 0x4, R2 ;  /* 0x000000040d0c9825 */ /* 0x000fe200078e0202 */
[----:B------:R-:W-:Y:S01]  /*6ee0*/  @!P2 LOP3.LUT R5, R5, 0xfffffffe, RZ, 0xc0, !PT ;  /* 0xfffffffe0505a812 */ /* 0x000fe200078ec0ff */
[----:B------:R0:W-:Y:S01]  /*6ef0*/  @!P0 ST.E.64 desc[UR44][R10.64], R40 ;  /* 0x000000280a008985 */ /* 0x0001e2000c101b2c */
[----:B------:R-:W-:Y:S02]  /*6f00*/  @!P5 LEA.HI R21, R21, R21, RZ, 0x1 ;  /* 0x000000151515d211 */ /* 0x000fe400078f08ff */
[----:B--2---:R-:W-:Y:S01]  /*6f10*/  @!P3 LOP3.LUT R15, R6, 0xfffffffe, RZ, 0xc0, !PT ;  /* 0xfffffffe060fb812 */ /* 0x004fe200078ec0ff */
[----:B------:R1:W-:Y:S01]  /*6f20*/  @!P1 ST.E.64 desc[UR44][R12.64], R44 ;  /* 0x0000002c0c009985 */ /* 0x0003e2000c101b2c */
[----:B---3--:R-:W-:Y:S01]  /*6f30*/  @!P4 LOP3.LUT R17, R20, 0xfffffffe, RZ, 0xc0, !PT ;  /* 0xfffffffe1411c812 */ /* 0x008fe200078ec0ff */
[C---:B------:R-:W-:Y:S01]  /*6f40*/  VIADD R6, R0.reuse, 0x70 ;  /* 0x0000007000067836 */ /* 0x040fe20000000000 */
[----:B------:R-:W-:Y:S01]  /*6f50*/  @!P5 LOP3.LUT R21, R21, 0xfffffffe, RZ, 0xc0, !PT ;  /* 0xfffffffe1515d812 */ /* 0x000fe200078ec0ff */
[----:B------:R-:W-:Y:S01]  /*6f60*/  VIADD R20, R0, 0x78 ;  /* 0x0000007800147836 */ /* 0x000fe20000000000 */
[----:B------:R-:W-:Y:S01]  /*6f70*/  @!P6 LOP3.LUT R19, R22, 0xfffffffe, RZ, 0xc0, !PT ;  /* 0xfffffffe1613e812 */ /* 0x000fe200078ec0ff */
[----:B------:R-:W-:Y:S01]  /*6f80*/  VIADD R22, R0, 0x88 ;  /* 0x0000008800167836 */ /* 0x000fe20000000000 */
[----:B------:R-:W-:-:S02]  /*6f90*/  ISETP.GE.AND P1, PT, R23, UR4, PT ;  /* 0x0000000417007c0c */ /* 0x000fc4000bf26270 */
[----:B------:R-:W-:Y:S01]  /*6fa0*/  ISETP.GE.AND P0, PT, R24, UR4, PT ;  /* 0x0000000418007c0c */ /* 0x000fe2000bf06270 */
[----:B0-----:R-:W-:Y:S01]  /*6fb0*/  @!P2 IMAD.WIDE R10, R5, 0x4, R2 ;  /* 0x00000004050aa825 */ /* 0x001fe200078e0202 */
[----:B------:R-:W-:-:S03]  /*6fc0*/  IADD3 R5, R0, 0x68, RZ ;  /* 0x0000006800057810 */ /* 0x000fc60007ffe0ff */
[--C-:B-1----:R-:W-:Y:S01]  /*6fd0*/  @!P3 IMAD.WIDE R12, R15, 0x4, R2.reuse ;  /* 0x000000040f0cb825 */ /* 0x102fe200078e0202 */
[----:B------:R0:W-:Y:S01]  /*6fe0*/  @!P2 ST.E.64 desc[UR44][R10.64], R48 ;  /* 0x000000300a00a985 */ /* 0x0001e2000c101b2c */
[----:B------:R-:W-:Y:S02]  /*6ff0*/  ISETP.GE.AND P2, PT, R5, UR4, PT ;  /* 0x0000000405007c0c */ /* 0x000fe4000bf46270 */
[--C-:B------:R-:W-:Y:S01]  /*7000*/  @!P4 IMAD.WIDE R14, R17, 0x4, R2.reuse ;  /* 0x00000004110ec825 */ /* 0x100fe200078e0202 */
[----:B------:R1:W-:Y:S01]  /*7010*/  @!P3 ST.E.64 desc[UR44][R12.64], R52 ;  /* 0x000000340c00b985 */ /* 0x0003e2000c101b2c */
[----:B------:R-:W-:Y:S02]  /*7020*/  ISETP.GE.AND P3, PT, R22, UR4, PT ;  /* 0x0000000416007c0c */ /* 0x000fe4000bf66270 */
[----:B------:R-:W-:Y:S01]  /*7030*/  @!P5 IMAD.WIDE R16, R21, 0x4, R2 ;  /* 0x000000041510d825 */ /* 0x000fe200078e0202 */
[----:B------:R2:W-:Y:S01]  /*7040*/  @!P4 ST.E.64 desc[UR44][R14.64], R56 ;  /* 0x000000380e00c985 */ /* 0x0005e2000c101b2c */
[----:B------:R-:W-:-:S02]  /*7050*/  @!P1 LEA.HI R23, R23, R23, RZ, 0x1 ;  /* 0x0000001717179211 */ /* 0x000fc400078f08ff */
[----:B------:R-:W-:Y:S01]  /*7060*/  @!P6 IMAD.WIDE R18, R19, 0x4, R2 ;  /* 0x000000041312e825 */ /* 0x000fe200078e0202 */
[----:B------:R3:W-:Y:S01]  /*7070*/  @!P5 ST.E.64 desc[UR44][R16.64], R60 ;  /* 0x0000003c1000d985 */ /* 0x0007e2000c101b2c */
[----:B------:R-:W-:Y:S02]  /*7080*/  ISETP.GE.AND P5, PT, R20, UR4, PT ;  /* 0x0000000414007c0c */ /* 0x000fe4000bfa6270 */
[----:B------:R-:W-:Y:S01]  /*7090*/  VIADD R21, R0, 0x80 ;  /* 0x0000008000157836 */ /* 0x000fe20000000000 */
[----:B------:R4:W-:Y:S01]  /*70a0*/  @!P6 ST.E.64 desc[UR44][R18.64], R64 ;  /* 0x000000401200e985 */ /* 0x0009e2000c101b2c */
[----:B------:R-:W-:Y:S02]  /*70b0*/  ISETP.GE.AND P6, PT, R6, UR4, PT ;  /* 0x0000000406007c0c */ /* 0x000fe4000bfc6270 */
[----:B------:R-:W-:Y:S02]  /*70c0*/  @!P0 LEA.HI R24, R24, R24, RZ, 0x1 ;  /* 0x0000001818188211 */ /* 0x000fe400078f08ff */
[----:B------:R-:W-:-:S02]  /*70d0*/  ISETP.GE.AND P4, PT, R21, UR4, PT ;  /* 0x0000000415007c0c */ /* 0x000fc4000bf86270 */
[----:B0-----:R-:W-:Y:S02]  /*70e0*/  @!P1 LOP3.LUT R11, R23, 0xfffffffe, RZ, 0xc0, !PT ;  /* 0xfffffffe170b9812 */ /* 0x001fe400078ec0ff */
[----:B-1----:R-:W-:Y:S01]  /*70f0*/  @!P0 LOP3.LUT R13, R24, 0xfffffffe, RZ, 0xc0, !PT ;  /* 0xfffffffe180d8812 */ /* 0x002fe200078ec0ff */
[----:B------:R-:W-:Y:S01]  /*7100*/  VIADD R24, R0, 0x98 ;  /* 0x0000009800187836 */ /* 0x000fe20000000000 */
[----:B------:R-:W-:Y:S01]  /*7110*/  @!P2 LEA.HI R5, R5, R5, RZ, 0x1 ;  /* 0x000000050505a211 */ /* 0x000fe200078f08ff */
[--C-:B------:R-:W-:Y:S01]  /*7120*/  @!P1 IMAD.WIDE R10, R11, 0x4, R2.reuse ;  /* 0x000000040b0a9825 */ /* 0x100fe200078e0202 */
[----:B------:R-:W-:Y:S02]  /*7130*/  @!P5 LEA.HI R20, R20, R20, RZ, 0x1 ;  /* 0x000000141414d211 */ /* 0x000fe400078f08ff */
[----:B------:R-:W-:Y:S01]  /*7140*/  @!P6 LEA.HI R6, R6, R6, RZ, 0x1 ;  /* 0x000000060606e211 */ /* 0x000fe200078f08ff */
[----:B------:R-:W-:Y:S01]  /*7150*/  @!P0 IMAD.WIDE R12, R13, 0x4, R2 ;  /* 0x000000040d0c8825 */ /* 0x000fe200078e0202 */
[----:B------:R-:W-:Y:S01]  /*7160*/  @!P2 LOP3.LUT R5, R5, 0xfffffffe, RZ, 0xc0, !PT ;  /* 0xfffffffe0505a812 */ /* 0x000fe200078ec0ff */
[----:B------:R0:W-:Y:S01]  /*7170*/  @!P1 ST.E.64 desc[UR44][R10.64], R68 ;  /* 0x000000440a009985 */ /* 0x0001e2000c101b2c */
[----:B------:R-:W-:-:S02]  /*7180*/  @!P4 LEA.HI R21, R21, R21, RZ, 0x1 ;  /* 0x000000151515c211 */ /* 0x000fc400078f08ff */
[----:B------:R-:W-:Y:S01]  /*7190*/  @!P3 LEA.HI R22, R22, R22, RZ, 0x1 ;  /* 0x000000161616b211 */ /* 0x000fe200078f08ff */
[----:B------:R1:W-:Y:S01]  /*71a0*/  @!P0 ST.E.64 desc[UR44][R12.64], R72 ;  /* 0x000000480c008985 */ /* 0x0003e2000c101b2c */
[----:B--2---:R-:W-:Y:S01]  /*71b0*/  @!P6 LOP3.LUT R15, R6, 0xfffffffe, RZ, 0xc0, !PT ;  /* 0xfffffffe060fe812 */ /* 0x004fe200078ec0ff */
[----:B------:R-:W-:Y:S01]  /*71c0*/  VIADD R6, R0, 0xa8 ;  /* 0x000000a800067836 */ /* 0x000fe20000000000 */
[----:B---3--:R-:W-:Y:S01]  /*71d0*/  @!P5 LOP3.LUT R17, R20, 0xfffffffe, RZ, 0xc0, !PT ;  /* 0xfffffffe1411d812 */ /* 0x008fe200078ec0ff */
[C---:B------:R-:W-:Y:S01]  /*71e0*/  VIADD R20, R0.reuse, 0xb0 ;  /* 0x000000b000147836 */ /* 0x040fe20000000000 */
[----:B------:R-:W-:Y:S02]  /*71f0*/  @!P4 LOP3.LUT R21, R21, 0xfffffffe, RZ, 0xc0, !PT ;  /* 0xfffffffe1515c812 */ /* 0x000fe400078ec0ff */
[----:B------:R-:W-:Y:S02]  /*7200*/  IADD3 R23, R0, 0x90, RZ ;  /* 0x0000009000177810 */ /* 0x000fe40007ffe0ff */
[----:B----4-:R-:W-:Y:S01]  /*7210*/  @!P3 LOP3.LUT R19, R22, 0xfffffffe, RZ, 0xc0, !PT ;  /* 0xfffffffe1613b812 */ /* 0x010fe200078ec0ff */
[----:B0-----:R-:W-:Y:S01]  /*7220*/  @!P2 IMAD.WIDE R10, R5, 0x4, R2 ;  /* 0x00000004050aa825 */ /* 0x001fe200078e0202 */
[----:B------:R-:W-:-:S02]  /*7230*/  ISETP.GE.AND P0, PT, R23, UR4, PT ;  /* 0x0000000417007c0c */ /* 0x000fc4000bf06270 */
[----:B------:R-:W-:Y:S01]  /*7240*/  ISETP.GE.AND P1, PT, R24, UR4, PT ;  /* 0x0000000418007c0c */ /* 0x000fe2000bf26270 */
[----:B------:R-:W-:Y:S01]  /*7250*/  VIADD R5, R0, 0xa0 ;  /* 0x000000a000057836 */ /* 0x000fe20000000000 */
[----:B------:R0:W-:Y:S01]  /*7260*/  @!P2 ST.E.64 desc[UR44][R10.64], R76 ;  /* 0x0000004c0a00a985 */ /* 0x0001e2000c101b2c */
[----:B-1----:R-:W-:-:S03]  /*7270*/  @!P6 IMAD.WIDE R12, R15, 0x4, R2 ;  /* 0x000000040f0ce825 */ /* 0x002fc600078e0202 */
[----:B------:R-:W-:Y:S01]  /*7280*/  ISETP.GE.AND P2, PT, R5, UR4, PT ;  /* 0x0000000405007c0c */ /* 0x000fe2000bf46270 */
[--C-:B------:R-:W-:Y:S01]  /*7290*/  @!P5 IMAD.WIDE R14, R17, 0x4, R2.reuse ;  /* 0x00000004110ed825 */ /* 0x100fe200078e0202 */
[----:B------:R1:W-:Y:S03]  /*72a0*/  @!P6 ST.E.64 desc[UR44][R12.64], R80 ;  /* 0x000000500c00e985 */ /* 0x0003e6000c101b2c */
[--C-:B------:R-:W-:Y:S01]  /*72b0*/  @!P4 IMAD.WIDE R16, R21, 0x4, R2.reuse ;  /* 0x000000041510c825 */ /* 0x100fe200078e0202 */
[----:B------:R2:W-:Y:S01]  /*72c0*/  @!P5 ST.E.64 desc[UR44][R14.64], R84 ;  /* 0x000000540e00d985 */ /* 0x0005e2000c101b2c */
[----:B------:R-:W-:Y:S02]  /*72d0*/  IADD3 R21, R0, 0xb8, RZ ;  /* 0x000000b800157810 */ /* 0x000fe40007ffe0ff */
[----:B------:R-:W-:Y:S01]  /*72e0*/  @!P3 IMAD.WIDE R18, R19, 0x4, R2 ;  /* 0x000000041312b825 */ /* 0x000fe200078e0202 */
[----:B------:R3:W-:Y:S01]  /*72f0*/  @!P4 ST.E.64 desc[UR44][R16.64], R88 ;  /* 0x000000581000c985 */ /* 0x0007e2000c101b2c */
[----:B------:R-:W-:-:S02]  /*7300*/  ISETP.GE.AND P4, PT, R20, UR4, PT ;  /* 0x0000000414007c0c */ /* 0x000fc4000bf86270 */
[----:B------:R-:W-:Y:S01]  /*7310*/  VIADD R22, R0, 0xc0 ;  /* 0x000000c000167836 */ /* 0x000fe20000000000 */
[----:B------:R4:W-:Y:S01]  /*7320*/  @!P3 ST.E.64 desc[UR44][R18.64], R92 ;  /* 0x0000005c1200b985 */ /* 0x0009e2000c101b2c */
[----:B------:R-:W-:Y:S02]  /*7330*/  ISETP.GE.AND P3, PT, R6, UR4, PT ;  /* 0x0000000406007c0c */ /* 0x000fe4000bf66270 */
[----:B------:R-:W-:Y:S02]  /*7340*/  ISETP.GE.AND P5, PT, R21, UR4, PT ;  /* 0x0000000415007c0c */ /* 0x000fe4000bfa6270 */
[----:B------:R-:W-:Y:S02]  /*7350*/  ISETP.GE.AND P6, PT, R22, UR4, PT ;  /* 0x0000000416007c0c */ /* 0x000fe4000bfc6270 */
[----:B------:R-:W-:Y:S02]  /*7360*/  @!P0 LEA.HI R23, R23, R23, RZ, 0x1 ;  /* 0x0000001717178211 */ /* 0x000fe400078f08ff */
[----:B------:R-:W-:-:S02]  /*7370*/  @!P1 LEA.HI R24, R24, R24, RZ, 0x1 ;  /* 0x0000001818189211 */ /* 0x000fc400078f08ff */
[----:B------:R-:W-:Y:S02]  /*7380*/  @!P2 LEA.HI R5, R5, R5, RZ, 0x1 ;  /* 0x000000050505a211 */ /* 0x000fe400078f08ff */
[----:B0-----:R-:W-:Y:S02]  /*7390*/  @!P0 LOP3.LUT R11, R23, 0xfffffffe, RZ, 0xc0, !PT ;  /* 0xfffffffe170b8812 */ /* 0x001fe400078ec0ff */
[----:B-1----:R-:W-:Y:S02]  /*73a0*/  @!P1 LOP3.LUT R13, R24, 0xfffffffe, RZ, 0xc0, !PT ;  /* 0xfffffffe180d9812 */ /* 0x002fe400078ec0ff */
[----:B------:R-:W-:Y:S01]  /*73b0*/  @!P2 LOP3.LUT R5, R5, 0xfffffffe, RZ, 0xc0, !PT ;  /* 0xfffffffe0505a812 */ /* 0x000fe200078ec0ff */
[--C-:B------:R-:W-:Y:S01]  /*73c0*/  @!P0 IMAD.WIDE R10, R11, 0x4, R2.reuse ;  /* 0x000000040b0a8825 */ /* 0x100fe200078e0202 */
[----:B------:R-:W-:Y:S02]  /*73d0*/  @!P3 LEA.HI R6, R6, R6, RZ, 0x1 ;  /* 0x000000060606b211 */ /* 0x000fe400078f08ff */
[----:B------:R-:W-:Y:S01]  /*73e0*/  @!P4 LEA.HI R20, R20, R20, RZ, 0x1 ;  /* 0x000000141414c211 */ /* 0x000fe200078f08ff */
[--C-:B------:R-:W-:Y:S01]  /*73f0*/  @!P1 IMAD.WIDE R12, R13, 0x4, R2.reuse ;  /* 0x000000040d0c9825 */ /* 0x100fe200078e0202 */
[----:B------:R-:W-:Y:S01]  /*7400*/  @!P6 LEA.HI R22, R22, R22, RZ, 0x1 ;  /* 0x000000161616e211 */ /* 0x000fe200078f08ff */
[----:B------:R0:W-:Y:S01]  /*7410*/  @!P0 ST.E.64 desc[UR44][R10.64], R96 ;  /* 0x000000600a008985 */ /* 0x0001e2000c101b2c */
[----:B------:R-:W-:Y:S01]  /*7420*/  @!P5 LEA.HI R21, R21, R21, RZ, 0x1 ;  /* 0x000000151515d211 */ /* 0x000fe200078f08ff */
[--C-:B--2---:R-:W-:Y:S01]  /*7430*/  @!P2 IMAD.WIDE R14, R5, 0x4, R2.reuse ;  /* 0x00000004050ea825 */ /* 0x104fe200078e0202 */
[----:B---3--:R-:W-:Y:S01]  /*7440*/  @!P3 LOP3.LUT R17, R6, 0xfffffffe, RZ, 0xc0, !PT ;  /* 0xfffffffe0611b812 */ /* 0x008fe200078ec0ff */
[----:B------:R1:W-:Y:S01]  /*7450*/  @!P1 ST.E.64 desc[UR44][R12.64], R100 ;  /* 0x000000640c009985 */ /* 0x0003e2000c101b2c */
[----:B----4-:R-:W-:Y:S01]  /*7460*/  @!P4 LOP3.LUT R19, R20, 0xfffffffe, RZ, 0xc0, !PT ;  /* 0xfffffffe1413c812 */ /* 0x010fe200078ec0ff */
[----:B------:R-:W-:Y:S01]  /*7470*/  VIADD R6, R0, 0xd0 ;  /* 0x000000d000067836 */ /* 0x000fe20000000000 */
[----:B------:R-:W-:Y:S01]  /*7480*/  @!P6 LOP3.LUT R5, R22, 0xfffffffe, RZ, 0xc0, !PT ;  /* 0xfffffffe1605e812 */ /* 0x000fe200078ec0ff */
[----:B------:R2:W-:Y:S01]  /*7490*/  @!P2 ST.E.64 desc[UR44][R14.64], R104 ;  /* 0x000000680e00a985 */ /* 0x0005e2000c101b2c */
[----:B------:R-:W-:Y:S01]  /*74a0*/  @!P5 LOP3.LUT R21, R21, 0xfffffffe, RZ, 0xc0, !PT ;  /* 0xfffffffe1515d812 */ /* 0x000fe200078ec0ff */
[----:B------:R-:W-:Y:S01]  /*74b0*/  VIADD R20, R0, 0xd8 ;  /* 0x000000d800147836 */ /* 0x000fe20000000000 */
[----:B------:R-:W-:Y:S01]  /*74c0*/  ISETP.GE.AND P1, PT, R6, UR4, PT ;  /* 0x0000000406007c0c */ /* 0x000fe2000bf26270 */
[----:B0-----:R-:W-:-:S03]  /*74d0*/  @!P3 IMAD.WIDE R10, R17, 0x4, R2 ;  /* 0x00000004110ab825 */ /* 0x001fc600078e0202 */
[----:B------:R-:W-:Y:S01]  /*74e0*/  ISETP.GE.AND P2, PT, R20, UR4, PT ;  /* 0x0000000414007c0c */ /* 0x000fe2000bf46270 */
[--C-:B-1----:R-:W-:Y:S01]  /*74f0*/  @!P4 IMAD.WIDE R12, R19, 0x4, R2.reuse ;  /* 0x00000004130cc825 */ /* 0x102fe200078e0202 */
[----:B------:R0:W-:Y:S03]  /*7500*/  @!P3 ST.E.64 desc[UR44][R10.64], R108 ;  /* 0x0000006c0a00b985 */ /* 0x0001e6000c101b2c */
[----:B------:R-:W-:Y:S01]  /*7510*/  @!P6 IMAD.WIDE R18, R5, 0x4, R2 ;  /* 0x000000040512e825 */ /* 0x000fe200078e0202 */
[----:B------:R1:W-:Y:S03]  /*7520*/  @!P4 ST.E.64 desc[UR44][R12.64], R112 ;  /* 0x000000700c00c985 */ /* 0x0003e6000c101b2c */
[----:B------:R-:W-:Y:S01]  /*7530*/  @!P1 LEA.HI R6, R6, R6, RZ, 0x1 ;  /* 0x0000000606069211 */ /* 0x000fe200078f08ff */
[----:B------:R-:W-:-:S02]  /*7540*/  VIADD R5, R0, 0xc8 ;  /* 0x000000c800057836 */ /* 0x000fc40000000000 */
[----:B------:R-:W-:Y:S01]  /*7550*/  @!P5 IMAD.WIDE R16, R21, 0x4, R2 ;  /* 0x000000041510d825 */ /* 0x000fe200078e0202 */
[C---:B------:R-:W-:Y:S02]  /*7560*/  IADD3 R21, R0.reuse, 0xe0, RZ ;  /* 0x000000e000157810 */ /* 0x040fe40007ffe0ff */
[----:B------:R-:W-:Y:S01]  /*7570*/  ISETP.GE.AND P0, PT, R5, UR4, PT ;  /* 0x0000000405007c0c */ /* 0x000fe2000bf06270 */
[C---:B--2---:R-:W-:Y:S01]  /*7580*/  VIADD R14, R0.reuse, 0xe8 ;  /* 0x000000e8000e7836 */ /* 0x044fe20000000000 */
[----:B------:R2:W-:Y:S01]  /*7590*/  @!P5 ST.E.64 desc[UR44][R16.64], R116 ;  /* 0x000000741000d985 */ /* 0x0005e2000c101b2c */
[C---:B------:R-:W-:Y:S01]  /*75a0*/  VIADD R15, R0.reuse, 0xf0 ;  /* 0x000000f0000f7836 */ /* 0x040fe20000000000 */
[----:B------:R-:W-:Y:S01]  /*75b0*/  ISETP.GE.AND P3, PT, R21, UR4, PT ;  /* 0x0000000415007c0c */ /* 0x000fe2000bf66270 */
[----:B0-----:R-:W-:Y:S01]  /*75c0*/  VIADD R11, R0, 0xf8 ;  /* 0x000000f8000b7836 */ /* 0x001fe20000000000 */
[----:B------:R0:W-:Y:S01]  /*75d0*/  @!P6 ST.E.64 desc[UR44][R18.64], R120 ;  /* 0x000000781200e985 */ /* 0x0001e2000c101b2c */
[----:B------:R-:W-:-:S02]  /*75e0*/  ISETP.GE.AND P4, PT, R14, UR4, PT ;  /* 0x000000040e007c0c */ /* 0x000fc4000bf86270 */
[----:B------:R-:W-:Y:S02]  /*75f0*/  ISETP.GE.AND P5, PT, R15, UR4, PT ;  /* 0x000000040f007c0c */ /* 0x000fe4000bfa6270 */
[----:B------:R-:W-:Y:S02]  /*7600*/  ISETP.GE.AND P6, PT, R11, UR4, PT ;  /* 0x000000040b007c0c */ /* 0x000fe4000bfc6270 */
[----:B------:R-:W-:Y:S02]  /*7610*/  @!P0 LEA.HI R5, R5, R5, RZ, 0x1 ;  /* 0x0000000505058211 */ /* 0x000fe400078f08ff */
[----:B------:R-:W-:Y:S02]  /*7620*/  @!P2 LEA.HI R20, R20, R20, RZ, 0x1 ;  /* 0x000000141414a211 */ /* 0x000fe400078f08ff */
[----:B------:R-:W-:Y:S02]  /*7630*/  @!P3 LEA.HI R21, R21, R21, RZ, 0x1 ;  /* 0x000000151515b211 */ /* 0x000fe400078f08ff */
[----:B------:R-:W-:-:S02]  /*7640*/  @!P0 LOP3.LUT R5, R5, 0xfffffffe, RZ, 0xc0, !PT ;  /* 0xfffffffe05058812 */ /* 0x000fc400078ec0ff */
[----:B------:R-:W-:Y:S02]  /*7650*/  @!P4 LEA.HI R14, R14, R14, RZ, 0x1 ;  /* 0x0000000e0e0ec211 */ /* 0x000fe400078f08ff */
[----:B------:R-:W-:Y:S02]  /*7660*/  @!P5 LEA.HI R10, R15, R15, RZ, 0x1 ;  /* 0x0000000f0f0ad211 */ /* 0x000fe400078f08ff */
[----:B------:R-:W-:Y:S02]  /*7670*/  @!P6 LEA.HI R11, R11, R11, RZ, 0x1 ;  /* 0x0000000b0b0be211 */ /* 0x000fe400078f08ff */
[----:B-1----:R-:W-:Y:S02]  /*7680*/  @!P1 LOP3.LUT R13, R6, 0xfffffffe, RZ, 0xc0, !PT ;  /* 0xfffffffe060d9812 */ /* 0x002fe400078ec0ff */
[----:B------:R-:W-:Y:S02]  /*7690*/  @!P2 LOP3.LUT R15, R20, 0xfffffffe, RZ, 0xc0, !PT ;  /* 0xfffffffe140fa812 */ /* 0x000fe400078ec0ff */
[----:B--2---:R-:W-:Y:S01]  /*76a0*/  @!P3 LOP3.LUT R17, R21, 0xfffffffe, RZ, 0xc0, !PT ;  /* 0xfffffffe1511b812 */ /* 0x004fe200078ec0ff */
[----:B------:R-:W-:Y:S01]  /*76b0*/  @!P1 IMAD.WIDE R12, R13, 0x4, R2 ;  /* 0x000000040d0c9825 */ /* 0x000fe200078e0202 */
[----:B0-----:R-:W-:-:S02]  /*76c0*/  @!P4 LOP3.LUT R19, R14, 0xfffffffe, RZ, 0xc0, !PT ;  /* 0xfffffffe0e13c812 */ /* 0x001fc400078ec0ff */
[----:B------:R-:W-:Y:S01]  /*76d0*/  @!P5 LOP3.LUT R21, R10, 0xfffffffe, RZ, 0xc0, !PT ;  /* 0xfffffffe0a15d812 */ /* 0x000fe200078ec0ff */
[----:B------:R-:W-:Y:S01]  /*76e0*/  @!P2 IMAD.WIDE R14, R15, 0x4, R2 ;  /* 0x000000040f0ea825 */ /* 0x000fe200078e0202 */
[----:B------:R-:W-:-:S03]  /*76f0*/  @!P6 LOP3.LUT R23, R11, 0xfffffffe, RZ, 0xc0, !PT ;  /* 0xfffffffe0b17e812 */ /* 0x000fc600078ec0ff */
[----:B------:R-:W-:-:S04]  /*7700*/  @!P0 IMAD.WIDE R10, R5, 0x4, R2 ;  /* 0x00000004050a8825 */ /* 0x000fc800078e0202 */
[--C-:B------:R-:W-:Y:S01]  /*7710*/  @!P3 IMAD.WIDE R16, R17, 0x4, R2.reuse ;  /* 0x000000041110b825 */ /* 0x100fe200078e0202 */
[----:B------:R1:W-:Y:S03]  /*7720*/  @!P0 ST.E.64 desc[UR44][R10.64], R124 ;  /* 0x0000007c0a008985 */ /* 0x0003e6000c101b2c */
[--C-:B------:R-:W-:Y:S01]  /*7730*/  @!P4 IMAD.WIDE R18, R19, 0x4, R2.reuse ;  /* 0x000000041312c825 */ /* 0x100fe200078e0202 */
[----:B------:R1:W-:Y:S03]  /*7740*/  @!P1 ST.E.64 desc[UR44][R12.64], R128 ;  /* 0x000000800c009985 */ /* 0x0003e6000c101b2c */
[--C-:B------:R-:W-:Y:S01]  /*7750*/  @!P5 IMAD.WIDE R20, R21, 0x4, R2.reuse ;  /* 0x000000041514d825 */ /* 0x100fe200078e0202 */
[----:B------:R1:W-:Y:S03]  /*7760*/  @!P2 ST.E.64 desc[UR44][R14.64], R132 ;  /* 0x000000840e00a985 */ /* 0x0003e6000c101b2c */
[----:B------:R-:W-:Y:S01]  /*7770*/  @!P6 IMAD.WIDE R2, R23, 0x4, R2 ;  /* 0x000000041702e825 */ /* 0x000fe200078e0202 */
[----:B------:R1:W-:Y:S04]  /*7780*/  @!P3 ST.E.64 desc[UR44][R16.64], R136 ;  /* 0x000000881000b985 */ /* 0x0003e8000c101b2c */
[----:B------:R1:W-:Y:S04]  /*7790*/  @!P4 ST.E.64 desc[UR44][R18.64], R140 ;  /* 0x0000008c1200c985 */ /* 0x0003e8000c101b2c */
[----:B------:R1:W-:Y:S04]  /*77a0*/  @!P5 ST.E.64 desc[UR44][R20.64], R144 ;  /* 0x000000901400d985 */ /* 0x0003e8000c101b2c */
[----:B------:R1:W-:Y:S02]  /*77b0*/  @!P6 ST.E.64 desc[UR44][R2.64], R148 ;  /* 0x000000940200e985 */ /* 0x0003e4000c101b2c */
.L_x_35:
[----:B------:R-:W-:Y:S05]  /*77c0*/  BSYNC B0 ;  /* 0x0000000000007941 */ /* 0x000fea0003800000 */
.L_x_34:
[----:B------:R-:W-:Y:S01]  /*77d0*/  ISETP.GE.AND P0, PT, R9, R8, PT ;  /* 0x000000080900720c */ /* 0x000fe20003f06270 */
[----:B-1--4-:R1:W2:Y:S04]  /*77e0*/  SHFL.IDX PT, R3, R7, 0x1, 0x1c1f ;  /* 0x003c1f0007037f89 */ /* 0x0122a800000e0000 */
[----:B---3--:R1:W3:Y:S08]  /*77f0*/  SHFL.IDX PT, R2, R4, 0x1, 0x1c1f ;  /* 0x003c1f0004027f89 */ /* 0x0082f000000e0000 */
[----:B-1----:R-:W-:Y:S05]  /*7800*/  @P0 BRA `(.L_x_10) ;  /* 0x0000004800cc0947 */ /* 0x002fea0003800000 */
[C---:B0-----:R-:W-:Y:S01]  /*7810*/  VIADD R4, R0.reuse, 0x8 ;  /* 0x0000000800047836 */ /* 0x041fe20000000000 */
[C---:B------:R-:W-:Y:S01]  /*7820*/  IADD3 R5, R0.reuse, 0x10, RZ ;  /* 0x0000001000057810 */ /* 0x040fe20007ffe0ff */
[----:B------:R-:W-:Y:S01]  /*7830*/  ULDC UR4, c[0x0][0xac8] ;  /* 0x0002b20000047ab9 */ /* 0x000fe20000000800 */
[C---:B------:R-:W-:Y:S01]  /*7840*/  VIADD R10, R0.reuse, 0x18 ;  /* 0x00000018000a7836 */ /* 0x040fe20000000000 */
[C---:B------:R-:W-:Y:S01]  /*7850*/  ISETP.GE.AND P0, PT, R0.reuse, UR4, PT ;  /* 0x0000000400007c0c */ /* 0x040fe2000bf06270 */
[----:B------:R-:W-:Y:S01]  /*7860*/  VIADD R11, R0, 0x20 ;  /* 0x00000020000b7836 */ /* 0x000fe20000000000 */
[----:B------:R-:W-:Y:S01]  /*7870*/  ISETP.GE.AND P1, PT, R4, UR4, PT ;  /* 0x0000000404007c0c */ /* 0x000fe2000bf26270 */
[C---:B------:R-:W-:Y:S01]  /*7880*/  VIADD R12, R0.reuse, 0x28 ;  /* 0x00000028000c7836 */ /* 0x040fe20000000000 */
[----:B------:R-:W-:Y:S01]  /*7890*/  ISETP.GE.AND P2, PT, R5, UR4, PT ;  /* 0x0000000405007c0c */ /* 0x000fe2000bf46270 */
[----:B------:R-:W-:Y:S01]  /*78a0*/  VIADD R13, R0, 0x30 ;  /* 0x00000030000d7836 */ /* 0x000fe20000000000 */
[----:B------:R-:W-:Y:S01]  /*78b0*/  ISETP.GE.AND P5, PT, R10, UR4, PT ;  /* 0x000000040a007c0c */ /* 0x000fe2000bfa6270 */
[C---:B------:R-:W-:Y:S01]  /*78c0*/  VIADD R15, R0.reuse, 0x40 ;  /* 0x00000040000f7836 */ /* 0x040fe20000000000 */
[----:B------:R-:W-:Y:S01]  /*78d0*/  ISETP.GE.AND P6, PT, R11, UR4, PT ;  /* 0x000000040b007c0c */ /* 0x000fe2000bfc6270 */
[C---:B------:R-:W-:Y:S01]  /*78e0*/  VIADD R16, R0.reuse, 0x48 ;  /* 0x0000004800107836 */ /* 0x040fe20000000000 */
[C---:B------:R-:W-:Y:S01]  /*78f0*/  IADD3 R14, R0.reuse, 0x38, RZ ;  /* 0x00000038000e7810 */ /* 0x040fe20007ffe0ff */
[C---:B------:R-:W-:Y:S01]  /*7900*/  VIADD R18, R0.reuse, 0x50 ;  /* 0x0000005000127836 */ /* 0x040fe20000000000 */
[----:B------:R-:W-:Y:S01]  /*7910*/  ISETP.GE.AND P3, PT, R15, UR4, PT ;  /* 0x000000040f007c0c */ /* 0x000fe2000bf66270 */
[----:B------:R-:W-:Y:S01]  /*7920*/  VIADD R19, R0, 0x58 ;  /* 0x0000005800137836 */ /* 0x000fe20000000000 */
[----:B------:R-:W-:Y:S01]  /*7930*/  ISETP.GE.AND P4, PT, R16, UR4, PT ;  /* 0x0000000410007c0c */ /* 0x000fe2000bf86270 */
[----:B------:R-:W-:Y:S01]  /*7940*/  VIADD R20, R0, 0x80 ;  /* 0x0000008000147836 */ /* 0x000fe20000000000 */
[----:B------:R-:W-:-:S02]  /*7950*/  @!P1 LEA.HI R4, R4, R4, RZ, 0x1 ;  /* 0x0000000404049211 */ /* 0x000fc400078f08ff */
[----:B------:R-:W-:Y:S02]  /*7960*/  @!P2 LEA.HI R5, R5, R5, RZ, 0x1 ;  /* 0x000000050505a211 */ /* 0x000fe400078f08ff */
[----:B------:R-:W-:Y:S02]  /*7970*/  @!P1 LOP3.LUT R7, R4, 0xfffffffe, RZ, 0xc0, !PT ;  /* 0xfffffffe04079812 */ /* 0x000fe400078ec0ff */
[----:B------:R-:W-:Y:S01]  /*7980*/  @!P2 LOP3.LUT R9, R5, 0xfffffffe, RZ, 0xc0, !PT ;  /* 0xfffffffe0509a812 */ /* 0x000fe200078ec0ff */
[--C-:B--23--:R-:W-:Y:S01]  /*7990*/  @!P0 IMAD.WIDE R4, R0, 0x4, R2.reuse ;  /* 0x0000000400048825 */ /* 0x10cfe200078e0202 */
[----:B------:R-:W-:Y:S02]  /*79a0*/  @!P5 LEA.HI R10, R10, R10, RZ, 0x1 ;  /* 0x0000000a0a0ad211 */ /* 0x000fe400078f08ff */
[----:B------:R-:W-:Y:S01]  /*79b0*/  @!P6 LEA.HI R11, R11, R11, RZ, 0x1 ;  /* 0x0000000b0b0be211 */ /* 0x000fe200078f08ff */
[----:B------:R-:W-:Y:S01]  /*79c0*/  @!P1 IMAD.WIDE R6, R7, 0x4, R2 ;  /* 0x0000000407069825 */ /* 0x000fe200078e0202 */
[----:B------:R0:W-:Y:S01]  /*79d0*/  @!P0 ST.E.64 desc[UR44][R4.64], R26 ;  /* 0x0000001a04008985 */ /* 0x0001e2000c101b2c */
[----:B------:R-:W-:-:S02]  /*79e0*/  ISETP.GE.AND P0, PT, R12, UR4, PT ;  /* 0x000000040c007c0c */ /* 0x000fc4000bf06270 */
[----:B------:R-:W-:Y:S01]  /*79f0*/  @!P2 IMAD.WIDE R8, R9, 0x4, R2 ;  /* 0x000000040908a825 */ /* 0x000fe200078e0202 */
[----:B------:R1:W-:Y:S01]  /*7a00*/  @!P1 ST.E.64 desc[UR44][R6.64], R30 ;  /* 0x0000001e06009985 */ /* 0x0003e2000c101b2c */
[----:B------:R-:W-:Y:S02]  /*7a10*/  ISETP.GE.AND P1, PT, R13, UR4, PT ;  /* 0x000000040d007c0c */ /* 0x000fe4000bf26270 */
[----:B------:R-:W-:Y:S01]  /*7a20*/  @!P3 LEA.HI R15, R15, R15, RZ, 0x1 ;  /* 0x0000000f0f0fb211 */ /* 0x000fe200078f08ff */
[----:B------:R2:W-:Y:S01]  /*7a30*/  @!P2 ST.E.64 desc[UR44][R8.64], R34 ;  /* 0x000000220800a985 */ /* 0x0005e2000c101b2c */
[----:B------:R-:W-:Y:S02]  /*7a40*/  ISETP.GE.AND P2, PT, R14, UR4, PT ;  /* 0x000000040e007c0c */ /* 0x000fe4000bf46270 */
[----:B------:R-:W-:Y:S02]  /*7a50*/  @!P4 LEA.HI R16, R16, R16, RZ, 0x1 ;  /* 0x000000101010c211 */ /* 0x000fe400078f08ff */
[----:B------:R-:W-:-:S02]  /*7a60*/  @!P3 LOP3.LUT R15, R15, 0xfffffffe, RZ, 0xc0, !PT ;  /* 0xfffffffe0f0fb812 */ /* 0x000fc400078ec0ff */
[----:B0-----:R-:W-:Y:S02]  /*7a70*/  @!P5 LOP3.LUT R5, R10, 0xfffffffe, RZ, 0xc0, !PT ;  /* 0xfffffffe0a05d812 */ /* 0x001fe400078ec0ff */
[----:B------:R-:W-:Y:S02]  /*7a80*/  @!P0 LEA.HI R12, R12, R12, RZ, 0x1 ;  /* 0x0000000c0c0c8211 */ /* 0x000fe400078f08ff */
[----:B-1----:R-:W-:Y:S01]  /*7a90*/  @!P6 LOP3.LUT R7, R11, 0xfffffffe, RZ, 0xc0, !PT ;  /* 0xfffffffe0b07e812 */ /* 0x002fe200078ec0ff */
[--C-:B------:R-:W-:Y:S01]  /*7aa0*/  @!P5 IMAD.WIDE R4, R5, 0x4, R2.reuse ;  /* 0x000000040504d825 */ /* 0x100fe200078e0202 */
[----:B------:R-:W-:Y:S02]  /*7ab0*/  @!P1 LEA.HI R13, R13, R13, RZ, 0x1 ;  /* 0x0000000d0d0d9211 */ /* 0x000fe400078f08ff */
[----:B------:R-:W-:Y:S01]  /*7ac0*/  @!P2 LEA.HI R14, R14, R14, RZ, 0x1 ;  /* 0x0000000e0e0ea211 */ /* 0x000fe200078f08ff */
[----:B------:R-:W-:Y:S01]  /*7ad0*/  @!P6 IMAD.WIDE R6, R7, 0x4, R2 ;  /* 0x000000040706e825 */ /* 0x000fe200078e0202 */
[----:B--2---:R-:W-:Y:S01]  /*7ae0*/  @!P0 LOP3.LUT R9, R12, 0xfffffffe, RZ, 0xc0, !PT ;  /* 0xfffffffe0c098812 */ /* 0x004fe200078ec0ff */
[----:B------:R0:W-:Y:S01]  /*7af0*/  @!P5 ST.E.64 desc[UR44][R4.64], R38 ;  /* 0x000000260400d985 */ /* 0x0001e2000c101b2c */
[----:B------:R-:W-:-:S02]  /*7b00*/  @!P1 LOP3.LUT R13, R13, 0xfffffffe, RZ, 0xc0, !PT ;  /* 0xfffffffe0d0d9812 */ /* 0x000fc400078ec0ff */
[----:B------:R-:W-:Y:S01]  /*7b10*/  @!P2 LOP3.LUT R11, R14, 0xfffffffe, RZ, 0xc0, !PT ;  /* 0xfffffffe0e0ba812 */ /* 0x000fe200078ec0ff */
[----:B------:R1:W-:Y:S01]  /*7b20*/  @!P6 ST.E.64 desc[UR44][R6.64], R42 ;  /* 0x0000002a0600e985 */ /* 0x0003e2000c101b2c */
[----:B------:R-:W-:Y:S01]  /*7b30*/  @!P4 LOP3.LUT R17, R16, 0xfffffffe, RZ, 0xc0, !PT ;  /* 0xfffffffe1011c812 */ /* 0x000fe200078ec0ff */
[----:B------:R-:W-:Y:S01]  /*7b40*/  VIADD R16, R0, 0x70 ;  /* 0x0000007000107836 */ /* 0x000fe20000000000 */
[----:B------:R-:W-:Y:S02]  /*7b50*/  ISETP.GE.AND P5, PT, R18, UR4, PT ;  /* 0x0000000412007c0c */ /* 0x000fe4000bfa6270 */
[----:B------:R-:W-:Y:S02]  /*7b60*/  ISETP.GE.AND P6, PT, R19, UR4, PT ;  /* 0x0000000413007c0c */ /* 0x000fe4000bfc6270 */
[----:B------:R-:W-:Y:S01]  /*7b70*/  IADD3 R14, R0, 0x60, RZ ;  /* 0x00000060000e7810 */ /* 0x000fe20007ffe0ff */
[----:B0-----:R-:W-:-:S04]  /*7b80*/  @!P0 IMAD.WIDE R4, R9, 0x4, R2 ;  /* 0x0000000409048825 */ /* 0x001fc800078e0202 */
[--C-:B-1----:R-:W-:Y:S01]  /*7b90*/  @!P1 IMAD.WIDE R6, R13, 0x4, R2.reuse ;  /* 0x000000040d069825 */ /* 0x102fe200078e0202 */
[----:B------:R0:W-:Y:S01]  /*7ba0*/  @!P0 ST.E.64 desc[UR44][R4.64], R46 ;  /* 0x0000002e04008985 */ /* 0x0001e2000c101b2c */
[----:B------:R-:W-:Y:S02]  /*7bb0*/  ISETP.GE.AND P0, PT, R20, UR4, PT ;  /* 0x0000000414007c0c */ /* 0x000fe4000bf06270 */
[--C-:B------:R-:W-:Y:S01]  /*7bc0*/  @!P2 IMAD.WIDE R8, R11, 0x4, R2.reuse ;  /* 0x000000040b08a825 */ /* 0x100fe200078e0202 */
[----:B------:R1:W-:Y:S01]  /*7bd0*/  @!P1 ST.E.64 desc[UR44][R6.64], R50 ;  /* 0x0000003206009985 */ /* 0x0003e2000c101b2c */
[----:B------:R-:W-:Y:S02]  /*7be0*/  @!P5 LEA.HI R18, R18, R18, RZ, 0x1 ;  /* 0x000000121212d211 */ /* 0x000fe400078f08ff */
[----:B------:R-:W-:Y:S01]  /*7bf0*/  @!P3 IMAD.WIDE R10, R15, 0x4, R2 ;  /* 0x000000040f0ab825 */ /* 0x000fe200078e0202 */
[----:B------:R2:W-:Y:S01]  /*7c00*/  @!P2 ST.E.64 desc[UR44][R8.64], R54 ;  /* 0x000000360800a985 */ /* 0x0005e2000c101b2c */
[----:B------:R-:W-:-:S02]  /*7c10*/  ISETP.GE.AND P2, PT, R16, UR4, PT ;  /* 0x0000000410007c0c */ /* 0x000fc4000bf46270 */
[----:B------:R-:W-:Y:S01]  /*7c20*/  @!P4 IMAD.WIDE R12, R17, 0x4, R2 ;  /* 0x00000004110cc825 */ /* 0x000fe200078e0202 */
[----:B------:R3:W-:Y:S01]  /*7c30*/  @!P3 ST.E.64 desc[UR44][R10.64], R58 ;  /* 0x0000003a0a00b985 */ /* 0x0007e2000c101b2c */
[----:B------:R-:W-:Y:S02]  /*7c40*/  @!P6 LEA.HI R19, R19, R19, RZ, 0x1 ;  /* 0x000000131313e211 */ /* 0x000fe400078f08ff */
[C---:B------:R-:W-:Y:S01]  /*7c50*/  VIADD R15, R0.reuse, 0x68 ;  /* 0x00000068000f7836 */ /* 0x040fe20000000000 */
[----:B------:R4:W-:Y:S01]  /*7c60*/  @!P4 ST.E.64 desc[UR44][R12.64], R62 ;  /* 0x0000003e0c00c985 */ /* 0x0009e2000c101b2c */
[----:B------:R-:W-:Y:S01]  /*7c70*/  VIADD R17, R0, 0x78 ;  /* 0x0000007800117836 */ /* 0x000fe20000000000 */
[----:B------:R-:W-:Y:S02]  /*7c80*/  ISETP.GE.AND P4, PT, R14, UR4, PT ;  /* 0x000000040e007c0c */ /* 0x000fe4000bf86270 */
[----:B------:R-:W-:Y:S02]  /*7c90*/  ISETP.GE.AND P3, PT, R15, UR4, PT ;  /* 0x000000040f007c0c */ /* 0x000fe4000bf66270 */
        /* <DEDUP_REMOVED lines=9> */
[----:B------:R-:W-:Y:S01]  /*7d30*/  @!P3 LEA.HI R15, R15, R15, RZ, 0x1 ;  /* 0x0000000f0f0fb211 */ /* 0x000fe200078f08ff */
[----:B------:R0:W-:Y:S01]  /*7d40*/  @!P5 ST.E.64 desc[UR44][R4.64], R66 ;  /* 0x000000420400d985 */ /* 0x0001e2000c101b2c */
[----:B------:R-:W-:-:S02]  /*7d50*/  @!P1 LEA.HI R17, R17, R17, RZ, 0x1 ;  /* 0x0000001111119211 */ /* 0x000fc400078f08ff */
[----:B--2---:R-:W-:Y:S01]  /*7d60*/  @!P4 LOP3.LUT R9, R14, 0xfffffffe, RZ, 0xc0, !PT ;  /* 0xfffffffe0e09c812 */ /* 0x004fe200078ec0ff */
[----:B------:R1:W-:Y:S01]  /*7d70*/  @!P6 ST.E.64 desc[UR44][R6.64], R70 ;  /* 0x000000460600e985 */ /* 0x0003e2000c101b2c */
[----:B------:R-:W-:Y:S01]  /*7d80*/  @!P3 LOP3.LUT R15, R15, 0xfffffffe, RZ, 0xc0, !PT ;  /* 0xfffffffe0f0fb812 */ /* 0x000fe200078ec0ff */
[----:B------:R-:W-:Y:S01]  /*7d90*/  VIADD R14, R0, 0x98 ;  /* 0x00000098000e7836 */ /* 0x000fe20000000000 */
[----:B---3--:R-:W-:Y:S01]  /*7da0*/  @!P2 LOP3.LUT R11, R16, 0xfffffffe, RZ, 0xc0, !PT ;  /* 0xfffffffe100ba812 */ /* 0x008fe200078ec0ff */
[----:B------:R-:W-:Y:S01]  /*7db0*/  VIADD R16, R0, 0xa8 ;  /* 0x000000a800107836 */ /* 0x000fe20000000000 */
[----:B------:R-:W-:Y:S02]  /*7dc0*/  @!P1 LOP3.LUT R17, R17, 0xfffffffe, RZ, 0xc0, !PT ;  /* 0xfffffffe11119812 */ /* 0x000fe400078ec0ff */
[----:B----4-:R-:W-:Y:S01]  /*7dd0*/  @!P0 LOP3.LUT R13, R20, 0xfffffffe, RZ, 0xc0, !PT ;  /* 0xfffffffe140d8812 */ /* 0x010fe200078ec0ff */
[C---:B------:R-:W-:Y:S01]  /*7de0*/  VIADD R20, R0.reuse, 0xb8 ;  /* 0x000000b800147836 */ /* 0x040fe20000000000 */
[----:B------:R-:W-:Y:S01]  /*7df0*/  IADD3 R18, R0, 0x88, RZ ;  /* 0x0000008800127810 */ /* 0x000fe20007ffe0ff */
[----:B0-----:R-:W-:Y:S01]  /*7e00*/  @!P4 IMAD.WIDE R4, R9, 0x4, R2 ;  /* 0x000000040904c825 */ /* 0x001fe200078e0202 */
[----:B------:R-:W-:-:S02]  /*7e10*/  ISETP.GE.AND P5, PT, R19, UR4, PT ;  /* 0x0000000413007c0c */ /* 0x000fc4000bfa6270 */
[----:B------:R-:W-:Y:S01]  /*7e20*/  ISETP.GE.AND P6, PT, R18, UR4, PT ;  /* 0x0000000412007c0c */ /* 0x000fe2000bfc6270 */
[--C-:B-1----:R-:W-:Y:S01]  /*7e30*/  @!P3 IMAD.WIDE R6, R15, 0x4, R2.reuse ;  /* 0x000000040f06b825 */ /* 0x102fe200078e0202 */
[----:B------:R0:W-:Y:S03]  /*7e40*/  @!P4 ST.E.64 desc[UR44][R4.64], R74 ;  /* 0x0000004a0400c985 */ /* 0x0001e6000c101b2c */
[--C-:B------:R-:W-:Y:S01]  /*7e50*/  @!P2 IMAD.WIDE R8, R11, 0x4, R2.reuse ;  /* 0x000000040b08a825 */ /* 0x100fe200078e0202 */
[----:B------:R1:W-:Y:S01]  /*7e60*/  @!P3 ST.E.64 desc[UR44][R6.64], R78 ;  /* 0x0000004e0600b985 */ /* 0x0003e2000c101b2c */
[----:B------:R-:W-:Y:S02]  /*7e70*/  ISETP.GE.AND P3, PT, R16, UR4, PT ;  /* 0x0000000410007c0c */ /* 0x000fe4000bf66270 */
[----:B------:R-:W-:Y:S01]  /*7e80*/  @!P1 IMAD.WIDE R10, R17, 0x4, R2 ;  /* 0x00000004110a9825 */ /* 0x000fe200078e0202 */
[----:B------:R2:W-:Y:S01]  /*7e90*/  @!P2 ST.E.64 desc[UR44][R8.64], R82 ;  /* 0x000000520800a985 */ /* 0x0005e2000c101b2c */
[----:B------:R-:W-:-:S02]  /*7ea0*/  IADD3 R17, R0, 0xb0, RZ ;  /* 0x000000b000117810 */ /* 0x000fc40007ffe0ff */
[----:B------:R-:W-:Y:S01]  /*7eb0*/  @!P0 IMAD.WIDE R12, R13, 0x4, R2 ;  /* 0x000000040d0c8825 */ /* 0x000fe200078e0202 */
[----:B------:R3:W-:Y:S01]  /*7ec0*/  @!P1 ST.E.64 desc[UR44][R10.64], R86 ;  /* 0x000000560a009985 */ /* 0x0007e2000c101b2c */
[----:B------:R-:W-:Y:S02]  /*7ed0*/  ISETP.GE.AND P2, PT, R17, UR4, PT ;  /* 0x0000000411007c0c */ /* 0x000fe4000bf46270 */
[----:B------:R-:W-:Y:S01]  /*7ee0*/  VIADD R15, R0, 0xa0 ;  /* 0x000000a0000f7836 */ /* 0x000fe20000000000 */
[----:B------:R4:W-:Y:S01]  /*7ef0*/  @!P0 ST.E.64 desc[UR44][R12.64], R90 ;  /* 0x0000005a0c008985 */ /* 0x0009e2000c101b2c */
[----:B------:R-:W-:Y:S02]  /*7f00*/  ISETP.GE.AND P0, PT, R14, UR4, PT ;  /* 0x000000040e007c0c */ /* 0x000fe4000bf06270 */
[----:B------:R-:W-:Y:S02]  /*7f10*/  ISETP.GE.AND P1, PT, R20, UR4, PT ;  /* 0x0000000414007c0c */ /* 0x000fe4000bf26270 */
[----:B------:R-:W-:-:S02]  /*7f20*/  ISETP.GE.AND P4, PT, R15, UR4, PT ;  /* 0x000000040f007c0c */ /* 0x000fc4000bf86270 */
[----:B------:R-:W-:Y:S02]  /*7f30*/  @!P6 LEA.HI R18, R18, R18, RZ, 0x1 ;  /* 0x000000121212e211 */ /* 0x000fe400078f08ff */
[----:B------:R-:W-:Y:S02]  /*7f40*/  @!P5 LEA.HI R19, R19, R19, RZ, 0x1 ;  /* 0x000000131313d211 */ /* 0x000fe400078f08ff */
[----:B0-----:R-:W-:Y:S01]  /*7f50*/  @!P6 LOP3.LUT R5, R18, 0xfffffffe, RZ, 0xc0, !PT ;  /* 0xfffffffe1205e812 */ /* 0x001fe200078ec0ff */
[C---:B------:R-:W-:Y:S01]  /*7f60*/  VIADD R18, R0.reuse, 0xc0 ;  /* 0x000000c000127836 */ /* 0x040fe20000000000 */
[----:B-1----:R-:W-:Y:S01]  /*7f70*/  @!P5 LOP3.LUT R7, R19, 0xfffffffe, RZ, 0xc0, !PT ;  /* 0xfffffffe1307d812 */ /* 0x002fe200078ec0ff */
[----:B------:R-:W-:Y:S01]  /*7f80*/  VIADD R19, R0, 0xc8 ;  /* 0x000000c800137836 */ /* 0x000fe20000000000 */
[----:B------:R-:W-:Y:S01]  /*7f90*/  @!P0 LEA.HI R14, R14, R14, RZ, 0x1 ;  /* 0x0000000e0e0e8211 */ /* 0x000fe200078f08ff */
[----:B------:R-:W-:Y:S01]  /*7fa0*/  @!P6 IMAD.WIDE R4, R5, 0x4, R2 ;  /* 0x000000040504e825 */ /* 0x000fe200078e0202 */
[----:B------:R-:W-:-:S02]  /*7fb0*/  @!P3 LEA.HI R16, R16, R16, RZ, 0x1 ;  /* 0x000000101010b211 */ /* 0x000fc400078f08ff */
[----:B------:R-:W-:Y:S01]  /*7fc0*/  @!P4 LEA.HI R15, R15, R15, RZ, 0x1 ;  /* 0x0000000f0f0fc211 */ /* 0x000fe200078f08ff */
[----:B------:R-:W-:Y:S01]  /*7fd0*/  @!P5 IMAD.WIDE R6, R7, 0x4, R2 ;  /* 0x000000040706d825 */ /* 0x000fe200078e0202 */
[----:B------:R-:W-:Y:S01]  /*7fe0*/  @!P2 LEA.HI R17, R17, R17, RZ, 0x1 ;  /* 0x000000111111a211 */ /* 0x000fe200078f08ff */
[----:B------:R0:W-:Y:S01]  /*7ff0*/  @!P6 ST.E.64 desc[UR44][R4.64], R94 ;  /* 0x0000005e0400e985 */ /* 0x0001e2000c101b2c */
[----:B------:R-:W-:Y:S02]  /*8000*/  @!P1 LEA.HI R20, R20, R20, RZ, 0x1 ;  /* 0x0000001414149211 */ /* 0x000fe400078f08ff */
[----:B--2---:R-:W-:Y:S01]  /*8010*/  @!P0 LOP3.LUT R9, R14, 0xfffffffe, RZ, 0xc0, !PT ;  /* 0xfffffffe0e098812 */ /* 0x004fe200078ec0ff */
[----:B------:R1:W-:Y:S01]  /*8020*/  @!P5 ST.E.64 desc[UR44][R6.64], R98 ;  /* 0x000000620600d985 */ /* 0x0003e2000c101b2c */
[----:B------:R-:W-:Y:S01]  /*8030*/  @!P4 LOP3.LUT R15, R15, 0xfffffffe, RZ, 0xc0, !PT ;  /* 0xfffffffe0f0fc812 */ /* 0x000fe200078ec0ff */
[----:B------:R-:W-:Y:S01]  /*8040*/  VIADD R14, R0, 0xd0 ;  /* 0x000000d0000e7836 */ /* 0x000fe20000000000 */
[----:B---3--:R-:W-:Y:S01]  /*8050*/  @!P3 LOP3.LUT R11, R16, 0xfffffffe, RZ, 0xc0, !PT ;  /* 0xfffffffe100bb812 */ /* 0x008fe200078ec0ff */
[----:B------:R-:W-:Y:S01]  /*8060*/  VIADD R16, R0, 0xe0 ;  /* 0x000000e000107836 */ /* 0x000fe20000000000 */
[----:B------:R-:W-:-:S02]  /*8070*/  @!P2 LOP3.LUT R17, R17, 0xfffffffe, RZ, 0xc0, !PT ;  /* 0xfffffffe1111a812 */ /* 0x000fc400078ec0ff */
[----:B----4-:R-:W-:Y:S01]  /*8080*/  @!P1 LOP3.LUT R13, R20, 0xfffffffe, RZ, 0xc0, !PT ;  /* 0xfffffffe140d9812 */ /* 0x010fe200078ec0ff */
[----:B------:R-:W-:Y:S01]  /*8090*/  VIADD R20, R0, 0xf0 ;  /* 0x000000f000147836 */ /* 0x000fe20000000000 */
[----:B------:R-:W-:Y:S01]  /*80a0*/  ISETP.GE.AND P5, PT, R18, UR4, PT ;  /* 0x0000000412007c0c */ /* 0x000fe2000bfa6270 */
[----:B0-----:R-:W-:Y:S01]  /*80b0*/  @!P0 IMAD.WIDE R4, R9, 0x4, R2 ;  /* 0x0000000409048825 */ /* 0x001fe200078e0202 */
[----:B------:R-:W-:-:S03]  /*80c0*/  ISETP.GE.AND P6, PT, R19, UR4, PT ;  /* 0x0000000413007c0c */ /* 0x000fc6000bfc6270 */
[--C-:B-1----:R-:W-:Y:S01]  /*80d0*/  @!P4 IMAD.WIDE R6, R15, 0x4, R2.reuse ;  /* 0x000000040f06c825 */ /* 0x102fe200078e0202 */
[----:B------:R0:W-:Y:S01]  /*80e0*/  @!P0 ST.E.64 desc[UR44][R4.64], R102 ;  /* 0x0000006604008985 */ /* 0x0001e2000c101b2c */
[----:B------:R-:W-:Y:S02]  /*80f0*/  IADD3 R15, R0, 0xd8, RZ ;  /* 0x000000d8000f7810 */ /* 0x000fe40007ffe0ff */
[--C-:B------:R-:W-:Y:S01]  /*8100*/  @!P3 IMAD.WIDE R8, R11, 0x4, R2.reuse ;  /* 0x000000040b08b825 */ /* 0x100fe200078e0202 */
[----:B------:R1:W-:Y:S01]  /*8110*/  @!P4 ST.E.64 desc[UR44][R6.64], R106 ;  /* 0x0000006a0600c985 */ /* 0x0003e2000c101b2c */
[----:B------:R-:W-:Y:S02]  /*8120*/  ISETP.GE.AND P0, PT, R14, UR4, PT ;  /* 0x000000040e007c0c */ /* 0x000fe4000bf06270 */
[----:B------:R-:W-:Y:S01]  /*8130*/  @!P2 IMAD.WIDE R10, R17, 0x4, R2 ;  /* 0x00000004110aa825 */ /* 0x000fe200078e0202 */
[----:B------:R2:W-:Y:S01]  /*8140*/  @!P3 ST.E.64 desc[UR44][R8.64], R110 ;  /* 0x0000006e0800b985 */ /* 0x0005e2000c101b2c */
[----:B------:R-:W-:-:S02]  /*8150*/  ISETP.GE.AND P4, PT, R20, UR4, PT ;  /* 0x0000000414007c0c */ /* 0x000fc4000bf86270 */
[----:B------:R-:W-:Y:S01]  /*8160*/  @!P1 IMAD.WIDE R12, R13, 0x4, R2 ;  /* 0x000000040d0c9825 */ /* 0x000fe200078e0202 */
[----:B------:R3:W-:Y:S01]  /*8170*/  @!P2 ST.E.64 desc[UR44][R10.64], R114 ;  /* 0x000000720a00a985 */ /* 0x0007e2000c101b2c */
[----:B------:R-:W-:Y:S02]  /*8180*/  ISETP.GE.AND P2, PT, R16, UR4, PT ;  /* 0x0000000410007c0c */ /* 0x000fe4000bf46270 */
[C---:B------:R-:W-:Y:S01]  /*8190*/  VIADD R17, R0.reuse, 0xe8 ;  /* 0x000000e800117836 */ /* 0x040fe20000000000 */
[----:B------:R4:W-:Y:S01]  /*81a0*/  @!P1 ST.E.64 desc[UR44][R12.64], R118 ;  /* 0x000000760c009985 */ /* 0x0009e2000c101b2c */
[----:B------:R-:W-:Y:S01]  /*81b0*/  ISETP.GE.AND P1, PT, R15, UR4, PT ;  /* 0x000000040f007c0c */ /* 0x000fe2000bf26270 */
[----:B------:R-:W-:Y:S01]  /*81c0*/  VIADD R0, R0, 0xf8 ;  /* 0x000000f800007836 */ /* 0x000fe20000000000 */
[----:B------:R-:W-:Y:S02]  /*81d0*/  @!P5 LEA.HI R18, R18, R18, RZ, 0x1 ;  /* 0x000000121212d211 */ /* 0x000fe400078f08ff */
[----:B------:R-:W-:-:S02]  /*81e0*/  ISETP.GE.AND P3, PT, R17, UR4, PT ;  /* 0x0000000411007c0c */ /* 0x000fc4000bf66270 */
[----:B------:R-:W-:Y:S02]  /*81f0*/  @!P6 LEA.HI R19, R19, R19, RZ, 0x1 ;  /* 0x000000131313e211 */ /* 0x000fe400078f08ff */
[----:B0-----:R-:W-:Y:S02]  /*8200*/  @!P5 LOP3.LUT R5, R18, 0xfffffffe, RZ, 0xc0, !PT ;  /* 0xfffffffe1205d812 */ /* 0x001fe400078ec0ff */
[----:B-1----:R-:W-:Y:S02]  /*8210*/  @!P6 LOP3.LUT R7, R19, 0xfffffffe, RZ, 0xc0, !PT ;  /* 0xfffffffe1307e812 */ /* 0x002fe400078ec0ff */
        /* <DEDUP_REMOVED lines=10> */
[----:B------:R-:W-:Y:S02]  /*82c0*/  @!P1 LOP3.LUT R15, R15, 0xfffffffe, RZ, 0xc0, !PT ;  /* 0xfffffffe0f0f9812 */ /* 0x000fe400078ec0ff */
[----:B---3--:R-:W-:Y:S02]  /*82d0*/  @!P2 LOP3.LUT R11, R16, 0xfffffffe, RZ, 0xc0, !PT ;  /* 0xfffffffe100ba812 */ /* 0x008fe400078ec0ff */
[----:B------:R-:W-:Y:S02]  /*82e0*/  @!P3 LOP3.LUT R17, R17, 0xfffffffe, RZ, 0xc0, !PT ;  /* 0xfffffffe1111b812 */ /* 0x000fe400078ec0ff */
[----:B----4-:R-:W-:Y:S01]  /*82f0*/  @!P4 LOP3.LUT R13, R20, 0xfffffffe, RZ, 0xc0, !PT ;  /* 0xfffffffe140dc812 */ /* 0x010fe200078ec0ff */
[----:B0-----:R-:W-:-:S04]  /*8300*/  @!P0 IMAD.WIDE R4, R9, 0x4, R2 ;  /* 0x0000000409048825 */ /* 0x001fc800078e0202 */
[--C-:B-1----:R-:W-:Y:S01]  /*8310*/  @!P1 IMAD.WIDE R6, R15, 0x4, R2.reuse ;  /* 0x000000040f069825 */ /* 0x102fe200078e0202 */
[----:B------:R0:W-:Y:S01]  /*8320*/  @!P0 ST.E.64 desc[UR44][R4.64], R130 ;  /* 0x0000008204008985 */ /* 0x0001e2000c101b2c */
[----:B------:R-:W-:Y:S02]  /*8330*/  ISETP.GE.AND P0, PT, R0, UR4, PT ;  /* 0x0000000400007c0c */ /* 0x000fe4000bf06270 */
[--C-:B------:R-:W-:Y:S01]  /*8340*/  @!P2 IMAD.WIDE R8, R11, 0x4, R2.reuse ;  /* 0x000000040b08a825 */ /* 0x100fe200078e0202 */
[----:B------:R0:W-:Y:S03]  /*8350*/  @!P1 ST.E.64 desc[UR44][R6.64], R134 ;  /* 0x0000008606009985 */ /* 0x0001e6000c101b2c */
[--C-:B------:R-:W-:Y:S01]  /*8360*/  @!P3 IMAD.WIDE R10, R17, 0x4, R2.reuse ;  /* 0x00000004110ab825 */ /* 0x100fe200078e0202 */
[----:B------:R0:W-:Y:S03]  /*8370*/  @!P2 ST.E.64 desc[UR44][R8.64], R138 ;  /* 0x0000008a0800a985 */ /* 0x0001e6000c101b2c */
[----:B------:R-:W-:Y:S01]  /*8380*/  @!P4 IMAD.WIDE R12, R13, 0x4, R2 ;  /* 0x000000040d0cc825 */ /* 0x000fe200078e0202 */
[----:B------:R0:W-:Y:S04]  /*8390*/  @!P3 ST.E.64 desc[UR44][R10.64], R142 ;  /* 0x0000008e0a00b985 */ /* 0x0001e8000c101b2c */
[----:B------:R0:W-:Y:S01]  /*83a0*/  @!P4 ST.E.64 desc[UR44][R12.64], R146 ;  /* 0x000000920c00c985 */ /* 0x0001e2000c101b2c */
[----:B------:R-:W-:Y:S05]  /*83b0*/  @P0 BRA `(.L_x_10) ;  /* 0x0000003c00e00947 */ /* 0x000fea0003800000 */
[----:B------:R-:W-:-:S04]  /*83c0*/  LEA.HI R0, R0, R0, RZ, 0x1 ;  /* 0x0000000000007211 */ /* 0x000fc800078f08ff */
[----:B0-----:R-:W-:-:S05]  /*83d0*/  LOP3.LUT R5, R0, 0xfffffffe, RZ, 0xc0, !PT ;  /* 0xfffffffe00057812 */ /* 0x001fca00078ec0ff */
[----:B------:R-:W-:-:S05]  /*83e0*/  IMAD.WIDE R2, R5, 0x4, R2 ;  /* 0x0000000405027825 */ /* 0x000fca00078e0202 */
[----:B------:R0:W-:Y:S01]  /*83f0*/  ST.E.64 desc[UR44][R2.64], R150 ;  /* 0x0000009602007985 */ /* 0x0001e2000c101b2c */
[----:B------:R-:W-:Y:S05]  /*8400*/  BRA `(.L_x_10) ;  /* 0x0000003c00cc7947 */ /* 0x000fea0003800000 */
.L_x_33:
[----:B------:R-:W0:Y:S02]  /*8410*/  S2R R0, SR_TID.X ;  /* 0x0000000000007919 */ /* 0x000e240000002100 */
[----:B0-----:R-:W-:-:S04]  /*8420*/  IADD3 R2, R0, -0x80, RZ ;  /* 0xffffff8000027810 */ /* 0x001fc80007ffe0ff */
[----:B------:R-:W-:-:S13]  /*8430*/  ISETP.GT.AND P0, PT, R2, 0x7f, PT ;  /* 0x0000007f0200780c */ /* 0x000fda0003f04270 */
[----:B------:R-:W-:Y:S05]  /*8440*/  @P0 BRA `(.L_x_10) ;  /* 0x0000003c00bc0947 */ /* 0x000fea0003800000 */
[----:B------:R-:W0:Y:S01]  /*8450*/  S2R R3, SR_CTAID.X ;  /* 0x0000000000037919 */ /* 0x000e220000002500 */
[----:B------:R-:W1:Y:S01]  /*8460*/  LDC R6, c[0x0][0xbe8] ;  /* 0x0002fa00ff067b82 */ /* 0x000e620000000800 */
[----:B------:R-:W-:Y:S01]  /*8470*/  ULDC UR4, c[0x0][0xa88] ;  /* 0x0002a20000047ab9 */ /* 0x000fe20000000800 */
[----:B0-----:R-:W-:Y:S02]  /*8480*/  IMAD R0, R3, 0x80, R0 ;  /* 0x0000008003007824 */ /* 0x001fe400078e0200 */
[----:B-1----:R-:W-:Y:S02]  /*8490*/  IMAD R3, R6, UR4, RZ ;  /* 0x0000000406037c24 */ /* 0x002fe4000f8e02ff */
[----:B------:R-:W-:-:S05]  /*84a0*/  VIADD R0, R0, 0xffffff80 ;  /* 0xffffff8000007836 */ /* 0x000fca0000000000 */
[----:B------:R-:W-:-:S13]  /*84b0*/  ISETP.GE.AND P0, PT, R0, R3, PT ;  /* 0x000000030000720c */ /* 0x000fda0003f06270 */
[----:B------:R-:W-:Y:S05]  /*84c0*/  @P0 BRA `(.L_x_10) ;  /* 0x0000003c009c0947 */ /* 0x000fea0003800000 */
[----:B------:R-:W-:Y:S01]  /*84d0*/  ISETP.NE.AND P0, PT, R6, 0x1, PT ;  /* 0x000000010600780c */ /* 0x000fe20003f05270 */
[----:B------:R-:W0:Y:S01]  /*84e0*/  S2UR UR7, SR_CTAID.Z ;  /* 0x00000000000779c3 */ /* 0x000e220000002700 */
[----:B------:R-:W-:Y:S01]  /*84f0*/  USHF.R.S32.HI UR6, URZ, 0x1f, UR36 ;  /* 0x0000001f3f067899 */ /* 0x000fe20008011424 */
[----:B------:R-:W-:Y:S01]  /*8500*/  IMAD.MOV.U32 R5, RZ, RZ, R0 ;  /* 0x000000ffff057224 */ /* 0x000fe200078e0000 */
[----:B------:R-:W-:Y:S02]  /*8510*/  ULDC.64 UR8, c[0x0][0xbd0] ;  /* 0x0002f40000087ab9 */ /* 0x000fe40000000a00 */
[----:B------:R-:W-:Y:S02]  /*8520*/  UIMAD UR6, UR6, UR8, URZ ;  /* 0x00000008060672a4 */ /* 0x000fe4000f8e023f */
[----:B------:R-:W-:Y:S01]  /*8530*/  UIMAD.WIDE.U32 UR4, UR36, UR8, URZ ;  /* 0x00000008240472a5 */ /* 0x000fe2000f8e003f */
[----:B------:R-:W1:Y:S01]  /*8540*/  LDC.64 R10, c[0x0][0xbd8] ;  /* 0x0002f600ff0a7b82 */ /* 0x000e620000000a00 */
[----:B------:R-:W-:-:S04]  /*8550*/  UIMAD UR6, UR36, UR9, UR6 ;  /* 0x00000009240672a4 */ /* 0x000fc8000f8e0206 */
[----:B------:R-:W-:Y:S02]  /*8560*/  UIADD3 UR6, UR5, UR6, URZ ;  /* 0x0000000605067290 */ /* 0x000fe4000fffe03f */
[----:B------:R-:W-:Y:S01]  /*8570*/  MOV R3, UR5 ;  /* 0x0000000500037c02 */ /* 0x000fe20008000f00 */
[----:B------:R-:W-:Y:S01]  /*8580*/  IMAD.U32 R2, RZ, RZ, UR4 ;  /* 0x00000004ff027e24 */ /* 0x000fe2000f8e00ff */
[----:B------:R-:W2:Y:S01]  /*8590*/  @P0 LDC R7, c[0x0][0xbec] ;  /* 0x0002fb00ff070b82 */ /* 0x000ea20000000800 */
[----:B------:R-:W-:Y:S01]  /*85a0*/  ULDC.64 UR4, c[0x0][0xbe0] ;  /* 0x0002f80000047ab9 */ /* 0x000fe20000000a00 */
[----:B------:R-:W-:-:S06]  /*85b0*/  IMAD.U32 R3, RZ, RZ, UR6 ;  /* 0x00000006ff037e24 */ /* 0x000fcc000f8e00ff */
[----:B------:R-:W3:Y:S01]  /*85c0*/  @P0 LDC R9, c[0x0][0xbf0] ;  /* 0x0002fc00ff090b82 */ /* 0x000ee20000000800 */
[----:B0-----:R-:W-:-:S07]  /*85d0*/  USHF.R.S32.HI UR8, URZ, 0x1f, UR7 ;  /* 0x0000001f3f087899 */ /* 0x001fce0008011407 */
[----:B------:R-:W0:Y:S01]  /*85e0*/  S2UR UR10, SR_CTAID.Y ;  /* 0x00000000000a79c3 */ /* 0x000e220000002600 */
[C---:B-1----:R-:W-:Y:S02]  /*85f0*/  IMAD R12, R10.reuse, UR8, RZ ;  /* 0x000000080a0c7c24 */ /* 0x042fe4000f8e02ff */
[----:B------:R-:W-:-:S04]  /*8600*/  IMAD.WIDE.U32 R2, R10, UR7, R2 ;  /* 0x000000070a027c25 */ /* 0x000fc8000f8e0002 */
[----:B------:R-:W-:Y:S01]  /*8610*/  IMAD R11, R11, UR7, R12 ;  /* 0x000000070b0b7c24 */ /* 0x000fe2000f8e020c */
[----:B------:R-:W0:Y:S01]  /*8620*/  LDC R8, c[0x0][0xc50] ;  /* 0x00031400ff087b82 */ /* 0x000e220000000800 */
[----:B--2---:R-:W-:-:S04]  /*8630*/  @P0 IMAD.HI.U32 R4, R0, R7, RZ ;  /* 0x0000000700040227 */ /* 0x004fc800078e00ff */
[----:B------:R-:W-:Y:S02]  /*8640*/  IMAD R7, RZ, RZ, -UR36 ;  /* 0x80000024ff077e24 */ /* 0x000fe4000f8e02ff */
[----:B------:R-:W-:Y:S01]  /*8650*/  IMAD.IADD R3, R11, 0x1, R3 ;  /* 0x000000010b037824 */ /* 0x000fe200078e0203 */
[----:B---3--:R-:W-:Y:S01]  /*8660*/  @P0 SHF.R.U32.HI R5, RZ, R9, R4 ;  /* 0x00000009ff050219 */ /* 0x008fe20000011604 */
[----:B0-----:R-:W-:-:S04]  /*8670*/  IMAD R9, R8, R7, UR10 ;  /* 0x0000000a08097e24 */ /* 0x001fc8000f8e0207 */
[----:B------:R-:W-:Y:S02]  /*8680*/  IMAD.MOV R7, RZ, RZ, -R5 ;  /* 0x000000ffff077224 */ /* 0x000fe400078e0a05 */
[----:B------:R-:W-:Y:S01]  /*8690*/  IMAD.WIDE.U32 R2, R9, UR4, R2 ;  /* 0x0000000409027c25 */ /* 0x000fe2000f8e0002 */
[----:B------:R-:W-:-:S03]  /*86a0*/  SHF.R.S32.HI R4, RZ, 0x1f, R9 ;  /* 0x0000001fff047819 */ /* 0x000fc60000011409 */
[----:B------:R-:W-:Y:S01]  /*86b0*/  IMAD R7, R6, R7, R0 ;  /* 0x0000000706077224 */ /* 0x000fe200078e0200 */
[----:B------:R-:W-:Y:S01]  /*86c0*/  IADD3 R2, P0, R5, R2, RZ ;  /* 0x0000000205027210 */ /* 0x000fe20007f1e0ff */
[----:B------:R-:W-:-:S03]  /*86d0*/  IMAD R4, R4, UR4, RZ ;  /* 0x0000000404047c24 */ /* 0x000fc6000f8e02ff */
[----:B------:R-:W-:Y:S01]  /*86e0*/  SHF.R.S32.HI R0, RZ, 0x1f, R7 ;  /* 0x0000001fff007819 */ /* 0x000fe20000011407 */
[----:B------:R-:W-:Y:S01]  /*86f0*/  IMAD R4, R9, UR5, R4 ;  /* 0x0000000509047c24 */ /* 0x000fe2000f8e0204 */
[----:B------:R-:W-:Y:S01]  /*8700*/  SHF.R.S32.HI R9, RZ, 0x1f, R5 ;  /* 0x0000001fff097819 */ /* 0x000fe20000011405 */
[----:B------:R-:W-:Y:S02]  /*8710*/  ULDC.64 UR4, c[0x0][0xbc8] ;  /* 0x0002f20000047ab9 */ /* 0x000fe40000000a00 */
[----:B------:R-:W-:Y:S01]  /*8720*/  IMAD R0, R0, UR4, RZ ;  /* 0x0000000400007c24 */ /* 0x000fe2000f8e02ff */
[----:B------:R-:W-:-:S03]  /*8730*/  IADD3.X R3, R9, R3, R4, P0, !PT ;  /* 0x0000000309037210 */ /* 0x000fc600007fe404 */
[C---:B------:R-:W-:Y:S02]  /*8740*/  IMAD R5, R7.reuse, UR5, R0 ;  /* 0x0000000507057c24 */ /* 0x040fe4000f8e0200 */
[----:B------:R-:W-:Y:S01]  /*8750*/  IMAD.WIDE.U32 R2, R7, UR4, R2 ;  /* 0x0000000407027c25 */ /* 0x000fe2000f8e0002 */
[----:B------:R-:W-:-:S04]  /*8760*/  ULDC.64 UR4, c[0x0][0xba8] ;  /* 0x0002ea0000047ab9 */ /* 0x000fc80000000a00 */
[----:B------:R-:W-:Y:S02]  /*8770*/  IADD3 R3, R3, R5, RZ ;  /* 0x0000000503037210 */ /* 0x000fe40007ffe0ff */
[----:B------:R-:W-:-:S04]  /*8780*/  LEA R4, P0, R2, UR4, 0x2 ;  /* 0x0000000402047c11 */ /* 0x000fc8000f8010ff */
[----:B------:R-:W-:Y:S01]  /*8790*/  LEA.HI.X R5, R2, UR5, R3, 0x2, P0 ;  /* 0x0000000502057c11 */ /* 0x000fe200080f1403 */
[----:B------:R-:W-:-:S05]  /*87a0*/  IMAD.MOV.U32 R3, RZ, RZ, -0x800000 ;  /* 0xff800000ff037424 */ /* 0x000fca00078e00ff */
[----:B------:R4:W-:Y:S01]  /*87b0*/  STG.E desc[UR44][R4.64], R3 ;  /* 0x0000000304007986 */ /* 0x0009e2000c10192c */
[----:B------:R-:W-:Y:S05]  /*87c0*/  BRA `(.L_x_10) ;  /* 0x0000003800dc7947 */ /* 0x000fea0003800000 */
.L_x_8:
[----:B------:R-:W-:-:S08]  /*87d0*/  NOP ;  /* 0x0000000000007918 */ /* 0x000fd00000000000 */
[----:B------:R-:W0:-:S00]  /*87e0*/  USETMAXREG.DEALLOC.CTAPOOL 0x18 ;  /* 0x00000018000079c8 */ /* 0x000e0000080e0500 */
[----:B0-----:R-:W-:Y:S01]  /*87f0*/  LOP3.LUT R19, R0, 0x3, RZ, 0xc0, !PT ;  /* 0x0000000300137812 */ /* 0x001fe200078ec0ff */
[----:B------:R-:W0:Y:S05]  /*8800*/  S2R R17, SR_CTAID.Z ;  /* 0x0000000000117919 */ /* 0x000e2a0000002700 */
[----:B------:R-:W1:Y:S01]  /*8810*/  S2UR UR6, SR_CTAID.Y ;  /* 0x00000000000679c3 */ /* 0x000e620000002600 */
[----:B------:R-:W2:Y:S02]  /*8820*/  SHFL.IDX PT, R0, R19, RZ, 0x1f ;  /* 0x00001fff13007589 */ /* 0x000ea400000e0000 */
[----:B--2---:R-:W-:-:S13]  /*8830*/  ISETP.NE.AND P0, PT, R0, RZ, PT ;  /* 0x000000ff0000720c */ /* 0x004fda0003f05270 */
[----:B01----:R-:W-:Y:S05]  /*8840*/  @!P0 BRA `(.L_x_36) ;  /* 0x0000000000288947 */ /* 0x003fea0003800000 */
[----:B------:R-:W-:Y:S01]  /*8850*/  ULDC UR7, c[0x0][0xc50] ;  /* 0x0003140000077ab9 */ /* 0x000fe20000000800 */
[----:B------:R-:W-:Y:S01]  /*8860*/  UMOV UR36, UR6 ;  /* 0x0000000600247c82 */ /* 0x000fe20008000000 */
[----:B------:R-:W-:-:S06]  /*8870*/  UISETP.NE.AND UP0, UPT, UR7, 0x1, UPT ;  /* 0x000000010700788c */ /* 0x000fcc000bf05270 */
[----:B------:R-:W-:-:S13]  /*8880*/  PLOP3.LUT P0, PT, PT, PT, UP0, 0x80, 0x0 ;  /* 0x000000000000781c */ /* 0x000fda0003f0f008 */
[----:B------:R-:W-:Y:S05]  /*8890*/  @!P0 BRA `(.L_x_37) ;  /* 0x0000000000308947 */ /* 0x000fea0003800000 */
[----:B------:R-:W-:Y:S01]  /*88a0*/  ULDC UR4, c[0x0][0xc54] ;  /* 0x0003150000047ab9 */ /* 0x000fe20000000800 */
[----:B------:R-:W-:Y:S01]  /*88b0*/  ULDC UR36, c[0x0][0xc58] ;  /* 0x0003160000247ab9 */ /* 0x000fe20000000800 */
[----:B------:R-:W-:-:S04]  /*88c0*/  UIMAD.WIDE.U32 UR4, UR6, UR4, URZ ;  /* 0x00000004060472a5 */ /* 0x000fc8000f8e003f */
[----:B------:R-:W-:Y:S01]  /*88d0*/  USHF.R.U32.HI UR36, URZ, UR36, UR5 ;  /* 0x000000243f247299 */ /* 0x000fe20008011605 */
[----:B------:R-:W-:Y:S11]  /*88e0*/  BRA `(.L_x_37) ;  /* 0x00000000001c7947 */ /* 0x000ff60003800000 */
.L_x_36:
[----:B------:R-:W-:Y:S01]  /*88f0*/  ULDC UR7, c[0x0][0xc50] ;  /* 0x0003140000077ab9 */ /* 0x000fe20000000800 */
[----:B------:R-:W-:Y:S01]  /*8900*/  UMOV UR36, UR6 ;  /* 0x0000000600247c82 */ /* 0x000fe20008000000 */
[----:B------:R-:W-:-:S11]  /*8910*/  UISETP.NE.AND UP0, UPT, UR7, 0x1, UPT ;  /* 0x000000010700788c */ /* 0x000fd6000bf05270 */
[----:B------:R-:W-:Y:S01]  /*8920*/  @UP0 ULDC UR4, c[0x0][0xc54] ;  /* 0x0003150000040ab9 */ /* 0x000fe20000000800 */
[----:B------:R-:W-:Y:S01]  /*8930*/  @UP0 ULDC UR8, c[0x0][0xc58] ;  /* 0x0003160000080ab9 */ /* 0x000fe20000000800 */
[----:B------:R-:W-:-:S04]  /*8940*/  UIMAD.WIDE.U32 UR4, UR6, UR4, URZ ;  /* 0x00000004060472a5 */ /* 0x000fc8000f8e003f */
[----:B------:R-:W-:-:S12]  /*8950*/  @UP0 USHF.R.U32.HI UR36, URZ, UR8, UR5 ;  /* 0x000000083f240299 */ /* 0x000fd80008011605 */
.L_x_37:
[----:B------:R-:W-:Y:S01]  /*8960*/  ISETP.GE.AND P0, PT, R17, RZ, PT ;  /* 0x000000ff1100720c */ /* 0x000fe20003f06270 */
[----:B------:R-:W-:Y:S01]  /*8970*/  UIADD3 UR4, -UR36, URZ, URZ ;  /* 0x0000003f24047290 */ /* 0x000fe2000fffe13f */
[----:B------:R-:W-:Y:S02]  /*8980*/  IMAD.MOV.U32 R0, RZ, RZ, 0x1 ;  /* 0x00000001ff007424 */ /* 0x000fe400078e00ff */
[----:B------:R-:W-:Y:S01]  /*8990*/  IMAD.MOV.U32 R6, RZ, RZ, RZ ;  /* 0x000000ffff067224 */ /* 0x000fe200078e00ff */
[----:B------:R-:W-:Y:S01]  /*89a0*/  UIMAD UR6, UR7, UR4, UR6 ;  /* 0x00000004070672a4 */ /* 0x000fe2000f8e0206 */
[----:B------:R-:W-:-:S07]  /*89b0*/  IMAD.MOV.U32 R9, RZ, RZ, 0x1 ;  /* 0x00000001ff097424 */ /* 0x000fce00078e00ff */
[----:B------:R-:W-:Y:S05]  /*89c0*/  @!P0 BRA `(.L_x_38) ;  /* 0x00000034009c8947 */ /* 0x000fea0003800000 */
[----:B------:R-:W-:Y:S01]  /*89d0*/  ULDC.64 UR4, c[0x0][0x418] ;  /* 0x0001060000047ab9 */ /* 0x000fe20000000a00 */
[----:B------:R-:W-:Y:S02]  /*89e0*/  ULOP3.LUT UR41, UR6, 0xffff, URZ, 0xc0, !UPT ;  /* 0x0000ffff06297892 */ /* 0x000fe4000f8ec03f */
[----:B------:R-:W-:Y:S01]  /*89f0*/  UISETP.NE.U32.AND UP0, UPT, UR4, URZ, UPT ;  /* 0x0000003f0400728c */ /* 0x000fe2000bf05070 */
[----:B------:R-:W-:Y:S02]  /*8a00*/  UMOV UR43, URZ ;  /* 0x0000003f002b7c82 */ /* 0x000fe40008000000 */
[----:B------:R-:W-:Y:S01]  /*8a10*/  ULDC UR4, c[0x0][0x424] ;  /* 0x0001090000047ab9 */ /* 0x000fe20000000800 */
[----:B------:R-:W-:-:S03]  /*8a20*/  UISETP.NE.AND.EX UP0, UPT, UR5, URZ, UPT, UP0 ;  /* 0x0000003f0500728c */ /* 0x000fc6000bf05300 */
[----:B------:R-:W-:Y:S01]  /*8a30*/  ULDC UR5, c[0x0][0x2f0] ;  /* 0x0000bc0000057ab9 */ /* 0x000fe20000000800 */
[----:B------:R-:W-:-:S04]  /*8a40*/  USEL UR4, UR4, 0x1, UP0 ;  /* 0x0000000104047887 */ /* 0x000fc80008000000 */
[----:B------:R-:W-:-:S04]  /*8a50*/  UIMAD UR4, UR4, UR5, URZ ;  /* 0x00000005040472a4 */ /* 0x000fc8000f8e023f */
[----:B------:R-:W-:Y:S02]  /*8a60*/  UISETP.GE.AND UP0, UPT, UR4, 0x1, UPT ;  /* 0x000000010400788c */ /* 0x000fe4000bf06270 */
[----:B------:R-:W-:-:S04]  /*8a70*/  UIADD3 UR5, UR4, 0x5f, URZ ;  /* 0x0000005f04057890 */ /* 0x000fc8000fffe03f */
[----:B------:R-:W-:Y:S01]  /*8a80*/  PLOP3.LUT P0, PT, PT, PT, UP0, 0x80, 0x0 ;  /* 0x000000000000781c */ /* 0x000fe20003f0f008 */
[----:B------:R-:W-:-:S04]  /*8a90*/  UIMAD.WIDE UR4, UR5, 0x2aaaaaab, URZ ;  /* 0x2aaaaaab050478a5 */ /* 0x000fc8000f8e023f */
[----:B------:R-:W-:-:S04]  /*8aa0*/  USHF.R.U32.HI UR39, URZ, 0x1f, UR5 ;  /* 0x0000001f3f277899 */ /* 0x000fc80008011605 */
[----:B------:R-:W-:-:S04]  /*8ab0*/  ULEA.HI.SX32 UR39, UR5, UR39, 0x1c ;  /* 0x0000002705277291 */ /* 0x000fc8000f8fe23f */
[----:B------:R-:W-:Y:S08]  /*8ac0*/  @!P0 BRA `(.L_x_39) ;  /* 0x0000000000908947 */ /* 0x000ff00003800000 */
[----:B------:R-:W-:Y:S01]  /*8ad0*/  USHF.R.U32.HI UR6, URZ, 0x10, UR6 ;  /* 0x000000103f067899 */ /* 0x000fe20008011606 */
[----:B------:R-:W-:-:S03]  /*8ae0*/  UMOV UR4, URZ ;  /* 0x0000003f00047c82 */ /* 0x000fc60008000000 */
[----:B------:R-:W-:-:S11]  /*8af0*/  UISETP.NE.AND UP0, UPT, UR6, URZ, UPT ;  /* 0x0000003f0600728c */ /* 0x000fd6000bf05270 */
[----:B------:R-:W-:Y:S02]  /*8b00*/  @!UP0 ULDC UR6, c[0x0][0x9f0] ;  /* 0x00027c0000068ab9 */ /* 0x000fe40000000800 */
[----:B------:R-:W-:Y:S01]  /*8b10*/  MOV R4, UR6 ;  /* 0x0000000600047c02 */ /* 0x000fe20008000f00 */
[----:B------:R-:W-:-:S03]  /*8b20*/  UIADD3 UR7, UR39, -0x1, UR6 ;  /* 0xffffffff27077890 */ /* 0x000fc6000fffe006 */
[-C--:B------:R-:W-:Y:S02]  /*8b30*/  IABS R2, R4.reuse ;  /* 0x0000000400027213 */ /* 0x080fe40000000000 */
[----:B------:R-:W-:Y:S01]  /*8b40*/  IABS R5, R4 ;  /* 0x0000000400057213 */ /* 0x000fe20000000000 */
[----:B------:R-:W-:Y:S01]  /*8b50*/  IMAD.U32 R4, RZ, RZ, UR7 ;  /* 0x00000007ff047e24 */ /* 0x000fe2000f8e00ff */
[----:B------:R-:W-:Y:S01]  /*8b60*/  R2UR UR11, R2 ;  /* 0x00000000020b72ca */ /* 0x000fe200000e0000 */
[----:B------:R-:W-:Y:S02]  /*8b70*/  ULOP3.LUT UR7, UR7, UR6, URZ, 0x3c, !UPT ;  /* 0x0000000607077292 */ /* 0x000fe4000f8e3c3f */
[----:B------:R-:W-:-:S10]  /*8b80*/  IMAD.MOV R5, RZ, RZ, -R5 ;  /* 0x000000ffff057224 */ /* 0x000fd400078e0a05 */
[----:B------:R-:W0:Y:S08]  /*8b90*/  I2F.RP R2, UR11 ;  /* 0x0000000b00027d06 */ /* 0x000e300008209400 */
[----:B0-----:R-:W0:Y:S02]  /*8ba0*/  MUFU.RCP R2, R2 ;  /* 0x0000000200027308 */ /* 0x001e240000001000 */
[----:B0-----:R-:W-:Y:S01]  /*8bb0*/  VIADD R3, R2, 0xffffffe ;  /* 0x0ffffffe02037836 */ /* 0x001fe20000000000 */
[----:B------:R-:W-:Y:S01]  /*8bc0*/  IABS R2, R4 ;  /* 0x0000000400027213 */ /* 0x000fe20000000000 */
[----:B------:R-:W-:-:S03]  /*8bd0*/  IMAD.MOV.U32 R4, RZ, RZ, R5 ;  /* 0x000000ffff047224 */ /* 0x000fc600078e0005 */
[----:B------:R-:W-:Y:S01]  /*8be0*/  R2UR UR9, R2 ;  /* 0x00000000020972ca */ /* 0x000fe200000e0000 */
[----:B------:R-:W0:Y:S01]  /*8bf0*/  F2I.FTZ.U32.TRUNC.NTZ R3, R3 ;  /* 0x0000000300037305 */ /* 0x000e22000021f000 */
[----:B------:R-:W-:Y:S02]  /*8c00*/  R2UR UR10, R4 ;  /* 0x00000000040a72ca */ /* 0x000fe400000e0000 */
[----:B0-----:R-:W-:-:S13]  /*8c10*/  R2UR UR5, R3 ;  /* 0x00000000030572ca */ /* 0x001fda00000e0000 */
[----:B------:R-:W-:-:S04]  /*8c20*/  UIADD3 UR8, URZ, -UR5, URZ ;  /* 0x800000053f087290 */ /* 0x000fc8000fffe03f */
[----:B------:R-:W-:-:S04]  /*8c30*/  UIMAD UR8, UR8, UR11, URZ ;  /* 0x0000000b080872a4 */ /* 0x000fc8000f8e023f */
[----:B------:R-:W-:-:S04]  /*8c40*/  UIMAD.WIDE.U32 UR4, UR5, UR8, UR4 ;  /* 0x00000008050472a5 */ /* 0x000fc8000f8e0004 */
[----:B------:R-:W-:-:S04]  /*8c50*/  UIMAD.WIDE.U32 UR4, UR5, UR9, URZ ;  /* 0x00000009050472a5 */ /* 0x000fc8000f8e003f */
[----:B------:R-:W-:-:S04]  /*8c60*/  UIMAD UR4, UR5, UR10, UR9 ;  /* 0x0000000a050472a4 */ /* 0x000fc8000f8e0209 */
[----:B------:R-:W-:-:S11]  /*8c70*/  UISETP.GT.U32.AND UP1, UPT, UR11, UR4, UPT ;  /* 0x000000040b00728c */ /* 0x000fd6000bf24070 */
[----:B------:R-:W-:Y:S02]  /*8c80*/  @!UP1 UIADD3 UR4, UR4, -UR11, URZ ;  /* 0x8000000b04049290 */ /* 0x000fe4000fffe03f */
[----:B------:R-:W-:Y:S02]  /*8c90*/  @!UP1 UIADD3 UR5, UR5, 0x1, URZ ;  /* 0x0000000105059890 */ /* 0x000fe4000fffe03f */
[----:B------:R-:W-:Y:S02]  /*8ca0*/  UISETP.GE.U32.AND UP0, UPT, UR4, UR11, UPT ;  /* 0x0000000b0400728c */ /* 0x000fe4000bf06070 */
[----:B------:R-:W-:-:S09]  /*8cb0*/  UISETP.GE.AND UP1, UPT, UR7, URZ, UPT ;  /* 0x0000003f0700728c */ /* 0x000fd2000bf26270 */
[----:B------:R-:W-:Y:S02]  /*8cc0*/  @UP0 UIADD3 UR5, UR5, 0x1, URZ ;  /* 0x0000000105050890 */ /* 0x000fe4000fffe03f */
[----:B------:R-:W-:Y:S02]  /*8cd0*/  UISETP.NE.AND UP0, UPT, UR6, URZ, UPT ;  /* 0x0000003f0600728c */ /* 0x000fe4000bf05270 */
[----:B------:R-:W-:-:S09]  /*8ce0*/  @!UP1 UIADD3 UR5, -UR5, URZ, URZ ;  /* 0x0000003f05059290 */ /* 0x000fd2000fffe13f */
[----:B------:R-:W-:-:S07]  /*8cf0*/  @!UP0 ULOP3.LUT UR5, URZ, UR6, URZ, 0x33, !UPT ;  /* 0x000000063f058292 */ /* 0x000fce000f8e333f */
[----:B------:R-:W-:-:S05]  /*8d00*/  UMOV UR43, UR5 ;  /* 0x00000005002b7c82 */ /* 0x000fca0008000000 */
.L_x_39:
[----:B------:R-:W-:Y:S01]  /*8d10*/  UIMAD UR40, UR41, UR43, URZ ;  /* 0x0000002b292872a4 */ /* 0x000fe2000f8e023f */
[----:B------:R-:W-:Y:S01]  /*8d20*/  MOV R2, UR39 ;  /* 0x0000002700027c02 */ /* 0x000fe20008000f00 */
[----:B------:R-:W-:Y:S02]  /*8d30*/  IMAD.MOV.U32 R6, RZ, RZ, RZ ;  /* 0x000000ffff067224 */ /* 0x000fe400078e00ff */
[----:B------:R-:W-:Y:S02]  /*8d40*/  IMAD.MOV.U32 R9, RZ, RZ, 0x1 ;  /* 0x00000001ff097424 */ /* 0x000fe400078e00ff */
[----:B------:R-:W-:-:S05]  /*8d50*/  IMAD.U32 R3, RZ, RZ, UR40 ;  /* 0x00000028ff037e24 */ /* 0x000fca000f8e00ff */
[----:B------:R-:W-:-:S04]  /*8d60*/  VIADDMNMX R18, R3, UR43, R2, PT ;  /* 0x0000002b03127c46 */ /* 0x000fc8000b800102 */
[----:B------:R-:W-:Y:S01]  /*8d70*/  ISETP.GT.AND P0, PT, R18, UR40, PT ;  /* 0x0000002812007c0c */ /* 0x000fe2000bf04270 */
[----:B------:R0:W-:-:S12]  /*8d80*/  STL [R1+0x8], R18 ;  /* 0x0000081201007387 */ /* 0x0001d80000100800 */
[----:B0-----:R-:W-:Y:S05]  /*8d90*/  @!P0 BRA `(.L_x_38) ;  /* 0x0000003000a88947 */ /* 0x001fea0003800000 */
[----:B------:R-:W0:Y:S01]  /*8da0*/  S2UR UR4, SR_CgaCtaId ;  /* 0x00000000000479c3 */ /* 0x000e220000008800 */
[----:B------:R-:W-:Y:S02]  /*8db0*/  UMOV UR38, 0x400 ;  /* 0x0000040000267882 */ /* 0x000fe40000000000 */
[----:B0-----:R-:W-:-:S04]  /*8dc0*/  ULEA UR38, UR4, UR38, 0x18 ;  /* 0x0000002604267291 */ /* 0x001fc8000f8ec03f */
[----:B------:R-:W-:-:S04]  /*8dd0*/  UIADD3 UR4, UR38, 0x1c400, URZ ;  /* 0x0001c40026047890 */ /* 0x000fc8000fffe03f */
[----:B------:R-:W-:-:S06]  /*8de0*/  ULOP3.LUT UP0, URZ, UR4, 0x3ff, URZ, 0xc0, !UPT ;  /* 0x000003ff043f7892 */ /* 0x000fcc000f80c03f */
[----:B------:R-:W-:-:S13]  /*8df0*/  PLOP3.LUT P0, PT, PT, PT, UP0, 0x80, 0x0 ;  /* 0x000000000000781c */ /* 0x000fda0003f0f008 */
[----:B------:R-:W-:Y:S05]  /*8e00*/  @!P0 BRA `(.L_x_40) ;  /* 0x0000000000408947 */ /* 0x000fea0003800000 */
[----:B------:R-:W-:Y:S01]  /*8e10*/  MOV R2, 0x0 ;  /* 0x0000000000027802 */ /* 0x000fe20000000f00 */
[----:B------:R-:W-:Y:S01]  /*8e20*/  ULDC.64 UR6, c[0x4][0x98] ;  /* 0x0100260000067ab9 */ /* 0x000fe20000000a00 */
[----:B------:R-:W-:Y:S01]  /*8e30*/  ULDC.64 UR8, c[0x4][0xa0] ;  /* 0x0100280000087ab9 */ /* 0x000fe20000000a00 */
[----:B------:R-:W-:Y:S01]  /*8e40*/  ULDC.64 UR4, c[0x4][0x8] ;  /* 0x0100020000047ab9 */ /* 0x000fe20000000a00 */
[----:B------:R-:W-:Y:S01]  /*8e50*/  IMAD.U32 R4, RZ, RZ, UR6 ;  /* 0x00000006ff047e24 */ /* 0x000fe2000f8e00ff */
[----:B------:R-:W-:Y:S01]  /*8e60*/  MOV R5, UR7 ;  /* 0x0000000700057c02 */ /* 0x000fe20008000f00 */
[----:B------:R-:W0:Y:S01]  /*8e70*/  LDC.64 R2, c[0x4][R2] ;  /* 0x0100000002027b82 */ /* 0x000e220000000a00 */
[----:B------:R-:W-:Y:S01]  /*8e80*/  IMAD.U32 R6, RZ, RZ, UR8 ;  /* 0x00000008ff067e24 */ /* 0x000fe2000f8e00ff */
[----:B------:R-:W-:Y:S01]  /*8e90*/  MOV R8, 0x70 ;  /* 0x0000007000087802 */ /* 0x000fe20000000f00 */
[----:B------:R-:W-:Y:S02]  /*8ea0*/  IMAD.U32 R7, RZ, RZ, UR9 ;  /* 0x00000009ff077e24 */ /* 0x000fe4000f8e00ff */
[----:B------:R-:W-:-:S02]  /*8eb0*/  IMAD.U32 R10, RZ, RZ, UR4 ;  /* 0x00000004ff0a7e24 */ /* 0x000fc4000f8e00ff */
[----:B------:R-:W-:Y:S02]  /*8ec0*/  IMAD.U32 R11, RZ, RZ, UR5 ;  /* 0x00000005ff0b7e24 */ /* 0x000fe4000f8e00ff */
[----:B------:R-:W-:Y:S02]  /*8ed0*/  IMAD.MOV.U32 R12, RZ, RZ, 0x1 ;  /* 0x00000001ff0c7424 */ /* 0x000fe400078e00ff */
[----:B------:R-:W-:-:S07]  /*8ee0*/  IMAD.MOV.U32 R13, RZ, RZ, RZ ;  /* 0x000000ffff0d7224 */ /* 0x000fce00078e00ff */
[----:B------:R-:W-:-:S07]  /*8ef0*/  LEPC R20, `(.L_x_40) ;  /* 0x000000001014794e */ /* 0x000fce0000000000 */
[----:B0-----:R-:W-:Y:S05]  /*8f00*/  CALL.ABS.NOINC R2 ;  /* 0x0000000002007343 */ /* 0x001fea0003c00000 */
.L_x_40:
        /* <DEDUP_REMOVED lines=8> */
[----:B------:R0:W1:Y:S01]  /*8f90*/  LDC.64 R2, c[0x4][R16] ;  /* 0x0100000010027b82 */ /* 0x0000620000000a00 */
[----:B------:R-:W-:Y:S01]  /*8fa0*/  IMAD.U32 R4, RZ, RZ, UR6 ;  /* 0x00000006ff047e24 */ /* 0x000fe2000f8e00ff */
[----:B------:R-:W-:Y:S01]  /*8fb0*/  MOV R6, UR8 ;  /* 0x0000000800067c02 */ /* 0x000fe20008000f00 */
[----:B------:R-:W-:Y:S01]  /*8fc0*/  IMAD.U32 R5, RZ, RZ, UR7 ;  /* 0x00000007ff057e24 */ /* 0x000fe2000f8e00ff */
[----:B------:R-:W-:Y:S01]  /*8fd0*/  MOV R12, 0x1 ;  /* 0x00000001000c7802 */ /* 0x000fe20000000f00 */
[----:B------:R-:W-:Y:S02]  /*8fe0*/  IMAD.U32 R7, RZ, RZ, UR9 ;  /* 0x00000009ff077e24 */ /* 0x000fe4000f8e00ff */
[----:B------:R-:W-:-:S02]  /*8ff0*/  IMAD.U32 R10, RZ, RZ, UR4 ;  /* 0x00000004ff0a7e24 */ /* 0x000fc4000f8e00ff */
[----:B------:R-:W-:Y:S02]  /*9000*/  IMAD.U32 R11, RZ, RZ, UR5 ;  /* 0x00000005ff0b7e24 */ /* 0x000fe4000f8e00ff */
[----:B------:R-:W-:Y:S02]  /*9010*/  IMAD.MOV.U32 R8, RZ, RZ, 0x70 ;  /* 0x00000070ff087424 */ /* 0x000fe400078e00ff */
[----:B0-----:R-:W-:-:S07]  /*9020*/  IMAD.MOV.U32 R13, RZ, RZ, RZ ;  /* 0x000000ffff0d7224 */ /* 0x001fce00078e00ff */
[----:B------:R-:W-:-:S07]  /*9030*/  LEPC R20, `(.L_x_42) ;  /* 0x000000001014794e */ /* 0x000fce0000000000 */
[----:B-1----:R-:W-:Y:S05]  /*9040*/  CALL.ABS.NOINC R2 ;  /* 0x0000000002007343 */ /* 0x002fea0003c00000 */
.L_x_42:
[----:B------:R0:W1:Y:S01]  /*9050*/  LDC.64 R2, c[0x4][R16] ;  /* 0x0100000010027b82 */ /* 0x0000620000000a00 */
[----:B------:R-:W-:Y:S01]  /*9060*/  ULDC.64 UR6, c[0x4][0x98] ;  /* 0x0100260000067ab9 */ /* 0x000fe20000000a00 */
[----:B------:R-:W-:Y:S01]  /*9070*/  ULDC.64 UR8, c[0x4][0xa0] ;  /* 0x0100280000087ab9 */ /* 0x000fe20000000a00 */
[----:B------:R-:W-:Y:S01]  /*9080*/  ULDC.64 UR4, c[0x4][0x18] ;  /* 0x0100060000047ab9 */ /* 0x000fe20000000a00 */
[----:B------:R-:W-:Y:S01]  /*9090*/  IMAD.U32 R4, RZ, RZ, UR6 ;  /* 0x00000006ff047e24 */ /* 0x000fe2000f8e00ff */
[----:B------:R-:W-:Y:S01]  /*90a0*/  MOV R7, UR9 ;  /* 0x0000000900077c02 */ /* 0x000fe20008000f00 */
[----:B------:R-:W-:Y:S01]  /*90b0*/  IMAD.U32 R5, RZ, RZ, UR7 ;  /* 0x00000007ff057e24 */ /* 0x000fe2000f8e00ff */
[----:B------:R-:W-:Y:S01]  /*90c0*/  MOV R13, RZ ;  /* 0x000000ff000d7202 */ /* 0x000fe20000000f00 */
[----:B------:R-:W-:Y:S02]  /*90d0*/  IMAD.U32 R6, RZ, RZ, UR8 ;  /* 0x00000008ff067e24 */ /* 0x000fe4000f8e00ff */
[----:B------:R-:W-:-:S02]  /*90e0*/  IMAD.U32 R10, RZ, RZ, UR4 ;  /* 0x00000004ff0a7e24 */ /* 0x000fc4000f8e00ff */
[----:B------:R-:W-:Y:S02]  /*90f0*/  IMAD.U32 R11, RZ, RZ, UR5 ;  /* 0x00000005ff0b7e24 */ /* 0x000fe4000f8e00ff */
[----:B------:R-:W-:Y:S02]  /*9100*/  IMAD.MOV.U32 R8, RZ, RZ, 0x70 ;  /* 0x00000070ff087424 */ /* 0x000fe400078e00ff */
[----:B0-----:R-:W-:-:S07]  /*9110*/  IMAD.MOV.U32 R12, RZ, RZ, 0x1 ;  /* 0x00000001ff0c7424 */ /* 0x001fce00078e00ff */
[----:B------:R-:W-:-:S07]  /*9120*/  LEPC R20, `(.L_x_41) ;  /* 0x000000001014794e */ /* 0x000fce0000000000 */
[----:B-1----:R-:W-:Y:S05]  /*9130*/  CALL.ABS.NOINC R2 ;  /* 0x0000000002007343 */ /* 0x002fea0003c00000 */
.L_x_41:
[----:B------:R-:W0:Y:S02]  /*9140*/  LDC.64 R2, c[0x0][0x9f8] ;  /* 0x00027e00ff027b82 */ /* 0x000e240000000a00 */
[----:B0-----:R-:W-:-:S04]  /*9150*/  ISETP.NE.U32.AND P0, PT, R2, RZ, PT ;  /* 0x000000ff0200720c */ /* 0x001fc80003f05070 */
[----:B------:R-:W-:-:S13]  /*9160*/  ISETP.NE.AND.EX P0, PT, R3, RZ, PT, P0 ;  /* 0x000000ff0300720c */ /* 0x000fda0003f05300 */
[----:B------:R-:W0:Y:S02]  /*9170*/  @P0 LDC.64 R2, c[0x0][0x9f8] ;  /* 0x00027e00ff020b82 */ /* 0x000e240000000a00 */
[----:B0-----:R-:W-:-:S05]  /*9180*/  @P0 IMAD.WIDE R2, R17, 0x4, R2 ;  /* 0x0000000411020825 */ /* 0x001fca00078e0202 */
[----:B------:R0:W2:Y:S01]  /*9190*/  @P0 LDG.E R17, desc[UR44][R2.64] ;  /* 0x0000002c02110981 */ /* 0x0000a2000c1e1900 */
[----:B------:R-:W-:Y:S01]  /*91a0*/  UMOV UR4, 0xffffffff ;  /* 0xffffffff00047882 */ /* 0x000fe20000000000 */
[----:B------:R-:W-:Y:S01]  /*91b0*/  VIADD R0, R18, 0xffffffff ;  /* 0xffffffff12007836 */ /* 0x000fe20000000000 */
[----:B0-----:R-:W0:Y:S02]  /*91c0*/  LDC.64 R2, c[0x0][0x418] ;  /* 0x00010600ff027b82 */ /* 0x001e240000000a00 */
[----:B0-----:R-:W-:-:S04]  /*91d0*/  ISETP.NE.U32.AND P0, PT, R2, RZ, PT ;  /* 0x000000ff0200720c */ /* 0x001fc80003f05070 */
[----:B------:R-:W-:-:S04]  /*91e0*/  ISETP.NE.AND.EX P1, PT, R3, RZ, PT, P0 ;  /* 0x000000ff0300720c */ /* 0x000fc80003f25300 */
[----:B------:R-:W-:-:S05]  /*91f0*/  P2R R4, PR, RZ, 0x2 ;  /* 0x00000002ff047803 */ /* 0x000fca0000000000 */
[----:B------:R0:W-:Y:S01]  /*9200*/  STL [R1], R4 ;  /* 0x0000000401007387 */ /* 0x0001e20000100800 */
[----:B--2---:R-:W-:Y:S02]  /*9210*/  SHF.R.S32.HI R18, RZ, 0x1f, R17 ;  /* 0x0000001fff127819 */ /* 0x004fe40000011411 */
[----:B------:R-:W-:Y:S01]  /*9220*/  SEL R16, R17, RZ, !P1 ;  /* 0x000000ff11107207 */ /* 0x000fe20004800000 */
[----:B0-----:R-:W-:Y:S06]  /*9230*/  BRA.DIV UR4, `(.L_x_43) ;  /* 0x0000003204c07947 */ /* 0x001fec000b800000 */
[----:B------:R0:W1:Y:S02]  /*9240*/  SHFL.IDX PT, R14, R19, RZ, 0x1f ;  /* 0x00001fff130e7589 */ /* 0x00006400000e0000 */
.L_x_122:
[----:B------:R2:W-:Y:S01]  /*9250*/  STL [R1+0x4], R0 ;  /* 0x0000040001007387 */ /* 0x0005e20000100800 */
[----:B-1----:R-:W-:Y:S02]  /*9260*/  ISETP.NE.AND P0, PT, R14, RZ, PT ;  /* 0x000000ff0e00720c */ /* 0x002fe40003f05270 */
[----:B------:R-:W-:-:S04]  /*9270*/  PLOP3.LUT P2, PT, PT, PT, PT, 0x8, 0x0 ;  /* 0x000000000000781c */ /* 0x000fc80003f4e170 */
[----:B0-----:R-:W-:-:S07]  /*9280*/  P2R R19, PR, RZ, 0x4 ;  /* 0x00000004ff137803 */ /* 0x001fce0000000000 */
[----:B--2---:R-:W-:Y:S05]  /*9290*/  @P0 BRA `(.L_x_44) ;  /* 0x0000000000e40947 */ /* 0x004fea0003800000 */
[----:B------:R-:W-:-:S03]  /*92a0*/  UMOV UR4, 0xffffffff ;  /* 0xffffffff00047882 */ /* 0x000fc60000000000 */
[----:B------:R-:W-:Y:S05]  /*92b0*/  BRA.DIV UR4, `(.L_x_45) ;  /* 0x0000003204c07947 */ /* 0x000fea000b800000 */
[----:B------:R-:W-:-:S13]  /*92c0*/  ELECT P6, URZ, PT ;  /* 0x00000000003f782f */ /* 0x000fda00038c0000 */
.L_x_125:
[----:B------:R-:W-:Y:S05]  /*92d0*/  @!P6 BRA `(.L_x_44) ;  /* 0x0000000000d4e947 */ /* 0x000fea0003800000 */
[----:B------:R-:W-:Y:S01]  /*92e0*/  IMAD.MOV.U32 R16, RZ, RZ, R17 ;  /* 0x000000ffff107224 */ /* 0x000fe200078e0011 */
[----:B------:R-:W-:Y:S06]  /*92f0*/  @!P1 BRA `(.L_x_46) ;  /* 0x0000000000509947 */ /* 0x000fec0003800000 */
[----:B------:R-:W-:Y:S01]  /*9300*/  IMAD.MOV.U32 R9, RZ, RZ, R0 ;  /* 0x000000ffff097224 */ /* 0x000fe200078e0000 */
[----:B------:R-:W-:Y:S01]  /*9310*/  ULDC.64 UR4, c[0x0][0x428] ;  /* 0x00010a0000047ab9 */ /* 0x000fe20000000a00 */
[----:B------:R-:W0:Y:S01]  /*9320*/  LDC R0, c[0x0][0x43c] ;  /* 0x00010f00ff007b82 */ /* 0x000e220000000800 */
[----:B------:R-:W-:Y:S02]  /*9330*/  IMAD R8, R18, UR4, RZ ;  /* 0x0000000412087c24 */ /* 0x000fe4000f8e02ff */
[----:B------:R-:W-:Y:S02]  /*9340*/  MOV R6, R9 ;  /* 0x0000000900067202 */ /* 0x000fe40000000f00 */
[----:B------:R-:W-:Y:S01]  /*9350*/  IMAD R7, R17, UR5, R8 ;  /* 0x0000000511077c24 */ /* 0x000fe2000f8e0208 */
[----:B0-----:R-:W-:-:S13]  /*9360*/  ISETP.NE.AND P0, PT, R0, 0x1, PT ;  /* 0x000000010000780c */ /* 0x001fda0003f05270 */
[----:B------:R-:W0:Y:S02]  /*9370*/  @P0 LDC.64 R4, c[0x0][0x440] ;  /* 0x00011000ff040b82 */ /* 0x000e240000000a00 */
[----:B0-----:R-:W-:-:S05]  /*9380*/  @P0 IMAD.HI.U32 R4, R9, R4, RZ ;  /* 0x0000000409040227 */ /* 0x001fca00078e00ff */
[----:B------:R-:W-:-:S04]  /*9390*/  @P0 SHF.R.U32.HI R6, RZ, R5, R4 ;  /* 0x00000005ff060219 */ /* 0x000fc80000011604 */
[--C-:B------:R-:W-:Y:S01]  /*93a0*/  SHF.R.S32.HI R5, RZ, 0x1f, R6.reuse ;  /* 0x0000001fff057819 */ /* 0x100fe20000011406 */
[----:B------:R-:W-:-:S04]  /*93b0*/  IMAD.MOV.U32 R4, RZ, RZ, R6 ;  /* 0x000000ffff047224 */ /* 0x000fc800078e0006 */
[----:B------:R-:W-:-:S04]  /*93c0*/  IMAD.WIDE.U32 R4, R17, UR4, R4 ;  /* 0x0000000411047c25 */ /* 0x000fc8000f8e0004 */
[----:B------:R-:W-:Y:S01]  /*93d0*/  IMAD.IADD R5, R5, 0x1, R7 ;  /* 0x0000000105057824 */ /* 0x000fe200078e0207 */
[----:B------:R-:W-:-:S04]  /*93e0*/  LEA R2, P0, R4, R2, 0x2 ;  /* 0x0000000204027211 */ /* 0x000fc800078010ff */
[----:B------:R-:W-:-:S05]  /*93f0*/  LEA.HI.X R3, R4, R3, R5, 0x2, P0 ;  /* 0x0000000304037211 */ /* 0x000fca00000f1405 */
[----:B------:R0:W5:Y:S01]  /*9400*/  LDG.E R16, desc[UR44][R2.64] ;  /* 0x0000002c02107981 */ /* 0x000162000c1e1900 */
[----:B------:R-:W-:-:S04]  /*9410*/  IMAD.MOV R5, RZ, RZ, -R6 ;  /* 0x000000ffff057224 */ /* 0x000fc800078e0a06 */
[----:B------:R-:W-:-:S05]  /*9420*/  IMAD R9, R0, R5, R9 ;  /* 0x0000000500097224 */ /* 0x000fca00078e0209 */
[----:B------:R0:W-:Y:S02]  /*9430*/  STL [R1+0x4], R9 ;  /* 0x0000040901007387 */ /* 0x0001e40000100800 */
.L_x_46:
[----:B------:R-:W-:Y:S01]  /*9440*/  MOV R0, 0x1 ;  /* 0x0000000100007802 */ /* 0x000fe20000000f00 */
[----:B0-----:R-:W0:Y:S03]  /*9450*/  S2R R9, SR_TID.X ;  /* 0x0000000000097919 */ /* 0x001e260000002100 */
[----:B------:R-:W-:-:S04]  /*9460*/  SHF.L.U32 R0, R0, 0x1f, RZ ;  /* 0x0000001f00007819 */ /* 0x000fc800000006ff */
[----:B------:R-:W1:Y:S01]  /*9470*/  SYNCS.PHASECHK.TRANS64.TRYWAIT P0, [UR38+0x22840], R0 ;  /* 0x02284000ff0075a7 */ /* 0x000e620008000166 */
[----:B0-----:R-:W-:-:S04]  /*9480*/  LOP3.LUT R2, R9, 0x7f, RZ, 0xc0, !PT ;  /* 0x0000007f09027812 */ /* 0x001fc800078ec0ff */
[----:B------:R-:W-:Y:S01]  /*9490*/  ISETP.NE.AND P1, PT, R2, RZ, PT ;  /* 0x000000ff0200720c */ /* 0x000fe20003f25270 */
[----:B-1----:R-:W-:-:S12]  /*94a0*/  @!P0 BRA `(.L_x_47) ;  /* 0x0000003000648947 */ /* 0x002fd80003800000 */
.L_x_126:
[----:B------:R-:W-:Y:S05]  /*94b0*/  @P1 BRA `(.L_x_48) ;  /* 0x0000000000181947 */ /* 0x000fea0003800000 */
[----:B------:R-:W1:Y:S01]  /*94c0*/  S2R R2, SR_TID.X ;  /* 0x0000000000027919 */ /* 0x000e620000002100 */
[----:B0-----:R-:W-:-:S04]  /*94d0*/  IMAD.MOV.U32 R0, RZ, RZ, 0x3000 ;  /* 0x00003000ff007424 */ /* 0x001fc800078e00ff */
[----:B------:R2:W-:Y:S01]  /*94e0*/  SYNCS.ARRIVE.TRANS64 RZ, [UR38+0x22830], R0 ;  /* 0x02283000ffff79a7 */ /* 0x0005e20008000026 */
[----:B-1----:R-:W-:-:S13]  /*94f0*/  LOP3.LUT P0, RZ, R2, 0x1f, RZ, 0xc0, !PT ;  /* 0x0000001f02ff7812 */ /* 0x002fda000780c0ff */
[----:B--2---:R-:W-:Y:S05]  /*9500*/  @!P0 BRA `(.L_x_48) ;  /* 0x0000000000048947 */ /* 0x004fea0003800000 */
[----:B------:R-:W-:Y:S01]  /*9510*/  BPT.TRAP 0x1 ;  /* 0x000000040000795c */ /* 0x000fe20000300000 */
.L_x_48:
[----:B0-----:R-:W2:Y:S01]  /*9520*/  LDL R0, [R1+0x4] ;  /* 0x0000040001007983 */ /* 0x001ea20000100800 */
[----:B------:R-:W-:Y:S01]  /*9530*/  ULDC.64 UR4, c[0x0][0x198] ;  /* 0x0000660000047ab9 */ /* 0x000fe20000000a00 */
[----:B-----5:R-:W-:Y:S01]  /*9540*/  R2UR UR13, R16 ;  /* 0x00000000100d72ca */ /* 0x020fe200000e0000 */
[----:B------:R-:W-:Y:S01]  /*9550*/  UIADD3 UR4, UP0, UR4, 0x370, URZ ;  /* 0x0000037004047890 */ /* 0x000fe2000ff1e03f */
[----:B------:R-:W-:Y:S01]  /*9560*/  PLOP3.LUT P0, PT, PT, PT, PT, 0x80, 0x0 ;  /* 0x000000000000781c */ /* 0x000fe20003f0f070 */
[----:B------:R-:W-:Y:S02]  /*9570*/  UIADD3 UR8, UR38, 0x1c400, URZ ;  /* 0x0001c40026087890 */ /* 0x000fe4000fffe03f */
[----:B------:R-:W-:Y:S01]  /*9580*/  UIADD3 UR9, UR38, 0x22830, URZ ;  /* 0x0002283026097890 */ /* 0x000fe2000fffe03f */
[----:B------:R-:W-:Y:S01]  /*9590*/  P2R R19, PR, RZ, 0x1 ;  /* 0x00000001ff137803 */ /* 0x000fe20000000000 */
[----:B------:R-:W-:Y:S01]  /*95a0*/  UIADD3.X UR5, URZ, UR5, URZ, UP0, !UPT ;  /* 0x000000053f057290 */ /* 0x000fe200087fe43f */
[----:B------:R-:W-:Y:S01]  /*95b0*/  UMOV UR6, 0x0 ;  /* 0x0000000000067882 */ /* 0x000fe20000000000 */
[----:B------:R-:W-:Y:S01]  /*95c0*/  UMOV UR7, 0x14f00000 ;  /* 0x14f0000000077882 */ /* 0x000fe20000000000 */
[----:B------:R-:W-:Y:S01]  /*95d0*/  UMOV UR10, URZ ;  /* 0x0000003f000a7c82 */ /* 0x000fe20008000000 */
[----:B------:R-:W-:Y:S01]  /*95e0*/  UMOV UR12, UR36 ;  /* 0x00000024000c7c82 */ /* 0x000fe20008000000 */
[----:B--2---:R-:W-:-:S13]  /*95f0*/  R2UR UR11, R0 ;  /* 0x00000000000b72ca */ /* 0x004fda00000e0000 */
[----:B------:R-:W-:-:S09]  /*9600*/  UIMAD UR11, UR11, 0x60, URZ ;  /* 0x000000600b0b78a4 */ /* 0x000fd2000f8e023f */
[----:B------:R0:W-:Y:S02]  /*9610*/  UTMALDG.4D [UR8], [UR4], desc[UR6] ;  /* 0x00000608040075b4 */ /* 0x0001e40008019000 */
[----:B0-----:R-:W-:Y:S01]  /*9620*/  NOP ;  /* 0x0000000000007918 */ /* 0x001fe20000000000 */
.L_x_44:
[----:B------:R-:W-:Y:S05]  /*9630*/  WARPSYNC.ALL ;  /* 0x0000000000007948 */ /* 0x000fea0003800000 */
[----:B------:R-:W-:Y:S01]  /*9640*/  UIADD3 UR4, UR38, 0x18400, URZ ;  /* 0x0001840026047890 */ /* 0x000fe2000fffe03f */
[----:B------:R-:W-:Y:S03]  /*9650*/  BAR.SYNC.DEFER_BLOCKING 0x8, 0x180 ;  /* 0x0206000000007b1d */ /* 0x000fe60000010000 */
        /* <DEDUP_REMOVED lines=19> */
.L_x_49:
[----:B------:R-:W0:Y:S01]  /*9790*/  LDC R4, c[0x0][0x448] ;  /* 0x00011200ff047b82 */ /* 0x000e220000000800 */
[----:B------:R-:W1:Y:S01]  /*97a0*/  S2R R12, SR_TID.X ;  /* 0x00000000000c7919 */ /* 0x000e620000002100 */
[----:B------:R-:W-:Y:S01]  /*97b0*/  USHF.R.S32.HI UR6, URZ, 0x1f, UR36 ;  /* 0x0000001f3f067899 */ /* 0x000fe20008011424 */
[----:B------:R-:W-:Y:S01]  /*97c0*/  ULDC.64 UR8, c[0x0][0x2d8] ;  /* 0x0000b60000087ab9 */ /* 0x000fe20000000a00 */
[----:B------:R-:W2:Y:S02]  /*97d0*/  S2R R13, SR_CTAID.Z ;  /* 0x00000000000d7919 */ /* 0x000ea40000002700 */
[----:B------:R-:W-:Y:S02]  /*97e0*/  UIMAD UR6, UR6, UR8, URZ ;  /* 0x00000008060672a4 */ /* 0x000fe4000f8e023f */
[----:B------:R-:W3:Y:S01]  /*97f0*/  LDC.64 R2, c[0x0][0x2e0] ;  /* 0x0000b800ff027b82 */ /* 0x000ee20000000a00 */
[----:B------:R-:W4:Y:S01]  /*9800*/  S2R R10, SR_CTAID.X ;  /* 0x00000000000a7919 */ /* 0x000f220000002500 */
[----:B------:R-:W-:-:S02]  /*9810*/  UIMAD.WIDE.U32 UR4, UR36, UR8, URZ ;  /* 0x00000008240472a5 */ /* 0x000fc4000f8e003f */
[----:B------:R-:W-:-:S04]  /*9820*/  UIMAD UR6, UR36, UR9, UR6 ;  /* 0x00000009240672a4 */ /* 0x000fc8000f8e0206 */
[----:B------:R-:W-:Y:S01]  /*9830*/  UIADD3 UR5, UR5, UR6, URZ ;  /* 0x0000000605057290 */ /* 0x000fe2000fffe03f */
[----:B0-----:R-:W-:Y:S02]  /*9840*/  ISETP.NE.AND P0, PT, R4, 0x1, PT ;  /* 0x000000010400780c */ /* 0x001fe40003f05270 */
[C---:B-1----:R-:W-:Y:S01]  /*9850*/  LOP3.LUT R11, R12.reuse, 0x7f, RZ, 0xc0, !PT ;  /* 0x0000007f0c0b7812 */ /* 0x042fe200078ec0ff */
[----:B------:R-:W-:-:S10]  /*9860*/  IMAD.SHL.U32 R0, R12, 0x10, RZ ;  /* 0x000000100c007824 */ /* 0x000fd400078e00ff */
[----:B------:R-:W0:Y:S01]  /*9870*/  @P0 LDC R5, c[0x0][0x44c] ;  /* 0x00011300ff050b82 */ /* 0x000e220000000800 */
[----:B------:R-:W-:Y:S02]  /*9880*/  SHF.R.U32.HI R7, RZ, 0x3, R11 ;  /* 0x00000003ff077819 */ /* 0x000fe4000001160b */
[----:B--2---:R-:W-:Y:S02]  /*9890*/  SHF.R.S32.HI R9, RZ, 0x1f, R13 ;  /* 0x0000001fff097819 */ /* 0x004fe4000001140d */
[----:B------:R-:W-:-:S03]  /*98a0*/  LOP3.LUT R0, R7, 0x70, R0, 0xf8, !PT ;  /* 0x0000007007007812 */ /* 0x000fc600078ef800 */
[----:B------:R-:W1:Y:S01]  /*98b0*/  @P0 LDC R6, c[0x0][0x450] ;  /* 0x00011400ff060b82 */ /* 0x000e620000000800 */
[----:B---3--:R-:W-:Y:S01]  /*98c0*/  IMAD R8, R9, R2, RZ ;  /* 0x0000000209087224 */ /* 0x008fe200078e02ff */
[----:B----4-:R-:W-:-:S03]  /*98d0*/  LEA R0, R10, R0, 0x7 ;  /* 0x000000000a007211 */ /* 0x010fc600078e38ff */
[----:B------:R-:W-:Y:S02]  /*98e0*/  IMAD R9, R13, R3, R8 ;  /* 0x000000030d097224 */ /* 0x000fe400078e0208 */
[----:B0-----:R-:W-:-:S04]  /*98f0*/  @P0 IMAD.HI.U32 R3, R0, R5, RZ ;  /* 0x0000000500030227 */ /* 0x001fc800078e00ff */
[----:B------:R-:W-:Y:S01]  /*9900*/  IMAD.MOV.U32 R5, RZ, RZ, R0 ;  /* 0x000000ffff057224 */ /* 0x000fe200078e0000 */
[----:B-1----:R-:W-:Y:S01]  /*9910*/  @P0 SHF.R.U32.HI R5, RZ, R6, R3 ;  /* 0x00000006ff050219 */ /* 0x002fe20000011603 */
[----:B------:R-:W-:Y:S01]  /*9920*/  IMAD.WIDE.U32 R2, R13, R2, UR4 ;  /* 0x000000040d027e25 */ /* 0x000fe2000f8e0002 */
[----:B------:R-:W-:Y:S02]  /*9930*/  ULDC.64 UR4, c[0x0][0x2d0] ;  /* 0x0000b40000047ab9 */ /* 0x000fe40000000a00 */
[----:B------:R-:W-:Y:S01]  /*9940*/  SHF.R.S32.HI R6, RZ, 0x1f, R5 ;  /* 0x0000001fff067819 */ /* 0x000fe20000011405 */
[----:B------:R-:W-:Y:S02]  /*9950*/  IMAD.IADD R3, R3, 0x1, R9 ;  /* 0x0000000103037824 */ /* 0x000fe400078e0209 */
[----:B------:R-:W-:Y:S02]  /*9960*/  IMAD.MOV R9, RZ, RZ, -R5 ;  /* 0x000000ffff097224 */ /* 0x000fe400078e0a05 */
[----:B------:R-:W-:-:S02]  /*9970*/  IMAD R6, R6, UR4, RZ ;  /* 0x0000000406067c24 */ /* 0x000fc4000f8e02ff */
[----:B------:R-:W-:Y:S02]  /*9980*/  IMAD R0, R4, R9, R0 ;  /* 0x0000000904007224 */ /* 0x000fe400078e0200 */
[C---:B------:R-:W-:Y:S02]  /*9990*/  IMAD R9, R5.reuse, UR5, R6 ;  /* 0x0000000505097c24 */ /* 0x040fe4000f8e0206 */
[----:B------:R-:W-:Y:S01]  /*99a0*/  IMAD.WIDE.U32 R2, R5, UR4, R2 ;  /* 0x0000000405027c25 */ /* 0x000fe2000f8e0002 */
[----:B------:R-:W-:Y:S01]  /*99b0*/  SHF.R.S32.HI R5, RZ, 0x1f, R0 ;  /* 0x0000001fff057819 */ /* 0x000fe20000011400 */
[----:B------:R-:W-:Y:S02]  /*99c0*/  ULDC.64 UR4, c[0x0][0x2c8] ;  /* 0x0000b20000047ab9 */ /* 0x000fe40000000a00 */
[----:B------:R-:W-:Y:S01]  /*99d0*/  IMAD.SHL.U32 R6, R11, 0x8, RZ ;  /* 0x000000080b067824 */ /* 0x000fe200078e00ff */
[----:B------:R-:W-:Y:S01]  /*99e0*/  IADD3 R3, R3, R9, RZ ;  /* 0x0000000903037210 */ /* 0x000fe20007ffe0ff */
[----:B------:R-:W-:-:S04]  /*99f0*/  IMAD R5, R5, UR4, RZ ;  /* 0x0000000405057c24 */ /* 0x000fc8000f8e02ff */
[C---:B------:R-:W-:Y:S02]  /*9a00*/  IMAD R5, R0.reuse, UR5, R5 ;  /* 0x0000000500057c24 */ /* 0x040fe4000f8e0205 */
[----:B------:R-:W-:Y:S01]  /*9a10*/  IMAD.WIDE.U32 R2, R0, UR4, R2 ;  /* 0x0000000400027c25 */ /* 0x000fe2000f8e0002 */
[----:B------:R-:W-:-:S03]  /*9a20*/  ULDC.64 UR4, c[0x0][0x280] ;  /* 0x0000a00000047ab9 */ /* 0x000fc60000000a00 */
[----:B------:R-:W-:Y:S01]  /*9a30*/  IMAD.IADD R5, R3, 0x1, R5 ;  /* 0x0000000103057824 */ /* 0x000fe200078e0205 */
[----:B------:R-:W-:Y:S01]  /*9a40*/  LEA R0, P0, R2, UR4, 0x1 ;  /* 0x0000000402007c11 */ /* 0x000fe2000f8008ff */
[----:B------:R-:W-:-:S03]  /*9a50*/  ULDC UR4, c[0x0][0x2b8] ;  /* 0x0000ae0000047ab9 */ /* 0x000fc60000000800 */
[----:B------:R-:W-:Y:S01]  /*9a60*/  LEA.HI.X R5, R2, UR5, R5, 0x1, P0 ;  /* 0x0000000502057c11 */ /* 0x000fe200080f0c05 */
[----:B------:R-:W-:-:S05]  /*9a70*/  IMAD.SHL.U32 R2, R12, 0x8, RZ ;  /* 0x000000080c027824 */ /* 0x000fca00078e00ff */
[C---:B------:R-:W-:Y:S02]  /*9a80*/  LOP3.LUT R8, R2.reuse, 0x38, RZ, 0xc0, !PT ;  /* 0x0000003802087812 */ /* 0x040fe400078ec0ff */
[----:B------:R-:W-:Y:S02]  /*9a90*/  LOP3.LUT R2, R2, 0x1f8, RZ, 0xc0, !PT ;  /* 0x000001f802027812 */ /* 0x000fe400078ec0ff */
[----:B------:R-:W-:Y:S01]  /*9aa0*/  ISETP.GE.AND P0, PT, R8, UR4, PT ;  /* 0x0000000408007c0c */ /* 0x000fe2000bf06270 */
[----:B------:R-:W-:Y:S01]  /*9ab0*/  UMOV UR4, 0xffffffff ;  /* 0xffffffff00047882 */ /* 0x000fe20000000000 */
[----:B------:R-:W-:-:S04]  /*9ac0*/  LOP3.LUT R3, R2, 0x38, R12, 0x78, !PT ;  /* 0x0000003802037812 */ /* 0x000fc800078e780c */
[----:B------:R-:W-:Y:S01]  /*9ad0*/  LOP3.LUT R6, R3, 0x200, R6, 0xf8, !PT ;  /* 0x0000020003067812 */ /* 0x000fe200078ef806 */
[----:B------:R-:W-:Y:S06]  /*9ae0*/  BRA.DIV UR4, `(.L_x_50) ;  /* 0x0000002a04ec7947 */ /* 0x000fec000b800000 */
[----:B------:R-:W0:Y:S01]  /*9af0*/  SHFL.IDX PT, R14, R0, RZ, 0x181f ;  /* 0x00181fff000e7589 */ /* 0x000e2200000e0000 */
[----:B------:R-:W-:Y:S01]  /*9b00*/  ULDC UR4, c[0x0][0x288] ;  /* 0x0000a20000047ab9 */ /* 0x000fe20000000800 */
[----:B------:R-:W-:Y:S01]  /*9b10*/  LEA R7, R10, R7, 0x7 ;  /* 0x000000070a077211 */ /* 0x000fe200078e38ff */
[----:B------:R-:W-:Y:S01]  /*9b20*/  IMAD R4, R4, UR4, RZ ;  /* 0x0000000404047c24 */ /* 0x000fe2000f8e02ff */
[----:B------:R-:W1:Y:S03]  /*9b30*/  SHFL.IDX PT, R2, R5, RZ, 0x181f ;  /* 0x00181fff05027589 */ /* 0x000e6600000e0000 */
[C---:B------:R-:W-:Y:S01]  /*9b40*/  VIADD R11, R7.reuse, 0x10 ;  /* 0x00000010070b7836 */ /* 0x040fe20000000000 */
[----:B------:R-:W-:-:S13]  /*9b50*/  ISETP.GE.AND P1, PT, R7, R4, PT ;  /* 0x000000040700720c */ /* 0x000fda0003f26270 */
[----:B------:R-:W-:Y:S02]  /*9b60*/  @!P1 LEA R9, R6, UR38, 0x1 ;  /* 0x0000002606099c11 */ /* 0x000fe4000f8e08ff */
[----:B0-----:R-:W-:-:S05]  /*9b70*/  @!P1 LEA R14, P2, R8, R14, 0x1 ;  /* 0x0000000e080e9211 */ /* 0x001fca00078408ff */
[----:B-1----:R-:W-:Y:S02]  /*9b80*/  @!P1 IMAD.X R3, RZ, RZ, R2, P2 ;  /* 0x000000ffff039224 */ /* 0x002fe400010e0602 */
[----:B------:R-:W-:Y:S02]  /*9b90*/  @!P1 IMAD.MOV.U32 R2, RZ, RZ, R14 ;  /* 0x000000ffff029224 */ /* 0x000fe400078e000e */
[----:B------:R-:W0:Y:S04]  /*9ba0*/  SHFL.IDX PT, R14, R0, 0x1, 0x181f ;  /* 0x00381f00000e7f89 */ /* 0x000e2800000e0000 */
[----:B------:R1:W-:Y:S01]  /*9bb0*/  @!P1 LDGSTS.E.BYPASS.LTC128B.128 [R9+0x18400], desc[UR44][R2.64], !P0 ;  /* 0x1840000002099fae */ /* 0x0003e2000c101d6c */
[----:B------:R-:W-:Y:S01]  /*9bc0*/  ISETP.GE.AND P1, PT, R11, R4, PT ;  /* 0x000000040b00720c */ /* 0x000fe20003f26270 */
[----:B------:R-:W-:-:S02]  /*9bd0*/  VIADD R11, R7, 0x30 ;  /* 0x00000030070b7836 */ /* 0x000fc40000000000 */
[----:B-1----:R-:W1:Y:S01]  /*9be0*/  SHFL.IDX PT, R2, R5, 0x1, 0x181f ;  /* 0x00381f0005027f89 */ /* 0x002e6200000e0000 */
[----:B------:R-:W-:-:S09]  /*9bf0*/  VIADD R9, R7, 0x20 ;  /* 0x0000002007097836 */ /* 0x000fd20000000000 */
[----:B------:R-:W-:Y:S02]  /*9c00*/  @!P1 LEA R21, R6, UR38, 0x1 ;  /* 0x0000002606159c11 */ /* 0x000fe4000f8e08ff */
[----:B0-----:R-:W-:-:S04]  /*9c10*/  @!P1 LEA R14, P2, R8, R14, 0x1 ;  /* 0x0000000e080e9211 */ /* 0x001fc800078408ff */
[----:B-1----:R-:W-:Y:S01]  /*9c20*/  @!P1 IADD3.X R3, RZ, R2, RZ, P2, !PT ;  /* 0x00000002ff039210 */ /* 0x002fe200017fe4ff */
[----:B------:R-:W-:Y:S02]  /*9c30*/  @!P1 IMAD.MOV.U32 R2, RZ, RZ, R14 ;  /* 0x000000ffff029224 */ /* 0x000fe400078e000e */
[----:B------:R-:W0:Y:S04]  /*9c40*/  SHFL.IDX PT, R14, R0, 0x2, 0x181f ;  /* 0x00581f00000e7f89 */ /* 0x000e2800000e0000 */
[----:B------:R1:W-:Y:S01]  /*9c50*/  @!P1 LDGSTS.E.BYPASS.LTC128B.128 [R21+0x18c00], desc[UR44][R2.64], !P0 ;  /* 0x18c0000002159fae */ /* 0x0003e2000c101d6c */
[----:B------:R-:W-:-:S03]  /*9c60*/  ISETP.GE.AND P1, PT, R9, R4, PT ;  /* 0x000000040900720c */ /* 0x000fc60003f26270 */
[----:B-1----:R-:W1:Y:S10]  /*9c70*/  SHFL.IDX PT, R2, R5, 0x2, 0x181f ;  /* 0x00581f0005027f89 */ /* 0x002e7400000e0000 */
[----:B------:R-:W-:-:S02]  /*9c80*/  @!P1 LEA R9, R6, UR38, 0x1 ;  /* 0x0000002606099c11 */ /* 0x000fc4000f8e08ff */
[----:B0-----:R-:W-:-:S05]  /*9c90*/  @!P1 LEA R14, P2, R8, R14, 0x1 ;  /* 0x0000000e080e9211 */ /* 0x001fca00078408ff */
[----:B-1----:R-:W-:Y:S01]  /*9ca0*/  @!P1 IMAD.X R3, RZ, RZ, R2, P2 ;  /* 0x000000ffff039224 */ /* 0x002fe200010e0602 */
[----:B------:R-:W-:Y:S02]  /*9cb0*/  @!P1 MOV R2, R14 ;  /* 0x0000000e00029202 */ /* 0x000fe40000000f00 */
[----:B------:R-:W0:Y:S04]  /*9cc0*/  SHFL.IDX PT, R14, R0, 0x3, 0x181f ;  /* 0x00781f00000e7f89 */ /* 0x000e2800000e0000 */
[----:B------:R1:W-:Y:S01]  /*9cd0*/  @!P1 LDGSTS.E.BYPASS.LTC128B.128 [R9+0x19400], desc[UR44][R2.64], !P0 ;  /* 0x1940000002099fae */ /* 0x0003e2000c101d6c */
[----:B------:R-:W-:Y:S01]  /*9ce0*/  ISETP.GE.AND P1, PT, R11, R4, PT ;  /* 0x000000040b00720c */ /* 0x000fe20003f26270 */
[C---:B------:R-:W-:Y:S02]  /*9cf0*/  VIADD R11, R7.reuse, 0x50 ;  /* 0x00000050070b7836 */ /* 0x040fe40000000000 */
[----:B-1----:R-:W1:Y:S01]  /*9d00*/  SHFL.IDX PT, R2, R5, 0x3, 0x181f ;  /* 0x00781f0005027f89 */ /* 0x002e6200000e0000 */
[----:B------:R-:W-:-:S09]  /*9d10*/  IADD3 R9, R7, 0x40, RZ ;  /* 0x0000004007097810 */ /* 0x000fd20007ffe0ff */
[----:B------:R-:W-:Y:S02]  /*9d20*/  @!P1 LEA R21, R6, UR38, 0x1 ;  /* 0x0000002606159c11 */ /* 0x000fe4000f8e08ff */
[----:B0-----:R-:W-:-:S05]  /*9d30*/  @!P1 LEA R14, P2, R8, R14, 0x1 ;  /* 0x0000000e080e9211 */ /* 0x001fca00078408ff */
[----:B-1----:R-:W-:Y:S02]  /*9d40*/  @!P1 IMAD.X R3, RZ, RZ, R2, P2 ;  /* 0x000000ffff039224 */ /* 0x002fe400010e0602 */
[----:B------:R-:W-:Y:S02]  /*9d50*/  @!P1 IMAD.MOV.U32 R2, RZ, RZ, R14 ;  /* 0x000000ffff029224 */ /* 0x000fe400078e000e */
[----:B------:R-:W0:Y:S04]  /*9d60*/  SHFL.IDX PT, R14, R0, 0x4, 0x181f ;  /* 0x00981f00000e7f89 */ /* 0x000e2800000e0000 */
[----:B------:R1:W-:Y:S01]  /*9d70*/  @!P1 LDGSTS.E.BYPASS.LTC128B.128 [R21+0x19c00], desc[UR44][R2.64], !P0 ;  /* 0x19c0000002159fae */ /* 0x0003e2000c101d6c */
[----:B------:R-:W-:-:S03]  /*9d80*/  ISETP.GE.AND P1, PT, R9, R4, PT ;  /* 0x000000040900720c */ /* 0x000fc60003f26270 */
[----:B-1----:R-:W1:Y:S10]  /*9d90*/  SHFL.IDX PT, R2, R5, 0x4, 0x181f ;  /* 0x00981f0005027f89 */ /* 0x002e7400000e0000 */
[----:B------:R-:W-:-:S02]  /*9da0*/  @!P1 LEA R9, R6, UR38, 0x1 ;  /* 0x0000002606099c11 */ /* 0x000fc4000f8e08ff */
[----:B0-----:R-:W-:-:S05]  /*9db0*/  @!P1 LEA R14, P2, R8, R14, 0x1 ;  /* 0x0000000e080e9211 */ /* 0x001fca00078408ff */
[----:B-1----:R-:W-:Y:S02]  /*9dc0*/  @!P1 IMAD.X R3, RZ, RZ, R2, P2 ;  /* 0x000000ffff039224 */ /* 0x002fe400010e0602 */
[----:B------:R-:W-:Y:S02]  /*9dd0*/  @!P1 IMAD.MOV.U32 R2, RZ, RZ, R14 ;  /* 0x000000ffff029224 */ /* 0x000fe400078e000e */
[----:B------:R-:W0:Y:S04]  /*9de0*/  SHFL.IDX PT, R14, R0, 0x5, 0x181f ;  /* 0x00b81f00000e7f89 */ /* 0x000e2800000e0000 */
[----:B------:R1:W-:Y:S01]  /*9df0*/  @!P1 LDGSTS.E.BYPASS.LTC128B.128 [R9+0x1a400], desc[UR44][R2.64], !P0 ;  /* 0x1a40000002099fae */ /* 0x0003e2000c101d6c */
[----:B------:R-:W-:-:S03]  /*9e00*/  ISETP.GE.AND P1, PT, R11, R4, PT ;  /* 0x000000040b00720c */ /* 0x000fc60003f26270 */
        /* <DEDUP_REMOVED lines=10> */
[----:B------:R-:W-:Y:S01]  /*9eb0*/  @!P1 LEA R9, R6, UR38, 0x1 ;  /* 0x0000002606099c11 */ /* 0x000fe2000f8e08ff */
[----:B------:R-:W2:Y:S01]  /*9ec0*/  SHFL.IDX PT, R5, R5, 0x7, 0x181f ;  /* 0x00f81f0005057f89 */ /* 0x000ea200000e0000 */
[----:B0-----:R-:W-:-:S05]  /*9ed0*/  @!P1 LEA R14, P2, R8, R14, 0x1 ;  /* 0x0000000e080e9211 */ /* 0x001fca00078408ff */
[----:B-1----:R-:W-:Y:S01]  /*9ee0*/  @!P1 IMAD.X R3, RZ, RZ, R2, P2 ;  /* 0x000000ffff039224 */ /* 0x002fe200010e0602 */
[----:B------:R-:W-:Y:S02]  /*9ef0*/  @!P1 MOV R2, R14 ;  /* 0x0000000e00029202 */ /* 0x000fe40000000f00 */
[----:B------:R0:W1:Y:S04]  /*9f00*/  SHFL.IDX PT, R14, R0, 0x7, 0x181f ;  /* 0x00f81f00000e7f89 */ /* 0x00006800000e0000 */
[----:B--2---:R0:W-:Y:S02]  /*9f10*/  @!P1 LDGSTS.E.BYPASS.LTC128B.128 [R9+0x1b400], desc[UR44][R2.64], !P0 ;  /* 0x1b40000002099fae */ /* 0x0041e4000c101d6c */
.L_x_143:
[----:B------:R-:W-:-:S05]  /*9f20*/  VIADD R7, R7, 0x70 ;  /* 0x0000007007077836 */ /* 0x000fca0000000000 */
[----:B------:R-:W-:Y:S01]  /*9f30*/  ISETP.GE.AND P1, PT, R7, R4, PT ;  /* 0x000000040700720c */ /* 0x000fe20003f26270 */
[----:B------:R-:W-:-:S05]  /*9f40*/  IMAD.MOV.U32 R4, RZ, RZ, 0x1 ;  /* 0x00000001ff047424 */ /* 0x000fca00078e00ff */
[----:B------:R-:W-:-:S07]  /*9f50*/  SHF.L.U32 R4, R4, 0x1f, RZ ;  /* 0x0000001f04047819 */ /* 0x000fce00000006ff */
[----:B01----:R-:W-:-:S05]  /*9f60*/  @!P1 LEA R2, P2, R8, R14, 0x1 ;  /* 0x0000000e08029211 */ /* 0x003fca00078408ff */
[----:B------:R-:W-:Y:S01]  /*9f70*/  @!P1 IMAD.X R3, RZ, RZ, R5, P2 ;  /* 0x000000ffff039224 */ /* 0x000fe200010e0605 */
[----:B------:R-:W-:-:S05]  /*9f80*/  @!P1 LEA R5, R6, UR38, 0x1 ;  /* 0x0000002606059c11 */ /* 0x000fca000f8e08ff */
[----:B------:R-:W-:Y:S01]  /*9f90*/  @!PT LDS RZ, [RZ] ;  /* 0x00000000fffff984 */ /* 0x000fe20000000800 */
[----:B------:R-:W-:Y:S01]  /*9fa0*/  @!PT LDS RZ, [RZ] ;  /* 0x00000000fffff984 */ /* 0x000fe20000000800 */
[----:B------:R-:W-:Y:S01]  /*9fb0*/  @!PT LDS RZ, [RZ] ;  /* 0x00000000fffff984 */ /* 0x000fe20000000800 */
[----:B------:R0:W-:Y:S01]  /*9fc0*/  @!P1 LDGSTS.E.BYPASS.LTC128B.128 [R5+0x1bc00], desc[UR44][R2.64], !P0 ;  /* 0x1bc0000002059fae */ /* 0x0001e2000c101d6c */
[----:B------:R-:W-:Y:S01]  /*9fd0*/  NOP ;  /* 0x0000000000007918 */ /* 0x000fe20000000000 */
[----:B------:R-:W-:Y:S02]  /*9fe0*/  SYNCS.ARRIVE.TRANS64.RED.A0T1 RZ, [UR38+0x22800], RZ ;  /* 0x022800ffffff79a7 */ /* 0x000fe40008200426 */
[----:B------:R-:W-:Y:S01]  /*9ff0*/  ARRIVES.LDGSTSBAR.64.TRANSCNT [UR38+0x22800] ;  /* 0x02280000ff0079b0 */ /* 0x000fe20008000aa6 */
[----:B------:R-:W-:Y:S01]  /*a000*/  NOP ;  /* 0x0000000000007918 */ /* 0x000fe20000000000 */
[----:B------:R-:W-:Y:S01]  /*a010*/  SYNCS.ARRIVE.TRANS64.A1T0 RZ, [UR38+0x22800], RZ ;  /* 0x022800ffffff79a7 */ /* 0x000fe20008100026 */
[----:B------:R-:W1:Y:S02]  /*a020*/  SYNCS.PHASECHK.TRANS64.TRYWAIT P0, [UR38+0x22820], R4 ;  /* 0x02282004ff0075a7 */ /* 0x000e640008000166 */
[----:B01----:R-:W-:Y:S05]  /*a030*/  @!P0 BRA `(.L_x_51) ;  /* 0x0000003000048947 */ /* 0x003fea0003800000 */
.L_x_144:
[----:B------:R-:W-:Y:S01]  /*a040*/  ISETP.NE.AND P0, PT, R19, RZ, PT ;  /* 0x000000ff1300720c */ /* 0x000fe20003f05270 */
[----:B------:R-:W-:Y:S01]  /*a050*/  BSSY B0, `(.L_x_52) ;  /* 0x000004b000007945 */ /* 0x000fe20003800000 */
[----:B------:R-:W-:-:S11]  /*a060*/  MOV R0, 0x1 ;  /* 0x0000000100007802 */ /* 0x000fd60000000f00 */
[----:B------:R-:W-:Y:S05]  /*a070*/  @!P0 BRA `(.L_x_53) ;  /* 0x0000000400208947 */ /* 0x000fea0003800000 */
[----:B------:R-:W1:Y:S01]  /*a080*/  SYNCS.PHASECHK.TRANS64.TRYWAIT P0, [UR38+0x22860], R4 ;  /* 0x02286004ff0075a7 */ /* 0x000e620008000166 */
[----:B------:R-:W2:Y:S02]  /*a090*/  S2R R2, SR_TID.X ;  /* 0x0000000000027919 */ /* 0x000ea40000002100 */
[----:B--2---:R-:W-:-:S04]  /*a0a0*/  LOP3.LUT R2, R2, 0x7f, RZ, 0xc0, !PT ;  /* 0x0000007f02027812 */ /* 0x004fc800078ec0ff */
[----:B------:R-:W-:Y:S01]  /*a0b0*/  ISETP.NE.AND P1, PT, R2, RZ, PT ;  /* 0x000000ff0200720c */ /* 0x000fe20003f25270 */
[----:B-1----:R-:W-:-:S12]  /*a0c0*/  @!P0 BRA `(.L_x_54) ;  /* 0x0000002c00f88947 */ /* 0x002fd80003800000 */
.L_x_145:
[----:B------:R-:W-:Y:S04]  /*a0d0*/  BSSY B1, `(.L_x_55) ;  /* 0x0000008000017945 */ /* 0x000fe80003800000 */
[----:B------:R-:W-:Y:S05]  /*a0e0*/  @P1 BRA `(.L_x_56) ;  /* 0x0000000000181947 */ /* 0x000fea0003800000 */
[----:B0-----:R-:W0:Y:S01]  /*a0f0*/  S2R R3, SR_TID.X ;  /* 0x0000000000037919 */ /* 0x001e220000002100 */
[----:B------:R-:W-:-:S04]  /*a100*/  IMAD.MOV.U32 R2, RZ, RZ, 0xc000 ;  /* 0x0000c000ff027424 */ /* 0x000fc800078e00ff */
[----:B------:R1:W-:Y:S01]  /*a110*/  SYNCS.ARRIVE.TRANS64 RZ, [UR38+0x22850], R2 ;  /* 0x02285002ffff79a7 */ /* 0x0003e20008000026 */
[----:B0-----:R-:W-:-:S13]  /*a120*/  LOP3.LUT P0, RZ, R3, 0x1f, RZ, 0xc0, !PT ;  /* 0x0000001f03ff7812 */ /* 0x001fda000780c0ff */
[----:B-1----:R-:W-:Y:S05]  /*a130*/  @!P0 BRA `(.L_x_56) ;  /* 0x0000000000048947 */ /* 0x002fea0003800000 */
[----:B------:R-:W-:Y:S01]  /*a140*/  BPT.TRAP 0x1 ;  /* 0x000000040000795c */ /* 0x000fe20000300000 */
.L_x_56:
[----:B------:R-:W-:Y:S05]  /*a150*/  BSYNC B1 ;  /* 0x0000000000017941 */ /* 0x000fea0003800000 */
.L_x_55:
[----:B------:R-:W2:Y:S01]  /*a160*/  LDL.LU R2, [R1+0x4] ;  /* 0x0000040001027983 */ /* 0x000ea20000300800 */
[----:B------:R-:W-:Y:S01]  /*a170*/  ULDC.64 UR4, c[0x0][0x198] ;  /* 0x0000660000047ab9 */ /* 0x000fe20000000a00 */
[----:B------:R-:W-:Y:S01]  /*a180*/  PLOP3.LUT P0, PT, PT, PT, PT, 0x80, 0x0 ;  /* 0x000000000000781c */ /* 0x000fe20003f0f070 */
[----:B------:R-:W-:Y:S02]  /*a190*/  UIADD3 UR4, UP0, UR4, 0x470, URZ ;  /* 0x0000047004047890 */ /* 0x000fe4000ff1e03f */
[----:B------:R-:W-:Y:S02]  /*a1a0*/  UIADD3 UR8, UR38, 0x400, URZ ;  /* 0x0000040026087890 */ /* 0x000fe4000fffe03f */
[----:B------:R-:W-:Y:S02]  /*a1b0*/  UIADD3 UR9, UR38, 0x22850, URZ ;  /* 0x0002285026097890 */ /* 0x000fe4000fffe03f */
[----:B------:R-:W-:Y:S01]  /*a1c0*/  UIADD3.X UR5, URZ, UR5, URZ, UP0, !UPT ;  /* 0x000000053f057290 */ /* 0x000fe200087fe43f */
[----:B------:R-:W-:Y:S01]  /*a1d0*/  UMOV UR6, 0x0 ;  /* 0x0000000000067882 */ /* 0x000fe20000000000 */
[----:B------:R-:W-:Y:S01]  /*a1e0*/  UMOV UR7, 0x14f00000 ;  /* 0x14f0000000077882 */ /* 0x000fe20000000000 */
[----:B------:R-:W-:Y:S01]  /*a1f0*/  UMOV UR10, URZ ;  /* 0x0000003f000a7c82 */ /* 0x000fe20008000000 */
[----:B--2---:R-:W-:-:S08]  /*a200*/  IMAD R2, R2, 0x60, RZ ;  /* 0x0000006002027824 */ /* 0x004fd000078e02ff */
.L_x_57:
[----:B------:R-:W-:-:S13]  /*a210*/  @P0 ELECT P1, URZ, PT ;  /* 0x00000000003f082f */ /* 0x000fda0003820000 */
[----:B------:R-:W-:Y:S01]  /*a220*/  @P1 R2UR UR13, R16 ;  /* 0x00000000100d12ca */ /* 0x000fe200000e0000 */
[----:B------:R-:W-:Y:S01]  /*a230*/  UMOV UR12, UR36 ;  /* 0x00000024000c7c82 */ /* 0x000fe20008000000 */
[----:B------:R-:W-:Y:S02]  /*a240*/  @P1 R2UR UR11, R2 ;  /* 0x00000000020b12ca */ /* 0x000fe400000e0000 */
[----:B------:R-:W-:Y:S02]  /*a250*/  @P1 PLOP3.LUT P0, PT, P1, PT, PT, 0x8, 0x0 ;  /* 0x000000000000181c */ /* 0x000fe40000f0e170 */
[----:B------:R-:W-:-:S09]  /*a260*/  PLOP3.LUT P1, PT, PT, PT, PT, 0x8, 0x0 ;  /* 0x000000000000781c */ /* 0x000fd20003f2e170 */
[----:B------:R1:W-:Y:S02]  /*a270*/  UTMALDG.4D [UR8], [UR4], desc[UR6] ;  /* 0x00000608040075b4 */ /* 0x0003e40008019000 */
[----:B-1----:R-:W-:Y:S05]  /*a280*/  @P0 BRA.U.ANY `(.L_x_57) ;  /* 0xfffffffd00e00947 */ /* 0x002fea000393ffff */
[----:B------:R-:W-:Y:S01]  /*a290*/  PLOP3.LUT P0, PT, PT, PT, PT, 0x80, 0x0 ;  /* 0x000000000000781c */ /* 0x000fe20003f0f070 */
[----:B------:R-:W-:Y:S01]  /*a2a0*/  UIADD3 UR8, UR38, 0x3400, URZ ;  /* 0x0000340026087890 */ /* 0x000fe2000fffe03f */
[----:B------:R-:W-:Y:S01]  /*a2b0*/  UMOV UR6, 0x0 ;  /* 0x0000000000067882 */ /* 0x000fe20000000000 */
[----:B------:R-:W-:Y:S01]  /*a2c0*/  UMOV UR7, 0x14f00000 ;  /* 0x14f0000000077882 */ /* 0x000fe20000000000 */
[----:B------:R-:W-:-:S09]  /*a2d0*/  UMOV UR10, 0x40 ;  /* 0x00000040000a7882 */ /* 0x000fd20000000000 */
.L_x_58:
        /* <DEDUP_REMOVED lines=13> */
.L_x_59:
        /* <DEDUP_REMOVED lines=13> */
.L_x_60:
        /* <DEDUP_REMOVED lines=8> */
.L_x_53:
[----:B------:R-:W-:Y:S05]  /*a500*/  BSYNC B0 ;  /* 0x0000000000007941 */ /* 0x000fea0003800000 */
.L_x_52:
[----:B0-----:R-:W2:Y:S01]  /*a510*/  LDL.LU R3, [R1+0x8] ;  /* 0x0000080001037983 */ /* 0x001ea20000300800 */
[----:B------:R-:W-:Y:S01]  /*a520*/  IMAD.MOV.U32 R9, RZ, RZ, RZ ;  /* 0x000000ffff097224 */ /* 0x000fe200078e00ff */
[----:B------:R-:W-:Y:S01]  /*a530*/  MOV R6, 0x1 ;  /* 0x0000000100067802 */ /* 0x000fe20000000f00 */
[----:B--2---:R-:W-:-:S05]  /*a540*/  VIADD R7, R3, 0xfffffffe ;  /* 0xfffffffe03077836 */ /* 0x004fca0000000000 */
[----:B------:R-:W-:-:S13]  /*a550*/  ISETP.GE.AND P0, PT, R7, UR40, PT ;  /* 0x0000002807007c0c */ /* 0x000fda000bf06270 */
[----:B------:R-:W-:Y:S05]  /*a560*/  @!P0 BRA `(.L_x_38) ;  /* 0x0000001800b48947 */ /* 0x000fea0003800000 */
[----:B------:R-:W-:Y:S01]  /*a570*/  UIADD3 UR4, UR41, 0x1, URZ ;  /* 0x0000000129047890 */ /* 0x000fe2000fffe03f */
[----:B------:R-:W-:Y:S01]  /*a580*/  LOP3.LUT R0, RZ, UR40, RZ, 0x33, !PT ;  /* 0x00000028ff007c12 */ /* 0x000fe2000f8e33ff */
[----:B------:R-:W0:Y:S01]  /*a590*/  S2R R4, SR_TID.X ;  /* 0x0000000000047919 */ /* 0x000e220000002100 */
[----:B------:R-:W-:Y:S01]  /*a5a0*/  IMAD.MOV.U32 R6, RZ, RZ, 0x1 ;  /* 0x00000001ff067424 */ /* 0x000fe200078e00ff */
[----:B------:R-:W-:-:S04]  /*a5b0*/  UIMAD UR4, UR4, UR43, URZ ;  /* 0x0000002b040472a4 */ /* 0x000fc8000f8e023f */
[----:B------:R-:W-:-:S04]  /*a5c0*/  UISETP.LT.AND UP0, UPT, UR39, UR4, UPT ;  /* 0x000000042700728c */ /* 0x000fc8000bf01270 */
[----:B------:R-:W-:-:S06]  /*a5d0*/  USEL UR4, UR39, UR4, UP0 ;  /* 0x0000000427047287 */ /* 0x000fcc0008000000 */
[----:B------:R-:W-:-:S05]  /*a5e0*/  IMAD R3, RZ, RZ, -UR4 ;  /* 0x80000004ff037e24 */ /* 0x000fca000f8e02ff */
[----:B------:R-:W-:-:S04]  /*a5f0*/  VIADDMNMX R0, R3, 0x1, R0, !PT ;  /* 0x0000000103007846 */ /* 0x000fc80007800100 */
[----:B------:R-:W-:Y:S02]  /*a600*/  R2UR UR5, R0 ;  /* 0x00000000000572ca */ /* 0x000fe400000e0000 */
[----:B------:R-:W-:Y:S02]  /*a610*/  LOP3.LUT R0, RZ, UR4, RZ, 0x33, !PT ;  /* 0x00000004ff007c12 */ /* 0x000fe4000f8e33ff */
[----:B0-----:R-:W-:-:S09]  /*a620*/  LOP3.LUT R10, R4, 0x1f, RZ, 0xc0, !PT ;  /* 0x0000001f040a7812 */ /* 0x001fd200078ec0ff */
[----:B------:R-:W-:Y:S02]  /*a630*/  UIADD3 UR6, UR5, -0x2, URZ ;  /* 0xfffffffe05067890 */ /* 0x000fe4000fffe03f */
[----:B------:R-:W-:-:S04]  /*a640*/  UIADD3 UR5, UR4, UR5, URZ ;  /* 0x0000000504057290 */ /* 0x000fc8000fffe03f */
[----:B------:R-:W-:Y:S02]  /*a650*/  ISETP.NE.AND P0, PT, R0, UR6, PT ;  /* 0x0000000600007c0c */ /* 0x000fe4000bf05270 */
[----:B------:R-:W-:Y:S01]  /*a660*/  IMAD.U32 R11, RZ, RZ, UR5 ;  /* 0x00000005ff0b7e24 */ /* 0x000fe2000f8e00ff */
[----:B------:R-:W-:-:S04]  /*a670*/  MOV R0, 0x1 ;  /* 0x0000000100007802 */ /* 0x000fc80000000f00 */
[----:B------:R-:W-:-:S06]  /*a680*/  LOP3.LUT R11, R11, 0x1, RZ, 0xc0, !PT ;  /* 0x000000010b0b7812 */ /* 0x000fcc00078ec0ff */
[----:B------:R-:W-:Y:S05]  /*a690*/  @!P0 BRA `(.L_x_61) ;  /* 0x0000001000488947 */ /* 0x000fea0003800000 */
[----:B------:R-:W-:Y:S01]  /*a6a0*/  R2UR UR4, R11 ;  /* 0x000000000b0472ca */ /* 0x000fe200000e0000 */
[----:B------:R-:W-:Y:S01]  /*a6b0*/  BSSY B0, `(.L_x_61) ;  /* 0x0000110000007945 */ /* 0x000fe20003800000 */
[----:B------:R-:W-:-:S11]  /*a6c0*/  IMAD.MOV.U32 R0, RZ, RZ, 0x1 ;  /* 0x00000001ff007424 */ /* 0x000fd600078e00ff */
[----:B------:R-:W-:-:S06]  /*a6d0*/  UIADD3 UR4, UR5, -UR4, URZ ;  /* 0x8000000405047290 */ /* 0x000fcc000fffe03f */
[----:B------:R-:W-:-:S07]  /*a6e0*/  IMAD.U32 R8, RZ, RZ, UR4 ;  /* 0x00000004ff087e24 */ /* 0x000fce000f8e00ff */
.L_x_94:
[----:B------:R-:W-:Y:S01]  /*a6f0*/  ISETP.NE.AND P0, PT, R19, RZ, PT ;  /* 0x000000ff1300720c */ /* 0x000fe20003f05270 */
[----:B------:R-:W-:Y:S01]  /*a700*/  VIADD R8, R8, 0xfffffffe ;  /* 0xfffffffe08087836 */ /* 0x000fe20000000000 */
[----:B------:R-:W-:Y:S04]  /*a710*/  BSSY B1, `(.L_x_62) ;  /* 0x0000082000017945 */ /* 0x000fe80003800000 */
[----:B------:R-:W-:-:S07]  /*a720*/  ISETP.NE.AND P1, PT, R8, RZ, PT ;  /* 0x000000ff0800720c */ /* 0x000fce0003f25270 */
[----:B------:R-:W-:Y:S06]  /*a730*/  @!P0 BRA `(.L_x_63) ;  /* 0x0000000400fc8947 */ /* 0x000fec0003800000 */
[----:B------:R-:W2:Y:S01]  /*a740*/  LDL R2, [R1] ;  /* 0x0000000001027983 */ /* 0x000ea20000100800 */
[----:B------:R-:W-:Y:S02]  /*a750*/  MOV R13, R7 ;  /* 0x00000007000d7202 */ /* 0x000fe40000000f00 */
[----:B--2---:R-:W-:-:S13]  /*a760*/  ISETP.NE.AND P0, PT, R2, RZ, PT ;  /* 0x000000ff0200720c */ /* 0x004fda0003f05270 */
[----:B------:R-:W-:Y:S05]  /*a770*/  @!P0 BRA `(.L_x_64) ;  /* 0x00000000004c8947 */ /* 0x000fea0003800000 */
[----:B------:R-:W0:Y:S01]  /*a780*/  LDC R13, c[0x0][0x43c] ;  /* 0x00010f00ff0d7b82 */ /* 0x000e220000000800 */
[----:B------:R-:W-:Y:S01]  /*a790*/  IMAD.MOV.U32 R12, RZ, RZ, R7 ;  /* 0x000000ffff0c7224 */ /* 0x000fe200078e0007 */
[----:B------:R-:W-:Y:S01]  /*a7a0*/  ULDC.64 UR4, c[0x0][0x428] ;  /* 0x00010a0000047ab9 */ /* 0x000fe20000000a00 */
[----:B0-----:R-:W-:-:S13]  /*a7b0*/  ISETP.NE.AND P0, PT, R13, 0x1, PT ;  /* 0x000000010d00780c */ /* 0x001fda0003f05270 */
[----:B------:R-:W0:Y:S02]  /*a7c0*/  @P0 LDC.64 R2, c[0x0][0x440] ;  /* 0x00011000ff020b82 */ /* 0x000e240000000a00 */
[----:B0-----:R-:W-:-:S05]  /*a7d0*/  @P0 IMAD.HI.U32 R2, R7, R2, RZ ;  /* 0x0000000207020227 */ /* 0x001fca00078e00ff */
[----:B------:R-:W-:Y:S01]  /*a7e0*/  @P0 SHF.R.U32.HI R12, RZ, R3, R2 ;  /* 0x00000003ff0c0219 */ /* 0x000fe20000011602 */
[----:B------:R-:W-:-:S03]  /*a7f0*/  IMAD R2, R18, UR4, RZ ;  /* 0x0000000412027c24 */ /* 0x000fc6000f8e02ff */
[----:B------:R-:W-:Y:S01]  /*a800*/  SHF.R.S32.HI R3, RZ, 0x1f, R12 ;  /* 0x0000001fff037819 */ /* 0x000fe2000001140c */
[----:B------:R-:W-:Y:S02]  /*a810*/  IMAD R5, R17, UR5, R2 ;  /* 0x0000000511057c24 */ /* 0x000fe4000f8e0202 */
[----:B------:R-:W-:-:S04]  /*a820*/  IMAD.MOV.U32 R2, RZ, RZ, R12 ;  /* 0x000000ffff027224 */ /* 0x000fc800078e000c */
[----:B------:R-:W-:Y:S01]  /*a830*/  IMAD.WIDE.U32 R2, R17, UR4, R2 ;  /* 0x0000000411027c25 */ /* 0x000fe2000f8e0002 */
[----:B------:R-:W-:-:S03]  /*a840*/  ULDC.64 UR4, c[0x0][0x418] ;  /* 0x0001060000047ab9 */ /* 0x000fc60000000a00 */
[----:B------:R-:W-:Y:S01]  /*a850*/  IMAD.IADD R3, R5, 0x1, R3 ;  /* 0x0000000105037824 */ /* 0x000fe200078e0203 */
[----:B------:R-:W-:-:S04]  /*a860*/  LEA R4, P0, R2, UR4, 0x2 ;  /* 0x0000000402047c11 */ /* 0x000fc8000f8010ff */
[----:B------:R-:W-:-:S05]  /*a870*/  LEA.HI.X R5, R2, UR5, R3, 0x2, P0 ;  /* 0x0000000502057c11 */ /* 0x000fca00080f1403 */
[----:B------:R0:W5:Y:S01]  /*a880*/  LDG.E R16, desc[UR44][R4.64] ;  /* 0x0000002c04107981 */ /* 0x000162000c1e1900 */
[----:B------:R-:W-:-:S05]  /*a890*/  IADD3 R2, -R12, RZ, RZ ;  /* 0x000000ff0c027210 */ /* 0x000fca0007ffe1ff */
[----:B------:R-:W-:-:S07]  /*a8a0*/  IMAD R13, R13, R2, R7 ;  /* 0x000000020d0d7224 */ /* 0x000fce00078e0207 */
.L_x_64:
[----:B------:R-:W1:Y:S01]  /*a8b0*/  S2R R2, SR_TID.X ;  /* 0x0000000000027919 */ /* 0x000e620000002100 */
[----:B------:R-:W-:Y:S01]  /*a8c0*/  BSSY B2, `(.L_x_65) ;  /* 0x0000006000027945 */ /* 0x000fe20003800000 */
[----:B-1----:R-:W-:Y:S02]  /*a8d0*/  LOP3.LUT R3, R2, 0x7f, RZ, 0xc0, !PT ;  /* 0x0000007f02037812 */ /* 0x002fe400078ec0ff */
[----:B------:R-:W-:Y:S02]  /*a8e0*/  SHF.L.U32 R2, R0, 0x1f, RZ ;  /* 0x0000001f00027819 */ /* 0x000fe400000006ff */
[----:B------:R-:W-:Y:S02]  /*a8f0*/  ISETP.NE.AND P2, PT, R3, RZ, PT ;  /* 0x000000ff0300720c */ /* 0x000fe40003f45270 */
[----:B------:R-:W1:Y:S02]  /*a900*/  SYNCS.PHASECHK.TRANS64.TRYWAIT P0, [UR38+0x22848], R2 ;  /* 0x02284802ff0075a7 */ /* 0x000e640008000166 */
[----:B-1----:R-:W-:Y:S09]  /*a910*/  @!P0 BRA `(.L_x_66) ;  /* 0x0000002400fc8947 */ /* 0x002ff20003800000 */
.L_x_146:
[----:B------:R-:W-:Y:S05]  /*a920*/  BSYNC B2 ;  /* 0x0000000000027941 */ /* 0x000fea0003800000 */
.L_x_65:
[----:B------:R-:W-:Y:S04]  /*a930*/  BSSY B2, `(.L_x_67) ;  /* 0x0000007000027945 */ /* 0x000fe80003800000 */
[----:B------:R-:W-:Y:S05]  /*a940*/  @P2 BRA `(.L_x_68) ;  /* 0x0000000000142947 */ /* 0x000fea0003800000 */
[----:B------:R-:W-:Y:S01]  /*a950*/  ISETP.NE.AND P0, PT, R10, RZ, PT ;  /* 0x000000ff0a00720c */ /* 0x000fe20003f05270 */
[----:B-1----:R-:W-:-:S04]  /*a960*/  IMAD.MOV.U32 R3, RZ, RZ, 0x3000 ;  /* 0x00003000ff037424 */ /* 0x002fc800078e00ff */
[----:B------:R2:W-:Y:S08]  /*a970*/  SYNCS.ARRIVE.TRANS64 RZ, [UR38+0x22838], R3 ;  /* 0x02283803ffff79a7 */ /* 0x0005f00008000026 */
[----:B--2---:R-:W-:Y:S05]  /*a980*/  @!P0 BRA `(.L_x_68) ;  /* 0x0000000000048947 */ /* 0x004fea0003800000 */
[----:B------:R-:W-:Y:S01]  /*a990*/  BPT.TRAP 0x1 ;  /* 0x000000040000795c */ /* 0x000fe20000300000 */
.L_x_68:
[----:B------:R-:W-:Y:S05]  /*a9a0*/  BSYNC B2 ;  /* 0x0000000000027941 */ /* 0x000fea0003800000 */
.L_x_67:
[----:B0-----:R-:W-:Y:S01]  /*a9b0*/  IMAD.MOV.U32 R4, RZ, RZ, RZ ;  /* 0x000000ffff047224 */ /* 0x001fe200078e00ff */
[----:B------:R-:W-:Y:S01]  /*a9c0*/  ULDC.64 UR4, c[0x0][0x198] ;  /* 0x0000660000047ab9 */ /* 0x000fe20000000a00 */
[----:B------:R-:W-:Y:S01]  /*a9d0*/  PLOP3.LUT P0, PT, PT, PT, PT, 0x80, 0x0 ;  /* 0x000000000000781c */ /* 0x000fe20003f0f070 */
[----:B------:R-:W-:Y:S01]  /*a9e0*/  UIADD3 UR4, UP0, UR4, 0x370, URZ ;  /* 0x0000037004047890 */ /* 0x000fe2000ff1e03f */
[----:B------:R-:W-:Y:S01]  /*a9f0*/  IMAD R5, R13, 0x60, RZ ;  /* 0x000000600d057824 */ /* 0x000fe200078e02ff */
[----:B------:R-:W-:Y:S01]  /*aa00*/  R2UR UR34, R4 ;  /* 0x00000000042272ca */ /* 0x000fe200000e0000 */
[----:B------:R-:W-:Y:S02]  /*aa10*/  UIADD3 UR32, UR38, 0x1f400, URZ ;  /* 0x0001f40026207890 */ /* 0x000fe4000fffe03f */
[----:B------:R-:W-:Y:S02]  /*aa20*/  UIADD3 UR33, UR38, 0x22838, URZ ;  /* 0x0002283826217890 */ /* 0x000fe4000fffe03f */
[----:B------:R-:W-:Y:S01]  /*aa30*/  UIADD3.X UR5, URZ, UR5, URZ, UP0, !UPT ;  /* 0x000000053f057290 */ /* 0x000fe200087fe43f */
[----:B------:R-:W-:Y:S01]  /*aa40*/  UMOV UR6, 0x0 ;  /* 0x0000000000067882 */ /* 0x000fe20000000000 */
[----:B------:R-:W-:-:S10]  /*aa50*/  UMOV UR7, 0x14f00000 ;  /* 0x14f0000000077882 */ /* 0x000fd40000000000 */
.L_x_69:
[----:B------:R-:W-:-:S13]  /*aa60*/  @P0 ELECT P3, URZ, PT ;  /* 0x00000000003f082f */ /* 0x000fda0003860000 */
[----:B-----5:R-:W-:Y:S02]  /*aa70*/  @P3 R2UR UR37, R16 ;  /* 0x00000000102532ca */ /* 0x020fe400000e0000 */
[----:B------:R-:W-:Y:S02]  /*aa80*/  @P3 R2UR UR35, R5 ;  /* 0x00000000052332ca */ /* 0x000fe400000e0000 */
[----:B------:R-:W-:Y:S02]  /*aa90*/  @P3 PLOP3.LUT P0, PT, P3, PT, PT, 0x8, 0x0 ;  /* 0x000000000000381c */ /* 0x000fe40001f0e170 */
[----:B------:R-:W-:-:S09]  /*aaa0*/  PLOP3.LUT P3, PT, PT, PT, PT, 0x8, 0x0 ;  /* 0x000000000000781c */ /* 0x000fd20003f6e170 */
[----:B------:R0:W-:Y:S02]  /*aab0*/  UTMALDG.4D [UR32], [UR4], desc[UR6] ;  /* 0x00000620040075b4 */ /* 0x0001e40008019000 */
[----:B0-----:R-:W-:Y:S05]  /*aac0*/  @P0 BRA.U.ANY `(.L_x_69) ;  /* 0xfffffffd00e40947 */ /* 0x001fea000393ffff */
[----:B------:R-:W0:Y:S01]  /*aad0*/  SYNCS.PHASECHK.TRANS64.TRYWAIT P0, [UR38+0x22868], R2 ;  /* 0x02286802ff0075a7 */ /* 0x000e220008000166 */
[----:B------:R-:W-:Y:S04]  /*aae0*/  BSSY B2, `(.L_x_70) ;  /* 0x0000002000027945 */ /* 0x000fe80003800000 */
[----:B0-----:R-:W-:Y:S05]  /*aaf0*/  @!P0 BRA `(.L_x_71) ;  /* 0x00000024009c8947 */ /* 0x001fea0003800000 */
.L_x_147:
[----:B------:R-:W-:Y:S05]  /*ab00*/  BSYNC B2 ;  /* 0x0000000000027941 */ /* 0x000fea0003800000 */
.L_x_70:
[----:B------:R-:W-:Y:S01]  /*ab10*/  BSSY B2, `(.L_x_72) ;  /* 0x0000009000027945 */ /* 0x000fe20003800000 */
[----:B01----:R-:W-:Y:S01]  /*ab20*/  IMAD.MOV.U32 R2, RZ, RZ, 0x0 ;  /* 0x00000000ff027424 */ /* 0x003fe200078e00ff */
[----:B------:R-:W-:Y:S02]  /*ab30*/  MOV R3, 0x14f00000 ;  /* 0x14f0000000037802 */ /* 0x000fe40000000f00 */
[----:B------:R-:W-:Y:S05]  /*ab40*/  @P2 BRA `(.L_x_73) ;  /* 0x0000000000142947 */ /* 0x000fea0003800000 */
[----:B------:R-:W-:Y:S01]  /*ab50*/  ISETP.NE.AND P0, PT, R10, RZ, PT ;  /* 0x000000ff0a00720c */ /* 0x000fe20003f05270 */
[----:B------:R-:W-:-:S04]  /*ab60*/  IMAD.MOV.U32 R12, RZ, RZ, 0xc000 ;  /* 0x0000c000ff0c7424 */ /* 0x000fc800078e00ff */
[----:B------:R0:W-:Y:S08]  /*ab70*/  SYNCS.ARRIVE.TRANS64 RZ, [UR38+0x22858], R12 ;  /* 0x0228580cffff79a7 */ /* 0x0001f00008000026 */
[----:B0-----:R-:W-:Y:S05]  /*ab80*/  @!P0 BRA `(.L_x_73) ;  /* 0x0000000000048947 */ /* 0x001fea0003800000 */
[----:B------:R-:W-:Y:S01]  /*ab90*/  BPT.TRAP 0x1 ;  /* 0x000000040000795c */ /* 0x000fe20000300000 */
.L_x_73:
[----:B------:R-:W-:Y:S05]  /*aba0*/  BSYNC B2 ;  /* 0x0000000000027941 */ /* 0x000fea0003800000 */
.L_x_72:
[----:B------:R-:W-:Y:S01]  /*abb0*/  R2UR UR10, R4 ;  /* 0x00000000040a72ca */ /* 0x000fe200000e0000 */
[----:B------:R-:W-:Y:S01]  /*abc0*/  ULDC.64 UR4, c[0x0][0x198] ;  /* 0x0000660000047ab9 */ /* 0x000fe20000000a00 */
[----:B------:R-:W-:Y:S01]  /*abd0*/  R2UR UR6, R2 ;  /* 0x00000000020672ca */ /* 0x000fe200000e0000 */
[----:B------:R-:W-:Y:S01]  /*abe0*/  UIADD3 UR4, UP0, UR4, 0x470, URZ ;  /* 0x0000047004047890 */ /* 0x000fe2000ff1e03f */
[----:B------:R-:W-:Y:S01]  /*abf0*/  R2UR UR7, R3 ;  /* 0x00000000030772ca */ /* 0x000fe200000e0000 */
[----:B------:R-:W-:Y:S01]  /*ac00*/  UIADD3 UR8, UR38, 0xc400, URZ ;  /* 0x0000c40026087890 */ /* 0x000fe2000fffe03f */
[----:B------:R-:W-:Y:S01]  /*ac10*/  PLOP3.LUT P0, PT, PT, PT, PT, 0x80, 0x0 ;  /* 0x000000000000781c */ /* 0x000fe20003f0f070 */
[----:B------:R-:W-:Y:S02]  /*ac20*/  UIADD3 UR9, UR38, 0x22858, URZ ;  /* 0x0002285826097890 */ /* 0x000fe4000fffe03f */
[----:B------:R-:W-:-:S12]  /*ac30*/  UIADD3.X UR5, URZ, UR5, URZ, UP0, !UPT ;  /* 0x000000053f057290 */ /* 0x000fd800087fe43f */
.L_x_74:
[----:B------:R-:W-:-:S13]  /*ac40*/  @P0 ELECT P2, URZ, PT ;  /* 0x00000000003f082f */ /* 0x000fda0003840000 */
[----:B------:R-:W-:Y:S01]  /*ac50*/  @P2 R2UR UR13, R16 ;  /* 0x00000000100d22ca */ /* 0x000fe200000e0000 */
[----:B------:R-:W-:Y:S01]  /*ac60*/  UMOV UR12, UR36 ;  /* 0x00000024000c7c82 */ /* 0x000fe20008000000 */
[----:B------:R-:W-:Y:S02]  /*ac70*/  @P2 R2UR UR11, R5 ;  /* 0x00000000050b22ca */ /* 0x000fe400000e0000 */
[----:B------:R-:W-:Y:S02]  /*ac80*/  @P2 PLOP3.LUT P0, PT, P2, PT, PT, 0x8, 0x0 ;  /* 0x000000000000281c */ /* 0x000fe4000170e170 */
[----:B------:R-:W-:-:S09]  /*ac90*/  PLOP3.LUT P2, PT, PT, PT, PT, 0x8, 0x0 ;  /* 0x000000000000781c */ /* 0x000fd20003f4e170 */
[----:B------:R0:W-:Y:S02]  /*aca0*/  UTMALDG.4D [UR8], [UR4], desc[UR6] ;  /* 0x00000608040075b4 */ /* 0x0001e40008019000 */
[----:B0-----:R-:W-:Y:S05]  /*acb0*/  @P0 BRA.U.ANY `(.L_x_74) ;  /* 0xfffffffd00e00947 */ /* 0x001fea000393ffff */
[----:B------:R-:W-:Y:S01]  /*acc0*/  R2UR UR6, R2 ;  /* 0x00000000020672ca */ /* 0x000fe200000e0000 */
[----:B------:R-:W-:Y:S01]  /*acd0*/  UIADD3 UR8, UR38, 0xf400, URZ ;  /* 0x0000f40026087890 */ /* 0x000fe2000fffe03f */
[----:B------:R-:W-:Y:S01]  /*ace0*/  R2UR UR7, R3 ;  /* 0x00000000030772ca */ /* 0x000fe200000e0000 */
[----:B------:R-:W-:Y:S01]  /*acf0*/  UMOV UR10, 0x40 ;  /* 0x00000040000a7882 */ /* 0x000fe20000000000 */
[----:B------:R-:W-:-:S13]  /*ad00*/  PLOP3.LUT P0, PT, PT, PT, PT, 0x80, 0x0 ;  /* 0x000000000000781c */ /* 0x000fda0003f0f070 */
.L_x_75:
        /* <DEDUP_REMOVED lines=13> */
.L_x_76:
        /* <DEDUP_REMOVED lines=13> */
.L_x_77:
        /* <DEDUP_REMOVED lines=8> */
.L_x_63:
[----:B------:R-:W-:Y:S05]  /*af30*/  BSYNC B1 ;  /* 0x0000000000017941 */ /* 0x000fea0003800000 */
.L_x_62:
[----:B------:R-:W-:Y:S01]  /*af40*/  ISETP.NE.AND P3, PT, R19, RZ, PT ;  /* 0x000000ff1300720c */ /* 0x000fe20003f65270 */
[----:B------:R-:W-:Y:S01]  /*af50*/  BSSY B1, `(.L_x_78) ;  /* 0x0000083000017945 */ /* 0x000fe20003800000 */
[----:B------:R-:W-:-:S11]  /*af60*/  LOP3.LUT R0, R0, 0x1, RZ, 0x3c, !PT ;  /* 0x0000000100007812 */ /* 0x000fd600078e3cff */
[----:B------:R-:W-:Y:S05]  /*af70*/  @!P3 BRA `(.L_x_79) ;  /* 0x000000080000b947 */ /* 0x000fea0003800000 */
[----:B------:R-:W2:Y:S01]  /*af80*/  LDL R2, [R1] ;  /* 0x0000000001027983 */ /* 0x000ea20000100800 */
[----:B------:R-:W-:Y:S01]  /*af90*/  VIADD R12, R7, 0xffffffff ;  /* 0xffffffff070c7836 */ /* 0x000fe20000000000 */
        /* <DEDUP_REMOVED lines=11> */
[----:B------:R-:W-:Y:S01]  /*b050*/  IMAD R5, R17, UR5, R2 ;  /* 0x0000000511057c24 */ /* 0x000fe2000f8e0202 */
[----:B------:R-:W-:-:S05]  /*b060*/  MOV R2, R13 ;  /* 0x0000000d00027202 */ /* 0x000fca0000000f00 */
[----:B------:R-:W-:Y:S01]  /*b070*/  IMAD.WIDE.U32 R2, R17, UR4, R2 ;  /* 0x0000000411027c25 */ /* 0x000fe2000f8e0002 */
[----:B------:R-:W-:-:S03]  /*b080*/  ULDC.64 UR4, c[0x0][0x418] ;  /* 0x0001060000047ab9 */ /* 0x000fc60000000a00 */
[----:B------:R-:W-:Y:S01]  /*b090*/  IMAD.IADD R3, R5, 0x1, R3 ;  /* 0x0000000105037824 */ /* 0x000fe200078e0203 */
[----:B------:R-:W-:-:S04]  /*b0a0*/  LEA R4, P0, R2, UR4, 0x2 ;  /* 0x0000000402047c11 */ /* 0x000fc8000f8010ff */
[----:B------:R-:W-:-:S05]  /*b0b0*/  LEA.HI.X R5, R2, UR5, R3, 0x2, P0 ;  /* 0x0000000502057c11 */ /* 0x000fca00080f1403 */
[----:B------:R0:W5:Y:S01]  /*b0c0*/  LDG.E R16, desc[UR44][R4.64] ;  /* 0x0000002c04107981 */ /* 0x000162000c1e1900 */
[----:B------:R-:W-:-:S04]  /*b0d0*/  IMAD.MOV R3, RZ, RZ, -R13 ;  /* 0x000000ffff037224 */ /* 0x000fc800078e0a0d */
[----:B------:R-:W-:-:S07]  /*b0e0*/  IMAD R12, R14, R3, R12 ;  /* 0x000000030e0c7224 */ /* 0x000fce00078e020c */
.L_x_80:
[----:B------:R-:W1:Y:S01]  /*b0f0*/  S2R R2, SR_TID.X ;  /* 0x0000000000027919 */ /* 0x000e620000002100 */
[----:B------:R-:W-:Y:S01]  /*b100*/  BSSY B2, `(.L_x_81) ;  /* 0x0000006000027945 */ /* 0x000fe20003800000 */
[----:B-1----:R-:W-:Y:S02]  /*b110*/  LOP3.LUT R3, R2, 0x7f, RZ, 0xc0, !PT ;  /* 0x0000007f02037812 */ /* 0x002fe400078ec0ff */
[----:B------:R-:W-:Y:S02]  /*b120*/  SHF.L.U32 R2, R0, 0x1f, RZ ;  /* 0x0000001f00027819 */ /* 0x000fe400000006ff */
[----:B------:R-:W-:Y:S02]  /*b130*/  ISETP.NE.AND P2, PT, R3, RZ, PT ;  /* 0x000000ff0300720c */ /* 0x000fe40003f45270 */
[----:B------:R-:W1:Y:S02]  /*b140*/  SYNCS.PHASECHK.TRANS64.TRYWAIT P0, [UR38+0x22840], R2 ;  /* 0x02284002ff0075a7 */ /* 0x000e640008000166 */
[----:B-1----:R-:W-:Y:S09]  /*b150*/  @!P0 BRA `(.L_x_82) ;  /* 0x00000020001c8947 */ /* 0x002ff20003800000 */
.L_x_148:
[----:B------:R-:W-:Y:S05]  /*b160*/  BSYNC B2 ;  /* 0x0000000000027941 */ /* 0x000fea0003800000 */
.L_x_81:
[----:B------:R-:W-:Y:S04]  /*b170*/  BSSY B2, `(.L_x_83) ;  /* 0x0000007000027945 */ /* 0x000fe80003800000 */
[----:B------:R-:W-:Y:S05]  /*b180*/  @P2 BRA `(.L_x_84) ;  /* 0x0000000000142947 */ /* 0x000fea0003800000 */
[----:B------:R-:W-:Y:S01]  /*b190*/  ISETP.NE.AND P0, PT, R10, RZ, PT ;  /* 0x000000ff0a00720c */ /* 0x000fe20003f05270 */
[----:B-1----:R-:W-:-:S04]  /*b1a0*/  IMAD.MOV.U32 R3, RZ, RZ, 0x3000 ;  /* 0x00003000ff037424 */ /* 0x002fc800078e00ff */
[----:B------:R2:W-:Y:S08]  /*b1b0*/  SYNCS.ARRIVE.TRANS64 RZ, [UR38+0x22830], R3 ;  /* 0x02283003ffff79a7 */ /* 0x0005f00008000026 */
[----:B--2---:R-:W-:Y:S05]  /*b1c0*/  @!P0 BRA `(.L_x_84) ;  /* 0x0000000000048947 */ /* 0x004fea0003800000 */
[----:B------:R-:W-:Y:S01]  /*b1d0*/  BPT.TRAP 0x1 ;  /* 0x000000040000795c */ /* 0x000fe20000300000 */
.L_x_84:
[----:B------:R-:W-:Y:S05]  /*b1e0*/  BSYNC B2 ;  /* 0x0000000000027941 */ /* 0x000fea0003800000 */
.L_x_83:
[----:B0-----:R-:W-:Y:S01]  /*b1f0*/  MOV R4, RZ ;  /* 0x000000ff00047202 */ /* 0x001fe20000000f00 */
[----:B------:R-:W-:Y:S01]  /*b200*/  ULDC.64 UR4, c[0x0][0x198] ;  /* 0x0000660000047ab9 */ /* 0x000fe20000000a00 */
[----:B------:R-:W-:Y:S01]  /*b210*/  PLOP3.LUT P0, PT, PT, PT, PT, 0x80, 0x0 ;  /* 0x000000000000781c */ /* 0x000fe20003f0f070 */
[----:B------:R-:W-:Y:S01]  /*b220*/  UIADD3 UR4, UP0, UR4, 0x370, URZ ;  /* 0x0000037004047890 */ /* 0x000fe2000ff1e03f */
[----:B------:R-:W-:Y:S01]  /*b230*/  R2UR UR10, R4 ;  /* 0x00000000040a72ca */ /* 0x000fe200000e0000 */
[----:B------:R-:W-:Y:S01]  /*b240*/  IMAD R12, R12, 0x60, RZ ;  /* 0x000000600c0c7824 */ /* 0x000fe200078e02ff */
[----:B------:R-:W-:Y:S02]  /*b250*/  UIADD3 UR8, UR38, 0x1c400, URZ ;  /* 0x0001c40026087890 */ /* 0x000fe4000fffe03f */
[----:B------:R-:W-:Y:S02]  /*b260*/  UIADD3 UR9, UR38, 0x22830, URZ ;  /* 0x0002283026097890 */ /* 0x000fe4000fffe03f */
[----:B------:R-:W-:Y:S01]  /*b270*/  UIADD3.X UR5, URZ, UR5, URZ, UP0, !UPT ;  /* 0x000000053f057290 */ /* 0x000fe200087fe43f */
[----:B------:R-:W-:Y:S01]  /*b280*/  UMOV UR6, 0x0 ;  /* 0x0000000000067882 */ /* 0x000fe20000000000 */
[----:B------:R-:W-:-:S10]  /*b290*/  UMOV UR7, 0x14f00000 ;  /* 0x14f0000000077882 */ /* 0x000fd40000000000 */
.L_x_85:
[----:B------:R-:W-:-:S13]  /*b2a0*/  @P0 ELECT P3, URZ, PT ;  /* 0x00000000003f082f */ /* 0x000fda0003860000 */
[----:B-----5:R-:W-:Y:S01]  /*b2b0*/  @P3 R2UR UR13, R16 ;  /* 0x00000000100d32ca */ /* 0x020fe200000e0000 */
[----:B------:R-:W-:Y:S01]  /*b2c0*/  UMOV UR12, UR36 ;  /* 0x00000024000c7c82 */ /* 0x000fe20008000000 */
        /* <DEDUP_REMOVED lines=8> */
.L_x_149:
[----:B------:R-:W-:Y:S05]  /*b350*/  BSYNC B2 ;  /* 0x0000000000027941 */ /* 0x000fea0003800000 */
.L_x_86:
[----:B------:R-:W-:Y:S01]  /*b360*/  BSSY B2, `(.L_x_88) ;  /* 0x0000009000027945 */ /* 0x000fe20003800000 */
[----:B01----:R-:W-:Y:S02]  /*b370*/  IMAD.MOV.U32 R2, RZ, RZ, 0x0 ;  /* 0x00000000ff027424 */ /* 0x003fe400078e00ff */
[----:B------:R-:W-:Y:S01]  /*b380*/  IMAD.MOV.U32 R3, RZ, RZ, 0x14f00000 ;  /* 0x14f00000ff037424 */ /* 0x000fe200078e00ff */
[----:B------:R-:W-:Y:S06]  /*b390*/  @P2 BRA `(.L_x_89) ;  /* 0x0000000000142947 */ /* 0x000fec0003800000 */
[----:B------:R-:W-:Y:S01]  /*b3a0*/  ISETP.NE.AND P0, PT, R10, RZ, PT ;  /* 0x000000ff0a00720c */ /* 0x000fe20003f05270 */
[----:B------:R-:W-:-:S04]  /*b3b0*/  IMAD.MOV.U32 R5, RZ, RZ, 0xc000 ;  /* 0x0000c000ff057424 */ /* 0x000fc800078e00ff */
[----:B------:R0:W-:Y:S08]  /*b3c0*/  SYNCS.ARRIVE.TRANS64 RZ, [UR38+0x22850], R5 ;  /* 0x02285005ffff79a7 */ /* 0x0001f00008000026 */
[----:B0-----:R-:W-:Y:S05]  /*b3d0*/  @!P0 BRA `(.L_x_89) ;  /* 0x0000000000048947 */ /* 0x001fea0003800000 */
[----:B------:R-:W-:Y:S01]  /*b3e0*/  BPT.TRAP 0x1 ;  /* 0x000000040000795c */ /* 0x000fe20000300000 */
.L_x_89:
[----:B------:R-:W-:Y:S05]  /*b3f0*/  BSYNC B2 ;  /* 0x0000000000027941 */ /* 0x000fea0003800000 */
.L_x_88:
        /* <DEDUP_REMOVED lines=9> */
.L_x_90:
        /* <DEDUP_REMOVED lines=13> */
.L_x_91:
        /* <DEDUP_REMOVED lines=13> */
.L_x_92:
        /* <DEDUP_REMOVED lines=13> */
.L_x_93:
        /* <DEDUP_REMOVED lines=8> */
.L_x_79:
[----:B------:R-:W-:Y:S05]  /*b780*/  BSYNC B1 ;  /* 0x0000000000017941 */ /* 0x000fea0003800000 */
.L_x_78:
[----:B------:R-:W-:Y:S01]  /*b790*/  IADD3 R7, R7, -0x2, RZ ;  /* 0xfffffffe07077810 */ /* 0x000fe20007ffe0ff */
[----:B------:R-:W-:Y:S06]  /*b7a0*/  @P1 BRA `(.L_x_94) ;  /* 0xffffffec00d01947 */ /* 0x000fec000383ffff */
[----:B------:R-:W-:Y:S05]  /*b7b0*/  BSYNC B0 ;  /* 0x0000000000007941 */ /* 0x000fea0003800000 */
.L_x_61:
[----:B------:R-:W-:-:S13]  /*b7c0*/  ISETP.NE.AND P0, PT, R11, RZ, PT ;  /* 0x000000ff0b00720c */ /* 0x000fda0003f05270 */
[----:B------:R-:W-:Y:S05]  /*b7d0*/  @!P0 BRA `(.L_x_38) ;  /* 0x0000000800188947 */ /* 0x000fea0003800000 */
[----:B------:R-:W-:Y:S01]  /*b7e0*/  ISETP.NE.AND P1, PT, R19, RZ, PT ;  /* 0x000000ff1300720c */ /* 0x000fe20003f25270 */
[----:B------:R-:W-:-:S12]  /*b7f0*/  BSSY B0, `(.L_x_95) ;  /* 0x0000081000007945 */ /* 0x000fd80003800000 */
[----:B------:R-:W-:Y:S05]  /*b800*/  @!P1 BRA `(.L_x_96) ;  /* 0x0000000400fc9947 */ /* 0x000fea0003800000 */
[----:B------:R-:W2:Y:S02]  /*b810*/  LDL.LU R2, [R1] ;  /* 0x0000000001027983 */ /* 0x000ea40000300800 */
[----:B--2---:R-:W-:-:S13]  /*b820*/  ISETP.NE.AND P1, PT, R2, RZ, PT ;  /* 0x000000ff0200720c */ /* 0x004fda0003f25270 */
[----:B------:R-:W-:Y:S05]  /*b830*/  @!P1 BRA `(.L_x_97) ;  /* 0x00000000004c9947 */ /* 0x000fea0003800000 */
[----:B------:R-:W0:Y:S01]  /*b840*/  LDC R4, c[0x0][0x43c] ;  /* 0x00010f00ff047b82 */ /* 0x000e220000000800 */
[----:B------:R-:W-:Y:S01]  /*b850*/  IMAD.MOV.U32 R5, RZ, RZ, R7 ;  /* 0x000000ffff057224 */ /* 0x000fe200078e0007 */
[----:B------:R-:W-:Y:S02]  /*b860*/  ULDC.64 UR4, c[0x0][0x428] ;  /* 0x00010a0000047ab9 */ /* 0x000fe40000000a00 */
[----:B------:R-:W-:-:S04]  /*b870*/  IMAD R18, R18, UR4, RZ ;  /* 0x0000000412127c24 */ /* 0x000fc8000f8e02ff */
[----:B------:R-:W-:Y:S01]  /*b880*/  IMAD R9, R17, UR5, R18 ;  /* 0x0000000511097c24 */ /* 0x000fe2000f8e0212 */
[----:B0-----:R-:W-:-:S13]  /*b890*/  ISETP.NE.AND P0, PT, R4, 0x1, PT ;  /* 0x000000010400780c */ /* 0x001fda0003f05270 */
[----:B------:R-:W0:Y:S02]  /*b8a0*/  @P0 LDC.64 R2, c[0x0][0x440] ;  /* 0x00011000ff020b82 */ /* 0x000e240000000a00 */
[----:B0-----:R-:W-:-:S05]  /*b8b0*/  @P0 IMAD.HI.U32 R2, R7, R2, RZ ;  /* 0x0000000207020227 */ /* 0x001fca00078e00ff */
[----:B------:R-:W-:-:S04]  /*b8c0*/  @P0 SHF.R.U32.HI R5, RZ, R3, R2 ;  /* 0x00000003ff050219 */ /* 0x000fc80000011602 */
[--C-:B------:R-:W-:Y:S01]  /*b8d0*/  SHF.R.S32.HI R3, RZ, 0x1f, R5.reuse ;  /* 0x0000001fff037819 */ /* 0x100fe20000011405 */
        /* <DEDUP_REMOVED lines=9> */
.L_x_97:
[----:B------:R-:W1:Y:S01]  /*b970*/  S2R R2, SR_TID.X ;  /* 0x0000000000027919 */ /* 0x000e620000002100 */
[----:B------:R-:W-:Y:S01]  /*b980*/  BSSY B1, `(.L_x_98) ;  /* 0x0000006000017945 */ /* 0x000fe20003800000 */
[----:B-1----:R-:W-:Y:S02]  /*b990*/  LOP3.LUT R3, R2, 0x7f, RZ, 0xc0, !PT ;  /* 0x0000007f02037812 */ /* 0x002fe400078ec0ff */
[----:B------:R-:W-:Y:S02]  /*b9a0*/  SHF.L.U32 R2, R0, 0x1f, RZ ;  /* 0x0000001f00027819 */ /* 0x000fe400000006ff */
[----:B------:R-:W-:Y:S02]  /*b9b0*/  ISETP.NE.AND P1, PT, R3, RZ, PT ;  /* 0x000000ff0300720c */ /* 0x000fe40003f25270 */
[----:B------:R-:W1:Y:S02]  /*b9c0*/  SYNCS.PHASECHK.TRANS64.TRYWAIT P0, [UR38+0x22848], R2 ;  /* 0x02284802ff0075a7 */ /* 0x000e640008000166 */
[----:B-1----:R-:W-:Y:S09]  /*b9d0*/  @!P0 BRA `(.L_x_99) ;  /* 0x00000018002c8947 */ /* 0x002ff20003800000 */
.L_x_150:
[----:B------:R-:W-:Y:S05]  /*b9e0*/  BSYNC B1 ;  /* 0x0000000000017941 */ /* 0x000fea0003800000 */
.L_x_98:
[----:B------:R-:W-:Y:S04]  /*b9f0*/  BSSY B1, `(.L_x_100) ;  /* 0x0000007000017945 */ /* 0x000fe80003800000 */
[----:B------:R-:W-:Y:S05]  /*ba00*/  @P1 BRA `(.L_x_101) ;  /* 0x0000000000141947 */ /* 0x000fea0003800000 */
[----:B------:R-:W-:Y:S01]  /*ba10*/  ISETP.NE.AND P0, PT, R10, RZ, PT ;  /* 0x000000ff0a00720c */ /* 0x000fe20003f05270 */
[----:B-1----:R-:W-:-:S04]  /*ba20*/  IMAD.MOV.U32 R3, RZ, RZ, 0x3000 ;  /* 0x00003000ff037424 */ /* 0x002fc800078e00ff */
[----:B------:R2:W-:Y:S08]  /*ba30*/  SYNCS.ARRIVE.TRANS64 RZ, [UR38+0x22838], R3 ;  /* 0x02283803ffff79a7 */ /* 0x0005f00008000026 */
[----:B--2---:R-:W-:Y:S05]  /*ba40*/  @!P0 BRA `(.L_x_101) ;  /* 0x0000000000048947 */ /* 0x004fea0003800000 */
[----:B------:R-:W-:Y:S01]  /*ba50*/  BPT.TRAP 0x1 ;  /* 0x000000040000795c */ /* 0x000fe20000300000 */
.L_x_101:
[----:B------:R-:W-:Y:S05]  /*ba60*/  BSYNC B1 ;  /* 0x0000000000017941 */ /* 0x000fea0003800000 */
.L_x_100:
[----:B------:R-:W-:Y:S01]  /*ba70*/  IMAD.MOV.U32 R4, RZ, RZ, RZ ;  /* 0x000000ffff047224 */ /* 0x000fe200078e00ff */
        /* <DEDUP_REMOVED lines=10> */
.L_x_102:
[----:B------:R-:W-:-:S13]  /*bb20*/  @P0 ELECT P2, URZ, PT ;  /* 0x00000000003f082f */ /* 0x000fda0003840000 */
[----:B-----5:R-:W-:Y:S01]  /*bb30*/  @P2 R2UR UR13, R16 ;  /* 0x00000000100d22ca */ /* 0x020fe200000e0000 */
[----:B------:R-:W-:Y:S01]  /*bb40*/  UMOV UR12, UR36 ;  /* 0x00000024000c7c82 */ /* 0x000fe20008000000 */
[----:B------:R-:W-:Y:S02]  /*bb50*/  @P2 R2UR UR11, R7 ;  /* 0x00000000070b22ca */ /* 0x000fe400000e0000 */
[----:B------:R-:W-:Y:S02]  /*bb60*/  @P2 PLOP3.LUT P0, PT, P2, PT, PT, 0x8, 0x0 ;  /* 0x000000000000281c */ /* 0x000fe4000170e170 */
[----:B------:R-:W-:-:S09]  /*bb70*/  PLOP3.LUT P2, PT, PT, PT, PT, 0x8, 0x0 ;  /* 0x000000000000781c */ /* 0x000fd20003f4e170 */
[----:B------:R2:W-:Y:S02]  /*bb80*/  UTMALDG.4D [UR8], [UR4], desc[UR6] ;  /* 0x00000608040075b4 */ /* 0x0005e40008019000 */
[----:B--2---:R-:W-:Y:S05]  /*bb90*/  @P0 BRA.U.ANY `(.L_x_102) ;  /* 0xfffffffd00e00947 */ /* 0x004fea000393ffff */
[----:B------:R-:W2:Y:S01]  /*bba0*/  SYNCS.PHASECHK.TRANS64.TRYWAIT P0, [UR38+0x22868], R2 ;  /* 0x02286802ff0075a7 */ /* 0x000ea20008000166 */
[----:B------:R-:W-:Y:S04]  /*bbb0*/  BSSY B1, `(.L_x_103) ;  /* 0x0000002000017945 */ /* 0x000fe80003800000 */
[----:B--2---:R-:W-:Y:S05]  /*bbc0*/  @!P0 BRA `(.L_x_104) ;  /* 0x0000001400c88947 */ /* 0x004fea0003800000 */
.L_x_151:
[----:B------:R-:W-:Y:S05]  /*bbd0*/  BSYNC B1 ;  /* 0x0000000000017941 */ /* 0x000fea0003800000 */
.L_x_103:
[----:B------:R-:W-:Y:S01]  /*bbe0*/  BSSY B1, `(.L_x_105) ;  /* 0x0000009000017945 */ /* 0x000fe20003800000 */
[----:B-1----:R-:W-:Y:S01]  /*bbf0*/  IMAD.MOV.U32 R2, RZ, RZ, 0x0 ;  /* 0x00000000ff027424 */ /* 0x002fe200078e00ff */
[----:B------:R-:W-:Y:S02]  /*bc00*/  MOV R3, 0x14f00000 ;  /* 0x14f0000000037802 */ /* 0x000fe40000000f00 */
[----:B------:R-:W-:Y:S05]  /*bc10*/  @P1 BRA `(.L_x_106) ;  /* 0x0000000000141947 */ /* 0x000fea0003800000 */
[----:B------:R-:W-:Y:S01]  /*bc20*/  ISETP.NE.AND P0, PT, R10, RZ, PT ;  /* 0x000000ff0a00720c */ /* 0x000fe20003f05270 */
[----:B------:R-:W-:-:S04]  /*bc30*/  IMAD.MOV.U32 R5, RZ, RZ, 0xc000 ;  /* 0x0000c000ff057424 */ /* 0x000fc800078e00ff */
[----:B------:R1:W-:Y:S08]  /*bc40*/  SYNCS.ARRIVE.TRANS64 RZ, [UR38+0x22858], R5 ;  /* 0x02285805ffff79a7 */ /* 0x0003f00008000026 */
[----:B-1----:R-:W-:Y:S05]  /*bc50*/  @!P0 BRA `(.L_x_106) ;  /* 0x0000000000048947 */ /* 0x002fea0003800000 */
[----:B------:R-:W-:Y:S01]  /*bc60*/  BPT.TRAP 0x1 ;  /* 0x000000040000795c */ /* 0x000fe20000300000 */
.L_x_106:
[----:B------:R-:W-:Y:S05]  /*bc70*/  BSYNC B1 ;  /* 0x0000000000017941 */ /* 0x000fea0003800000 */
.L_x_105:
        /* <DEDUP_REMOVED lines=9> */
.L_x_107:
        /* <DEDUP_REMOVED lines=8> */
[----:B------:R-:W-:Y:S01]  /*bd90*/  R2UR UR6, R2 ;  /* 0x00000000020672ca */ /* 0x000fe200000e0000 */
[----:B------:R-:W-:Y:S01]  /*bda0*/  UIADD3 UR8, UR38, 0xf400, URZ ;  /* 0x0000f40026087890 */ /* 0x000fe2000fffe03f */
[----:B------:R-:W-:Y:S01]  /*bdb0*/  R2UR UR7, R3 ;  /* 0x00000000030772ca */ /* 0x000fe200000e0000 */
[----:B------:R-:W-:Y:S01]  /*bdc0*/  UMOV UR10, 0x40 ;  /* 0x00000040000a7882 */ /* 0x000fe20000000000 */
[----:B------:R-:W-:-:S13]  /*bdd0*/  PLOP3.LUT P0, PT, PT, PT, PT, 0x80, 0x0 ;  /* 0x000000000000781c */ /* 0x000fda0003f0f070 */
.L_x_108:
        /* <DEDUP_REMOVED lines=13> */
.L_x_109:
        /* <DEDUP_REMOVED lines=13> */
.L_x_110:
        /* <DEDUP_REMOVED lines=8> */
.L_x_96:
[----:B------:R-:W-:Y:S05]  /*c000*/  BSYNC B0 ;  /* 0x0000000000007941 */ /* 0x000fea0003800000 */
.L_x_95:
[----:B------:R-:W-:Y:S01]  /*c010*/  LOP3.LUT R0, R0, 0x1, RZ, 0x3c, !PT ;  /* 0x0000000100007812 */ /* 0x000fe200078e3cff */
[----:B------:R-:W-:Y:S02]  /*c020*/  IMAD.MOV.U32 R6, RZ, RZ, RZ ;  /* 0x000000ffff067224 */ /* 0x000fe400078e00ff */
[----:B------:R-:W-:-:S07]  /*c030*/  IMAD.MOV.U32 R9, RZ, RZ, RZ ;  /* 0x000000ffff097224 */ /* 0x000fce00078e00ff */
.L_x_38:
[----:B------:R-:W1:Y:S01]  /*c040*/  S2R R3, SR_CgaCtaId ;  /* 0x0000000000037919 */ /* 0x000e620000008800 */
[----:B------:R-:W-:Y:S02]  /*c050*/  MOV R2, 0x400 ;  /* 0x0000040000027802 */ /* 0x000fe40000000f00 */
[----:B------:R-:W-:Y:S02]  /*c060*/  SHF.L.U32 R9, R9, 0x1f, RZ ;  /* 0x0000001f09097819 */ /* 0x000fe400000006ff */
[----:B-1----:R-:W-:-:S04]  /*c070*/  LEA R2, R3, R2, 0x18 ;  /* 0x0000000203027211 */ /* 0x002fc800078ec0ff */
[----:B------:R-:W1:Y:S02]  /*c080*/  SYNCS.PHASECHK.TRANS64.TRYWAIT P0, [R2+URZ+0x22820], R9 ;  /* 0x02282009020075a7 */ /* 0x000e64000800017f */
[----:B-1----:R-:W-:Y:S05]  /*c090*/  @!P0 BRA `(.L_x_111) ;  /* 0x0000001000ac8947 */ /* 0x002fea0003800000 */
.L_x_152:
[----:B------:R-:W-:-:S03]  /*c0a0*/  UMOV UR4, 0xffffffff ;  /* 0xffffffff00047882 */ /* 0x000fc60000000000 */
[----:B------:R-:W-:Y:S05]  /*c0b0*/  BRA.DIV UR4, `(.L_x_112) ;  /* 0x0000001204b87947 */ /* 0x000fea000b800000 */
[----:B------:R-:W2:Y:S02]  /*c0c0*/  S2R R3, SR_TID.X ;  /* 0x0000000000037919 */ /* 0x000ea40000002100 */
[----:B--2---:R-:W-:-:S04]  /*c0d0*/  SHF.R.U32.HI R3, RZ, 0x5, R3 ;  /* 0x00000005ff037819 */ /* 0x004fc80000011603 */
[----:B------:R-:W-:-:S05]  /*c0e0*/  LOP3.LUT R3, R3, 0x3, RZ, 0xc0, !PT ;  /* 0x0000000303037812 */ /* 0x000fca00078ec0ff */
[----:B------:R2:W3:Y:S02]  /*c0f0*/  SHFL.IDX PT, R14, R3, RZ, 0x1f ;  /* 0x00001fff030e7589 */ /* 0x0004e400000e0000 */
.L_x_155:
[----:B---3--:R-:W-:-:S13]  /*c100*/  ISETP.NE.AND P0, PT, R14, RZ, PT ;  /* 0x000000ff0e00720c */ /* 0x008fda0003f05270 */
[----:B------:R-:W-:Y:S05]  /*c110*/  @P0 BRA `(.L_x_10) ;  /* 0x0000000000880947 */ /* 0x000fea0003800000 */
[----:B------:R-:W-:-:S03]  /*c120*/  UMOV UR4, 0xffffffff ;  /* 0xffffffff00047882 */ /* 0x000fc60000000000 */
[----:B------:R-:W-:Y:S05]  /*c130*/  BRA.DIV UR4, `(.L_x_113) ;  /* 0x0000001204cc7947 */ /* 0x000fea000b800000 */
[----:B------:R-:W-:-:S13]  /*c140*/  ELECT P6, URZ, PT ;  /* 0x00000000003f782f */ /* 0x000fda00038c0000 */
.L_x_158:
[----:B------:R-:W-:Y:S05]  /*c150*/  @!P6 BRA `(.L_x_10) ;  /* 0x000000000078e947 */ /* 0x000fea0003800000 */
[----:B------:R-:W-:-:S06]  /*c160*/  ULOP3.LUT UR4, UR42, 0x2, URZ, 0xfc, !UPT ;  /* 0x000000022a047892 */ /* 0x000fcc000f8efc3f */
[----:B--2---:R-:W-:-:S04]  /*c170*/  MOV R3, UR4 ;  /* 0x0000000400037c02 */ /* 0x004fc80008000f00 */
[----:B------:R-:W-:-:S13]  /*c180*/  ISETP.NE.AND P2, PT, R3, 0x3, PT ;  /* 0x000000030300780c */ /* 0x000fda0003f45270 */
[----:B------:R-:W-:Y:S05]  /*c190*/  @!P2 BRA `(.L_x_114) ;  /* 0x000000000004a947 */ /* 0x000fea0003800000 */
[----:B------:R-:W-:Y:S01]  /*c1a0*/  BPT.TRAP 0x1 ;  /* 0x000000040000795c */ /* 0x000fe20000300000 */
.L_x_114:
[----:B------:R-:W-:Y:S01]  /*c1b0*/  VIADD R8, R2, 0x22840 ;  /* 0x0002284002087836 */ /* 0x000fe20000000000 */
[----:B------:R-:W-:Y:S01]  /*c1c0*/  SHF.L.U32 R4, R0, 0x1f, RZ ;  /* 0x0000001f00047819 */ /* 0x000fe200000006ff */
[C---:B------:R-:W-:Y:S02]  /*c1d0*/  VIADD R3, R6.reuse, 0x1 ;  /* 0x0000000106037836 */ /* 0x040fe40000000000 */
[----:B------:R-:W-:-:S03]  /*c1e0*/  IMAD R7, R6, 0x8, R8 ;  /* 0x0000000806077824 */ /* 0x000fc600078e0208 */
[C---:B------:R-:W-:Y:S01]  /*c1f0*/  ISETP.NE.AND P1, PT, R3.reuse, 0x2, PT ;  /* 0x000000020300780c */ /* 0x040fe20003f25270 */
[----:B------:R-:W2:Y:S03]  /*c200*/  SYNCS.PHASECHK.TRANS64.TRYWAIT P0, [R7+URZ], R4 ;  /* 0x00000004070075a7 */ /* 0x000ea6000800017f */
[----:B------:R-:W-:Y:S02]  /*c210*/  SEL R5, RZ, 0x1, P1 ;  /* 0x00000001ff057807 */ /* 0x000fe40000800000 */
[----:B------:R-:W-:Y:S02]  /*c220*/  SEL R3, R3, RZ, P1 ;  /* 0x000000ff03037207 */ /* 0x000fe40000800000 */
[----:B------:R-:W-:Y:S02]  /*c230*/  LOP3.LUT R0, R0, R5, RZ, 0x3c, !PT ;  /* 0x0000000500007212 */ /* 0x000fe400078e3cff */
[----:B------:R-:W-:-:S02]  /*c240*/  LEA R5, R3, R8, 0x3 ;  /* 0x0000000803057211 */ /* 0x000fc400078e18ff */
[----:B------:R-:W-:Y:S01]  /*c250*/  SHF.L.U32 R0, R0, 0x1f, RZ ;  /* 0x0000001f00007819 */ /* 0x000fe200000006ff */
[----:B--2---:R-:W-:Y:S06]  /*c260*/  @!P0 BRA `(.L_x_115) ;  /* 0x0000001000a08947 */ /* 0x004fec0003800000 */
.L_x_159:
[----:B------:R-:W3:Y:S02]  /*c270*/  SYNCS.PHASECHK.TRANS64.TRYWAIT P0, [R5+URZ], R0 ;  /* 0x00000000050075a7 */ /* 0x000ee4000800017f */
[----:B---3--:R-:W-:Y:S05]  /*c280*/  @!P0 BRA `(.L_x_116) ;  /* 0x0000001000ac8947 */ /* 0x008fea0003800000 */
.L_x_160:
[----:B------:R-:W-:Y:S05]  /*c290*/  @!P2 BRA `(.L_x_117) ;  /* 0x000000000004a947 */ /* 0x000fea0003800000 */
[----:B------:R-:W-:Y:S01]  /*c2a0*/  BPT.TRAP 0x1 ;  /* 0x000000040000795c */ /* 0x000fe20000300000 */
.L_x_117:
[----:B-1----:R-:W-:-:S04]  /*c2b0*/  VIADD R2, R2, 0x22860 ;  /* 0x0002286002027836 */ /* 0x002fc80000000000 */
[----:B---3--:R-:W-:-:S04]  /*c2c0*/  IMAD R5, R6, 0x8, R2 ;  /* 0x0000000806057824 */ /* 0x008fc800078e0202 */
[----:B------:R-:W1:Y:S02]  /*c2d0*/  SYNCS.PHASECHK.TRANS64.TRYWAIT P0, [R5+URZ], R4 ;  /* 0x00000004050075a7 */ /* 0x000e64000800017f */
[----:B-1----:R-:W-:Y:S05]  /*c2e0*/  @!P0 BRA `(.L_x_118) ;  /* 0x0000001000a88947 */ /* 0x002fea0003800000 */
.L_x_161:
[----:B------:R-:W-:-:S07]  /*c2f0*/  IMAD R3, R3, 0x8, R2 ;  /* 0x0000000803037824 */ /* 0x000fce00078e0202 */
.L_x_119:
[----:B---3--:R3:W4:Y:S02]  /*c300*/  SYNCS.PHASECHK.TRANS64.TRYWAIT P0, [R3+URZ], R0 ;  /* 0x00000000030075a7 */ /* 0x008724000800017f */
[----:B----4-:R-:W-:Y:S05]  /*c310*/  @!P0 NANOSLEEP.SYNCS 0x989680 ;  /* 0x009896800000895d */ /* 0x010fea0003900000 */
[----:B------:R-:W4:Y:S02]  /*c320*/  @!P0 SYNCS.PHASECHK.TRANS64 P0, [R3+URZ], R0 ;  /* 0x00000000030085a7 */ /* 0x000f24000800007f */
[----:B----4-:R-:W-:Y:S05]  /*c330*/  @!P0 BRA `(.L_x_119) ;  /* 0xfffffffc00f08947 */ /* 0x010fea000383ffff */
.L_x_10:
[----:B------:R-:W-:Y:S05]  /*c340*/  BSYNC B6 ;  /* 0x0000000000067941 */ /* 0x000fea0003800000 */
.L_x_7:
[----:B------:R-:W-:Y:S05]  /*c350*/  EXIT ;  /* 0x000000000000794d */ /* 0x000fea0003800000 */
.L_x_14:
[----:B0-----:R-:W-:-:S04]  /*c360*/  MOV R4, UR38 ;  /* 0x0000002600047c02 */ /* 0x001fc80008000f00 */
[----:B------:R0:W1:Y:S03]  /*c370*/  SYNCS.PHASECHK.TRANS64.TRYWAIT P0, [R4+URZ+0x22800], R7 ;  /* 0x02280007040075a7 */ /* 0x000066000800017f */
[----:B-1----:R-:W-:Y:S05]  /*c380*/  @!P0 NANOSLEEP.SYNCS 0x989680 ;  /* 0x009896800000895d */ /* 0x002fea0003900000 */
[----:B------:R-:W1:Y:S02]  /*c390*/  @!P0 SYNCS.PHASECHK.TRANS64 P0, [R4+URZ+0x22800], R7 ;  /* 0x02280007040085a7 */ /* 0x000e64000800007f */
[----:B-1----:R-:W-:Y:S05]  /*c3a0*/  @!P0 BRA `(.L_x_14) ;  /* 0xfffffffc00ec8947 */ /* 0x002fea000383ffff */
[----:B------:R-:W-:Y:S05]  /*c3b0*/  BRA `(.L_x_120) ;  /* 0xffffff50005c7947 */ /* 0x000fea000383ffff */
.L_x_18:
[----:B0-----:R-:W-:-:S04]  /*c3c0*/  IMAD.U32 R4, RZ, RZ, UR38 ;  /* 0x00000026ff047e24 */ /* 0x001fc8000f8e00ff */
[----:B------:R0:W2:Y:S03]  /*c3d0*/  SYNCS.PHASECHK.TRANS64.TRYWAIT P1, [R4+URZ+0x22830], R7 ;  /* 0x02283007040075a7 */ /* 0x0000a6000802017f */
[----:B--2---:R-:W-:Y:S05]  /*c3e0*/  @!P1 NANOSLEEP.SYNCS 0x989680 ;  /* 0x009896800000995d */ /* 0x004fea0003900000 */
[----:B------:R-:W2:Y:S02]  /*c3f0*/  @!P1 SYNCS.PHASECHK.TRANS64 P1, [R4+URZ+0x22830], R7 ;  /* 0x02283007040095a7 */ /* 0x000ea4000802007f */
[----:B--2---:R-:W-:Y:S05]  /*c400*/  @!P1 BRA `(.L_x_18) ;  /* 0xfffffffc00ec9947 */ /* 0x004fea000383ffff */
[----:B------:R-:W-:Y:S05]  /*c410*/  BRA `(.L_x_17) ;  /* 0xffffff5000787947 */ /* 0x000fea000383ffff */
.L_x_22:
[----:B--2---:R2:W3:Y:S02]  /*c420*/  SYNCS.PHASECHK.TRANS64.TRYWAIT P2, [R10+URZ+0x22850], R7 ;  /* 0x022850070a0075a7 */ /* 0x0044e4000804017f */
[----:B---3--:R-:W-:Y:S05]  /*c430*/  @!P2 NANOSLEEP.SYNCS 0x989680 ;  /* 0x009896800000a95d */ /* 0x008fea0003900000 */
[----:B------:R-:W3:Y:S02]  /*c440*/  @!P2 SYNCS.PHASECHK.TRANS64 P2, [R10+URZ+0x22850], R7 ;  /* 0x022850070a00a5a7 */ /* 0x000ee4000804007f */
[----:B---3--:R-:W-:Y:S05]  /*c450*/  @!P2 BRA `(.L_x_22) ;  /* 0xfffffffc00f0a947 */ /* 0x008fea000383ffff */
[----:B------:R-:W-:Y:S05]  /*c460*/  BRA `(.L_x_21) ;  /* 0xffffff6c008c7947 */ /* 0x000fea000383ffff */
.L_x_27:
[----:B0-----:R-:W-:Y:S02]  /*c470*/  IMAD.U32 R3, RZ, RZ, UR26 ;  /* 0x0000001aff037e24 */ /* 0x001fe4000f8e00ff */
[----:B------:R-:W-:-:S04]  /*c480*/  IMAD.U32 R4, RZ, RZ, UR25 ;  /* 0x00000019ff047e24 */ /* 0x000fc8000f8e00ff */
[----:B------:R0:W1:Y:S03]  /*c490*/  SYNCS.PHASECHK.TRANS64.TRYWAIT P3, [R3+URZ+0x22830], R4 ;  /* 0x02283004030075a7 */ /* 0x000066000806017f */
[----:B-1----:R-:W-:Y:S05]  /*c4a0*/  @!P3 NANOSLEEP.SYNCS 0x989680 ;  /* 0x009896800000b95d */ /* 0x002fea0003900000 */
[----:B------:R-:W1:Y:S02]  /*c4b0*/  @!P3 SYNCS.PHASECHK.TRANS64 P3, [R3+URZ+0x22830], R4 ;  /* 0x022830040300b5a7 */ /* 0x000e64000806007f */
[----:B-1----:R-:W-:Y:S05]  /*c4c0*/  @!P3 BRA `(.L_x_27) ;  /* 0xfffffffc00e8b947 */ /* 0x002fea000383ffff */
[----:B------:R-:W-:Y:S05]  /*c4d0*/  BRA `(.L_x_26) ;  /* 0xffffff7000b07947 */ /* 0x000fea000383ffff */
.L_x_31:
[----:B0-----:R-:W-:-:S04]  /*c4e0*/  MOV R7, UR25 ;  /* 0x0000001900077c02 */ /* 0x001fc80008000f00 */
[----:B------:R0:W1:Y:S03]  /*c4f0*/  SYNCS.PHASECHK.TRANS64.TRYWAIT P3, [R176+URZ+0x22850], R7 ;  /* 0x02285007b00075a7 */ /* 0x000066000806017f */
[----:B-1----:R-:W-:Y:S05]  /*c500*/  @!P3 NANOSLEEP.SYNCS 0x989680 ;  /* 0x009896800000b95d */ /* 0x002fea0003900000 */
[----:B------:R-:W1:Y:S02]  /*c510*/  @!P3 SYNCS.PHASECHK.TRANS64 P3, [R176+URZ+0x22850], R7 ;  /* 0x02285007b000b5a7 */ /* 0x000e64000806007f */
[----:B-1----:R-:W-:Y:S05]  /*c520*/  @!P3 BRA `(.L_x_31) ;  /* 0xfffffffc00ecb947 */ /* 0x002fea000383ffff */
[----:B------:R-:W-:Y:S05]  /*c530*/  BRA `(.L_x_30) ;  /* 0xffffff9000487947 */ /* 0x000fea000383ffff */
.L_x_43:
[----:B------:R-:W-:Y:S01]  /*c540*/  IMAD.MOV.U32 R13, RZ, RZ, R19 ;  /* 0x000000ffff0d7224 */ /* 0x000fe200078e0013 */
[----:B------:R-:W-:Y:S01]  /*c550*/  MOV R15, 0xffffffff ;  /* 0xffffffff000f7802 */ /* 0x000fe20000000f00 */
[----:B------:R-:W-:Y:S02]  /*c560*/  IMAD.MOV.U32 R12, RZ, RZ, RZ ;  /* 0x000000ffff0c7224 */ /* 0x000fe400078e00ff */
[----:B------:R-:W-:-:S07]  /*c570*/  IMAD.MOV.U32 R11, RZ, RZ, 0x1f ;  /* 0x0000001fff0b7424 */ /* 0x000fce00078e00ff */
[----:B------:R-:W-:Y:S05]  /*c580*/  WARPSYNC.COLLECTIVE R15, `(.L_x_121) ;  /* 0x000000000f087348 */ /* 0x000fea0003c00000 */
[----:B------:R0:W1:Y:S02]  /*c590*/  SHFL.IDX P6, R14, R13, R12, R11 ;  /* 0x0000000c0d0e7389 */ /* 0x00006400000c000b */
[----:B01----:R-:W-:Y:S01]  /*c5a0*/  ENDCOLLECTIVE ;  /* 0x000000000000791b */ /* 0x003fe20003800000 */
.L_x_121:
[----:B------:R-:W-:Y:S05]  /*c5b0*/  BRA `(.L_x_122) ;  /* 0xffffffcc00247947 */ /* 0x000fea000383ffff */
.L_x_45:
[----:B------:R-:W-:Y:S01]  /*c5c0*/  BSSY B0, `(.L_x_123) ;  /* 0x0000006000007945 */ /* 0x000fe20003800000 */
[----:B------:R-:W-:-:S07]  /*c5d0*/  IMAD.MOV.U32 R15, RZ, RZ, -0x1 ;  /* 0xffffffffff0f7424 */ /* 0x000fce00078e00ff */
[----:B------:R-:W-:Y:S05]  /*c5e0*/  WARPSYNC.COLLECTIVE R15, `(.L_x_124) ;  /* 0x000000000f0c7348 */ /* 0x000fea0003c00000 */
[----:B------:R-:W-:Y:S02]  /*c5f0*/  ELECT P6, UR62, PT ;  /* 0x00000000003e782f */ /* 0x000fe400038c0000 */
[----:B------:R-:W-:Y:S01]  /*c600*/  MOV R14, UR62 ;  /* 0x0000003e000e7c02 */ /* 0x000fe20008000f00 */
[----:B------:R-:W-:Y:S10]  /*c610*/  ENDCOLLECTIVE ;  /* 0x000000000000791b */ /* 0x000ff40003800000 */
.L_x_124:
[----:B------:R-:W-:Y:S05]  /*c620*/  BSYNC B0 ;  /* 0x0000000000007941 */ /* 0x000fea0003800000 */
.L_x_123:
[----:B------:R-:W-:Y:S05]  /*c630*/  BRA `(.L_x_125) ;  /* 0xffffffcc00247947 */ /* 0x000fea000383ffff */
.L_x_47:
[----:B0-----:R-:W-:-:S04]  /*c640*/  IMAD.U32 R3, RZ, RZ, UR38 ;  /* 0x00000026ff037e24 */ /* 0x001fc8000f8e00ff */
[----:B------:R0:W1:Y:S03]  /*c650*/  SYNCS.PHASECHK.TRANS64.TRYWAIT P0, [R3+URZ+0x22840], R0 ;  /* 0x02284000030075a7 */ /* 0x000066000800017f */
[----:B-1----:R-:W-:Y:S05]  /*c660*/  @!P0 NANOSLEEP.SYNCS 0x989680 ;  /* 0x009896800000895d */ /* 0x002fea0003900000 */
[----:B------:R-:W1:Y:S02]  /*c670*/  @!P0 SYNCS.PHASECHK.TRANS64 P0, [R3+URZ+0x22840], R0 ;  /* 0x02284000030085a7 */ /* 0x000e64000800007f */
[----:B-1----:R-:W-:Y:S05]  /*c680*/  @!P0 BRA `(.L_x_47) ;  /* 0xfffffffc00ec8947 */ /* 0x002fea000383ffff */
[----:B------:R-:W-:Y:S05]  /*c690*/  BRA `(.L_x_126) ;  /* 0xffffffcc00847947 */ /* 0x000fea000383ffff */
.L_x_50:
[----:B------:R-:W-:Y:S01]  /*c6a0*/  MOV R13, R5 ;  /* 0x00000005000d7202 */ /* 0x000fe20000000f00 */
[----:B------:R-:W-:Y:S02]  /*c6b0*/  IMAD.MOV.U32 R12, RZ, RZ, RZ ;  /* 0x000000ffff0c7224 */ /* 0x000fe400078e00ff */
[----:B------:R-:W-:Y:S02]  /*c6c0*/  IMAD.MOV.U32 R11, RZ, RZ, 0x181f ;  /* 0x0000181fff0b7424 */ /* 0x000fe400078e00ff */
[----:B------:R-:W-:Y:S02]  /*c6d0*/  IMAD.MOV.U32 R15, RZ, RZ, -0x1 ;  /* 0xffffffffff0f7424 */ /* 0x000fe400078e00ff */
[----:B------:R-:W-:-:S07]  /*c6e0*/  IMAD R7, R10, 0x80, R7 ;  /* 0x000000800a077824 */ /* 0x000fce00078e0207 */
[----:B------:R-:W-:Y:S05]  /*c6f0*/  WARPSYNC.COLLECTIVE R15, `(.L_x_127) ;  /* 0x000000000f087348 */ /* 0x000fea0003c00000 */
[----:B------:R0:W1:Y:S02]  /*c700*/  SHFL.IDX P6, R14, R13, R12, R11 ;  /* 0x0000000c0d0e7389 */ /* 0x00006400000c000b */
[----:B01----:R-:W-:Y:S01]  /*c710*/  ENDCOLLECTIVE ;  /* 0x000000000000791b */ /* 0x003fe20003800000 */
.L_x_127:
[----:B------:R-:W-:Y:S01]  /*c720*/  IADD3 R21, R7, 0x10, RZ ;  /* 0x0000001007157810 */ /* 0x000fe20007ffe0ff */
[----:B------:R-:W-:Y:S01]  /*c730*/  IMAD.MOV.U32 R13, RZ, RZ, R0 ;  /* 0x000000ffff0d7224 */ /* 0x000fe200078e0000 */
[----:B------:R-:W-:-:S07]  /*c740*/  MOV R2, R14 ;  /* 0x0000000e00027202 */ /* 0x000fce0000000f00 */
[----:B------:R-:W-:Y:S05]  /*c750*/  WARPSYNC.COLLECTIVE R15, `(.L_x_128) ;  /* 0x000000000f087348 */ /* 0x000fea0003c00000 */
[----:B------:R0:W1:Y:S02]  /*c760*/  SHFL.IDX P6, R14, R13, R12, R11 ;  /* 0x0000000c0d0e7389 */ /* 0x00006400000c000b */
[----:B01----:R-:W-:Y:S01]  /*c770*/  ENDCOLLECTIVE ;  /* 0x000000000000791b */ /* 0x003fe20003800000 */
.L_x_128:
[----:B------:R-:W-:Y:S02]  /*c780*/  ULDC UR4, c[0x0][0x288] ;  /* 0x0000a20000047ab9 */ /* 0x000fe40000000800 */
[----:B------:R-:W-:-:S05]  /*c790*/  IMAD R4, R4, UR4, RZ ;  /* 0x0000000404047c24 */ /* 0x000fca000f8e02ff */
[----:B------:R-:W-:Y:S01]  /*c7a0*/  ISETP.GE.AND P1, PT, R7, R4, PT ;  /* 0x000000040700720c */ /* 0x000fe20003f26270 */
[----:B------:R-:W-:Y:S02]  /*c7b0*/  IMAD.MOV.U32 R13, RZ, RZ, R5 ;  /* 0x000000ffff0d7224 */ /* 0x000fe400078e0005 */
[----:B------:R-:W-:-:S10]  /*c7c0*/  IMAD.MOV.U32 R12, RZ, RZ, 0x1 ;  /* 0x00000001ff0c7424 */ /* 0x000fd400078e00ff */
[----:B------:R-:W-:Y:S02]  /*c7d0*/  @!P1 LEA R9, R6, UR38, 0x1 ;  /* 0x0000002606099c11 */ /* 0x000fe4000f8e08ff */
[----:B------:R-:W-:-:S05]  /*c7e0*/  @!P1 LEA R14, P2, R8, R14, 0x1 ;  /* 0x0000000e080e9211 */ /* 0x000fca00078408ff */
[----:B------:R-:W-:Y:S02]  /*c7f0*/  @!P1 IMAD.X R3, RZ, RZ, R2, P2 ;  /* 0x000000ffff039224 */ /* 0x000fe400010e0602 */
[----:B------:R-:W-:-:S07]  /*c800*/  @!P1 IMAD.MOV.U32 R2, RZ, RZ, R14 ;  /* 0x000000ffff029224 */ /* 0x000fce00078e000e */
[----:B------:R-:W-:Y:S05]  /*c810*/  WARPSYNC.COLLECTIVE R15, `(.L_x_129) ;  /* 0x000000000f087348 */ /* 0x000fea0003c00000 */
[----:B------:R0:W1:Y:S02]  /*c820*/  SHFL.IDX P6, R14, R13, R12, R11 ;  /* 0x0000000c0d0e7389 */ /* 0x00006400000c000b */
[----:B01----:R-:W-:Y:S01]  /*c830*/  ENDCOLLECTIVE ;  /* 0x000000000000791b */ /* 0x003fe20003800000 */
.L_x_129:
[----:B------:R-:W-:Y:S01]  /*c840*/  @!PT LDS RZ, [RZ] ;  /* 0x00000000fffff984 */ /* 0x000fe20000000800 */
[----:B------:R-:W-:Y:S01]  /*c850*/  @!PT LDS RZ, [RZ] ;  /* 0x00000000fffff984 */ /* 0x000fe20000000800 */
[----:B------:R-:W-:Y:S01]  /*c860*/  @!PT LDS RZ, [RZ] ;  /* 0x00000000fffff984 */ /* 0x000fe20000000800 */
[----:B------:R0:W-:Y:S01]  /*c870*/  @!P1 LDGSTS.E.BYPASS.LTC128B.128 [R9+0x18400], desc[UR44][R2.64], !P0 ;  /* 0x1840000002099fae */ /* 0x0001e2000c101d6c */
[----:B------:R-:W-:Y:S02]  /*c880*/  ISETP.GE.AND P1, PT, R21, R4, PT ;  /* 0x000000041500720c */ /* 0x000fe40003f26270 */
[----:B------:R-:W-:Y:S01]  /*c890*/  MOV R13, R0 ;  /* 0x00000000000d7202 */ /* 0x000fe20000000f00 */
[----:B0-----:R-:W-:-:S10]  /*c8a0*/  VIADD R9, R7, 0x20 ;  /* 0x0000002007097836 */ /* 0x001fd40000000000 */
[----:B------:R-:W-:Y:S01]  /*c8b0*/  @!P1 LEA R21, R6, UR38, 0x1 ;  /* 0x0000002606159c11 */ /* 0x000fe2000f8e08ff */
[----:B------:R-:W-:-:S07]  /*c8c0*/  IMAD.MOV.U32 R2, RZ, RZ, R14 ;  /* 0x000000ffff027224 */ /* 0x000fce00078e000e */
[----:B------:R-:W-:Y:S05]  /*c8d0*/  WARPSYNC.COLLECTIVE R15, `(.L_x_130) ;  /* 0x000000000f087348 */ /* 0x000fea0003c00000 */
[----:B------:R0:W1:Y:S02]  /*c8e0*/  SHFL.IDX P6, R14, R13, R12, R11 ;  /* 0x0000000c0d0e7389 */ /* 0x00006400000c000b */
[----:B01----:R-:W-:Y:S01]  /*c8f0*/  ENDCOLLECTIVE ;  /* 0x000000000000791b */ /* 0x003fe20003800000 */
.L_x_130:
[----:B------:R-:W-:Y:S01]  /*c900*/  MOV R13, R5 ;  /* 0x00000005000d7202 */ /* 0x000fe20000000f00 */
[----:B------:R-:W-:Y:S01]  /*c910*/  IMAD.MOV.U32 R12, RZ, RZ, 0x2 ;  /* 0x00000002ff0c7424 */ /* 0x000fe200078e00ff */
[----:B------:R-:W-:-:S05]  /*c920*/  @!P1 LEA R14, P2, R8, R14, 0x1 ;  /* 0x0000000e080e9211 */ /* 0x000fca00078408ff */
[----:B------:R-:W-:Y:S02]  /*c930*/  @!P1 IMAD.X R3, RZ, RZ, R2, P2 ;  /* 0x000000ffff039224 */ /* 0x000fe400010e0602 */
[----:B------:R-:W-:-:S07]  /*c940*/  @!P1 IMAD.MOV.U32 R2, RZ, RZ, R14 ;  /* 0x000000ffff029224 */ /* 0x000fce00078e000e */
[----:B------:R-:W-:Y:S05]  /*c950*/  WARPSYNC.COLLECTIVE R15, `(.L_x_131) ;  /* 0x000000000f087348 */ /* 0x000fea0003c00000 */
[----:B------:R0:W1:Y:S02]  /*c960*/  SHFL.IDX P6, R14, R13, R12, R11 ;  /* 0x0000000c0d0e7389 */ /* 0x00006400000c000b */
[----:B01----:R-:W-:Y:S01]  /*c970*/  ENDCOLLECTIVE ;  /* 0x000000000000791b */ /* 0x003fe20003800000 */
.L_x_131:
[----:B------:R-:W-:Y:S01]  /*c980*/  @!PT LDS RZ, [RZ] ;  /* 0x00000000fffff984 */ /* 0x000fe20000000800 */
[----:B------:R-:W-:Y:S01]  /*c990*/  @!PT LDS RZ, [RZ] ;  /* 0x00000000fffff984 */ /* 0x000fe20000000800 */
[----:B------:R-:W-:Y:S01]  /*c9a0*/  @!PT LDS RZ, [RZ] ;  /* 0x00000000fffff984 */ /* 0x000fe20000000800 */
[----:B------:R0:W-:Y:S01]  /*c9b0*/  @!P1 LDGSTS.E.BYPASS.LTC128B.128 [R21+0x18c00], desc[UR44][R2.64], !P0 ;  /* 0x18c0000002159fae */ /* 0x0001e2000c101d6c */
[----:B------:R-:W-:Y:S01]  /*c9c0*/  ISETP.GE.AND P1, PT, R9, R4, PT ;  /* 0x000000040900720c */ /* 0x000fe20003f26270 */
[----:B------:R-:W-:Y:S02]  /*c9d0*/  IMAD.MOV.U32 R13, RZ, RZ, R0 ;  /* 0x000000ffff0d7224 */ /* 0x000fe400078e0000 */
[----:B0-----:R-:W-:-:S10]  /*c9e0*/  VIADD R21, R7, 0x30 ;  /* 0x0000003007157836 */ /* 0x001fd40000000000 */
[----:B------:R-:W-:Y:S01]  /*c9f0*/  @!P1 LEA R9, R6, UR38, 0x1 ;  /* 0x0000002606099c11 */ /* 0x000fe2000f8e08ff */
[----:B------:R-:W-:-:S07]  /*ca00*/  IMAD.MOV.U32 R2, RZ, RZ, R14 ;  /* 0x000000ffff027224 */ /* 0x000fce00078e000e */
[----:B------:R-:W-:Y:S05]  /*ca10*/  WARPSYNC.COLLECTIVE R15, `(.L_x_132) ;  /* 0x000000000f087348 */ /* 0x000fea0003c00000 */
[----:B------:R0:W1:Y:S02]  /*ca20*/  SHFL.IDX P6, R14, R13, R12, R11 ;  /* 0x0000000c0d0e7389 */ /* 0x00006400000c000b */
[----:B01----:R-:W-:Y:S01]  /*ca30*/  ENDCOLLECTIVE ;  /* 0x000000000000791b */ /* 0x003fe20003800000 */
.L_x_132:
[----:B------:R-:W-:Y:S01]  /*ca40*/  IMAD.MOV.U32 R13, RZ, RZ, R5 ;  /* 0x000000ffff0d7224 */ /* 0x000fe200078e0005 */
[----:B------:R-:W-:Y:S02]  /*ca50*/  MOV R12, 0x3 ;  /* 0x00000003000c7802 */ /* 0x000fe40000000f00 */
[----:B------:R-:W-:-:S04]  /*ca60*/  @!P1 LEA R14, P2, R8, R14, 0x1 ;  /* 0x0000000e080e9211 */ /* 0x000fc800078408ff */
[----:B------:R-:W-:Y:S01]  /*ca70*/  @!P1 IADD3.X R3, RZ, R2, RZ, P2, !PT ;  /* 0x00000002ff039210 */ /* 0x000fe200017fe4ff */
[----:B------:R-:W-:-:S08]  /*ca80*/  @!P1 IMAD.MOV.U32 R2, RZ, RZ, R14 ;  /* 0x000000ffff029224 */ /* 0x000fd000078e000e */
[----:B------:R-:W-:Y:S05]  /*ca90*/  WARPSYNC.COLLECTIVE R15, `(.L_x_133) ;  /* 0x000000000f087348 */ /* 0x000fea0003c00000 */
[----:B------:R0:W1:Y:S02]  /*caa0*/  SHFL.IDX P6, R14, R13, R12, R11 ;  /* 0x0000000c0d0e7389 */ /* 0x00006400000c000b */
[----:B01----:R-:W-:Y:S01]  /*cab0*/  ENDCOLLECTIVE ;  /* 0x000000000000791b */ /* 0x003fe20003800000 */
.L_x_133:
        /* <DEDUP_REMOVED lines=12> */
.L_x_134:
[----:B------:R-:W-:Y:S02]  /*cb80*/  IMAD.MOV.U32 R13, RZ, RZ, R5 ;  /* 0x000000ffff0d7224 */ /* 0x000fe400078e0005 */
[----:B------:R-:W-:Y:S01]  /*cb90*/  IMAD.MOV.U32 R12, RZ, RZ, 0x4 ;  /* 0x00000004ff0c7424 */ /* 0x000fe200078e00ff */
[----:B------:R-:W-:-:S05]  /*cba0*/  @!P1 LEA R14, P2, R8, R14, 0x1 ;  /* 0x0000000e080e9211 */ /* 0x000fca00078408ff */
[----:B------:R-:W-:Y:S01]  /*cbb0*/  @!P1 IMAD.X R3, RZ, RZ, R2, P2 ;  /* 0x000000ffff039224 */ /* 0x000fe200010e0602 */
[----:B------:R-:W-:-:S07]  /*cbc0*/  @!P1 MOV R2, R14 ;  /* 0x0000000e00029202 */ /* 0x000fce0000000f00 */
[----:B------:R-:W-:Y:S05]  /*cbd0*/  WARPSYNC.COLLECTIVE R15, `(.L_x_135) ;  /* 0x000000000f087348 */ /* 0x000fea0003c00000 */
[----:B------:R0:W1:Y:S02]  /*cbe0*/  SHFL.IDX P6, R14, R13, R12, R11 ;  /* 0x0000000c0d0e7389 */ /* 0x00006400000c000b */
[----:B01----:R-:W-:Y:S01]  /*cbf0*/  ENDCOLLECTIVE ;  /* 0x000000000000791b */ /* 0x003fe20003800000 */
.L_x_135:
[----:B------:R-:W-:Y:S01]  /*cc00*/  @!PT LDS RZ, [RZ] ;  /* 0x00000000fffff984 */ /* 0x000fe20000000800 */
[----:B------:R-:W-:Y:S01]  /*cc10*/  @!PT LDS RZ, [RZ] ;  /* 0x00000000fffff984 */ /* 0x000fe20000000800 */
[----:B------:R-:W-:Y:S01]  /*cc20*/  @!PT LDS RZ, [RZ] ;  /* 0x00000000fffff984 */ /* 0x000fe20000000800 */
[----:B------:R0:W-:Y:S01]  /*cc30*/  @!P1 LDGSTS.E.BYPASS.LTC128B.128 [R21+0x19c00], desc[UR44][R2.64], !P0 ;  /* 0x19c0000002159fae */ /* 0x0001e2000c101d6c */
[----:B------:R-:W-:Y:S01]  /*cc40*/  ISETP.GE.AND P1, PT, R9, R4, PT ;  /* 0x000000040900720c */ /* 0x000fe20003f26270 */
[----:B------:R-:W-:Y:S01]  /*cc50*/  IMAD.MOV.U32 R13, RZ, RZ, R0 ;  /* 0x000000ffff0d7224 */ /* 0x000fe200078e0000 */
[----:B0-----:R-:W-:-:S11]  /*cc60*/  IADD3 R21, R7, 0x50, RZ ;  /* 0x0000005007157810 */ /* 0x001fd60007ffe0ff */
[----:B------:R-:W-:Y:S02]  /*cc70*/  @!P1 LEA R9, R6, UR38, 0x1 ;  /* 0x0000002606099c11 */ /* 0x000fe4000f8e08ff */
[----:B------:R-:W-:-:S07]  /*cc80*/  MOV R2, R14 ;  /* 0x0000000e00027202 */ /* 0x000fce0000000f00 */
[----:B------:R-:W-:Y:S05]  /*cc90*/  WARPSYNC.COLLECTIVE R15, `(.L_x_136) ;  /* 0x000000000f087348 */ /* 0x000fea0003c00000 */
[----:B------:R0:W1:Y:S02]  /*cca0*/  SHFL.IDX P6, R14, R13, R12, R11 ;  /* 0x0000000c0d0e7389 */ /* 0x00006400000c000b */
[----:B01----:R-:W-:Y:S01]  /*ccb0*/  ENDCOLLECTIVE ;  /* 0x000000000000791b */ /* 0x003fe20003800000 */
.L_x_136:
[----:B------:R-:W-:Y:S02]  /*ccc0*/  IMAD.MOV.U32 R13, RZ, RZ, R5 ;  /* 0x000000ffff0d7224 */ /* 0x000fe400078e0005 */
[----:B------:R-:W-:Y:S01]  /*ccd0*/  IMAD.MOV.U32 R12, RZ, RZ, 0x5 ;  /* 0x00000005ff0c7424 */ /* 0x000fe200078e00ff */
[----:B------:R-:W-:-:S05]  /*cce0*/  @!P1 LEA R14, P2, R8, R14, 0x1 ;  /* 0x0000000e080e9211 */ /* 0x000fca00078408ff */
[----:B------:R-:W-:Y:S02]  /*ccf0*/  @!P1 IMAD.X R3, RZ, RZ, R2, P2 ;  /* 0x000000ffff039224 */ /* 0x000fe400010e0602 */
[----:B------:R-:W-:-:S07]  /*cd00*/  @!P1 IMAD.MOV.U32 R2, RZ, RZ, R14 ;  /* 0x000000ffff029224 */ /* 0x000fce00078e000e */
[----:B------:R-:W-:Y:S05]  /*cd10*/  WARPSYNC.COLLECTIVE R15, `(.L_x_137) ;  /* 0x000000000f087348 */ /* 0x000fea0003c00000 */
[----:B------:R0:W1:Y:S02]  /*cd20*/  SHFL.IDX P6, R14, R13, R12, R11 ;  /* 0x0000000c0d0e7389 */ /* 0x00006400000c000b */
[----:B01----:R-:W-:Y:S01]  /*cd30*/  ENDCOLLECTIVE ;  /* 0x000000000000791b */ /* 0x003fe20003800000 */
.L_x_137:
[----:B------:R-:W-:Y:S01]  /*cd40*/  @!PT LDS RZ, [RZ] ;  /* 0x00000000fffff984 */ /* 0x000fe20000000800 */
[----:B------:R-:W-:Y:S01]  /*cd50*/  @!PT LDS RZ, [RZ] ;  /* 0x00000000fffff984 */ /* 0x000fe20000000800 */
[----:B------:R-:W-:Y:S01]  /*cd60*/  @!PT LDS RZ, [RZ] ;  /* 0x00000000fffff984 */ /* 0x000fe20000000800 */
[----:B------:R0:W-:Y:S01]  /*cd70*/  @!P1 LDGSTS.E.BYPASS.LTC128B.128 [R9+0x1a400], desc[UR44][R2.64], !P0 ;  /* 0x1a40000002099fae */ /* 0x0001e2000c101d6c */
[----:B------:R-:W-:Y:S02]  /*cd80*/  ISETP.GE.AND P1, PT, R21, R4, PT ;  /* 0x000000041500720c */ /* 0x000fe40003f26270 */
[----:B------:R-:W-:-:S11]  /*cd90*/  MOV R13, R0 ;  /* 0x00000000000d7202 */ /* 0x000fd60000000f00 */
[----:B------:R-:W-:Y:S01]  /*cda0*/  @!P1 LEA R21, R6, UR38, 0x1 ;  /* 0x0000002606159c11 */ /* 0x000fe2000f8e08ff */
[----:B0-----:R-:W-:-:S07]  /*cdb0*/  IMAD.MOV.U32 R2, RZ, RZ, R14 ;  /* 0x000000ffff027224 */ /* 0x001fce00078e000e */
[----:B------:R-:W-:Y:S05]  /*cdc0*/  WARPSYNC.COLLECTIVE R15, `(.L_x_138) ;  /* 0x000000000f087348 */ /* 0x000fea0003c00000 */
[----:B------:R0:W1:Y:S02]  /*cdd0*/  SHFL.IDX P6, R14, R13, R12, R11 ;  /* 0x0000000c0d0e7389 */ /* 0x00006400000c000b */
[----:B01----:R-:W-:Y:S01]  /*cde0*/  ENDCOLLECTIVE ;  /* 0x000000000000791b */ /* 0x003fe20003800000 */
.L_x_138:
[----:B------:R-:W-:Y:S01]  /*cdf0*/  IMAD.MOV.U32 R13, RZ, RZ, R5 ;  /* 0x000000ffff0d7224 */ /* 0x000fe200078e0005 */
[----:B------:R-:W-:Y:S02]  /*ce00*/  MOV R12, 0x6 ;  /* 0x00000006000c7802 */ /* 0x000fe40000000f00 */
[----:B------:R-:W-:-:S05]  /*ce10*/  @!P1 LEA R14, P2, R8, R14, 0x1 ;  /* 0x0000000e080e9211 */ /* 0x000fca00078408ff */
[----:B------:R-:W-:Y:S02]  /*ce20*/  @!P1 IMAD.X R3, RZ, RZ, R2, P2 ;  /* 0x000000ffff039224 */ /* 0x000fe400010e0602 */
[----:B------:R-:W-:-:S07]  /*ce30*/  @!P1 IMAD.MOV.U32 R2, RZ, RZ, R14 ;  /* 0x000000ffff029224 */ /* 0x000fce00078e000e */
[----:B------:R-:W-:Y:S05]  /*ce40*/  WARPSYNC.COLLECTIVE R15, `(.L_x_139) ;  /* 0x000000000f087348 */ /* 0x000fea0003c00000 */
[----:B------:R0:W1:Y:S02]  /*ce50*/  SHFL.IDX P6, R14, R13, R12, R11 ;  /* 0x0000000c0d0e7389 */ /* 0x00006400000c000b */
[----:B01----:R-:W-:Y:S01]  /*ce60*/  ENDCOLLECTIVE ;  /* 0x000000000000791b */ /* 0x003fe20003800000 */
.L_x_139:
[----:B------:R-:W-:Y:S01]  /*ce70*/  @!PT LDS RZ, [RZ] ;  /* 0x00000000fffff984 */ /* 0x000fe20000000800 */
[----:B------:R-:W-:Y:S01]  /*ce80*/  @!PT LDS RZ, [RZ] ;  /* 0x00000000fffff984 */ /* 0x000fe20000000800 */
[----:B------:R-:W-:Y:S01]  /*ce90*/  @!PT LDS RZ, [RZ] ;  /* 0x00000000fffff984 */ /* 0x000fe20000000800 */
[----:B------:R0:W-:Y:S01]  /*cea0*/  @!P1 LDGSTS.E.BYPASS.LTC128B.128 [R21+0x1ac00], desc[UR44][R2.64], !P0 ;  /* 0x1ac0000002159fae */ /* 0x0001e2000c101d6c */
[----:B------:R-:W-:Y:S02]  /*ceb0*/  IMAD.MOV.U32 R13, RZ, RZ, R0 ;  /* 0x000000ffff0d7224 */ /* 0x000fe400078e0000 */
[----:B0-----:R-:W-:-:S05]  /*cec0*/  VIADD R3, R7, 0x60 ;  /* 0x0000006007037836 */ /* 0x001fca0000000000 */
[----:B------:R-:W-:Y:S01]  /*ced0*/  ISETP.GE.AND P1, PT, R3, R4, PT ;  /* 0x000000040300720c */ /* 0x000fe20003f26270 */
[----:B------:R-:W-:-:S12]  /*cee0*/  IMAD.MOV.U32 R2, RZ, RZ, R14 ;  /* 0x000000ffff027224 */ /* 0x000fd800078e000e */
[----:B------:R-:W-:Y:S05]  /*cef0*/  WARPSYNC.COLLECTIVE R15, `(.L_x_140) ;  /* 0x000000000f087348 */ /* 0x000fea0003c00000 */
[----:B------:R0:W1:Y:S02]  /*cf00*/  SHFL.IDX P6, R14, R13, R12, R11 ;  /* 0x0000000c0d0e7389 */ /* 0x00006400000c000b */
[----:B01----:R-:W-:Y:S01]  /*cf10*/  ENDCOLLECTIVE ;  /* 0x000000000000791b */ /* 0x003fe20003800000 */
.L_x_140:
[----:B------:R-:W-:Y:S01]  /*cf20*/  @!P1 LEA R9, R6, UR38, 0x1 ;  /* 0x0000002606099c11 */ /* 0x000fe2000f8e08ff */
[----:B------:R-:W-:Y:S02]  /*cf30*/  IMAD.MOV.U32 R13, RZ, RZ, R5 ;  /* 0x000000ffff0d7224 */ /* 0x000fe400078e0005 */
[----:B------:R-:W-:Y:S01]  /*cf40*/  IMAD.MOV.U32 R12, RZ, RZ, 0x7 ;  /* 0x00000007ff0c7424 */ /* 0x000fe200078e00ff */
[----:B------:R-:W-:-:S04]  /*cf50*/  @!P1 LEA R14, P2, R8, R14, 0x1 ;  /* 0x0000000e080e9211 */ /* 0x000fc800078408ff */
[----:B------:R-:W-:Y:S01]  /*cf60*/  @!P1 IADD3.X R3, RZ, R2, RZ, P2, !PT ;  /* 0x00000002ff039210 */ /* 0x000fe200017fe4ff */
[----:B------:R-:W-:-:S08]  /*cf70*/  @!P1 IMAD.MOV.U32 R2, RZ, RZ, R14 ;  /* 0x000000ffff029224 */ /* 0x000fd000078e000e */
[----:B------:R-:W-:Y:S05]  /*cf80*/  WARPSYNC.COLLECTIVE R15, `(.L_x_141) ;  /* 0x000000000f087348 */ /* 0x000fea0003c00000 */
[----:B------:R0:W1:Y:S02]  /*cf90*/  SHFL.IDX P6, R14, R13, R12, R11 ;  /* 0x0000000c0d0e7389 */ /* 0x00006400000c000b */
[----:B01----:R-:W-:Y:S01]  /*cfa0*/  ENDCOLLECTIVE ;  /* 0x000000000000791b */ /* 0x003fe20003800000 */
.L_x_141:
[----:B------:R-:W-:Y:S01]  /*cfb0*/  @!PT LDS RZ, [RZ] ;  /* 0x00000000fffff984 */ /* 0x000fe20000000800 */
[----:B------:R-:W-:Y:S01]  /*cfc0*/  @!PT LDS RZ, [RZ] ;  /* 0x00000000fffff984 */ /* 0x000fe20000000800 */
[----:B------:R-:W-:Y:S01]  /*cfd0*/  @!PT LDS RZ, [RZ] ;  /* 0x00000000fffff984 */ /* 0x000fe20000000800 */
[----:B------:R0:W-:Y:S01]  /*cfe0*/  @!P1 LDGSTS.E.BYPASS.LTC128B.128 [R9+0x1b400], desc[UR44][R2.64], !P0 ;  /* 0x1b40000002099fae */ /* 0x0001e2000c101d6c */
[----:B------:R-:W-:Y:S01]  /*cff0*/  IMAD.MOV.U32 R13, RZ, RZ, R0 ;  /* 0x000000ffff0d7224 */ /* 0x000fe200078e0000 */
[----:B------:R-:W-:-:S07]  /*d000*/  MOV R5, R14 ;  /* 0x0000000e00057202 */ /* 0x000fce0000000f00 */
[----:B0-----:R-:W-:Y:S05]  /*d010*/  WARPSYNC.COLLECTIVE R15, `(.L_x_142) ;  /* 0x000000000f087348 */ /* 0x001fea0003c00000 */
[----:B------:R1:W2:Y:S02]  /*d020*/  SHFL.IDX P6, R14, R13, R12, R11 ;  /* 0x0000000c0d0e7389 */ /* 0x0002a400000c000b */
[----:B012---:R-:W-:Y:S01]  /*d030*/  ENDCOLLECTIVE ;  /* 0x000000000000791b */ /* 0x007fe20003800000 */
.L_x_142:
[----:B------:R-:W-:Y:S05]  /*d040*/  BRA `(.L_x_143) ;  /* 0xffffffcc00b47947 */ /* 0x000fea000383ffff */
.L_x_51:
[----:B0-----:R-:W-:-:S04]  /*d050*/  IMAD.U32 R3, RZ, RZ, UR38 ;  /* 0x00000026ff037e24 */ /* 0x001fc8000f8e00ff */
[----:B------:R0:W1:Y:S03]  /*d060*/  SYNCS.PHASECHK.TRANS64.TRYWAIT P0, [R3+URZ+0x22820], R4 ;  /* 0x02282004030075a7 */ /* 0x000066000800017f */
[----:B-1----:R-:W-:Y:S05]  /*d070*/  @!P0 NANOSLEEP.SYNCS 0x989680 ;  /* 0x009896800000895d */ /* 0x002fea0003900000 */
[----:B------:R-:W1:Y:S02]  /*d080*/  @!P0 SYNCS.PHASECHK.TRANS64 P0, [R3+URZ+0x22820], R4 ;  /* 0x02282004030085a7 */ /* 0x000e64000800007f */
[----:B-1----:R-:W-:Y:S05]  /*d090*/  @!P0 BRA `(.L_x_51) ;  /* 0xfffffffc00ec8947 */ /* 0x002fea000383ffff */
[----:B------:R-:W-:Y:S05]  /*d0a0*/  BRA `(.L_x_144) ;  /* 0xffffffcc00e47947 */ /* 0x000fea000383ffff */
.L_x_54:
[----:B0-----:R-:W-:-:S04]  /*d0b0*/  IMAD.U32 R3, RZ, RZ, UR38 ;  /* 0x00000026ff037e24 */ /* 0x001fc8000f8e00ff */
[----:B------:R0:W1:Y:S03]  /*d0c0*/  SYNCS.PHASECHK.TRANS64.TRYWAIT P0, [R3+URZ+0x22860], R4 ;  /* 0x02286004030075a7 */ /* 0x000066000800017f */
[----:B-1----:R-:W-:Y:S05]  /*d0d0*/  @!P0 NANOSLEEP.SYNCS 0x989680 ;  /* 0x009896800000895d */ /* 0x002fea0003900000 */
[----:B------:R-:W1:Y:S02]  /*d0e0*/  @!P0 SYNCS.PHASECHK.TRANS64 P0, [R3+URZ+0x22860], R4 ;  /* 0x02286004030085a7 */ /* 0x000e64000800007f */
[----:B-1----:R-:W-:Y:S05]  /*d0f0*/  @!P0 BRA `(.L_x_54) ;  /* 0xfffffffc00ec8947 */ /* 0x002fea000383ffff */
[----:B------:R-:W-:Y:S05]  /*d100*/  BRA `(.L_x_145) ;  /* 0xffffffcc00f07947 */ /* 0x000fea000383ffff */
.L_x_66:
[----:B-1----:R-:W-:-:S04]  /*d110*/  MOV R3, UR38 ;  /* 0x0000002600037c02 */ /* 0x002fc80008000f00 */
[----:B------:R1:W2:Y:S03]  /*d120*/  SYNCS.PHASECHK.TRANS64.TRYWAIT P0, [R3+URZ+0x22848], R2 ;  /* 0x02284802030075a7 */ /* 0x0002a6000800017f */
[----:B--2---:R-:W-:Y:S05]  /*d130*/  @!P0 NANOSLEEP.SYNCS 0x989680 ;  /* 0x009896800000895d */ /* 0x004fea0003900000 */
[----:B------:R-:W2:Y:S02]  /*d140*/  @!P0 SYNCS.PHASECHK.TRANS64 P0, [R3+URZ+0x22848], R2 ;  /* 0x02284802030085a7 */ /* 0x000ea4000800007f */
[----:B--2---:R-:W-:Y:S05]  /*d150*/  @!P0 BRA `(.L_x_66) ;  /* 0xfffffffc00ec8947 */ /* 0x004fea000383ffff */
[----:B------:R-:W-:Y:S05]  /*d160*/  BRA `(.L_x_146) ;  /* 0xffffffd400ec7947 */ /* 0x000fea000383ffff */
.L_x_71:
[----:B01----:R-:W-:-:S04]  /*d170*/  IMAD.U32 R3, RZ, RZ, UR38 ;  /* 0x00000026ff037e24 */ /* 0x003fc8000f8e00ff */
[----:B------:R0:W1:Y:S03]  /*d180*/  SYNCS.PHASECHK.TRANS64.TRYWAIT P0, [R3+URZ+0x22868], R2 ;  /* 0x02286802030075a7 */ /* 0x000066000800017f */
[----:B-1----:R-:W-:Y:S05]  /*d190*/  @!P0 NANOSLEEP.SYNCS 0x989680 ;  /* 0x009896800000895d */ /* 0x002fea0003900000 */
[----:B------:R-:W1:Y:S02]  /*d1a0*/  @!P0 SYNCS.PHASECHK.TRANS64 P0, [R3+URZ+0x22868], R2 ;  /* 0x02286802030085a7 */ /* 0x000e64000800007f */
[----:B-1----:R-:W-:Y:S05]  /*d1b0*/  @!P0 BRA `(.L_x_71) ;  /* 0xfffffffc00ec8947 */ /* 0x002fea000383ffff */
[----:B------:R-:W-:Y:S05]  /*d1c0*/  BRA `(.L_x_147) ;  /* 0xffffffd8004c7947 */ /* 0x000fea000383ffff */
.L_x_82:
[----:B-1----:R-:W-:-:S04]  /*d1d0*/  IMAD.U32 R3, RZ, RZ, UR38 ;  /* 0x00000026ff037e24 */ /* 0x002fc8000f8e00ff */
[----:B------:R1:W2:Y:S03]  /*d1e0*/  SYNCS.PHASECHK.TRANS64.TRYWAIT P0, [R3+URZ+0x22840], R2 ;  /* 0x02284002030075a7 */ /* 0x0002a6000800017f */
[----:B--2---:R-:W-:Y:S05]  /*d1f0*/  @!P0 NANOSLEEP.SYNCS 0x989680 ;  /* 0x009896800000895d */ /* 0x004fea0003900000 */
[----:B------:R-:W2:Y:S02]  /*d200*/  @!P0 SYNCS.PHASECHK.TRANS64 P0, [R3+URZ+0x22840], R2 ;  /* 0x02284002030085a7 */ /* 0x000ea4000800007f */
[----:B--2---:R-:W-:Y:S05]  /*d210*/  @!P0 BRA `(.L_x_82) ;  /* 0xfffffffc00ec8947 */ /* 0x004fea000383ffff */
[----:B------:R-:W-:Y:S05]  /*d220*/  BRA `(.L_x_148) ;  /* 0xffffffdc00cc7947 */ /* 0x000fea000383ffff */
.L_x_87:
[----:B01----:R-:W-:-:S04]  /*d230*/  IMAD.U32 R3, RZ, RZ, UR38 ;  /* 0x00000026ff037e24 */ /* 0x003fc8000f8e00ff */
[----:B------:R0:W1:Y:S03]  /*d240*/  SYNCS.PHASECHK.TRANS64.TRYWAIT P0, [R3+URZ+0x22860], R2 ;  /* 0x02286002030075a7 */ /* 0x000066000800017f */
[----:B-1----:R-:W-:Y:S05]  /*d250*/  @!P0 NANOSLEEP.SYNCS 0x989680 ;  /* 0x009896800000895d */ /* 0x002fea0003900000 */
[----:B------:R-:W1:Y:S02]  /*d260*/  @!P0 SYNCS.PHASECHK.TRANS64 P0, [R3+URZ+0x22860], R2 ;  /* 0x02286002030085a7 */ /* 0x000e64000800007f */
[----:B-1----:R-:W-:Y:S05]  /*d270*/  @!P0 BRA `(.L_x_87) ;  /* 0xfffffffc00ec8947 */ /* 0x002fea000383ffff */
[----:B------:R-:W-:Y:S05]  /*d280*/  BRA `(.L_x_149) ;  /* 0xffffffe000307947 */ /* 0x000fea000383ffff */
.L_x_99:
[----:B-1----:R-:W-:-:S04]  /*d290*/  MOV R3, UR38 ;  /* 0x0000002600037c02 */ /* 0x002fc80008000f00 */
[----:B------:R1:W2:Y:S03]  /*d2a0*/  SYNCS.PHASECHK.TRANS64.TRYWAIT P0, [R3+URZ+0x22848], R2 ;  /* 0x02284802030075a7 */ /* 0x0002a6000800017f */
[----:B--2---:R-:W-:Y:S05]  /*d2b0*/  @!P0 NANOSLEEP.SYNCS 0x989680 ;  /* 0x009896800000895d */ /* 0x004fea0003900000 */
[----:B------:R-:W2:Y:S02]  /*d2c0*/  @!P0 SYNCS.PHASECHK.TRANS64 P0, [R3+URZ+0x22848], R2 ;  /* 0x02284802030085a7 */ /* 0x000ea4000800007f */
[----:B--2---:R-:W-:Y:S05]  /*d2d0*/  @!P0 BRA `(.L_x_99) ;  /* 0xfffffffc00ec8947 */ /* 0x004fea000383ffff */
[----:B------:R-:W-:Y:S05]  /*d2e0*/  BRA `(.L_x_150) ;  /* 0xffffffe400bc7947 */ /* 0x000fea000383ffff */
.L_x_104:
[----:B-1----:R-:W-:-:S04]  /*d2f0*/  IMAD.U32 R3, RZ, RZ, UR38 ;  /* 0x00000026ff037e24 */ /* 0x002fc8000f8e00ff */
[----:B------:R1:W2:Y:S03]  /*d300*/  SYNCS.PHASECHK.TRANS64.TRYWAIT P0, [R3+URZ+0x22868], R2 ;  /* 0x02286802030075a7 */ /* 0x0002a6000800017f */
[----:B--2---:R-:W-:Y:S05]  /*d310*/  @!P0 NANOSLEEP.SYNCS 0x989680 ;  /* 0x009896800000895d */ /* 0x004fea0003900000 */
[----:B------:R-:W2:Y:S02]  /*d320*/  @!P0 SYNCS.PHASECHK.TRANS64 P0, [R3+URZ+0x22868], R2 ;  /* 0x02286802030085a7 */ /* 0x000ea4000800007f */
[----:B--2---:R-:W-:Y:S05]  /*d330*/  @!P0 BRA `(.L_x_104) ;  /* 0xfffffffc00ec8947 */ /* 0x004fea000383ffff */
[----:B------:R-:W-:Y:S05]  /*d340*/  BRA `(.L_x_151) ;  /* 0xffffffe800207947 */ /* 0x000fea000383ffff */
.L_x_111:
[----:B-1----:R1:W2:Y:S02]  /*d350*/  SYNCS.PHASECHK.TRANS64.TRYWAIT P0, [R2+URZ+0x22820], R9 ;  /* 0x02282009020075a7 */ /* 0x0022a4000800017f */
[----:B--2---:R-:W-:Y:S05]  /*d360*/  @!P0 NANOSLEEP.SYNCS 0x989680 ;  /* 0x009896800000895d */ /* 0x004fea0003900000 */
[----:B------:R-:W2:Y:S02]  /*d370*/  @!P0 SYNCS.PHASECHK.TRANS64 P0, [R2+URZ+0x22820], R9 ;  /* 0x02282009020085a7 */ /* 0x000ea4000800007f */
[----:B--2---:R-:W-:Y:S05]  /*d380*/  @!P0 BRA `(.L_x_111) ;  /* 0xfffffffc00f08947 */ /* 0x004fea000383ffff */
[----:B------:R-:W-:Y:S05]  /*d390*/  BRA `(.L_x_152) ;  /* 0xffffffec00407947 */ /* 0x000fea000383ffff */
.L_x_112:
[----:B------:R-:W2:Y:S01]  /*d3a0*/  S2R R3, SR_TID.X ;  /* 0x0000000000037919 */ /* 0x000ea20000002100 */
[----:B------:R-:W-:Y:S01]  /*d3b0*/  BSSY B0, `(.L_x_153) ;  /* 0x000000a000007945 */ /* 0x000fe20003800000 */
[----:B------:R-:W-:Y:S01]  /*d3c0*/  IMAD.MOV.U32 R12, RZ, RZ, RZ ;  /* 0x000000ffff0c7224 */ /* 0x000fe200078e00ff */
[----:B------:R-:W-:Y:S01]  /*d3d0*/  MOV R11, 0x1f ;  /* 0x0000001f000b7802 */ /* 0x000fe20000000f00 */
[----:B------:R-:W-:Y:S01]  /*d3e0*/  IMAD.MOV.U32 R15, RZ, RZ, -0x1 ;  /* 0xffffffffff0f7424 */ /* 0x000fe200078e00ff */
[----:B--2---:R-:W-:-:S04]  /*d3f0*/  SHF.R.U32.HI R3, RZ, 0x5, R3 ;  /* 0x00000005ff037819 */ /* 0x004fc80000011603 */
[----:B------:R-:W-:-:S05]  /*d400*/  LOP3.LUT R3, R3, 0x3, RZ, 0xc0, !PT ;  /* 0x0000000303037812 */ /* 0x000fca00078ec0ff */
[----:B------:R-:W-:-:S07]  /*d410*/  IMAD.MOV.U32 R13, RZ, RZ, R3 ;  /* 0x000000ffff0d7224 */ /* 0x000fce00078e0003 */
[----:B01----:R-:W-:Y:S05]  /*d420*/  WARPSYNC.COLLECTIVE R15, `(.L_x_154) ;  /* 0x000000000f087348 */ /* 0x003fea0003c00000 */
[----:B------:R2:W3:Y:S02]  /*d430*/  SHFL.IDX P6, R14, R13, R12, R11 ;  /* 0x0000000c0d0e7389 */ /* 0x0004e400000c000b */
[----:B0123--:R-:W-:Y:S01]  /*d440*/  ENDCOLLECTIVE ;  /* 0x000000000000791b */ /* 0x00ffe20003800000 */
.L_x_154:
[----:B------:R-:W-:Y:S05]  /*d450*/  BSYNC B0 ;  /* 0x0000000000007941 */ /* 0x000fea0003800000 */
.L_x_153:
[----:B------:R-:W-:Y:S05]  /*d460*/  BRA `(.L_x_155) ;  /* 0xffffffec00247947 */ /* 0x000fea000383ffff */
.L_x_113:
[----:B------:R-:W-:Y:S01]  /*d470*/  BSSY B0, `(.L_x_156) ;  /* 0x0000006000007945 */ /* 0x000fe20003800000 */
[----:B------:R-:W-:-:S07]  /*d480*/  IMAD.MOV.U32 R15, RZ, RZ, -0x1 ;  /* 0xffffffffff0f7424 */ /* 0x000fce00078e00ff */
[----:B012---:R-:W-:Y:S05]  /*d490*/  WARPSYNC.COLLECTIVE R15, `(.L_x_157) ;  /* 0x000000000f0c7348 */ /* 0x007fea0003c00000 */
[----:B------:R-:W-:Y:S02]  /*d4a0*/  ELECT P6, UR62, PT ;  /* 0x00000000003e782f */ /* 0x000fe400038c0000 */
[----:B------:R-:W-:Y:S01]  /*d4b0*/  MOV R14, UR62 ;  /* 0x0000003e000e7c02 */ /* 0x000fe20008000f00 */
[----:B012---:R-:W-:Y:S10]  /*d4c0*/  ENDCOLLECTIVE ;  /* 0x000000000000791b */ /* 0x007ff40003800000 */
.L_x_157:
[----:B------:R-:W-:Y:S05]  /*d4d0*/  BSYNC B0 ;  /* 0x0000000000007941 */ /* 0x000fea0003800000 */
.L_x_156:
[----:B------:R-:W-:Y:S05]  /*d4e0*/  BRA `(.L_x_158) ;  /* 0xffffffec00187947 */ /* 0x000fea000383ffff */
.L_x_115:
[----:B--2---:R2:W3:Y:S02]  /*d4f0*/  SYNCS.PHASECHK.TRANS64.TRYWAIT P0, [R7+URZ], R4 ;  /* 0x00000004070075a7 */ /* 0x0044e4000800017f */
[----:B---3--:R-:W-:Y:S05]  /*d500*/  @!P0 NANOSLEEP.SYNCS 0x989680 ;  /* 0x009896800000895d */ /* 0x008fea0003900000 */
[----:B------:R-:W3:Y:S02]  /*d510*/  @!P0 SYNCS.PHASECHK.TRANS64 P0, [R7+URZ], R4 ;  /* 0x00000004070085a7 */ /* 0x000ee4000800007f */
[----:B---3--:R-:W-:Y:S05]  /*d520*/  @!P0 BRA `(.L_x_115) ;  /* 0xfffffffc00f08947 */ /* 0x008fea000383ffff */
[----:B------:R-:W-:Y:S05]  /*d530*/  BRA `(.L_x_159) ;  /* 0xffffffec004c7947 */ /* 0x000fea000383ffff */
.L_x_116:
[----:B---3--:R3:W4:Y:S02]  /*d540*/  SYNCS.PHASECHK.TRANS64.TRYWAIT P0, [R5+URZ], R0 ;  /* 0x00000000050075a7 */ /* 0x008724000800017f */
[----:B----4-:R-:W-:Y:S05]  /*d550*/  @!P0 NANOSLEEP.SYNCS 0x989680 ;  /* 0x009896800000895d */ /* 0x010fea0003900000 */
[----:B------:R-:W4:Y:S02]  /*d560*/  @!P0 SYNCS.PHASECHK.TRANS64 P0, [R5+URZ], R0 ;  /* 0x00000000050085a7 */ /* 0x000f24000800007f */
[----:B----4-:R-:W-:Y:S05]  /*d570*/  @!P0 BRA `(.L_x_116) ;  /* 0xfffffffc00f08947 */ /* 0x010fea000383ffff */
[----:B------:R-:W-:Y:S05]  /*d580*/  BRA `(.L_x_160) ;  /* 0xffffffec00407947 */ /* 0x000fea000383ffff */
.L_x_118:
[----:B-1----:R1:W3:Y:S02]  /*d590*/  SYNCS.PHASECHK.TRANS64.TRYWAIT P0, [R5+URZ], R4 ;  /* 0x00000004050075a7 */ /* 0x0022e4000800017f */
[----:B---3--:R-:W-:Y:S05]  /*d5a0*/  @!P0 NANOSLEEP.SYNCS 0x989680 ;  /* 0x009896800000895d */ /* 0x008fea0003900000 */
[----:B------:R-:W3:Y:S02]  /*d5b0*/  @!P0 SYNCS.PHASECHK.TRANS64 P0, [R5+URZ], R4 ;  /* 0x00000004050085a7 */ /* 0x000ee4000800007f */
[----:B---3--:R-:W-:Y:S05]  /*d5c0*/  @!P0 BRA `(.L_x_118) ;  /* 0xfffffffc00f08947 */ /* 0x008fea000383ffff */
[----:B------:R-:W-:Y:S05]  /*d5d0*/  BRA `(.L_x_161) ;  /* 0xffffffec00447947 */ /* 0x000fea000383ffff */
.L_x_162:
[----:B------:R-:W-:-:S00]  /*d5e0*/  BRA `(.L_x_162) ;  /* 0xfffffffc00fc7947 */ /* 0x000fc0000383ffff */
[----:B------:R-:W-:-:S00]  /*d5f0*/  NOP ;  /* 0x0000000000007918 */ /* 0x000fc00000000000 */
        /* <DEDUP_REMOVED lines=8> */
.L_x_6128:


//--------------------- .text._ZN7cutlass13device_kernelIN5flash11enable_sm90INS1_16FlashAttnFwdSm90INS1_25CollectiveMainloopFwdSm90ILi2EN4cute5tupleIJNS5_1CILi1EEES8_S8_EEENS6_IJNS7_ILi128EEENS7_ILi96EEENS7_ILi64EEEEEELi256ENS_10bfloat16_tEfNS_4arch4Sm90ELb0ELb0ELb1ELb0ELb0ELb0ELb1ELb1ELb0ELb1ELb1ELb0EEENS1_21CollectiveEpilogueFwdINS6_IJSA_NS7_ILi256EEESB_EEES9_SE_SG_Li256ELb0ELb1ELb1ELb0EEENS1_19SingleTileSchedulerILb0ELb1ELb1ELi128EEEEEEEEEvNT_6ParamsE --------------------------
	.section	.text._ZN7cutlass13device_kernelIN5flash11enable_sm90INS1_16FlashAttnFwdSm90INS1_25CollectiveMainloopFwdSm90ILi2EN4cute5tupleIJNS5_1CILi1EEES8_S8_EEENS6_IJNS7_ILi128EEENS7_ILi96EEENS7_ILi64EEEEEELi256ENS_10bfloat16_tEfNS_4arch4Sm90ELb0ELb0ELb1ELb0ELb0ELb0ELb1ELb1ELb0ELb1ELb1ELb0EEENS1_21CollectiveEpilogueFwdINS6_IJSA_NS7_ILi256EEESB_EEES9_SE_SG_Li256ELb0ELb1ELb1ELb0EEENS1_19SingleTileSchedulerILb0ELb1ELb1ELi128EEEEEEEEEvNT_6ParamsE,"ax",@progbits
	.align	128
.text._ZN7cutlass13device_kernelIN5flash11enable_sm90INS1_16FlashAttnFwdSm90INS1_25CollectiveMainloopFwdSm90ILi2EN4cute5tupleIJNS5_1CILi1EEES8_S8_EEENS6_IJNS7_ILi128EEENS7_ILi96EEENS7_ILi64EEEEEELi256ENS_10bfloat16_tEfNS_4arch4Sm90ELb0ELb0ELb1ELb0ELb0ELb0ELb1ELb1ELb0ELb1ELb1ELb0EEENS1_21CollectiveEpilogueFwdINS6_IJSA_NS7_ILi256EEESB_EEES9_SE_SG_Li256ELb0ELb1ELb1ELb0EEENS1_19SingleTileSchedulerILb0ELb1ELb1ELi128EEEEEEEEEvNT_6ParamsE:
        .type           _ZN7cutlass13device_kernelIN5flash11enable_sm90INS1_16FlashAttnFwdSm90INS1_25CollectiveMainloopFwdSm90ILi2EN4cute5tupleIJNS5_1CILi1EEES8_S8_EEENS6_IJNS7_ILi128EEENS7_ILi96EEENS7_ILi64EEEEEELi256ENS_10bfloat16_tEfNS_4arch4Sm90ELb0ELb0ELb1ELb0ELb0ELb0ELb1ELb1ELb0ELb1ELb1ELb0EEENS1_21CollectiveEpilogueFwdINS6_IJSA_NS7_ILi256EEESB_EEES9_SE_SG_Li256ELb0ELb1ELb1ELb0EEENS1_19SingleTileSchedulerILb0ELb1ELb1ELi128EEEEEEEEEvNT_6ParamsE,@function
        .size           _ZN7cutlass13device_kernelIN5flash11enable_sm90INS1_16FlashAttnFwdSm90INS1_25CollectiveMainloopFwdSm90ILi2EN4cute5tupleIJNS5_1CILi1EEES8_S8_EEENS6_IJNS7_ILi128EEENS7_ILi96EEENS7_ILi64EEEEEELi256ENS_10bfloat16_tEfNS_4arch4Sm90ELb0ELb0ELb1ELb0ELb0ELb0ELb1ELb1ELb0ELb1ELb1ELb0EEENS1_21CollectiveEpilogueFwdINS6_IJSA_NS7_ILi256EEESB_EEES9_SE_SG_Li256ELb0ELb1ELb1ELb0EEENS1_19SingleTileSchedulerILb0ELb1ELb1ELi128EEEEEEEEEvNT_6ParamsE,(.L_x_6129 - _ZN7cutlass13device_kernelIN5flash11enable_sm90INS1_16FlashAttnFwdSm90INS1_25CollectiveMainloopFwdSm90ILi2EN4cute5tupleIJNS5_1CILi1EEES8_S8_EEENS6_IJNS7_ILi128EEENS7_ILi96EEENS7_ILi64EEEEEELi256ENS_10bfloat16_tEfNS_4arch4Sm90ELb0ELb0ELb1ELb0ELb0ELb0ELb1ELb1ELb0ELb1ELb1ELb0EEENS1_21CollectiveEpilogueFwdINS6_IJSA_NS7_ILi256EEESB_EEES9_SE_SG_Li256ELb0ELb1ELb1ELb0EEENS1_19SingleTileSchedulerILb0ELb1ELb1ELi128EEEEEEEEEvNT_6ParamsE)
        .other          _ZN7cutlass13device_kernelIN5flash11enable_sm90INS1_16FlashAttnFwdSm90INS1_25CollectiveMainloopFwdSm90ILi2EN4cute5tupleIJNS5_1CILi1EEES8_S8_EEENS6_IJNS7_ILi128EEENS7_ILi96EEENS7_ILi64EEEEEELi256ENS_10bfloat16_tEfNS_4arch4Sm90ELb0ELb0ELb1ELb0ELb0ELb0ELb1ELb1ELb0ELb1ELb1ELb0EEENS1_21CollectiveEpilogueFwdINS6_IJSA_NS7_ILi256EEESB_EEES9_SE_SG_Li256ELb0ELb1ELb1ELb0EEENS1_19SingleTileSchedulerILb0ELb1ELb1ELi128EEEEEEEEEvNT_6ParamsE,@"STO_CUDA_ENTRY STV_DEFAULT"
_ZN7cutlass13device_kernelIN5flash11enable_sm90INS1_16FlashAttnFwdSm90INS1_25CollectiveMainloopFwdSm90ILi2EN4cute5tupleIJNS5_1CILi1EEES8_S8_EEENS6_IJNS7_ILi128EEENS7_ILi96EEENS7_ILi64EEEEEELi256ENS_10bfloat16_tEfNS_4arch4Sm90ELb0ELb0ELb1ELb0ELb0ELb0ELb1ELb1ELb0ELb1ELb1ELb0EEENS1_21CollectiveEpilogueFwdINS6_IJSA_NS7_ILi256EEESB_EEES9_SE_SG_Li256ELb0ELb1ELb1ELb0EEENS1_19SingleTileSchedulerILb0ELb1ELb1ELi128EEEEEEEEEvNT_6ParamsE:
[----:B------:R-:W0:Y:S02]  /*0000*/  LDC R1, c[0x0][0x28] ;  /* 0x00000a00ff017b82 */ /* 0x000e240000000800 */
[----:B0-----:R-:W-:Y:S01]  /*0010*/  VIADD R1, R1, 0xffffffc8 ;  /* 0xffffffc801017836 */ /* 0x001fe20000000000 */
[----:B------:R-:W0:Y:S01]  /*0020*/  S2R R3, SR_TID.X ;  /* 0x0000000000037919 */ /* 0x000e220000002100 */
[----:B------:R-:W-:Y:S01]  /*0030*/  ELECT P0, URZ, PT ;  /* 0x00000000003f782f */ /* 0x000fe20003800000 */
[----:B------:R-:W-:Y:S01]  /*0040*/  BSSY B0, `(.L_x_163) ;  /* 0x000000e000007945 */ /* 0x000fe20003800000 */
[--C-:B0-----:R-:W-:Y:S02]  /*0050*/  SHF.R.U32.HI R0, RZ, 0x5, R3.reuse ;  /* 0x00000005ff007819 */ /* 0x101fe40000011603 */
[----:B------:R-:W-:-:S03]  /*0060*/  SHF.R.U32.HI R19, RZ, 0x7, R3 ;  /* 0x00000007ff137819 */ /* 0x000fc60000011603 */
[----:B------:R-:W0:Y:S02]  /*0070*/  SHFL.IDX PT, R2, R0, RZ, 0x1f ;  /* 0x00001fff00027589 */ /* 0x000e2400000e0000 */
[----:B0-----:R-:W-:-:S13]  /*0080*/  ISETP.EQ.AND P0, PT, R2, RZ, P0 ;  /* 0x000000ff0200720c */ /* 0x001fda0000702270 */
        /* <DEDUP_REMOVED lines=9> */
.L_x_164:
[----:B------:R-:W-:Y:S05]  /*0120*/  BSYNC B0 ;  /* 0x0000000000007941 */ /* 0x000fea0003800000 */
.L_x_163:
        /* <DEDUP_REMOVED lines=21> */
[----:B0-----:R0:W1:Y:S01]  /*0280*/  @UP1 SYNCS.EXCH.64 URZ, [UR8+0x32400], UR4 ;  /* 0x03240004083f15b2 */ /* 0x0010620008000100 */
[----:B------:R0:W2:Y:S04]  /*0290*/  @UP2 SYNCS.EXCH.64 URZ, [UR8+0x32410], UR4 ;  /* 0x03241004083f25b2 */ /* 0x0000a80008000100 */
[----:B------:R0:W3:Y:S01]  /*02a0*/  @UP3 SYNCS.EXCH.64 URZ, [UR8+0x32420], UR6 ;  /* 0x03242006083f35b2 */ /* 0x0000e20008000100 */
        /* <DEDUP_REMOVED lines=18> */
[----:B----4-:R-:W-:Y:S01]  /*03d0*/  NOP ;  /* 0x0000000000007918 */ /* 0x010fe20000000000 */
.L_x_165:
[----:B------:R-:W4:Y:S01]  /*03e0*/  SHFL.IDX PT, R2, R0, RZ, 0x1f ;  /* 0x00001fff00027589 */ /* 0x000f2200000e0000 */
[----:B------:R-:W-:Y:S01]  /*03f0*/  NOP ;  /* 0x0000000000007918 */ /* 0x000fe20000000000 */
[----:B----4-:R-:W-:-:S13]  /*0400*/  ISETP.NE.AND P0, PT, R2, RZ, PT ;  /* 0x000000ff0200720c */ /* 0x010fda0003f05270 */
        /* <DEDUP_REMOVED lines=19> */
.L_x_166:
[----:B------:R-:W4:Y:S01]  /*0540*/  SHFL.IDX PT, R2, R0, RZ, 0x1f ;  /* 0x00001fff00027589 */ /* 0x000f2200000e0000 */
[----:B------:R-:W-:Y:S01]  /*0550*/  NOP ;  /* 0x0000000000007918 */ /* 0x000fe20000000000 */
[----:B----4-:R-:W-:-:S13]  /*0560*/  ISETP.NE.AND P0, PT, R2, RZ, PT ;  /* 0x000000ff0200720c */ /* 0x010fda0003f05270 */
        /* <DEDUP_REMOVED lines=14> */
[----:B----4-:R-:W-:Y:S01]  /*0650*/  NOP ;  /* 0x0000000000007918 */ /* 0x010fe20000000000 */
.L_x_167:
        /* <DEDUP_REMOVED lines=22> */
.L_x_168:
        /* <DEDUP_REMOVED lines=22> */
.L_x_169:
[----:B0-----:R-:W-:Y:S01]  /*0920*/  UMOV UR4, 0x1 ;  /* 0x0000000100047882 */ /* 0x001fe20000000000 */
[----:B------:R-:W-:Y:S01]  /*0930*/  PLOP3.LUT P0, PT, PT, PT, UP0, 0x80, 0x0 ;  /* 0x000000000000781c */ /* 0x000fe20003f0f008 */
[----:B------:R-:W-:Y:S01]  /*0940*/  USEL UR4, UR4, 0x2, !UP0 ;  /* 0x0000000204047887 */ /* 0x000fe2000c000000 */
[----:B------:R-:W-:Y:S01]  /*0950*/  NOP ;  /* 0x0000000000007918 */ /* 0x000fe20000000000 */
[----:B------:R-:W-:Y:S04]  /*0960*/  BSSY B6, `(.L_x_170) ;  /* 0x0000dc2000067945 */ /* 0x000fe80003800000 */
[----:B------:R-:W-:-:S05]  /*0970*/  IMAD.U32 R2, RZ, RZ, UR4 ;  /* 0x00000004ff027e24 */ /* 0x000fca000f8e00ff */
[----:B------:R0:W-:Y:S01]  /*0980*/  STL [R1+0x30], R2 ;  /* 0x0000300201007387 */ /* 0x0001e20000100800 */
[----:B-123--:R-:W-:Y:S06]  /*0990*/  BAR.SYNC.DEFER_BLOCKING 0x0 ;  /* 0x0000000000007b1d */ /* 0x00efec0000010000 */
[----:B------:R-:W-:Y:S05]  /*09a0*/  @!P0 BRA `(.L_x_171) ;  /* 0x0000009000088947 */ /* 0x000fea0003800000 */
.L_x_172:
[----:B------:R-:W-:-:S08]  /*09b0*/  NOP ;  /* 0x0000000000007918 */ /* 0x000fd00000000000 */
[----:B------:R-:W1:Y:S02]  /*09c0*/  USETMAXREG.TRY_ALLOC.CTAPOOL UP0, 0xf0 ;  /* 0x000000f0000079c8 */ /* 0x000e640008000600 */
[----:B-1----:R-:W-:-:S13]  /*09d0*/  PLOP3.LUT P0, PT, PT, PT, UP0, 0x80, 0x0 ;  /* 0x000000000000781c */ /* 0x002fda0003f0f008 */
[----:B------:R-:W-:Y:S05]  /*09e0*/  @!P0 BRA `(.L_x_172) ;  /* 0xfffffffc00f08947 */ /* 0x000fea000383ffff */
[----:B------:R-:W1:Y:S01]  /*09f0*/  S2UR UR6, SR_CTAID.Y ;  /* 0x00000000000679c3 */ /* 0x000e620000002600 */
[----:B------:R-:W-:-:S07]  /*0a00*/  ULDC UR7, c[0x0][0xd50] ;  /* 0x0003540000077ab9 */ /* 0x000fce0000000800 */
[----:B------:R-:W-:Y:S08]  /*0a10*/  BAR.ARV 0x8, 0x180 ;  /* 0x0206000000007b1d */ /* 0x000ff00000002000 */
[----:B------:R-:W2:Y:S01]  /*0a20*/  S2UR UR8, SR_CTAID.Z ;  /* 0x00000000000879c3 */ /* 0x000ea20000002700 */
[----:B------:R-:W-:Y:S01]  /*0a30*/  ISETP.NE.AND P0, PT, R19, 0x1, PT ;  /* 0x000000011300780c */ /* 0x000fe20003f05270 */
[----:B------:R-:W-:-:S11]  /*0a40*/  UISETP.NE.AND UP0, UPT, UR7, 0x1, UPT ;  /* 0x000000010700788c */ /* 0x000fd6000bf05270 */
[----:B------:R-:W-:Y:S01]  /*0a50*/  @UP0 ULDC UR4, c[0x0][0xd54] ;  /* 0x0003550000040ab9 */ /* 0x000fe20000000800 */
[----:B------:R-:W-:Y:S06]  /*0a60*/  @!P0 BAR.ARV 0x9, 0x100 ;  /* 0x0244000000008b1d */ /* 0x000fec0000002000 */
[----:B-1----:R-:W-:Y:S01]  /*0a70*/  UIMAD.WIDE.U32 UR4, UR6, UR4, URZ ;  /* 0x00000004060472a5 */ /* 0x002fe2000f8e003f */
[----:B------:R-:W-:Y:S01]  /*0a80*/  @UP0 ULDC UR9, c[0x0][0xd58] ;  /* 0x0003560000090ab9 */ /* 0x000fe20000000800 */
[----:B------:R-:W-:Y:S01]  /*0a90*/  UMOV UR10, UR6 ;  /* 0x00000006000a7c82 */ /* 0x000fe20008000000 */
[----:B--2---:R-:W-:Y:S01]  /*0aa0*/  ISETP.LE.AND P0, PT, RZ, UR8, PT ;  /* 0x00000008ff007c0c */ /* 0x004fe2000bf03270 */
[----:B------:R-:W-:-:S04]  /*0ab0*/  @UP0 USHF.R.U32.HI UR10, URZ, UR9, UR5 ;  /* 0x000000093f0a0299 */ /* 0x000fc80008011605 */
[----:B------:R-:W-:Y:S02]  /*0ac0*/  UIADD3 UR4, -UR10, URZ, URZ ;  /* 0x0000003f0a047290 */ /* 0x000fe4000fffe13f */
[----:B------:R-:W-:Y:S02]  /*0ad0*/  IMAD.U32 R18, RZ, RZ, UR10 ;  /* 0x0000000aff127e24 */ /* 0x000fe4000f8e00ff */
        /* <DEDUP_REMOVED lines=29> */
[----:B------:R-:W-:-:S05]  /*0cb0*/  IABS R4, R4 ;  /* 0x0000000400047213 */ /* 0x000fca0000000000 */
[----:B------:R-:W-:-:S05]  /*0cc0*/  IMAD.MOV.U32 R3, RZ, RZ, R4 ;  /* 0x000000ffff037224 */ /* 0x000fca00078e0004 */
[----:B------:R-:W-:Y:S01]  /*0cd0*/  R2UR UR11, R3 ;  /* 0x00000000030b72ca */ /* 0x000fe200000e0000 */
[----:B------:R-:W1:Y:S08]  /*0ce0*/  I2F.RP R0, UR12 ;  /* 0x0000000c00007d06 */ /* 0x000e700008209400 */
[----:B-1----:R-:W0:Y:S02]  /*0cf0*/  MUFU.RCP R0, R0 ;  /* 0x0000000000007308 */ /* 0x002e240000001000 */
        /* <DEDUP_REMOVED lines=20> */
.L_x_174:
[----:B------:R-:W-:Y:S01]  /*0e40*/  UIMAD UR5, UR9, UR4, URZ ;  /* 0x00000004090572a4 */ /* 0x000fe2000f8e023f */
[----:B------:R-:W-:Y:S01]  /*0e50*/  IMAD.U32 R0, RZ, RZ, UR6 ;  /* 0x00000006ff007e24 */ /* 0x000fe2000f8e00ff */
[----:B0-----:R-:W0:Y:S01]  /*0e60*/  S2R R2, SR_TID.X ;  /* 0x0000000000027919 */ /* 0x001e220000002100 */
[----:B------:R-:W-:Y:S01]  /*0e70*/  IMAD.U32 R3, RZ, RZ, UR4 ;  /* 0x00000004ff037e24 */ /* 0x000fe2000f8e00ff */
[----:B------:R-:W-:Y:S02]  /*0e80*/  PLOP3.LUT P0, PT, PT, PT, PT, 0x80, 0x0 ;  /* 0x000000000000781c */ /* 0x000fe40003f0f070 */
[----:B------:R-:W-:Y:S01]  /*0e90*/  CS2R R150, SRZ ;  /* 0x0000000000967805 */ /* 0x000fe2000001ff00 */
[----:B------:R-:W-:Y:S01]  /*0ea0*/  IMAD.U32 R17, RZ, RZ, UR5 ;  /* 0x00000005ff117e24 */ /* 0x000fe2000f8e00ff */
        /* <DEDUP_REMOVED lines=26> */
[----:B------:R-:W-:-:S02]  /*1050*/  CS2R R104, SRZ ;  /* 0x0000000000687805 */ /* 0x000fc4000001ff00 */
[----:B0-----:R-:W-:Y:S02]  /*1060*/  IADD3 R22, R2, -0x80, RZ ;  /* 0xffffff8002167810 */ /* 0x001fe40007ffe0ff */
        /* <DEDUP_REMOVED lines=49> */
[----:B------:R-:W-:Y:S02]  /*1380*/  UIADD3 UR6, UR7, 0x18400, URZ ;  /* 0x0001840007067890 */ /* 0x000fe4000fffe03f */
[----:B------:R-:W-:Y:S02]  /*1390*/  IMAD.U32 R16, RZ, RZ, UR7 ;  /* 0x00000007ff107e24 */ /* 0x000fe4000f8e00ff */
[----:B------:R-:W-:Y:S01]  /*13a0*/  ULOP3.LUT UP0, URZ, UR6, 0x1bf, URZ, 0xc0, !UPT ;  /* 0x000001bf063f7892 */ /* 0x000fe2000f80c03f */
[----:B-1----:R-:W-:-:S05]  /*13b0*/  R2UR UR4, R0 ;  /* 0x00000000000472ca */ /* 0x002fca00000e0000 */
[----:B------:R-:W-:-:S08]  /*13c0*/  PLOP3.LUT P0, PT, PT, PT, UP0, 0x80, 0x0 ;  /* 0x000000000000781c */ /* 0x000fd00003f0f008 */
[----:B------:R-:W-:-:S04]  /*13d0*/  ULEA.HI UR5, UR4, UR4, URZ, 0x1 ;  /* 0x0000000404057291 */ /* 0x000fc8000f8f083f */
[----:B------:R-:W-:-:S04]  /*13e0*/  ULOP3.LUT UR5, UR5, 0xffffe, URZ, 0xc0, !UPT ;  /* 0x000ffffe05057892 */ /* 0x000fc8000f8ec03f */
[----:B------:R-:W-:Y:S01]  /*13f0*/  UIADD3 UR36, UR4, -UR5, URZ ;  /* 0x8000000504247290 */ /* 0x000fe2000fffe03f */
        /* <DEDUP_REMOVED lines=8> */
[----:B------:R-:W-:Y:S02]  /*1480*/  IMAD.U32 R10, RZ, RZ, UR6 ;  /* 0x00000006ff0a7e24 */ /* 0x000fe4000f8e00ff */
[----:B------:R-:W-:Y:S02]  /*1490*/  IMAD.U32 R6, RZ, RZ, UR4 ;  /* 0x00000004ff067e24 */ /* 0x000fe4000f8e00ff */
[----:B------:R-:W-:-:S02]  /*14a0*/  IMAD.U32 R7, RZ, RZ, UR5 ;  /* 0x00000005ff077e24 */ /* 0x000fc4000f8e00ff */
[----:B------:R-:W-:Y:S02]  /*14b0*/  IMAD.U32 R11, RZ, RZ, UR7 ;  /* 0x00000007ff0b7e24 */ /* 0x000fe4000f8e00ff */
[----:B------:R-:W-:Y:S02]  /*14c0*/  IMAD.MOV.U32 R8, RZ, RZ, 0x70 ;  /* 0x00000070ff087424 */ /* 0x000fe400078e00ff */
[----:B------:R-:W-:Y:S02]  /*14d0*/  IMAD.MOV.U32 R12, RZ, RZ, 0x1 ;  /* 0x00000001ff0c7424 */ /* 0x000fe400078e00ff */
[----:B0-----:R-:W-:-:S07]  /*14e0*/  IMAD.MOV.U32 R13, RZ, RZ, RZ ;  /* 0x000000ffff0d7224 */ /* 0x001fce00078e00ff */
[----:B------:R-:W-:-:S07]  /*14f0*/  LEPC R20, `(.L_x_176) ;  /* 0x000000001014794e */ /* 0x000fce0000000000 */
[----:B-1----:R-:W-:Y:S05]  /*1500*/  CALL.ABS.NOINC R2 ;  /* 0x0000000002007343 */ /* 0x002fea0003c00000 */
.L_x_176:
[----:B------:R-:W-:Y:S02]  /*1510*/  R2UR UR4, R16 ;  /* 0x00000000100472ca */ /* 0x000fe400000e0000 */
[----:B------:R-:W-:Y:S02]  /*1520*/  SHF.L.U32 R10, RZ, 0x1f, RZ ;  /* 0x0000001fff0a7819 */ /* 0x000fe400000006ff */
[----:B------:R-:W-:-:S09]  /*1530*/  IADD3 R15, R19, 0x8, RZ ;  /* 0x00000008130f7810 */ /* 0x000fd20007ffe0ff */
[----:B------:R-:W0:Y:S02]  /*1540*/  SYNCS.PHASECHK.TRANS64.TRYWAIT P0, [UR4+0x32400], R10 ;  /* 0x0324000aff0075a7 */ /* 0x000e240008000144 */
[----:B0-----:R-:W-:Y:S05]  /*1550*/  @!P0 BRA `(.L_x_177) ;  /* 0x000000d000108947 */ /* 0x001fea0003800000 */
.L_x_288:
[----:B------:R-:W-:Y:S05]  /*1560*/  WARPSYNC.ALL ;  /* 0x0000000000007948 */ /* 0x000fea0003800000 */
[----:B------:R-:W2:Y:S01]  /*1570*/  LDL R0, [R1+0x30] ;  /* 0x0000300001007983 */ /* 0x000ea20000100800 */
[----:B------:R1:W-:Y:S01]  /*1580*/  BAR.SYNC.DEFER_BLOCKING R15, 0x100 ;  /* 0x0004000f0000751d */ /* 0x0003e20000010000 */
[----:B--2---:R-:W-:-:S13]  /*1590*/  R2UR UR4, R0 ;  /* 0x00000000000472ca */ /* 0x004fda00000e0000 */
[----:B------:R-:W-:-:S04]  /*15a0*/  ULOP3.LUT UR4, UR4, 0x1, URZ, 0xfc, !UPT ;  /* 0x0000000104047892 */ /* 0x000fc8000f8efc3f */
[----:B------:R-:W-:-:S06]  /*15b0*/  UISETP.NE.AND UP0, UPT, UR4, 0x3, UPT ;  /* 0x000000030400788c */ /* 0x000fcc000bf05270 */
[----:B------:R-:W-:-:S13]  /*15c0*/  PLOP3.LUT P0, PT, PT, PT, UP0, 0x80, 0x0 ;  /* 0x000000000000781c */ /* 0x000fda0003f0f008 */
[----:B-1----:R-:W-:Y:S05]  /*15d0*/  @!P0 BRA `(.L_x_178) ;  /* 0x0000000000048947 */ /* 0x002fea0003800000 */
[----:B------:R-:W-:Y:S01]  /*15e0*/  BPT.TRAP 0x1 ;  /* 0x000000040000795c */ /* 0x000fe20000300000 */
.L_x_178:
[----:B------:R-:W-:-:S13]  /*15f0*/  R2UR UR4, R16 ;  /* 0x00000000100472ca */ /* 0x000fda00000e0000 */
[----:B------:R1:W2:Y:S01]  /*1600*/  SYNCS.PHASECHK.TRANS64.TRYWAIT P1, [UR4+0x32430], R10 ;  /* 0x0324300aff0075a7 */ /* 0x0002a20008020144 */
[----:B------:R-:W-:Y:S05]  /*1610*/  @!P0 BRA `(.L_x_179) ;  /* 0x0000000000048947 */ /* 0x000fea0003800000 */
[----:B------:R-:W-:Y:S01]  /*1620*/  BPT.TRAP 0x1 ;  /* 0x000000040000795c */ /* 0x000fe20000300000 */
.L_x_179:
[----:B--2---:R-:W-:Y:S05]  /*1630*/  @P1 BRA `(.L_x_180) ;  /* 0x00000000000c1947 */ /* 0x004fea0003800000 */
[----:B------:R-:W-:-:S13]  /*1640*/  R2UR UR4, R16 ;  /* 0x00000000100472ca */ /* 0x000fda00000e0000 */
[----:B------:R-:W2:Y:S02]  /*1650*/  SYNCS.PHASECHK.TRANS64.TRYWAIT P1, [UR4+0x32430], R10 ;  /* 0x0324300aff0075a7 */ /* 0x000ea40008020144 */
[----:B--2---:R-:W-:Y:S05]  /*1660*/  @!P1 BRA `(.L_x_181) ;  /* 0x000000cc00e89947 */ /* 0x004fea0003800000 */
.L_x_180:
[----:B------:R-:W-:Y:S01]  /*1670*/  R2UR UR9, R16 ;  /* 0x00000000100972ca */ /* 0x000fe200000e0000 */
[----:B------:R-:W-:Y:S01]  /*1680*/  WARPGROUP.ARRIVE ;  /* 0x00000000000079c5 */ /* 0x000fe20000000000 */
[----:B------:R-:W-:Y:S01]  /*1690*/  UMOV UR7, 0x40000040 ;  /* 0x4000004000077882 */ /* 0x000fe20000000000 */
[----:B------:R-:W-:Y:S01]  /*16a0*/  UMOV UR13, 0x40000040 ;  /* 0x40000040000d7882 */ /* 0x000fe20000000000 */
[----:B0-----:R-:W-:Y:S02]  /*16b0*/  IMAD.U32 R3, RZ, RZ, UR7 ;  /* 0x00000007ff037e24 */ /* 0x001fe4000f8e00ff */
[----:B------:R-:W-:-:S07]  /*16c0*/  IMAD.U32 R5, RZ, RZ, UR13 ;  /* 0x0000000dff057e24 */ /* 0x000fce000f8e00ff */
[----:B------:R-:W-:Y:S02]  /*16d0*/  ULEA UR36, UR36, UR9, 0xd ;  /* 0x0000000924247291 */ /* 0x000fe4000f8e683f */
[----:B------:R-:W-:Y:S02]  /*16e0*/  UIADD3 UR5, UR9, 0x1c400, URZ ;  /* 0x0001c40009057890 */ /* 0x000fe4000fffe03f */
[----:B------:R-:W-:Y:S02]  /*16f0*/  UIADD3 UR4, UR36, 0x18400, URZ ;  /* 0x0001840024047890 */ /* 0x000fe4000fffe03f */
[----:B------:R-:W-:Y:S02]  /*1700*/  USHF.R.U32.HI UR5, URZ, 0x4, UR5 ;  /* 0x000000043f057899 */ /* 0x000fe40008011605 */
[----:B------:R-:W-:Y:S02]  /*1710*/  USHF.R.U32.HI UR4, URZ, 0x4, UR4 ;  /* 0x000000043f047899 */ /* 0x000fe40008011604 */
[----:B------:R-:W-:-:S02]  /*1720*/  ULOP3.LUT UR5, UR5, 0x3fff, URZ, 0xc0, !UPT ;  /* 0x00003fff05057892 */ /* 0x000fc4000f8ec03f */
[----:B------:R-:W-:Y:S02]  /*1730*/  ULOP3.LUT UR4, UR4, 0x3fff, URZ, 0xc0, !UPT ;  /* 0x00003fff04047892 */ /* 0x000fe4000f8ec03f */
[----:B------:R-:W-:Y:S02]  /*1740*/  ULOP3.LUT UR10, UR5, 0x10000, URZ, 0xfc, !UPT ;  /* 0x00010000050a7892 */ /* 0x000fe4000f8efc3f */
[----:B------:R-:W-:Y:S01]  /*1750*/  ULOP3.LUT UR8, UR4, 0x10000, URZ, 0xfc, !UPT ;  /* 0x0001000004087892 */ /* 0x000fe2000f8efc3f */
[----:B------:R-:W-:-:S03]  /*1760*/  UMOV UR5, UR7 ;  /* 0x0000000700057c82 */ /* 0x000fc60008000000 */
[----:B------:R-:W-:-:S03]  /*1770*/  IMAD.U32 R0, RZ, RZ, UR10 ;  /* 0x0000000aff007e24 */ /* 0x000fc6000f8e00ff */
[----:B------:R-:W-:Y:S02]  /*1780*/  UMOV UR6, UR8 ;  /* 0x0000000800067c82 */ /* 0x000fe40008000000 */
[----:B------:R-:W-:Y:S01]  /*1790*/  IMAD.U32 R2, RZ, RZ, UR6 ;  /* 0x00000006ff027e24 */ /* 0x000fe2000f8e00ff */
[----:B------:R-:W-:Y:S01]  /*17a0*/  UMOV UR4, UR6 ;  /* 0x0000000600047c82 */ /* 0x000fe20008000000 */
[----:B------:R-:W-:Y:S02]  /*17b0*/  UMOV UR6, UR10 ;  /* 0x0000000a00067c82 */ /* 0x000fe40008000000 */
[----:B------:R-:W-:Y:S01]  /*17c0*/  HGMMA.64x96x16.F32.BF16 R24, gdesc[UR4], RZ, !UPT, gsb0 ;  /* 0x01600000041879f0 */ /* 0x000fe2000c0018ff */
[----:B------:R-:W-:Y:S02]  /*17d0*/  UIADD3 UR4, UR8, 0x2, URZ ;  /* 0x0000000208047890 */ /* 0x000fe4000fffe03f */
[----:B------:R-:W-:Y:S01]  /*17e0*/  UIADD3 UR6, UR10, 0x2, URZ ;  /* 0x000000020a067890 */ /* 0x000fe2000fffe03f */
[----:B------:R-:W-:Y:S01]  /*17f0*/  UMOV UR5, UR13 ;  /* 0x0000000d00057c82 */ /* 0x000fe20008000000 */
[----:B------:R-:W-:Y:S01]  /*1800*/  UMOV UR7, 0x40000040 ;  /* 0x4000004000077882 */ /* 0x000fe20000000000 */
[----:B------:R-:W-:-:S02]  /*1810*/  UMOV UR13, 0x40000040 ;  /* 0x40000040000d7882 */ /* 0x000fc40000000000 */
[----:B------:R-:W-:Y:S01]  /*1820*/  UMOV UR12, UR4 ;  /* 0x00000004000c7c82 */ /* 0x000fe20008000000 */
[----:B------:R-:W-:Y:S01]  /*1830*/  IMAD.U32 R7, RZ, RZ, UR13 ;  /* 0x0000000dff077e24 */ /* 0x000fe2000f8e00ff */
[----:B------:R-:W-:Y:S01]  /*1840*/  UMOV UR4, UR12 ;  /* 0x0000000c00047c82 */ /* 0x000fe20008000000 */
[----:B------:R-:W-:Y:S01]  /*1850*/  IMAD.U32 R4, RZ, RZ, UR12 ;  /* 0x0000000cff047e24 */ /* 0x000fe2000f8e00ff */
[----:B------:R-:W-:Y:S02]  /*1860*/  WARPGROUP.DEPBAR.LE gsb0, 0x0 ;  /* 0x00008000000079c5 */ /* 0x000fe40000010000 */
[----:B------:R-:W-:-:S06]  /*1870*/  WARPGROUP.ARRIVE ;  /* 0x00000000000079c5 */ /* 0x000fcc0000000000 */
[----:B------:R-:W-:Y:S01]  /*1880*/  HGMMA.64x96x16.F32.BF16 R24, gdesc[UR4], R24, gsb0 ;  /* 0x01600000041879f0 */ /* 0x000fe20008001818 */
[----:B------:R-:W-:Y:S02]  /*1890*/  UIADD3 UR4, UR8, 0x4, URZ ;  /* 0x0000000408047890 */ /* 0x000fe4000fffe03f */
[----:B------:R-:W-:Y:S01]  /*18a0*/  UIADD3 UR6, UR10, 0x4, URZ ;  /* 0x000000040a067890 */ /* 0x000fe2000fffe03f */
[----:B------:R-:W-:Y:S01]  /*18b0*/  UMOV UR5, UR13 ;  /* 0x0000000d00057c82 */ /* 0x000fe20008000000 */
[----:B------:R-:W-:-:S03]  /*18c0*/  UMOV UR7, 0x40000040 ;  /* 0x4000004000077882 */ /* 0x000fc60000000000 */
[----:B------:R-:W-:Y:S02]  /*18d0*/  UMOV UR12, UR4 ;  /* 0x00000004000c7c82 */ /* 0x000fe40008000000 */
[----:B------:R-:W-:Y:S01]  /*18e0*/  UMOV UR4, UR12 ;  /* 0x0000000c00047c82 */ /* 0x000fe20008000000 */
[----:B------:R-:W-:Y:S01]  /*18f0*/  IMAD.U32 R6, RZ, RZ, UR12 ;  /* 0x0000000cff067e24 */ /* 0x000fe2000f8e00ff */
[----:B------:R-:W-:Y:S02]  /*1900*/  WARPGROUP.DEPBAR.LE gsb0, 0x0 ;  /* 0x00008000000079c5 */ /* 0x000fe40000010000 */
[----:B------:R-:W-:-:S06]  /*1910*/  WARPGROUP.ARRIVE ;  /* 0x00000000000079c5 */ /* 0x000fcc0000000000 */
[----:B------:R-:W-:Y:S01]  /*1920*/  HGMMA.64x96x16.F32.BF16 R24, gdesc[UR4], R24, gsb0 ;  /* 0x01600000041879f0 */ /* 0x000fe20008001818 */
[----:B------:R-:W-:Y:S02]  /*1930*/  UIADD3 UR4, UR8, 0x6, URZ ;  /* 0x0000000608047890 */ /* 0x000fe4000fffe03f */
[----:B------:R-:W-:Y:S01]  /*1940*/  UIADD3 UR6, UR10, 0x6, URZ ;  /* 0x000000060a067890 */ /* 0x000fe2000fffe03f */
[----:B------:R-:W-:Y:S01]  /*1950*/  UMOV UR5, 0x40000040 ;  /* 0x4000004000057882 */ /* 0x000fe20000000000 */
[----:B------:R-:W-:Y:S02]  /*1960*/  UMOV UR7, 0x40000040 ;  /* 0x4000004000077882 */ /* 0x000fe40000000000 */
[----:B------:R-:W-:Y:S02]  /*1970*/  IMAD.U32 R8, RZ, RZ, UR4 ;  /* 0x00000004ff087e24 */ /* 0x000fe4000f8e00ff */
[----:B------:R-:W-:Y:S01]  /*1980*/  IMAD.U32 R9, RZ, RZ, UR5 ;  /* 0x00000005ff097e24 */ /* 0x000fe2000f8e00ff */
[----:B------:R-:W-:-:S02]  /*1990*/  WARPGROUP.DEPBAR.LE gsb0, 0x0 ;  /* 0x00008000000079c5 */ /* 0x000fc40000010000 */
[----:B------:R-:W-:-:S06]  /*19a0*/  WARPGROUP.ARRIVE ;  /* 0x00000000000079c5 */ /* 0x000fcc0000000000 */
[----:B------:R-:W-:Y:S03]  /*19b0*/  HGMMA.64x96x16.F32.BF16 R24, gdesc[UR4], R24, gsb0 ;  /* 0x01600000041879f0 */ /* 0x000fe60008001818 */
[----:B------:R-:W-:Y:S02]  /*19c0*/  WARPGROUP.DEPBAR.LE gsb0, 0x0 ;  /* 0x00008000000079c5 */ /* 0x000fe40000010000 */
[----:B------:R-:W0:Y:S02]  /*19d0*/  SYNCS.PHASECHK.TRANS64.TRYWAIT P1, [UR9+0x32410], R10 ;  /* 0x0324100aff0075a7 */ /* 0x000e240008020149 */
[----:B0-----:R-:W-:Y:S05]  /*19e0*/  @!P1 BRA `(.L_x_182) ;  /* 0x000000cc00249947 */ /* 0x001fea0003800000 */
.L_x_289:
[----:B------:R-:W-:Y:S05]  /*19f0*/  @!P0 BRA `(.L_x_183) ;  /* 0x0000000000048947 */ /* 0x000fea0003800000 */
[----:B------:R-:W-:Y:S01]  /*1a00*/  BPT.TRAP 0x1 ;  /* 0x000000040000795c */ /* 0x000fe20000300000 */
.L_x_183:
[----:B------:R-:W-:-:S13]  /*1a10*/  R2UR UR4, R16 ;  /* 0x00000000100472ca */ /* 0x000fda00000e0000 */
[----:B------:R2:W3:Y:S01]  /*1a20*/  SYNCS.PHASECHK.TRANS64.TRYWAIT P1, [UR4+0x32450], R10 ;  /* 0x0324500aff0075a7 */ /* 0x0004e20008020144 */
[----:B------:R-:W-:Y:S05]  /*1a30*/  @!P0 BRA `(.L_x_184) ;  /* 0x0000000000048947 */ /* 0x000fea0003800000 */
[----:B------:R-:W-:Y:S01]  /*1a40*/  BPT.TRAP 0x1 ;  /* 0x000000040000795c */ /* 0x000fe20000300000 */
.L_x_184:
[----:B---3--:R-:W-:Y:S05]  /*1a50*/  @P1 BRA `(.L_x_185) ;  /* 0x00000000000c1947 */ /* 0x008fea0003800000 */
[----:B------:R-:W-:-:S13]  /*1a60*/  R2UR UR4, R16 ;  /* 0x00000000100472ca */ /* 0x000fda00000e0000 */
[----:B------:R-:W3:Y:S02]  /*1a70*/  SYNCS.PHASECHK.TRANS64.TRYWAIT P1, [UR4+0x32450], R10 ;  /* 0x0324500aff0075a7 */ /* 0x000ee40008020144 */
[----:B---3--:R-:W-:Y:S05]  /*1a80*/  @!P1 BRA `(.L_x_186) ;  /* 0x000000cc00189947 */ /* 0x008fea0003800000 */
.L_x_185:
[----:B------:R-:W-:Y:S01]  /*1a90*/  R2UR UR57, R16 ;  /* 0x00000000103972ca */ /* 0x000fe200000e0000 */
[----:B------:R-:W-:Y:S01]  /*1aa0*/  UIADD3 UR36, UR36, 0x22400, URZ ;  /* 0x0002240024247890 */ /* 0x000fe2000fffe03f */
[----:B------:R-:W-:Y:S01]  /*1ab0*/  WARPGROUP.ARRIVE ;  /* 0x00000000000079c5 */ /* 0x000fe20000000000 */
[----:B------:R-:W-:Y:S01]  /*1ac0*/  UMOV UR9, 0x40000040 ;  /* 0x4000004000097882 */ /* 0x000fe20000000000 */
[----:B------:R-:W-:Y:S01]  /*1ad0*/  UMOV UR11, 0x40000040 ;  /* 0x40000040000b7882 */ /* 0x000fe20000000000 */
[----:B------:R-:W-:Y:S01]  /*1ae0*/  USHF.R.U32.HI UR36, URZ, 0x4, UR36 ;  /* 0x000000043f247899 */ /* 0x000fe20008011624 */
[----:B0-----:R-:W-:Y:S01]  /*1af0*/  MOV R11, UR9 ;  /* 0x00000009000b7c02 */ /* 0x001fe20008000f00 */
[----:B------:R-:W-:Y:S01]  /*1b00*/  UMOV UR13, 0x40000040 ;  /* 0x40000040000d7882 */ /* 0x000fe20000000000 */
[----:B------:R-:W-:Y:S01]  /*1b10*/  UMOV UR5, 0x40000040 ;  /* 0x4000004000057882 */ /* 0x000fe20000000000 */
[----:B------:R-:W-:Y:S01]  /*1b20*/  ULOP3.LUT UR6, UR36, 0x3fff, URZ, 0xc0, !UPT ;  /* 0x00003fff24067892 */ /* 0x000fe2000f8ec03f */
[----:B------:R-:W-:Y:S01]  /*1b30*/  IMAD.U32 R13, RZ, RZ, UR13 ;  /* 0x0000000dff0d7e24 */ /* 0x000fe2000f8e00ff */
[----:B------:R-:W-:Y:S01]  /*1b40*/  UMOV UR15, 0x40000040 ;  /* 0x40000040000f7882 */ /* 0x000fe20000000000 */
[----:B------:R-:W-:Y:S01]  /*1b50*/  UMOV UR17, 0x40000040 ;  /* 0x4000004000117882 */ /* 0x000fe20000000000 */
[----:B------:R-:W-:Y:S01]  /*1b60*/  UIADD3 UR4, UR57, 0x400, URZ ;  /* 0x0000040039047890 */ /* 0x000fe2000fffe03f */
[----:B------:R-:W-:Y:S01]  /*1b70*/  LOP3.LUT R23, R23, 0xffffff80, RZ, 0xc0, !PT ;  /* 0xffffff8017177812 */ /* 0x000fe200078ec0ff */
[----:B------:R-:W-:Y:S01]  /*1b80*/  ULOP3.LUT UR6, UR6, 0x10000, URZ, 0xfc, !UPT ;  /* 0x0001000006067892 */ /* 0x000fe2000f8efc3f */
[----:B------:R-:W0:Y:S01]  /*1b90*/  S2R R72, SR_TID.X ;  /* 0x0000000000487919 */ /* 0x000e220000002100 */
[----:B------:R-:W-:Y:S01]  /*1ba0*/  USHF.R.U32.HI UR4, URZ, 0x4, UR4 ;  /* 0x000000043f047899 */ /* 0x000fe20008011604 */
[----:B------:R-:W-:Y:S01]  /*1bb0*/  IADD3 R157, -R19, 0xb, RZ ;  /* 0x0000000b139d7810 */ /* 0x000fe20007ffe1ff */
[----:B------:R-:W-:Y:S01]  /*1bc0*/  UIADD3 UR16, UR6, 0x402, URZ ;  /* 0x0000040206107890 */ /* 0x000fe2000fffe03f */
[----:B------:R-:W-:Y:S01]  /*1bd0*/  IMAD.IADD R23, R22, 0x1, -R23 ;  /* 0x0000000116177824 */ /* 0x000fe200078e0a17 */
[----:B------:R-:W-:Y:S01]  /*1be0*/  ULOP3.LUT UR7, UR4, 0x3fff, URZ, 0xc0, !UPT ;  /* 0x00003fff04077892 */ /* 0x000fe2000f8ec03f */
[----:B------:R-:W-:Y:S01]  /*1bf0*/  UMOV UR8, UR6 ;  /* 0x0000000600087c82 */ /* 0x000fe20008000000 */
[----:B------:R-:W-:Y:S01]  /*1c00*/  UIADD3 UR4, UR6, 0x2, URZ ;  /* 0x0000000206047890 */ /* 0x000fe2000fffe03f */
[----:B-12---:R-:W-:Y:S01]  /*1c10*/  IMAD.U32 R10, RZ, RZ, UR8 ;  /* 0x00000008ff0a7e24 */ /* 0x006fe2000f8e00ff */
[----:B------:R-:W-:Y:S01]  /*1c20*/  ULOP3.LUT UR58, UR7, 0x10000, URZ, 0xfc, !UPT ;  /* 0x00010000073a7892 */ /* 0x000fe2000f8efc3f */
[----:B------:R-:W-:Y:S01]  /*1c30*/  SHF.R.S32.HI R20, RZ, 0x1f, R23 ;  /* 0x0000001fff147819 */ /* 0x000fe20000011417 */
[----:B------:R-:W-:Y:S01]  /*1c40*/  UMOV UR19, 0x40000040 ;  /* 0x4000004000137882 */ /* 0x000fe20000000000 */
[----:B------:R-:W-:-:S02]  /*1c50*/  UIADD3 UR20, UR6, 0x404, URZ ;  /* 0x0000040406147890 */ /* 0x000fc4000fffe03f */
[----:B------:R-:W-:Y:S01]  /*1c60*/  UMOV UR12, UR4 ;  /* 0x00000004000c7c82 */ /* 0x000fe20008000000 */
[----:B------:R-:W-:Y:S01]  /*1c70*/  UIADD3 UR4, UR6, 0x4, URZ ;  /* 0x0000000406047890 */ /* 0x000fe2000fffe03f */
[----:B------:R-:W-:Y:S01]  /*1c80*/  IMAD.U32 R12, RZ, RZ, UR12 ;  /* 0x0000000cff0c7e24 */ /* 0x000fe2000f8e00ff */
[----:B------:R-:W-:Y:S01]  /*1c90*/  UMOV UR10, UR58 ;  /* 0x0000003a000a7c82 */ /* 0x000fe20008000000 */
[----:B------:R-:W-:Y:S01]  /*1ca0*/  UIADD3 UR14, UR58, 0x300, URZ ;  /* 0x000003003a0e7890 */ /* 0x000fe2000fffe03f */
[----:B------:R-:W-:Y:S01]  /*1cb0*/  HGMMA.64x96x16.F32.BF16 R24, gdesc[UR8], R24, gsb0 ;  /* 0x01600000081879f0 */ /* 0x000fe20008001818 */
[----:B------:R-:W-:Y:S02]  /*1cc0*/  UIADD3 UR10, UR58, 0x2, URZ ;  /* 0x000000023a0a7890 */ /* 0x000fe4000fffe03f */
[----:B------:R-:W-:Y:S01]  /*1cd0*/  IMAD.U32 R14, RZ, RZ, UR58 ;  /* 0x0000003aff0e7e24 */ /* 0x000fe2000f8e00ff */
[----:B------:R-:W-:Y:S01]  /*1ce0*/  UMOV UR8, UR12 ;  /* 0x0000000c00087c82 */ /* 0x000fe20008000000 */
[----:B------:R-:W-:Y:S01]  /*1cf0*/  UMOV UR9, UR13 ;  /* 0x0000000d00097c82 */ /* 0x000fe20008000000 */
[----:B------:R-:W-:Y:S01]  /*1d00*/  UMOV UR11, 0x40000040 ;  /* 0x40000040000b7882 */ /* 0x000fe20000000000 */
[----:B------:R-:W-:Y:S01]  /*1d10*/  UIADD3 UR12, UR6, 0x400, URZ ;  /* 0x00000400060c7890 */ /* 0x000fe2000fffe03f */
[----:B------:R-:W-:Y:S01]  /*1d20*/  LEA.HI R20, R20, R23, RZ, 0x2 ;  /* 0x0000001714147211 */ /* 0x000fe200078f10ff */
[----:B------:R-:W-:Y:S01]  /*1d30*/  UMOV UR13, 0x40000040 ;  /* 0x40000040000d7882 */ /* 0x000fe20000000000 */
[----:B------:R-:W-:-:S02]  /*1d40*/  UIADD3 UR18, UR58, 0x302, URZ ;  /* 0x000003023a127890 */ /* 0x000fc4000fffe03f */
[----:B------:R-:W-:Y:S01]  /*1d50*/  UIADD3 UR22, UR58, 0x304, URZ ;  /* 0x000003043a167890 */ /* 0x000fe2000fffe03f */
[----:B------:R-:W-:Y:S01]  /*1d60*/  LOP3.LUT R20, R20, 0x7ffffffc, RZ, 0xc0, !PT ;  /* 0x7ffffffc14147812 */ /* 0x000fe200078ec0ff */
[----:B------:R-:W-:Y:S01]  /*1d70*/  UMOV UR21, 0x40000040 ;  /* 0x4000004000157882 */ /* 0x000fe20000000000 */
[----:B------:R-:W-:Y:S01]  /*1d80*/  UMOV UR23, 0x40000040 ;  /* 0x4000004000177882 */ /* 0x000fe20000000000 */
[----:B------:R-:W-:Y:S01]  /*1d90*/  UIADD3 UR24, UR6, 0x406, URZ ;  /* 0x0000040606187890 */ /* 0x000fe2000fffe03f */
[----:B0-----:R-:W-:Y:S01]  /*1da0*/  LOP3.LUT R72, R72, 0x7f, RZ, 0xc0, !PT ;  /* 0x0000007f48487812 */ /* 0x001fe200078ec0ff */
[----:B------:R-:W-:Y:S01]  /*1db0*/  UIADD3 UR26, UR58, 0x306, URZ ;  /* 0x000003063a1a7890 */ /* 0x000fe2000fffe03f */
[----:B------:R-:W-:Y:S01]  /*1dc0*/  IMAD.IADD R20, R23, 0x1, -R20 ;  /* 0x0000000117147824 */ /* 0x000fe200078e0a14 */
[----:B------:R-:W-:Y:S01]  /*1dd0*/  UMOV UR25, 0x40000040 ;  /* 0x4000004000197882 */ /* 0x000fe20000000000 */
[----:B------:R-:W-:Y:S01]  /*1de0*/  UMOV UR27, 0x40000040 ;  /* 0x40000040001b7882 */ /* 0x000fe20000000000 */
[----:B------:R-:W-:-:S02]  /*1df0*/  UIADD3 UR28, UR6, 0x800, URZ ;  /* 0x00000800061c7890 */ /* 0x000fc4000fffe03f */
[----:B------:R-:W-:Y:S01]  /*1e00*/  UIADD3 UR30, UR58, 0x600, URZ ;  /* 0x000006003a1e7890 */ /* 0x000fe2000fffe03f */
[----:B------:R-:W-:Y:S01]  /*1e10*/  UMOV UR29, 0x40000040 ;  /* 0x40000040001d7882 */ /* 0x000fe20000000000 */
[----:B------:R-:W-:Y:S01]  /*1e20*/  UMOV UR31, 0x40000040 ;  /* 0x40000040001f7882 */ /* 0x000fe20000000000 */
[----:B------:R-:W-:Y:S02]  /*1e30*/  UIADD3 UR32, UR6, 0x802, URZ ;  /* 0x0000080206207890 */ /* 0x000fe4000fffe03f */
[----:B------:R-:W-:Y:S01]  /*1e40*/  UIADD3 UR34, UR58, 0x602, URZ ;  /* 0x000006023a227890 */ /* 0x000fe2000fffe03f */
[----:B------:R-:W-:Y:S01]  /*1e50*/  UMOV UR33, 0x40000040 ;  /* 0x4000004000217882 */ /* 0x000fe20000000000 */
[----:B------:R-:W-:Y:S01]  /*1e60*/  UMOV UR35, 0x40000040 ;  /* 0x4000004000237882 */ /* 0x000fe20000000000 */
[----:B------:R-:W-:Y:S02]  /*1e70*/  UIADD3 UR36, UR6, 0x804, URZ ;  /* 0x0000080406247890 */ /* 0x000fe4000fffe03f */
[----:B------:R-:W-:Y:S01]  /*1e80*/  UIADD3 UR38, UR58, 0x604, URZ ;  /* 0x000006043a267890 */ /* 0x000fe2000fffe03f */
        /* <DEDUP_REMOVED lines=18> */
[----:B------:R-:W-:Y:S01]  /*1fb0*/  UIADD3 UR56, UR6, 0xc06, URZ ;  /* 0x00000c0606387890 */ /* 0x000fe2000fffe03f */
[----:B------:R-:W-:Y:S01]  /*1fc0*/  UMOV UR59, 0x40000040 ;  /* 0x40000040003b7882 */ /* 0x000fe20000000000 */
[----:B------:R-:W-:Y:S02]  /*1fd0*/  UIMAD UR61, UR60, -0x60, UR61 ;  /* 0xffffffa03c3d78a4 */ /* 0x000fe4000f8e023d */
[----:B------:R-:W-:Y:S02]  /*1fe0*/  ULOP3.LUT UR7, UR7, 0x3000000, URZ, 0xfc, !UPT ;  /* 0x0300000007077892 */ /* 0x000fe4000f8efc3f */
[----:B------:R-:W-:Y:S02]  /*1ff0*/  UIADD3 UR61, UR61, 0x60, URZ ;  /* 0x000000603d3d7890 */ /* 0x000fe4000fffe03f */
[----:B------:R-:W-:-:S02]  /*2000*/  UIADD3 UR60, UR60, -0x2, URZ ;  /* 0xfffffffe3c3c7890 */ /* 0x000fc4000fffe03f */
[----:B------:R-:W-:Y:S02]  /*2010*/  IMAD.U32 R202, RZ, RZ, UR7 ;  /* 0x00000007ffca7e24 */ /* 0x000fe4000f8e00ff */
[----:B------:R-:W-:-:S04]  /*2020*/  IMAD.U32 R21, RZ, RZ, UR61 ;  /* 0x0000003dff157e24 */ /* 0x000fc8000f8e00ff */
        /* <DEDUP_REMOVED lines=9> */
[----:B------:R-:W-:Y:S01]  /*20c0*/  HGMMA.64x96x16.F32.BF16 R24, gdesc[UR8], R24, gsb0 ;  /* 0x01600000081879f0 */ /* 0x000fe20008001818 */
[----:B------:R-:W-:Y:S01]  /*20d0*/  UIADD3 UR10, UR58, 0x4, URZ ;  /* 0x000000043a0a7890 */ /* 0x000fe2000fffe03f */
[----:B------:R-:W-:Y:S01]  /*20e0*/  UMOV UR8, UR4 ;  /* 0x0000000400087c82 */ /* 0x000fe20008000000 */
[----:B------:R-:W-:Y:S01]  /*20f0*/  UMOV UR9, UR5 ;  /* 0x0000000500097c82 */ /* 0x000fe20008000000 */
[----:B------:R-:W-:Y:S01]  /*2100*/  UMOV UR11, 0x40000040 ;  /* 0x40000040000b7882 */ /* 0x000fe20000000000 */
[----:B------:R-:W-:Y:S02]  /*2110*/  WARPGROUP.DEPBAR.LE gsb0, 0x0 ;  /* 0x00008000000079c5 */ /* 0x000fe40000010000 */
[----:B------:R-:W-:-:S06]  /*2120*/  WARPGROUP.ARRIVE ;  /* 0x00000000000079c5 */ /* 0x000fcc0000000000 */
[----:B------:R-:W-:Y:S01]  /*2130*/  HGMMA.64x96x16.F32.BF16 R24, gdesc[UR8], R24, gsb0 ;  /* 0x01600000081879f0 */ /* 0x000fe20008001818 */
[----:B------:R-:W-:Y:S02]  /*2140*/  UIADD3 UR8, UR6, 0x6, URZ ;  /* 0x0000000606087890 */ /* 0x000fe4000fffe03f */
[----:B------:R-:W-:Y:S01]  /*2150*/  UIADD3 UR10, UR58, 0x6, URZ ;  /* 0x000000063a0a7890 */ /* 0x000fe2000fffe03f */
[----:B------:R-:W-:Y:S01]  /*2160*/  UMOV UR9, 0x40000040 ;  /* 0x4000004000097882 */ /* 0x000fe20000000000 */
[----:B------:R-:W-:Y:S01]  /*2170*/  UMOV UR11, 0x40000040 ;  /* 0x40000040000b7882 */ /* 0x000fe20000000000 */
[----:B------:R-:W-:Y:S01]  /*2180*/  UIADD3 UR58, UR58, 0x906, URZ ;  /* 0x000009063a3a7890 */ /* 0x000fe2000fffe03f */
[----:B------:R-:W-:Y:S01]  /*2190*/  ULDC UR6, c[0x0][0xad0] ;  /* 0x0002b40000067ab9 */ /* 0x000fe20000000800 */
[----:B------:R-:W-:Y:S02]  /*21a0*/  WARPGROUP.DEPBAR.LE gsb0, 0x0 ;  /* 0x00008000000079c5 */ /* 0x000fe40000010000 */
[----:B------:R-:W-:-:S06]  /*21b0*/  WARPGROUP.ARRIVE ;  /* 0x00000000000079c5 */ /* 0x000fcc0000000000 */
[----:B------:R-:W-:Y:S01]  /*21c0*/  HGMMA.64x96x16.F32.BF16 R24, gdesc[UR8], R24, gsb0 ;  /* 0x01600000081879f0 */ /* 0x000fe20008001818 */
[----:B------:R-:W-:Y:S01]  /*21d0*/  UMOV UR11, UR57 ;  /* 0x00000039000b7c82 */ /* 0x000fe20008000000 */
[----:B------:R-:W-:Y:S01]  /*21e0*/  UMOV UR57, 0x40000040 ;  /* 0x4000004000397882 */ /* 0x000fe20000000000 */
[----:B------:R-:W-:Y:S01]  /*21f0*/  IMAD.U32 R160, RZ, RZ, UR11 ;  /* 0x0000000bffa07e24 */ /* 0x000fe2000f8e00ff */
[----:B------:R-:W-:Y:S01]  /*2200*/  UMOV UR10, UR7 ;  /* 0x00000007000a7c82 */ /* 0x000fe20008000000 */
[----:B------:R-:W-:Y:S01]  /*2210*/  UMOV UR11, 0x40000040 ;  /* 0x40000040000b7882 */ /* 0x000fe20000000000 */
[----:B------:R-:W-:Y:S02]  /*2220*/  WARPGROUP.DEPBAR.LE gsb0, 0x0 ;  /* 0x00008000000079c5 */ /* 0x000fe40000010000 */
        /* <DEDUP_REMOVED lines=67> */
[----:B-1----:R-:W-:Y:S01]  /*2660*/  FSEL R25, R25, -INF , P5 ;  /* 0xff80000019197808 */ /* 0x002fe20002800000 */
[----:B------:R-:W-:Y:S01]  /*2670*/  FMUL.FTZ R52, R52, UR6 ;  /* 0x0000000634347c20 */ /* 0x000fe20008410000 */
[----:B------:R-:W-:Y:S01]  /*2680*/  FMUL.FTZ R50, R50, UR6 ;  /* 0x0000000632327c20 */ /* 0x000fe20008410000 */
[----:B------:R-:W-:Y:S01]  /*2690*/  FMUL.FTZ R51, R51, UR6 ;  /* 0x0000000633337c20 */ /* 0x000fe20008410000 */
[----:B------:R-:W-:Y:S01]  /*26a0*/  FMNMX.FTZ R22, R21, R25, !PT ;  /* 0x0000001915167209 */ /* 0x000fe20007810000 */
[----:B------:R-:W-:Y:S01]  /*26b0*/  FMUL.FTZ R53, R53, UR6 ;  /* 0x0000000635357c20 */ /* 0x000fe20008410000 */
[----:B------:R-:W-:Y:S01]  /*26c0*/  FMUL.FTZ R54, R54, UR6 ;  /* 0x0000000636367c20 */ /* 0x000fe20008410000 */
[----:B------:R-:W1:Y:S01]  /*26d0*/  MUFU.TANH R32, R32 ;  /* 0x0000002000207308 */ /* 0x000e620000002400 */
        /* <DEDUP_REMOVED lines=26> */
[----:B------:R-:W-:Y:S01]  /*2880*/  ISETP.GT.AND P4, PT, R20, 0x18, PT ;  /* 0x000000181400780c */ /* 0x000fe20003f84270 */
[----:B------:R-:W-:Y:S01]  /*2890*/  FMUL.FTZ R71, R71, UR6 ;  /* 0x0000000647477c20 */ /* 0x000fe20008410000 */
[----:B------:R-:W-:-:S03]  /*28a0*/  ULDC UR6, c[0x0][0xa80] ;  /* 0x0002a00000067ab9 */ /* 0x000fc60000000800 */
[----:B------:R-:W2:Y:S01]  /*28b0*/  MUFU.TANH R30, R30 ;  /* 0x0000001e001e7308 */ /* 0x000ea20000002400 */
[----:B0-----:R-:W-:Y:S02]  /*28c0*/  FSEL R24, R27, -INF , P5 ;  /* 0xff8000001b187808 */ /* 0x001fe40002800000 */
[----:B------:R-:W-:Y:S02]  /*28d0*/  ISETP.GT.AND P5, PT, R20, 0x19, PT ;  /* 0x000000191400780c */ /* 0x000fe40003fa4270 */
[----:B------:R-:W-:-:S03]  /*28e0*/  FMNMX.FTZ R27, R26, R24, !PT ;  /* 0x000000181a1b7209 */ /* 0x000fc60007810000 */
[----:B------:R-:W0:Y:S01]  /*28f0*/  MUFU.TANH R36, R36 ;  /* 0x0000002400247308 */ /* 0x000e220000002400 */
[----:B-1----:R-:W-:-:S04]  /*2900*/  FSEL R193, R33, -INF , P3 ;  /* 0xff80000021c17808 */ /* 0x002fc80001800000 */
[----:B------:R-:W-:-:S03]  /*2910*/  FMNMX.FTZ R22, R193, R22, !PT ;  /* 0x00000016c1167209 */ /* 0x000fc60007810000 */
[----:B------:R-:W1:Y:S01]  /*2920*/  MUFU.TANH R31, R31 ;  /* 0x0000001f001f7308 */ /* 0x000e620000002400 */
[----:B--2---:R-:W-:Y:S02]  /*2930*/  FSEL R30, R30, -INF , P6 ;  /* 0xff8000001e1e7808 */ /* 0x004fe40003000000 */
[----:B------:R-:W-:Y:S02]  /*2940*/  ISETP.GT.AND P6, PT, R20, 0x20, PT ;  /* 0x000000201400780c */ /* 0x000fe40003fc4270 */
[----:B------:R-:W-:-:S03]  /*2950*/  FMNMX.FTZ R27, R30, R27, !PT ;  /* 0x0000001b1e1b7209 */ /* 0x000fc60007810000 */
[----:B------:R-:W2:Y:S01]  /*2960*/  MUFU.TANH R37, R37 ;  /* 0x0000002500257308 */ /* 0x000ea20000002400 */
[----:B0-----:R-:W-:-:S04]  /*2970*/  FSEL R195, R36, -INF , P4 ;  /* 0xff80000024c37808 */ /* 0x001fc80002000000 */
[----:B------:R-:W-:-:S03]  /*2980*/  FMNMX.FTZ R22, R195, R22, !PT ;  /* 0x00000016c3167209 */ /* 0x000fc60007810000 */
[----:B------:R-:W0:Y:S01]  /*2990*/  MUFU.TANH R34, R34 ;  /* 0x0000002200227308 */ /* 0x000e220000002400 */
[----:B-1----:R-:W-:Y:S02]  /*29a0*/  FSEL R28, R31, -INF , P1 ;  /* 0xff8000001f1c7808 */ /* 0x002fe40000800000 */
[----:B------:R-:W-:Y:S02]  /*29b0*/  ISETP.GT.AND P1, PT, R20, 0x21, PT ;  /* 0x000000211400780c */ /* 0x000fe40003f24270 */
[----:B------:R-:W-:-:S03]  /*29c0*/  FMNMX.FTZ R27, R28, R27, !PT ;  /* 0x0000001b1c1b7209 */ /* 0x000fc60007810000 */
[----:B------:R-:W1:Y:S01]  /*29d0*/  MUFU.TANH R40, R40 ;  /* 0x0000002800287308 */ /* 0x000e620000002400 */
[----:B--2---:R-:W-:-:S04]  /*29e0*/  FSEL R197, R37, -INF , P5 ;  /* 0xff80000025c57808 */ /* 0x004fc80002800000 */
[----:B------:R-:W-:-:S03]  /*29f0*/  FMNMX.FTZ R22, R197, R22, !PT ;  /* 0x00000016c5167209 */ /* 0x000fc60007810000 */
        /* <DEDUP_REMOVED lines=47> */
[----:B-1----:R-:W-:Y:S02]  /*2cf0*/  FSEL R206, R47, -INF , P3 ;  /* 0xff8000002fce7808 */ /* 0x002fe40001800000 */
[----:B------:R-:W-:-:S05]  /*2d00*/  ISETP.GT.AND P3, PT, R20, 0x41, PT ;  /* 0x000000411400780c */ /* 0x000fca0003f64270 */
[----:B------:R-:W1:Y:S01]  /*2d10*/  MUFU.TANH R51, R51 ;  /* 0x0000003300337308 */ /* 0x000e620000002400 */
[----:B--2---:R-:W-:-:S04]  /*2d20*/  FSEL R181, R52, -INF , P6 ;  /* 0xff80000034b57808 */ /* 0x004fc80003000000 */
[----:B------:R-:W-:-:S03]  /*2d30*/  FMNMX.FTZ R22, R181, R22, !PT ;  /* 0x00000016b5167209 */ /* 0x000fc60007810000 */
[----:B------:R-:W2:Y:S01]  /*2d40*/  MUFU.TANH R53, R53 ;  /* 0x0000003500357308 */ /* 0x000ea20000002400 */
[----:B0-----:R-:W-:Y:S02]  /*2d50*/  FSEL R163, R50, -INF , P4 ;  /* 0xff80000032a37808 */ /* 0x001fe40002000000 */
[----:B------:R-:W-:-:S05]  /*2d60*/  ISETP.GT.AND P4, PT, R20, 0x48, PT ;  /* 0x000000481400780c */ /* 0x000fca0003f84270 */
        /* <DEDUP_REMOVED lines=16> */
[----:B0-----:R-:W-:-:S04]  /*2e70*/  FSEL R169, R57, -INF , P3 ;  /* 0xff80000039a97808 */ /* 0x001fc80001800000 */
[----:B------:R-:W-:-:S03]  /*2e80*/  FMNMX.FTZ R22, R169, R22, !PT ;  /* 0x00000016a9167209 */ /* 0x000fc60007810000 */
[----:B------:R-:W0:Y:S01]  /*2e90*/  MUFU.TANH R60, R60 ;  /* 0x0000003c003c7308 */ /* 0x000e220000002400 */
[----:B-1----:R-:W-:Y:S02]  /*2ea0*/  FSEL R166, R58, -INF , P2 ;  /* 0xff8000003aa67808 */ /* 0x002fe40001000000 */
[----:B------:R-:W-:-:S05]  /*2eb0*/  ISETP.GT.AND P2, PT, R20, 0x58, PT ;  /* 0x000000581400780c */ /* 0x000fca0003f44270 */
[----:B------:R-:W1:Y:S01]  /*2ec0*/  MUFU.TANH R61, R61 ;  /* 0x0000003d003d7308 */ /* 0x000e620000002400 */
[----:B--2---:R-:W-:Y:S02]  /*2ed0*/  FSEL R168, R59, -INF , P3 ;  /* 0xff8000003ba87808 */ /* 0x004fe40001800000 */
[----:B------:R-:W-:Y:S02]  /*2ee0*/  ISETP.GT.AND P3, PT, R20, 0x59, PT ;  /* 0x000000591400780c */ /* 0x000fe40003f64270 */
[----:B------:R-:W-:-:S03]  /*2ef0*/  FMNMX.FTZ R20, R206, R27, !PT ;  /* 0x0000001bce147209 */ /* 0x000fc60007810000 */
[----:B------:R-:W2:Y:S01]  /*2f00*/  MUFU.TANH R64, R64 ;  /* 0x0000004000407308 */ /* 0x000ea20000002400 */
[----:B------:R-:W-:Y:S02]  /*2f10*/  FMNMX.FTZ R27, R163, R20, !PT ;  /* 0x00000014a31b7209 */ /* 0x000fe40007810000 */
[----:B0-----:R-:W-:Y:S02]  /*2f20*/  FSEL R185, R60, -INF , P4 ;  /* 0xff8000003cb97808 */ /* 0x001fe40002000000 */
[----:B------:R-:W-:Y:S02]  /*2f30*/  FMNMX.FTZ R27, R164, R27, !PT ;  /* 0x0000001ba41b7209 */ /* 0x000fe40007810000 */
[----:B------:R-:W-:Y:S01]  /*2f40*/  FMNMX.FTZ R22, R185, R22, !PT ;  /* 0x00000016b9167209 */ /* 0x000fe20007810000 */
[----:B------:R-:W0:Y:S01]  /*2f50*/  MUFU.TANH R65, R65 ;  /* 0x0000004100417308 */ /* 0x000e220000002400 */
[----:B------:R-:W-:Y:S02]  /*2f60*/  FMNMX.FTZ R27, R180, R27, !PT ;  /* 0x0000001bb41b7209 */ /* 0x000fe40007810000 */
[----:B-1----:R-:W-:-:S02]  /*2f70*/  FSEL R187, R61, -INF , P5 ;  /* 0xff8000003dbb7808 */ /* 0x002fc40002800000 */
[----:B------:R-:W-:Y:S02]  /*2f80*/  FMNMX.FTZ R27, R182, R27, !PT ;  /* 0x0000001bb61b7209 */ /* 0x000fe40007810000 */
[----:B------:R-:W-:Y:S01]  /*2f90*/  FMNMX.FTZ R31, R187, R22, !PT ;  /* 0x00000016bb1f7209 */ /* 0x000fe20007810000 */
[----:B------:R-:W1:Y:S01]  /*2fa0*/  MUFU.TANH R62, R62 ;  /* 0x0000003e003e7308 */ /* 0x000e620000002400 */
[----:B--2---:R-:W-:Y:S02]  /*2fb0*/  FSEL R162, R64, -INF , P6 ;  /* 0xff80000040a27808 */ /* 0x004fe40003000000 */
[----:B------:R-:W-:Y:S02]  /*2fc0*/  FMNMX.FTZ R27, R166, R27, !PT ;  /* 0x0000001ba61b7209 */ /* 0x000fe40007810000 */
[----:B------:R-:W-:Y:S02]  /*2fd0*/  FMNMX.FTZ R31, R162, R31, !PT ;  /* 0x0000001fa21f7209 */ /* 0x000fe40007810000 */
[----:B------:R-:W-:Y:S01]  /*2fe0*/  FMNMX.FTZ R27, R168, R27, !PT ;  /* 0x0000001ba81b7209 */ /* 0x000fe20007810000 */
[----:B------:R-:W2:Y:S01]  /*2ff0*/  MUFU.TANH R68, R68 ;  /* 0x0000004400447308 */ /* 0x000ea20000002400 */
[----:B0-----:R-:W-:-:S04]  /*3000*/  FSEL R170, R65, -INF , P1 ;  /* 0xff80000041aa7808 */ /* 0x001fc80000800000 */
[----:B------:R-:W-:-:S03]  /*3010*/  FMNMX.FTZ R20, R170, R31, !PT ;  /* 0x0000001faa147209 */ /* 0x000fc60007810000 */
[----:B------:R-:W0:Y:S01]  /*3020*/  MUFU.TANH R63, R63 ;  /* 0x0000003f003f7308 */ /* 0x000e220000002400 */
[----:B-1----:R-:W-:-:S04]  /*3030*/  FSEL R188, R62, -INF , P4 ;  /* 0xff8000003ebc7808 */ /* 0x002fc80002000000 */
[----:B------:R-:W-:-:S03]  /*3040*/  FMNMX.FTZ R27, R188, R27, !PT ;  /* 0x0000001bbc1b7209 */ /* 0x000fc60007810000 */
[----:B------:R-:W1:Y:S01]  /*3050*/  MUFU.TANH R66, R66 ;  /* 0x0000004200427308 */ /* 0x000e620000002400 */
[----:B--2---:R-:W-:-:S04]  /*3060*/  FSEL R171, R68, -INF , P2 ;  /* 0xff80000044ab7808 */ /* 0x004fc80001000000 */
[----:B------:R-:W-:-:S03]  /*3070*/  FMNMX.FTZ R31, R171, R20, !PT ;  /* 0x00000014ab1f7209 */ /* 0x000fc60007810000 */
        /* <DEDUP_REMOVED lines=11> */
[----:B------:R-:W-:Y:S02]  /*3130*/  FMNMX.FTZ R31, R172, R31, !PT ;  /* 0x0000001fac1f7209 */ /* 0x000fe40007810000 */
[----:B-1----:R-:W-:-:S03]  /*3140*/  FSEL R175, R70, -INF , P2 ;  /* 0xff80000046af7808 */ /* 0x002fc60001000000 */
[----:B------:R-:W0:Y:S01]  /*3150*/  SHFL.BFLY PT, R22, R31, 0x2, 0x1f ;  /* 0x0c401f001f167f89 */ /* 0x000e2200000e0000 */
[----:B------:R-:W-:Y:S02]  /*3160*/  FMNMX.FTZ R27, R175, R20, !PT ;  /* 0x00000014af1b7209 */ /* 0x000fe40007810000 */
[----:B--2---:R-:W-:-:S04]  /*3170*/  FSEL R176, R71, -INF , P3 ;  /* 0xff80000047b07808 */ /* 0x004fc80001800000 */
[----:B------:R-:W-:-:S05]  /*3180*/  FMNMX.FTZ R27, R176, R27, !PT ;  /* 0x0000001bb01b7209 */ /* 0x000fca0007810000 */
[----:B------:R-:W1:Y:S01]  /*3190*/  SHFL.BFLY PT, R20, R27, 0x2, 0x1f ;  /* 0x0c401f001b147f89 */ /* 0x000e6200000e0000 */
[----:B0-----:R-:W-:-:S05]  /*31a0*/  FMNMX.FTZ R22, R31, R22, !PT ;  /* 0x000000161f167209 */ /* 0x001fca0007810000 */
[----:B------:R-:W0:Y:S01]  /*31b0*/  SHFL.BFLY PT, R189, R22, 0x1, 0x1f ;  /* 0x0c201f0016bd7f89 */ /* 0x000e2200000e0000 */
[----:B-1----:R-:W-:-:S05]  /*31c0*/  FMNMX.FTZ R31, R27, R20, !PT ;  /* 0x000000141b1f7209 */ /* 0x002fca0007810000 */
[----:B------:R-:W1:Y:S01]  /*31d0*/  SHFL.BFLY PT, R196, R31, 0x1, 0x1f ;  /* 0x0c201f001fc47f89 */ /* 0x000e6200000e0000 */
[----:B0-----:R-:W-:Y:S01]  /*31e0*/  FMNMX.FTZ R189, R22, R189, !PT ;  /* 0x000000bd16bd7209 */ /* 0x001fe20007810000 */
[----:B------:R0:W-:Y:S06]  /*31f0*/  BAR.ARV R157, 0x100 ;  /* 0x0004009d0000751d */ /* 0x0001ec0000002000 */
[C---:B------:R-:W-:Y:S01]  /*3200*/  FMUL.FTZ R178, R189.reuse, UR6 ;  /* 0x00000006bdb27c20 */ /* 0x040fe20008410000 */
[----:B------:R-:W-:-:S04]  /*3210*/  FSETP.NEU.FTZ.AND P1, PT, R189, -INF , PT ;  /* 0xff800000bd00780b */ /* 0x000fc80003f3d000 */
[----:B------:R-:W-:Y:S02]  /*3220*/  FSEL R178, R178, RZ, P1 ;  /* 0x000000ffb2b27208 */ /* 0x000fe40000800000 */
[----:B-1----:R-:W-:-:S03]  /*3230*/  FMNMX.FTZ R196, R31, R196, !PT ;  /* 0x000000c41fc47209 */ /* 0x002fc60007810000 */
[--C-:B------:R-:W-:Y:S01]  /*3240*/  FFMA.FTZ R20, R21, UR6, -R178.reuse ;  /* 0x0000000615147c23 */ /* 0x100fe200080108b2 */
[--C-:B------:R-:W-:Y:S01]  /*3250*/  FFMA.FTZ R22, R23, UR6, -R178.reuse ;  /* 0x0000000617167c23 */ /* 0x100fe200080108b2 */
[--C-:B------:R-:W-:Y:S01]  /*3260*/  FFMA.FTZ R21, R25, UR6, -R178.reuse ;  /* 0x0000000619157c23 */ /* 0x100fe200080108b2 */
[C---:B------:R-:W-:Y:S01]  /*3270*/  FSETP.NEU.FTZ.AND P1, PT, R196.reuse, -INF , PT ;  /* 0xff800000c400780b */ /* 0x040fe20003f3d000 */
[----:B------:R-:W-:Y:S01]  /*3280*/  FMUL.FTZ R177, R196, UR6 ;  /* 0x00000006c4b17c20 */ /* 0x000fe20008410000 */
[--C-:B------:R-:W-:Y:S01]  /*3290*/  FFMA.FTZ R23, R29, UR6, -R178.reuse ;  /* 0x000000061d177c23 */ /* 0x100fe200080108b2 */
[----:B------:R-:W-:Y:S01]  /*32a0*/  MUFU.EX2 R20, R20 ;  /* 0x0000001400147308 */ /* 0x000fe20000000800 */
[--C-:B------:R-:W-:Y:S01]  /*32b0*/  FFMA.FTZ R184, R191, UR6, -R178.reuse ;  /* 0x00000006bfb87c23 */ /* 0x100fe200080108b2 */
[--C-:B------:R-:W-:Y:S01]  /*32c0*/  FFMA.FTZ R191, R193, UR6, -R178.reuse ;  /* 0x00000006c1bf7c23 */ /* 0x100fe200080108b2 */
[----:B------:R-:W-:Y:S01]  /*32d0*/  FSEL R177, R177, RZ, P1 ;  /* 0x000000ffb1b17208 */ /* 0x000fe20000800000 */
[--C-:B------:R-:W-:Y:S01]  /*32e0*/  FFMA.FTZ R186, R195, UR6, -R178.reuse ;  /* 0x00000006c3ba7c23 */ /* 0x100fe200080108b2 */
[----:B------:R-:W-:Y:S01]  /*32f0*/  ISETP.NE.AND P1, PT, R72, RZ, PT ;  /* 0x000000ff4800720c */ /* 0x000fe20003f25270 */
[--C-:B------:R-:W-:Y:S01]  /*3300*/  FFMA.FTZ R193, R197, UR6, -R178.reuse ;  /* 0x00000006c5c17c23 */ /* 0x100fe200080108b2 */
[--C-:B------:R-:W-:Y:S01]  /*3310*/  FFMA.FTZ R179, R179, UR6, -R178.reuse ;  /* 0x00000006b3b37c23 */ /* 0x100fe200080108b2 */
[--C-:B------:R-:W-:Y:S01]  /*3320*/  FFMA.FTZ R159, R24, UR6, -R177.reuse ;  /* 0x00000006189f7c23 */ /* 0x100fe200080108b1 */
[--C-:B------:R-:W-:Y:S01]  /*3330*/  FFMA.FTZ R156, R26, UR6, -R177.reuse ;  /* 0x000000061a9c7c23 */ /* 0x100fe200080108b1 */
[--C-:B------:R-:W-:Y:S01]  /*3340*/  FFMA.FTZ R158, R30, UR6, -R177.reuse ;  /* 0x000000061e9e7c23 */ /* 0x100fe200080108b1 */
[--C-:B------:R-:W-:Y:S01]  /*3350*/  FFMA.FTZ R161, R28, UR6, -R177.reuse ;  /* 0x000000061ca17c23 */ /* 0x100fe200080108b1 */
[----:B------:R-:W1:Y:S01]  /*3360*/  MUFU.EX2 R21, R21 ;  /* 0x0000001500157308 */ /* 0x000e620000000800 */
[--C-:B------:R-:W-:Y:S01]  /*3370*/  FFMA.FTZ R195, R194, UR6, -R177.reuse ;  /* 0x00000006c2c37c23 */ /* 0x100fe200080108b1 */
[--C-:B------:R-:W-:Y:S01]  /*3380*/  FFMA.FTZ R192, R192, UR6, -R177.reuse ;  /* 0x00000006c0c07c23 */ /* 0x100fe200080108b1 */
[--C-:B------:R-:W-:Y:S01]  /*3390*/  FFMA.FTZ R194, R198, UR6, -R177.reuse ;  /* 0x00000006c6c27c23 */ /* 0x100fe200080108b1 */
[----:B------:R-:W-:Y:S01]  /*33a0*/  FFMA.FTZ R197, R200, UR6, -R177 ;  /* 0x00000006c8c57c23 */ /* 0x000fe200080108b1 */
[----:B------:R-:W-:Y:S01]  /*33b0*/  FFMA.FTZ R198, R199, UR6, -R178 ;  /* 0x00000006c7c67c23 */ /* 0x000fe200080108b2 */
[----:B------:R-:W-:-:S02]  /*33c0*/  @!P1 VIADD R24, R160, 0x32440 ;  /* 0x00032440a0189836 */ /* 0x000fc40000000000 */
[--C-:B------:R-:W-:Y:S01]  /*33d0*/  FFMA.FTZ R199, R201, UR6, -R178.reuse ;  /* 0x00000006c9c77c23 */ /* 0x100fe200080108b2 */
[----:B------:R-:W-:Y:S01]  /*33e0*/  MUFU.EX2 R22, R22 ;  /* 0x0000001600167308 */ /* 0x000fe20000000800 */
[--C-:B------:R-:W-:Y:S01]  /*33f0*/  FFMA.FTZ R200, R203, UR6, -R178.reuse ;  /* 0x00000006cbc87c23 */ /* 0x100fe200080108b2 */
[----:B------:R-:W-:Y:S01]  /*3400*/  FFMA.FTZ R201, R205, UR6, -R178 ;  /* 0x00000006cdc97c23 */ /* 0x000fe200080108b2 */
[----:B------:R-:W-:Y:S01]  /*3410*/  @!P1 PRMT R24, RZ, 0x654, R24 ;  /* 0x00000654ff189816 */ /* 0x000fe20000000018 */
[--C-:B------:R-:W-:Y:S01]  /*3420*/  FFMA.FTZ R203, R204, UR6, -R177.reuse ;  /* 0x00000006cccb7c23 */ /* 0x100fe200080108b1 */
[--C-:B------:R-:W-:Y:S01]  /*3430*/  FFMA.FTZ R204, R208, UR6, -R177.reuse ;  /* 0x00000006d0cc7c23 */ /* 0x100fe200080108b1 */
[--C-:B------:R-:W-:Y:S01]  /*3440*/  FFMA.FTZ R205, R210, UR6, -R177.reuse ;  /* 0x00000006d2cd7c23 */ /* 0x100fe200080108b1 */
[----:B------:R2:W-:Y:S01]  /*3450*/  @!P1 SYNCS.ARRIVE.TRANS64.RED.A1T0 RZ, [R24+URZ], RZ ;  /* 0x000000ff18ff99a7 */ /* 0x0005e2000810043f */
[----:B------:R-:W3:Y:S01]  /*3460*/  MUFU.EX2 R23, R23 ;  /* 0x0000001700177308 */ /* 0x000ee20000000800 */
[----:B-1----:R-:W-:Y:S01]  /*3470*/  F2FP.BF16.F32.PACK_AB R152, R21, R20 ;  /* 0x000000141598723e */ /* 0x002fe200000010ff */
[--C-:B------:R-:W-:Y:S01]  /*3480*/  FFMA.FTZ R206, R206, UR6, -R177.reuse ;  /* 0x00000006cece7c23 */ /* 0x100fe200080108b1 */
        /* <DEDUP_REMOVED lines=8> */
[--C-:B------:R-:W-:Y:S01]  /*3510*/  FFMA.FTZ R182, R169, UR6, -R178.reuse ;  /* 0x00000006a9b67c23 */ /* 0x100fe200080108b2 */
[--C-:B------:R-:W-:Y:S01]  /*3520*/  FFMA.FTZ R169, R185, UR6, -R178.reuse ;  /* 0x00000006b9a97c23 */ /* 0x100fe200080108b2 */
[--C-:B------:R-:W-:Y:S01]  /*3530*/  FFMA.FTZ R183, R168, UR6, -R177.reuse ;  /* 0x00000006a8b77c23 */ /* 0x100fe200080108b1 */
[--C-:B------:R-:W-:Y:S01]  /*3540*/  FFMA.FTZ R167, R167, UR6, -R178.reuse ;  /* 0x00000006a7a77c23 */ /* 0x100fe200080108b2 */
[--C-:B------:R-:W-:Y:S01]  /*3550*/  FFMA.FTZ R212, R187, UR6, -R178.reuse ;  /* 0x00000006bbd47c23 */ /* 0x100fe200080108b2 */
[----:B------:R-:W1:Y:S01]  /*3560*/  MUFU.EX2 R159, R159 ;  /* 0x0000009f009f7308 */ /* 0x000e620000000800 */
[----:B---3--:R-:W-:Y:S01]  /*3570*/  F2FP.BF16.F32.PACK_AB R154, R23, R22 ;  /* 0x00000016179a723e */ /* 0x008fe200000010ff */
        /* <DEDUP_REMOVED lines=10> */
[----:B------:R-:W-:Y:S01]  /*3620*/  FFMA.FTZ R162, R162, UR6, -R178 ;  /* 0x00000006a2a27c23 */ /* 0x000fe200080108b2 */
[----:B------:R-:W-:Y:S01]  /*3630*/  FFMA.FTZ R175, R176, UR6, -R177 ;  /* 0x00000006b0af7c23 */ /* 0x000fe200080108b1 */
[----:B------:R-:W-:Y:S01]  /*3640*/  FADD.FTZ R21, R20, R21 ;  /* 0x0000001514157221 */ /* 0x000fe20000010000 */
[----:B------:R-:W-:Y:S01]  /*3650*/  @!P1 VIADD R160, R160, 0x32460 ;  /* 0x00032460a0a09836 */ /* 0x000fe20000000000 */
[----:B------:R-:W3:Y:S01]  /*3660*/  MUFU.EX2 R161, R161 ;  /* 0x000000a100a17308 */ /* 0x000ee20000000800 */
[----:B-1----:R-:W-:Y:S01]  /*3670*/  F2FP.BF16.F32.PACK_AB R153, R159, R156 ;  /* 0x0000009c9f99723e */ /* 0x002fe200000010ff */
[----:B------:R-:W-:Y:S01]  /*3680*/  FADD.FTZ R159, R156, R159 ;  /* 0x0000009f9c9f7221 */ /* 0x000fe20000010000 */
[----:B------:R-:W-:Y:S01]  /*3690*/  FADD.FTZ R22, R22, R21 ;  /* 0x0000001516167221 */ /* 0x000fe20000010000 */
[----:B------:R-:W-:-:S03]  /*36a0*/  @!P1 PRMT R160, RZ, 0x654, R160 ;  /* 0x00000654ffa09816 */ /* 0x000fc600000000a0 */
[----:B------:R-:W-:Y:S01]  /*36b0*/  FADD.FTZ R23, R23, R22 ;  /* 0x0000001617177221 */ /* 0x000fe20000010000 */
[----:B------:R-:W-:Y:S08]  /*36c0*/  MUFU.EX2 R184, R184 ;  /* 0x000000b800b87308 */ /* 0x000ff00000000800 */
[----:B------:R-:W1:Y:S01]  /*36d0*/  MUFU.EX2 R191, R191 ;  /* 0x000000bf00bf7308 */ /* 0x000e620000000800 */
[----:B---3--:R-:W-:Y:S01]  /*36e0*/  F2FP.BF16.F32.PACK_AB R155, R161, R158 ;  /* 0x0000009ea19b723e */ /* 0x008fe200000010ff */
[----:B------:R0:W-:Y:S01]  /*36f0*/  BAR.SYNC.DEFER_BLOCKING R15, 0x100 ;  /* 0x0004000f0000751d */ /* 0x0001e20000010000 */
[----:B------:R-:W-:-:S04]  /*3700*/  FADD.FTZ R158, R158, R159 ;  /* 0x0000009f9e9e7221 */ /* 0x000fc80000010000 */
[----:B------:R-:W-:Y:S01]  /*3710*/  FADD.FTZ R161, R161, R158 ;  /* 0x0000009ea1a17221 */ /* 0x000fe20000010000 */
[----:B------:R-:W-:Y:S08]  /*3720*/  MUFU.EX2 R186, R186 ;  /* 0x000000ba00ba7308 */ /* 0x000ff00000000800 */
[----:B------:R-:W-:Y:S08]  /*3730*/  MUFU.EX2 R193, R193 ;  /* 0x000000c100c17308 */ /* 0x000ff00000000800 */
[----:B------:R-:W-:Y:S01]  /*3740*/  MUFU.EX2 R192, R192 ;  /* 0x000000c000c07308 */ /* 0x000fe20000000800 */
[----:B--2---:R-:W-:-:S06]  /*3750*/  WARPGROUP.ARRIVE ;  /* 0x00000000000079c5 */ /* 0x004fcc0000000000 */
[----:B------:R-:W-:Y:S01]  /*3760*/  HGMMA.64x256x16.F32.BF16 R24, R152, gdesc[UR8].tnspB, RZ, !UPT, gsb0 ;  /* 0x43e0000898187df0 */ /* 0x000fe2000c0018ff */
[----:B------:R-:W2:Y:S01]  /*3770*/  MUFU.EX2 R195, R195 ;  /* 0x000000c300c37308 */ /* 0x000ea20000000800 */
[----:B------:R-:W-:Y:S01]  /*3780*/  UIADD3 UR10, UR7, 0x80, URZ ;  /* 0x00000080070a7890 */ /* 0x000fe2000fffe03f */
[----:B------:R-:W-:-:S06]  /*3790*/  UMOV UR11, 0x40000040 ;  /* 0x40000040000b7882 */ /* 0x000fcc0000000000 */
[----:B------:R-:W-:Y:S08]  /*37a0*/  MUFU.EX2 R194, R194 ;  /* 0x000000c200c27308 */ /* 0x000ff00000000800 */
[----:B------:R-:W3:Y:S08]  /*37b0*/  MUFU.EX2 R197, R197 ;  /* 0x000000c500c57308 */ /* 0x000ef00000000800 */
[----:B------:R-:W-:Y:S08]  /*37c0*/  MUFU.EX2 R198, R198 ;  /* 0x000000c600c67308 */ /* 0x000ff00000000800 */
[----:B------:R-:W4:Y:S08]  /*37d0*/  MUFU.EX2 R199, R199 ;  /* 0x000000c700c77308 */ /* 0x000f300000000800 */
[----:B------:R-:W-:Y:S08]  /*37e0*/  MUFU.EX2 R200, R200 ;  /* 0x000000c800c87308 */ /* 0x000ff00000000800 */
[----:B------:R-:W-:Y:S08]  /*37f0*/  MUFU.EX2 R201, R201 ;  /* 0x000000c900c97308 */ /* 0x000ff00000000800 */
[----:B------:R-:W-:Y:S08]  /*3800*/  MUFU.EX2 R203, R203 ;  /* 0x000000cb00cb7308 */ /* 0x000ff00000000800 */
[----:B------:R-:W5:Y:S08]  /*3810*/  MUFU.EX2 R204, R204 ;  /* 0x000000cc00cc7308 */ /* 0x000f700000000800 */
[----:B------:R-:W-:Y:S08]  /*3820*/  MUFU.EX2 R205, R205 ;  /* 0x000000cd00cd7308 */ /* 0x000ff00000000800 */
[----:B------:R-:W0:Y:S08]  /*3830*/  MUFU.EX2 R206, R206 ;  /* 0x000000ce00ce7308 */ /* 0x000e300000000800 */
[----:B------:R-:W-:Y:S08]  /*3840*/  MUFU.EX2 R179, R179 ;  /* 0x000000b300b37308 */ /* 0x000ff00000000800 */
[----:B------:R-:W0:Y:S08]  /*3850*/  MUFU.EX2 R208, R208 ;  /* 0x000000d000d07308 */ /* 0x000e300000000800 */
[----:B------:R-:W-:Y:S08]  /*3860*/  MUFU.EX2 R165, R165 ;  /* 0x000000a500a57308 */ /* 0x000ff00000000800 */
[----:B------:R-:W-:Y:S08]  /*3870*/  MUFU.EX2 R210, R210 ;  /* 0x000000d200d27308 */ /* 0x000ff00000000800 */
[----:B------:R-:W-:Y:S08]  /*3880*/  MUFU.EX2 R163, R163 ;  /* 0x000000a300a37308 */ /* 0x000ff00000000800 */
[----:B------:R-:W0:Y:S08]  /*3890*/  MUFU.EX2 R164, R164 ;  /* 0x000000a400a47308 */ /* 0x000e300000000800 */
        /* <DEDUP_REMOVED lines=16> */
[----:B------:R-:W-:Y:S01]  /*39a0*/  MUFU.EX2 R174, R174 ;  /* 0x000000ae00ae7308 */ /* 0x000fe20000000800 */
[----:B------:R-:W-:-:S02]  /*39b0*/  WARPGROUP.DEPBAR.LE gsb0, 0x0 ;  /* 0x00008000000079c5 */ /* 0x000fc40000010000 */
[----:B-1----:R-:W-:-:S05]  /*39c0*/  F2FP.BF16.F32.PACK_AB R152, R191, R184 ;  /* 0x000000b8bf98723e */ /* 0x002fca00000010ff */
[----:B------:R-:W1:Y:S01]  /*39d0*/  MUFU.EX2 R175, R175 ;  /* 0x000000af00af7308 */ /* 0x000e620000000800 */
[----:B--2---:R-:W-:Y:S01]  /*39e0*/  F2FP.BF16.F32.PACK_AB R153, R195, R192 ;  /* 0x000000c0c399723e */ /* 0x004fe200000010ff */
[----:B------:R-:W-:Y:S01]  /*39f0*/  FADD.FTZ R184, R184, R23 ;  /* 0x00000017b8b87221 */ /* 0x000fe20000010000 */
[----:B------:R-:W-:Y:S01]  /*3a00*/  F2FP.BF16.F32.PACK_AB R154, R193, R186 ;  /* 0x000000bac19a723e */ /* 0x000fe200000010ff */
[----:B------:R-:W-:Y:S01]  /*3a10*/  FADD.FTZ R192, R192, R161 ;  /* 0x000000a1c0c07221 */ /* 0x000fe20000010000 */
[----:B---3--:R-:W-:Y:S01]  /*3a20*/  F2FP.BF16.F32.PACK_AB R155, R197, R194 ;  /* 0x000000c2c59b723e */ /* 0x008fe200000010ff */
[----:B------:R-:W-:Y:S02]  /*3a30*/  FADD.FTZ R191, R191, R184 ;  /* 0x000000b8bfbf7221 */ /* 0x000fe40000010000 */
[----:B------:R-:W-:Y:S01]  /*3a40*/  FADD.FTZ R195, R195, R192 ;  /* 0x000000c0c3c37221 */ /* 0x000fe20000010000 */
[----:B------:R-:W-:Y:S01]  /*3a50*/  WARPGROUP.ARRIVE ;  /* 0x00000000000079c5 */ /* 0x000fe20000000000 */
[----:B------:R-:W-:-:S02]  /*3a60*/  FADD.FTZ R186, R186, R191 ;  /* 0x000000bfbaba7221 */ /* 0x000fc40000010000 */
[----:B------:R-:W-:Y:S02]  /*3a70*/  FADD.FTZ R194, R194, R195 ;  /* 0x000000c3c2c27221 */ /* 0x000fe40000010000 */
[----:B------:R-:W-:Y:S01]  /*3a80*/  FADD.FTZ R193, R193, R186 ;  /* 0x000000bac1c17221 */ /* 0x000fe20000010000 */
[----:B------:R-:W-:Y:S01]  /*3a90*/  HGMMA.64x256x16.F32.BF16 R24, R152, gdesc[UR8].tnspB, R24, gsb0 ;  /* 0x43e0000898187df0 */ /* 0x000fe20008001818 */
[----:B------:R-:W-:Y:S01]  /*3aa0*/  UIADD3 UR10, UR7, 0x100, URZ ;  /* 0x00000100070a7890 */ /* 0x000fe2000fffe03f */
[----:B------:R-:W-:Y:S01]  /*3ab0*/  FADD.FTZ R194, R197, R194 ;  /* 0x000000c2c5c27221 */ /* 0x000fe20000010000 */
[----:B------:R-:W-:Y:S01]  /*3ac0*/  UMOV UR11, 0x40000040 ;  /* 0x40000040000b7882 */ /* 0x000fe20000000000 */
[----:B------:R-:W-:Y:S02]  /*3ad0*/  WARPGROUP.DEPBAR.LE gsb0, 0x0 ;  /* 0x00008000000079c5 */ /* 0x000fe40000010000 */
[----:B----4-:R-:W-:Y:S01]  /*3ae0*/  F2FP.BF16.F32.PACK_AB R152, R199, R198 ;  /* 0x000000c6c798723e */ /* 0x010fe200000010ff */
[----:B------:R-:W-:Y:S01]  /*3af0*/  FADD.FTZ R198, R198, R193 ;  /* 0x000000c1c6c67221 */ /* 0x000fe20000010000 */
[----:B-----5:R-:W-:Y:S01]  /*3b00*/  F2FP.BF16.F32.PACK_AB R153, R204, R203 ;  /* 0x000000cbcc99723e */ /* 0x020fe200000010ff */
[----:B------:R-:W-:Y:S01]  /*3b10*/  FADD.FTZ R203, R203, R194 ;  /* 0x000000c2cbcb7221 */ /* 0x000fe20000010000 */
[----:B------:R-:W-:Y:S01]  /*3b20*/  F2FP.BF16.F32.PACK_AB R154, R201, R200 ;  /* 0x000000c8c99a723e */ /* 0x000fe200000010ff */
[----:B------:R-:W-:Y:S01]  /*3b30*/  FADD.FTZ R199, R199, R198 ;  /* 0x000000c6c7c77221 */ /* 0x000fe20000010000 */
[----:B0-----:R-:W-:Y:S01]  /*3b40*/  F2FP.BF16.F32.PACK_AB R155, R206, R205 ;  /* 0x000000cdce9b723e */ /* 0x001fe200000010ff */
[----:B------:R-:W-:-:S02]  /*3b50*/  FADD.FTZ R204, R204, R203 ;  /* 0x000000cbcccc7221 */ /* 0x000fc40000010000 */
[----:B------:R-:W-:Y:S01]  /*3b60*/  FADD.FTZ R200, R200, R199 ;  /* 0x000000c7c8c87221 */ /* 0x000fe20000010000 */
[----:B------:R-:W-:Y:S01]  /*3b70*/  WARPGROUP.ARRIVE ;  /* 0x00000000000079c5 */ /* 0x000fe20000000000 */
[----:B------:R-:W-:Y:S02]  /*3b80*/  FADD.FTZ R205, R205, R204 ;  /* 0x000000cccdcd7221 */ /* 0x000fe40000010000 */
[----:B------:R-:W-:Y:S02]  /*3b90*/  FADD.FTZ R200, R201, R200 ;  /* 0x000000c8c9c87221 */ /* 0x000fe40000010000 */
[----:B------:R-:W-:-:S07]  /*3ba0*/  FADD.FTZ R206, R206, R205 ;  /* 0x000000cdcece7221 */ /* 0x000fce0000010000 */
[----:B------:R-:W-:Y:S01]  /*3bb0*/  HGMMA.64x256x16.F32.BF16 R24, R152, gdesc[UR8].tnspB, R24, gsb0 ;  /* 0x43e0000898187df0 */ /* 0x000fe20008001818 */
[----:B------:R-:W-:Y:S01]  /*3bc0*/  UIADD3 UR10, UR7, 0x180, URZ ;  /* 0x00000180070a7890 */ /* 0x000fe2000fffe03f */
[----:B------:R-:W-:Y:S01]  /*3bd0*/  UMOV UR11, 0x40000040 ;  /* 0x40000040000b7882 */ /* 0x000fe20000000000 */
[----:B------:R-:W-:Y:S02]  /*3be0*/  WARPGROUP.DEPBAR.LE gsb0, 0x0 ;  /* 0x00008000000079c5 */ /* 0x000fe40000010000 */
[----:B------:R-:W-:Y:S01]  /*3bf0*/  F2FP.BF16.F32.PACK_AB R152, R208, R179 ;  /* 0x000000b3d098723e */ /* 0x000fe200000010ff */
[----:B------:R-:W-:Y:S01]  /*3c00*/  FADD.FTZ R179, R179, R200 ;  /* 0x000000c8b3b37221 */ /* 0x000fe20000010000 */
[----:B------:R-:W-:Y:S01]  /*3c10*/  F2FP.BF16.F32.PACK_AB R153, R164, R163 ;  /* 0x000000a3a499723e */ /* 0x000fe200000010ff */
[----:B------:R-:W-:Y:S01]  /*3c20*/  FADD.FTZ R163, R163, R206 ;  /* 0x000000cea3a37221 */ /* 0x000fe20000010000 */
[----:B------:R-:W-:Y:S01]  /*3c30*/  F2FP.BF16.F32.PACK_AB R154, R210, R165 ;  /* 0x000000a5d29a723e */ /* 0x000fe200000010ff */
[----:B------:R-:W-:Y:S01]  /*3c40*/  FADD.FTZ R208, R208, R179 ;  /* 0x000000b3d0d07221 */ /* 0x000fe20000010000 */
[----:B------:R-:W-:Y:S01]  /*3c50*/  F2FP.BF16.F32.PACK_AB R155, R181, R180 ;  /* 0x000000b4b59b723e */ /* 0x000fe200000010ff */
[----:B------:R-:W-:-:S02]  /*3c60*/  FADD.FTZ R163, R164, R163 ;  /* 0x000000a3a4a37221 */ /* 0x000fc40000010000 */
[----:B------:R-:W-:Y:S01]  /*3c70*/  FADD.FTZ R165, R165, R208 ;  /* 0x000000d0a5a57221 */ /* 0x000fe20000010000 */
[----:B------:R-:W-:Y:S01]  /*3c80*/  WARPGROUP.ARRIVE ;  /* 0x00000000000079c5 */ /* 0x000fe20000000000 */
[----:B------:R-:W-:Y:S02]  /*3c90*/  FADD.FTZ R180, R180, R163 ;  /* 0x000000a3b4b47221 */ /* 0x000fe40000010000 */
[----:B------:R-:W-:Y:S02]  /*3ca0*/  FADD.FTZ R210, R210, R165 ;  /* 0x000000a5d2d27221 */ /* 0x000fe40000010000 */
[----:B------:R-:W-:-:S08]  /*3cb0*/  FADD.FTZ R181, R181, R180 ;  /* 0x000000b4b5b57221 */ /* 0x000fd00000010000 */
        /* <DEDUP_REMOVED lines=19> */
[----:B------:R-:W-:Y:S01]  /*3df0*/  R2UR UR7, R17 ;  /* 0x00000000110772ca */ /* 0x000fe200000e0000 */
[----:B------:R-:W-:-:S12]  /*3e00*/  UMOV UR11, 0x40000040 ;  /* 0x40000040000b7882 */ /* 0x000fd80000000000 */
[----:B------:R-:W-:-:S06]  /*3e10*/  UISETP.GE.AND UP0, UPT, UR60, UR7, UPT ;  /* 0x000000073c00728c */ /* 0x000fcc000bf06270 */
[----:B------:R-:W-:Y:S01]  /*3e20*/  PLOP3.LUT P2, PT, PT, PT, UP0, 0x80, 0x0 ;  /* 0x000000000000781c */ /* 0x000fe20003f4f008 */
[----:B------:R-:W-:Y:S02]  /*3e30*/  WARPGROUP.DEPBAR.LE gsb0, 0x0 ;  /* 0x00008000000079c5 */ /* 0x000fe40000010000 */
[----:B------:R-:W-:Y:S01]  /*3e40*/  F2FP.BF16.F32.PACK_AB R152, R187, R162 ;  /* 0x000000a2bb98723e */ /* 0x000fe200000010ff */
[----:B------:R-:W-:Y:S01]  /*3e50*/  FADD.FTZ R162, R162, R169 ;  /* 0x000000a9a2a27221 */ /* 0x000fe20000010000 */
[----:B------:R-:W-:Y:S01]  /*3e60*/  F2FP.BF16.F32.PACK_AB R153, R173, R172 ;  /* 0x000000acad99723e */ /* 0x000fe200000010ff */
[----:B------:R-:W-:Y:S01]  /*3e70*/  FADD.FTZ R172, R172, R185 ;  /* 0x000000b9acac7221 */ /* 0x000fe20000010000 */
[----:B------:R-:W-:Y:S01]  /*3e80*/  F2FP.BF16.F32.PACK_AB R154, R171, R170 ;  /* 0x000000aaab9a723e */ /* 0x000fe200000010ff */
[----:B------:R-:W-:Y:S01]  /*3e90*/  FADD.FTZ R187, R187, R162 ;  /* 0x000000a2bbbb7221 */ /* 0x000fe20000010000 */
[----:B-1----:R-:W-:Y:S01]  /*3ea0*/  F2FP.BF16.F32.PACK_AB R155, R175, R174 ;  /* 0x000000aeaf9b723e */ /* 0x002fe200000010ff */
[----:B------:R-:W-:-:S02]  /*3eb0*/  FADD.FTZ R173, R173, R172 ;  /* 0x000000acadad7221 */ /* 0x000fc40000010000 */
[----:B------:R-:W-:Y:S01]  /*3ec0*/  FADD.FTZ R20, R170, R187 ;  /* 0x000000bbaa147221 */ /* 0x000fe20000010000 */
[----:B------:R-:W-:Y:S01]  /*3ed0*/  WARPGROUP.ARRIVE ;  /* 0x00000000000079c5 */ /* 0x000fe20000000000 */
[----:B------:R-:W-:Y:S02]  /*3ee0*/  FADD.FTZ R174, R174, R173 ;  /* 0x000000adaeae7221 */ /* 0x000fe40000010000 */
[----:B------:R-:W-:Y:S02]  /*3ef0*/  FADD.FTZ R20, R171, R20 ;  /* 0x00000014ab147221 */ /* 0x000fe40000010000 */
[----:B------:R-:W-:Y:S01]  /*3f00*/  FADD.FTZ R21, R175, R174 ;  /* 0x000000aeaf157221 */ /* 0x000fe20000010000 */
[----:B------:R-:W-:Y:S03]  /*3f10*/  HGMMA.64x256x16.F32.BF16 R24, R152, gdesc[UR8].tnspB, R24, gsb0 ;  /* 0x43e0000898187df0 */ /* 0x000fe60008001818 */
[----:B------:R-:W-:-:S02]  /*3f20*/  WARPGROUP.DEPBAR.LE gsb0, 0x0 ;  /* 0x00008000000079c5 */ /* 0x000fc40000010000 */
[----:B------:R0:W-:Y:S01]  /*3f30*/  @!P1 SYNCS.ARRIVE.TRANS64.RED.A1T0 RZ, [R160+URZ], RZ ;  /* 0x000000ffa0ff99a7 */ /* 0x0001e2000810043f */
[----:B------:R-:W-:Y:S05]  /*3f40*/  @!P2 BRA `(.L_x_187) ;  /* 0x0000002800d0a947 */ /* 0x000fea0003800000 */
[----:B------:R-:W-:Y:S01]  /*3f50*/  UMOV UR6, URZ ;  /* 0x0000003f00067c82 */ /* 0x000fe20008000000 */
[----:B------:R-:W-:Y:S01]  /*3f60*/  IMAD.MOV.U32 R23, RZ, RZ, R196 ;  /* 0x000000ffff177224 */ /* 0x000fe200078e00c4 */
[----:B------:R-:W-:Y:S01]  /*3f70*/  MOV R203, UR60 ;  /* 0x0000003c00cb7c02 */ /* 0x000fe20008000f00 */
[----:B------:R-:W-:Y:S01]  /*3f80*/  IMAD.MOV.U32 R22, RZ, RZ, R189 ;  /* 0x000000ffff167224 */ /* 0x000fe200078e00bd */
[----:B------:R-:W-:Y:S01]  /*3f90*/  UMOV UR60, URZ ;  /* 0x0000003f003c7c82 */ /* 0x000fe20008000000 */
[----:B------:R-:W-:Y:S01]  /*3fa0*/  IMAD.U32 R204, RZ, RZ, UR6 ;  /* 0x00000006ffcc7e24 */ /* 0x000fe2000f8e00ff */
[----:B------:R-:W-:-:S06]  /*3fb0*/  ULDC UR61, c[0x0][0xad0] ;  /* 0x0002b400003d7ab9 */ /* 0x000fcc0000000800 */
.L_x_196:
[----:B------:R-:W-:Y:S01]  /*3fc0*/  R2UR UR6, R203 ;  /* 0x00000000cb0672ca */ /* 0x000fe200000e0000 */
[----:B------:R-:W-:Y:S01]  /*3fd0*/  UIADD3 UR60, UR60, 0x1, URZ ;  /* 0x000000013c3c7890 */ /* 0x000fe2000fffe03f */
[----:B------:R-:W-:Y:S02]  /*3fe0*/  R2UR UR7, R204 ;  /* 0x00000000cc0772ca */ /* 0x000fe400000e0000 */
[----:B------:R-:W-:Y:S01]  /*3ff0*/  R2UR UR10, R17 ;  /* 0x00000000110a72ca */ /* 0x000fe200000e0000 */
[----:B------:R-:W-:-:S04]  /*4000*/  UISETP.NE.AND UP0, UPT, UR60, 0x2, UPT ;  /* 0x000000023c00788c */ /* 0x000fc8000bf05270 */
[----:B------:R-:W-:-:S04]  /*4010*/  USEL UR60, UR60, URZ, UP0 ;  /* 0x0000003f3c3c7287 */ /* 0x000fc80008000000 */
[----:B------:R-:W-:Y:S01]  /*4020*/  IMAD.U32 R152, RZ, RZ, UR6 ;  /* 0x00000006ff987e24 */ /* 0x000fe2000f8e00ff */
[----:B------:R-:W-:-:S04]  /*4030*/  UIADD3 UR6, UR6, -0x1, URZ ;  /* 0xffffffff06067890 */ /* 0x000fc8000fffe03f */
[----:B------:R-:W-:Y:S02]  /*4040*/  ISETP.GT.AND P2, PT, R152, UR10, PT ;  /* 0x0000000a98007c0c */ /* 0x000fe4000bf44270 */
[----:B------:R-:W-:Y:S01]  /*4050*/  IMAD.U32 R203, RZ, RZ, UR6 ;  /* 0x00000006ffcb7e24 */ /* 0x000fe2000f8e00ff */
[----:B------:R-:W-:-:S04]  /*4060*/  USEL UR6, URZ, 0x1, UP0 ;  /* 0x000000013f067887 */ /* 0x000fc80008000000 */
[----:B------:R-:W-:-:S06]  /*4070*/  ULOP3.LUT UR7, UR7, UR6, URZ, 0x3c, !UPT ;  /* 0x0000000607077292 */ /* 0x000fcc000f8e3c3f */
[----:B------:R-:W-:Y:S01]  /*4080*/  IMAD.U32 R204, RZ, RZ, UR7 ;  /* 0x00000007ffcc7e24 */ /* 0x000fe2000f8e00ff */
[----:B-1----:R-:W-:Y:S06]  /*4090*/  @!P0 BRA `(.L_x_188) ;  /* 0x0000000000048947 */ /* 0x002fec0003800000 */
[----:B------:R-:W-:Y:S01]  /*40a0*/  BPT.TRAP 0x1 ;  /* 0x000000040000795c */ /* 0x000fe20000300000 */
.L_x_188:
[----:B------:R-:W-:Y:S02]  /*40b0*/  R2UR UR6, R16 ;  /* 0x00000000100672ca */ /* 0x000fe400000e0000 */
[----:B------:R-:W-:-:S11]  /*40c0*/  R2UR UR7, R204 ;  /* 0x00000000cc0772ca */ /* 0x000fd600000e0000 */
[----:B------:R-:W-:Y:S02]  /*40d0*/  ULEA UR6, UR60, UR6, 0x3 ;  /* 0x000000063c067291 */ /* 0x000fe4000f8e183f */
[----:B------:R-:W-:-:S04]  /*40e0*/  IMAD.U32 R200, RZ, RZ, UR7 ;  /* 0x00000007ffc87e24 */ /* 0x000fc8000f8e00ff */
[----:B------:R-:W-:Y:S01]  /*40f0*/  IMAD.U32 R212, RZ, RZ, UR6 ;  /* 0x00000006ffd47e24 */ /* 0x000fe2000f8e00ff */
[----:B------:R-:W-:-:S04]  /*4100*/  SHF.L.U32 R200, R200, 0x1f, RZ ;  /* 0x0000001fc8c87819 */ /* 0x000fc800000006ff */
[----:B------:R1:W2:Y:S01]  /*4110*/  SYNCS.PHASECHK.TRANS64.TRYWAIT P3, [UR6+0x32430], R200 ;  /* 0x032430c8ff0075a7 */ /* 0x0002a20008060146 */
[----:B------:R-:W-:Y:S05]  /*4120*/  @!P0 BRA `(.L_x_189) ;  /* 0x0000000000048947 */ /* 0x000fea0003800000 */
[----:B------:R-:W-:Y:S01]  /*4130*/  BPT.TRAP 0x1 ;  /* 0x000000040000795c */ /* 0x000fe20000300000 */
.L_x_189:
[----:B--2---:R-:W-:Y:S05]  /*4140*/  @P3 BRA `(.L_x_190) ;  /* 0x00000000000c3947 */ /* 0x004fea0003800000 */
[----:B------:R-:W-:-:S13]  /*4150*/  R2UR UR6, R212 ;  /* 0x00000000d40672ca */ /* 0x000fda00000e0000 */
[----:B------:R-:W2:Y:S02]  /*4160*/  SYNCS.PHASECHK.TRANS64.TRYWAIT P3, [UR6+0x32430], R200 ;  /* 0x032430c8ff0075a7 */ /* 0x000ea40008060146 */
[----:B--2---:R-:W-:Y:S05]  /*4170*/  @!P3 BRA `(.L_x_191) ;  /* 0x000000a40078b947 */ /* 0x004fea0003800000 */
.L_x_190:
[----:B------:R-:W-:Y:S01]  /*4180*/  R2UR UR6, R0 ;  /* 0x00000000000672ca */ /* 0x000fe200000e0000 */
[----:B0-2---:R-:W-:Y:S01]  /*4190*/  WARPGROUP.ARRIVE ;  /* 0x00000000000079c5 */ /* 0x005fe20000000000 */
[----:B------:R-:W-:Y:S01]  /*41a0*/  MOV R201, UR21 ;  /* 0x0000001500c97c02 */ /* 0x000fe20008000f00 */
[----:B------:R-:W-:Y:S01]  /*41b0*/  UMOV UR23, 0x40000040 ;  /* 0x4000004000177882 */ /* 0x000fe20000000000 */
[----:B------:R-:W-:Y:S01]  /*41c0*/  MOV R205, UR20 ;  /* 0x0000001400cd7c02 */ /* 0x000fe20008000f00 */
[----:B------:R-:W-:Y:S01]  /*41d0*/  UMOV UR19, 0x40000040 ;  /* 0x4000004000137882 */ /* 0x000fe20000000000 */
[----:B------:R-:W-:Y:S01]  /*41e0*/  R2UR UR20, R2 ;  /* 0x00000000021472ca */ /* 0x000fe200000e0000 */
[----:B------:R-:W-:Y:S01]  /*41f0*/  UMOV UR15, 0x40000040 ;  /* 0x40000040000f7882 */ /* 0x000fe20000000000 */
[----:B------:R-:W-:Y:S01]  /*4200*/  R2UR UR21, R3 ;  /* 0x00000000031572ca */ /* 0x000fe200000e0000 */
[----:B------:R-:W-:Y:S01]  /*4210*/  UMOV UR11, 0x40000040 ;  /* 0x40000040000b7882 */ /* 0x000fe20000000000 */
[----:B------:R-:W-:-:S02]  /*4220*/  MOV R206, UR17 ;  /* 0x0000001100ce7c02 */ /* 0x000fc40008000f00 */
[----:B------:R-:W-:Y:S01]  /*4230*/  MOV R207, UR16 ;  /* 0x0000001000cf7c02 */ /* 0x000fe20008000f00 */
[----:B------:R-:W-:Y:S01]  /*4240*/  UIMAD UR6, UR60, 0x300, UR6 ;  /* 0x000003003c0678a4 */ /* 0x000fe2000f8e0206 */
[----:B------:R-:W-:Y:S02]  /*4250*/  R2UR UR16, R4 ;  /* 0x00000000041072ca */ /* 0x000fe400000e0000 */
[----:B------:R-:W-:Y:S01]  /*4260*/  R2UR UR17, R5 ;  /* 0x00000000051172ca */ /* 0x000fe200000e0000 */
[----:B------:R-:W-:Y:S01]  /*4270*/  UIADD3 UR7, UR6, 0x2, URZ ;  /* 0x0000000206077890 */ /* 0x000fe2000fffe03f */
[----:B------:R-:W-:Y:S02]  /*4280*/  MOV R208, UR13 ;  /* 0x0000000d00d07c02 */ /* 0x000fe40008000f00 */
[----:B------:R-:W-:Y:S01]  /*4290*/  UMOV UR22, UR6 ;  /* 0x0000000600167c82 */ /* 0x000fe20008000000 */
[----:B------:R-:W-:Y:S01]  /*42a0*/  MOV R209, UR12 ;  /* 0x0000000c00d17c02 */ /* 0x000fe20008000f00 */
[----:B------:R-:W-:Y:S01]  /*42b0*/  HGMMA.64x96x16.F32.BF16 R152, gdesc[UR20], RZ, !UPT, gsb0 ;  /* 0x01600000149879f0 */ /* 0x000fe2000c0018ff */
[----:B------:R-:W-:Y:S01]  /*42c0*/  R2UR UR12, R6 ;  /* 0x00000000060c72ca */ /* 0x000fe200000e0000 */
[----:B------:R-:W-:Y:S01]  /*42d0*/  UMOV UR18, UR7 ;  /* 0x0000000700127c82 */ /* 0x000fe20008000000 */
[----:B------:R-:W-:Y:S01]  /*42e0*/  R2UR UR13, R7 ;  /* 0x00000000070d72ca */ /* 0x000fe200000e0000 */
[----:B------:R-:W-:Y:S01]  /*42f0*/  UIADD3 UR7, UR6, 0x4, URZ ;  /* 0x0000000406077890 */ /* 0x000fe2000fffe03f */
[----:B------:R-:W-:Y:S01]  /*4300*/  MOV R210, UR9 ;  /* 0x0000000900d27c02 */ /* 0x000fe20008000f00 */
[----:B------:R-:W-:Y:S01]  /*4310*/  UIADD3 UR6, UR6, 0x6, URZ ;  /* 0x0000000606067890 */ /* 0x000fe2000fffe03f */
[----:B------:R-:W-:-:S02]  /*4320*/  MOV R211, UR8 ;  /* 0x0000000800d37c02 */ /* 0x000fc40008000f00 */
[----:B------:R-:W-:Y:S02]  /*4330*/  R2UR UR8, R8 ;  /* 0x00000000080872ca */ /* 0x000fe400000e0000 */
[----:B------:R-:W-:Y:S01]  /*4340*/  UMOV UR14, UR7 ;  /* 0x00000007000e7c82 */ /* 0x000fe20008000000 */
[----:B------:R-:W-:Y:S01]  /*4350*/  R2UR UR9, R9 ;  /* 0x00000000090972ca */ /* 0x000fe200000e0000 */
[----:B------:R-:W-:Y:S01]  /*4360*/  UMOV UR10, UR6 ;  /* 0x00000006000a7c82 */ /* 0x000fe20008000000 */
[----:B------:R-:W-:Y:S02]  /*4370*/  R2UR UR21, R201 ;  /* 0x00000000c91572ca */ /* 0x000fe400000e0000 */
[----:B------:R-:W-:Y:S01]  /*4380*/  R2UR UR20, R205 ;  /* 0x00000000cd1472ca */ /* 0x000fe200000e0000 */
[----:B------:R-:W-:Y:S02]  /*4390*/  WARPGROUP.DEPBAR.LE gsb0, 0x0 ;  /* 0x00008000000079c5 */ /* 0x000fe40000010000 */
[----:B------:R-:W-:-:S06]  /*43a0*/  WARPGROUP.ARRIVE ;  /* 0x00000000000079c5 */ /* 0x000fcc0000000000 */
[----:B------:R-:W-:Y:S01]  /*43b0*/  HGMMA.64x96x16.F32.BF16 R152, gdesc[UR16], R152, gsb0 ;  /* 0x01600000109879f0 */ /* 0x000fe20008001898 */
        /* <DEDUP_REMOVED lines=13> */
[----:B------:R-:W-:-:S12]  /*4490*/  @!P0 BRA `(.L_x_192) ;  /* 0x0000000000048947 */ /* 0x000fd80003800000 */
[----:B------:R-:W-:Y:S01]  /*44a0*/  BPT.TRAP 0x1 ;  /* 0x000000040000795c */ /* 0x000fe20000300000 */
.L_x_192:
[----:B------:R-:W-:-:S13]  /*44b0*/  R2UR UR6, R212 ;  /* 0x00000000d40672ca */ /* 0x000fda00000e0000 */
[----:B------:R0:W2:Y:S01]  /*44c0*/  SYNCS.PHASECHK.TRANS64.TRYWAIT P3, [UR6+0x32450], R200 ;  /* 0x032450c8ff0075a7 */ /* 0x0000a20008060146 */
[----:B------:R-:W-:Y:S05]  /*44d0*/  @!P0 BRA `(.L_x_193) ;  /* 0x0000000000048947 */ /* 0x000fea0003800000 */
[----:B------:R-:W-:Y:S01]  /*44e0*/  BPT.TRAP 0x1 ;  /* 0x000000040000795c */ /* 0x000fe20000300000 */
.L_x_193:
[----:B--2---:R-:W-:Y:S05]  /*44f0*/  @P3 BRA `(.L_x_194) ;  /* 0x00000000000c3947 */ /* 0x004fea0003800000 */
[----:B------:R-:W-:-:S13]  /*4500*/  R2UR UR6, R212 ;  /* 0x00000000d40672ca */ /* 0x000fda00000e0000 */
[----:B------:R-:W2:Y:S02]  /*4510*/  SYNCS.PHASECHK.TRANS64.TRYWAIT P3, [UR6+0x32450], R200 ;  /* 0x032450c8ff0075a7 */ /* 0x000ea40008060146 */
[----:B--2---:R-:W-:Y:S05]  /*4520*/  @!P3 BRA `(.L_x_195) ;  /* 0x000000a000a8b947 */ /* 0x004fea0003800000 */
.L_x_194:
[----:B------:R-:W-:Y:S01]  /*4530*/  R2UR UR6, R14 ;  /* 0x000000000e0672ca */ /* 0x000fe200000e0000 */
[----:B------:R-:W-:Y:S01]  /*4540*/  WARPGROUP.ARRIVE ;  /* 0x00000000000079c5 */ /* 0x000fe20000000000 */
[----:B012---:R-:W-:Y:S01]  /*4550*/  MOV R200, UR49 ;  /* 0x0000003100c87c02 */ /* 0x007fe20008000f00 */
[----:B------:R-:W-:Y:S01]  /*4560*/  UMOV UR51, 0x40000040 ;  /* 0x4000004000337882 */ /* 0x000fe20000000000 */
[----:B------:R-:W-:Y:S01]  /*4570*/  MOV R201, UR48 ;  /* 0x0000003000c97c02 */ /* 0x000fe20008000f00 */
[----:B------:R-:W-:Y:S01]  /*4580*/  UMOV UR55, 0x40000040 ;  /* 0x4000004000377882 */ /* 0x000fe20000000000 */
[----:B------:R-:W-:Y:S01]  /*4590*/  R2UR UR48, R10 ;  /* 0x000000000a3072ca */ /* 0x000fe200000e0000 */
[----:B------:R-:W-:Y:S01]  /*45a0*/  UMOV UR7, 0x40000040 ;  /* 0x4000004000077882 */ /* 0x000fe20000000000 */
[----:B------:R-:W-:Y:S01]  /*45b0*/  R2UR UR49, R11 ;  /* 0x000000000b3172ca */ /* 0x000fe200000e0000 */
[----:B------:R-:W-:Y:S01]  /*45c0*/  UMOV UR11, 0x40000040 ;  /* 0x40000040000b7882 */ /* 0x000fe20000000000 */
[----:B------:R-:W-:Y:S01]  /*45d0*/  MOV R205, UR53 ;  /* 0x0000003500cd7c02 */ /* 0x000fe20008000f00 */
[----:B------:R-:W-:Y:S01]  /*45e0*/  UMOV UR15, 0x40000040 ;  /* 0x40000040000f7882 */ /* 0x000fe20000000000 */
[----:B------:R-:W-:Y:S01]  /*45f0*/  MOV R206, UR52 ;  /* 0x0000003400ce7c02 */ /* 0x000fe20008000f00 */
[----:B------:R-:W-:Y:S01]  /*4600*/  UIMAD UR58, UR60, 0xc00, UR6 ;  /* 0x00000c003c3a78a4 */ /* 0x000fe2000f8e0206 */
[----:B------:R-:W-:Y:S01]  /*4610*/  R2UR UR52, R12 ;  /* 0x000000000c3472ca */ /* 0x000fe200000e0000 */
[----:B------:R-:W-:Y:S01]  /*4620*/  UMOV UR19, 0x40000040 ;  /* 0x4000004000137882 */ /* 0x000fe20000000000 */
[----:B------:R-:W-:Y:S01]  /*4630*/  R2UR UR53, R13 ;  /* 0x000000000d3572ca */ /* 0x000fe200000e0000 */
[----:B------:R-:W-:-:S02]  /*4640*/  UIADD3 UR6, UR58, 0x2, URZ ;  /* 0x000000023a067890 */ /* 0x000fc4000fffe03f */
[----:B------:R-:W-:Y:S02]  /*4650*/  UIADD3 UR10, UR58, 0x6, URZ ;  /* 0x000000063a0a7890 */ /* 0x000fe4000fffe03f */
[----:B------:R-:W-:Y:S01]  /*4660*/  UMOV UR50, UR58 ;  /* 0x0000003a00327c82 */ /* 0x000fe20008000000 */
[----:B------:R-:W-:Y:S01]  /*4670*/  UIADD3 UR14, UR58, 0x300, URZ ;  /* 0x000003003a0e7890 */ /* 0x000fe2000fffe03f */
[----:B------:R-:W-:Y:S01]  /*4680*/  HGMMA.64x96x16.F32.BF16 R152, gdesc[UR48], R152, gsb0 ;  /* 0x01600000309879f0 */ /* 0x000fe20008001898 */
[----:B------:R-:W-:Y:S01]  /*4690*/  UMOV UR54, UR6 ;  /* 0x0000000600367c82 */ /* 0x000fe20008000000 */
[----:B------:R-:W-:Y:S01]  /*46a0*/  UIADD3 UR6, UR58, 0x4, URZ ;  /* 0x000000043a067890 */ /* 0x000fe2000fffe03f */
[----:B------:R-:W-:Y:S01]  /*46b0*/  R2UR UR49, R200 ;  /* 0x00000000c83172ca */ /* 0x000fe200000e0000 */
[----:B------:R-:W-:Y:S01]  /*46c0*/  UIADD3 UR18, UR58, 0x302, URZ ;  /* 0x000003023a127890 */ /* 0x000fe2000fffe03f */
[----:B------:R-:W-:Y:S01]  /*46d0*/  R2UR UR48, R201 ;  /* 0x00000000c93072ca */ /* 0x000fe200000e0000 */
[----:B------:R-:W-:Y:S01]  /*46e0*/  UIADD3 UR22, UR58, 0x304, URZ ;  /* 0x000003043a167890 */ /* 0x000fe2000fffe03f */
[----:B------:R-:W-:Y:S01]  /*46f0*/  UMOV UR23, 0x40000040 ;  /* 0x4000004000177882 */ /* 0x000fe20000000000 */
        /* <DEDUP_REMOVED lines=14> */
[----:B------:R-:W-:Y:S01]  /*47e0*/  UMOV UR59, 0x40000040 ;  /* 0x40000040003b7882 */ /* 0x000fe20000000000 */
[----:B------:R-:W-:-:S02]  /*47f0*/  WARPGROUP.DEPBAR.LE gsb0, 0x0 ;  /* 0x00008000000079c5 */ /* 0x000fc40000010000 */
[----:B------:R-:W-:-:S06]  /*4800*/  WARPGROUP.ARRIVE ;  /* 0x00000000000079c5 */ /* 0x000fcc0000000000 */
[----:B------:R-:W-:Y:S01]  /*4810*/  HGMMA.64x96x16.F32.BF16 R152, gdesc[UR52], R152, gsb0 ;  /* 0x01600000349879f0 */ /* 0x000fe20008001898 */
[----:B------:R-:W-:Y:S01]  /*4820*/  R2UR UR53, R205 ;  /* 0x00000000cd3572ca */ /* 0x000fe200000e0000 */
[----:B------:R-:W-:Y:S01]  /*4830*/  UIADD3 UR54, UR58, 0x904, URZ ;  /* 0x000009043a367890 */ /* 0x000fe2000fffe03f */
[----:B------:R-:W-:Y:S01]  /*4840*/  R2UR UR52, R206 ;  /* 0x00000000ce3472ca */ /* 0x000fe200000e0000 */
[----:B------:R-:W-:Y:S01]  /*4850*/  UMOV UR55, 0x40000040 ;  /* 0x4000004000377882 */ /* 0x000fe20000000000 */
[----:B------:R-:W-:Y:S01]  /*4860*/  UIADD3 UR58, UR58, 0x906, URZ ;  /* 0x000009063a3a7890 */ /* 0x000fe2000fffe03f */
[----:B------:R-:W-:Y:S02]  /*4870*/  WARPGROUP.DEPBAR.LE gsb0, 0x0 ;  /* 0x00008000000079c5 */ /* 0x000fe40000010000 */
[----:B------:R-:W-:-:S06]  /*4880*/  WARPGROUP.ARRIVE ;  /* 0x00000000000079c5 */ /* 0x000fcc0000000000 */
[----:B------:R-:W-:Y:S01]  /*4890*/  HGMMA.64x96x16.F32.BF16 R152, gdesc[UR4], R152, gsb0 ;  /* 0x01600000049879f0 */ /* 0x000fe20008001898 */
[----:B------:R-:W-:Y:S01]  /*48a0*/  ULDC UR6, c[0x0][0xa80] ;  /* 0x0002a00000067ab9 */ /* 0x000fe20000000800 */
[----:B------:R-:W-:-:S13]  /*48b0*/  R2UR UR7, R202 ;  /* 0x00000000ca0772ca */ /* 0x000fda00000e0000 */
[----:B------:R-:W-:Y:S01]  /*48c0*/  UIMAD UR7, UR60, 0xc00, UR7 ;  /* 0x00000c003c0778a4 */ /* 0x000fe2000f8e0207 */
[----:B------:R-:W-:Y:S02]  /*48d0*/  WARPGROUP.DEPBAR.LE gsb0, 0x0 ;  /* 0x00008000000079c5 */ /* 0x000fe40000010000 */
[----:B------:R-:W-:-:S06]  /*48e0*/  WARPGROUP.ARRIVE ;  /* 0x00000000000079c5 */ /* 0x000fcc0000000000 */
[----:B------:R-:W-:Y:S01]  /*48f0*/  HGMMA.64x96x16.F32.BF16 R152, gdesc[UR8], R152, gsb0 ;  /* 0x01600000089879f0 */ /* 0x000fe20008001898 */
[----:B------:R-:W-:Y:S01]  /*4900*/  R2UR UR11, R212 ;  /* 0x00000000d40b72ca */ /* 0x000fe200000e0000 */
[----:B------:R-:W-:Y:S01]  /*4910*/  UMOV UR10, UR7 ;  /* 0x00000007000a7c82 */ /* 0x000fe20008000000 */
        /* <DEDUP_REMOVED lines=61> */
[----:B0-----:R-:W-:Y:S01]  /*4cf0*/  FMNMX.FTZ R185, R201, R22, !PT ;  /* 0x00000016c9b97209 */ /* 0x001fe20007810000 */
        /* <DEDUP_REMOVED lines=26> */
[----:B------:R-:W-:-:S03]  /*4ea0*/  FMUL.FTZ R198, R198, UR61 ;  /* 0x0000003dc6c67c20 */ /* 0x000fc60008410000 */
        /* <DEDUP_REMOVED lines=20> */
[----:B-1----:R-:W-:Y:S01]  /*4ff0*/  FMNMX.FTZ R208, R164, R207, !PT ;  /* 0x000000cfa4d07209 */ /* 0x002fe20007810000 */
[----:B------:R-:W-:-:S06]  /*5000*/  FMUL.FTZ R207, R199, UR61 ;  /* 0x0000003dc7cf7c20 */ /* 0x000fcc0008410000 */
[----:B------:R-:W1:Y:S01]  /*5010*/  MUFU.TANH R160, R160 ;  /* 0x000000a000a07308 */ /* 0x000e620000002400 */
[----:B--2---:R-:W-:Y:S01]  /*5020*/  FMNMX.FTZ R189, R159, R188, !PT ;  /* 0x000000bc9fbd7209 */ /* 0x004fe20007810000 */
[----:B------:R-:W-:-:S06]  /*5030*/  FMUL.FTZ R188, R193, UR61 ;  /* 0x0000003dc1bc7c20 */ /* 0x000fcc0008410000 */
        /* <DEDUP_REMOVED lines=18> */
[----:B--2---:R-:W-:-:S07]  /*5160*/  FMNMX.FTZ R192, R177, R192, !PT ;  /* 0x000000c0b1c07209 */ /* 0x004fce0007810000 */
[----:B------:R-:W2:Y:S01]  /*5170*/  MUFU.TANH R173, R173 ;  /* 0x000000ad00ad7308 */ /* 0x000ea20000002400 */
[----:B0-----:R-:W-:-:S07]  /*5180*/  FMNMX.FTZ R194, R168, R189, !PT ;  /* 0x000000bda8c27209 */ /* 0x001fce0007810000 */
[----:B------:R-:W0:Y:S01]  /*5190*/  MUFU.TANH R178, R178 ;  /* 0x000000b200b27308 */ /* 0x000e220000002400 */
[----:B-1----:R-:W-:Y:S01]  /*51a0*/  FMNMX.FTZ R189, R179, R192, !PT ;  /* 0x000000c0b3bd7209 */ /* 0x002fe20007810000 */
[----:B------:R-:W-:-:S06]  /*51b0*/  FMUL.FTZ R192, R196, UR61 ;  /* 0x0000003dc4c07c20 */ /* 0x000fcc0008410000 */
        /* <DEDUP_REMOVED lines=38> */
[----:B--2---:R-:W-:-:S05]  /*5420*/  FMNMX.FTZ R193, R194, R193, !PT ;  /* 0x000000c1c2c17209 */ /* 0x004fca0007810000 */
[----:B------:R-:W2:Y:S02]  /*5430*/  SHFL.BFLY PT, R208, R193, 0x2, 0x1f ;  /* 0x0c401f00c1d07f89 */ /* 0x000ea400000e0000 */
[----:B------:R-:W3:Y:S01]  /*5440*/  MUFU.TANH R207, R207 ;  /* 0x000000cf00cf7308 */ /* 0x000ee20000002400 */
[----:B0-----:R-:W-:-:S04]  /*5450*/  FMNMX.FTZ R189, R195, R196, !PT ;  /* 0x000000c4c3bd7209 */ /* 0x001fc80007810000 */
[----:B-1----:R-:W-:-:S04]  /*5460*/  FMNMX.FTZ R196, R198, R189, !PT ;  /* 0x000000bdc6c47209 */ /* 0x002fc80007810000 */
[----:B---3--:R-:W-:-:S05]  /*5470*/  FMNMX.FTZ R196, R207, R196, !PT ;  /* 0x000000c4cfc47209 */ /* 0x008fca0007810000 */
[----:B------:R-:W0:Y:S01]  /*5480*/  SHFL.BFLY PT, R197, R196, 0x2, 0x1f ;  /* 0x0c401f00c4c57f89 */ /* 0x000e2200000e0000 */
[----:B--2---:R-:W-:-:S05]  /*5490*/  FMNMX.FTZ R208, R193, R208, !PT ;  /* 0x000000d0c1d07209 */ /* 0x004fca0007810000 */
[----:B------:R-:W1:Y:S01]  /*54a0*/  SHFL.BFLY PT, R189, R208, 0x1, 0x1f ;  /* 0x0c201f00d0bd7f89 */ /* 0x000e6200000e0000 */
[----:B0-----:R-:W-:-:S05]  /*54b0*/  FMNMX.FTZ R199, R196, R197, !PT ;  /* 0x000000c5c4c77209 */ /* 0x001fca0007810000 */
[----:B------:R-:W0:Y:S01]  /*54c0*/  SHFL.BFLY PT, R210, R199, 0x1, 0x1f ;  /* 0x0c201f00c7d27f89 */ /* 0x000e2200000e0000 */
[----:B-1----:R-:W-:-:S05]  /*54d0*/  FMNMX.FTZ R189, R208, R189, !PT ;  /* 0x000000bdd0bd7209 */ /* 0x002fca0007810000 */
[C---:B------:R-:W-:Y:S01]  /*54e0*/  FADD.FTZ R22, -R189.reuse, R22 ;  /* 0x00000016bd167221 */ /* 0x040fe20000010100 */
[----:B------:R-:W-:-:S03]  /*54f0*/  FMUL.FTZ R209, R189, UR6 ;  /* 0x00000006bdd17c20 */ /* 0x000fc60008410000 */
[----:B------:R-:W-:Y:S01]  /*5500*/  FMUL.FTZ R193, R22, UR6 ;  /* 0x0000000616c17c20 */ /* 0x000fe20008410000 */
[--C-:B------:R-:W-:Y:S01]  /*5510*/  FFMA.FTZ R22, R201, UR6, -R209.reuse ;  /* 0x00000006c9167c23 */ /* 0x100fe200080108d1 */
[----:B------:R-:W-:Y:S02]  /*5520*/  IMAD.U32 R201, RZ, RZ, UR11 ;  /* 0x0000000bffc97e24 */ /* 0x000fe4000f8e00ff */
[--C-:B------:R-:W-:Y:S01]  /*5530*/  FFMA.FTZ R197, R152, UR6, -R209.reuse ;  /* 0x0000000698c57c23 */ /* 0x100fe200080108d1 */
[--C-:B------:R-:W-:Y:S01]  /*5540*/  FFMA.FTZ R155, R155, UR6, -R209.reuse ;  /* 0x000000069b9b7c23 */ /* 0x100fe200080108d1 */
[----:B------:R-:W-:Y:S01]  /*5550*/  UMOV UR11, 0x40000040 ;  /* 0x40000040000b7882 */ /* 0x000fe20000000000 */
[----:B------:R-:W-:Y:S01]  /*5560*/  @!P1 VIADD R152, R201, 0x32440 ;  /* 0x00032440c9989836 */ /* 0x000fe20000000000 */
[----:B------:R-:W1:Y:S01]  /*5570*/  MUFU.EX2 R193, R193 ;  /* 0x000000c100c17308 */ /* 0x000e620000000800 */
[--C-:B------:R-:W-:Y:S01]  /*5580*/  FFMA.FTZ R213, R158, UR6, -R209.reuse ;  /* 0x000000069ed57c23 */ /* 0x100fe200080108d1 */
[--C-:B------:R-:W-:Y:S01]  /*5590*/  FFMA.FTZ R158, R161, UR6, -R209.reuse ;  /* 0x00000006a19e7c23 */ /* 0x100fe200080108d1 */
[--C-:B------:R-:W-:Y:S01]  /*55a0*/  FFMA.FTZ R161, R163, UR6, -R209.reuse ;  /* 0x00000006a3a17c23 */ /* 0x100fe200080108d1 */
[----:B------:R-:W-:Y:S01]  /*55b0*/  @!P1 PRMT R152, RZ, 0x654, R152 ;  /* 0x00000654ff989816 */ /* 0x000fe20000000098 */
[--C-:B------:R-:W-:Y:S01]  /*55c0*/  FFMA.FTZ R156, R156, UR6, -R209.reuse ;  /* 0x000000069c9c7c23 */ /* 0x100fe200080108d1 */
[--C-:B------:R-:W-:Y:S01]  /*55d0*/  FFMA.FTZ R162, R162, UR6, -R209.reuse ;  /* 0x00000006a2a27c23 */ /* 0x100fe200080108d1 */
[----:B0-----:R-:W-:Y:S01]  /*55e0*/  FMNMX.FTZ R196, R199, R210, !PT ;  /* 0x000000d2c7c47209 */ /* 0x001fe20007810000 */
[--C-:B------:R-:W-:Y:S01]  /*55f0*/  FFMA.FTZ R210, R157, UR6, -R209.reuse ;  /* 0x000000069dd27c23 */ /* 0x100fe200080108d1 */
[----:B------:R-:W-:Y:S01]  /*5600*/  IADD3 R157, -R19, 0xb, RZ ;  /* 0x0000000b139d7810 */ /* 0x000fe20007ffe1ff */
[----:B------:R-:W-:Y:S01]  /*5610*/  MUFU.EX2 R22, R22 ;  /* 0x0000001600167308 */ /* 0x000fe20000000800 */
[----:B------:R-:W-:Y:S01]  /*5620*/  FFMA.FTZ R170, R170, UR6, -R209 ;  /* 0x00000006aaaa7c23 */ /* 0x000fe200080108d1 */
[C---:B------:R-:W-:Y:S01]  /*5630*/  FADD.FTZ R23, -R196.reuse, R23 ;  /* 0x00000017c4177221 */ /* 0x040fe20000010100 */
[----:B------:R-:W-:Y:S01]  /*5640*/  FMUL.FTZ R211, R196, UR6 ;  /* 0x00000006c4d37c20 */ /* 0x000fe20008410000 */
[----:B------:R2:W-:Y:S06]  /*5650*/  BAR.ARV R157, 0x100 ;  /* 0x0004009d0000751d */ /* 0x0005ec0000002000 */
[----:B------:R-:W-:Y:S01]  /*5660*/  FMUL.FTZ R208, R23, UR6 ;  /* 0x0000000617d07c20 */ /* 0x000fe20008410000 */
[--C-:B------:R-:W-:Y:S01]  /*5670*/  FFMA.FTZ R23, R154, UR6, -R211.reuse ;  /* 0x000000069a177c23 */ /* 0x100fe200080108d3 */
[--C-:B------:R-:W-:Y:S01]  /*5680*/  FFMA.FTZ R212, R153, UR6, -R211.reuse ;  /* 0x0000000699d47c23 */ /* 0x100fe200080108d3 */
[--C-:B------:R-:W-:Y:S01]  /*5690*/  FFMA.FTZ R200, R200, UR6, -R211.reuse ;  /* 0x00000006c8c87c23 */ /* 0x100fe200080108d3 */
[--C-:B------:R-:W-:Y:S01]  /*56a0*/  FFMA.FTZ R205, R205, UR6, -R211.reuse ;  /* 0x00000006cdcd7c23 */ /* 0x100fe200080108d3 */
[----:B------:R0:W-:Y:S01]  /*56b0*/  @!P1 SYNCS.ARRIVE.TRANS64.RED.A1T0 RZ, [R152+URZ], RZ ;  /* 0x000000ff98ff99a7 */ /* 0x0001e2000810043f */
[----:B------:R-:W3:Y:S01]  /*56c0*/  MUFU.EX2 R208, R208 ;  /* 0x000000d000d07308 */ /* 0x000ee20000000800 */
[-C--:B-1----:R-:W-:Y:S01]  /*56d0*/  FMUL.FTZ R24, R24, R193.reuse ;  /* 0x000000c118187220 */ /* 0x082fe20000410000 */
        /* <DEDUP_REMOVED lines=22> */
[----:B------:R-:W1:Y:S01]  /*5840*/  MUFU.EX2 R210, R210 ;  /* 0x000000d200d27308 */ /* 0x000e620000000800 */
        /* <DEDUP_REMOVED lines=15> */
[----:B------:R-:W4:Y:S01]  /*5940*/  MUFU.EX2 R212, R212 ;  /* 0x000000d400d47308 */ /* 0x000f220000000800 */
        /* <DEDUP_REMOVED lines=15> */
[----:B------:R-:W5:Y:S01]  /*5a40*/  MUFU.EX2 R205, R205 ;  /* 0x000000cd00cd7308 */ /* 0x000f620000000800 */
        /* <DEDUP_REMOVED lines=15> */
[-C--:B---3--:R-:W-:Y:S01]  /*5b40*/  FMUL.FTZ R26, R26, R208.reuse ;  /* 0x000000d01a1a7220 */ /* 0x088fe20000410000 */
        /* <DEDUP_REMOVED lines=63> */
[----:B0-----:R-:W-:Y:S01]  /*5f40*/  F2FP.BF16.F32.PACK_AB R152, R197, R22 ;  /* 0x00000016c598723e */ /* 0x001fe200000010ff */
[--C-:B------:R-:W-:Y:S01]  /*5f50*/  FFMA.FTZ R159, R159, UR6, -R211.reuse ;  /* 0x000000069f9f7c23 */ /* 0x100fe200080108d3 */
[----:B-1----:R-:W-:Y:S01]  /*5f60*/  F2FP.BF16.F32.PACK_AB R154, R210, R199 ;  /* 0x000000c7d29a723e */ /* 0x002fe200000010ff */
[--C-:B------:R-:W-:Y:S01]  /*5f70*/  FFMA.FTZ R160, R160, UR6, -R211.reuse ;  /* 0x00000006a0a07c23 */ /* 0x100fe200080108d3 */
[----:B----4-:R-:W-:Y:S01]  /*5f80*/  F2FP.BF16.F32.PACK_AB R153, R212, R23 ;  /* 0x00000017d499723e */ /* 0x010fe200000010ff */
[--C-:B------:R-:W-:Y:S01]  /*5f90*/  FFMA.FTZ R163, R165, UR6, -R211.reuse ;  /* 0x00000006a5a37c23 */ /* 0x100fe200080108d3 */
[----:B-----5:R-:W-:Y:S01]  /*5fa0*/  F2FP.BF16.F32.PACK_AB R155, R205, R200 ;  /* 0x000000c8cd9b723e */ /* 0x020fe200000010ff */
[----:B------:R2:W-:Y:S01]  /*5fb0*/  BAR.SYNC.DEFER_BLOCKING R15, 0x100 ;  /* 0x0004000f0000751d */ /* 0x0005e20000010000 */
[----:B------:R-:W-:Y:S01]  /*5fc0*/  FFMA.FTZ R214, R167, UR6, -R211 ;  /* 0x00000006a7d67c23 */ /* 0x000fe200080108d3 */
[--C-:B------:R-:W-:Y:S01]  /*5fd0*/  FFMA.FTZ R165, R164, UR6, -R209.reuse ;  /* 0x00000006a4a57c23 */ /* 0x100fe200080108d1 */
[--C-:B------:R-:W-:Y:S01]  /*5fe0*/  FFMA.FTZ R164, R169, UR6, -R209.reuse ;  /* 0x00000006a9a47c23 */ /* 0x100fe200080108d1 */
[----:B------:R-:W-:Y:S01]  /*5ff0*/  FFMA.FTZ R167, R171, UR6, -R209 ;  /* 0x00000006aba77c23 */ /* 0x000fe200080108d1 */
[--C-:B------:R-:W-:Y:S01]  /*6000*/  FFMA.FTZ R169, R168, UR6, -R211.reuse ;  /* 0x00000006a8a97c23 */ /* 0x100fe200080108d3 */
[----:B------:R-:W-:Y:S01]  /*6010*/  MUFU.EX2 R156, R156 ;  /* 0x0000009c009c7308 */ /* 0x000fe20000000800 */
[--C-:B------:R-:W-:Y:S01]  /*6020*/  FFMA.FTZ R166, R166, UR6, -R211.reuse ;  /* 0x00000006a6a67c23 */ /* 0x100fe200080108d3 */
[--C-:B------:R-:W-:Y:S01]  /*6030*/  FFMA.FTZ R168, R173, UR6, -R211.reuse ;  /* 0x00000006ada87c23 */ /* 0x100fe200080108d3 */
[----:B------:R-:W-:Y:S01]  /*6040*/  FFMA.FTZ R171, R175, UR6, -R211 ;  /* 0x00000006afab7c23 */ /* 0x000fe200080108d3 */
[--C-:B------:R-:W-:Y:S01]  /*6050*/  FFMA.FTZ R173, R172, UR6, -R209.reuse ;  /* 0x00000006acad7c23 */ /* 0x100fe200080108d1 */
[--C-:B------:R-:W-:Y:S01]  /*6060*/  FFMA.FTZ R172, R177, UR6, -R209.reuse ;  /* 0x00000006b1ac7c23 */ /* 0x100fe200080108d1 */
[----:B------:R-:W-:Y:S01]  /*6070*/  FFMA.FTZ R175, R179, UR6, -R209 ;  /* 0x00000006b3af7c23 */ /* 0x000fe200080108d1 */
[--C-:B------:R-:W-:Y:S01]  /*6080*/  FFMA.FTZ R177, R176, UR6, -R211.reuse ;  /* 0x00000006b0b17c23 */ /* 0x100fe200080108d3 */
[----:B------:R-:W0:Y:S01]  /*6090*/  MUFU.EX2 R213, R213 ;  /* 0x000000d500d57308 */ /* 0x000e220000000800 */
[--C-:B------:R-:W-:Y:S01]  /*60a0*/  FFMA.FTZ R174, R174, UR6, -R211.reuse ;  /* 0x00000006aeae7c23 */ /* 0x100fe200080108d3 */
[--C-:B------:R-:W-:Y:S01]  /*60b0*/  FFMA.FTZ R176, R181, UR6, -R211.reuse ;  /* 0x00000006b5b07c23 */ /* 0x100fe200080108d3 */
[----:B------:R-:W-:Y:S01]  /*60c0*/  FFMA.FTZ R179, R183, UR6, -R211 ;  /* 0x00000006b7b37c23 */ /* 0x000fe200080108d3 */
[--C-:B------:R-:W-:Y:S01]  /*60d0*/  FFMA.FTZ R181, R180, UR6, -R209.reuse ;  /* 0x00000006b4b57c23 */ /* 0x100fe200080108d1 */
[--C-:B------:R-:W-:Y:S01]  /*60e0*/  FFMA.FTZ R180, R185, UR6, -R209.reuse ;  /* 0x00000006b9b47c23 */ /* 0x100fe200080108d1 */
[----:B------:R-:W-:Y:S01]  /*60f0*/  FFMA.FTZ R183, R187, UR6, -R209 ;  /* 0x00000006bbb77c23 */ /* 0x000fe200080108d1 */
[----:B------:R-:W-:Y:S01]  /*6100*/  FFMA.FTZ R185, R184, UR6, -R211 ;  /* 0x00000006b8b97c23 */ /* 0x000fe200080108d3 */
[----:B------:R-:W-:Y:S01]  /*6110*/  MUFU.EX2 R158, R158 ;  /* 0x0000009e009e7308 */ /* 0x000fe20000000800 */
[----:B------:R-:W-:Y:S01]  /*6120*/  FFMA.FTZ R178, R178, UR6, -R209 ;  /* 0x00000006b2b27c23 */ /* 0x000fe200080108d1 */
[----:B------:R-:W-:Y:S01]  /*6130*/  WARPGROUP.ARRIVE ;  /* 0x00000000000079c5 */ /* 0x000fe20000000000 */
[--C-:B------:R-:W-:Y:S01]  /*6140*/  FFMA.FTZ R182, R182, UR6, -R211.reuse ;  /* 0x00000006b6b67c23 */ /* 0x100fe200080108d3 */
[--C-:B------:R-:W-:Y:S01]  /*6150*/  FFMA.FTZ R184, R190, UR6, -R211.reuse ;  /* 0x00000006beb87c23 */ /* 0x100fe200080108d3 */
[----:B------:R-:W-:Y:S01]  /*6160*/  FFMA.FTZ R187, R206, UR6, -R211 ;  /* 0x00000006cebb7c23 */ /* 0x000fe200080108d3 */
[----:B------:R-:W-:Y:S01]  /*6170*/  FFMA.FTZ R215, R188, UR6, -R209 ;  /* 0x00000006bcd77c23 */ /* 0x000fe200080108d1 */
[----:B------:R-:W-:Y:S01]  /*6180*/  FFMA.FTZ R190, R191, UR6, -R211 ;  /* 0x00000006bfbe7c23 */ /* 0x000fe200080108d3 */
[----:B------:R-:W-:Y:S01]  /*6190*/  HGMMA.64x256x16.F32.BF16 R24, R152, gdesc[UR8].tnspB, R24, gsb0 ;  /* 0x43e0000898187df0 */ /* 0x000fe20008001818 */
[----:B------:R-:W-:Y:S01]  /*61a0*/  MUFU.EX2 R161, R161 ;  /* 0x000000a100a17308 */ /* 0x000fe20000000800 */
[----:B------:R-:W-:Y:S01]  /*61b0*/  UIADD3 UR10, UR7, 0x80, URZ ;  /* 0x00000080070a7890 */ /* 0x000fe2000fffe03f */
[--C-:B------:R-:W-:Y:S01]  /*61c0*/  FFMA.FTZ R186, R186, UR6, -R209.reuse ;  /* 0x00000006baba7c23 */ /* 0x100fe200080108d1 */
[----:B------:R-:W-:Y:S01]  /*61d0*/  UMOV UR11, 0x40000040 ;  /* 0x40000040000b7882 */ /* 0x000fe20000000000 */
[----:B------:R-:W-:Y:S01]  /*61e0*/  FFMA.FTZ R188, R192, UR6, -R209 ;  /* 0x00000006c0bc7c23 */ /* 0x000fe200080108d1 */
[----:B------:R-:W-:Y:S01]  /*61f0*/  FFMA.FTZ R191, R195, UR6, -R211 ;  /* 0x00000006c3bf7c23 */ /* 0x000fe200080108d3 */
[----:B------:R-:W-:Y:S01]  /*6200*/  FFMA.FTZ R209, R194, UR6, -R209 ;  /* 0x00000006c2d17c23 */ /* 0x000fe200080108d1 */
[--C-:B------:R-:W-:Y:S01]  /*6210*/  FFMA.FTZ R192, R198, UR6, -R211.reuse ;  /* 0x00000006c6c07c23 */ /* 0x100fe200080108d3 */
[----:B------:R-:W-:Y:S01]  /*6220*/  MUFU.EX2 R159, R159 ;  /* 0x0000009f009f7308 */ /* 0x000fe20000000800 */
[----:B------:R-:W-:Y:S01]  /*6230*/  FFMA.FTZ R195, R207, UR6, -R211 ;  /* 0x00000006cfc37c23 */ /* 0x000fe200080108d3 */
[----:B------:R-:W-:Y:S01]  /*6240*/  FFMA.FTZ R20, R193, R20, R22 ;  /* 0x00000014c1147223 */ /* 0x000fe20000010016 */
[----:B------:R-:W-:Y:S01]  /*6250*/  FFMA.FTZ R21, R208, R21, R23 ;  /* 0x00000015d0157223 */ /* 0x000fe20000010017 */
[----:B------:R-:W-:Y:S01]  /*6260*/  @!P1 IADD3 R201, R201, 0x32460, RZ ;  /* 0x00032460c9c99810 */ /* 0x000fe20007ffe0ff */
[----:B------:R-:W-:-:S02]  /*6270*/  IMAD.MOV.U32 R23, RZ, RZ, R196 ;  /* 0x000000ffff177224 */ /* 0x000fc400078e00c4 */
[----:B------:R-:W-:Y:S01]  /*6280*/  FADD.FTZ R20, R197, R20 ;  /* 0x00000014c5147221 */ /* 0x000fe20000010000 */
[----:B------:R-:W-:Y:S01]  /*6290*/  FADD.FTZ R21, R212, R21 ;  /* 0x00000015d4157221 */ /* 0x000fe20000010000 */
[----:B------:R-:W1:Y:S01]  /*62a0*/  MUFU.EX2 R160, R160 ;  /* 0x000000a000a07308 */ /* 0x000e620000000800 */
[----:B------:R-:W-:Y:S01]  /*62b0*/  @!P1 PRMT R201, RZ, 0x654, R201 ;  /* 0x00000654ffc99816 */ /* 0x000fe200000000c9 */
[----:B------:R-:W-:Y:S01]  /*62c0*/  FADD.FTZ R199, R199, R20 ;  /* 0x00000014c7c77221 */ /* 0x000fe20000010000 */
[----:B------:R-:W-:Y:S01]  /*62d0*/  FADD.FTZ R200, R200, R21 ;  /* 0x00000015c8c87221 */ /* 0x000fe20000010000 */
[----:B------:R-:W-:Y:S02]  /*62e0*/  IMAD.MOV.U32 R22, RZ, RZ, R189 ;  /* 0x000000ffff167224 */ /* 0x000fe400078e00bd */
[----:B------:R-:W-:Y:S01]  /*62f0*/  FADD.FTZ R199, R210, R199 ;  /* 0x000000c7d2c77221 */ /* 0x000fe20000010000 */
[----:B------:R-:W-:Y:S01]  /*6300*/  FADD.FTZ R200, R205, R200 ;  /* 0x000000c8cdc87221 */ /* 0x000fe20000010000 */
        /* <DEDUP_REMOVED lines=9> */
[----:B------:R-:W2:Y:S08]  /*63a0*/  MUFU.EX2 R171, R171 ;  /* 0x000000ab00ab7308 */ /* 0x000eb00000000800 */
[----:B------:R-:W-:Y:S08]  /*63b0*/  MUFU.EX2 R170, R170 ;  /* 0x000000aa00aa7308 */ /* 0x000ff00000000800 */
[----:B------:R-:W2:Y:S08]  /*63c0*/  MUFU.EX2 R173, R173 ;  /* 0x000000ad00ad7308 */ /* 0x000eb00000000800 */
[----:B------:R-:W-:Y:S08]  /*63d0*/  MUFU.EX2 R172, R172 ;  /* 0x000000ac00ac7308 */ /* 0x000ff00000000800 */
[----:B------:R-:W-:Y:S08]  /*63e0*/  MUFU.EX2 R175, R175 ;  /* 0x000000af00af7308 */ /* 0x000ff00000000800 */
[----:B------:R-:W-:Y:S08]  /*63f0*/  MUFU.EX2 R174, R174 ;  /* 0x000000ae00ae7308 */ /* 0x000ff00000000800 */
[----:B------:R-:W2:Y:S08]  /*6400*/  MUFU.EX2 R177, R177 ;  /* 0x000000b100b17308 */ /* 0x000eb00000000800 */
        /* <DEDUP_REMOVED lines=14> */
[----:B------:R-:W-:Y:S01]  /*64f0*/  MUFU.EX2 R190, R190 ;  /* 0x000000be00be7308 */ /* 0x000fe20000000800 */
[----:B------:R-:W-:-:S02]  /*6500*/  WARPGROUP.DEPBAR.LE gsb0, 0x0 ;  /* 0x00008000000079c5 */ /* 0x000fc40000010000 */
[----:B0-----:R-:W-:-:S05]  /*6510*/  F2FP.BF16.F32.PACK_AB R152, R213, R156 ;  /* 0x0000009cd598723e */ /* 0x001fca00000010ff */
[----:B------:R-:W0:Y:S01]  /*6520*/  MUFU.EX2 R191, R191 ;  /* 0x000000bf00bf7308 */ /* 0x000e220000000800 */
[----:B-1----:R-:W-:Y:S01]  /*6530*/  F2FP.BF16.F32.PACK_AB R153, R160, R159 ;  /* 0x0000009fa099723e */ /* 0x002fe200000010ff */
[----:B------:R-:W-:Y:S01]  /*6540*/  FADD.FTZ R156, R156, R199 ;  /* 0x000000c79c9c7221 */ /* 0x000fe20000010000 */
[----:B------:R-:W-:Y:S01]  /*6550*/  F2FP.BF16.F32.PACK_AB R154, R161, R158 ;  /* 0x0000009ea19a723e */ /* 0x000fe200000010ff */
[----:B------:R-:W-:Y:S01]  /*6560*/  FADD.FTZ R159, R159, R200 ;  /* 0x000000c89f9f7221 */ /* 0x000fe20000010000 */
[----:B---3--:R-:W-:Y:S01]  /*6570*/  F2FP.BF16.F32.PACK_AB R155, R214, R163 ;  /* 0x000000a3d69b723e */ /* 0x008fe200000010ff */
[----:B------:R-:W-:Y:S02]  /*6580*/  FADD.FTZ R213, R213, R156 ;  /* 0x0000009cd5d57221 */ /* 0x000fe40000010000 */
[----:B------:R-:W-:Y:S01]  /*6590*/  MUFU.EX2 R192, R192 ;  /* 0x000000c000c07308 */ /* 0x000fe20000000800 */
[----:B------:R-:W-:Y:S01]  /*65a0*/  WARPGROUP.ARRIVE ;  /* 0x00000000000079c5 */ /* 0x000fe20000000000 */
[----:B------:R-:W-:Y:S01]  /*65b0*/  FADD.FTZ R160, R160, R159 ;  /* 0x0000009fa0a07221 */ /* 0x000fe20000010000 */
[----:B------:R-:W-:-:S03]  /*65c0*/  FADD.FTZ R158, R158, R213 ;  /* 0x000000d59e9e7221 */ /* 0x000fc60000010000 */
[----:B------:R-:W-:Y:S01]  /*65d0*/  FADD.FTZ R163, R163, R160 ;  /* 0x000000a0a3a37221 */ /* 0x000fe20000010000 */
[----:B------:R-:W-:Y:S01]  /*65e0*/  HGMMA.64x256x16.F32.BF16 R24, R152, gdesc[UR8].tnspB, R24, gsb0 ;  /* 0x43e0000898187df0 */ /* 0x000fe20008001818 */
[----:B------:R-:W-:Y:S01]  /*65f0*/  UIADD3 UR10, UR7, 0x100, URZ ;  /* 0x00000100070a7890 */ /* 0x000fe2000fffe03f */
[----:B------:R-:W1:Y:S01]  /*6600*/  MUFU.EX2 R195, R195 ;  /* 0x000000c300c37308 */ /* 0x000e620000000800 */
[----:B------:R-:W-:Y:S01]  /*6610*/  UMOV UR11, 0x40000040 ;  /* 0x40000040000b7882 */ /* 0x000fe20000000000 */
[----:B------:R-:W-:Y:S01]  /*6620*/  FADD.FTZ R161, R161, R158 ;  /* 0x0000009ea1a17221 */ /* 0x000fe20000010000 */
[----:B------:R-:W-:Y:S01]  /*6630*/  FADD.FTZ R163, R214, R163 ;  /* 0x000000a3d6a37221 */ /* 0x000fe20000010000 */
[----:B------:R-:W-:Y:S02]  /*6640*/  WARPGROUP.DEPBAR.LE gsb0, 0x0 ;  /* 0x00008000000079c5 */ /* 0x000fe40000010000 */
[----:B----4-:R-:W-:Y:S01]  /*6650*/  F2FP.BF16.F32.PACK_AB R152, R165, R162 ;  /* 0x000000a2a598723e */ /* 0x010fe200000010ff */
[----:B------:R-:W-:Y:S01]  /*6660*/  FADD.FTZ R162, R162, R161 ;  /* 0x000000a1a2a27221 */ /* 0x000fe20000010000 */
[----:B-----5:R-:W-:Y:S01]  /*6670*/  F2FP.BF16.F32.PACK_AB R153, R169, R166 ;  /* 0x000000a6a999723e */ /* 0x020fe200000010ff */
[----:B------:R-:W-:Y:S01]  /*6680*/  FADD.FTZ R166, R166, R163 ;  /* 0x000000a3a6a67221 */ /* 0x000fe20000010000 */
[----:B------:R-:W-:Y:S01]  /*6690*/  F2FP.BF16.F32.PACK_AB R154, R167, R164 ;  /* 0x000000a4a79a723e */ /* 0x000fe200000010ff */
[----:B------:R-:W-:Y:S01]  /*66a0*/  FADD.FTZ R165, R165, R162 ;  /* 0x000000a2a5a57221 */ /* 0x000fe20000010000 */
[----:B--2---:R-:W-:Y:S01]  /*66b0*/  F2FP.BF16.F32.PACK_AB R155, R171, R168 ;  /* 0x000000a8ab9b723e */ /* 0x004fe200000010ff */
[----:B------:R-:W-:-:S02]  /*66c0*/  FADD.FTZ R169, R169, R166 ;  /* 0x000000a6a9a97221 */ /* 0x000fc40000010000 */
[----:B------:R-:W-:Y:S01]  /*66d0*/  FADD.FTZ R164, R164, R165 ;  /* 0x000000a5a4a47221 */ /* 0x000fe20000010000 */
[----:B------:R-:W-:Y:S01]  /*66e0*/  WARPGROUP.ARRIVE ;  /* 0x00000000000079c5 */ /* 0x000fe20000000000 */
[----:B------:R-:W-:Y:S02]  /*66f0*/  FADD.FTZ R168, R168, R169 ;  /* 0x000000a9a8a87221 */ /* 0x000fe40000010000 */
[----:B------:R-:W-:Y:S02]  /*6700*/  FADD.FTZ R167, R167, R164 ;  /* 0x000000a4a7a77221 */ /* 0x000fe40000010000 */
[----:B------:R-:W-:-:S05]  /*6710*/  FADD.FTZ R171, R171, R168 ;  /* 0x000000a8abab7221 */ /* 0x000fca0000010000 */
        /* <DEDUP_REMOVED lines=40> */
[----:B0-----:R-:W-:Y:S01]  /*69a0*/  F2FP.BF16.F32.PACK_AB R153, R191, R190 ;  /* 0x000000bebf99723e */ /* 0x001fe200000010ff */
        /* <DEDUP_REMOVED lines=9> */
[----:B------:R-:W-:-:S08]  /*6a40*/  FADD.FTZ R21, R195, R192 ;  /* 0x000000c0c3157221 */ /* 0x000fd00000010000 */
[----:B------:R-:W-:Y:S03]  /*6a50*/  HGMMA.64x256x16.F32.BF16 R24, R152, gdesc[UR8].tnspB, R24, gsb0 ;  /* 0x43e0000898187df0 */ /* 0x000fe60008001818 */
[----:B------:R-:W-:Y:S02]  /*6a60*/  WARPGROUP.DEPBAR.LE gsb0, 0x0 ;  /* 0x00008000000079c5 */ /* 0x000fe40000010000 */
[----:B------:R1:W-:Y:S01]  /*6a70*/  @!P1 SYNCS.ARRIVE.TRANS64.RED.A1T0 RZ, [R201+URZ], RZ ;  /* 0x000000ffc9ff99a7 */ /* 0x0003e2000810043f */
[----:B------:R-:W-:Y:S05]  /*6a80*/  @P2 BRA `(.L_x_196) ;  /* 0xffffffd4004c2947 */ /* 0x000fea000383ffff */
.L_x_187:
[----:B------:R-:W2:Y:S01]  /*6a90*/  SHFL.BFLY PT, R3, R20, 0x2, 0x1f ;  /* 0x0c401f0014037f89 */ /* 0x000ea200000e0000 */
[----:B------:R-:W-:Y:S01]  /*6aa0*/  IMAD.MOV.U32 R4, RZ, RZ, RZ ;  /* 0x000000ffff047224 */ /* 0x000fe200078e00ff */
[----:B------:R3:W-:Y:S08]  /*6ab0*/  BAR.ARV R157, 0x100 ;  /* 0x0004009d0000751d */ /* 0x0007f00000002000 */
[----:B------:R-:W-:Y:S06]  /*6ac0*/  BAR.ARV 0x8, 0x180 ;  /* 0x0206000000007b1d */ /* 0x000fec0000002000 */
[----:B------:R-:W-:Y:S01]  /*6ad0*/  PLOP3.LUT P0, PT, PT, PT, PT, 0x8, 0x0 ;  /* 0x000000000000781c */ /* 0x000fe20003f0e170 */
[----:B------:R-:W4:Y:S01]  /*6ae0*/  SHFL.BFLY PT, R2, R21, 0x2, 0x1f ;  /* 0x0c401f0015027f89 */ /* 0x000f2200000e0000 */
[----:B--2---:R-:W-:-:S05]  /*6af0*/  FADD.FTZ R3, R3, R20 ;  /* 0x0000001403037221 */ /* 0x004fca0000010000 */
[----:B------:R-:W2:Y:S01]  /*6b00*/  SHFL.BFLY PT, R0, R3, 0x1, 0x1f ;  /* 0x0c201f0003007f89 */ /* 0x000ea200000e0000 */
[----:B----4-:R-:W-:-:S05]  /*6b10*/  FADD.FTZ R2, R2, R21 ;  /* 0x0000001502027221 */ /* 0x010fca0000010000 */
[----:B------:R-:W4:Y:S01]  /*6b20*/  SHFL.BFLY PT, R5, R2, 0x1, 0x1f ;  /* 0x0c201f0002057f89 */ /* 0x000f2200000e0000 */
[----:B--2---:R-:W-:Y:S01]  /*6b30*/  FADD.FTZ R7, R3, R0 ;  /* 0x0000000003077221 */ /* 0x004fe20000010000 */
[----:B------:R-:W-:Y:S02]  /*6b40*/  IMAD.MOV.U32 R0, RZ, RZ, RZ ;  /* 0x000000ffff007224 */ /* 0x000fe400078e00ff */
[----:B------:R-:W-:Y:S02]  /*6b50*/  IMAD.MOV.U32 R3, RZ, RZ, -0x800000 ;  /* 0xff800000ff037424 */ /* 0x000fe400078e00ff */
[----:B------:R-:W-:-:S13]  /*6b60*/  FSETP.NE.FTZ.AND P1, PT, R7, RZ, PT ;  /* 0x000000ff0700720b */ /* 0x000fda0003f35000 */
[----:B------:R-:W2:Y:S01]  /*6b70*/  @P1 MUFU.RCP R4, R7 ;  /* 0x0000000700041308 */ /* 0x000ea20000001000 */
[----:B----4-:R-:W-:Y:S01]  /*6b80*/  FADD.FTZ R8, R2, R5 ;  /* 0x0000000502087221 */ /* 0x010fe20000010000 */
[----:B------:R-:W-:-:S04]  /*6b90*/  IMAD.MOV.U32 R2, RZ, RZ, -0x800000 ;  /* 0xff800000ff027424 */ /* 0x000fc800078e00ff */
[----:B------:R-:W-:Y:S02]  /*6ba0*/  FSETP.NE.FTZ.AND P2, PT, R8, RZ, PT ;  /* 0x000000ff0800720b */ /* 0x000fe40003f55000 */
[----:B------:R-:W4:Y:S01]  /*6bb0*/  @P1 MUFU.LG2 R5, R7 ;  /* 0x0000000700051308 */ /* 0x000f220000000c00 */
[-C--:B--2---:R-:W-:Y:S01]  /*6bc0*/  FMUL.FTZ R24, R24, R4.reuse ;  /* 0x0000000418187220 */ /* 0x084fe20000410000 */
[-C--:B------:R-:W-:Y:S01]  /*6bd0*/  FMUL.FTZ R25, R25, R4.reuse ;  /* 0x0000000419197220 */ /* 0x080fe20000410000 */
[----:B------:R-:W-:-:S08]  /*6be0*/  FMUL.FTZ R28, R28, R4 ;  /* 0x000000041c1c7220 */ /* 0x000fd00000410000 */
[----:B------:R-:W2:Y:S01]  /*6bf0*/  @P2 MUFU.LG2 R6, R8 ;  /* 0x0000000800062308 */ /* 0x000ea20000000c00 */
[-C--:B------:R-:W-:Y:S01]  /*6c00*/  FMUL.FTZ R29, R29, R4.reuse ;  /* 0x000000041d1d7220 */ /* 0x080fe20000410000 */
[-C--:B------:R-:W-:Y:S01]  /*6c10*/  FMUL.FTZ R32, R32, R4.reuse ;  /* 0x0000000420207220 */ /* 0x080fe20000410000 */
[-C--:B------:R-:W-:Y:S01]  /*6c20*/  FMUL.FTZ R33, R33, R4.reuse ;  /* 0x0000000421217220 */ /* 0x080fe20000410000 */
[-C--:B------:R-:W-:Y:S01]  /*6c30*/  FMUL.FTZ R36, R36, R4.reuse ;  /* 0x0000000424247220 */ /* 0x080fe20000410000 */
[-C--:B------:R-:W-:Y:S01]  /*6c40*/  FMUL.FTZ R37, R37, R4.reuse ;  /* 0x0000000425257220 */ /* 0x080fe20000410000 */
[-C--:B------:R-:W-:Y:S01]  /*6c50*/  FMUL.FTZ R40, R40, R4.reuse ;  /* 0x0000000428287220 */ /* 0x080fe20000410000 */
[-C--:B------:R-:W-:Y:S01]  /*6c60*/  FMUL.FTZ R41, R41, R4.reuse ;  /* 0x0000000429297220 */ /* 0x080fe20000410000 */
[----:B------:R5:W0:Y:S01]  /*6c70*/  @P2 MUFU.RCP R0, R8 ;  /* 0x0000000800002308 */ /* 0x000a220000001000 */
        /* <DEDUP_REMOVED lines=54> */
[----:B------:R-:W-:-:S02]  /*6fe0*/  IMAD.U32 R4, RZ, RZ, UR6 ;  /* 0x00000006ff047e24 */ /* 0x000fc4000f8e00ff */
[----:B----4-:R-:W-:Y:S01]  /*6ff0*/  @P1 FMUL.FTZ R5, R5, 0.69314718246459960938 ;  /* 0x3f31721805051820 */ /* 0x010fe20000410000 */
[----:B-----5:R-:W-:Y:S02]  /*7000*/  IMAD.U32 R8, RZ, RZ, UR6 ;  /* 0x00000006ff087e24 */ /* 0x020fe4000f8e00ff */
[----:B--2---:R-:W-:Y:S01]  /*7010*/  @P2 FMUL.FTZ R7, R6, 0.69314718246459960938 ;  /* 0x3f31721806072820 */ /* 0x004fe20000410000 */
[----:B------:R-:W-:Y:S01]  /*7020*/  @P1 FMUL.FTZ R4, R4, 0.69314718246459960938 ;  /* 0x3f31721804041820 */ /* 0x000fe20000410000 */
[-C--:B0-----:R-:W-:Y:S01]  /*7030*/  FMUL.FTZ R26, R26, R0.reuse ;  /* 0x000000001a1a7220 */ /* 0x081fe20000410000 */
[----:B------:R-:W-:Y:S01]  /*7040*/  @P2 FMUL.FTZ R8, R8, 0.69314718246459960938 ;  /* 0x3f31721808082820 */ /* 0x000fe20000410000 */
        /* <DEDUP_REMOVED lines=63> */
[----:B------:R-:W-:Y:S01]  /*7440*/  @P1 FFMA.FTZ R3, R4, R189, R5 ;  /* 0x000000bd04031223 */ /* 0x000fe20000010005 */
[----:B---3--:R-:W-:-:S07]  /*7450*/  @P2 FFMA.FTZ R2, R8, R196, R7 ;  /* 0x000000c408022223 */ /* 0x008fce0000010007 */
.L_x_175:
[----:B------:R-:W-:Y:S05]  /*7460*/  @P0 BRA `(.L_x_197) ;  /* 0x0000002000600947 */ /* 0x000fea0003800000 */
[----:B------:R-:W0:Y:S01]  /*7470*/  S2R R0, SR_TID.X ;  /* 0x0000000000007919 */ /* 0x000e220000002100 */
[----:B------:R-:W2:Y:S01]  /*7480*/  LDC R8, c[0x0][0xce8] ;  /* 0x00033a00ff087b82 */ /* 0x000ea20000000800 */
[----:B------:R-:W-:Y:S01]  /*7490*/  R2UR UR13, R18 ;  /* 0x00000000120d72ca */ /* 0x000fe200000e0000 */
[----:B------:R-:W-:Y:S01]  /*74a0*/  ULDC.64 UR8, c[0x0][0xcd0] ;  /* 0x0003340000087ab9 */ /* 0x000fe20000000a00 */
[----:B------:R-:W3:Y:S01]  /*74b0*/  S2R R16, SR_CTAID.X ;  /* 0x0000000000107919 */ /* 0x000ee20000002500 */
[----:B------:R-:W-:Y:S01]  /*74c0*/  ULDC.64 UR14, c[0x0][0x208] ;  /* 0x00008200000e7ab9 */ /* 0x000fe20000000a00 */
[----:B------:R-:W-:Y:S03]  /*74d0*/  BSSY B0, `(.L_x_198) ;  /* 0x000014b000007945 */ /* 0x000fe60003800000 */
[----:B------:R-:W4:Y:S06]  /*74e0*/  S2UR UR12, SR_CTAID.Z ;  /* 0x00000000000c79c3 */ /* 0x000f2c0000002700 */
[----:B------:R-:W-:-:S02]  /*74f0*/  USHF.R.S32.HI UR7, URZ, 0x1f, UR13 ;  /* 0x0000001f3f077899 */ /* 0x000fc4000801140d */
[----:B------:R-:W-:Y:S01]  /*7500*/  IMAD R19, RZ, RZ, -UR13 ;  /* 0x8000000dff137e24 */ /* 0x000fe2000f8e02ff */
[----:B------:R-:W5:Y:S01]  /*7510*/  LDC.64 R20, c[0x0][0xcd8] ;  /* 0x00033600ff147b82 */ /* 0x000f620000000a00 */
[----:B------:R-:W-:Y:S02]  /*7520*/  UIMAD.WIDE.U32 UR4, UR13, UR8, URZ ;  /* 0x000000080d0472a5 */ /* 0x000fe4000f8e003f */
[----:B------:R-:W-:-:S04]  /*7530*/  UIMAD UR6, UR7, UR8, URZ ;  /* 0x00000008070672a4 */ /* 0x000fc8000f8e023f */
[----:B------:R-:W-:Y:S01]  /*7540*/  UIMAD UR6, UR13, UR9, UR6 ;  /* 0x000000090d0672a4 */ /* 0x000fe2000f8e0206 */
[----:B--2---:R-:W-:Y:S01]  /*7550*/  ISETP.NE.AND P0, PT, R8, 0x1, PT ;  /* 0x000000010800780c */ /* 0x004fe20003f05270 */
[----:B------:R-:W2:Y:S01]  /*7560*/  S2UR UR11, SR_CTAID.Y ;  /* 0x00000000000b79c3 */ /* 0x000ea20000002600 */
[----:B------:R-:W-:Y:S01]  /*7570*/  ULDC.64 UR8, c[0x0][0xc38] ;  /* 0x00030e0000087ab9 */ /* 0x000fe20000000a00 */
[----:B------:R-:W-:Y:S02]  /*7580*/  UIADD3 UR6, UR5, UR6, URZ ;  /* 0x0000000605067290 */ /* 0x000fe4000fffe03f */
[----:B------:R-:W-:Y:S01]  /*7590*/  UIMAD UR7, UR7, UR8, URZ ;  /* 0x00000008070772a4 */ /* 0x000fe2000f8e023f */
[----:B0-----:R-:W-:Y:S01]  /*75a0*/  VIADD R14, R0, 0xffffff80 ;  /* 0xffffff80000e7836 */ /* 0x001fe20000000000 */
[----:B----4-:R-:W-:Y:S02]  /*75b0*/  USHF.R.S32.HI UR10, URZ, 0x1f, UR12 ;  /* 0x0000001f3f0a7899 */ /* 0x010fe4000801140c */
[----:B------:R-:W2:Y:S02]  /*75c0*/  LDC R152, c[0x0][0xd50] ;  /* 0x00035400ff987b82 */ /* 0x000ea40000000800 */
[----:B------:R-:W-:-:S04]  /*75d0*/  SHF.R.S32.HI R7, RZ, 0x1f, R14 ;  /* 0x0000001fff077819 */ /* 0x000fc8000001140e */
[CC--:B------:R-:W-:Y:S02]  /*75e0*/  LEA.HI R4, R7.reuse, R14.reuse, RZ, 0x7 ;  /* 0x0000000e07047211 */ /* 0x0c0fe400078f38ff */
[----:B------:R-:W0:Y:S01]  /*75f0*/  LDC.64 R22, c[0x0][0xc40] ;  /* 0x00031000ff167b82 */ /* 0x000e220000000a00 */
[----:B------:R-:W-:Y:S02]  /*7600*/  LEA.HI R7, R7, R14, RZ, 0x2 ;  /* 0x0000000e07077211 */ /* 0x000fe400078f10ff */
[----:B------:R-:W-:Y:S02]  /*7610*/  LOP3.LUT R5, R4, 0xffffff80, RZ, 0xc0, !PT ;  /* 0xffffff8004057812 */ /* 0x000fe400078ec0ff */
[----:B------:R-:W-:Y:S02]  /*7620*/  SHF.R.S32.HI R9, RZ, 0x7, R4 ;  /* 0x00000007ff097819 */ /* 0x000fe40000011404 */
[----:B------:R-:W-:Y:S01]  /*7630*/  LOP3.LUT R7, R7, 0xfffffffc, RZ, 0xc0, !PT ;  /* 0xfffffffc07077812 */ /* 0x000fe200078ec0ff */
[----:B------:R-:W-:Y:S01]  /*7640*/  IMAD.IADD R0, R14, 0x1, -R5 ;  /* 0x000000010e007824 */ /* 0x000fe200078e0a05 */
[----:B------:R-:W-:Y:S01]  /*7650*/  LEA.HI R4, R4, R9, RZ, 0x1 ;  /* 0x0000000904047211 */ /* 0x000fe200078f08ff */
[----:B------:R-:W4:Y:S01]  /*7660*/  @P0 LDC R17, c[0x0][0xcf0] ;  /* 0x00033c00ff110b82 */ /* 0x000f220000000800 */
[----:B------:R-:W-:-:S02]  /*7670*/  IADD3 R7, R14, -R7, RZ ;  /* 0x800000070e077210 */ /* 0x000fc40007ffe0ff */
[----:B------:R-:W-:Y:S02]  /*7680*/  SHF.R.S32.HI R11, RZ, 0x1f, R0 ;  /* 0x0000001fff0b7819 */ /* 0x000fe40000011400 */
[----:B------:R-:W-:Y:S02]  /*7690*/  LOP3.LUT R4, R4, 0x3fffffe, RZ, 0xc0, !PT ;  /* 0x03fffffe04047812 */ /* 0x000fe400078ec0ff */
[----:B------:R-:W-:Y:S01]  /*76a0*/  LEA.HI R10, R11, R0, RZ, 0x2 ;  /* 0x000000000b0a7211 */ /* 0x000fe200078f10ff */
[----:B------:R-:W1:Y:S03]  /*76b0*/  @P0 LDC R14, c[0x0][0xcec] ;  /* 0x00033b00ff0e0b82 */ /* 0x000e660000000800 */
[--C-:B------:R-:W-:Y:S02]  /*76c0*/  SHF.R.S32.HI R5, RZ, 0x2, R10.reuse ;  /* 0x00000002ff057819 */ /* 0x100fe4000001140a */
[----:B------:R-:W-:-:S03]  /*76d0*/  SHF.R.S32.HI R6, RZ, 0x1f, R10 ;  /* 0x0000001fff067819 */ /* 0x000fc6000001140a */
[----:B------:R-:W4:Y:S01]  /*76e0*/  @P0 LDC R154, c[0x0][0xcec] ;  /* 0x00033b00ff9a0b82 */ /* 0x000f220000000800 */
[----:B------:R-:W-:-:S04]  /*76f0*/  LEA.HI R6, R6, R5, RZ, 0x3 ;  /* 0x0000000506067211 */ /* 0x000fc800078f18ff */
[----:B------:R-:W-:Y:S01]  /*7700*/  LOP3.LUT R12, R6, 0xfffffff8, RZ, 0xc0, !PT ;  /* 0xfffffff8060c7812 */ /* 0x000fe200078ec0ff */
[----:B------:R-:W-:Y:S01]  /*7710*/  IMAD.IADD R6, R9, 0x1, -R4 ;  /* 0x0000000109067824 */ /* 0x000fe200078e0a04 */
[----:B------:R-:W-:Y:S01]  /*7720*/  LEA.HI R9, R7, R7, RZ, 0x1 ;  /* 0x0000000707097211 */ /* 0x000fe200078f08ff */
[----:B------:R-:W4:Y:S01]  /*7730*/  @P0 LDC R153, c[0x0][0xcf0] ;  /* 0x00033c00ff990b82 */ /* 0x000f220000000800 */
[----:B------:R-:W-:Y:S01]  /*7740*/  LEA.HI R4, R11, R0, RZ, 0x5 ;  /* 0x000000000b047211 */ /* 0x000fe200078f28ff */
[----:B------:R-:W-:Y:S01]  /*7750*/  IMAD.IADD R5, R5, 0x1, -R12 ;  /* 0x0000000105057824 */ /* 0x000fe200078e0a0c */
[----:B------:R-:W-:Y:S02]  /*7760*/  LOP3.LUT R12, R9, 0x1ffffffe, RZ, 0xc0, !PT ;  /* 0x1ffffffe090c7812 */ /* 0x000fe400078ec0ff */
[----:B------:R-:W-:-:S03]  /*7770*/  SHF.R.S32.HI R4, RZ, 0x5, R4 ;  /* 0x00000005ff047819 */ /* 0x000fc60000011404 */
[----:B------:R-:W-:Y:S02]  /*7780*/  IMAD.IADD R12, R7, 0x1, -R12 ;  /* 0x00000001070c7824 */ /* 0x000fe400078e0a0c */
[----:B------:R-:W-:Y:S02]  /*7790*/  IMAD R7, R4, 0x10, R5 ;  /* 0x0000001004077824 */ /* 0x000fe400078e0205 */
[----:B------:R-:W-:Y:S02]  /*77a0*/  IMAD.U32 R5, RZ, RZ, UR5 ;  /* 0x00000005ff057e24 */ /* 0x000fe4000f8e00ff */
[----:B------:R-:W-:Y:S02]  /*77b0*/  IMAD R9, R6, 0x40, R7 ;  /* 0x0000004006097824 */ /* 0x000fe400078e0207 */
[----:B------:R-:W-:Y:S01]  /*77c0*/  IMAD.U32 R4, RZ, RZ, UR4 ;  /* 0x00000004ff047e24 */ /* 0x000fe2000f8e00ff */
[----:B------:R-:W-:Y:S01]  /*77d0*/  UIMAD.WIDE.U32 UR4, UR13, UR8, URZ ;  /* 0x000000080d0472a5 */ /* 0x000fe2000f8e003f */
[----:B------:R-:W-:Y:S01]  /*77e0*/  IMAD.U32 R5, RZ, RZ, UR6 ;  /* 0x00000006ff057e24 */ /* 0x000fe2000f8e00ff */
[----:B------:R-:W-:Y:S01]  /*77f0*/  UIMAD UR6, UR13, UR9, UR7 ;  /* 0x000000090d0672a4 */ /* 0x000fe2000f8e0207 */
[----:B------:R-:W-:-:S02]  /*7800*/  IMAD R12, R12, 0x8, R9 ;  /* 0x000000080c0c7824 */ /* 0x000fc400078e0209 */
[----:B-----5:R-:W-:Y:S01]  /*7810*/  IMAD R6, R20, UR10, RZ ;  /* 0x0000000a14067c24 */ /* 0x020fe2000f8e02ff */
[----:B------:R-:W-:Y:S01]  /*7820*/  UIADD3 UR6, UR5, UR6, URZ ;  /* 0x0000000605067290 */ /* 0x000fe2000fffe03f */
[----:B---3--:R-:W-:Y:S01]  /*7830*/  IMAD R11, R16, 0x80, R12 ;  /* 0x00000080100b7824 */ /* 0x008fe200078e020c */
[----:B------:R-:W-:Y:S01]  /*7840*/  ULDC.64 UR8, c[0x0][0xc28] ;  /* 0x00030a0000087ab9 */ /* 0x000fe20000000a00 */
[----:B------:R-:W-:Y:S01]  /*7850*/  IMAD R15, R21, UR12, R6 ;  /* 0x0000000c150f7c24 */ /* 0x000fe2000f8e0206 */
[----:B------:R-:W-:Y:S01]  /*7860*/  MOV R6, UR4 ;  /* 0x0000000400067c02 */ /* 0x000fe20008000f00 */
[----:B-1----:R-:W-:-:S04]  /*7870*/  @P0 IMAD.HI.U32 R12, R11, R14, RZ ;  /* 0x0000000e0b0c0227 */ /* 0x002fc800078e00ff */
[----:B------:R-:W-:Y:S01]  /*7880*/  IMAD.U32 R7, RZ, RZ, UR5 ;  /* 0x00000005ff077e24 */ /* 0x000fe2000f8e00ff */
[----:B------:R-:W-:Y:S01]  /*7890*/  ULDC.64 UR4, c[0x0][0xce0] ;  /* 0x0003380000047ab9 */ /* 0x000fe20000000a00 */
[----:B0-----:R-:W-:Y:S02]  /*78a0*/  IMAD R14, R22, UR10, RZ ;  /* 0x0000000a160e7c24 */ /* 0x001fe4000f8e02ff */
[----:B--2---:R-:W-:Y:S02]  /*78b0*/  IMAD R21, R152, R19, UR11 ;  /* 0x0000000b98157e24 */ /* 0x004fe4000f8e0213 */
[----:B------:R-:W-:Y:S01]  /*78c0*/  IMAD.U32 R7, RZ, RZ, UR6 ;  /* 0x00000006ff077e24 */ /* 0x000fe2000f8e00ff */
[----:B------:R-:W-:Y:S01]  /*78d0*/  ULDC.64 UR6, c[0x0][0xc48] ;  /* 0x0003120000067ab9 */ /* 0x000fe20000000a00 */
[----:B------:R-:W-:-:S04]  /*78e0*/  IMAD.WIDE.U32 R4, R20, UR12, R4 ;  /* 0x0000000c14047c25 */ /* 0x000fc8000f8e0004 */
[----:B------:R-:W-:Y:S01]  /*78f0*/  IMAD.MOV.U32 R13, RZ, RZ, R11 ;  /* 0x000000ffff0d7224 */ /* 0x000fe200078e000b */
[----:B----4-:R-:W-:Y:S01]  /*7900*/  @P0 SHF.R.U32.HI R13, RZ, R17, R12 ;  /* 0x00000011ff0d0219 */ /* 0x010fe2000001160c */
[----:B------:R-:W-:Y:S01]  /*7910*/  IMAD R17, R23, UR12, R14 ;  /* 0x0000000c17117c24 */ /* 0x000fe2000f8e020e */
[----:B------:R-:W-:Y:S01]  /*7920*/  SHF.R.S32.HI R14, RZ, 0x1f, R21 ;  /* 0x0000001fff0e7819 */ /* 0x000fe20000011415 */
[----:B------:R-:W-:-:S04]  /*7930*/  IMAD.WIDE.U32 R6, R22, UR12, R6 ;  /* 0x0000000c16067c25 */ /* 0x000fc8000f8e0006 */
[----:B------:R-:W-:Y:S02]  /*7940*/  IMAD.IADD R5, R5, 0x1, R15 ;  /* 0x0000000105057824 */ /* 0x000fe400078e020f */
[----:B------:R-:W-:-:S04]  /*7950*/  @P0 IMAD.HI.U32 R154, R11, R154, RZ ;  /* 0x0000009a0b9a0227 */ /* 0x000fc800078e00ff */
[----:B------:R-:W-:Y:S02]  /*7960*/  IMAD.IADD R7, R7, 0x1, R17 ;  /* 0x0000000107077824 */ /* 0x000fe400078e0211 */
[----:B------:R-:W-:Y:S01]  /*7970*/  IMAD.MOV.U32 R15, RZ, RZ, R11 ;  /* 0x000000ffff0f7224 */ /* 0x000fe200078e000b */
[----:B------:R-:W-:Y:S01]  /*7980*/  @P0 SHF.R.U32.HI R15, RZ, R153, R154 ;  /* 0x00000099ff0f0219 */ /* 0x000fe2000001169a */
[C---:B------:R-:W-:Y:S02]  /*7990*/  IMAD R12, R14.reuse, UR4, RZ ;  /* 0x000000040e0c7c24 */ /* 0x040fe4000f8e02ff */
[----:B------:R-:W-:Y:S02]  /*79a0*/  IMAD R17, R14, UR6, RZ ;  /* 0x000000060e117c24 */ /* 0x000fe4000f8e02ff */
[----:B------:R-:W-:-:S04]  /*79b0*/  IMAD.WIDE.U32 R4, R21, UR4, R4 ;  /* 0x0000000415047c25 */ /* 0x000fc8000f8e0004 */
[C---:B------:R-:W-:Y:S01]  /*79c0*/  IMAD R14, R21.reuse, UR5, R12 ;  /* 0x00000005150e7c24 */ /* 0x040fe2000f8e020c */
[----:B------:R-:W-:Y:S01]  /*79d0*/  BAR.SYNC.DEFER_BLOCKING 0x1, 0x100 ;  /* 0x0044000000007b1d */ /* 0x000fe20000010000 */
[C---:B------:R-:W-:Y:S01]  /*79e0*/  IMAD R19, R21.reuse, UR7, R17 ;  /* 0x0000000715137c24 */ /* 0x040fe2000f8e0211 */
[----:B------:R-:W-:Y:S01]  /*79f0*/  SHF.R.S32.HI R17, RZ, 0x1f, R13 ;  /* 0x0000001fff117819 */ /* 0x000fe2000001140d */
[----:B------:R-:W-:Y:S01]  /*7a00*/  IMAD.WIDE.U32 R6, R21, UR6, R6 ;  /* 0x0000000615067c25 */ /* 0x000fe2000f8e0006 */
[----:B------:R-:W-:Y:S02]  /*7a10*/  IADD3 R4, P0, R13, R4, RZ ;  /* 0x000000040d047210 */ /* 0x000fe40007f1e0ff */
[----:B------:R-:W-:Y:S01]  /*7a20*/  SHF.R.S32.HI R12, RZ, 0x1f, R15 ;  /* 0x0000001fff0c7819 */ /* 0x000fe2000001140f */
[----:B------:R-:W-:Y:S01]  /*7a30*/  IMAD.MOV R13, RZ, RZ, -R13 ;  /* 0x000000ffff0d7224 */ /* 0x000fe200078e0a0d */
[----:B------:R-:W-:Y:S01]  /*7a40*/  ULDC.64 UR4, c[0x0][0xc30] ;  /* 0x00030c0000047ab9 */ /* 0x000fe20000000a00 */
[----:B------:R-:W-:Y:S01]  /*7a50*/  IMAD.MOV R20, RZ, RZ, -R15 ;  /* 0x000000ffff147224 */ /* 0x000fe200078e0a0f */
[----:B------:R-:W-:Y:S01]  /*7a60*/  IADD3.X R5, R17, R5, R14, P0, !PT ;  /* 0x0000000511057210 */ /* 0x000fe200007fe40e */
[----:B------:R-:W-:Y:S01]  /*7a70*/  IMAD R12, R12, UR4, RZ ;  /* 0x000000040c0c7c24 */ /* 0x000fe2000f8e02ff */
[----:B------:R-:W-:Y:S01]  /*7a80*/  ULDC.64 UR6, c[0x0][0xcc8] ;  /* 0x0003320000067ab9 */ /* 0x000fe20000000a00 */
[----:B------:R-:W-:-:S02]  /*7a90*/  IMAD R13, R8, R13, R11 ;  /* 0x0000000d080d7224 */ /* 0x000fc400078e020b */
[----:B------:R-:W-:Y:S02]  /*7aa0*/  IMAD.IADD R7, R7, 0x1, R19 ;  /* 0x0000000107077824 */ /* 0x000fe400078e0213 */
[----:B------:R-:W-:Y:S02]  /*7ab0*/  IMAD R11, R8, R20, R11 ;  /* 0x00000014080b7224 */ /* 0x000fe400078e020b */
[C---:B------:R-:W-:Y:S01]  /*7ac0*/  IMAD R17, R15.reuse, UR5, R12 ;  /* 0x000000050f117c24 */ /* 0x040fe2000f8e020c */
[----:B------:R-:W-:Y:S01]  /*7ad0*/  SHF.R.S32.HI R12, RZ, 0x1f, R13 ;  /* 0x0000001fff0c7819 */ /* 0x000fe2000001140d */
[----:B------:R-:W-:Y:S01]  /*7ae0*/  IMAD.WIDE.U32 R6, R15, UR4, R6 ;  /* 0x000000040f067c25 */ /* 0x000fe2000f8e0006 */
[----:B------:R-:W-:Y:S01]  /*7af0*/  SHF.R.S32.HI R14, RZ, 0x1f, R11 ;  /* 0x0000001fff0e7819 */ /* 0x000fe2000001140b */
[----:B------:R-:W0:Y:S01]  /*7b00*/  S2UR UR5, SR_CgaCtaId ;  /* 0x00000000000579c3 */ /* 0x000e220000008800 */
[----:B------:R-:W-:Y:S01]  /*7b10*/  UMOV UR4, 0x400 ;  /* 0x0000040000047882 */ /* 0x000fe20000000000 */
[----:B------:R-:W-:Y:S01]  /*7b20*/  IMAD R12, R12, UR6, RZ ;  /* 0x000000060c0c7c24 */ /* 0x000fe2000f8e02ff */
[----:B------:R-:W-:Y:S01]  /*7b30*/  IADD3 R7, R7, R17, RZ ;  /* 0x0000001107077210 */ /* 0x000fe20007ffe0ff */
[----:B------:R-:W-:-:S02]  /*7b40*/  IMAD R14, R14, UR8, RZ ;  /* 0x000000080e0e7c24 */ /* 0x000fc4000f8e02ff */
        /* <DEDUP_REMOVED lines=17> */
[----:B------:R-:W-:Y:S01]  /*7c60*/  SHFL.IDX PT, R12, R19, RZ, 0x1c1f ;  /* 0x001c1fff130c7589 */ /* 0x000fe200000e0000 */
[----:B------:R-:W-:Y:S01]  /*7c70*/  LOP3.LUT P0, RZ, R0, 0x3, RZ, 0xc0, !PT ;  /* 0x0000000300ff7812 */ /* 0x000fe2000780c0ff */
[C---:B------:R-:W-:Y:S01]  /*7c80*/  VIADD R9, R11.reuse, 0x8 ;  /* 0x000000080b097836 */ /* 0x040fe20000000000 */
[----:B------:R-:W-:Y:S01]  /*7c90*/  UIADD3 UR4, UR4, 0x32420, URZ ;  /* 0x0003242004047890 */ /* 0x000fe2000fffe03f */
[----:B------:R-:W0:Y:S01]  /*7ca0*/  SHFL.IDX PT, R13, R17, RZ, 0x1c1f ;  /* 0x001c1fff110d7589 */ /* 0x000e2200000e0000 */
[----:B------:R-:W-:-:S02]  /*7cb0*/  ISETP.GE.OR P1, PT, R11, R8, P0 ;  /* 0x000000080b00720c */ /* 0x000fc40000726670 */
[-C--:B------:R-:W-:Y:S01]  /*7cc0*/  ISETP.GE.OR P0, PT, R9, R8.reuse, P0 ;  /* 0x000000080900720c */ /* 0x080fe20000706670 */
[----:B------:R1:W2:Y:S01]  /*7cd0*/  SHFL.IDX PT, R15, R17, 0x1, 0x1c1f ;  /* 0x003c1f00110f7f89 */ /* 0x0002a200000e0000 */
[----:B------:R-:W-:Y:S01]  /*7ce0*/  ISETP.GE.AND P2, PT, R11, R8, PT ;  /* 0x000000080b00720c */ /* 0x000fe20003f46270 */
[----:B------:R-:W-:Y:S02]  /*7cf0*/  UPRMT UR4, URZ, 0x654, UR4 ;  /* 0x000006543f047896 */ /* 0x000fe40008000004 */
[----:B------:R3:W4:Y:S01]  /*7d00*/  SHFL.IDX PT, R4, R6, RZ, 0x1c1f ;  /* 0x001c1fff06047589 */ /* 0x00072200000e0000 */
[----:B-1----:R-:W-:-:S03]  /*7d10*/  LOP3.LUT R17, R10, 0x7ffffffc, RZ, 0xc0, !PT ;  /* 0x7ffffffc0a117812 */ /* 0x002fc600078ec0ff */
[----:B------:R3:W1:Y:S03]  /*7d20*/  SHFL.IDX PT, R5, R7, RZ, 0x1c1f ;  /* 0x001c1fff07057589 */ /* 0x00066600000e0000 */
[----:B------:R-:W-:Y:S01]  /*7d30*/  SYNCS.ARRIVE.TRANS64.RED.A1T0 RZ, [UR4], RZ ;  /* 0x000000ffffff79a7 */ /* 0x000fe20008100404 */
[----:B------:R-:W-:-:S04]  /*7d40*/  IMAD.IADD R0, R0, 0x1, -R17 ;  /* 0x0000000100007824 */ /* 0x000fc800078e0a11 */
[----:B------:R-:W-:Y:S01]  /*7d50*/  IMAD.SHL.U32 R0, R0, 0x2, RZ ;  /* 0x0000000200007824 */ /* 0x000fe200078e00ff */
[----:B0-----:R3:W-:Y:S04]  /*7d60*/  @!P1 ST.E desc[UR14][R12.64], R3 ;  /* 0x000000030c009985 */ /* 0x0017e8000c10190e */
[----:B--2---:R3:W-:Y:S01]  /*7d70*/  @!P0 ST.E desc[UR14][R14.64], R2 ;  /* 0x000000020e008985 */ /* 0x0047e2000c10190e */
[----:B------:R-:W-:Y:S05]  /*7d80*/  @P2 BRA `(.L_x_199) ;  /* 0x0000000800fc2947 */ /* 0x000fea0003800000 */
[C---:B---3--:R-:W-:Y:S01]  /*7d90*/  VIADD R2, R0.reuse, 0x8 ;  /* 0x0000000800027836 */ /* 0x048fe20000000000 */
        /* <DEDUP_REMOVED lines=10> */
[----:B------:R-:W-:Y:S01]  /*7e40*/  IADD3 R17, R0, 0x28, RZ ;  /* 0x0000002800117810 */ /* 0x000fe20007ffe0ff */
[----:B------:R-:W-:Y:S01]  /*7e50*/  ULDC.64 UR6, c[0x0][0x208] ;  /* 0x0000820000067ab9 */ /* 0x000fe20000000a00 */
[----:B------:R-:W-:Y:S01]  /*7e60*/  ISETP.GE.AND P0, PT, R16, UR4, PT ;  /* 0x0000000410007c0c */ /* 0x000fe2000bf06270 */
[C---:B------:R-:W-:Y:S01]  /*7e70*/  VIADD R21, R0.reuse, 0x40 ;  /* 0x0000004000157836 */ /* 0x040fe20000000000 */
[----:B------:R-:W-:Y:S01]  /*7e80*/  ISETP.GE.AND P1, PT, R17, UR4, PT ;  /* 0x0000000411007c0c */ /* 0x000fe2000bf26270 */
[----:B------:R-:W-:-:S02]  /*7e90*/  VIADD R22, R0, 0x48 ;  /* 0x0000004800167836 */ /* 0x000fc40000000000 */
[----:B------:R-:W-:Y:S01]  /*7ea0*/  @!P3 LEA.HI R2, R2, R2, RZ, 0x1 ;  /* 0x000000020202b211 */ /* 0x000fe200078f08ff */
[----:B------:R-:W-:Y:S01]  /*7eb0*/  VIADD R23, R0, 0x50 ;  /* 0x0000005000177836 */ /* 0x000fe20000000000 */
[----:B------:R-:W-:Y:S02]  /*7ec0*/  @!P4 LEA.HI R3, R3, R3, RZ, 0x1 ;  /* 0x000000030303c211 */ /* 0x000fe400078f08ff */
[----:B------:R-:W-:Y:S02]  /*7ed0*/  @!P5 LEA.HI R10, R10, R10, RZ, 0x1 ;  /* 0x0000000a0a0ad211 */ /* 0x000fe400078f08ff */
[----:B------:R-:W-:Y:S02]  /*7ee0*/  @!P3 LOP3.LUT R11, R2, 0xfffffffe, RZ, 0xc0, !PT ;  /* 0xfffffffe020bb812 */ /* 0x000fe400078ec0ff */
[----:B------:R-:W-:Y:S01]  /*7ef0*/  @!P4 LOP3.LUT R13, R3, 0xfffffffe, RZ, 0xc0, !PT ;  /* 0xfffffffe030dc812 */ /* 0x000fe200078ec0ff */
[----:B-1--4-:R-:W-:Y:S01]  /*7f00*/  @!P2 IMAD.WIDE R2, R0, 0x4, R4 ;  /* 0x000000040002a825 */ /* 0x012fe200078e0204 */
[----:B------:R-:W-:-:S02]  /*7f10*/  @!P5 LOP3.LUT R15, R10, 0xfffffffe, RZ, 0xc0, !PT ;  /* 0xfffffffe0a0fd812 */ /* 0x000fc400078ec0ff */
[----:B------:R-:W-:Y:S01]  /*7f20*/  ISETP.GE.AND P6, PT, R23, UR4, PT ;  /* 0x0000000417007c0c */ /* 0x000fe2000bfc6270 */
[--C-:B------:R-:W-:Y:S01]  /*7f30*/  @!P3 IMAD.WIDE R10, R11, 0x4, R4.reuse ;  /* 0x000000040b0ab825 */ /* 0x100fe200078e0204 */
[----:B------:R0:W-:Y:S01]  /*7f40*/  @!P2 ST.E.64 desc[UR6][R2.64], R24 ;  /* 0x000000180200a985 */ /* 0x0001e2000c101b06 */
[----:B------:R-:W-:Y:S02]  /*7f50*/  ISETP.GE.AND P2, PT, R19, UR4, PT ;  /* 0x0000000413007c0c */ /* 0x000fe4000bf46270 */
[--C-:B------:R-:W-:Y:S01]  /*7f60*/  @!P4 IMAD.WIDE R12, R13, 0x4, R4.reuse ;  /* 0x000000040d0cc825 */ /* 0x100fe200078e0204 */
[----:B------:R1:W-:Y:S01]  /*7f70*/  @!P3 ST.E.64 desc[UR6][R10.64], R28 ;  /* 0x0000001c0a00b985 */ /* 0x0003e2000c101b06 */
[----:B------:R-:W-:Y:S02]  /*7f80*/  ISETP.GE.AND P3, PT, R20, UR4, PT ;  /* 0x0000000414007c0c */ /* 0x000fe4000bf66270 */
[----:B------:R-:W-:Y:S01]  /*7f90*/  @!P5 IMAD.WIDE R14, R15, 0x4, R4 ;  /* 0x000000040f0ed825 */ /* 0x000fe200078e0204 */
[----:B------:R2:W-:Y:S01]  /*7fa0*/  @!P4 ST.E.64 desc[UR6][R12.64], R32 ;  /* 0x000000200c00c985 */ /* 0x0005e2000c101b06 */
[----:B------:R-:W-:-:S02]  /*7fb0*/  ISETP.GE.AND P4, PT, R21, UR4, PT ;  /* 0x0000000415007c0c */ /* 0x000fc4000bf86270 */
[----:B------:R-:W-:Y:S01]  /*7fc0*/  @!P0 LEA.HI R16, R16, R16, RZ, 0x1 ;  /* 0x0000001010108211 */ /* 0x000fe200078f08ff */
[----:B------:R3:W-:Y:S01]  /*7fd0*/  @!P5 ST.E.64 desc[UR6][R14.64], R36 ;  /* 0x000000240e00d985 */ /* 0x0007e2000c101b06 */
[----:B------:R-:W-:Y:S01]  /*7fe0*/  ISETP.GE.AND P5, PT, R22, UR4, PT ;  /* 0x0000000416007c0c */ /* 0x000fe2000bfa6270 */
[C---:B0-----:R-:W-:Y:S01]  /*7ff0*/  VIADD R24, R0.reuse, 0x58 ;  /* 0x0000005800187836 */ /* 0x041fe20000000000 */
[----:B------:R-:W-:Y:S01]  /*8000*/  @!P1 LEA.HI R17, R17, R17, RZ, 0x1 ;  /* 0x0000001111119211 */ /* 0x000fe200078f08ff */
[----:B------:R-:W-:Y:S01]  /*8010*/  VIADD R25, R0, 0x60 ;  /* 0x0000006000197836 */ /* 0x000fe20000000000 */
[----:B------:R-:W-:Y:S02]  /*8020*/  @!P0 LOP3.LUT R3, R16, 0xfffffffe, RZ, 0xc0, !PT ;  /* 0xfffffffe10038812 */ /* 0x000fe400078ec0ff */
[----:B-1----:R-:W-:Y:S02]  /*8030*/  @!P1 LOP3.LUT R11, R17, 0xfffffffe, RZ, 0xc0, !PT ;  /* 0xfffffffe110b9812 */ /* 0x002fe400078ec0ff */
        /* <DEDUP_REMOVED lines=8> */
[----:B------:R-:W-:Y:S01]  /*80c0*/  @!P2 LOP3.LUT R19, R19, 0xfffffffe, RZ, 0xc0, !PT ;  /* 0xfffffffe1313a812 */ /* 0x000fe200078ec0ff */
[----:B------:R1:W-:Y:S01]  /*80d0*/  @!P1 ST.E.64 desc[UR6][R10.64], R44 ;  /* 0x0000002c0a009985 */ /* 0x0003e2000c101b06 */
[----:B--2---:R-:W-:Y:S01]  /*80e0*/  @!P3 LOP3.LUT R13, R20, 0xfffffffe, RZ, 0xc0, !PT ;  /* 0xfffffffe140db812 */ /* 0x004fe200078ec0ff */
[----:B------:R-:W-:Y:S01]  /*80f0*/  VIADD R20, R0, 0x70 ;  /* 0x0000007000147836 */ /* 0x000fe20000000000 */
[----:B------:R-:W-:-:S02]  /*8100*/  @!P4 LOP3.LUT R21, R21, 0xfffffffe, RZ, 0xc0, !PT ;  /* 0xfffffffe1515c812 */ /* 0x000fc400078ec0ff */
[----:B---3--:R-:W-:Y:S02]  /*8110*/  @!P5 LOP3.LUT R15, R22, 0xfffffffe, RZ, 0xc0, !PT ;  /* 0xfffffffe160fd812 */ /* 0x008fe400078ec0ff */
[----:B------:R-:W-:Y:S01]  /*8120*/  @!P6 LOP3.LUT R17, R23, 0xfffffffe, RZ, 0xc0, !PT ;  /* 0xfffffffe1711e812 */ /* 0x000fe200078ec0ff */
[----:B------:R-:W-:Y:S01]  /*8130*/  VIADD R23, R0, 0x88 ;  /* 0x0000008800177836 */ /* 0x000fe20000000000 */
[----:B------:R-:W-:Y:S01]  /*8140*/  ISETP.GE.AND P1, PT, R24, UR4, PT ;  /* 0x0000000418007c0c */ /* 0x000fe2000bf26270 */
[--C-:B0-----:R-:W-:Y:S01]  /*8150*/  @!P2 IMAD.WIDE R2, R19, 0x4, R4.reuse ;  /* 0x000000041302a825 */ /* 0x101fe200078e0204 */
[----:B------:R-:W-:Y:S02]  /*8160*/  ISETP.GE.AND P0, PT, R25, UR4, PT ;  /* 0x0000000419007c0c */ /* 0x000fe4000bf06270 */
[----:B------:R-:W-:Y:S01]  /*8170*/  IADD3 R22, R0, 0x80, RZ ;  /* 0x0000008000167810 */ /* 0x000fe20007ffe0ff */
[--C-:B-1----:R-:W-:Y:S01]  /*8180*/  @!P3 IMAD.WIDE R10, R13, 0x4, R4.reuse ;  /* 0x000000040d0ab825 */ /* 0x102fe200078e0204 */
[----:B------:R0:W-:Y:S03]  /*8190*/  @!P2 ST.E.64 desc[UR6][R2.64], R48 ;  /* 0x000000300200a985 */ /* 0x0001e6000c101b06 */
[----:B------:R-:W-:Y:S01]  /*81a0*/  @!P4 IMAD.WIDE R12, R21, 0x4, R4 ;  /* 0x00000004150cc825 */ /* 0x000fe200078e0204 */
[----:B------:R1:W-:Y:S01]  /*81b0*/  @!P3 ST.E.64 desc[UR6][R10.64], R52 ;  /* 0x000000340a00b985 */ /* 0x0003e2000c101b06 */
[----:B------:R-:W-:-:S02]  /*81c0*/  ISETP.GE.AND P3, PT, R23, UR4, PT ;  /* 0x0000000417007c0c */ /* 0x000fc4000bf66270 */
[--C-:B------:R-:W-:Y:S01]  /*81d0*/  @!P5 IMAD.WIDE R14, R15, 0x4, R4.reuse ;  /* 0x000000040f0ed825 */ /* 0x100fe200078e0204 */
[----:B------:R2:W-:Y:S01]  /*81e0*/  @!P4 ST.E.64 desc[UR6][R12.64], R56 ;  /* 0x000000380c00c985 */ /* 0x0005e2000c101b06 */
[----:B------:R-:W-:Y:S02]  /*81f0*/  ISETP.GE.AND P4, PT, R22, UR4, PT ;  /* 0x0000000416007c0c */ /* 0x000fe4000bf86270 */
[----:B------:R-:W-:Y:S01]  /*8200*/  @!P6 IMAD.WIDE R16, R17, 0x4, R4 ;  /* 0x000000041110e825 */ /* 0x000fe200078e0204 */
[----:B------:R3:W-:Y:S01]  /*8210*/  @!P5 ST.E.64 desc[UR6][R14.64], R60 ;  /* 0x0000003c0e00d985 */ /* 0x0007e2000c101b06 */
[----:B------:R-:W-:Y:S02]  /*8220*/  @!P1 LEA.HI R24, R24, R24, RZ, 0x1 ;  /* 0x0000001818189211 */ /* 0x000fe400078f08ff */
[C---:B------:R-:W-:Y:S01]  /*8230*/  VIADD R19, R0.reuse, 0x68 ;  /* 0x0000006800137836 */ /* 0x040fe20000000000 */
[----:B------:R4:W-:Y:S01]  /*8240*/  @!P6 ST.E.64 desc[UR6][R16.64], R64 ;  /* 0x000000401000e985 */ /* 0x0009e2000c101b06 */
[----:B------:R-:W-:Y:S01]  /*8250*/  VIADD R21, R0, 0x78 ;  /* 0x0000007800157836 */ /* 0x000fe20000000000 */
[----:B------:R-:W-:-:S02]  /*8260*/  ISETP.GE.AND P6, PT, R20, UR4, PT ;  /* 0x0000000414007c0c */ /* 0x000fc4000bfc6270 */
[----:B------:R-:W-:Y:S02]  /*8270*/  ISETP.GE.AND P2, PT, R19, UR4, PT ;  /* 0x0000000413007c0c */ /* 0x000fe4000bf46270 */
[----:B------:R-:W-:Y:S02]  /*8280*/  ISETP.GE.AND P5, PT, R21, UR4, PT ;  /* 0x0000000415007c0c */ /* 0x000fe4000bfa6270 */
        /* <DEDUP_REMOVED lines=18> */
[----:B---3--:R-:W-:Y:S01]  /*83b0*/  @!P4 LOP3.LUT R15, R22, 0xfffffffe, RZ, 0xc0, !PT ;  /* 0xfffffffe160fc812 */ /* 0x008fe200078ec0ff */
[C---:B------:R-:W-:Y:S01]  /*83c0*/  VIADD R22, R0.reuse, 0xb8 ;  /* 0x000000b800167836 */ /* 0x040fe20000000000 */
[----:B----4-:R-:W-:Y:S01]  /*83d0*/  @!P3 LOP3.LUT R17, R23, 0xfffffffe, RZ, 0xc0, !PT ;  /* 0xfffffffe1711b812 */ /* 0x010fe200078ec0ff */
[----:B------:R-:W-:Y:S01]  /*83e0*/  VIADD R23, R0, 0xc0 ;  /* 0x000000c000177836 */ /* 0x000fe20000000000 */
[----:B------:R-:W-:Y:S01]  /*83f0*/  ISETP.GE.AND P0, PT, R24, UR4, PT ;  /* 0x0000000418007c0c */ /* 0x000fe2000bf06270 */
[----:B0-----:R-:W-:Y:S01]  /*8400*/  @!P2 IMAD.WIDE R2, R19, 0x4, R4 ;  /* 0x000000041302a825 */ /* 0x001fe200078e0204 */
[----:B------:R-:W-:-:S03]  /*8410*/  ISETP.GE.AND P1, PT, R25, UR4, PT ;  /* 0x0000000419007c0c */ /* 0x000fc6000bf26270 */
[--C-:B-1----:R-:W-:Y:S01]  /*8420*/  @!P6 IMAD.WIDE R10, R13, 0x4, R4.reuse ;  /* 0x000000040d0ae825 */ /* 0x102fe200078e0204 */
[----:B------:R0:W-:Y:S03]  /*8430*/  @!P2 ST.E.64 desc[UR6][R2.64], R76 ;  /* 0x0000004c0200a985 */ /* 0x0001e6000c101b06 */
        /* <DEDUP_REMOVED lines=22> */
[--C-:B------:R-:W-:Y:S01]  /*85a0*/  @!P1 IMAD.WIDE R10, R11, 0x4, R4.reuse ;  /* 0x000000040b0a9825 */ /* 0x100fe200078e0204 */
[----:B------:R-:W-:Y:S01]  /*85b0*/  @!P4 LEA.HI R21, R21, R21, RZ, 0x1 ;  /* 0x000000151515c211 */ /* 0x000fe200078f08ff */
[----:B------:R0:W-:Y:S01]  /*85c0*/  @!P0 ST.E.64 desc[UR6][R2.64], R96 ;  /* 0x0000006002008985 */ /* 0x0001e2000c101b06 */
[----:B--2---:R-:W-:Y:S01]  /*85d0*/  @!P2 LOP3.LUT R13, R19, 0xfffffffe, RZ, 0xc0, !PT ;  /* 0xfffffffe130da812 */ /* 0x004fe200078ec0ff */
[----:B------:R-:W-:Y:S01]  /*85e0*/  VIADD R19, R0, 0xc8 ;  /* 0x000000c800137836 */ /* 0x000fe20000000000 */
[----:B---3--:R-:W-:Y:S01]  /*85f0*/  @!P3 LOP3.LUT R15, R20, 0xfffffffe, RZ, 0xc0, !PT ;  /* 0xfffffffe140fb812 */ /* 0x008fe200078ec0ff */
[----:B------:R1:W-:Y:S01]  /*8600*/  @!P1 ST.E.64 desc[UR6][R10.64], R100 ;  /* 0x000000640a009985 */ /* 0x0003e2000c101b06 */
[----:B------:R-:W-:Y:S01]  /*8610*/  @!P6 LEA.HI R23, R23, R23, RZ, 0x1 ;  /* 0x000000171717e211 */ /* 0x000fe200078f08ff */
[----:B------:R-:W-:Y:S01]  /*8620*/  @!P2 IMAD.WIDE R12, R13, 0x4, R4 ;  /* 0x000000040d0ca825 */ /* 0x000fe200078e0204 */
[----:B------:R-:W-:-:S02]  /*8630*/  @!P4 LOP3.LUT R21, R21, 0xfffffffe, RZ, 0xc0, !PT ;  /* 0xfffffffe1515c812 */ /* 0x000fc400078ec0ff */
[----:B----4-:R-:W-:Y:S01]  /*8640*/  @!P5 LOP3.LUT R17, R22, 0xfffffffe, RZ, 0xc0, !PT ;  /* 0xfffffffe1611d812 */ /* 0x010fe200078ec0ff */
[C---:B------:R-:W-:Y:S01]  /*8650*/  VIADD R20, R0.reuse, 0xd0 ;  /* 0x000000d000147836 */ /* 0x040fe20000000000 */
[----:B------:R-:W-:Y:S01]  /*8660*/  @!P6 LOP3.LUT R23, R23, 0xfffffffe, RZ, 0xc0, !PT ;  /* 0xfffffffe1717e812 */ /* 0x000fe200078ec0ff */
[----:B------:R2:W-:Y:S01]  /*8670*/  @!P2 ST.E.64 desc[UR6][R12.64], R104 ;  /* 0x000000680c00a985 */ /* 0x0005e2000c101b06 */
        /* <DEDUP_REMOVED lines=13> */
[C---:B--2---:R-:W-:Y:S01]  /*8750*/  VIADD R12, R0.reuse, 0xe8 ;  /* 0x000000e8000c7836 */ /* 0x044fe20000000000 */
[----:B------:R2:W-:Y:S01]  /*8760*/  @!P6 ST.E.64 desc[UR6][R16.64], R120 ;  /* 0x000000781000e985 */ /* 0x0005e2000c101b06 */
[C---:B------:R-:W-:Y:S01]  /*8770*/  VIADD R13, R0.reuse, 0xf0 ;  /* 0x000000f0000d7836 */ /* 0x040fe20000000000 */
[----:B------:R-:W-:Y:S01]  /*8780*/  @!P0 LEA.HI R19, R19, R19, RZ, 0x1 ;  /* 0x0000001313138211 */ /* 0x000fe200078f08ff */
[----:B0-----:R-:W-:Y:S01]  /*8790*/  VIADD R3, R0, 0xf8 ;  /* 0x000000f800037836 */ /* 0x001fe20000000000 */
[----:B------:R-:W-:Y:S02]  /*87a0*/  ISETP.GE.AND P4, PT, R12, UR4, PT ;  /* 0x000000040c007c0c */ /* 0x000fe4000bf86270 */
[----:B------:R-:W-:Y:S02]  /*87b0*/  ISETP.GE.AND P5, PT, R13, UR4, PT ;  /* 0x000000040d007c0c */ /* 0x000fe4000bfa6270 */
[----:B------:R-:W-:Y:S02]  /*87c0*/  ISETP.GE.AND P6, PT, R3, UR4, PT ;  /* 0x0000000403007c0c */ /* 0x000fe4000bfc6270 */
[----:B------:R-:W-:-:S02]  /*87d0*/  @!P1 LEA.HI R20, R20, R20, RZ, 0x1 ;  /* 0x0000001414149211 */ /* 0x000fc400078f08ff */
[----:B------:R-:W-:Y:S02]  /*87e0*/  @!P2 LEA.HI R21, R21, R21, RZ, 0x1 ;  /* 0x000000151515a211 */ /* 0x000fe400078f08ff */
[----:B------:R-:W-:Y:S02]  /*87f0*/  @!P3 LEA.HI R22, R22, R22, RZ, 0x1 ;  /* 0x000000161616b211 */ /* 0x000fe400078f08ff */
[----:B-1----:R-:W-:Y:S02]  /*8800*/  @!P1 LOP3.LUT R11, R20, 0xfffffffe, RZ, 0xc0, !PT ;  /* 0xfffffffe140b9812 */ /* 0x002fe400078ec0ff */
[----:B------:R-:W-:Y:S02]  /*8810*/  @!P4 LEA.HI R12, R12, R12, RZ, 0x1 ;  /* 0x0000000c0c0cc211 */ /* 0x000fe400078f08ff */
[----:B------:R-:W-:Y:S02]  /*8820*/  @!P5 LEA.HI R2, R13, R13, RZ, 0x1 ;  /* 0x0000000d0d02d211 */ /* 0x000fe400078f08ff */
[----:B------:R-:W-:-:S02]  /*8830*/  @!P6 LEA.HI R10, R3, R3, RZ, 0x1 ;  /* 0x00000003030ae211 */ /* 0x000fc400078f08ff */
[----:B------:R-:W-:Y:S02]  /*8840*/  @!P0 LOP3.LUT R3, R19, 0xfffffffe, RZ, 0xc0, !PT ;  /* 0xfffffffe13038812 */ /* 0x000fe400078ec0ff */
[----:B------:R-:W-:Y:S02]  /*8850*/  @!P2 LOP3.LUT R13, R21, 0xfffffffe, RZ, 0xc0, !PT ;  /* 0xfffffffe150da812 */ /* 0x000fe400078ec0ff */
[----:B---3--:R-:W-:Y:S02]  /*8860*/  @!P3 LOP3.LUT R15, R22, 0xfffffffe, RZ, 0xc0, !PT ;  /* 0xfffffffe160fb812 */ /* 0x008fe400078ec0ff */
[----:B--2---:R-:W-:Y:S01]  /*8870*/  @!P4 LOP3.LUT R17, R12, 0xfffffffe, RZ, 0xc0, !PT ;  /* 0xfffffffe0c11c812 */ /* 0x004fe200078ec0ff */
[--C-:B------:R-:W-:Y:S01]  /*8880*/  @!P2 IMAD.WIDE R12, R13, 0x4, R4.reuse ;  /* 0x000000040d0ca825 */ /* 0x100fe200078e0204 */
[----:B------:R-:W-:Y:S02]  /*8890*/  @!P5 LOP3.LUT R21, R2, 0xfffffffe, RZ, 0xc0, !PT ;  /* 0xfffffffe0215d812 */ /* 0x000fe400078ec0ff */
[----:B------:R-:W-:Y:S01]  /*88a0*/  @!P6 LOP3.LUT R19, R10, 0xfffffffe, RZ, 0xc0, !PT ;  /* 0xfffffffe0a13e812 */ /* 0x000fe200078ec0ff */
[----:B------:R-:W-:-:S04]  /*88b0*/  @!P0 IMAD.WIDE R2, R3, 0x4, R4 ;  /* 0x0000000403028825 */ /* 0x000fc800078e0204 */
[--C-:B------:R-:W-:Y:S01]  /*88c0*/  @!P1 IMAD.WIDE R10, R11, 0x4, R4.reuse ;  /* 0x000000040b0a9825 */ /* 0x100fe200078e0204 */
[----:B------:R0:W-:Y:S03]  /*88d0*/  @!P0 ST.E.64 desc[UR6][R2.64], R124 ;  /* 0x0000007c02008985 */ /* 0x0001e6000c101b06 */
        /* <DEDUP_REMOVED lines=9> */
[----:B------:R0:W-:Y:S02]  /*8970*/  @!P6 ST.E.64 desc[UR6][R4.64], R148 ;  /* 0x000000940400e985 */ /* 0x0001e4000c101b06 */
.L_x_199:
[----:B------:R-:W-:Y:S05]  /*8980*/  BSYNC B0 ;  /* 0x0000000000007941 */ /* 0x000fea0003800000 */
.L_x_198:
[----:B------:R-:W-:Y:S01]  /*8990*/  ISETP.GE.AND P0, PT, R9, R8, PT ;  /* 0x000000080900720c */ /* 0x000fe20003f06270 */
[----:B0--3--:R2:W3:Y:S04]  /*89a0*/  SHFL.IDX PT, R3, R7, 0x1, 0x1c1f ;  /* 0x003c1f0007037f89 */ /* 0x0094e800000e0000 */
[----:B------:R2:W0:Y:S08]  /*89b0*/  SHFL.IDX PT, R2, R6, 0x1, 0x1c1f ;  /* 0x003c1f0006027f89 */ /* 0x00043000000e0000 */
[----:B--2---:R-:W-:Y:S05]  /*89c0*/  @P0 BRA `(.L_x_173) ;  /* 0x0000005800ec0947 */ /* 0x004fea0003800000 */
[C---:B----4-:R-:W-:Y:S01]  /*89d0*/  VIADD R4, R0.reuse, 0x8 ;  /* 0x0000000800047836 */ /* 0x050fe20000000000 */
[----:B------:R-:W-:Y:S01]  /*89e0*/  ULDC UR4, c[0x0][0xbc8] ;  /* 0x0002f20000047ab9 */ /* 0x000fe20000000800 */
[C---:B-1----:R-:W-:Y:S01]  /*89f0*/  VIADD R5, R0.reuse, 0x10 ;  /* 0x0000001000057836 */ /* 0x042fe20000000000 */
        /* <DEDUP_REMOVED lines=9> */
[----:B------:R-:W-:Y:S01]  /*8a90*/  ULDC.64 UR6, c[0x0][0x208] ;  /* 0x0000820000067ab9 */ /* 0x000fe20000000a00 */
[C---:B------:R-:W-:Y:S01]  /*8aa0*/  IADD3 R14, R0.reuse, 0x38, RZ ;  /* 0x00000038000e7810 */ /* 0x040fe20007ffe0ff */
[----:B------:R-:W-:-:S02]  /*8ab0*/  VIADD R15, R0, 0x40 ;  /* 0x00000040000f7836 */ /* 0x000fc40000000000 */
[----:B------:R-:W-:Y:S02]  /*8ac0*/  VIADD R16, R0, 0x48 ;  /* 0x0000004800107836 */ /* 0x000fe40000000000 */
[----:B------:R-:W-:Y:S01]  /*8ad0*/  @!P1 LEA.HI R4, R4, R4, RZ, 0x1 ;  /* 0x0000000404049211 */ /* 0x000fe200078f08ff */
[C---:B------:R-:W-:Y:S01]  /*8ae0*/  VIADD R19, R0.reuse, 0x50 ;  /* 0x0000005000137836 */ /* 0x040fe20000000000 */
[----:B------:R-:W-:Y:S01]  /*8af0*/  @!P2 LEA.HI R5, R5, R5, RZ, 0x1 ;  /* 0x000000050505a211 */ /* 0x000fe200078f08ff */
[----:B------:R-:W-:Y:S01]  /*8b00*/  VIADD R20, R0, 0x58 ;  /* 0x0000005800147836 */ /* 0x000fe20000000000 */
[----:B------:R-:W-:Y:S01]  /*8b10*/  @!P1 LOP3.LUT R7, R4, 0xfffffffe, RZ, 0xc0, !PT ;  /* 0xfffffffe04079812 */ /* 0x000fe200078ec0ff */
[C---:B------:R-:W-:Y:S01]  /*8b20*/  VIADD R21, R0.reuse, 0x80 ;  /* 0x0000008000157836 */ /* 0x040fe20000000000 */
[----:B------:R-:W-:Y:S01]  /*8b30*/  @!P2 LOP3.LUT R9, R5, 0xfffffffe, RZ, 0xc0, !PT ;  /* 0xfffffffe0509a812 */ /* 0x000fe200078ec0ff */
[----:B0--3--:R-:W-:Y:S01]  /*8b40*/  @!P0 IMAD.WIDE R4, R0, 0x4, R2 ;  /* 0x0000000400048825 */ /* 0x009fe200078e0202 */
[----:B------:R-:W-:-:S02]  /*8b50*/  ISETP.GE.AND P3, PT, R15, UR4, PT ;  /* 0x000000040f007c0c */ /* 0x000fc4000bf66270 */
[----:B------:R-:W-:Y:S01]  /*8b60*/  ISETP.GE.AND P4, PT, R16, UR4, PT ;  /* 0x0000000410007c0c */ /* 0x000fe2000bf86270 */
[--C-:B------:R-:W-:Y:S01]  /*8b70*/  @!P1 IMAD.WIDE R6, R7, 0x4, R2.reuse ;  /* 0x0000000407069825 */ /* 0x100fe200078e0202 */
[----:B------:R0:W-:Y:S01]  /*8b80*/  @!P0 ST.E.64 desc[UR6][R4.64], R26 ;  /* 0x0000001a04008985 */ /* 0x0001e2000c101b06 */
[----:B------:R-:W-:Y:S02]  /*8b90*/  ISETP.GE.AND P0, PT, R12, UR4, PT ;  /* 0x000000040c007c0c */ /* 0x000fe4000bf06270 */
[----:B------:R-:W-:Y:S01]  /*8ba0*/  @!P2 IMAD.WIDE R8, R9, 0x4, R2 ;  /* 0x000000040908a825 */ /* 0x000fe200078e0202 */
[----:B------:R1:W-:Y:S01]  /*8bb0*/  @!P1 ST.E.64 desc[UR6][R6.64], R30 ;  /* 0x0000001e06009985 */ /* 0x0003e2000c101b06 */
[----:B------:R-:W-:Y:S02]  /*8bc0*/  ISETP.GE.AND P1, PT, R13, UR4, PT ;  /* 0x000000040d007c0c */ /* 0x000fe4000bf26270 */
[----:B------:R-:W-:Y:S01]  /*8bd0*/  @!P5 LEA.HI R10, R10, R10, RZ, 0x1 ;  /* 0x0000000a0a0ad211 */ /* 0x000fe200078f08ff */
[----:B------:R2:W-:Y:S01]  /*8be0*/  @!P2 ST.E.64 desc[UR6][R8.64], R34 ;  /* 0x000000220800a985 */ /* 0x0005e2000c101b06 */
[----:B------:R-:W-:-:S02]  /*8bf0*/  ISETP.GE.AND P2, PT, R14, UR4, PT ;  /* 0x000000040e007c0c */ /* 0x000fc4000bf46270 */
[----:B------:R-:W-:Y:S02]  /*8c00*/  @!P6 LEA.HI R11, R11, R11, RZ, 0x1 ;  /* 0x0000000b0b0be211 */ /* 0x000fe400078f08ff */
[----:B------:R-:W-:Y:S02]  /*8c10*/  @!P3 LEA.HI R15, R15, R15, RZ, 0x1 ;  /* 0x0000000f0f0fb211 */ /* 0x000fe400078f08ff */
[----:B0-----:R-:W-:Y:S02]  /*8c20*/  @!P5 LOP3.LUT R5, R10, 0xfffffffe, RZ, 0xc0, !PT ;  /* 0xfffffffe0a05d812 */ /* 0x001fe400078ec0ff */
[----:B------:R-:W-:Y:S02]  /*8c30*/  @!P0 LEA.HI R12, R12, R12, RZ, 0x1 ;  /* 0x0000000c0c0c8211 */ /* 0x000fe400078f08ff */
[----:B-1----:R-:W-:Y:S01]  /*8c40*/  @!P6 LOP3.LUT R7, R11, 0xfffffffe, RZ, 0xc0, !PT ;  /* 0xfffffffe0b07e812 */ /* 0x002fe200078ec0ff */
[----:B------:R-:W-:Y:S01]  /*8c50*/  @!P5 IMAD.WIDE R4, R5, 0x4, R2 ;  /* 0x000000040504d825 */ /* 0x000fe200078e0202 */
[----:B------:R-:W-:-:S02]  /*8c60*/  @!P1 LEA.HI R13, R13, R13, RZ, 0x1 ;  /* 0x0000000d0d0d9211 */ /* 0x000fc400078f08ff */
[----:B------:R-:W-:Y:S01]  /*8c70*/  @!P2 LEA.HI R14, R14, R14, RZ, 0x1 ;  /* 0x0000000e0e0ea211 */ /* 0x000fe200078f08ff */
[----:B------:R-:W-:Y:S01]  /*8c80*/  @!P6 IMAD.WIDE R6, R7, 0x4, R2 ;  /* 0x000000040706e825 */ /* 0x000fe200078e0202 */
[----:B------:R-:W-:Y:S01]  /*8c90*/  @!P4 LEA.HI R16, R16, R16, RZ, 0x1 ;  /* 0x000000101010c211 */ /* 0x000fe200078f08ff */
[----:B------:R0:W-:Y:S01]  /*8ca0*/  @!P5 ST.E.64 desc[UR6][R4.64], R38 ;  /* 0x000000260400d985 */ /* 0x0001e2000c101b06 */
[----:B--2---:R-:W-:Y:S02]  /*8cb0*/  @!P0 LOP3.LUT R9, R12, 0xfffffffe, RZ, 0xc0, !PT ;  /* 0xfffffffe0c098812 */ /* 0x004fe400078ec0ff */
[----:B------:R-:W-:Y:S01]  /*8cc0*/  @!P1 LOP3.LUT R13, R13, 0xfffffffe, RZ, 0xc0, !PT ;  /* 0xfffffffe0d0d9812 */ /* 0x000fe200078ec0ff */
[----:B------:R1:W-:Y:S01]  /*8cd0*/  @!P6 ST.E.64 desc[UR6][R6.64], R42 ;  /* 0x0000002a0600e985 */ /* 0x0003e2000c101b06 */
[----:B------:R-:W-:Y:S01]  /*8ce0*/  @!P2 LOP3.LUT R11, R14, 0xfffffffe, RZ, 0xc0, !PT ;  /* 0xfffffffe0e0ba812 */ /* 0x000fe200078ec0ff */
[----:B------:R-:W-:Y:S01]  /*8cf0*/  VIADD R14, R0, 0x60 ;  /* 0x00000060000e7836 */ /* 0x000fe20000000000 */
[----:B------:R-:W-:-:S02]  /*8d00*/  @!P3 LOP3.LUT R15, R15, 0xfffffffe, RZ, 0xc0, !PT ;  /* 0xfffffffe0f0fb812 */ /* 0x000fc400078ec0ff */
[----:B------:R-:W-:Y:S01]  /*8d10*/  @!P4 LOP3.LUT R17, R16, 0xfffffffe, RZ, 0xc0, !PT ;  /* 0xfffffffe1011c812 */ /* 0x000fe200078ec0ff */
[----:B------:R-:W-:Y:S01]  /*8d20*/  VIADD R16, R0, 0x70 ;  /* 0x0000007000107836 */ /* 0x000fe20000000000 */
[----:B------:R-:W-:Y:S02]  /*8d30*/  ISETP.GE.AND P5, PT, R19, UR4, PT ;  /* 0x0000000413007c0c */ /* 0x000fe4000bfa6270 */
[----:B------:R-:W-:Y:S01]  /*8d40*/  ISETP.GE.AND P6, PT, R20, UR4, PT ;  /* 0x0000000414007c0c */ /* 0x000fe2000bfc6270 */
        /* <DEDUP_REMOVED lines=19> */
[----:B0-----:R-:W-:Y:S01]  /*8e80*/  @!P5 LOP3.LUT R5, R19, 0xfffffffe, RZ, 0xc0, !PT ;  /* 0xfffffffe1305d812 */ /* 0x001fe200078ec0ff */
[----:B------:R-:W-:Y:S01]  /*8e90*/  VIADD R19, R0, 0x88 ;  /* 0x0000008800137836 */ /* 0x000fe20000000000 */
        /* <DEDUP_REMOVED lines=14> */
[C---:B------:R-:W-:Y:S01]  /*8f80*/  VIADD R16, R0.reuse, 0xa8 ;  /* 0x000000a800107836 */ /* 0x040fe20000000000 */
        /* <DEDUP_REMOVED lines=14> */
[----:B------:R-:W-:-:S02]  /*9070*/  @!P6 LEA.HI R19, R19, R19, RZ, 0x1 ;  /* 0x000000131313e211 */ /* 0x000fc400078f08ff */
[----:B------:R-:W-:Y:S01]  /*9080*/  @!P0 IMAD.WIDE R12, R13, 0x4, R2 ;  /* 0x000000040d0c8825 */ /* 0x000fe200078e0202 */
[----:B------:R-:W-:Y:S01]  /*9090*/  @!P1 ST.E.64 desc[UR6][R10.64], R86 ;  /* 0x000000560a009985 */ /* 0x000fe2000c101b06 */
[----:B------:R-:W-:Y:S02]  /*90a0*/  @!P5 LEA.HI R20, R20, R20, RZ, 0x1 ;  /* 0x000000141414d211 */ /* 0x000fe400078f08ff */
[----:B------:R-:W-:Y:S01]  /*90b0*/  VIADD R15, R0, 0xa0 ;  /* 0x000000a0000f7836 */ /* 0x000fe20000000000 */
[----:B------:R-:W-:Y:S01]  /*90c0*/  @!P0 ST.E.64 desc[UR6][R12.64], R90 ;  /* 0x0000005a0c008985 */ /* 0x000fe2000c101b06 */
[----:B------:R-:W-:Y:S01]  /*90d0*/  ISETP.GE.AND P0, PT, R14, UR4, PT ;  /* 0x000000040e007c0c */ /* 0x000fe2000bf06270 */
[C---:B------:R-:W-:Y:S01]  /*90e0*/  VIADD R17, R0.reuse, 0xb0 ;  /* 0x000000b000117836 */ /* 0x040fe20000000000 */
[----:B0-----:R-:W-:Y:S01]  /*90f0*/  @!P6 LOP3.LUT R5, R19, 0xfffffffe, RZ, 0xc0, !PT ;  /* 0xfffffffe1305e812 */ /* 0x001fe200078ec0ff */
[----:B------:R-:W-:Y:S01]  /*9100*/  VIADD R19, R0, 0xc0 ;  /* 0x000000c000137836 */ /* 0x000fe20000000000 */
[----:B------:R-:W-:-:S02]  /*9110*/  ISETP.GE.AND P4, PT, R15, UR4, PT ;  /* 0x000000040f007c0c */ /* 0x000fc4000bf86270 */
[----:B------:R-:W-:Y:S01]  /*9120*/  ISETP.GE.AND P2, PT, R17, UR4, PT ;  /* 0x0000000411007c0c */ /* 0x000fe2000bf46270 */
[--C-:B------:R-:W-:Y:S01]  /*9130*/  @!P6 IMAD.WIDE R4, R5, 0x4, R2.reuse ;  /* 0x000000040504e825 */ /* 0x100fe200078e0202 */
[----:B------:R-:W-:Y:S02]  /*9140*/  ISETP.GE.AND P1, PT, R21, UR4, PT ;  /* 0x0000000415007c0c */ /* 0x000fe4000bf26270 */
[----:B-1----:R-:W-:Y:S01]  /*9150*/  @!P5 LOP3.LUT R7, R20, 0xfffffffe, RZ, 0xc0, !PT ;  /* 0xfffffffe1407d812 */ /* 0x002fe200078ec0ff */
[----:B------:R-:W-:Y:S01]  /*9160*/  VIADD R20, R0, 0xc8 ;  /* 0x000000c800147836 */ /* 0x000fe20000000000 */
[----:B------:R0:W-:Y:S01]  /*9170*/  @!P6 ST.E.64 desc[UR6][R4.64], R94 ;  /* 0x0000005e0400e985 */ /* 0x0001e2000c101b06 */
[----:B------:R-:W-:Y:S02]  /*9180*/  @!P0 LEA.HI R14, R14, R14, RZ, 0x1 ;  /* 0x0000000e0e0e8211 */ /* 0x000fe400078f08ff */
[----:B------:R-:W-:Y:S01]  /*9190*/  @!P5 IMAD.WIDE R6, R7, 0x4, R2 ;  /* 0x000000040706d825 */ /* 0x000fe200078e0202 */
[----:B------:R-:W-:-:S02]  /*91a0*/  @!P3 LEA.HI R16, R16, R16, RZ, 0x1 ;  /* 0x000000101010b211 */ /* 0x000fc400078f08ff */
[----:B--2---:R-:W-:Y:S01]  /*91b0*/  @!P0 LOP3.LUT R9, R14, 0xfffffffe, RZ, 0xc0, !PT ;  /* 0xfffffffe0e098812 */ /* 0x004fe200078ec0ff */
[----:B------:R-:W-:Y:S01]  /*91c0*/  VIADD R14, R0, 0xd0 ;  /* 0x000000d0000e7836 */ /* 0x000fe20000000000 */
[----:B------:R-:W-:Y:S01]  /*91d0*/  @!P4 LEA.HI R15, R15, R15, RZ, 0x1 ;  /* 0x0000000f0f0fc211 */ /* 0x000fe200078f08ff */
[----:B------:R1:W-:Y:S01]  /*91e0*/  @!P5 ST.E.64 desc[UR6][R6.64], R98 ;  /* 0x000000620600d985 */ /* 0x0003e2000c101b06 */
[----:B------:R-:W-:Y:S02]  /*91f0*/  ISETP.GE.AND P5, PT, R19, UR4, PT ;  /* 0x0000000413007c0c */ /* 0x000fe4000bfa6270 */
[----:B------:R-:W-:Y:S01]  /*9200*/  @!P2 LEA.HI R17, R17, R17, RZ, 0x1 ;  /* 0x000000111111a211 */ /* 0x000fe200078f08ff */
[----:B0-----:R-:W-:Y:S01]  /*9210*/  @!P0 IMAD.WIDE R4, R9, 0x4, R2 ;  /* 0x0000000409048825 */ /* 0x001fe200078e0202 */
[----:B------:R-:W-:Y:S02]  /*9220*/  @!P1 LEA.HI R21, R21, R21, RZ, 0x1 ;  /* 0x0000001515159211 */ /* 0x000fe400078f08ff */
[----:B------:R-:W-:-:S02]  /*9230*/  @!P4 LOP3.LUT R15, R15, 0xfffffffe, RZ, 0xc0, !PT ;  /* 0xfffffffe0f0fc812 */ /* 0x000fc400078ec0ff */
[----:B------:R-:W-:Y:S01]  /*9240*/  @!P3 LOP3.LUT R11, R16, 0xfffffffe, RZ, 0xc0, !PT ;  /* 0xfffffffe100bb812 */ /* 0x000fe200078ec0ff */
[----:B------:R0:W-:Y:S01]  /*9250*/  @!P0 ST.E.64 desc[UR6][R4.64], R102 ;  /* 0x0000006604008985 */ /* 0x0001e2000c101b06 */
[----:B------:R-:W-:Y:S01]  /*9260*/  @!P2 LOP3.LUT R17, R17, 0xfffffffe, RZ, 0xc0, !PT ;  /* 0xfffffffe1111a812 */ /* 0x000fe200078ec0ff */
[----:B------:R-:W-:Y:S01]  /*9270*/  VIADD R16, R0, 0xe0 ;  /* 0x000000e000107836 */ /* 0x000fe20000000000 */
[----:B------:R-:W-:Y:S01]  /*9280*/  ISETP.GE.AND P6, PT, R20, UR4, PT ;  /* 0x0000000414007c0c */ /* 0x000fe2000bfc6270 */
[--C-:B-1----:R-:W-:Y:S01]  /*9290*/  @!P4 IMAD.WIDE R6, R15, 0x4, R2.reuse ;  /* 0x000000040f06c825 */ /* 0x102fe200078e0202 */
[----:B------:R-:W-:Y:S02]  /*92a0*/  @!P1 LOP3.LUT R13, R21, 0xfffffffe, RZ, 0xc0, !PT ;  /* 0xfffffffe150d9812 */ /* 0x000fe400078ec0ff */
[----:B------:R-:W-:Y:S01]  /*92b0*/  ISETP.GE.AND P0, PT, R14, UR4, PT ;  /* 0x000000040e007c0c */ /* 0x000fe2000bf06270 */
[----:B------:R-:W-:Y:S01]  /*92c0*/  @!P3 IMAD.WIDE R8, R11, 0x4, R2 ;  /* 0x000000040b08b825 */ /* 0x000fe200078e0202 */
[----:B------:R1:W-:Y:S01]  /*92d0*/  @!P4 ST.E.64 desc[UR6][R6.64], R106 ;  /* 0x0000006a0600c985 */ /* 0x0003e2000c101b06 */
[----:B------:R-:W-:-:S02]  /*92e0*/  @!P5 LEA.HI R19, R19, R19, RZ, 0x1 ;  /* 0x000000131313d211 */ /* 0x000fc400078f08ff */
[--C-:B------:R-:W-:Y:S01]  /*92f0*/  @!P2 IMAD.WIDE R10, R17, 0x4, R2.reuse ;  /* 0x00000004110aa825 */ /* 0x100fe200078e0202 */
[----:B------:R2:W-:Y:S01]  /*9300*/  @!P3 ST.E.64 desc[UR6][R8.64], R110 ;  /* 0x0000006e0800b985 */ /* 0x0005e2000c101b06 */
[----:B------:R-:W-:Y:S02]  /*9310*/  IADD3 R17, R0, 0xe8, RZ ;  /* 0x000000e800117810 */ /* 0x000fe40007ffe0ff */
[----:B------:R-:W-:Y:S01]  /*9320*/  @!P1 IMAD.WIDE R12, R13, 0x4, R2 ;  /* 0x000000040d0c9825 */ /* 0x000fe200078e0202 */
[----:B------:R-:W-:Y:S01]  /*9330*/  @!P2 ST.E.64 desc[UR6][R10.64], R114 ;  /* 0x000000720a00a985 */ /* 0x000fe2000c101b06 */
[----:B------:R-:W-:Y:S02]  /*9340*/  ISETP.GE.AND P2, PT, R16, UR4, PT ;  /* 0x0000000410007c0c */ /* 0x000fe4000bf46270 */
[C---:B------:R-:W-:Y:S01]  /*9350*/  VIADD R15, R0.reuse, 0xd8 ;  /* 0x000000d8000f7836 */ /* 0x040fe20000000000 */
[----:B------:R-:W-:Y:S01]  /*9360*/  @!P1 ST.E.64 desc[UR6][R12.64], R118 ;  /* 0x000000760c009985 */ /* 0x000fe2000c101b06 */
[C---:B------:R-:W-:Y:S01]  /*9370*/  VIADD R21, R0.reuse, 0xf0 ;  /* 0x000000f000157836 */ /* 0x040fe20000000000 */
[----:B0-----:R-:W-:Y:S01]  /*9380*/  @!P5 LOP3.LUT R5, R19, 0xfffffffe, RZ, 0xc0, !PT ;  /* 0xfffffffe1305d812 */ /* 0x001fe200078ec0ff */
[----:B------:R-:W-:Y:S01]  /*9390*/  VIADD R0, R0, 0xf8 ;  /* 0x000000f800007836 */ /* 0x000fe20000000000 */
[----:B------:R-:W-:-:S02]  /*93a0*/  ISETP.GE.AND P1, PT, R15, UR4, PT ;  /* 0x000000040f007c0c */ /* 0x000fc4000bf26270 */
[----:B------:R-:W-:Y:S01]  /*93b0*/  @!P6 LEA.HI R20, R20, R20, RZ, 0x1 ;  /* 0x000000141414e211 */ /* 0x000fe200078f08ff */
[----:B------:R-:W-:Y:S01]  /*93c0*/  @!P5 IMAD.WIDE R4, R5, 0x4, R2 ;  /* 0x000000040504d825 */ /* 0x000fe200078e0202 */
[----:B------:R-:W-:Y:S02]  /*93d0*/  ISETP.GE.AND P3, PT, R17, UR4, PT ;  /* 0x0000000411007c0c */ /* 0x000fe4000bf66270 */
[----:B------:R-:W-:Y:S02]  /*93e0*/  ISETP.GE.AND P4, PT, R21, UR4, PT ;  /* 0x0000000415007c0c */ /* 0x000fe4000bf86270 */
[----:B------:R-:W-:Y:S01]  /*93f0*/  @!P0 LEA.HI R14, R14, R14, RZ, 0x1 ;  /* 0x0000000e0e0e8211 */ /* 0x000fe200078f08ff */
[----:B------:R0:W-:Y:S01]  /*9400*/  @!P5 ST.E.64 desc[UR6][R4.64], R122 ;  /* 0x0000007a0400d985 */ /* 0x0001e2000c101b06 */
[----:B-1----:R-:W-:Y:S02]  /*9410*/  @!P6 LOP3.LUT R7, R20, 0xfffffffe, RZ, 0xc0, !PT ;  /* 0xfffffffe1407e812 */ /* 0x002fe400078ec0ff */
[----:B--2---:R-:W-:-:S02]  /*9420*/  @!P0 LOP3.LUT R9, R14, 0xfffffffe, RZ, 0xc0, !PT ;  /* 0xfffffffe0e098812 */ /* 0x004fc400078ec0ff */
[----:B------:R-:W-:Y:S01]  /*9430*/  @!P1 LEA.HI R15, R15, R15, RZ, 0x1 ;  /* 0x0000000f0f0f9211 */ /* 0x000fe200078f08ff */
[--C-:B------:R-:W-:Y:S01]  /*9440*/  @!P6 IMAD.WIDE R6, R7, 0x4, R2.reuse ;  /* 0x000000040706e825 */ /* 0x100fe200078e0202 */
[----:B------:R-:W-:Y:S02]  /*9450*/  @!P2 LEA.HI R16, R16, R16, RZ, 0x1 ;  /* 0x000000101010a211 */ /* 0x000fe400078f08ff */
[----:B------:R-:W-:Y:S02]  /*9460*/  @!P3 LEA.HI R17, R17, R17, RZ, 0x1 ;  /* 0x000000111111b211 */ /* 0x000fe400078f08ff */
[----:B------:R1:W-:Y:S01]  /*9470*/  @!P6 ST.E.64 desc[UR6][R6.64], R126 ;  /* 0x0000007e0600e985 */ /* 0x0003e2000c101b06 */
[----:B------:R-:W-:Y:S01]  /*9480*/  @!P4 LEA.HI R21, R21, R21, RZ, 0x1 ;  /* 0x000000151515c211 */ /* 0x000fe200078f08ff */
[----:B0-----:R-:W-:Y:S01]  /*9490*/  @!P0 IMAD.WIDE R4, R9, 0x4, R2 ;  /* 0x0000000409048825 */ /* 0x001fe200078e0202 */
[----:B------:R-:W-:Y:S02]  /*94a0*/  @!P1 LOP3.LUT R15, R15, 0xfffffffe, RZ, 0xc0, !PT ;  /* 0xfffffffe0f0f9812 */ /* 0x000fe400078ec0ff */
[----:B------:R-:W-:-:S02]  /*94b0*/  @!P2 LOP3.LUT R11, R16, 0xfffffffe, RZ, 0xc0, !PT ;  /* 0xfffffffe100ba812 */ /* 0x000fc400078ec0ff */
[----:B------:R2:W-:Y:S01]  /*94c0*/  @!P0 ST.E.64 desc[UR6][R4.64], R130 ;  /* 0x0000008204008985 */ /* 0x0005e2000c101b06 */
[----:B------:R-:W-:Y:S02]  /*94d0*/  ISETP.GE.AND P0, PT, R0, UR4, PT ;  /* 0x0000000400007c0c */ /* 0x000fe4000bf06270 */
[----:B------:R-:W-:Y:S01]  /*94e0*/  @!P3 LOP3.LUT R17, R17, 0xfffffffe, RZ, 0xc0, !PT ;  /* 0xfffffffe1111b812 */ /* 0x000fe200078ec0ff */
[----:B------:R-:W-:Y:S01]  /*94f0*/  @!P2 IMAD.WIDE R8, R11, 0x4, R2 ;  /* 0x000000040b08a825 */ /* 0x000fe200078e0202 */
[----:B------:R-:W-:-:S03]  /*9500*/  @!P4 LOP3.LUT R13, R21, 0xfffffffe, RZ, 0xc0, !PT ;  /* 0xfffffffe150dc812 */ /* 0x000fc600078ec0ff */
[----:B-1----:R-:W-:-:S04]  /*9510*/  @!P1 IMAD.WIDE R6, R15, 0x4, R2 ;  /* 0x000000040f069825 */ /* 0x002fc800078e0202 */
[--C-:B------:R-:W-:Y:S01]  /*9520*/  @!P3 IMAD.WIDE R10, R17, 0x4, R2.reuse ;  /* 0x00000004110ab825 */ /* 0x100fe200078e0202 */
[----:B------:R2:W-:Y:S03]  /*9530*/  @!P1 ST.E.64 desc[UR6][R6.64], R134 ;  /* 0x0000008606009985 */ /* 0x0005e6000c101b06 */
[----:B------:R-:W-:Y:S01]  /*9540*/  @!P4 IMAD.WIDE R12, R13, 0x4, R2 ;  /* 0x000000040d0cc825 */ /* 0x000fe200078e0202 */
[----:B------:R2:W-:Y:S04]  /*9550*/  @!P2 ST.E.64 desc[UR6][R8.64], R138 ;  /* 0x0000008a0800a985 */ /* 0x0005e8000c101b06 */
[----:B------:R2:W-:Y:S04]  /*9560*/  @!P3 ST.E.64 desc[UR6][R10.64], R142 ;  /* 0x0000008e0a00b985 */ /* 0x0005e8000c101b06 */
[----:B------:R2:W-:Y:S01]  /*9570*/  @!P4 ST.E.64 desc[UR6][R12.64], R146 ;  /* 0x000000920c00c985 */ /* 0x0005e2000c101b06 */
[----:B------:R-:W-:Y:S05]  /*9580*/  @P0 BRA `(.L_x_173) ;  /* 0x0000004c00fc0947 */ /* 0x000fea0003800000 */
[----:B------:R-:W-:Y:S01]  /*9590*/  LEA.HI R0, R0, R0, RZ, 0x1 ;  /* 0x0000000000007211 */ /* 0x000fe200078f08ff */
[----:B------:R-:W-:-:S03]  /*95a0*/  ULDC.64 UR4, c[0x0][0x208] ;  /* 0x0000820000047ab9 */ /* 0x000fc60000000a00 */
[----:B--2---:R-:W-:-:S05]  /*95b0*/  LOP3.LUT R5, R0, 0xfffffffe, RZ, 0xc0, !PT ;  /* 0xfffffffe00057812 */ /* 0x004fca00078ec0ff */
[----:B------:R-:W-:-:S05]  /*95c0*/  IMAD.WIDE R2, R5, 0x4, R2 ;  /* 0x0000000405027825 */ /* 0x000fca00078e0202 */
[----:B------:R0:W-:Y:S01]  /*95d0*/  ST.E.64 desc[UR4][R2.64], R150 ;  /* 0x0000009602007985 */ /* 0x0001e2000c101b04 */
[----:B------:R-:W-:Y:S05]  /*95e0*/  BRA `(.L_x_173) ;  /* 0x0000004c00e47947 */ /* 0x000fea0003800000 */
.L_x_197:
[----:B------:R-:W0:Y:S02]  /*95f0*/  S2R R0, SR_TID.X ;  /* 0x0000000000007919 */ /* 0x000e240000002100 */
[----:B0-----:R-:W-:-:S05]  /*9600*/  VIADD R2, R0, 0xffffff80 ;  /* 0xffffff8000027836 */ /* 0x001fca0000000000 */
[----:B------:R-:W-:-:S13]  /*9610*/  ISETP.GT.AND P0, PT, R2, 0x7f, PT ;  /* 0x0000007f0200780c */ /* 0x000fda0003f04270 */
[----:B------:R-:W-:Y:S05]  /*9620*/  @P0 BRA `(.L_x_173) ;  /* 0x0000004c00d40947 */ /* 0x000fea0003800000 */
[----:B------:R-:W0:Y:S01]  /*9630*/  S2R R3, SR_CTAID.X ;  /* 0x0000000000037919 */ /* 0x000e220000002500 */
[----:B------:R-:W2:Y:S01]  /*9640*/  LDC R6, c[0x0][0xce8] ;  /* 0x00033a00ff067b82 */ /* 0x000ea20000000800 */
[----:B------:R-:W-:Y:S01]  /*9650*/  ULDC UR4, c[0x0][0xb88] ;  /* 0x0002e20000047ab9 */ /* 0x000fe20000000800 */
[----:B0-----:R-:W-:Y:S02]  /*9660*/  IMAD R0, R3, 0x80, R0 ;  /* 0x0000008003007824 */ /* 0x001fe400078e0200 */
[----:B--2---:R-:W-:Y:S02]  /*9670*/  IMAD R3, R6, UR4, RZ ;  /* 0x0000000406037c24 */ /* 0x004fe4000f8e02ff */
[----:B------:R-:W-:-:S05]  /*9680*/  VIADD R0, R0, 0xffffff80 ;  /* 0xffffff8000007836 */ /* 0x000fca0000000000 */
[----:B------:R-:W-:-:S13]  /*9690*/  ISETP.GE.AND P0, PT, R0, R3, PT ;  /* 0x000000030000720c */ /* 0x000fda0003f06270 */
[----:B------:R-:W-:Y:S05]  /*96a0*/  @P0 BRA `(.L_x_173) ;  /* 0x0000004c00b40947 */ /* 0x000fea0003800000 */
[----:B------:R-:W-:Y:S01]  /*96b0*/  ISETP.NE.AND P0, PT, R6, 0x1, PT ;  /* 0x000000010600780c */ /* 0x000fe20003f05270 */
[----:B------:R-:W0:Y:S01]  /*96c0*/  S2UR UR7, SR_CTAID.Z ;  /* 0x00000000000779c3 */ /* 0x000e220000002700 */
[----:B------:R-:W-:Y:S01]  /*96d0*/  R2UR UR11, R18 ;  /* 0x00000000120b72ca */ /* 0x000fe200000e0000 */
[----:B------:R-:W-:Y:S01]  /*96e0*/  ULDC.64 UR8, c[0x0][0xcd0] ;  /* 0x0003340000087ab9 */ /* 0x000fe20000000a00 */
[----:B------:R-:W-:Y:S01]  /*96f0*/  IMAD.MOV.U32 R5, RZ, RZ, R0 ;  /* 0x000000ffff057224 */ /* 0x000fe200078e0000 */
[----:B------:R-:W-:-:S04]  /*9700*/  ULDC.64 UR12, c[0x0][0x208] ;  /* 0x00008200000c7ab9 */ /* 0x000fc80000000a00 */
[----:B------:R-:W2:Y:S06]  /*9710*/  LDC.64 R10, c[0x0][0xcd8] ;  /* 0x00033600ff0a7b82 */ /* 0x000eac0000000a00 */
[----:B------:R-:W-:Y:S02]  /*9720*/  USHF.R.S32.HI UR6, URZ, 0x1f, UR11 ;  /* 0x0000001f3f067899 */ /* 0x000fe4000801140b */
[----:B------:R-:W3:Y:S01]  /*9730*/  @P0 LDC R7, c[0x0][0xcec] ;  /* 0x00033b00ff070b82 */ /* 0x000ee20000000800 */
[----:B------:R-:W-:Y:S02]  /*9740*/  UIMAD.WIDE.U32 UR4, UR11, UR8, URZ ;  /* 0x000000080b0472a5 */ /* 0x000fe4000f8e003f */
[----:B------:R-:W-:-:S04]  /*9750*/  UIMAD UR6, UR6, UR8, URZ ;  /* 0x00000008060672a4 */ /* 0x000fc8000f8e023f */
[----:B------:R-:W-:Y:S01]  /*9760*/  UIMAD UR6, UR11, UR9, UR6 ;  /* 0x000000090b0672a4 */ /* 0x000fe2000f8e0206 */
[----:B------:R-:W4:Y:S01]  /*9770*/  @P0 LDC R9, c[0x0][0xcf0] ;  /* 0x00033c00ff090b82 */ /* 0x000f220000000800 */
[----:B0-----:R-:W-:Y:S01]  /*9780*/  USHF.R.S32.HI UR8, URZ, 0x1f, UR7 ;  /* 0x0000001f3f087899 */ /* 0x001fe20008011407 */
[----:B------:R-:W-:Y:S01]  /*9790*/  IMAD.U32 R3, RZ, RZ, UR5 ;  /* 0x00000005ff037e24 */ /* 0x000fe2000f8e00ff */
[----:B------:R-:W-:Y:S01]  /*97a0*/  UIADD3 UR6, UR5, UR6, URZ ;  /* 0x0000000605067290 */ /* 0x000fe2000fffe03f */
[----:B------:R-:W-:Y:S02]  /*97b0*/  IMAD.U32 R2, RZ, RZ, UR4 ;  /* 0x00000004ff027e24 */ /* 0x000fe4000f8e00ff */
[----:B------:R-:W-:Y:S02]  /*97c0*/  ULDC.64 UR4, c[0x0][0xce0] ;  /* 0x0003380000047ab9 */ /* 0x000fe40000000a00 */
[----:B------:R-:W0:Y:S01]  /*97d0*/  S2UR UR10, SR_CTAID.Y ;  /* 0x00000000000a79c3 */ /* 0x000e220000002600 */
[----:B------:R-:W-:-:S02]  /*97e0*/  IMAD.U32 R3, RZ, RZ, UR6 ;  /* 0x00000006ff037e24 */ /* 0x000fc4000f8e00ff */
[C---:B--2---:R-:W-:Y:S02]  /*97f0*/  IMAD R12, R10.reuse, UR8, RZ ;  /* 0x000000080a0c7c24 */ /* 0x044fe4000f8e02ff */
[----:B------:R-:W-:-:S03]  /*9800*/  IMAD.WIDE.U32 R2, R10, UR7, R2 ;  /* 0x000000070a027c25 */ /* 0x000fc6000f8e0002 */
[----:B------:R-:W0:Y:S01]  /*9810*/  LDC R8, c[0x0][0xd50] ;  /* 0x00035400ff087b82 */ /* 0x000e220000000800 */
[----:B---3--:R-:W-:-:S04]  /*9820*/  @P0 IMAD.HI.U32 R4, R0, R7, RZ ;  /* 0x0000000700040227 */ /* 0x008fc800078e00ff */
[----:B------:R-:W-:Y:S02]  /*9830*/  IMAD R7, RZ, RZ, -UR11 ;  /* 0x8000000bff077e24 */ /* 0x000fe4000f8e02ff */
[----:B------:R-:W-:Y:S01]  /*9840*/  IMAD R11, R11, UR7, R12 ;  /* 0x000000070b0b7c24 */ /* 0x000fe2000f8e020c */
[----:B----4-:R-:W-:-:S03]  /*9850*/  @P0 SHF.R.U32.HI R5, RZ, R9, R4 ;  /* 0x00000009ff050219 */ /* 0x010fc60000011604 */
[----:B------:R-:W-:Y:S02]  /*9860*/  IMAD.IADD R3, R11, 0x1, R3 ;  /* 0x000000010b037824 */ /* 0x000fe400078e0203 */
[----:B0-----:R-:W-:Y:S01]  /*9870*/  IMAD R9, R8, R7, UR10 ;  /* 0x0000000a08097e24 */ /* 0x001fe2000f8e0207 */
[----:B------:R-:W-:-:S03]  /*9880*/  IADD3 R7, -R5, RZ, RZ ;  /* 0x000000ff05077210 */ /* 0x000fc60007ffe1ff */
        /* <DEDUP_REMOVED lines=13> */
[----:B------:R-:W-:-:S03]  /*9960*/  ULDC.64 UR4, c[0x0][0xca8] ;  /* 0x00032a0000047ab9 */ /* 0x000fc60000000a00 */
[----:B------:R-:W-:Y:S01]  /*9970*/  IMAD.IADD R3, R3, 0x1, R5 ;  /* 0x0000000103037824 */ /* 0x000fe200078e0205 */
[----:B------:R-:W-:-:S04]  /*9980*/  LEA R4, P0, R2, UR4, 0x2 ;  /* 0x0000000402047c11 */ /* 0x000fc8000f8010ff */
[----:B------:R-:W-:Y:S01]  /*9990*/  LEA.HI.X R5, R2, UR5, R3, 0x2, P0 ;  /* 0x0000000502057c11 */ /* 0x000fe200080f1403 */
[----:B------:R-:W-:-:S05]  /*99a0*/  IMAD.MOV.U32 R3, RZ, RZ, -0x800000 ;  /* 0xff800000ff037424 */ /* 0x000fca00078e00ff */
[----:B------:R0:W-:Y:S01]  /*99b0*/  STG.E desc[UR12][R4.64], R3 ;  /* 0x0000000304007986 */ /* 0x0001e2000c10190c */
[----:B------:R-:W-:Y:S05]  /*99c0*/  BRA `(.L_x_173) ;  /* 0x0000004800ec7947 */ /* 0x000fea0003800000 */
.L_x_171:
[----:B------:R-:W-:-:S08]  /*99d0*/  NOP ;  /* 0x0000000000007918 */ /* 0x000fd00000000000 */
[----:B0-----:R-:W0:-:S00]  /*99e0*/  USETMAXREG.DEALLOC.CTAPOOL 0x18 ;  /* 0x00000018000079c8 */ /* 0x001e0000080e0500 */
[----:B0-----:R-:W-:-:S06]  /*99f0*/  LOP3.LUT R0, R0, 0x3, RZ, 0xc0, !PT ;  /* 0x0000000300007812 */ /* 0x001fcc00078ec0ff */
[----:B------:R-:W0:Y:S01]  /*9a00*/  S2UR UR6, SR_CTAID.Y ;  /* 0x00000000000679c3 */ /* 0x000e220000002600 */
[----:B------:R-:W1:Y:S07]  /*9a10*/  SHFL.IDX PT, R0, R0, RZ, 0x1f ;  /* 0x00001fff00007589 */ /* 0x000e6e00000e0000 */
[----:B------:R-:W2:Y:S01]  /*9a20*/  S2UR UR45, SR_CTAID.Z ;  /* 0x00000000002d79c3 */ /* 0x000ea20000002700 */
[----:B-1----:R-:W-:-:S13]  /*9a30*/  ISETP.NE.AND P0, PT, R0, RZ, PT ;  /* 0x000000ff0000720c */ /* 0x002fda0003f05270 */
[----:B0-2---:R-:W-:Y:S05]  /*9a40*/  @!P0 BRA `(.L_x_200) ;  /* 0x0000000000288947 */ /* 0x005fea0003800000 */
        /* <DEDUP_REMOVED lines=10> */
.L_x_200:
[----:B------:R-:W-:Y:S01]  /*9af0*/  ULDC UR7, c[0x0][0xd50] ;  /* 0x0003540000077ab9 */ /* 0x000fe20000000800 */
[----:B------:R-:W-:Y:S01]  /*9b00*/  UMOV UR36, UR6 ;  /* 0x0000000600247c82 */ /* 0x000fe20008000000 */
[----:B------:R-:W-:-:S11]  /*9b10*/  UISETP.NE.AND UP0, UPT, UR7, 0x1, UPT ;  /* 0x000000010700788c */ /* 0x000fd6000bf05270 */
[----:B------:R-:W-:Y:S01]  /*9b20*/  @UP0 ULDC UR4, c[0x0][0xd54] ;  /* 0x0003550000040ab9 */ /* 0x000fe20000000800 */
[----:B------:R-:W-:Y:S01]  /*9b30*/  @UP0 ULDC UR8, c[0x0][0xd58] ;  /* 0x0003560000080ab9 */ /* 0x000fe20000000800 */
[----:B------:R-:W-:-:S04]  /*9b40*/  UIMAD.WIDE.U32 UR4, UR6, UR4, URZ ;  /* 0x00000004060472a5 */ /* 0x000fc8000f8e003f */
[----:B------:R-:W-:-:S12]  /*9b50*/  @UP0 USHF.R.U32.HI UR36, URZ, UR8, UR5 ;  /* 0x000000083f240299 */ /* 0x000fd80008011605 */
.L_x_201:
[----:B------:R-:W-:Y:S01]  /*9b60*/  ISETP.LE.AND P0, PT, RZ, UR45, PT ;  /* 0x0000002dff007c0c */ /* 0x000fe2000bf03270 */
        /* <DEDUP_REMOVED lines=37> */
[----:B------:R-:W-:-:S02]  /*9dc0*/  IABS R2, R4 ;  /* 0x0000000400027213 */ /* 0x000fc40000000000 */
[----:B------:R-:W-:Y:S02]  /*9dd0*/  MOV R4, R5 ;  /* 0x0000000500047202 */ /* 0x000fe40000000f00 */
        /* <DEDUP_REMOVED lines=19> */
.L_x_203:
[----:B------:R-:W-:Y:S01]  /*9f10*/  UIMAD UR39, UR44, UR42, URZ ;  /* 0x0000002a2c2772a4 */ /* 0x000fe2000f8e023f */
[----:B------:R-:W-:Y:S02]  /*9f20*/  IMAD.U32 R2, RZ, RZ, UR41 ;  /* 0x00000029ff027e24 */ /* 0x000fe4000f8e00ff */
[----:B------:R-:W-:Y:S02]  /*9f30*/  IMAD.MOV.U32 R6, RZ, RZ, RZ ;  /* 0x000000ffff067224 */ /* 0x000fe400078e00ff */
[----:B------:R-:W-:Y:S02]  /*9f40*/  IMAD.MOV.U32 R7, RZ, RZ, 0x1 ;  /* 0x00000001ff077424 */ /* 0x000fe400078e00ff */
[----:B------:R-:W-:-:S05]  /*9f50*/  IMAD.U32 R3, RZ, RZ, UR39 ;  /* 0x00000027ff037e24 */ /* 0x000fca000f8e00ff */
[----:B------:R-:W-:-:S04]  /*9f60*/  VIADDMNMX R2, R3, UR42, R2, PT ;  /* 0x0000002a03027c46 */ /* 0x000fc8000b800102 */
[----:B------:R-:W-:-:S13]  /*9f70*/  R2UR UR40, R2 ;  /* 0x00000000022872ca */ /* 0x000fda00000e0000 */
[----:B------:R-:W-:-:S06]  /*9f80*/  UISETP.GT.AND UP0, UPT, UR40, UR39, UPT ;  /* 0x000000272800728c */ /* 0x000fcc000bf04270 */
[----:B------:R-:W-:-:S13]  /*9f90*/  PLOP3.LUT P0, PT, PT, PT, UP0, 0x80, 0x0 ;  /* 0x000000000000781c */ /* 0x000fda0003f0f008 */
[----:B------:R-:W-:Y:S05]  /*9fa0*/  @!P0 BRA `(.L_x_202) ;  /* 0x0000004000ac8947 */ /* 0x000fea0003800000 */
        /* <DEDUP_REMOVED lines=12> */
[----:B------:R-:W-:Y:S01]  /*a070*/  MOV R8, 0x70 ;  /* 0x0000007000087802 */ /* 0x000fe20000000f00 */
[----:B------:R-:W0:Y:S01]  /*a080*/  LDC.64 R2, c[0x4][R2] ;  /* 0x0100000002027b82 */ /* 0x000e220000000a00 */
[----:B------:R-:W-:Y:S02]  /*a090*/  IMAD.U32 R5, RZ, RZ, UR7 ;  /* 0x00000007ff057e24 */ /* 0x000fe4000f8e00ff */
[----:B------:R-:W-:Y:S02]  /*a0a0*/  IMAD.U32 R6, RZ, RZ, UR8 ;  /* 0x00000008ff067e24 */ /* 0x000fe4000f8e00ff */
[----:B------:R-:W-:-:S02]  /*a0b0*/  IMAD.U32 R7, RZ, RZ, UR9 ;  /* 0x00000009ff077e24 */ /* 0x000fc4000f8e00ff */
[----:B------:R-:W-:Y:S02]  /*a0c0*/  IMAD.U32 R10, RZ, RZ, UR4 ;  /* 0x00000004ff0a7e24 */ /* 0x000fe4000f8e00ff */
[----:B------:R-:W-:Y:S02]  /*a0d0*/  IMAD.U32 R11, RZ, RZ, UR5 ;  /* 0x00000005ff0b7e24 */ /* 0x000fe4000f8e00ff */
[----:B------:R-:W-:Y:S02]  /*a0e0*/  IMAD.MOV.U32 R12, RZ, RZ, 0x1 ;  /* 0x00000001ff0c7424 */ /* 0x000fe400078e00ff */
[----:B------:R-:W-:-:S07]  /*a0f0*/  IMAD.MOV.U32 R13, RZ, RZ, RZ ;  /* 0x000000ffff0d7224 */ /* 0x000fce00078e00ff */
[----:B------:R-:W-:-:S07]  /*a100*/  LEPC R20, `(.L_x_204) ;  /* 0x000000001014794e */ /* 0x000fce0000000000 */
[----:B0-----:R-:W-:Y:S05]  /*a110*/  CALL.ABS.NOINC R2 ;  /* 0x0000000002007343 */ /* 0x001fea0003c00000 */
.L_x_204:
        /* <DEDUP_REMOVED lines=10> */
[----:B------:R-:W-:Y:S01]  /*a1c0*/  MOV R13, RZ ;  /* 0x000000ff000d7202 */ /* 0x000fe20000000f00 */
[----:B------:R-:W-:Y:S02]  /*a1d0*/  IMAD.U32 R5, RZ, RZ, UR7 ;  /* 0x00000007ff057e24 */ /* 0x000fe4000f8e00ff */
[----:B------:R-:W-:Y:S02]  /*a1e0*/  IMAD.U32 R6, RZ, RZ, UR8 ;  /* 0x00000008ff067e24 */ /* 0x000fe4000f8e00ff */
[----:B------:R-:W-:-:S02]  /*a1f0*/  IMAD.U32 R7, RZ, RZ, UR9 ;  /* 0x00000009ff077e24 */ /* 0x000fc4000f8e00ff */
[----:B------:R-:W-:Y:S02]  /*a200*/  IMAD.U32 R10, RZ, RZ, UR4 ;  /* 0x00000004ff0a7e24 */ /* 0x000fe4000f8e00ff */
[----:B------:R-:W-:Y:S02]  /*a210*/  IMAD.U32 R11, RZ, RZ, UR5 ;  /* 0x00000005ff0b7e24 */ /* 0x000fe4000f8e00ff */
[----:B------:R-:W-:Y:S02]  /*a220*/  IMAD.MOV.U32 R8, RZ, RZ, 0x70 ;  /* 0x00000070ff087424 */ /* 0x000fe400078e00ff */
[----:B0-----:R-:W-:-:S07]  /*a230*/  IMAD.MOV.U32 R12, RZ, RZ, 0x1 ;  /* 0x00000001ff0c7424 */ /* 0x001fce00078e00ff */
[----:B------:R-:W-:-:S07]  /*a240*/  LEPC R20, `(.L_x_206) ;  /* 0x000000001014794e */ /* 0x000fce0000000000 */
[----:B-1----:R-:W-:Y:S05]  /*a250*/  CALL.ABS.NOINC R2 ;  /* 0x0000000002007343 */ /* 0x002fea0003c00000 */
.L_x_206:
[----:B------:R0:W1:Y:S01]  /*a260*/  LDC.64 R2, c[0x4][R16] ;  /* 0x0100000010027b82 */ /* 0x0000620000000a00 */
[----:B------:R-:W-:Y:S01]  /*a270*/  ULDC.64 UR6, c[0x4][0x98] ;  /* 0x0100260000067ab9 */ /* 0x000fe20000000a00 */
[----:B------:R-:W-:Y:S01]  /*a280*/  ULDC.64 UR8, c[0x4][0xa0] ;  /* 0x0100280000087ab9 */ /* 0x000fe20000000a00 */
[----:B------:R-:W-:Y:S01]  /*a290*/  ULDC.64 UR4, c[0x4][0x18] ;  /* 0x0100060000047ab9 */ /* 0x000fe20000000a00 */
[----:B------:R-:W-:Y:S02]  /*a2a0*/  IMAD.U32 R4, RZ, RZ, UR6 ;  /* 0x00000006ff047e24 */ /* 0x000fe4000f8e00ff */
[----:B------:R-:W-:Y:S02]  /*a2b0*/  IMAD.U32 R5, RZ, RZ, UR7 ;  /* 0x00000007ff057e24 */ /* 0x000fe4000f8e00ff */
[----:B------:R-:W-:Y:S02]  /*a2c0*/  IMAD.U32 R6, RZ, RZ, UR8 ;  /* 0x00000008ff067e24 */ /* 0x000fe4000f8e00ff */
[----:B------:R-:W-:-:S02]  /*a2d0*/  IMAD.U32 R7, RZ, RZ, UR9 ;  /* 0x00000009ff077e24 */ /* 0x000fc4000f8e00ff */
[----:B------:R-:W-:Y:S02]  /*a2e0*/  IMAD.U32 R10, RZ, RZ, UR4 ;  /* 0x00000004ff0a7e24 */ /* 0x000fe4000f8e00ff */
[----:B------:R-:W-:Y:S02]  /*a2f0*/  IMAD.U32 R11, RZ, RZ, UR5 ;  /* 0x00000005ff0b7e24 */ /* 0x000fe4000f8e00ff */
[----:B------:R-:W-:Y:S02]  /*a300*/  IMAD.MOV.U32 R8, RZ, RZ, 0x70 ;  /* 0x00000070ff087424 */ /* 0x000fe400078e00ff */
[----:B------:R-:W-:Y:S02]  /*a310*/  IMAD.MOV.U32 R12, RZ, RZ, 0x1 ;  /* 0x00000001ff0c7424 */ /* 0x000fe400078e00ff */
[----:B0-----:R-:W-:-:S07]  /*a320*/  IMAD.MOV.U32 R13, RZ, RZ, RZ ;  /* 0x000000ffff0d7224 */ /* 0x001fce00078e00ff */
[----:B------:R-:W-:-:S07]  /*a330*/  LEPC R20, `(.L_x_205) ;  /* 0x000000001014794e */ /* 0x000fce0000000000 */
[----:B-1----:R-:W-:Y:S05]  /*a340*/  CALL.ABS.NOINC R2 ;  /* 0x0000000002007343 */ /* 0x002fea0003c00000 */
.L_x_205:
[----:B------:R-:W-:Y:S01]  /*a350*/  ULDC.64 UR4, c[0x0][0xaf0] ;  /* 0x0002bc0000047ab9 */ /* 0x000fe20000000a00 */
[----:B------:R-:W-:Y:S01]  /*a360*/  IMAD.U32 R18, RZ, RZ, UR45 ;  /* 0x0000002dff127e24 */ /* 0x000fe2000f8e00ff */
[----:B------:R-:W-:Y:S01]  /*a370*/  UISETP.NE.U32.AND UP0, UPT, UR4, URZ, UPT ;  /* 0x0000003f0400728c */ /* 0x000fe2000bf05070 */
[----:B------:R-:W0:Y:S01]  /*a380*/  LDC.64 R4, c[0x0][0x418] ;  /* 0x00010600ff047b82 */ /* 0x000e220000000a00 */
[----:B------:R-:W-:Y:S02]  /*a390*/  ULDC.64 UR6, c[0x0][0x208] ;  /* 0x0000820000067ab9 */ /* 0x000fe40000000a00 */
[----:B------:R-:W-:-:S06]  /*a3a0*/  UISETP.NE.AND.EX UP0, UPT, UR5, URZ, UPT, UP0 ;  /* 0x0000003f0500728c */ /* 0x000fcc000bf05300 */
[----:B------:R-:W-:-:S05]  /*a3b0*/  PLOP3.LUT P0, PT, PT, PT, UP0, 0x80, 0x0 ;  /* 0x000000000000781c */ /* 0x000fca0003f0f008 */
[----:B------:R-:W-:Y:S02]  /*a3c0*/  @UP0 ULDC.64 UR4, c[0x0][0xaf0] ;  /* 0x0002bc0000040ab9 */ /* 0x000fe40000000a00 */
[----:B------:R-:W-:-:S06]  /*a3d0*/  @UP0 UIMAD.WIDE UR4, UR45, 0x4, UR4 ;  /* 0x000000042d0408a5 */ /* 0x000fcc000f8e0204 */
[----:B------:R-:W-:Y:S01]  /*a3e0*/  MOV R2, UR4 ;  /* 0x0000000400027c02 */ /* 0x000fe20008000f00 */
[----:B------:R-:W-:-:S05]  /*a3f0*/  IMAD.U32 R3, RZ, RZ, UR5 ;  /* 0x00000005ff037e24 */ /* 0x000fca000f8e00ff */
[----:B------:R-:W2:Y:S01]  /*a400*/  @P0 LDG.E R18, desc[UR6][R2.64] ;  /* 0x0000000602120981 */ /* 0x000ea2000c1e1900 */
[----:B0-----:R-:W-:Y:S01]  /*a410*/  ISETP.NE.U32.AND P0, PT, R4, RZ, PT ;  /* 0x000000ff0400720c */ /* 0x001fe20003f05070 */
[----:B------:R-:W-:Y:S01]  /*a420*/  UMOV UR4, 0xffffffff ;  /* 0xffffffff00047882 */ /* 0x000fe20000000000 */
[----:B------:R-:W-:Y:S01]  /*a430*/  IMAD.U32 R0, RZ, RZ, UR40 ;  /* 0x00000028ff007e24 */ /* 0x000fe2000f8e00ff */
[----:B------:R-:W0:Y:S01]  /*a440*/  S2R R16, SR_TID.X ;  /* 0x0000000000107919 */ /* 0x000e220000002100 */
[----:B------:R-:W-:Y:S02]  /*a450*/  ISETP.NE.AND.EX P1, PT, R5, RZ, PT, P0 ;  /* 0x000000ff0500720c */ /* 0x000fe40003f25300 */
[----:B------:R-:W-:Y:S01]  /*a460*/  LOP3.LUT R17, R17, 0xfffffffe, RZ, 0xc0, !PT ;  /* 0xfffffffe11117812 */ /* 0x000fe200078ec0ff */
[----:B------:R-:W-:-:S10]  /*a470*/  VIADD R0, R0, 0xffffffff ;  /* 0xffffffff00007836 */ /* 0x000fd40000000000 */
[----:B------:R-:W-:Y:S02]  /*a480*/  @P1 LOP3.LUT R17, R17, 0x1, RZ, 0xfc, !PT ;  /* 0x0000000111111812 */ /* 0x000fe400078efcff */
[----:B0-----:R-:W-:-:S04]  /*a490*/  SHF.R.U32.HI R6, RZ, 0x5, R16 ;  /* 0x00000005ff067819 */ /* 0x001fc80000011610 */
[----:B------:R-:W-:Y:S02]  /*a4a0*/  LOP3.LUT R6, R6, 0x3, RZ, 0xc0, !PT ;  /* 0x0000000306067812 */ /* 0x000fe400078ec0ff */
[----:B--2---:R-:W-:Y:S02]  /*a4b0*/  SHF.R.S32.HI R19, RZ, 0x1f, R18 ;  /* 0x0000001fff137819 */ /* 0x004fe40000011412 */
[----:B------:R-:W-:Y:S01]  /*a4c0*/  SEL R16, R18, RZ, !P1 ;  /* 0x000000ff12107207 */ /* 0x000fe20004800000 */
[----:B------:R-:W-:Y:S06]  /*a4d0*/  BRA.DIV UR4, `(.L_x_207) ;  /* 0x0000004204d87947 */ /* 0x000fec000b800000 */
[----:B------:R0:W1:Y:S02]  /*a4e0*/  SHFL.IDX PT, R14, R6, RZ, 0x1f ;  /* 0x00001fff060e7589 */ /* 0x00006400000e0000 */
.L_x_291:
[----:B------:R2:W-:Y:S01]  /*a4f0*/  STL [R1+0x8], R0 ;  /* 0x0000080001007387 */ /* 0x0005e20000100800 */
[----:B-1----:R-:W-:Y:S02]  /*a500*/  ISETP.NE.AND P0, PT, R14, RZ, PT ;  /* 0x000000ff0e00720c */ /* 0x002fe40003f05270 */
[----:B------:R-:W-:Y:S02]  /*a510*/  PLOP3.LUT P2, PT, PT, PT, PT, 0x8, 0x0 ;  /* 0x000000000000781c */ /* 0x000fe40003f4e170 */
[----:B------:R-:W-:-:S11]  /*a520*/  LOP3.LUT R17, R17, 0xfffffffd, RZ, 0xc0, !PT ;  /* 0xfffffffd11117812 */ /* 0x000fd600078ec0ff */
[----:B------:R-:W-:Y:S01]  /*a530*/  @P2 LOP3.LUT R17, R17, 0x2, RZ, 0xfc, !PT ;  /* 0x0000000211112812 */ /* 0x000fe200078efcff */
[----:B--2---:R-:W-:Y:S06]  /*a540*/  @P0 BRA `(.L_x_208) ;  /* 0x0000000000ec0947 */ /* 0x004fec0003800000 */
[----:B------:R-:W-:-:S03]  /*a550*/  UMOV UR4, 0xffffffff ;  /* 0xffffffff00047882 */ /* 0x000fc60000000000 */
[----:B------:R-:W-:Y:S05]  /*a560*/  BRA.DIV UR4, `(.L_x_209) ;  /* 0x0000004204d47947 */ /* 0x000fea000b800000 */
[----:B------:R-:W-:-:S13]  /*a570*/  ELECT P6, URZ, PT ;  /* 0x00000000003f782f */ /* 0x000fda00038c0000 */
.L_x_294:
[----:B------:R-:W-:Y:S05]  /*a580*/  @!P6 BRA `(.L_x_208) ;  /* 0x0000000000dce947 */ /* 0x000fea0003800000 */
[----:B------:R-:W-:Y:S01]  /*a590*/  IMAD.MOV.U32 R16, RZ, RZ, R18 ;  /* 0x000000ffff107224 */ /* 0x000fe200078e0012 */
[----:B------:R-:W-:Y:S06]  /*a5a0*/  @!P1 BRA `(.L_x_210) ;  /* 0x0000000000549947 */ /* 0x000fec0003800000 */
[----:B0-----:R-:W-:Y:S01]  /*a5b0*/  IMAD.MOV.U32 R6, RZ, RZ, R0 ;  /* 0x000000ffff067224 */ /* 0x001fe200078e0000 */
[----:B------:R-:W-:Y:S01]  /*a5c0*/  ULDC.64 UR4, c[0x0][0x428] ;  /* 0x00010a0000047ab9 */ /* 0x000fe20000000a00 */
[----:B------:R-:W0:Y:S01]  /*a5d0*/  LDC R0, c[0x0][0x43c] ;  /* 0x00010f00ff007b82 */ /* 0x000e220000000800 */
[----:B------:R-:W-:Y:S01]  /*a5e0*/  IMAD R9, R19, UR4, RZ ;  /* 0x0000000413097c24 */ /* 0x000fe2000f8e02ff */
[----:B------:R-:W-:Y:S01]  /*a5f0*/  ULDC.64 UR6, c[0x0][0x208] ;  /* 0x0000820000067ab9 */ /* 0x000fe20000000a00 */
[----:B------:R-:W-:Y:S02]  /*a600*/  IMAD.MOV.U32 R7, RZ, RZ, R6 ;  /* 0x000000ffff077224 */ /* 0x000fe400078e0006 */
        /* <DEDUP_REMOVED lines=15> */
.L_x_210:
[----:B------:R-:W-:Y:S01]  /*a700*/  IMAD.MOV.U32 R0, RZ, RZ, 0x1 ;  /* 0x00000001ff007424 */ /* 0x000fe200078e00ff */
[----:B01----:R-:W0:Y:S04]  /*a710*/  S2R R6, SR_TID.X ;  /* 0x0000000000067919 */ /* 0x003e280000002100 */
[----:B------:R-:W-:-:S04]  /*a720*/  SHF.L.U32 R0, R0, 0x1f, RZ ;  /* 0x0000001f00007819 */ /* 0x000fc800000006ff */
[----:B------:R-:W1:Y:S01]  /*a730*/  SYNCS.PHASECHK.TRANS64.TRYWAIT P0, [UR38+0x32440], R0 ;  /* 0x03244000ff0075a7 */ /* 0x000e620008000166 */
[----:B0-----:R-:W-:-:S04]  /*a740*/  LOP3.LUT R2, R6, 0x7f, RZ, 0xc0, !PT ;  /* 0x0000007f06027812 */ /* 0x001fc800078ec0ff */
[----:B------:R-:W-:Y:S01]  /*a750*/  ISETP.NE.AND P1, PT, R2, RZ, PT ;  /* 0x000000ff0200720c */ /* 0x000fe20003f25270 */
[----:B-1----:R-:W-:-:S12]  /*a760*/  @!P0 BRA `(.L_x_211) ;  /* 0x0000004000748947 */ /* 0x002fd80003800000 */
.L_x_295:
[----:B------:R-:W-:Y:S05]  /*a770*/  @P1 BRA `(.L_x_212) ;  /* 0x0000000000181947 */ /* 0x000fea0003800000 */
[----:B------:R-:W1:Y:S01]  /*a780*/  S2R R2, SR_TID.X ;  /* 0x0000000000027919 */ /* 0x000e620000002100 */
[----:B0-----:R-:W-:-:S04]  /*a790*/  MOV R0, 0x3000 ;  /* 0x0000300000007802 */ /* 0x001fc80000000f00 */
[----:B------:R2:W-:Y:S01]  /*a7a0*/  SYNCS.ARRIVE.TRANS64 RZ, [UR38+0x32430], R0 ;  /* 0x03243000ffff79a7 */ /* 0x0005e20008000026 */
[----:B-1----:R-:W-:-:S13]  /*a7b0*/  LOP3.LUT P0, RZ, R2, 0x1f, RZ, 0xc0, !PT ;  /* 0x0000001f02ff7812 */ /* 0x002fda000780c0ff */
[----:B--2---:R-:W-:Y:S05]  /*a7c0*/  @!P0 BRA `(.L_x_212) ;  /* 0x0000000000048947 */ /* 0x004fea0003800000 */
[----:B------:R-:W-:Y:S01]  /*a7d0*/  BPT.TRAP 0x1 ;  /* 0x000000040000795c */ /* 0x000fe20000300000 */
.L_x_212:
[----:B0-----:R-:W2:Y:S01]  /*a7e0*/  LDL R0, [R1+0x8] ;  /* 0x0000080001007983 */ /* 0x001ea20000100800 */
[----:B------:R-:W-:Y:S01]  /*a7f0*/  ULDC.64 UR4, c[0x0][0x198] ;  /* 0x0000660000047ab9 */ /* 0x000fe20000000a00 */
[----:B-----5:R-:W-:Y:S01]  /*a800*/  R2UR UR13, R16 ;  /* 0x00000000100d72ca */ /* 0x020fe200000e0000 */
[----:B------:R-:W-:Y:S01]  /*a810*/  UIADD3 UR4, UP0, UR4, 0x370, URZ ;  /* 0x0000037004047890 */ /* 0x000fe2000ff1e03f */
[----:B------:R-:W-:Y:S01]  /*a820*/  PLOP3.LUT P0, PT, PT, PT, PT, 0x80, 0x0 ;  /* 0x000000000000781c */ /* 0x000fe20003f0f070 */
[----:B------:R-:W-:Y:S01]  /*a830*/  UIADD3 UR8, UR38, 0x1c400, URZ ;  /* 0x0001c40026087890 */ /* 0x000fe2000fffe03f */
[----:B------:R-:W-:Y:S01]  /*a840*/  LOP3.LUT R17, R17, 0xfffffffd, RZ, 0xc0, !PT ;  /* 0xfffffffd11117812 */ /* 0x000fe200078ec0ff */
[----:B------:R-:W-:Y:S02]  /*a850*/  UIADD3 UR9, UR38, 0x32430, URZ ;  /* 0x0003243026097890 */ /* 0x000fe4000fffe03f */
[----:B------:R-:W-:Y:S01]  /*a860*/  UIADD3.X UR5, URZ, UR5, URZ, UP0, !UPT ;  /* 0x000000053f057290 */ /* 0x000fe200087fe43f */
[----:B------:R-:W-:Y:S01]  /*a870*/  UMOV UR6, 0x0 ;  /* 0x0000000000067882 */ /* 0x000fe20000000000 */
[----:B------:R-:W-:Y:S01]  /*a880*/  UMOV UR7, 0x14f00000 ;  /* 0x14f0000000077882 */ /* 0x000fe20000000000 */
[----:B------:R-:W-:Y:S01]  /*a890*/  UMOV UR10, URZ ;  /* 0x0000003f000a7c82 */ /* 0x000fe20008000000 */
[----:B------:R-:W-:-:S04]  /*a8a0*/  UMOV UR12, UR36 ;  /* 0x00000024000c7c82 */ /* 0x000fc80008000000 */
[----:B------:R-:W-:Y:S02]  /*a8b0*/  @P0 LOP3.LUT R17, R17, 0x2, RZ, 0xfc, !PT ;  /* 0x0000000211110812 */ /* 0x000fe400078efcff */
[----:B--2---:R-:W-:-:S13]  /*a8c0*/  R2UR UR11, R0 ;  /* 0x00000000000b72ca */ /* 0x004fda00000e0000 */
[----:B------:R-:W-:-:S09]  /*a8d0*/  UIMAD UR11, UR11, 0x60, URZ ;  /* 0x000000600b0b78a4 */ /* 0x000fd2000f8e023f */
[----:B------:R1:W-:Y:S02]  /*a8e0*/  UTMALDG.4D [UR8], [UR4], desc[UR6] ;  /* 0x00000608040075b4 */ /* 0x0003e40008019000 */
[----:B-1----:R-:W-:Y:S01]  /*a8f0*/  NOP ;  /* 0x0000000000007918 */ /* 0x002fe20000000000 */
.L_x_208:
[----:B------:R-:W-:Y:S05]  /*a900*/  WARPSYNC.ALL ;  /* 0x0000000000007948 */ /* 0x000fea0003800000 */
[----:B------:R-:W-:Y:S01]  /*a910*/  UIADD3 UR4, UR38, 0x18400, URZ ;  /* 0x0001840026047890 */ /* 0x000fe2000fffe03f */
[----:B------:R-:W-:Y:S01]  /*a920*/  BAR.SYNC.DEFER_BLOCKING 0x8, 0x180 ;  /* 0x0206000000007b1d */ /* 0x000fe20000010000 */
[----:B------:R-:W-:Y:S02]  /*a930*/  USHF.R.S32.HI UR43, URZ, 0x1f, UR36 ;  /* 0x0000001f3f2b7899 */ /* 0x000fe40008011424 */
[----:B------:R-:W-:Y:S02]  /*a940*/  ULOP3.LUT UP0, URZ, UR4, 0x3ff, URZ, 0xc0, !UPT ;  /* 0x000003ff043f7892 */ /* 0x000fe4000f80c03f */
[----:B------:R-:W-:-:S04]  /*a950*/  USHF.R.S32.HI UR46, URZ, 0x1f, UR45 ;  /* 0x0000001f3f2e7899 */ /* 0x000fc8000801142d */
[----:B------:R-:W-:-:S13]  /*a960*/  PLOP3.LUT P0, PT, PT, PT, UP0, 0x80, 0x0 ;  /* 0x000000000000781c */ /* 0x000fda0003f0f008 */
[----:B------:R-:W-:Y:S05]  /*a970*/  @!P0 BRA `(.L_x_213) ;  /* 0x0000000000408947 */ /* 0x000fea0003800000 */
[----:B------:R-:W-:Y:S01]  /*a980*/  MOV R2, 0x0 ;  /* 0x0000000000027802 */ /* 0x000fe20000000f00 */
[----:B------:R-:W-:Y:S01]  /*a990*/  ULDC.64 UR6, c[0x4][0x98] ;  /* 0x0100260000067ab9 */ /* 0x000fe20000000a00 */
[----:B------:R-:W-:Y:S01]  /*a9a0*/  ULDC.64 UR8, c[0x4][0xa0] ;  /* 0x0100280000087ab9 */ /* 0x000fe20000000a00 */
[----:B------:R-:W-:Y:S01]  /*a9b0*/  ULDC.64 UR4, c[0x4][0x20] ;  /* 0x0100080000047ab9 */ /* 0x000fe20000000a00 */
[----:B------:R-:W-:Y:S02]  /*a9c0*/  IMAD.U32 R4, RZ, RZ, UR6 ;  /* 0x00000006ff047e24 */ /* 0x000fe4000f8e00ff */
[----:B------:R-:W1:Y:S01]  /*a9d0*/  LDC.64 R2, c[0x4][R2] ;  /* 0x0100000002027b82 */ /* 0x000e620000000a00 */
[----:B------:R-:W-:Y:S02]  /*a9e0*/  IMAD.U32 R5, RZ, RZ, UR7 ;  /* 0x00000007ff057e24 */ /* 0x000fe4000f8e00ff */
[----:B0-----:R-:W-:Y:S02]  /*a9f0*/  IMAD.U32 R6, RZ, RZ, UR8 ;  /* 0x00000008ff067e24 */ /* 0x001fe4000f8e00ff */
[----:B------:R-:W-:-:S02]  /*aa00*/  IMAD.U32 R7, RZ, RZ, UR9 ;  /* 0x00000009ff077e24 */ /* 0x000fc4000f8e00ff */
[----:B------:R-:W-:Y:S02]  /*aa10*/  IMAD.U32 R10, RZ, RZ, UR4 ;  /* 0x00000004ff0a7e24 */ /* 0x000fe4000f8e00ff */
[----:B------:R-:W-:Y:S02]  /*aa20*/  IMAD.U32 R11, RZ, RZ, UR5 ;  /* 0x00000005ff0b7e24 */ /* 0x000fe4000f8e00ff */
[----:B------:R-:W-:Y:S02]  /*aa30*/  IMAD.MOV.U32 R8, RZ, RZ, 0x70 ;  /* 0x00000070ff087424 */ /* 0x000fe400078e00ff */
[----:B------:R-:W-:Y:S02]  /*aa40*/  IMAD.MOV.U32 R12, RZ, RZ, 0x1 ;  /* 0x00000001ff0c7424 */ /* 0x000fe400078e00ff */
[----:B------:R-:W-:-:S07]  /*aa50*/  IMAD.MOV.U32 R13, RZ, RZ, RZ ;  /* 0x000000ffff0d7224 */ /* 0x000fce00078e00ff */
[----:B------:R-:W-:-:S07]  /*aa60*/  LEPC R20, `(.L_x_213) ;  /* 0x000000001014794e */ /* 0x000fce0000000000 */
[----:B-1----:R-:W-:Y:S05]  /*aa70*/  CALL.ABS.NOINC R2 ;  /* 0x0000000002007343 */ /* 0x002fea0003c00000 */
.L_x_213:
[----:B------:R-:W1:Y:S01]  /*aa80*/  LDC R7, c[0x0][0x448] ;  /* 0x00011200ff077b82 */ /* 0x000e620000000800 */
[----:B------:R-:W2:Y:S01]  /*aa90*/  S2R R3, SR_TID.X ;  /* 0x0000000000037919 */ /* 0x000ea20000002100 */
[----:B------:R-:W-:Y:S02]  /*aaa0*/  ULDC.64 UR8, c[0x0][0x2d8] ;  /* 0x0000b60000087ab9 */ /* 0x000fe40000000a00 */
[----:B------:R-:W-:Y:S01]  /*aab0*/  UIMAD UR6, UR43, UR8, URZ ;  /* 0x000000082b0672a4 */ /* 0x000fe2000f8e023f */
[----:B------:R-:W3:Y:S01]  /*aac0*/  S2R R12, SR_CTAID.X ;  /* 0x00000000000c7919 */ /* 0x000ee20000002500 */
[----:B------:R-:W-:Y:S02]  /*aad0*/  UIMAD.WIDE.U32 UR4, UR36, UR8, URZ ;  /* 0x00000008240472a5 */ /* 0x000fe4000f8e003f */
[----:B------:R-:W-:-:S03]  /*aae0*/  UIMAD UR6, UR36, UR9, UR6 ;  /* 0x00000009240672a4 */ /* 0x000fc6000f8e0206 */
[----:B------:R-:W-:Y:S01]  /*aaf0*/  ULDC.64 UR8, c[0x0][0x2e0] ;  /* 0x0000b80000087ab9 */ /* 0x000fe20000000a00 */
[----:B------:R-:W-:Y:S02]  /*ab00*/  UIADD3 UR5, UR5, UR6, URZ ;  /* 0x0000000605057290 */ /* 0x000fe4000fffe03f */
[----:B------:R-:W-:Y:S02]  /*ab10*/  UIMAD UR7, UR46, UR8, URZ ;  /* 0x000000082e0772a4 */ /* 0x000fe4000f8e023f */
[----:B------:R-:W-:Y:S02]  /*ab20*/  UIMAD.WIDE.U32 UR4, UR45, UR8, UR4 ;  /* 0x000000082d0472a5 */ /* 0x000fe4000f8e0004 */
[----:B------:R-:W-:-:S04]  /*ab30*/  UIMAD UR6, UR45, UR9, UR7 ;  /* 0x000000092d0672a4 */ /* 0x000fc8000f8e0207 */
[----:B------:R-:W-:Y:S01]  /*ab40*/  IMAD.U32 R4, RZ, RZ, UR4 ;  /* 0x00000004ff047e24 */ /* 0x000fe2000f8e00ff */
[----:B------:R-:W-:Y:S01]  /*ab50*/  UIADD3 UR6, UR5, UR6, URZ ;  /* 0x0000000605067290 */ /* 0x000fe2000fffe03f */
[----:B-1----:R-:W-:Y:S02]  /*ab60*/  ISETP.NE.AND P0, PT, R7, 0x1, PT ;  /* 0x000000010700780c */ /* 0x002fe40003f05270 */
[----:B------:R-:W-:Y:S01]  /*ab70*/  IMAD.MOV.U32 R2, RZ, RZ, R4 ;  /* 0x000000ffff027224 */ /* 0x000fe200078e0004 */
[C---:B--2---:R-:W-:Y:S01]  /*ab80*/  LOP3.LUT R10, R3.reuse, 0x7f, RZ, 0xc0, !PT ;  /* 0x0000007f030a7812 */ /* 0x044fe200078ec0ff */
[----:B------:R-:W-:-:S09]  /*ab90*/  IMAD.SHL.U32 R3, R3, 0x10, RZ ;  /* 0x0000001003037824 */ /* 0x000fd200078e00ff */
[----:B------:R-:W1:Y:S01]  /*aba0*/  @P0 LDC R0, c[0x0][0x44c] ;  /* 0x00011300ff000b82 */ /* 0x000e620000000800 */
[----:B0-----:R-:W-:-:S04]  /*abb0*/  SHF.R.U32.HI R6, RZ, 0x3, R10 ;  /* 0x00000003ff067819 */ /* 0x001fc8000001160a */
[----:B------:R-:W-:-:S03]  /*abc0*/  LOP3.LUT R3, R6, 0x70, R3, 0xf8, !PT ;  /* 0x0000007006037812 */ /* 0x000fc600078ef803 */
[----:B------:R-:W0:Y:S01]  /*abd0*/  @P0 LDC R5, c[0x0][0x450] ;  /* 0x00011400ff050b82 */ /* 0x000e220000000800 */
[----:B---3--:R-:W-:Y:S01]  /*abe0*/  LEA R8, R12, R3, 0x7 ;  /* 0x000000030c087211 */ /* 0x008fe200078e38ff */
[----:B------:R-:W-:-:S04]  /*abf0*/  IMAD.U32 R3, RZ, RZ, UR6 ;  /* 0x00000006ff037e24 */ /* 0x000fc8000f8e00ff */
[----:B------:R-:W-:Y:S02]  /*ac00*/  IMAD.MOV.U32 R9, RZ, RZ, R8 ;  /* 0x000000ffff097224 */ /* 0x000fe400078e0008 */
[----:B-1----:R-:W-:-:S05]  /*ac10*/  @P0 IMAD.HI.U32 R0, R8, R0, RZ ;  /* 0x0000000008000227 */ /* 0x002fca00078e00ff */
[----:B0-----:R-:W-:Y:S01]  /*ac20*/  @P0 SHF.R.U32.HI R9, RZ, R5, R0 ;  /* 0x00000005ff090219 */ /* 0x001fe20000011600 */
[----:B------:R-:W-:Y:S01]  /*ac30*/  IMAD.U32 R5, RZ, RZ, UR5 ;  /* 0x00000005ff057e24 */ /* 0x000fe2000f8e00ff */
[----:B------:R-:W-:Y:S02]  /*ac40*/  ULDC.64 UR4, c[0x0][0x2d0] ;  /* 0x0000b40000047ab9 */ /* 0x000fe40000000a00 */
[--C-:B------:R-:W-:Y:S01]  /*ac50*/  SHF.R.S32.HI R0, RZ, 0x1f, R9.reuse ;  /* 0x0000001fff007819 */ /* 0x100fe20000011409 */
[----:B------:R-:W-:Y:S02]  /*ac60*/  IMAD.MOV R4, RZ, RZ, -R9 ;  /* 0x000000ffff047224 */ /* 0x000fe400078e0a09 */
[----:B------:R-:W-:-:S04]  /*ac70*/  IMAD.WIDE.U32 R2, R9, UR4, R2 ;  /* 0x0000000409027c25 */ /* 0x000fc8000f8e0002 */
[----:B------:R-:W-:Y:S02]  /*ac80*/  IMAD R0, R0, UR4, RZ ;  /* 0x0000000400007c24 */ /* 0x000fe4000f8e02ff */
[----:B------:R-:W-:Y:S02]  /*ac90*/  IMAD R5, R7, R4, R8 ;  /* 0x0000000407057224 */ /* 0x000fe400078e0208 */
[----:B------:R-:W-:Y:S01]  /*aca0*/  IMAD R11, R9, UR5, R0 ;  /* 0x00000005090b7c24 */ /* 0x000fe2000f8e0200 */
[----:B------:R-:W-:Y:S02]  /*acb0*/  ULDC.64 UR4, c[0x0][0x2c8] ;  /* 0x0000b20000047ab9 */ /* 0x000fe40000000a00 */
[----:B------:R-:W-:Y:S01]  /*acc0*/  SHF.R.S32.HI R0, RZ, 0x1f, R5 ;  /* 0x0000001fff007819 */ /* 0x000fe20000011405 */
[----:B------:R-:W-:-:S04]  /*acd0*/  IMAD.IADD R3, R3, 0x1, R11 ;  /* 0x0000000103037824 */ /* 0x000fc800078e020b */
[----:B------:R-:W-:Y:S02]  /*ace0*/  IMAD R0, R0, UR4, RZ ;  /* 0x0000000400007c24 */ /* 0x000fe4000f8e02ff */
[----:B------:R-:W-:-:S04]  /*acf0*/  IMAD.WIDE.U32 R2, R5, UR4, R2 ;  /* 0x0000000405027c25 */ /* 0x000fc8000f8e0002 */
[----:B------:R-:W-:Y:S01]  /*ad00*/  IMAD R9, R5, UR5, R0 ;  /* 0x0000000505097c24 */ /* 0x000fe2000f8e0200 */
[----:B------:R-:W-:Y:S02]  /*ad10*/  ULDC.64 UR4, c[0x0][0x280] ;  /* 0x0000a00000047ab9 */ /* 0x000fe40000000a00 */
[C---:B------:R-:W-:Y:S01]  /*ad20*/  LEA R0, P0, R2.reuse, UR4, 0x1 ;  /* 0x0000000402007c11 */ /* 0x040fe2000f8008ff */
[----:B------:R-:W-:Y:S01]  /*ad30*/  IMAD.IADD R3, R3, 0x1, R9 ;  /* 0x0000000103037824 */ /* 0x000fe200078e0209 */
[----:B------:R-:W-:Y:S01]  /*ad40*/  ULDC UR4, c[0x0][0x2b8] ;  /* 0x0000ae0000047ab9 */ /* 0x000fe20000000800 */
[----:B------:R-:W0:Y:S03]  /*ad50*/  S2R R9, SR_TID.X ;  /* 0x0000000000097919 */ /* 0x000e260000002100 */
[----:B------:R-:W-:Y:S01]  /*ad60*/  LEA.HI.X R3, R2, UR5, R3, 0x1, P0 ;  /* 0x0000000502037c11 */ /* 0x000fe200080f0c03 */
[----:B0-----:R-:W-:-:S05]  /*ad70*/  IMAD.SHL.U32 R2, R9, 0x8, RZ ;  /* 0x0000000809027824 */ /* 0x001fca00078e00ff */
[C---:B------:R-:W-:Y:S02]  /*ad80*/  LOP3.LUT R8, R2.reuse, 0x38, RZ, 0xc0, !PT ;  /* 0x0000003802087812 */ /* 0x040fe400078ec0ff */
[----:B------:R-:W-:Y:S02]  /*ad90*/  LOP3.LUT R2, R2, 0x1f8, RZ, 0xc0, !PT ;  /* 0x000001f802027812 */ /* 0x000fe400078ec0ff */
[----:B------:R-:W-:Y:S01]  /*ada0*/  ISETP.GE.AND P0, PT, R8, UR4, PT ;  /* 0x0000000408007c0c */ /* 0x000fe2000bf06270 */
[----:B------:R-:W-:Y:S01]  /*adb0*/  UMOV UR4, 0xffffffff ;  /* 0xffffffff00047882 */ /* 0x000fe20000000000 */
[----:B------:R-:W-:Y:S01]  /*adc0*/  LOP3.LUT R5, R2, 0x38, R9, 0x78, !PT ;  /* 0x0000003802057812 */ /* 0x000fe200078e7809 */
[----:B------:R-:W-:-:S05]  /*add0*/  IMAD.SHL.U32 R2, R10, 0x8, RZ ;  /* 0x000000080a027824 */ /* 0x000fca00078e00ff */
[----:B------:R-:W-:-:S05]  /*ade0*/  LOP3.LUT R10, R5, 0x200, R2, 0xf8, !PT ;  /* 0x00000200050a7812 */ /* 0x000fca00078ef802 */
[----:B------:R0:W-:Y:S01]  /*adf0*/  STL [R1], R10 ;  /* 0x0000000a01007387 */ /* 0x0001e20000100800 */
[----:B------:R-:W-:Y:S05]  /*ae00*/  BRA.DIV UR4, `(.L_x_214) ;  /* 0x0000003a04e47947 */ /* 0x000fea000b800000 */
[----:B------:R-:W1:Y:S01]  /*ae10*/  S2R R4, SR_CTAID.X ;  /* 0x0000000000047919 */ /* 0x000e620000002500 */
[----:B------:R-:W-:Y:S01]  /*ae20*/  ULDC UR4, c[0x0][0x288] ;  /* 0x0000a20000047ab9 */ /* 0x000fe20000000800 */
[----:B------:R-:W-:Y:S01]  /*ae30*/  ULDC.64 UR6, c[0x0][0x208] ;  /* 0x0000820000067ab9 */ /* 0x000fe20000000a00 */
[----:B------:R-:W-:Y:S01]  /*ae40*/  IMAD R2, R7, UR4, RZ ;  /* 0x0000000407027c24 */ /* 0x000fe2000f8e02ff */
[----:B------:R-:W2:Y:S01]  /*ae50*/  S2R R8, SR_TID.X ;  /* 0x0000000000087919 */ /* 0x000ea20000002100 */
[----:B------:R-:W3:Y:S04]  /*ae60*/  SHFL.IDX PT, R5, R0, RZ, 0x181f ;  /* 0x00181fff00057589 */ /* 0x000ee800000e0000 */
[----:B------:R-:W-:Y:S04]  /*ae70*/  SHFL.IDX PT, R7, R0, 0x1, 0x181f ;  /* 0x00381f0000077f89 */ /* 0x000fe800000e0000 */
[----:B------:R-:W-:Y:S01]  /*ae80*/  SHFL.IDX PT, R14, R0, 0x2, 0x181f ;  /* 0x00581f00000e7f89 */ /* 0x000fe200000e0000 */
[----:B-1----:R-:W-:-:S03]  /*ae90*/  LEA R12, R4, R6, 0x7 ;  /* 0x00000006040c7211 */ /* 0x002fc600078e38ff */
[----:B------:R-:W1:Y:S01]  /*aea0*/  SHFL.IDX PT, R4, R3, RZ, 0x181f ;  /* 0x00181fff03047589 */ /* 0x000e6200000e0000 */
[-C--:B------:R-:W-:Y:S01]  /*aeb0*/  ISETP.GE.AND P1, PT, R12, R2.reuse, PT ;  /* 0x000000020c00720c */ /* 0x080fe20003f26270 */
[----:B--2---:R-:W-:Y:S02]  /*aec0*/  IMAD.SHL.U32 R11, R8, 0x8, RZ ;  /* 0x00000008080b7824 */ /* 0x004fe400078e00ff */
[----:B------:R-:W2:Y:S01]  /*aed0*/  SHFL.IDX PT, R6, R3, 0x1, 0x181f ;  /* 0x00381f0003067f89 */ /* 0x000ea200000e0000 */
[C---:B------:R-:W-:Y:S02]  /*aee0*/  VIADD R8, R12.reuse, 0x10 ;  /* 0x000000100c087836 */ /* 0x040fe40000000000 */
[----:B------:R-:W-:Y:S01]  /*aef0*/  VIADD R13, R12, 0x20 ;  /* 0x000000200c0d7836 */ /* 0x000fe20000000000 */
[----:B------:R-:W-:Y:S01]  /*af00*/  LOP3.LUT R11, R11, 0x38, RZ, 0xc0, !PT ;  /* 0x000000380b0b7812 */ /* 0x000fe200078ec0ff */
[----:B------:R-:W-:Y:S01]  /*af10*/  STL [R1+0x4], R12 ;  /* 0x0000040c01007387 */ /* 0x000fe20000100800 */
[----:B------:R-:W-:-:S03]  /*af20*/  ISETP.GE.AND P2, PT, R8, R2, PT ;  /* 0x000000020800720c */ /* 0x000fc60003f46270 */
[----:B------:R4:W-:Y:S01]  /*af30*/  STL [R1+0xc], R8 ;  /* 0x00000c0801007387 */ /* 0x0009e20000100800 */
[----:B---3--:R-:W-:-:S03]  /*af40*/  @!P1 LEA R5, P3, R11, R5, 0x1 ;  /* 0x000000050b059211 */ /* 0x008fc600078608ff */
[----:B------:R-:W-:Y:S01]  /*af50*/  STL [R1+0x10], R13 ;  /* 0x0000100d01007387 */ /* 0x000fe20000100800 */
[----:B----4-:R-:W-:Y:S01]  /*af60*/  @!P1 LEA R8, R10, UR38, 0x1 ;  /* 0x000000260a089c11 */ /* 0x010fe2000f8e08ff */
[----:B-1----:R-:W-:-:S04]  /*af70*/  @!P1 IMAD.X R4, RZ, RZ, R4, P3 ;  /* 0x000000ffff049224 */ /* 0x002fc800018e0604 */
[----:B------:R-:W-:Y:S02]  /*af80*/  @!P2 LEA R9, R10, UR38, 0x1 ;  /* 0x000000260a09ac11 */ /* 0x000fe4000f8e08ff */
[----:B------:R-:W-:-:S04]  /*af90*/  @!P1 LOP3.LUT R5, R5, R4, RZ, 0x3c, !PT ;  /* 0x0000000405059212 */ /* 0x000fc800078e3cff */
[----:B------:R-:W-:-:S04]  /*afa0*/  @!P1 LOP3.LUT R4, R5, R4, RZ, 0x3c, !PT ;  /* 0x0000000405049212 */ /* 0x000fc800078e3cff */
[----:B------:R-:W-:-:S05]  /*afb0*/  @!P1 LOP3.LUT R5, R5, R4, RZ, 0x3c, !PT ;  /* 0x0000000405059212 */ /* 0x000fca00078e3cff */
[----:B------:R1:W-:Y:S02]  /*afc0*/  @!P1 LDGSTS.E.BYPASS.LTC128B.128 [R8+0x18400], desc[UR6][R4.64], !P0 ;  /* 0x1840000004089fae */ /* 0x0003e4000c101d46 */
[----:B-1----:R-:W-:Y:S01]  /*afd0*/  @!P2 LEA R4, P1, R11, R7, 0x1 ;  /* 0x000000070b04a211 */ /* 0x002fe200078208ff */
[----:B------:R-:W-:-:S04]  /*afe0*/  VIADD R8, R12, 0x30 ;  /* 0x000000300c087836 */ /* 0x000fc80000000000 */
[----:B--2---:R-:W-:Y:S01]  /*aff0*/  @!P2 IMAD.X R5, RZ, RZ, R6, P1 ;  /* 0x000000ffff05a224 */ /* 0x004fe200008e0606 */
[----:B------:R-:W-:Y:S01]  /*b000*/  ISETP.GE.AND P1, PT, R13, R2, PT ;  /* 0x000000020d00720c */ /* 0x000fe20003f26270 */
[----:B------:R-:W-:Y:S04]  /*b010*/  STL [R1+0x14], R8 ;  /* 0x0000140801007387 */ /* 0x000fe80000100800 */
[----:B------:R1:W-:Y:S08]  /*b020*/  @!P2 LDGSTS.E.BYPASS.LTC128B.128 [R9+0x18c00], desc[UR6][R4.64], !P0 ;  /* 0x18c000000409afae */ /* 0x0003f0000c101d46 */
[----:B------:R-:W-:-:S02]  /*b030*/  @!P1 LEA R6, P2, R11, R14, 0x1 ;  /* 0x0000000e0b069211 */ /* 0x000fc400078408ff */
[----:B------:R-:W-:Y:S01]  /*b040*/  @!P1 LEA R7, R10, UR38, 0x1 ;  /* 0x000000260a079c11 */ /* 0x000fe2000f8e08ff */
[----:B------:R-:W-:Y:S04]  /*b050*/  SHFL.IDX PT, R14, R0, 0x3, 0x181f ;  /* 0x00781f00000e7f89 */ /* 0x000fe800000e0000 */
[----:B-1----:R-:W1:Y:S02]  /*b060*/  SHFL.IDX PT, R4, R3, 0x2, 0x181f ;  /* 0x00581f0003047f89 */ /* 0x002e6400000e0000 */
[----:B-1----:R-:W-:Y:S02]  /*b070*/  @!P1 IMAD.X R5, RZ, RZ, R4, P2 ;  /* 0x000000ffff059224 */ /* 0x002fe400010e0604 */
[----:B------:R-:W-:-:S05]  /*b080*/  @!P1 IMAD.MOV.U32 R4, RZ, RZ, R6 ;  /* 0x000000ffff049224 */ /* 0x000fca00078e0006 */
[----:B------:R1:W-:Y:S01]  /*b090*/  @!P1 LDGSTS.E.BYPASS.LTC128B.128 [R7+0x19400], desc[UR6][R4.64], !P0 ;  /* 0x1940000004079fae */ /* 0x0003e2000c101d46 */
[----:B------:R-:W-:-:S03]  /*b0a0*/  ISETP.GE.AND P1, PT, R8, R2, PT ;  /* 0x000000020800720c */ /* 0x000fc60003f26270 */
[----:B-1----:R-:W1:Y:S01]  /*b0b0*/  SHFL.IDX PT, R4, R3, 0x3, 0x181f ;  /* 0x00781f0003047f89 */ /* 0x002e6200000e0000 */
[----:B------:R-:W-:-:S09]  /*b0c0*/  VIADD R7, R12, 0x40 ;  /* 0x000000400c077836 */ /* 0x000fd20000000000 */
[----:B------:R-:W-:Y:S02]  /*b0d0*/  @!P1 LEA R5, P2, R11, R14, 0x1 ;  /* 0x0000000e0b059211 */ /* 0x000fe400078408ff */
[----:B------:R-:W-:Y:S01]  /*b0e0*/  @!P1 LEA R6, R10, UR38, 0x1 ;  /* 0x000000260a069c11 */ /* 0x000fe2000f8e08ff */
[----:B------:R2:W-:Y:S02]  /*b0f0*/  STL [R1+0x18], R7 ;  /* 0x0000180701007387 */ /* 0x0005e40000100800 */
[----:B-1----:R-:W-:-:S05]  /*b100*/  @!P1 IMAD.X R4, RZ, RZ, R4, P2 ;  /* 0x000000ffff049224 */ /* 0x002fca00010e0604 */
[----:B------:R-:W-:-:S04]  /*b110*/  @!P1 LOP3.LUT R5, R5, R4, RZ, 0x3c, !PT ;  /* 0x0000000405059212 */ /* 0x000fc800078e3cff */
[----:B------:R-:W-:-:S04]  /*b120*/  @!P1 LOP3.LUT R4, R5, R4, RZ, 0x3c, !PT ;  /* 0x0000000405049212 */ /* 0x000fc800078e3cff */
[----:B------:R-:W-:-:S05]  /*b130*/  @!P1 LOP3.LUT R5, R5, R4, RZ, 0x3c, !PT ;  /* 0x0000000405059212 */ /* 0x000fca00078e3cff */
[----:B------:R1:W-:Y:S01]  /*b140*/  @!P1 LDGSTS.E.BYPASS.LTC128B.128 [R6+0x19c00], desc[UR6][R4.64], !P0 ;  /* 0x19c0000004069fae */ /* 0x0003e2000c101d46 */
[----:B------:R-:W-:Y:S01]  /*b150*/  ISETP.GE.AND P1, PT, R7, R2, PT ;  /* 0x000000020700720c */ /* 0x000fe20003f26270 */
[----:B--2---:R-:W-:-:S05]  /*b160*/  VIADD R7, R12, 0x50 ;  /* 0x000000500c077836 */ /* 0x004fca0000000000 */
[----:B------:R-:W-:Y:S04]  /*b170*/  STL [R1+0x1c], R7 ;  /* 0x00001c0701007387 */ /* 0x000fe80000100800 */
[----:B-1----:R-:W1:Y:S03]  /*b180*/  SHFL.IDX PT, R5, R0, 0x4, 0x181f ;  /* 0x00981f0000057f89 */ /* 0x002e6600000e0000 */
[----:B------:R-:W-:Y:S01]  /*b190*/  @!P1 LEA R6, R10, UR38, 0x1 ;  /* 0x000000260a069c11 */ /* 0x000fe2000f8e08ff */
[----:B------:R-:W2:Y:S01]  /*b1a0*/  SHFL.IDX PT, R4, R3, 0x4, 0x181f ;  /* 0x00981f0003047f89 */ /* 0x000ea200000e0000 */
[----:B-1----:R-:W-:-:S04]  /*b1b0*/  @!P1 LEA R5, P2, R11, R5, 0x1 ;  /* 0x000000050b059211 */ /* 0x002fc800078408ff */
[----:B--2---:R-:W-:-:S04]  /*b1c0*/  @!P1 IADD3.X R4, RZ, R4, RZ, P2, !PT ;  /* 0x00000004ff049210 */ /* 0x004fc800017fe4ff */
[----:B------:R-:W-:-:S04]  /*b1d0*/  @!P1 LOP3.LUT R5, R5, R4, RZ, 0x3c, !PT ;  /* 0x0000000405059212 */ /* 0x000fc800078e3cff */
[----:B------:R-:W-:-:S04]  /*b1e0*/  @!P1 LOP3.LUT R4, R5, R4, RZ, 0x3c, !PT ;  /* 0x0000000405049212 */ /* 0x000fc800078e3cff */
[----:B------:R-:W-:-:S05]  /*b1f0*/  @!P1 LOP3.LUT R5, R5, R4, RZ, 0x3c, !PT ;  /* 0x0000000405059212 */ /* 0x000fca00078e3cff */
[----:B------:R1:W-:Y:S01]  /*b200*/  @!P1 LDGSTS.E.BYPASS.LTC128B.128 [R6+0x1a400], desc[UR6][R4.64], !P0 ;  /* 0x1a40000004069fae */ /* 0x0003e2000c101d46 */
[----:B------:R-:W-:Y:S01]  /*b210*/  ISETP.GE.AND P1, PT, R7, R2, PT ;  /* 0x000000020700720c */ /* 0x000fe20003f26270 */
[----:B------:R-:W-:-:S05]  /*b220*/  VIADD R7, R12, 0x60 ;  /* 0x000000600c077836 */ /* 0x000fca0000000000 */
[----:B------:R-:W-:Y:S04]  /*b230*/  STL [R1+0x20], R7 ;  /* 0x0000200701007387 */ /* 0x000fe80000100800 */
[----:B-1----:R-:W1:Y:S03]  /*b240*/  SHFL.IDX PT, R5, R0, 0x5, 0x181f ;  /* 0x00b81f0000057f89 */ /* 0x002e6600000e0000 */
[----:B------:R-:W-:Y:S01]  /*b250*/  @!P1 LEA R6, R10, UR38, 0x1 ;  /* 0x000000260a069c11 */ /* 0x000fe2000f8e08ff */
[----:B------:R-:W2:Y:S01]  /*b260*/  SHFL.IDX PT, R4, R3, 0x5, 0x181f ;  /* 0x00b81f0003047f89 */ /* 0x000ea200000e0000 */
[----:B-1----:R-:W-:-:S05]  /*b270*/  @!P1 LEA R5, P2, R11, R5, 0x1 ;  /* 0x000000050b059211 */ /* 0x002fca00078408ff */
[----:B--2---:R-:W-:-:S05]  /*b280*/  @!P1 IMAD.X R4, RZ, RZ, R4, P2 ;  /* 0x000000ffff049224 */ /* 0x004fca00010e0604 */
[----:B------:R-:W-:-:S04]  /*b290*/  @!P1 LOP3.LUT R5, R5, R4, RZ, 0x3c, !PT ;  /* 0x0000000405059212 */ /* 0x000fc800078e3cff */
[----:B------:R-:W-:-:S04]  /*b2a0*/  @!P1 LOP3.LUT R4, R5, R4, RZ, 0x3c, !PT ;  /* 0x0000000405049212 */ /* 0x000fc800078e3cff */
[----:B------:R-:W-:-:S05]  /*b2b0*/  @!P1 LOP3.LUT R5, R5, R4, RZ, 0x3c, !PT ;  /* 0x0000000405059212 */ /* 0x000fca00078e3cff */
[----:B------:R1:W-:Y:S01]  /*b2c0*/  @!P1 LDGSTS.E.BYPASS.LTC128B.128 [R6+0x1ac00], desc[UR6][R4.64], !P0 ;  /* 0x1ac0000004069fae */ /* 0x0003e2000c101d46 */
[----:B------:R-:W-:-:S03]  /*b2d0*/  ISETP.GE.AND P1, PT, R7, R2, PT ;  /* 0x000000020700720c */ /* 0x000fc60003f26270 */
[----:B-1----:R-:W1:Y:S10]  /*b2e0*/  SHFL.IDX PT, R5, R0, 0x6, 0x181f ;  /* 0x00d81f0000057f89 */ /* 0x002e7400000e0000 */
[----:B------:R-:W-:Y:S01]  /*b2f0*/  @!P1 LEA R6, R10, UR38, 0x1 ;  /* 0x000000260a069c11 */ /* 0x000fe2000f8e08ff */
[----:B------:R-:W2:Y:S04]  /*b300*/  SHFL.IDX PT, R4, R3, 0x6, 0x181f ;  /* 0x00d81f0003047f89 */ /* 0x000ea800000e0000 */
[----:B------:R-:W3:Y:S04]  /*b310*/  SHFL.IDX PT, R3, R3, 0x7, 0x181f ;  /* 0x00f81f0003037f89 */ /* 0x000ee800000e0000 */
[----:B------:R-:W4:Y:S01]  /*b320*/  SHFL.IDX PT, R0, R0, 0x7, 0x181f ;  /* 0x00f81f0000007f89 */ /* 0x000f2200000e0000 */
[----:B-1----:R-:W-:-:S05]  /*b330*/  @!P1 LEA R5, P2, R11, R5, 0x1 ;  /* 0x000000050b059211 */ /* 0x002fca00078408ff */
[----:B--2---:R-:W-:-:S05]  /*b340*/  @!P1 IMAD.X R4, RZ, RZ, R4, P2 ;  /* 0x000000ffff049224 */ /* 0x004fca00010e0604 */
[----:B------:R-:W-:-:S04]  /*b350*/  @!P1 LOP3.LUT R5, R5, R4, RZ, 0x3c, !PT ;  /* 0x0000000405059212 */ /* 0x000fc800078e3cff */
[----:B------:R-:W-:-:S04]  /*b360*/  @!P1 LOP3.LUT R4, R5, R4, RZ, 0x3c, !PT ;  /* 0x0000000405049212 */ /* 0x000fc800078e3cff */
[----:B------:R-:W-:-:S05]  /*b370*/  @!P1 LOP3.LUT R5, R5, R4, RZ, 0x3c, !PT ;  /* 0x0000000405059212 */ /* 0x000fca00078e3cff */
[----:B---34-:R1:W-:Y:S02]  /*b380*/  @!P1 LDGSTS.E.BYPASS.LTC128B.128 [R6+0x1b400], desc[UR6][R4.64], !P0 ;  /* 0x1b40000004069fae */ /* 0x0183e4000c101d46 */
.L_x_312:
[----:B-1----:R-:W2:Y:S01]  /*b390*/  LDL R5, [R1+0x4] ;  /* 0x0000040001057983 */ /* 0x002ea20000100800 */
[----:B------:R-:W-:Y:S01]  /*b3a0*/  ULDC.64 UR4, c[0x0][0x208] ;  /* 0x0000820000047ab9 */ /* 0x000fe20000000a00 */
[----:B------:R-:W1:Y:S02]  /*b3b0*/  S2R R4, SR_TID.X ;  /* 0x0000000000047919 */ /* 0x000e640000002100 */
[----:B-1----:R-:W-:-:S05]  /*b3c0*/  IMAD.SHL.U32 R4, R4, 0x8, RZ ;  /* 0x0000000804047824 */ /* 0x002fca00078e00ff */
[----:B------:R-:W-:Y:S01]  /*b3d0*/  LOP3.LUT R4, R4, 0x38, RZ, 0xc0, !PT ;  /* 0x0000003804047812 */ /* 0x000fe200078ec0ff */
[----:B--2---:R-:W-:-:S05]  /*b3e0*/  VIADD R5, R5, 0x70 ;  /* 0x0000007005057836 */ /* 0x004fca0000000000 */
[----:B------:R-:W-:Y:S01]  /*b3f0*/  ISETP.GE.AND P1, PT, R5, R2, PT ;  /* 0x000000020500720c */ /* 0x000fe20003f26270 */
[----:B------:R1:W-:-:S12]  /*b400*/  STL [R1+0x24], R5 ;  /* 0x0000240501007387 */ /* 0x0003d80000100800 */
[----:B------:R-:W-:Y:S02]  /*b410*/  @!P1 LEA R2, P2, R4, R0, 0x1 ;  /* 0x0000000004029211 */ /* 0x000fe400078408ff */
[----:B------:R-:W-:-:S03]  /*b420*/  @!P1 LEA R0, R10, UR38, 0x1 ;  /* 0x000000260a009c11 */ /* 0x000fc6000f8e08ff */
[----:B------:R-:W-:-:S05]  /*b430*/  @!P1 IMAD.X R3, RZ, RZ, R3, P2 ;  /* 0x000000ffff039224 */ /* 0x000fca00010e0603 */
[----:B------:R-:W-:Y:S01]  /*b440*/  @!PT LDS RZ, [RZ] ;  /* 0x00000000fffff984 */ /* 0x000fe20000000800 */
[----:B------:R-:W-:Y:S01]  /*b450*/  @!PT LDS RZ, [RZ] ;  /* 0x00000000fffff984 */ /* 0x000fe20000000800 */
[----:B------:R-:W-:Y:S01]  /*b460*/  @!PT LDS RZ, [RZ] ;  /* 0x00000000fffff984 */ /* 0x000fe20000000800 */
[----:B------:R2:W-:Y:S01]  /*b470*/  @!P1 LDGSTS.E.BYPASS.LTC128B.128 [R0+0x1bc00], desc[UR4][R2.64], !P0 ;  /* 0x1bc0000002009fae */ /* 0x0005e2000c101d44 */
[----:B------:R-:W-:Y:S01]  /*b480*/  NOP ;  /* 0x0000000000007918 */ /* 0x000fe20000000000 */
[----:B------:R-:W-:Y:S02]  /*b490*/  SYNCS.ARRIVE.TRANS64.RED.A0T1 RZ, [UR38+0x32400], RZ ;  /* 0x032400ffffff79a7 */ /* 0x000fe40008200426 */
[----:B------:R-:W-:Y:S01]  /*b4a0*/  ARRIVES.LDGSTSBAR.64.TRANSCNT [UR38+0x32400] ;  /* 0x03240000ff0079b0 */ /* 0x000fe20008000aa6 */
[----:B--2---:R-:W2:Y:S01]  /*b4b0*/  LDC.64 R2, c[0x0][0x3d8] ;  /* 0x0000f600ff027b82 */ /* 0x004ea20000000a00 */
[----:B------:R-:W-:Y:S01]  /*b4c0*/  NOP ;  /* 0x0000000000007918 */ /* 0x000fe20000000000 */
[C---:B--2---:R-:W-:Y:S01]  /*b4d0*/  IMAD R0, R2.reuse, UR43, RZ ;  /* 0x0000002b02007c24 */ /* 0x044fe2000f8e02ff */
[----:B------:R-:W-:Y:S01]  /*b4e0*/  UIADD3 UR4, UR38, 0x22400, URZ ;  /* 0x0002240026047890 */ /* 0x000fe2000fffe03f */
[----:B-1----:R-:W-:Y:S01]  /*b4f0*/  IMAD.WIDE.U32 R4, R2, UR36, RZ ;  /* 0x0000002402047c25 */ /* 0x002fe2000f8e00ff */
[----:B------:R-:W-:Y:S02]  /*b500*/  SYNCS.ARRIVE.TRANS64.A1T0 RZ, [UR38+0x32400], RZ ;  /* 0x032400ffffff79a7 */ /* 0x000fe40008100026 */
[----:B------:R-:W-:Y:S01]  /*b510*/  ULOP3.LUT UP0, URZ, UR4, 0x3ff, URZ, 0xc0, !UPT ;  /* 0x000003ff043f7892 */ /* 0x000fe2000f80c03f */
[----:B------:R-:W-:Y:S01]  /*b520*/  IMAD R3, R3, UR36, R0 ;  /* 0x0000002403037c24 */ /* 0x000fe2000f8e0200 */
[----:B------:R1:W-:Y:S03]  /*b530*/  STL.64 [R1+0x28], R4 ;  /* 0x0000280401007387 */ /* 0x0003e60000100a00 */
[----:B------:R-:W-:Y:S01]  /*b540*/  IMAD.IADD R0, R5, 0x1, R3 ;  /* 0x0000000105007824 */ /* 0x000fe200078e0203 */
[----:B------:R-:W-:-:S04]  /*b550*/  PLOP3.LUT P0, PT, PT, PT, UP0, 0x80, 0x0 ;  /* 0x000000000000781c */ /* 0x000fc80003f0f008 */
[----:B------:R1:W-:Y:S09]  /*b560*/  STL [R1+0x34], R0 ;  /* 0x0000340001007387 */ /* 0x0003f20000100800 */
[----:B------:R-:W-:Y:S05]  /*b570*/  @!P0 BRA `(.L_x_215) ;  /* 0x0000000000408947 */ /* 0x000fea0003800000 */
[----:B------:R-:W-:Y:S01]  /*b580*/  MOV R2, 0x0 ;  /* 0x0000000000027802 */ /* 0x000fe20000000f00 */
[----:B------:R-:W-:Y:S01]  /*b590*/  ULDC.64 UR6, c[0x4][0x98] ;  /* 0x0100260000067ab9 */ /* 0x000fe20000000a00 */
[----:B------:R-:W-:Y:S01]  /*b5a0*/  ULDC.64 UR8, c[0x4][0xa0] ;  /* 0x0100280000087ab9 */ /* 0x000fe20000000a00 */
[----:B------:R-:W-:Y:S01]  /*b5b0*/  ULDC.64 UR4, c[0x4][0x28] ;  /* 0x01000a0000047ab9 */ /* 0x000fe20000000a00 */
[----:B-1----:R-:W-:Y:S01]  /*b5c0*/  IMAD.U32 R4, RZ, RZ, UR6 ;  /* 0x00000006ff047e24 */ /* 0x002fe2000f8e00ff */
[----:B------:R-:W-:Y:S01]  /*b5d0*/  MOV R6, UR8 ;  /* 0x0000000800067c02 */ /* 0x000fe20008000f00 */
[----:B------:R-:W1:Y:S01]  /*b5e0*/  LDC.64 R2, c[0x4][R2] ;  /* 0x0100000002027b82 */ /* 0x000e620000000a00 */
[----:B------:R-:W-:Y:S02]  /*b5f0*/  IMAD.U32 R5, RZ, RZ, UR7 ;  /* 0x00000007ff057e24 */ /* 0x000fe4000f8e00ff */
[----:B------:R-:W-:Y:S02]  /*b600*/  IMAD.U32 R7, RZ, RZ, UR9 ;  /* 0x00000009ff077e24 */ /* 0x000fe4000f8e00ff */
[----:B0-----:R-:W-:-:S02]  /*b610*/  IMAD.U32 R10, RZ, RZ, UR4 ;  /* 0x00000004ff0a7e24 */ /* 0x001fc4000f8e00ff */
[----:B------:R-:W-:Y:S02]  /*b620*/  IMAD.U32 R11, RZ, RZ, UR5 ;  /* 0x00000005ff0b7e24 */ /* 0x000fe4000f8e00ff */
[----:B------:R-:W-:Y:S02]  /*b630*/  IMAD.MOV.U32 R8, RZ, RZ, 0x70 ;  /* 0x00000070ff087424 */ /* 0x000fe400078e00ff */
[----:B------:R-:W-:Y:S02]  /*b640*/  IMAD.MOV.U32 R12, RZ, RZ, 0x1 ;  /* 0x00000001ff0c7424 */ /* 0x000fe400078e00ff */
[----:B------:R-:W-:-:S07]  /*b650*/  IMAD.MOV.U32 R13, RZ, RZ, RZ ;  /* 0x000000ffff0d7224 */ /* 0x000fce00078e00ff */
[----:B------:R-:W-:-:S07]  /*b660*/  LEPC R20, `(.L_x_215) ;  /* 0x000000001014794e */ /* 0x000fce0000000000 */
[----:B-1----:R-:W-:Y:S05]  /*b670*/  CALL.ABS.NOINC R2 ;  /* 0x0000000002007343 */ /* 0x002fea0003c00000 */
.L_x_215:
[----:B-1----:R-:W2:Y:S01]  /*b680*/  LDL.LU.64 R4, [R1+0x28] ;  /* 0x0000280001047983 */ /* 0x002ea20000300a00 */
[----:B------:R-:W1:Y:S01]  /*b690*/  LDC R6, c[0x0][0x448] ;  /* 0x00011200ff067b82 */ /* 0x000e620000000800 */
[----:B------:R-:W-:Y:S02]  /*b6a0*/  ULDC.64 UR8, c[0x0][0x3e0] ;  /* 0x0000f80000087ab9 */ /* 0x000fe40000000a00 */
[----:B------:R-:W3:Y:S01]  /*b6b0*/  LDL.LU R2, [R1+0x34] ;  /* 0x0000340001027983 */ /* 0x000ee20000300800 */
[----:B------:R-:W-:Y:S01]  /*b6c0*/  UIMAD UR6, UR46, UR8, URZ ;  /* 0x000000082e0672a4 */ /* 0x000fe2000f8e023f */
[----:B------:R-:W4:Y:S03]  /*b6d0*/  S2R R3, SR_TID.X ;  /* 0x0000000000037919 */ /* 0x000f260000002100 */
[----:B------:R-:W-:Y:S01]  /*b6e0*/  UIMAD UR6, UR45, UR9, UR6 ;  /* 0x000000092d0672a4 */ /* 0x000fe2000f8e0206 */
[----:B-1----:R-:W-:-:S02]  /*b6f0*/  ISETP.NE.AND P0, PT, R6, 0x1, PT ;  /* 0x000000010600780c */ /* 0x002fc40003f05270 */
[C---:B----4-:R-:W-:Y:S01]  /*b700*/  LOP3.LUT R0, R3.reuse, 0x7f, RZ, 0xc0, !PT ;  /* 0x0000007f03007812 */ /* 0x050fe200078ec0ff */
[----:B------:R-:W-:-:S10]  /*b710*/  IMAD.SHL.U32 R15, R3, 0x10, RZ ;  /* 0x00000010030f7824 */ /* 0x000fd400078e00ff */
[----:B------:R-:W1:Y:S01]  /*b720*/  @P0 LDC R3, c[0x0][0x44c] ;  /* 0x00011300ff030b82 */ /* 0x000e620000000800 */
[----:B--2---:R-:W-:Y:S02]  /*b730*/  R2UR UR5, R5 ;  /* 0x00000000050572ca */ /* 0x004fe400000e0000 */
[----:B------:R-:W-:Y:S01]  /*b740*/  R2UR UR4, R4 ;  /* 0x00000000040472ca */ /* 0x000fe200000e0000 */
[----:B------:R-:W2:Y:S01]  /*b750*/  S2R R5, SR_TID.X ;  /* 0x0000000000057919 */ /* 0x000ea20000002100 */
[----:B---3--:R-:W-:Y:S02]  /*b760*/  R2UR UR5, R2 ;  /* 0x00000000020572ca */ /* 0x008fe400000e0000 */
[----:B------:R-:W-:Y:S01]  /*b770*/  SHF.R.U32.HI R4, RZ, 0x3, R0 ;  /* 0x00000003ff047819 */ /* 0x000fe20000011600 */
[----:B------:R-:W3:Y:S01]  /*b780*/  S2R R2, SR_CTAID.X ;  /* 0x0000000000027919 */ /* 0x000ee20000002500 */
[----:B------:R-:W4:Y:S02]  /*b790*/  @P0 LDC R0, c[0x0][0x450] ;  /* 0x00011400ff000b82 */ /* 0x000f240000000800 */
[----:B------:R-:W-:-:S07]  /*b7a0*/  LOP3.LUT R4, R4, 0x70, R15, 0xf8, !PT ;  /* 0x0000007004047812 */ /* 0x000fce00078ef80f */
[----:B------:R-:W-:-:S03]  /*b7b0*/  UIMAD.WIDE.U32 UR4, UR45, UR8, UR4 ;  /* 0x000000082d0472a5 */ /* 0x000fc6000f8e0004 */
[----:B------:R-:W-:Y:S01]  /*b7c0*/  ULDC.64 UR8, c[0x0][0x3d0] ;  /* 0x0000f40000087ab9 */ /* 0x000fe20000000a00 */
[----:B------:R-:W-:Y:S01]  /*b7d0*/  UIADD3 UR5, UR5, UR6, URZ ;  /* 0x0000000605057290 */ /* 0x000fe2000fffe03f */
[----:B--2---:R-:W-:Y:S02]  /*b7e0*/  IMAD.SHL.U32 R8, R5, 0x8, RZ ;  /* 0x0000000805087824 */ /* 0x004fe400078e00ff */
[----:B---3--:R-:W-:-:S03]  /*b7f0*/  IMAD R4, R2, 0x80, R4 ;  /* 0x0000008002047824 */ /* 0x008fc600078e0204 */
[----:B------:R-:W-:Y:S01]  /*b800*/  LOP3.LUT R8, R8, 0x38, RZ, 0xc0, !PT ;  /* 0x0000003808087812 */ /* 0x000fe200078ec0ff */
[----:B-1----:R-:W-:-:S04]  /*b810*/  @P0 IMAD.HI.U32 R3, R4, R3, RZ ;  /* 0x0000000304030227 */ /* 0x002fc800078e00ff */
[----:B------:R-:W-:Y:S01]  /*b820*/  IMAD.MOV.U32 R2, RZ, RZ, R4 ;  /* 0x000000ffff027224 */ /* 0x000fe200078e0004 */
[----:B----4-:R-:W-:Y:S02]  /*b830*/  @P0 SHF.R.U32.HI R2, RZ, R0, R3 ;  /* 0x00000000ff020219 */ /* 0x010fe40000011603 */
[----:B------:R-:W-:-:S03]  /*b840*/  MOV R3, UR8 ;  /* 0x0000000800037c02 */ /* 0x000fc60008000f00 */
[----:B------:R-:W-:-:S04]  /*b850*/  IMAD.MOV R0, RZ, RZ, -R2 ;  /* 0x000000ffff007224 */ /* 0x000fc800078e0a02 */
[----:B------:R-:W-:Y:S01]  /*b860*/  IMAD R0, R6, R0, R4 ;  /* 0x0000000006007224 */ /* 0x000fe200078e0204 */
[----:B------:R-:W-:-:S05]  /*b870*/  SHF.R.S32.HI R4, RZ, 0x1f, R2 ;  /* 0x0000001fff047819 */ /* 0x000fca0000011402 */
[----:B------:R-:W-:-:S04]  /*b880*/  IMAD R4, R4, UR8, RZ ;  /* 0x0000000804047c24 */ /* 0x000fc8000f8e02ff */
[C---:B------:R-:W-:Y:S02]  /*b890*/  IMAD R4, R2.reuse, UR9, R4 ;  /* 0x0000000902047c24 */ /* 0x040fe4000f8e0204 */
[----:B------:R-:W-:Y:S01]  /*b8a0*/  IMAD.WIDE.U32 R2, R2, R3, UR4 ;  /* 0x0000000402027e25 */ /* 0x000fe2000f8e0003 */
[----:B------:R-:W-:-:S03]  /*b8b0*/  ULDC.64 UR4, c[0x0][0x3c8] ;  /* 0x0000f20000047ab9 */ /* 0x000fc60000000a00 */
[----:B------:R-:W-:Y:S01]  /*b8c0*/  IMAD.IADD R3, R3, 0x1, R4 ;  /* 0x0000000103037824 */ /* 0x000fe200078e0204 */
[----:B------:R-:W-:Y:S01]  /*b8d0*/  SHF.R.S32.HI R4, RZ, 0x1f, R0 ;  /* 0x0000001fff047819 */ /* 0x000fe20000011400 */
[----:B------:R-:W-:-:S04]  /*b8e0*/  IMAD.WIDE.U32 R2, R0, UR4, R2 ;  /* 0x0000000400027c25 */ /* 0x000fc8000f8e0002 */
[----:B------:R-:W-:-:S04]  /*b8f0*/  IMAD R4, R4, UR4, RZ ;  /* 0x0000000404047c24 */ /* 0x000fc8000f8e02ff */
[----:B------:R-:W-:Y:S01]  /*b900*/  IMAD R4, R0, UR5, R4 ;  /* 0x0000000500047c24 */ /* 0x000fe2000f8e0204 */
[----:B------:R-:W-:Y:S01]  /*b910*/  ULDC.64 UR4, c[0x0][0x390] ;  /* 0x0000e40000047ab9 */ /* 0x000fe20000000a00 */
[----:B------:R-:W-:Y:S02]  /*b920*/  LOP3.LUT R0, R8, 0x40, RZ, 0xfc, !PT ;  /* 0x0000004008007812 */ /* 0x000fe400078efcff */
[----:B------:R-:W-:Y:S01]  /*b930*/  IMAD.IADD R4, R3, 0x1, R4 ;  /* 0x0000000103047824 */ /* 0x000fe200078e0204 */
[----:B------:R-:W-:Y:S01]  /*b940*/  LEA R5, P0, R2, UR4, 0x1 ;  /* 0x0000000402057c11 */ /* 0x000fe2000f8008ff */
[----:B------:R-:W-:Y:S02]  /*b950*/  ULDC UR4, c[0x0][0x3b8] ;  /* 0x0000ee0000047ab9 */ /* 0x000fe40000000800 */
[----:B------:R-:W-:Y:S02]  /*b960*/  ISETP.GE.AND P3, PT, R8, UR4, PT ;  /* 0x0000000408007c0c */ /* 0x000fe4000bf66270 */
[----:B------:R-:W-:-:S02]  /*b970*/  LEA.HI.X R4, R2, UR5, R4, 0x1, P0 ;  /* 0x0000000502047c11 */ /* 0x000fc400080f0c04 */
[----:B------:R-:W-:Y:S02]  /*b980*/  ISETP.GE.AND P0, PT, R0, UR4, PT ;  /* 0x0000000400007c0c */ /* 0x000fe4000bf06270 */
[----:B------:R-:W-:-:S04]  /*b990*/  LOP3.LUT R0, R8, 0x80, RZ, 0xfc, !PT ;  /* 0x0000008008007812 */ /* 0x000fc800078efcff */
[----:B------:R-:W-:Y:S02]  /*b9a0*/  ISETP.GE.AND P1, PT, R0, UR4, PT ;  /* 0x0000000400007c0c */ /* 0x000fe4000bf26270 */
[----:B------:R-:W-:-:S04]  /*b9b0*/  LOP3.LUT R0, R8, 0xc0, RZ, 0xfc, !PT ;  /* 0x000000c008007812 */ /* 0x000fc800078efcff */
[----:B------:R-:W-:Y:S01]  /*b9c0*/  ISETP.GE.AND P2, PT, R0, UR4, PT ;  /* 0x0000000400007c0c */ /* 0x000fe2000bf46270 */
[----:B------:R-:W-:-:S03]  /*b9d0*/  UMOV UR4, 0xffffffff ;  /* 0xffffffff00047882 */ /* 0x000fc60000000000 */
[----:B------:R-:W-:Y:S09]  /*b9e0*/  BRA.DIV UR4, `(.L_x_216) ;  /* 0x0000003a04e47947 */ /* 0x000ff2000b800000 */
[----:B------:R-:W2:Y:S01]  /*b9f0*/  LDL.LU R3, [R1+0x4] ;  /* 0x0000040001037983 */ /* 0x000ea20000300800 */
[----:B------:R-:W-:-:S03]  /*ba00*/  ULDC UR4, c[0x0][0x288] ;  /* 0x0000a20000047ab9 */ /* 0x000fc60000000800 */
[----:B------:R-:W3:Y:S01]  /*ba10*/  LDL.LU R2, [R1+0xc] ;  /* 0x00000c0001027983 */ /* 0x000ee20000300800 */
[----:B------:R-:W-:-:S03]  /*ba20*/  IMAD R0, R6, UR4, RZ ;  /* 0x0000000406007c24 */ /* 0x000fc6000f8e02ff */
[----:B------:R-:W4:Y:S01]  /*ba30*/  LDL.LU R13, [R1+0x10] ;  /* 0x00001000010d7983 */ /* 0x000f220000300800 */
[----:B0-----:R-:W0:Y:S01]  /*ba40*/  S2R R10, SR_TID.X ;  /* 0x00000000000a7919 */ /* 0x001e220000002100 */
[----:B------:R-:W1:Y:S02]  /*ba50*/  S2R R7, SR_TID.X ;  /* 0x0000000000077919 */ /* 0x000e640000002100 */
[----:B------:R-:W5:Y:S01]  /*ba60*/  LDL.LU R8, [R1+0x14] ;  /* 0x0000140001087983 */ /* 0x000f620000300800 */
[----:B0-----:R-:W-:Y:S01]  /*ba70*/  LOP3.LUT R10, R10, 0x7f, RZ, 0xc0, !PT ;  /* 0x0000007f0a0a7812 */ /* 0x001fe200078ec0ff */
[----:B-1----:R-:W-:-:S04]  /*ba80*/  IMAD.SHL.U32 R12, R7, 0x8, RZ ;  /* 0x00000008070c7824 */ /* 0x002fc800078e00ff */
[----:B------:R-:W-:Y:S02]  /*ba90*/  IMAD.SHL.U32 R11, R10, 0x8, RZ ;  /* 0x000000080a0b7824 */ /* 0x000fe400078e00ff */
[----:B------:R-:W-:Y:S01]  /*baa0*/  IMAD.SHL.U32 R10, R7, 0x8, RZ ;  /* 0x00000008070a7824 */ /* 0x000fe200078e00ff */
[----:B------:R-:W-:-:S04]  /*bab0*/  LOP3.LUT R12, R12, 0x38, RZ, 0xc0, !PT ;  /* 0x000000380c0c7812 */ /* 0x000fc800078ec0ff */
[----:B------:R-:W-:-:S04]  /*bac0*/  LOP3.LUT R10, R10, 0x1f8, RZ, 0xc0, !PT ;  /* 0x000001f80a0a7812 */ /* 0x000fc800078ec0ff */
[----:B------:R-:W-:Y:S02]  /*bad0*/  LOP3.LUT R10, R10, 0x38, R7, 0x78, !PT ;  /* 0x000000380a0a7812 */ /* 0x000fe400078e7807 */
[----:B------:R-:W5:Y:S02]  /*bae0*/  LDL.LU R7, [R1+0x18] ;  /* 0x0000180001077983 */ /* 0x000f640000300800 */
[----:B------:R-:W-:Y:S01]  /*baf0*/  LOP3.LUT R10, R10, 0x200, R11, 0xf8, !PT ;  /* 0x000002000a0a7812 */ /* 0x000fe200078ef80b */
[----:B------:R-:W-:Y:S01]  /*bb00*/  ULDC.64 UR6, c[0x0][0x208] ;  /* 0x0000820000067ab9 */ /* 0x000fe20000000a00 */
[----:B------:R-:W-:Y:S04]  /*bb10*/  SHFL.IDX PT, R6, R4, 0x1, 0x181f ;  /* 0x00381f0004067f89 */ /* 0x000fe800000e0000 */
[----:B------:R-:W5:Y:S01]  /*bb20*/  LDL.LU R15, [R1+0x1c] ;  /* 0x00001c00010f7983 */ /* 0x000f620000300800 */
[----:B--2---:R-:W-:-:S03]  /*bb30*/  ISETP.GE.AND P5, PT, R3, R0, PT ;  /* 0x000000000300720c */ /* 0x004fc60003fa6270 */
[----:B------:R-:W0:Y:S01]  /*bb40*/  SHFL.IDX PT, R3, R5, RZ, 0x181f ;  /* 0x00181fff05037589 */ /* 0x000e2200000e0000 */
[----:B---3--:R-:W-:-:S03]  /*bb50*/  ISETP.GE.AND P4, PT, R2, R0, PT ;  /* 0x000000000200720c */ /* 0x008fc60003f86270 */
[----:B------:R-:W1:Y:S06]  /*bb60*/  SHFL.IDX PT, R2, R4, RZ, 0x181f ;  /* 0x00181fff04027589 */ /* 0x000e6c00000e0000 */
[----:B0-----:R-:W-:-:S05]  /*bb70*/  @!P5 LEA R3, P6, R12, R3, 0x1 ;  /* 0x000000030c03d211 */ /* 0x001fca00078c08ff */
[----:B-1----:R-:W-:-:S05]  /*bb80*/  @!P5 IMAD.X R2, RZ, RZ, R2, P6 ;  /* 0x000000ffff02d224 */ /* 0x002fca00030e0602 */
[----:B------:R-:W-:-:S04]  /*bb90*/  @!P5 LOP3.LUT R3, R3, R2, RZ, 0x3c, !PT ;  /* 0x000000020303d212 */ /* 0x000fc800078e3cff */
[C---:B------:R-:W-:Y:S02]  /*bba0*/  @!P5 LOP3.LUT R2, R3.reuse, R2, RZ, 0x3c, !PT ;  /* 0x000000020302d212 */ /* 0x040fe400078e3cff */
[----:B------:R-:W-:Y:S02]  /*bbb0*/  @!P5 LEA R21, R10, UR38, 0x1 ;  /* 0x000000260a15dc11 */ /* 0x000fe4000f8e08ff */
[----:B------:R-:W-:-:S05]  /*bbc0*/  @!P5 LOP3.LUT R3, R3, R2, RZ, 0x3c, !PT ;  /* 0x000000020303d212 */ /* 0x000fca00078e3cff */
[----:B------:R-:W-:Y:S04]  /*bbd0*/  @!P5 LDGSTS.E.BYPASS.LTC128B.128 [R21+0x22400], desc[UR6][R2.64], !P3 ;  /* 0x224000000215dfae */ /* 0x000fe8000d901d46 */
[----:B------:R-:W-:Y:S04]  /*bbe0*/  @!P5 LDGSTS.E.BYPASS.LTC128B.128 [R21+0x26400], desc[UR6][R2.64+0x80], !P0 ;  /* 0x264000800215dfae */ /* 0x000fe8000c101d46 */
[----:B------:R-:W-:Y:S04]  /*bbf0*/  @!P5 LDGSTS.E.BYPASS.LTC128B.128 [R21+0x2a400], desc[UR6][R2.64+0x100], !P1 ;  /* 0x2a4001000215dfae */ /* 0x000fe8000c901d46 */
[----:B------:R0:W-:Y:S04]  /*bc00*/  @!P5 LDGSTS.E.BYPASS.LTC128B.128 [R21+0x2e400], desc[UR6][R2.64+0x180], !P2 ;  /* 0x2e4001800215dfae */ /* 0x0001e8000d101d46 */
[----:B0-----:R-:W0:Y:S01]  /*bc10*/  SHFL.IDX PT, R2, R5, 0x1, 0x181f ;  /* 0x00381f0005027f89 */ /* 0x001e2200000e0000 */
[----:B------:R-:W-:-:S02]  /*bc20*/  @!P4 LEA R9, R10, UR38, 0x1 ;  /* 0x000000260a09cc11 */ /* 0x000fc4000f8e08ff */
[----:B0-----:R-:W-:-:S05]  /*bc30*/  @!P4 LEA R2, P6, R12, R2, 0x1 ;  /* 0x000000020c02c211 */ /* 0x001fca00078c08ff */
[----:B------:R-:W-:-:S05]  /*bc40*/  @!P4 IMAD.X R3, RZ, RZ, R6, P6 ;  /* 0x000000ffff03c224 */ /* 0x000fca00030e0606 */
[----:B------:R-:W-:Y:S04]  /*bc50*/  @!P4 LDGSTS.E.BYPASS.LTC128B.128 [R9+0x22c00], desc[UR6][R2.64], !P3 ;  /* 0x22c000000209cfae */ /* 0x000fe8000d901d46 */
[----:B------:R-:W-:Y:S04]  /*bc60*/  @!P4 LDGSTS.E.BYPASS.LTC128B.128 [R9+0x26c00], desc[UR6][R2.64+0x80], !P0 ;  /* 0x26c000800209cfae */ /* 0x000fe8000c101d46 */
[----:B------:R-:W-:Y:S04]  /*bc70*/  @!P4 LDGSTS.E.BYPASS.LTC128B.128 [R9+0x2ac00], desc[UR6][R2.64+0x100], !P1 ;  /* 0x2ac001000209cfae */ /* 0x000fe8000c901d46 */
[----:B------:R0:W-:Y:S01]  /*bc80*/  @!P4 LDGSTS.E.BYPASS.LTC128B.128 [R9+0x2ec00], desc[UR6][R2.64+0x180], !P2 ;  /* 0x2ec001800209cfae */ /* 0x0001e2000d101d46 */
[----:B----4-:R-:W-:-:S03]  /*bc90*/  ISETP.GE.AND P4, PT, R13, R0, PT ;  /* 0x000000000d00720c */ /* 0x010fc60003f86270 */
[----:B------:R-:W2:Y:S04]  /*bca0*/  LDL.LU R13, [R1+0x20] ;  /* 0x00002000010d7983 */ /* 0x000ea80000300800 */
[----:B0-----:R-:W0:Y:S04]  /*bcb0*/  SHFL.IDX PT, R2, R5, 0x2, 0x181f ;  /* 0x00581f0005027f89 */ /* 0x001e2800000e0000 */
[----:B------:R-:W1:Y:S02]  /*bcc0*/  SHFL.IDX PT, R6, R4, 0x2, 0x181f ;  /* 0x00581f0004067f89 */ /* 0x000e6400000e0000 */
[----:B------:R-:W-:-:S02]  /*bcd0*/  @!P4 LEA R21, R10, UR38, 0x1 ;  /* 0x000000260a15cc11 */ /* 0x000fc4000f8e08ff */
[----:B------:R-:W3:Y:S01]  /*bce0*/  SHFL.IDX PT, R14, R5, 0x3, 0x181f ;  /* 0x00781f00050e7f89 */ /* 0x000ee200000e0000 */
[----:B0-----:R-:W-:-:S05]  /*bcf0*/  @!P4 LEA R2, P6, R12, R2, 0x1 ;  /* 0x000000020c02c211 */ /* 0x001fca00078c08ff */
[----:B-1----:R-:W-:Y:S02]  /*bd00*/  @!P4 IMAD.X R3, RZ, RZ, R6, P6 ;  /* 0x000000ffff03c224 */ /* 0x002fe400030e0606 */
[----:B------:R-:W0:Y:S04]  /*bd10*/  SHFL.IDX PT, R6, R4, 0x3, 0x181f ;  /* 0x00781f0004067f89 */ /* 0x000e2800000e0000 */
[----:B------:R-:W-:Y:S04]  /*bd20*/  @!P4 LDGSTS.E.BYPASS.LTC128B.128 [R21+0x23400], desc[UR6][R2.64], !P3 ;  /* 0x234000000215cfae */ /* 0x000fe8000d901d46 */
[----:B------:R-:W-:Y:S04]  /*bd30*/  @!P4 LDGSTS.E.BYPASS.LTC128B.128 [R21+0x27400], desc[UR6][R2.64+0x80], !P0 ;  /* 0x274000800215cfae */ /* 0x000fe8000c101d46 */
[----:B------:R-:W-:Y:S04]  /*bd40*/  @!P4 LDGSTS.E.BYPASS.LTC128B.128 [R21+0x2b400], desc[UR6][R2.64+0x100], !P1 ;  /* 0x2b4001000215cfae */ /* 0x000fe8000c901d46 */
[----:B------:R3:W-:Y:S01]  /*bd50*/  @!P4 LDGSTS.E.BYPASS.LTC128B.128 [R21+0x2f400], desc[UR6][R2.64+0x180], !P2 ;  /* 0x2f4001800215cfae */ /* 0x0007e2000d101d46 */
[----:B-----5:R-:W-:-:S13]  /*bd60*/  ISETP.GE.AND P4, PT, R8, R0, PT ;  /* 0x000000000800720c */ /* 0x020fda0003f86270 */
[----:B---3--:R-:W-:Y:S02]  /*bd70*/  @!P4 LEA R2, P6, R12, R14, 0x1 ;  /* 0x0000000e0c02c211 */ /* 0x008fe400078c08ff */
[----:B------:R-:W1:Y:S01]  /*bd80*/  SHFL.IDX PT, R14, R5, 0x4, 0x181f ;  /* 0x00981f00050e7f89 */ /* 0x000e6200000e0000 */
[----:B------:R-:W-:Y:S02]  /*bd90*/  @!P4 LEA R9, R10, UR38, 0x1 ;  /* 0x000000260a09cc11 */ /* 0x000fe4000f8e08ff */
[----:B0-----:R-:W-:Y:S02]  /*bda0*/  @!P4 IMAD.X R3, RZ, RZ, R6, P6 ;  /* 0x000000ffff03c224 */ /* 0x001fe400030e0606 */
[----:B------:R-:W0:Y:S04]  /*bdb0*/  SHFL.IDX PT, R6, R4, 0x4, 0x181f ;  /* 0x00981f0004067f89 */ /* 0x000e2800000e0000 */
[----:B------:R-:W-:Y:S04]  /*bdc0*/  @!P4 LDGSTS.E.BYPASS.LTC128B.128 [R9+0x23c00], desc[UR6][R2.64], !P3 ;  /* 0x23c000000209cfae */ /* 0x000fe8000d901d46 */
[----:B------:R-:W-:Y:S04]  /*bdd0*/  @!P4 LDGSTS.E.BYPASS.LTC128B.128 [R9+0x27c00], desc[UR6][R2.64+0x80], !P0 ;  /* 0x27c000800209cfae */ /* 0x000fe8000c101d46 */
[----:B------:R-:W-:Y:S04]  /*bde0*/  @!P4 LDGSTS.E.BYPASS.LTC128B.128 [R9+0x2bc00], desc[UR6][R2.64+0x100], !P1 ;  /* 0x2bc001000209cfae */ /* 0x000fe8000c901d46 */
[----:B------:R3:W-:Y:S01]  /*bdf0*/  @!P4 LDGSTS.E.BYPASS.LTC128B.128 [R9+0x2fc00], desc[UR6][R2.64+0x180], !P2 ;  /* 0x2fc001800209cfae */ /* 0x0007e2000d101d46 */
[----:B------:R-:W-:-:S13]  /*be00*/  ISETP.GE.AND P4, PT, R7, R0, PT ;  /* 0x000000000700720c */ /* 0x000fda0003f86270 */
[----:B-1----:R-:W-:-:S04]  /*be10*/  @!P4 LEA R8, P6, R12, R14, 0x1 ;  /* 0x0000000e0c08c211 */ /* 0x002fc800078c08ff */
[----:B0-----:R-:W-:Y:S01]  /*be20*/  @!P4 IADD3.X R21, RZ, R6, RZ, P6, !PT ;  /* 0x00000006ff15c210 */ /* 0x001fe200037fe4ff */
[----:B------:R-:W0:Y:S01]  /*be30*/  SHFL.IDX PT, R14, R5, 0x5, 0x181f ;  /* 0x00b81f00050e7f89 */ /* 0x000e2200000e0000 */
[----:B------:R-:W-:Y:S01]  /*be40*/  @!P4 LEA R7, R10, UR38, 0x1 ;  /* 0x000000260a07cc11 */ /* 0x000fe2000f8e08ff */
[----:B---3--:R-:W-:Y:S02]  /*be50*/  @!P4 IMAD.MOV.U32 R2, RZ, RZ, R8 ;  /* 0x000000ffff02c224 */ /* 0x008fe400078e0008 */
[----:B------:R-:W-:Y:S01]  /*be60*/  @!P4 IMAD.MOV.U32 R3, RZ, RZ, R21 ;  /* 0x000000ffff03c224 */ /* 0x000fe200078e0015 */
[----:B------:R-:W1:Y:S04]  /*be70*/  SHFL.IDX PT, R6, R4, 0x5, 0x181f ;  /* 0x00b81f0004067f89 */ /* 0x000e6800000e0000 */
[----:B------:R-:W-:Y:S04]  /*be80*/  @!P4 LDGSTS.E.BYPASS.LTC128B.128 [R7+0x24400], desc[UR6][R2.64], !P3 ;  /* 0x244000000207cfae */ /* 0x000fe8000d901d46 */
[----:B------:R-:W-:Y:S04]  /*be90*/  @!P4 LDGSTS.E.BYPASS.LTC128B.128 [R7+0x28400], desc[UR6][R2.64+0x80], !P0 ;  /* 0x284000800207cfae */ /* 0x000fe8000c101d46 */
[----:B------:R-:W-:Y:S04]  /*bea0*/  @!P4 LDGSTS.E.BYPASS.LTC128B.128 [R7+0x2c400], desc[UR6][R2.64+0x100], !P1 ;  /* 0x2c4001000207cfae */ /* 0x000fe8000c901d46 */
[----:B------:R3:W-:Y:S01]  /*beb0*/  @!P4 LDGSTS.E.BYPASS.LTC128B.128 [R7+0x30400], desc[UR6][R2.64+0x180], !P2 ;  /* 0x304001800207cfae */ /* 0x0007e2000d101d46 */
[----:B------:R-:W-:-:S13]  /*bec0*/  ISETP.GE.AND P4, PT, R15, R0, PT ;  /* 0x000000000f00720c */ /* 0x000fda0003f86270 */
[----:B0-----:R-:W-:-:S05]  /*bed0*/  @!P4 LEA R14, P6, R12, R14, 0x1 ;  /* 0x0000000e0c0ec211 */ /* 0x001fca00078c08ff */
[----:B-1----:R-:W-:Y:S02]  /*bee0*/  @!P4 IMAD.X R9, RZ, RZ, R6, P6 ;  /* 0x000000ffff09c224 */ /* 0x002fe400030e0606 */
[----:B---3--:R-:W-:Y:S02]  /*bef0*/  @!P4 IMAD.MOV.U32 R2, RZ, RZ, R14 ;  /* 0x000000ffff02c224 */ /* 0x008fe400078e000e */
[----:B------:R-:W0:Y:S01]  /*bf00*/  SHFL.IDX PT, R14, R5, 0x6, 0x181f ;  /* 0x00d81f00050e7f89 */ /* 0x000e2200000e0000 */
[----:B------:R-:W-:Y:S01]  /*bf10*/  @!P4 LEA R21, R10, UR38, 0x1 ;  /* 0x000000260a15cc11 */ /* 0x000fe2000f8e08ff */
[----:B------:R-:W-:Y:S02]  /*bf20*/  @!P4 IMAD.MOV.U32 R3, RZ, RZ, R9 ;  /* 0x000000ffff03c224 */ /* 0x000fe400078e0009 */
[----:B------:R-:W1:Y:S04]  /*bf30*/  SHFL.IDX PT, R6, R4, 0x6, 0x181f ;  /* 0x00d81f0004067f89 */ /* 0x000e6800000e0000 */
[----:B------:R-:W-:Y:S04]  /*bf40*/  @!P4 LDGSTS.E.BYPASS.LTC128B.128 [R21+0x24c00], desc[UR6][R2.64], !P3 ;  /* 0x24c000000215cfae */ /* 0x000fe8000d901d46 */
[----:B------:R-:W-:Y:S04]  /*bf50*/  @!P4 LDGSTS.E.BYPASS.LTC128B.128 [R21+0x28c00], desc[UR6][R2.64+0x80], !P0 ;  /* 0x28c000800215cfae */ /* 0x000fe8000c101d46 */
[----:B------:R-:W-:Y:S04]  /*bf60*/  @!P4 LDGSTS.E.BYPASS.LTC128B.128 [R21+0x2cc00], desc[UR6][R2.64+0x100], !P1 ;  /* 0x2cc001000215cfae */ /* 0x000fe8000c901d46 */
[----:B------:R3:W-:Y:S01]  /*bf70*/  @!P4 LDGSTS.E.BYPASS.LTC128B.128 [R21+0x30c00], desc[UR6][R2.64+0x180], !P2 ;  /* 0x30c001800215cfae */ /* 0x0007e2000d101d46 */
[----:B--2---:R-:W-:-:S13]  /*bf80*/  ISETP.GE.AND P4, PT, R13, R0, PT ;  /* 0x000000000d00720c */ /* 0x004fda0003f86270 */
[----:B0-----:R-:W-:-:S05]  /*bf90*/  @!P4 LEA R14, P6, R12, R14, 0x1 ;  /* 0x0000000e0c0ec211 */ /* 0x001fca00078c08ff */
[----:B-1----:R-:W-:Y:S01]  /*bfa0*/  @!P4 IMAD.X R7, RZ, RZ, R6, P6 ;  /* 0x000000ffff07c224 */ /* 0x002fe200030e0606 */
[----:B------:R-:W-:Y:S01]  /*bfb0*/  @!P4 LEA R9, R10, UR38, 0x1 ;  /* 0x000000260a09cc11 */ /* 0x000fe2000f8e08ff */
[----:B---3--:R-:W-:Y:S02]  /*bfc0*/  @!P4 IMAD.MOV.U32 R2, RZ, RZ, R14 ;  /* 0x000000ffff02c224 */ /* 0x008fe400078e000e */
[----:B------:R-:W-:Y:S01]  /*bfd0*/  @!P4 IMAD.MOV.U32 R3, RZ, RZ, R7 ;  /* 0x000000ffff03c224 */ /* 0x000fe200078e0007 */
[----:B------:R0:W1:Y:S04]  /*bfe0*/  SHFL.IDX PT, R6, R4, 0x7, 0x181f ;  /* 0x00f81f0004067f89 */ /* 0x00006800000e0000 */
[----:B------:R0:W-:Y:S04]  /*bff0*/  @!P4 LDGSTS.E.BYPASS.LTC128B.128 [R9+0x25400], desc[UR6][R2.64], !P3 ;  /* 0x254000000209cfae */ /* 0x0001e8000d901d46 */
[----:B------:R0:W-:Y:S04]  /*c000*/  @!P4 LDGSTS.E.BYPASS.LTC128B.128 [R9+0x29400], desc[UR6][R2.64+0x80], !P0 ;  /* 0x294000800209cfae */ /* 0x0001e8000c101d46 */
[----:B------:R0:W-:Y:S04]  /*c010*/  @!P4 LDGSTS.E.BYPASS.LTC128B.128 [R9+0x2d400], desc[UR6][R2.64+0x100], !P1 ;  /* 0x2d4001000209cfae */ /* 0x0001e8000c901d46 */
[----:B------:R0:W-:Y:S04]  /*c020*/  @!P4 LDGSTS.E.BYPASS.LTC128B.128 [R9+0x31400], desc[UR6][R2.64+0x180], !P2 ;  /* 0x314001800209cfae */ /* 0x0001e8000d101d46 */
[----:B------:R0:W2:Y:S02]  /*c030*/  SHFL.IDX PT, R14, R5, 0x7, 0x181f ;  /* 0x00f81f00050e7f89 */ /* 0x0000a400000e0000 */
.L_x_330:
[----:B------:R-:W3:Y:S01]  /*c040*/  LDL.LU R10, [R1+0x24] ;  /* 0x00002400010a7983 */ /* 0x000ee20000300800 */
[----:B------:R-:W-:Y:S01]  /*c050*/  BSSY B0, `(.L_x_217) ;  /* 0x0000018000007945 */ /* 0x000fe20003800000 */
[----:B---3--:R-:W-:-:S13]  /*c060*/  ISETP.GE.AND P4, PT, R10, R0, PT ;  /* 0x000000000a00720c */ /* 0x008fda0003f86270 */
[----:B------:R-:W-:Y:S05]  /*c070*/  @P4 BRA `(.L_x_218) ;  /* 0x0000000000544947 */ /* 0x000fea0003800000 */
[----:B------:R-:W3:Y:S01]  /*c080*/  S2R R10, SR_TID.X ;  /* 0x00000000000a7919 */ /* 0x000ee20000002100 */
[----:B------:R-:W-:Y:S01]  /*c090*/  ULDC.64 UR4, c[0x0][0x208] ;  /* 0x0000820000047ab9 */ /* 0x000fe20000000a00 */
[----:B0-----:R-:W0:Y:S01]  /*c0a0*/  S2R R3, SR_TID.X ;  /* 0x0000000000037919 */ /* 0x001e220000002100 */
[----:B---3--:R-:W-:Y:S02]  /*c0b0*/  LOP3.LUT R10, R10, 0x7f, RZ, 0xc0, !PT ;  /* 0x0000007f0a0a7812 */ /* 0x008fe400078ec0ff */
[----:B0-----:R-:W-:-:S03]  /*c0c0*/  SHF.L.U32 R2, R3, 0x3, RZ ;  /* 0x0000000303027819 */ /* 0x001fc600000006ff */
[----:B------:R-:W-:Y:S02]  /*c0d0*/  IMAD.SHL.U32 R4, R10, 0x8, RZ ;  /* 0x000000080a047824 */ /* 0x000fe400078e00ff */
[----:B------:R-:W-:Y:S01]  /*c0e0*/  IMAD.SHL.U32 R10, R3, 0x8, RZ ;  /* 0x00000008030a7824 */ /* 0x000fe200078e00ff */
[----:B------:R-:W-:-:S04]  /*c0f0*/  LOP3.LUT R2, R2, 0x38, RZ, 0xc0, !PT ;  /* 0x0000003802027812 */ /* 0x000fc800078ec0ff */
[----:B------:R-:W-:Y:S02]  /*c100*/  LOP3.LUT R10, R10, 0x1f8, RZ, 0xc0, !PT ;  /* 0x000001f80a0a7812 */ /* 0x000fe400078ec0ff */
[----:B--2---:R-:W-:Y:S02]  /*c110*/  LEA R2, P4, R2, R14, 0x1 ;  /* 0x0000000e02027211 */ /* 0x004fe400078808ff */
[----:B------:R-:W-:-:S03]  /*c120*/  LOP3.LUT R10, R10, 0x38, R3, 0x78, !PT ;  /* 0x000000380a0a7812 */ /* 0x000fc600078e7803 */
[----:B-1----:R-:W-:Y:S01]  /*c130*/  IMAD.X R3, RZ, RZ, R6, P4 ;  /* 0x000000ffff037224 */ /* 0x002fe200020e0606 */
[----:B------:R-:W-:-:S04]  /*c140*/  LOP3.LUT R10, R10, 0x200, R4, 0xf8, !PT ;  /* 0x000002000a0a7812 */ /* 0x000fc800078ef804 */
[----:B------:R-:W-:-:S05]  /*c150*/  LEA R5, R10, UR38, 0x1 ;  /* 0x000000260a057c11 */ /* 0x000fca000f8e08ff */
[----:B------:R-:W-:Y:S01]  /*c160*/  @!PT LDS RZ, [RZ] ;  /* 0x00000000fffff984 */ /* 0x000fe20000000800 */
[----:B------:R-:W-:Y:S01]  /*c170*/  @!PT LDS RZ, [RZ] ;  /* 0x00000000fffff984 */ /* 0x000fe20000000800 */
[----:B------:R-:W-:Y:S01]  /*c180*/  @!PT LDS RZ, [RZ] ;  /* 0x00000000fffff984 */ /* 0x000fe20000000800 */
[----:B------:R3:W-:Y:S04]  /*c190*/  LDGSTS.E.BYPASS.LTC128B.128 [R5+0x25c00], desc[UR4][R2.64], !P3 ;  /* 0x25c0000002057fae */ /* 0x0007e8000d901d44 */
[----:B------:R3:W-:Y:S04]  /*c1a0*/  LDGSTS.E.BYPASS.LTC128B.128 [R5+0x29c00], desc[UR4][R2.64+0x80], !P0 ;  /* 0x29c0008002057fae */ /* 0x0007e8000c101d44 */
[----:B------:R3:W-:Y:S04]  /*c1b0*/  LDGSTS.E.BYPASS.LTC128B.128 [R5+0x2dc00], desc[UR4][R2.64+0x100], !P1 ;  /* 0x2dc0010002057fae */ /* 0x0007e8000c901d44 */
[----:B------:R3:W-:Y:S02]  /*c1c0*/  LDGSTS.E.BYPASS.LTC128B.128 [R5+0x31c00], desc[UR4][R2.64+0x180], !P2 ;  /* 0x31c0018002057fae */ /* 0x0007e4000d101d44 */
.L_x_218:
[----:B------:R-:W-:Y:S05]  /*c1d0*/  BSYNC B0 ;  /* 0x0000000000007941 */ /* 0x000fea0003800000 */
.L_x_217:
[----:B------:R-:W-:Y:S01]  /*c1e0*/  NOP ;  /* 0x0000000000007918 */ /* 0x000fe20000000000 */
[----:B------:R-:W-:Y:S01]  /*c1f0*/  SYNCS.ARRIVE.TRANS64.RED.A0T1 RZ, [UR38+0x32410], RZ ;  /* 0x032410ffffff79a7 */ /* 0x000fe20008200426 */
[----:B0--3--:R-:W-:Y:S01]  /*c200*/  IMAD.MOV.U32 R2, RZ, RZ, 0x1 ;  /* 0x00000001ff027424 */ /* 0x009fe200078e00ff */
[----:B------:R-:W-:Y:S04]  /*c210*/  ARRIVES.LDGSTSBAR.64.TRANSCNT [UR38+0x32410] ;  /* 0x03241000ff0079b0 */ /* 0x000fe80008000aa6 */
[----:B------:R-:W-:Y:S01]  /*c220*/  SHF.L.U32 R2, R2, 0x1f, RZ ;  /* 0x0000001f02027819 */ /* 0x000fe200000006ff */
[----:B------:R-:W-:Y:S01]  /*c230*/  NOP ;  /* 0x0000000000007918 */ /* 0x000fe20000000000 */
[----:B------:R-:W-:Y:S02]  /*c240*/  SYNCS.ARRIVE.TRANS64.A1T0 RZ, [UR38+0x32410], RZ ;  /* 0x032410ffffff79a7 */ /* 0x000fe40008100026 */
[----:B------:R-:W0:Y:S02]  /*c250*/  SYNCS.PHASECHK.TRANS64.TRYWAIT P0, [UR38+0x32420], R2 ;  /* 0x03242002ff0075a7 */ /* 0x000e240008000166 */
[----:B0-----:R-:W-:Y:S05]  /*c260*/  @!P0 BRA `(.L_x_219) ;  /* 0x0000004000288947 */ /* 0x001fea0003800000 */
.L_x_331:
[----:B------:R-:W-:Y:S01]  /*c270*/  LOP3.LUT P0, RZ, R17, 0x2, RZ, 0xc0, !PT ;  /* 0x0000000211ff7812 */ /* 0x000fe2000780c0ff */
[----:B------:R-:W-:Y:S01]  /*c280*/  BSSY B0, `(.L_x_220) ;  /* 0x000004b000007945 */ /* 0x000fe20003800000 */
[----:B------:R-:W-:-:S11]  /*c290*/  IMAD.MOV.U32 R0, RZ, RZ, 0x1 ;  /* 0x00000001ff007424 */ /* 0x000fd600078e00ff */
[----:B------:R-:W-:Y:S05]  /*c2a0*/  @!P0 BRA `(.L_x_221) ;  /* 0x0000000400208947 */ /* 0x000fea0003800000 */
[----:B------:R-:W3:Y:S01]  /*c2b0*/  SYNCS.PHASECHK.TRANS64.TRYWAIT P0, [UR38+0x32460], R2 ;  /* 0x03246002ff0075a7 */ /* 0x000ee20008000166 */
[----:B0-----:R-:W0:Y:S02]  /*c2c0*/  S2R R3, SR_TID.X ;  /* 0x0000000000037919 */ /* 0x001e240000002100 */
[----:B0-----:R-:W-:-:S04]  /*c2d0*/  LOP3.LUT R3, R3, 0x7f, RZ, 0xc0, !PT ;  /* 0x0000007f03037812 */ /* 0x001fc800078ec0ff */
[----:B------:R-:W-:Y:S01]  /*c2e0*/  ISETP.NE.AND P1, PT, R3, RZ, PT ;  /* 0x000000ff0300720c */ /* 0x000fe20003f25270 */
[----:B---3--:R-:W-:-:S12]  /*c2f0*/  @!P0 BRA `(.L_x_222) ;  /* 0x00000040001c8947 */ /* 0x008fd80003800000 */
.L_x_332:
[----:B------:R-:W-:Y:S04]  /*c300*/  BSSY B1, `(.L_x_223) ;  /* 0x0000008000017945 */ /* 0x000fe80003800000 */
[----:B------:R-:W-:Y:S05]  /*c310*/  @P1 BRA `(.L_x_224) ;  /* 0x0000000000181947 */ /* 0x000fea0003800000 */
[----:B0-----:R-:W0:Y:S01]  /*c320*/  S2R R3, SR_TID.X ;  /* 0x0000000000037919 */ /* 0x001e220000002100 */
[----:B------:R-:W-:-:S04]  /*c330*/  IMAD.MOV.U32 R2, RZ, RZ, 0xc000 ;  /* 0x0000c000ff027424 */ /* 0x000fc800078e00ff */
[----:B------:R3:W-:Y:S01]  /*c340*/  SYNCS.ARRIVE.TRANS64 RZ, [UR38+0x32450], R2 ;  /* 0x03245002ffff79a7 */ /* 0x0007e20008000026 */
[----:B0-----:R-:W-:-:S13]  /*c350*/  LOP3.LUT P0, RZ, R3, 0x1f, RZ, 0xc0, !PT ;  /* 0x0000001f03ff7812 */ /* 0x001fda000780c0ff */
[----:B---3--:R-:W-:Y:S05]  /*c360*/  @!P0 BRA `(.L_x_224) ;  /* 0x0000000000048947 */ /* 0x008fea0003800000 */
[----:B------:R-:W-:Y:S01]  /*c370*/  BPT.TRAP 0x1 ;  /* 0x000000040000795c */ /* 0x000fe20000300000 */
.L_x_224:
[----:B------:R-:W-:Y:S05]  /*c380*/  BSYNC B1 ;  /* 0x0000000000017941 */ /* 0x000fea0003800000 */
.L_x_223:
[----:B0-----:R-:W3:Y:S01]  /*c390*/  LDL.LU R2, [R1+0x8] ;  /* 0x0000080001027983 */ /* 0x001ee20000300800 */
        /* <DEDUP_REMOVED lines=9> */
[----:B---3--:R-:W-:-:S08]  /*c430*/  IMAD R2, R2, 0x60, RZ ;  /* 0x0000006002027824 */ /* 0x008fd000078e02ff */
.L_x_225:
        /* <DEDUP_REMOVED lines=8> */
[----:B------:R-:W-:Y:S01]  /*c4c0*/  PLOP3.LUT P0, PT, PT, PT, PT, 0x80, 0x0 ;  /* 0x000000000000781c */ /* 0x000fe20003f0f070 */
[----:B------:R-:W-:Y:S01]  /*c4d0*/  UIADD3 UR8, UR38, 0x3400, URZ ;  /* 0x0000340026087890 */ /* 0x000fe2000fffe03f */
[----:B------:R-:W-:Y:S01]  /*c4e0*/  UMOV UR6, 0x0 ;  /* 0x0000000000067882 */ /* 0x000fe20000000000 */
[----:B------:R-:W-:Y:S01]  /*c4f0*/  UMOV UR7, 0x14f00000 ;  /* 0x14f0000000077882 */ /* 0x000fe20000000000 */
[----:B------:R-:W-:-:S09]  /*c500*/  UMOV UR10, 0x40 ;  /* 0x00000040000a7882 */ /* 0x000fd20000000000 */
.L_x_226:
        /* <DEDUP_REMOVED lines=13> */
.L_x_227:
        /* <DEDUP_REMOVED lines=13> */
.L_x_228:
[----:B------:R-:W-:-:S13]  /*c6b0*/  @P0 ELECT P1, URZ, PT ;  /* 0x00000000003f082f */ /* 0x000fda0003820000 */
[----:B------:R-:W-:Y:S01]  /*c6c0*/  @P1 R2UR UR13, R16 ;  /* 0x00000000100d12ca */ /* 0x000fe200000e0000 */
[----:B------:R-:W-:Y:S01]  /*c6d0*/  UMOV UR12, UR36 ;  /* 0x00000024000c7c82 */ /* 0x000fe20008000000 */
[----:B------:R-:W-:Y:S02]  /*c6e0*/  @P1 R2UR UR11, R2 ;  /* 0x00000000020b12ca */ /* 0x000fe400000e0000 */
[----:B------:R-:W-:Y:S02]  /*c6f0*/  @P1 PLOP3.LUT P0, PT, P1, PT, PT, 0x8, 0x0 ;  /* 0x000000000000181c */ /* 0x000fe40000f0e170 */
[----:B------:R-:W-:-:S09]  /*c700*/  PLOP3.LUT P1, PT, PT, PT, PT, 0x8, 0x0 ;  /* 0x000000000000781c */ /* 0x000fd20003f2e170 */
[----:B------:R3:W-:Y:S02]  /*c710*/  UTMALDG.4D [UR8], [UR4], desc[UR6] ;  /* 0x00000608040075b4 */ /* 0x0007e40008019000 */
[----:B---3--:R-:W-:Y:S05]  /*c720*/  @P0 BRA.U.ANY `(.L_x_228) ;  /* 0xfffffffd00e00947 */ /* 0x008fea000393ffff */
.L_x_221:
[----:B------:R-:W-:Y:S05]  /*c730*/  BSYNC B0 ;  /* 0x0000000000007941 */ /* 0x000fea0003800000 */
.L_x_220:
[----:B------:R-:W-:Y:S01]  /*c740*/  UIADD3 UR6, UR40, -0x2, URZ ;  /* 0xfffffffe28067890 */ /* 0x000fe2000fffe03f */
[----:B------:R-:W-:Y:S02]  /*c750*/  IMAD.MOV.U32 R7, RZ, RZ, RZ ;  /* 0x000000ffff077224 */ /* 0x000fe400078e00ff */
[----:B-1----:R-:W-:Y:S01]  /*c760*/  IMAD.MOV.U32 R6, RZ, RZ, 0x1 ;  /* 0x00000001ff067424 */ /* 0x002fe200078e00ff */
[----:B------:R-:W-:-:S06]  /*c770*/  UISETP.GE.AND UP0, UPT, UR6, UR39, UPT ;  /* 0x000000270600728c */ /* 0x000fcc000bf06270 */
[----:B------:R-:W-:-:S13]  /*c780*/  PLOP3.LUT P0, PT, PT, PT, UP0, 0x80, 0x0 ;  /* 0x000000000000781c */ /* 0x000fda0003f0f008 */
[----:B------:R-:W-:Y:S05]  /*c790*/  @!P0 BRA `(.L_x_202) ;  /* 0x0000001800b08947 */ /* 0x000fea0003800000 */
[----:B------:R-:W-:Y:S01]  /*c7a0*/  UIADD3 UR4, UR44, 0x1, URZ ;  /* 0x000000012c047890 */ /* 0x000fe2000fffe03f */
[----:B------:R-:W-:Y:S01]  /*c7b0*/  LOP3.LUT R0, RZ, UR39, RZ, 0x33, !PT ;  /* 0x00000027ff007c12 */ /* 0x000fe2000f8e33ff */
[----:B------:R-:W1:Y:S01]  /*c7c0*/  S2R R4, SR_TID.X ;  /* 0x0000000000047919 */ /* 0x000e620000002100 */
[----:B------:R-:W-:Y:S01]  /*c7d0*/  IMAD.U32 R8, RZ, RZ, UR6 ;  /* 0x00000006ff087e24 */ /* 0x000fe2000f8e00ff */
[----:B------:R-:W-:Y:S01]  /*c7e0*/  UIMAD UR4, UR4, UR42, URZ ;  /* 0x0000002a040472a4 */ /* 0x000fe2000f8e023f */
[----:B------:R-:W-:-:S03]  /*c7f0*/  IMAD.MOV.U32 R6, RZ, RZ, 0x1 ;  /* 0x00000001ff067424 */ /* 0x000fc600078e00ff */
[----:B------:R-:W-:-:S04]  /*c800*/  UISETP.LT.AND UP0, UPT, UR41, UR4, UPT ;  /* 0x000000042900728c */ /* 0x000fc8000bf01270 */
[----:B------:R-:W-:-:S06]  /*c810*/  USEL UR4, UR41, UR4, UP0 ;  /* 0x0000000429047287 */ /* 0x000fcc0008000000 */
[----:B0-----:R-:W-:-:S05]  /*c820*/  IMAD R3, RZ, RZ, -UR4 ;  /* 0x80000004ff037e24 */ /* 0x001fca000f8e02ff */
[----:B------:R-:W-:-:S04]  /*c830*/  VIADDMNMX R0, R3, 0x1, R0, !PT ;  /* 0x0000000103007846 */ /* 0x000fc80007800100 */
[----:B------:R-:W-:Y:S02]  /*c840*/  R2UR UR5, R0 ;  /* 0x00000000000572ca */ /* 0x000fe400000e0000 */
[----:B------:R-:W-:Y:S02]  /*c850*/  LOP3.LUT R0, RZ, UR4, RZ, 0x33, !PT ;  /* 0x00000004ff007c12 */ /* 0x000fe4000f8e33ff */
[----:B-1----:R-:W-:-:S09]  /*c860*/  LOP3.LUT R10, R4, 0x1f, RZ, 0xc0, !PT ;  /* 0x0000001f040a7812 */ /* 0x002fd200078ec0ff */
        /* <DEDUP_REMOVED lines=12> */
.L_x_262:
[----:B------:R-:W-:Y:S01]  /*c930*/  LOP3.LUT P0, RZ, R17, 0x2, RZ, 0xc0, !PT ;  /* 0x0000000211ff7812 */ /* 0x000fe2000780c0ff */
[----:B------:R-:W-:Y:S01]  /*c940*/  VIADD R9, R9, 0xfffffffe ;  /* 0xfffffffe09097836 */ /* 0x000fe20000000000 */
[----:B------:R-:W-:Y:S04]  /*c950*/  BSSY B1, `(.L_x_230) ;  /* 0x0000082000017945 */ /* 0x000fe80003800000 */
[----:B------:R-:W-:-:S07]  /*c960*/  ISETP.NE.AND P1, PT, R9, RZ, PT ;  /* 0x000000ff0900720c */ /* 0x000fce0003f25270 */
[----:B------:R-:W-:Y:S06]  /*c970*/  @!P0 BRA `(.L_x_231) ;  /* 0x0000000400fc8947 */ /* 0x000fec0003800000 */
[----:B------:R-:W-:Y:S01]  /*c980*/  LOP3.LUT P0, RZ, R17, 0x1, RZ, 0xc0, !PT ;  /* 0x0000000111ff7812 */ /* 0x000fe2000780c0ff */
[----:B------:R-:W-:-:S12]  /*c990*/  IMAD.MOV.U32 R13, RZ, RZ, R8 ;  /* 0x000000ffff0d7224 */ /* 0x000fd800078e0008 */
[----:B------:R-:W-:Y:S05]  /*c9a0*/  @!P0 BRA `(.L_x_232) ;  /* 0x0000000000508947 */ /* 0x000fea0003800000 */
[----:B------:R-:W0:Y:S01]  /*c9b0*/  LDC R13, c[0x0][0x43c] ;  /* 0x00010f00ff0d7b82 */ /* 0x000e220000000800 */
[----:B------:R-:W-:Y:S01]  /*c9c0*/  IMAD.MOV.U32 R12, RZ, RZ, R8 ;  /* 0x000000ffff0c7224 */ /* 0x000fe200078e0008 */
[----:B------:R-:W-:Y:S01]  /*c9d0*/  ULDC.64 UR4, c[0x0][0x428] ;  /* 0x00010a0000047ab9 */ /* 0x000fe20000000a00 */
[----:B------:R-:W-:Y:S01]  /*c9e0*/  ULDC.64 UR6, c[0x0][0x208] ;  /* 0x0000820000067ab9 */ /* 0x000fe20000000a00 */
        /* <DEDUP_REMOVED lines=16> */
.L_x_232:
[----:B------:R-:W1:Y:S01]  /*caf0*/  S2R R2, SR_TID.X ;  /* 0x0000000000027919 */ /* 0x000e620000002100 */
[----:B------:R-:W-:Y:S01]  /*cb00*/  BSSY B2, `(.L_x_233) ;  /* 0x0000006000027945 */ /* 0x000fe20003800000 */
[----:B-1----:R-:W-:Y:S02]  /*cb10*/  LOP3.LUT R3, R2, 0x7f, RZ, 0xc0, !PT ;  /* 0x0000007f02037812 */ /* 0x002fe400078ec0ff */
[----:B------:R-:W-:Y:S02]  /*cb20*/  SHF.L.U32 R2, R0, 0x1f, RZ ;  /* 0x0000001f00027819 */ /* 0x000fe400000006ff */
[----:B------:R-:W-:Y:S02]  /*cb30*/  ISETP.NE.AND P2, PT, R3, RZ, PT ;  /* 0x000000ff0300720c */ /* 0x000fe40003f45270 */
[----:B------:R-:W1:Y:S02]  /*cb40*/  SYNCS.PHASECHK.TRANS64.TRYWAIT P0, [UR38+0x32448], R2 ;  /* 0x03244802ff0075a7 */ /* 0x000e640008000166 */
[----:B-1----:R-:W-:Y:S09]  /*cb50*/  @!P0 BRA `(.L_x_234) ;  /* 0x00000038001c8947 */ /* 0x002ff20003800000 */
.L_x_333:
[----:B------:R-:W-:Y:S05]  /*cb60*/  BSYNC B2 ;  /* 0x0000000000027941 */ /* 0x000fea0003800000 */
.L_x_233:
[----:B------:R-:W-:Y:S04]  /*cb70*/  BSSY B2, `(.L_x_235) ;  /* 0x0000007000027945 */ /* 0x000fe80003800000 */
[----:B------:R-:W-:Y:S05]  /*cb80*/  @P2 BRA `(.L_x_236) ;  /* 0x0000000000142947 */ /* 0x000fea0003800000 */
[----:B------:R-:W-:Y:S01]  /*cb90*/  ISETP.NE.AND P0, PT, R10, RZ, PT ;  /* 0x000000ff0a00720c */ /* 0x000fe20003f05270 */
[----:B-1----:R-:W-:-:S04]  /*cba0*/  IMAD.MOV.U32 R3, RZ, RZ, 0x3000 ;  /* 0x00003000ff037424 */ /* 0x002fc800078e00ff */
[----:B------:R3:W-:Y:S08]  /*cbb0*/  SYNCS.ARRIVE.TRANS64 RZ, [UR38+0x32438], R3 ;  /* 0x03243803ffff79a7 */ /* 0x0007f00008000026 */
[----:B---3--:R-:W-:Y:S05]  /*cbc0*/  @!P0 BRA `(.L_x_236) ;  /* 0x0000000000048947 */ /* 0x008fea0003800000 */
[----:B------:R-:W-:Y:S01]  /*cbd0*/  BPT.TRAP 0x1 ;  /* 0x000000040000795c */ /* 0x000fe20000300000 */
.L_x_236:
[----:B------:R-:W-:Y:S05]  /*cbe0*/  BSYNC B2 ;  /* 0x0000000000027941 */ /* 0x000fea0003800000 */
.L_x_235:
        /* <DEDUP_REMOVED lines=11> */
.L_x_237:
        /* <DEDUP_REMOVED lines=10> */
.L_x_334:
[----:B------:R-:W-:Y:S05]  /*cd40*/  BSYNC B2 ;  /* 0x0000000000027941 */ /* 0x000fea0003800000 */
.L_x_238:
[----:B------:R-:W-:Y:S01]  /*cd50*/  BSSY B2, `(.L_x_240) ;  /* 0x0000009000027945 */ /* 0x000fe20003800000 */
[----:B01----:R-:W-:Y:S01]  /*cd60*/  MOV R2, 0x0 ;  /* 0x0000000000027802 */ /* 0x003fe20000000f00 */
[----:B------:R-:W-:Y:S02]  /*cd70*/  IMAD.MOV.U32 R3, RZ, RZ, 0x14f00000 ;  /* 0x14f00000ff037424 */ /* 0x000fe400078e00ff */
[----:B------:R-:W-:Y:S05]  /*cd80*/  @P2 BRA `(.L_x_241) ;  /* 0x0000000000142947 */ /* 0x000fea0003800000 */
[----:B------:R-:W-:Y:S01]  /*cd90*/  ISETP.NE.AND P0, PT, R10, RZ, PT ;  /* 0x000000ff0a00720c */ /* 0x000fe20003f05270 */
[----:B------:R-:W-:-:S04]  /*cda0*/  IMAD.MOV.U32 R12, RZ, RZ, 0xc000 ;  /* 0x0000c000ff0c7424 */ /* 0x000fc800078e00ff */
[----:B------:R0:W-:Y:S08]  /*cdb0*/  SYNCS.ARRIVE.TRANS64 RZ, [UR38+0x32458], R12 ;  /* 0x0324580cffff79a7 */ /* 0x0001f00008000026 */
[----:B0-----:R-:W-:Y:S05]  /*cdc0*/  @!P0 BRA `(.L_x_241) ;  /* 0x0000000000048947 */ /* 0x001fea0003800000 */
[----:B------:R-:W-:Y:S01]  /*cdd0*/  BPT.TRAP 0x1 ;  /* 0x000000040000795c */ /* 0x000fe20000300000 */
.L_x_241:
[----:B------:R-:W-:Y:S05]  /*cde0*/  BSYNC B2 ;  /* 0x0000000000027941 */ /* 0x000fea0003800000 */
.L_x_240:
        /* <DEDUP_REMOVED lines=9> */
.L_x_242:
        /* <DEDUP_REMOVED lines=13> */
.L_x_243:
        /* <DEDUP_REMOVED lines=13> */
.L_x_244:
        /* <DEDUP_REMOVED lines=13> */
.L_x_245:
        /* <DEDUP_REMOVED lines=8> */
.L_x_231:
[----:B------:R-:W-:Y:S05]  /*d170*/  BSYNC B1 ;  /* 0x0000000000017941 */ /* 0x000fea0003800000 */
.L_x_230:
[----:B------:R-:W-:Y:S01]  /*d180*/  LOP3.LUT P3, RZ, R17, 0x2, RZ, 0xc0, !PT ;  /* 0x0000000211ff7812 */ /* 0x000fe2000786c0ff */
[----:B------:R-:W-:Y:S01]  /*d190*/  BSSY B1, `(.L_x_246) ;  /* 0x0000083000017945 */ /* 0x000fe20003800000 */
[----:B------:R-:W-:-:S11]  /*d1a0*/  LOP3.LUT R0, R0, 0x1, RZ, 0x3c, !PT ;  /* 0x0000000100007812 */ /* 0x000fd600078e3cff */
[----:B------:R-:W-:Y:S05]  /*d1b0*/  @!P3 BRA `(.L_x_247) ;  /* 0x000000080000b947 */ /* 0x000fea0003800000 */
[----:B------:R-:W-:Y:S01]  /*d1c0*/  LOP3.LUT P3, RZ, R17, 0x1, RZ, 0xc0, !PT ;  /* 0x0000000111ff7812 */ /* 0x000fe2000786c0ff */
[----:B------:R-:W-:-:S12]  /*d1d0*/  VIADD R12, R8, 0xffffffff ;  /* 0xffffffff080c7836 */ /* 0x000fd80000000000 */
[----:B------:R-:W-:Y:S05]  /*d1e0*/  @!P3 BRA `(.L_x_248) ;  /* 0x000000000050b947 */ /* 0x000fea0003800000 */
[----:B--2---:R-:W0:Y:S01]  /*d1f0*/  LDC R14, c[0x0][0x43c] ;  /* 0x00010f00ff0e7b82 */ /* 0x004e220000000800 */
        /* <DEDUP_REMOVED lines=19> */
.L_x_248:
[----:B------:R-:W1:Y:S01]  /*d330*/  S2R R2, SR_TID.X ;  /* 0x0000000000027919 */ /* 0x000e620000002100 */
[----:B------:R-:W-:Y:S01]  /*d340*/  BSSY B2, `(.L_x_249) ;  /* 0x0000006000027945 */ /* 0x000fe20003800000 */
[----:B-1----:R-:W-:Y:S02]  /*d350*/  LOP3.LUT R3, R2, 0x7f, RZ, 0xc0, !PT ;  /* 0x0000007f02037812 */ /* 0x002fe400078ec0ff */
[----:B------:R-:W-:Y:S02]  /*d360*/  SHF.L.U32 R2, R0, 0x1f, RZ ;  /* 0x0000001f00027819 */ /* 0x000fe400000006ff */
[----:B------:R-:W-:Y:S02]  /*d370*/  ISETP.NE.AND P2, PT, R3, RZ, PT ;  /* 0x000000ff0300720c */ /* 0x000fe40003f45270 */
[----:B------:R-:W1:Y:S02]  /*d380*/  SYNCS.PHASECHK.TRANS64.TRYWAIT P0, [UR38+0x32440], R2 ;  /* 0x03244002ff0075a7 */ /* 0x000e640008000166 */
[----:B-1----:R-:W-:Y:S09]  /*d390*/  @!P0 BRA `(.L_x_250) ;  /* 0x00000030003c8947 */ /* 0x002ff20003800000 */
.L_x_335:
[----:B------:R-:W-:Y:S05]  /*d3a0*/  BSYNC B2 ;  /* 0x0000000000027941 */ /* 0x000fea0003800000 */
.L_x_249:
[----:B------:R-:W-:Y:S04]  /*d3b0*/  BSSY B2, `(.L_x_251) ;  /* 0x0000007000027945 */ /* 0x000fe80003800000 */
[----:B------:R-:W-:Y:S05]  /*d3c0*/  @P2 BRA `(.L_x_252) ;  /* 0x0000000000142947 */ /* 0x000fea0003800000 */
[----:B------:R-:W-:Y:S01]  /*d3d0*/  ISETP.NE.AND P0, PT, R10, RZ, PT ;  /* 0x000000ff0a00720c */ /* 0x000fe20003f05270 */
[----:B-1----:R-:W-:-:S04]  /*d3e0*/  IMAD.MOV.U32 R3, RZ, RZ, 0x3000 ;  /* 0x00003000ff037424 */ /* 0x002fc800078e00ff */
[----:B------:R3:W-:Y:S08]  /*d3f0*/  SYNCS.ARRIVE.TRANS64 RZ, [UR38+0x32430], R3 ;  /* 0x03243003ffff79a7 */ /* 0x0007f00008000026 */
[----:B---3--:R-:W-:Y:S05]  /*d400*/  @!P0 BRA `(.L_x_252) ;  /* 0x0000000000048947 */ /* 0x008fea0003800000 */
[----:B------:R-:W-:Y:S01]  /*d410*/  BPT.TRAP 0x1 ;  /* 0x000000040000795c */ /* 0x000fe20000300000 */
.L_x_252:
[----:B------:R-:W-:Y:S05]  /*d420*/  BSYNC B2 ;  /* 0x0000000000027941 */ /* 0x000fea0003800000 */
.L_x_251:
        /* <DEDUP_REMOVED lines=11> */
.L_x_253:
        /* <DEDUP_REMOVED lines=11> */
.L_x_336:
[----:B------:R-:W-:Y:S05]  /*d590*/  BSYNC B2 ;  /* 0x0000000000027941 */ /* 0x000fea0003800000 */
.L_x_254:
        /* <DEDUP_REMOVED lines=9> */
.L_x_257:
[----:B------:R-:W-:Y:S05]  /*d630*/  BSYNC B2 ;  /* 0x0000000000027941 */ /* 0x000fea0003800000 */
.L_x_256:
        /* <DEDUP_REMOVED lines=9> */
.L_x_258:
        /* <DEDUP_REMOVED lines=13> */
.L_x_259:
        /* <DEDUP_REMOVED lines=13> */
.L_x_260:
        /* <DEDUP_REMOVED lines=13> */
.L_x_261:
        /* <DEDUP_REMOVED lines=8> */
.L_x_247:
[----:B------:R-:W-:Y:S05]  /*d9c0*/  BSYNC B1 ;  /* 0x0000000000017941 */ /* 0x000fea0003800000 */
.L_x_246:
[----:B------:R-:W-:Y:S01]  /*d9d0*/  VIADD R8, R8, 0xfffffffe ;  /* 0xfffffffe08087836 */ /* 0x000fe20000000000 */
[----:B------:R-:W-:Y:S06]  /*d9e0*/  @P1 BRA `(.L_x_262) ;  /* 0xffffffec00d01947 */ /* 0x000fec000383ffff */
[----:B------:R-:W-:Y:S05]  /*d9f0*/  BSYNC B0 ;  /* 0x0000000000007941 */ /* 0x000fea0003800000 */
.L_x_229:
[----:B------:R-:W-:-:S13]  /*da00*/  ISETP.NE.AND P0, PT, R11, RZ, PT ;  /* 0x000000ff0b00720c */ /* 0x000fda0003f05270 */
[----:B------:R-:W-:Y:S05]  /*da10*/  @!P0 BRA `(.L_x_202) ;  /* 0x0000000800108947 */ /* 0x000fea0003800000 */
[----:B------:R-:W-:Y:S01]  /*da20*/  LOP3.LUT P1, RZ, R17, 0x2, RZ, 0xc0, !PT ;  /* 0x0000000211ff7812 */ /* 0x000fe2000782c0ff */
[----:B------:R-:W-:-:S12]  /*da30*/  BSSY B0, `(.L_x_263) ;  /* 0x0000080000007945 */ /* 0x000fd80003800000 */
[----:B------:R-:W-:Y:S05]  /*da40*/  @!P1 BRA `(.L_x_264) ;  /* 0x0000000400f89947 */ /* 0x000fea0003800000 */
[----:B------:R-:W-:-:S13]  /*da50*/  LOP3.LUT P1, RZ, R17, 0x1, RZ, 0xc0, !PT ;  /* 0x0000000111ff7812 */ /* 0x000fda000782c0ff */
[----:B------:R-:W-:Y:S05]  /*da60*/  @!P1 BRA `(.L_x_265) ;  /* 0x00000000004c9947 */ /* 0x000fea0003800000 */
[----:B------:R-:W0:Y:S01]  /*da70*/  LDC R5, c[0x0][0x43c] ;  /* 0x00010f00ff057b82 */ /* 0x000e220000000800 */
[----:B------:R-:W-:Y:S01]  /*da80*/  ULDC.64 UR4, c[0x0][0x428] ;  /* 0x00010a0000047ab9 */ /* 0x000fe20000000a00 */
[----:B------:R-:W-:Y:S01]  /*da90*/  ULDC.64 UR6, c[0x0][0x208] ;  /* 0x0000820000067ab9 */ /* 0x000fe20000000a00 */
[----:B------:R-:W-:-:S04]  /*daa0*/  IMAD R19, R19, UR4, RZ ;  /* 0x0000000413137c24 */ /* 0x000fc8000f8e02ff */
[----:B------:R-:W-:Y:S01]  /*dab0*/  IMAD R7, R18, UR5, R19 ;  /* 0x0000000512077c24 */ /* 0x000fe2000f8e0213 */
[----:B0-----:R-:W-:-:S13]  /*dac0*/  ISETP.NE.AND P0, PT, R5, 0x1, PT ;  /* 0x000000010500780c */ /* 0x001fda0003f05270 */
[----:B------:R-:W0:Y:S02]  /*dad0*/  @P0 LDC.64 R2, c[0x0][0x440] ;  /* 0x00011000ff020b82 */ /* 0x000e240000000a00 */
[----:B0-----:R-:W-:-:S04]  /*dae0*/  @P0 IMAD.HI.U32 R4, R8, R2, RZ ;  /* 0x0000000208040227 */ /* 0x001fc800078e00ff */
[----:B------:R-:W-:Y:S01]  /*daf0*/  IMAD.MOV.U32 R2, RZ, RZ, R8 ;  /* 0x000000ffff027224 */ /* 0x000fe200078e0008 */
[----:B------:R-:W-:-:S04]  /*db00*/  @P0 SHF.R.U32.HI R2, RZ, R3, R4 ;  /* 0x00000003ff020219 */ /* 0x000fc80000011604 */
[----:B------:R-:W-:-:S03]  /*db10*/  SHF.R.S32.HI R3, RZ, 0x1f, R2 ;  /* 0x0000001fff037819 */ /* 0x000fc60000011402 */
        /* <DEDUP_REMOVED lines=8> */
.L_x_265:
[----:B------:R-:W1:Y:S01]  /*dba0*/  S2R R2, SR_TID.X ;  /* 0x0000000000027919 */ /* 0x000e620000002100 */
[----:B------:R-:W-:Y:S01]  /*dbb0*/  BSSY B1, `(.L_x_266) ;  /* 0x0000006000017945 */ /* 0x000fe20003800000 */
[----:B-1----:R-:W-:Y:S02]  /*dbc0*/  LOP3.LUT R3, R2, 0x7f, RZ, 0xc0, !PT ;  /* 0x0000007f02037812 */ /* 0x002fe400078ec0ff */
[----:B------:R-:W-:Y:S02]  /*dbd0*/  SHF.L.U32 R2, R0, 0x1f, RZ ;  /* 0x0000001f00027819 */ /* 0x000fe400000006ff */
[----:B------:R-:W-:Y:S02]  /*dbe0*/  ISETP.NE.AND P1, PT, R3, RZ, PT ;  /* 0x000000ff0300720c */ /* 0x000fe40003f25270 */
[----:B------:R-:W1:Y:S02]  /*dbf0*/  SYNCS.PHASECHK.TRANS64.TRYWAIT P0, [UR38+0x32448], R2 ;  /* 0x03244802ff0075a7 */ /* 0x000e640008000166 */
[----:B-1----:R-:W-:Y:S09]  /*dc00*/  @!P0 BRA `(.L_x_267) ;  /* 0x0000002800508947 */ /* 0x002ff20003800000 */
.L_x_337:
[----:B------:R-:W-:Y:S05]  /*dc10*/  BSYNC B1 ;  /* 0x0000000000017941 */ /* 0x000fea0003800000 */
.L_x_266:
[----:B------:R-:W-:Y:S04]  /*dc20*/  BSSY B1, `(.L_x_268) ;  /* 0x0000007000017945 */ /* 0x000fe80003800000 */
[----:B------:R-:W-:Y:S05]  /*dc30*/  @P1 BRA `(.L_x_269) ;  /* 0x0000000000141947 */ /* 0x000fea0003800000 */
[----:B------:R-:W-:Y:S01]  /*dc40*/  ISETP.NE.AND P0, PT, R10, RZ, PT ;  /* 0x000000ff0a00720c */ /* 0x000fe20003f05270 */
[----:B-1----:R-:W-:-:S04]  /*dc50*/  IMAD.MOV.U32 R3, RZ, RZ, 0x3000 ;  /* 0x00003000ff037424 */ /* 0x002fc800078e00ff */
[----:B------:R3:W-:Y:S08]  /*dc60*/  SYNCS.ARRIVE.TRANS64 RZ, [UR38+0x32438], R3 ;  /* 0x03243803ffff79a7 */ /* 0x0007f00008000026 */
[----:B---3--:R-:W-:Y:S05]  /*dc70*/  @!P0 BRA `(.L_x_269) ;  /* 0x0000000000048947 */ /* 0x008fea0003800000 */
[----:B------:R-:W-:Y:S01]  /*dc80*/  BPT.TRAP 0x1 ;  /* 0x000000040000795c */ /* 0x000fe20000300000 */
.L_x_269:
[----:B------:R-:W-:Y:S05]  /*dc90*/  BSYNC B1 ;  /* 0x0000000000017941 */ /* 0x000fea0003800000 */
.L_x_268:
        /* <DEDUP_REMOVED lines=11> */
.L_x_270:
[----:B------:R-:W-:-:S13]  /*dd50*/  @P0 ELECT P2, URZ, PT ;  /* 0x00000000003f082f */ /* 0x000fda0003840000 */
[----:B-----5:R-:W-:Y:S01]  /*dd60*/  @P2 R2UR UR13, R16 ;  /* 0x00000000100d22ca */ /* 0x020fe200000e0000 */
[----:B------:R-:W-:Y:S01]  /*dd70*/  UMOV UR12, UR36 ;  /* 0x00000024000c7c82 */ /* 0x000fe20008000000 */
[----:B------:R-:W-:Y:S02]  /*dd80*/  @P2 R2UR UR11, R8 ;  /* 0x00000000080b22ca */ /* 0x000fe400000e0000 */
[----:B------:R-:W-:Y:S02]  /*dd90*/  @P2 PLOP3.LUT P0, PT, P2, PT, PT, 0x8, 0x0 ;  /* 0x000000000000281c */ /* 0x000fe4000170e170 */
[----:B------:R-:W-:-:S09]  /*dda0*/  PLOP3.LUT P2, PT, PT, PT, PT, 0x8, 0x0 ;  /* 0x000000000000781c */ /* 0x000fd20003f4e170 */
[----:B------:R3:W-:Y:S02]  /*ddb0*/  UTMALDG.4D [UR8], [UR4], desc[UR6] ;  /* 0x00000608040075b4 */ /* 0x0007e40008019000 */
[----:B---3--:R-:W-:Y:S05]  /*ddc0*/  @P0 BRA.U.ANY `(.L_x_270) ;  /* 0xfffffffd00e00947 */ /* 0x008fea000393ffff */
[----:B------:R-:W3:Y:S01]  /*ddd0*/  SYNCS.PHASECHK.TRANS64.TRYWAIT P0, [UR38+0x32468], R2 ;  /* 0x03246802ff0075a7 */ /* 0x000ee20008000166 */
[----:B------:R-:W-:Y:S04]  /*dde0*/  BSSY B1, `(.L_x_271) ;  /* 0x0000002000017945 */ /* 0x000fe80003800000 */
[----:B---3--:R-:W-:Y:S05]  /*ddf0*/  @!P0 BRA `(.L_x_272) ;  /* 0x0000002400ec8947 */ /* 0x008fea0003800000 */
.L_x_338:
[----:B------:R-:W-:Y:S05]  /*de00*/  BSYNC B1 ;  /* 0x0000000000017941 */ /* 0x000fea0003800000 */
.L_x_271:
[----:B------:R-:W-:Y:S01]  /*de10*/  BSSY B1, `(.L_x_273) ;  /* 0x0000009000017945 */ /* 0x000fe20003800000 */
[----:B-1----:R-:W-:Y:S02]  /*de20*/  IMAD.MOV.U32 R2, RZ, RZ, 0x0 ;  /* 0x00000000ff027424 */ /* 0x002fe400078e00ff */
[----:B------:R-:W-:Y:S01]  /*de30*/  IMAD.MOV.U32 R3, RZ, RZ, 0x14f00000 ;  /* 0x14f00000ff037424 */ /* 0x000fe200078e00ff */
[----:B------:R-:W-:Y:S06]  /*de40*/  @P1 BRA `(.L_x_274) ;  /* 0x0000000000141947 */ /* 0x000fec0003800000 */
[----:B------:R-:W-:Y:S01]  /*de50*/  ISETP.NE.AND P0, PT, R10, RZ, PT ;  /* 0x000000ff0a00720c */ /* 0x000fe20003f05270 */
[----:B------:R-:W-:-:S04]  /*de60*/  IMAD.MOV.U32 R5, RZ, RZ, 0xc000 ;  /* 0x0000c000ff057424 */ /* 0x000fc800078e00ff */
[----:B------:R1:W-:Y:S08]  /*de70*/  SYNCS.ARRIVE.TRANS64 RZ, [UR38+0x32458], R5 ;  /* 0x03245805ffff79a7 */ /* 0x0003f00008000026 */
[----:B-1----:R-:W-:Y:S05]  /*de80*/  @!P0 BRA `(.L_x_274) ;  /* 0x0000000000048947 */ /* 0x002fea0003800000 */
[----:B------:R-:W-:Y:S01]  /*de90*/  BPT.TRAP 0x1 ;  /* 0x000000040000795c */ /* 0x000fe20000300000 */
.L_x_274:
[----:B------:R-:W-:Y:S05]  /*dea0*/  BSYNC B1 ;  /* 0x0000000000017941 */ /* 0x000fea0003800000 */
.L_x_273:
        /* <DEDUP_REMOVED lines=9> */
.L_x_275:
        /* <DEDUP_REMOVED lines=13> */
.L_x_276:
        /* <DEDUP_REMOVED lines=13> */
.L_x_277:
        /* <DEDUP_REMOVED lines=13> */
.L_x_278:
        /* <DEDUP_REMOVED lines=8> */
.L_x_264:
[----:B------:R-:W-:Y:S05]  /*e230*/  BSYNC B0 ;  /* 0x0000000000007941 */ /* 0x000fea0003800000 */
.L_x_263:
[----:B------:R-:W-:Y:S02]  /*e240*/  LOP3.LUT R0, R0, 0x1, RZ, 0x3c, !PT ;  /* 0x0000000100007812 */ /* 0x000fe400078e3cff */
[----:B------:R-:W-:-:S07]  /*e250*/  CS2R R6, SRZ ;  /* 0x0000000000067805 */ /* 0x000fce000001ff00 */
.L_x_202:
[----:B0-----:R-:W0:Y:S01]  /*e260*/  S2R R3, SR_CgaCtaId ;  /* 0x0000000000037919 */ /* 0x001e220000008800 */
[----:B------:R-:W-:Y:S02]  /*e270*/  MOV R2, 0x400 ;  /* 0x0000040000027802 */ /* 0x000fe40000000f00 */
[----:B------:R-:W-:Y:S02]  /*e280*/  SHF.L.U32 R7, R7, 0x1f, RZ ;  /* 0x0000001f07077819 */ /* 0x000fe400000006ff */
[----:B0-----:R-:W-:-:S04]  /*e290*/  LEA R2, R3, R2, 0x18 ;  /* 0x0000000203027211 */ /* 0x001fc800078ec0ff */
[----:B------:R-:W0:Y:S02]  /*e2a0*/  SYNCS.PHASECHK.TRANS64.TRYWAIT P0, [R2+URZ+0x32420], R7 ;  /* 0x03242007020075a7 */ /* 0x000e24000800017f */
[----:B0-----:R-:W-:Y:S05]  /*e2b0*/  @!P0 BRA `(.L_x_279) ;  /* 0x0000002000d48947 */ /* 0x001fea0003800000 */
.L_x_339:
[----:B------:R-:W-:-:S03]  /*e2c0*/  UMOV UR4, 0xffffffff ;  /* 0xffffffff00047882 */ /* 0x000fc60000000000 */
[----:B------:R-:W-:Y:S05]  /*e2d0*/  BRA.DIV UR4, `(.L_x_280) ;  /* 0x0000002204e07947 */ /* 0x000fea000b800000 */
[----:B------:R-:W1:Y:S02]  /*e2e0*/  S2R R3, SR_TID.X ;  /* 0x0000000000037919 */ /* 0x000e640000002100 */
[----:B-1----:R-:W-:-:S04]  /*e2f0*/  SHF.R.U32.HI R3, RZ, 0x5, R3 ;  /* 0x00000005ff037819 */ /* 0x002fc80000011603 */
[----:B------:R-:W-:-:S05]  /*e300*/  LOP3.LUT R3, R3, 0x3, RZ, 0xc0, !PT ;  /* 0x0000000303037812 */ /* 0x000fca00078ec0ff */
[----:B--2---:R1:W2:Y:S02]  /*e310*/  SHFL.IDX PT, R14, R3, RZ, 0x1f ;  /* 0x00001fff030e7589 */ /* 0x0042a400000e0000 */
.L_x_342:
[----:B--2---:R-:W-:-:S13]  /*e320*/  ISETP.NE.AND P0, PT, R14, RZ, PT ;  /* 0x000000ff0e00720c */ /* 0x004fda0003f05270 */
[----:B------:R-:W-:Y:S05]  /*e330*/  @P0 BRA `(.L_x_173) ;  /* 0x0000000000900947 */ /* 0x000fea0003800000 */
[----:B------:R-:W-:-:S03]  /*e340*/  UMOV UR4, 0xffffffff ;  /* 0xffffffff00047882 */ /* 0x000fc60000000000 */
[----:B------:R-:W-:Y:S05]  /*e350*/  BRA.DIV UR4, `(.L_x_281) ;  /* 0x0000002204f47947 */ /* 0x000fea000b800000 */
[----:B------:R-:W-:-:S13]  /*e360*/  ELECT P6, URZ, PT ;  /* 0x00000000003f782f */ /* 0x000fda00038c0000 */
.L_x_345:
[----:B------:R-:W-:Y:S05]  /*e370*/  @!P6 BRA `(.L_x_173) ;  /* 0x000000000080e947 */ /* 0x000fea0003800000 */
[----:B-1----:R-:W2:Y:S02]  /*e380*/  LDL R3, [R1+0x30] ;  /* 0x0000300001037983 */ /* 0x002ea40000100800 */
[----:B--2---:R-:W-:-:S13]  /*e390*/  R2UR UR4, R3 ;  /* 0x00000000030472ca */ /* 0x004fda00000e0000 */
[----:B------:R-:W-:-:S06]  /*e3a0*/  ULOP3.LUT UR4, UR4, 0x2, URZ, 0xfc, !UPT ;  /* 0x0000000204047892 */ /* 0x000fcc000f8efc3f */
[----:B------:R-:W-:-:S04]  /*e3b0*/  MOV R3, UR4 ;  /* 0x0000000400037c02 */ /* 0x000fc80008000f00 */
[----:B------:R-:W-:-:S13]  /*e3c0*/  ISETP.NE.AND P2, PT, R3, 0x3, PT ;  /* 0x000000030300780c */ /* 0x000fda0003f45270 */
[----:B------:R-:W-:Y:S05]  /*e3d0*/  @!P2 BRA `(.L_x_282) ;  /* 0x000000000004a947 */ /* 0x000fea0003800000 */
[----:B------:R-:W-:Y:S01]  /*e3e0*/  BPT.TRAP 0x1 ;  /* 0x000000040000795c */ /* 0x000fe20000300000 */
.L_x_282:
[----:B------:R-:W-:Y:S01]  /*e3f0*/  VIADD R8, R2, 0x32440 ;  /* 0x0003244002087836 */ /* 0x000fe20000000000 */
[----:B------:R-:W-:Y:S01]  /*e400*/  SHF.L.U32 R4, R0, 0x1f, RZ ;  /* 0x0000001f00047819 */ /* 0x000fe200000006ff */
[C---:B------:R-:W-:Y:S02]  /*e410*/  VIADD R3, R6.reuse, 0x1 ;  /* 0x0000000106037836 */ /* 0x040fe40000000000 */
[----:B0-----:R-:W-:-:S03]  /*e420*/  IMAD R7, R6, 0x8, R8 ;  /* 0x0000000806077824 */ /* 0x001fc600078e0208 */
[C---:B------:R-:W-:Y:S01]  /*e430*/  ISETP.NE.AND P1, PT, R3.reuse, 0x2, PT ;  /* 0x000000020300780c */ /* 0x040fe20003f25270 */
[----:B------:R-:W0:Y:S03]  /*e440*/  SYNCS.PHASECHK.TRANS64.TRYWAIT P0, [R7+URZ], R4 ;  /* 0x00000004070075a7 */ /* 0x000e26000800017f */
[----:B------:R-:W-:Y:S02]  /*e450*/  SEL R5, RZ, 0x1, P1 ;  /* 0x00000001ff057807 */ /* 0x000fe40000800000 */
[----:B------:R-:W-:Y:S02]  /*e460*/  SEL R3, R3, RZ, P1 ;  /* 0x000000ff03037207 */ /* 0x000fe40000800000 */
[----:B------:R-:W-:-:S03]  /*e470*/  LOP3.LUT R0, R0, R5, RZ, 0x3c, !PT ;  /* 0x0000000500007212 */ /* 0x000fc600078e3cff */
[----:B------:R-:W-:Y:S01]  /*e480*/  IMAD R5, R3, 0x8, R8 ;  /* 0x0000000803057824 */ /* 0x000fe200078e0208 */
[----:B------:R-:W-:Y:S01]  /*e490*/  SHF.L.U32 R0, R0, 0x1f, RZ ;  /* 0x0000001f00007819 */ /* 0x000fe200000006ff */
[----:B0-----:R-:W-:Y:S06]  /*e4a0*/  @!P0 BRA `(.L_x_283) ;  /* 0x0000002000c08947 */ /* 0x001fec0003800000 */
.L_x_346:
[----:B------:R-:W1:Y:S02]  /*e4b0*/  SYNCS.PHASECHK.TRANS64.TRYWAIT P0, [R5+URZ], R0 ;  /* 0x00000000050075a7 */ /* 0x000e64000800017f */
[----:B-1----:R-:W-:Y:S05]  /*e4c0*/  @!P0 BRA `(.L_x_284) ;  /* 0x0000002000cc8947 */ /* 0x002fea0003800000 */
.L_x_347:
[----:B------:R-:W-:Y:S05]  /*e4d0*/  @!P2 BRA `(.L_x_285) ;  /* 0x000000000004a947 */ /* 0x000fea0003800000 */
[----:B------:R-:W-:Y:S01]  /*e4e0*/  BPT.TRAP 0x1 ;  /* 0x000000040000795c */ /* 0x000fe20000300000 */
.L_x_285:
[----:B------:R-:W-:-:S04]  /*e4f0*/  VIADD R2, R2, 0x32460 ;  /* 0x0003246002027836 */ /* 0x000fc80000000000 */
[----:B-1----:R-:W-:-:S04]  /*e500*/  IMAD R5, R6, 0x8, R2 ;  /* 0x0000000806057824 */ /* 0x002fc800078e0202 */
[----:B------:R-:W1:Y:S02]  /*e510*/  SYNCS.PHASECHK.TRANS64.TRYWAIT P0, [R5+URZ], R4 ;  /* 0x00000004050075a7 */ /* 0x000e64000800017f */
[----:B-1----:R-:W-:Y:S05]  /*e520*/  @!P0 BRA `(.L_x_286) ;  /* 0x0000002000c88947 */ /* 0x002fea0003800000 */
.L_x_348:
[----:B------:R-:W-:-:S07]  /*e530*/  IMAD R3, R3, 0x8, R2 ;  /* 0x0000000803037824 */ /* 0x000fce00078e0202 */
.L_x_287:
[----:B--2---:R2:W3:Y:S02]  /*e540*/  SYNCS.PHASECHK.TRANS64.TRYWAIT P0, [R3+URZ], R0 ;  /* 0x00000000030075a7 */ /* 0x0044e4000800017f */
[----:B---3--:R-:W-:Y:S05]  /*e550*/  @!P0 NANOSLEEP.SYNCS 0x989680 ;  /* 0x009896800000895d */ /* 0x008fea0003900000 */
[----:B------:R-:W3:Y:S02]  /*e560*/  @!P0 SYNCS.PHASECHK.TRANS64 P0, [R3+URZ], R0 ;  /* 0x00000000030085a7 */ /* 0x000ee4000800007f */
[----:B---3--:R-:W-:Y:S05]  /*e570*/  @!P0 BRA `(.L_x_287) ;  /* 0xfffffffc00f08947 */ /* 0x008fea000383ffff */
.L_x_173:
[----:B------:R-:W-:Y:S05]  /*e580*/  BSYNC B6 ;  /* 0x0000000000067941 */ /* 0x000fea0003800000 */
.L_x_170:
[----:B------:R-:W-:Y:S05]  /*e590*/  EXIT ;  /* 0x000000000000794d */ /* 0x000fea0003800000 */
.L_x_177:
[----:B------:R-:W-:-:S13]  /*e5a0*/  R2UR UR4, R16 ;  /* 0x00000000100472ca */ /* 0x000fda00000e0000 */
[----:B0-----:R-:W-:-:S04]  /*e5b0*/  IMAD.U32 R3, RZ, RZ, UR4 ;  /* 0x00000004ff037e24 */ /* 0x001fc8000f8e00ff */
[----:B------:R0:W1:Y:S03]  /*e5c0*/  SYNCS.PHASECHK.TRANS64.TRYWAIT P0, [R3+URZ+0x32400], R10 ;  /* 0x0324000a030075a7 */ /* 0x000066000800017f */
[----:B-1----:R-:W-:Y:S05]  /*e5d0*/  @!P0 NANOSLEEP.SYNCS 0x989680 ;  /* 0x009896800000895d */ /* 0x002fea0003900000 */
[----:B------:R-:W1:Y:S02]  /*e5e0*/  @!P0 SYNCS.PHASECHK.TRANS64 P0, [R3+URZ+0x32400], R10 ;  /* 0x0324000a030085a7 */ /* 0x000e64000800007f */
[----:B-1----:R-:W-:Y:S05]  /*e5f0*/  @!P0 BRA `(.L_x_177) ;  /* 0xfffffffc00e88947 */ /* 0x002fea000383ffff */
[----:B------:R-:W-:Y:S05]  /*e600*/  BRA `(.L_x_288) ;  /* 0xffffff2c00d47947 */ /* 0x000fea000383ffff */
.L_x_181:
[----:B------:R-:W-:-:S13]  /*e610*/  R2UR UR4, R16 ;  /* 0x00000000100472ca */ /* 0x000fda00000e0000 */
[----:B0-----:R-:W-:-:S04]  /*e620*/  IMAD.U32 R3, RZ, RZ, UR4 ;  /* 0x00000004ff037e24 */ /* 0x001fc8000f8e00ff */
[----:B------:R0:W2:Y:S03]  /*e630*/  SYNCS.PHASECHK.TRANS64.TRYWAIT P1, [R3+URZ+0x32430], R10 ;  /* 0x0324300a030075a7 */ /* 0x0000a6000802017f */
[----:B--2---:R-:W-:Y:S05]  /*e640*/  @!P1 NANOSLEEP.SYNCS 0x989680 ;  /* 0x009896800000995d */ /* 0x004fea0003900000 */
[----:B------:R-:W2:Y:S02]  /*e650*/  @!P1 SYNCS.PHASECHK.TRANS64 P1, [R3+URZ+0x32430], R10 ;  /* 0x0324300a030095a7 */ /* 0x000ea4000802007f */
[----:B--2---:R-:W-:Y:S05]  /*e660*/  @!P1 BRA `(.L_x_181) ;  /* 0xfffffffc00e89947 */ /* 0x004fea000383ffff */
[----:B------:R-:W-:Y:S05]  /*e670*/  BRA `(.L_x_180) ;  /* 0xffffff2c00fc7947 */ /* 0x000fea000383ffff */
.L_x_182:
[----:B------:R-:W-:-:S13]  /*e680*/  R2UR UR4, R16 ;  /* 0x00000000100472ca */ /* 0x000fda00000e0000 */
[----:B0-----:R-:W-:-:S04]  /*e690*/  IMAD.U32 R11, RZ, RZ, UR4 ;  /* 0x00000004ff0b7e24 */ /* 0x001fc8000f8e00ff */
[----:B------:R0:W2:Y:S03]  /*e6a0*/  SYNCS.PHASECHK.TRANS64.TRYWAIT P1, [R11+URZ+0x32410], R10 ;  /* 0x0324100a0b0075a7 */ /* 0x0000a6000802017f */
[----:B--2---:R-:W-:Y:S05]  /*e6b0*/  @!P1 NANOSLEEP.SYNCS 0x989680 ;  /* 0x009896800000995d */ /* 0x004fea0003900000 */
[----:B------:R-:W2:Y:S02]  /*e6c0*/  @!P1 SYNCS.PHASECHK.TRANS64 P1, [R11+URZ+0x32410], R10 ;  /* 0x0324100a0b0095a7 */ /* 0x000ea4000802007f */
[----:B--2---:R-:W-:Y:S05]  /*e6d0*/  @!P1 BRA `(.L_x_182) ;  /* 0xfffffffc00e89947 */ /* 0x004fea000383ffff */
[----:B------:R-:W-:Y:S05]  /*e6e0*/  BRA `(.L_x_289) ;  /* 0xffffff3000c07947 */ /* 0x000fea000383ffff */
.L_x_186:
[----:B------:R-:W-:-:S13]  /*e6f0*/  R2UR UR4, R16 ;  /* 0x00000000100472ca */ /* 0x000fda00000e0000 */
[----:B0-----:R-:W-:-:S04]  /*e700*/  MOV R11, UR4 ;  /* 0x00000004000b7c02 */ /* 0x001fc80008000f00 */
[----:B------:R0:W3:Y:S03]  /*e710*/  SYNCS.PHASECHK.TRANS64.TRYWAIT P1, [R11+URZ+0x32450], R10 ;  /* 0x0324500a0b0075a7 */ /* 0x0000e6000802017f */
[----:B---3--:R-:W-:Y:S05]  /*e720*/  @!P1 NANOSLEEP.SYNCS 0x989680 ;  /* 0x009896800000995d */ /* 0x008fea0003900000 */
[----:B------:R-:W3:Y:S02]  /*e730*/  @!P1 SYNCS.PHASECHK.TRANS64 P1, [R11+URZ+0x32450], R10 ;  /* 0x0324500a0b0095a7 */ /* 0x000ee4000802007f */
[----:B---3--:R-:W-:Y:S05]  /*e740*/  @!P1 BRA `(.L_x_186) ;  /* 0xfffffffc00e89947 */ /* 0x008fea000383ffff */
[----:B------:R-:W-:Y:S05]  /*e750*/  BRA `(.L_x_185) ;  /* 0xffffff3000cc7947 */ /* 0x000fea000383ffff */
.L_x_191:
[----:B------:R-:W-:-:S13]  /*e760*/  R2UR UR6, R212 ;  /* 0x00000000d40672ca */ /* 0x000fda00000e0000 */
[----:B--2---:R-:W-:-:S04]  /*e770*/  IMAD.U32 R153, RZ, RZ, UR6 ;  /* 0x00000006ff997e24 */ /* 0x004fc8000f8e00ff */
[----:B------:R2:W3:Y:S03]  /*e780*/  SYNCS.PHASECHK.TRANS64.TRYWAIT P3, [R153+URZ+0x32430], R200 ;  /* 0x032430c8990075a7 */ /* 0x0004e6000806017f */
[----:B---3--:R-:W-:Y:S05]  /*e790*/  @!P3 NANOSLEEP.SYNCS 0x989680 ;  /* 0x009896800000b95d */ /* 0x008fea0003900000 */
[----:B------:R-:W3:Y:S02]  /*e7a0*/  @!P3 SYNCS.PHASECHK.TRANS64 P3, [R153+URZ+0x32430], R200 ;  /* 0x032430c89900b5a7 */ /* 0x000ee4000806007f */
[----:B---3--:R-:W-:Y:S05]  /*e7b0*/  @!P3 BRA `(.L_x_191) ;  /* 0xfffffffc00e8b947 */ /* 0x008fea000383ffff */
[----:B------:R-:W-:Y:S05]  /*e7c0*/  BRA `(.L_x_190) ;  /* 0xffffff58006c7947 */ /* 0x000fea000383ffff */
.L_x_195:
[----:B------:R-:W-:-:S13]  /*e7d0*/  R2UR UR6, R212 ;  /* 0x00000000d40672ca */ /* 0x000fda00000e0000 */
[----:B--2---:R-:W-:-:S04]  /*e7e0*/  IMAD.U32 R201, RZ, RZ, UR6 ;  /* 0x00000006ffc97e24 */ /* 0x004fc8000f8e00ff */
[----:B------:R2:W3:Y:S03]  /*e7f0*/  SYNCS.PHASECHK.TRANS64.TRYWAIT P3, [R201+URZ+0x32450], R200 ;  /* 0x032450c8c90075a7 */ /* 0x0004e6000806017f */
[----:B---3--:R-:W-:Y:S05]  /*e800*/  @!P3 NANOSLEEP.SYNCS 0x989680 ;  /* 0x009896800000b95d */ /* 0x008fea0003900000 */
[----:B------:R-:W3:Y:S02]  /*e810*/  @!P3 SYNCS.PHASECHK.TRANS64 P3, [R201+URZ+0x32450], R200 ;  /* 0x032450c8c900b5a7 */ /* 0x000ee4000806007f */
[----:B---3--:R-:W-:Y:S05]  /*e820*/  @!P3 BRA `(.L_x_195) ;  /* 0xfffffffc00e8b947 */ /* 0x008fea000383ffff */
[----:B------:R-:W-:Y:S05]  /*e830*/  BRA `(.L_x_194) ;  /* 0xffffff5c003c7947 */ /* 0x000fea000383ffff */
.L_x_207:
[----:B------:R-:W-:Y:S02]  /*e840*/  IMAD.MOV.U32 R13, RZ, RZ, R6 ;  /* 0x000000ffff0d7224 */ /* 0x000fe400078e0006 */
[----:B------:R-:W-:Y:S02]  /*e850*/  IMAD.MOV.U32 R12, RZ, RZ, RZ ;  /* 0x000000ffff0c7224 */ /* 0x000fe400078e00ff */
[----:B------:R-:W-:Y:S02]  /*e860*/  IMAD.MOV.U32 R11, RZ, RZ, 0x1f ;  /* 0x0000001fff0b7424 */ /* 0x000fe400078e00ff */
[----:B------:R-:W-:-:S07]  /*e870*/  IMAD.MOV.U32 R15, RZ, RZ, -0x1 ;  /* 0xffffffffff0f7424 */ /* 0x000fce00078e00ff */
[----:B------:R-:W-:Y:S05]  /*e880*/  WARPSYNC.COLLECTIVE R15, `(.L_x_290) ;  /* 0x000000000f087348 */ /* 0x000fea0003c00000 */
[----:B------:R0:W1:Y:S02]  /*e890*/  SHFL.IDX P6, R14, R13, R12, R11 ;  /* 0x0000000c0d0e7389 */ /* 0x00006400000c000b */
[----:B01----:R-:W-:Y:S01]  /*e8a0*/  ENDCOLLECTIVE ;  /* 0x000000000000791b */ /* 0x003fe20003800000 */
.L_x_290:
[----:B------:R-:W-:Y:S05]  /*e8b0*/  BRA `(.L_x_291) ;  /* 0xffffffbc000c7947 */ /* 0x000fea000383ffff */
.L_x_209:
[----:B------:R-:W-:Y:S01]  /*e8c0*/  BSSY B0, `(.L_x_292) ;  /* 0x0000006000007945 */ /* 0x000fe20003800000 */
[----:B------:R-:W-:-:S07]  /*e8d0*/  IMAD.MOV.U32 R15, RZ, RZ, -0x1 ;  /* 0xffffffffff0f7424 */ /* 0x000fce00078e00ff */
[----:B0-----:R-:W-:Y:S05]  /*e8e0*/  WARPSYNC.COLLECTIVE R15, `(.L_x_293) ;  /* 0x000000000f0c7348 */ /* 0x001fea0003c00000 */
[----:B------:R-:W-:Y:S02]  /*e8f0*/  ELECT P6, UR62, PT ;  /* 0x00000000003e782f */ /* 0x000fe400038c0000 */
[----:B------:R-:W-:Y:S01]  /*e900*/  MOV R14, UR62 ;  /* 0x0000003e000e7c02 */ /* 0x000fe20008000f00 */
[----:B0-----:R-:W-:Y:S10]  /*e910*/  ENDCOLLECTIVE ;  /* 0x000000000000791b */ /* 0x001ff40003800000 */
.L_x_293:
[----:B------:R-:W-:Y:S05]  /*e920*/  BSYNC B0 ;  /* 0x0000000000007941 */ /* 0x000fea0003800000 */
.L_x_292:
[----:B------:R-:W-:Y:S05]  /*e930*/  BRA `(.L_x_294) ;  /* 0xffffffbc00107947 */ /* 0x000fea000383ffff */
.L_x_211:
[----:B0-----:R-:W-:-:S04]  /*e940*/  IMAD.U32 R3, RZ, RZ, UR38 ;  /* 0x00000026ff037e24 */ /* 0x001fc8000f8e00ff */
[----:B------:R0:W1:Y:S03]  /*e950*/  SYNCS.PHASECHK.TRANS64.TRYWAIT P0, [R3+URZ+0x32440], R0 ;  /* 0x03244000030075a7 */ /* 0x000066000800017f */
[----:B-1----:R-:W-:Y:S05]  /*e960*/  @!P0 NANOSLEEP.SYNCS 0x989680 ;  /* 0x009896800000895d */ /* 0x002fea0003900000 */
[----:B------:R-:W1:Y:S02]  /*e970*/  @!P0 SYNCS.PHASECHK.TRANS64 P0, [R3+URZ+0x32440], R0 ;  /* 0x03244000030085a7 */ /* 0x000e64000800007f */
[----:B-1----:R-:W-:Y:S05]  /*e980*/  @!P0 BRA `(.L_x_211) ;  /* 0xfffffffc00ec8947 */ /* 0x002fea000383ffff */
[----:B------:R-:W-:Y:S05]  /*e990*/  BRA `(.L_x_295) ;  /* 0xffffffbc00747947 */ /* 0x000fea000383ffff */
.L_x_214:
[----:B------:R-:W-:Y:S01]  /*e9a0*/  IMAD R6, R12, 0x80, R6 ;  /* 0x000000800c067824 */ /* 0x000fe200078e0206 */
[----:B------:R-:W-:Y:S01]  /*e9b0*/  MOV R12, RZ ;  /* 0x000000ff000c7202 */ /* 0x000fe20000000f00 */
[----:B------:R-:W-:Y:S02]  /*e9c0*/  IMAD.MOV.U32 R13, RZ, RZ, R3 ;  /* 0x000000ffff0d7224 */ /* 0x000fe400078e0003 */
[----:B------:R-:W-:Y:S01]  /*e9d0*/  IMAD.MOV.U32 R11, RZ, RZ, 0x181f ;  /* 0x0000181fff0b7424 */ /* 0x000fe200078e00ff */
[----:B------:R1:W-:Y:S01]  /*e9e0*/  STL [R1+0x4], R6 ;  /* 0x0000040601007387 */ /* 0x0003e20000100800 */
[----:B------:R-:W-:-:S07]  /*e9f0*/  IMAD.MOV.U32 R15, RZ, RZ, -0x1 ;  /* 0xffffffffff0f7424 */ /* 0x000fce00078e00ff */
[----:B01----:R-:W-:Y:S05]  /*ea00*/  WARPSYNC.COLLECTIVE R15, `(.L_x_296) ;  /* 0x000000000f087348 */ /* 0x003fea0003c00000 */
[----:B------:R2:W3:Y:S02]  /*ea10*/  SHFL.IDX P6, R14, R13, R12, R11 ;  /* 0x0000000c0d0e7389 */ /* 0x0004e400000c000b */
[----:B0123--:R-:W-:Y:S01]  /*ea20*/  ENDCOLLECTIVE ;  /* 0x000000000000791b */ /* 0x00ffe20003800000 */
.L_x_296:
[----:B------:R-:W-:Y:S02]  /*ea30*/  IMAD.MOV.U32 R13, RZ, RZ, R0 ;  /* 0x000000ffff0d7224 */ /* 0x000fe400078e0000 */
[----:B------:R-:W-:-:S07]  /*ea40*/  IMAD.MOV.U32 R4, RZ, RZ, R14 ;  /* 0x000000ffff047224 */ /* 0x000fce00078e000e */
[----:B------:R-:W-:Y:S05]  /*ea50*/  WARPSYNC.COLLECTIVE R15, `(.L_x_297) ;  /* 0x000000000f087348 */ /* 0x000fea0003c00000 */
[----:B------:R0:W1:Y:S02]  /*ea60*/  SHFL.IDX P6, R14, R13, R12, R11 ;  /* 0x0000000c0d0e7389 */ /* 0x00006400000c000b */
[----:B01----:R-:W-:Y:S01]  /*ea70*/  ENDCOLLECTIVE ;  /* 0x000000000000791b */ /* 0x003fe20003800000 */
.L_x_297:
[----:B------:R-:W-:Y:S01]  /*ea80*/  ULDC UR4, c[0x0][0x288] ;  /* 0x0000a20000047ab9 */ /* 0x000fe20000000800 */
[----:B------:R-:W-:Y:S01]  /*ea90*/  ULDC.64 UR6, c[0x0][0x208] ;  /* 0x0000820000067ab9 */ /* 0x000fe20000000a00 */
[----:B------:R-:W-:Y:S02]  /*eaa0*/  IMAD R2, R7, UR4, RZ ;  /* 0x0000000407027c24 */ /* 0x000fe4000f8e02ff */
[----:B------:R-:W-:-:S05]  /*eab0*/  IMAD.MOV.U32 R7, RZ, RZ, R6 ;  /* 0x000000ffff077224 */ /* 0x000fca00078e0006 */
[----:B------:R-:W-:Y:S01]  /*eac0*/  ISETP.GE.AND P1, PT, R7, R2, PT ;  /* 0x000000020700720c */ /* 0x000fe20003f26270 */
[----:B------:R-:W-:Y:S02]  /*ead0*/  IMAD.MOV.U32 R13, RZ, RZ, R3 ;  /* 0x000000ffff0d7224 */ /* 0x000fe400078e0003 */
[----:B------:R-:W-:Y:S02]  /*eae0*/  IMAD.MOV.U32 R12, RZ, RZ, 0x1 ;  /* 0x00000001ff0c7424 */ /* 0x000fe400078e00ff */
[----:B------:R-:W-:-:S08]  /*eaf0*/  IMAD.MOV.U32 R5, RZ, RZ, R14 ;  /* 0x000000ffff057224 */ /* 0x000fd000078e000e */
[----:B------:R-:W-:Y:S02]  /*eb00*/  @!P1 LEA R5, P3, R8, R5, 0x1 ;  /* 0x0000000508059211 */ /* 0x000fe400078608ff */
[----:B------:R-:W-:-:S03]  /*eb10*/  @!P1 LEA R8, R10, UR38, 0x1 ;  /* 0x000000260a089c11 */ /* 0x000fc6000f8e08ff */
[----:B------:R-:W-:-:S05]  /*eb20*/  @!P1 IMAD.X R4, RZ, RZ, R4, P3 ;  /* 0x000000ffff049224 */ /* 0x000fca00018e0604 */
[----:B------:R-:W-:-:S04]  /*eb30*/  @!P1 LOP3.LUT R5, R5, R4, RZ, 0x3c, !PT ;  /* 0x0000000405059212 */ /* 0x000fc800078e3cff */
[----:B------:R-:W-:-:S04]  /*eb40*/  @!P1 LOP3.LUT R4, R5, R4, RZ, 0x3c, !PT ;  /* 0x0000000405049212 */ /* 0x000fc800078e3cff */
[----:B------:R-:W-:-:S05]  /*eb50*/  @!P1 LOP3.LUT R5, R5, R4, RZ, 0x3c, !PT ;  /* 0x0000000405059212 */ /* 0x000fca00078e3cff */
[----:B------:R-:W-:Y:S01]  /*eb60*/  @!PT LDS RZ, [RZ] ;  /* 0x00000000fffff984 */ /* 0x000fe20000000800 */
[----:B------:R-:W-:Y:S01]  /*eb70*/  @!PT LDS RZ, [RZ] ;  /* 0x00000000fffff984 */ /* 0x000fe20000000800 */
[----:B------:R-:W-:Y:S01]  /*eb80*/  @!PT LDS RZ, [RZ] ;  /* 0x00000000fffff984 */ /* 0x000fe20000000800 */
[----:B------:R0:W-:Y:S02]  /*eb90*/  @!P1 LDGSTS.E.BYPASS.LTC128B.128 [R8+0x18400], desc[UR6][R4.64], !P0 ;  /* 0x1840000004089fae */ /* 0x0001e4000c101d46 */
[----:B0-----:R-:W-:Y:S05]  /*eba0*/  WARPSYNC.COLLECTIVE R15, `(.L_x_298) ;  /* 0x000000000f087348 */ /* 0x001fea0003c00000 */
[----:B------:R1:W2:Y:S02]  /*ebb0*/  SHFL.IDX P6, R14, R13, R12, R11 ;  /* 0x0000000c0d0e7389 */ /* 0x0002a400000c000b */
[----:B012---:R-:W-:Y:S01]  /*ebc0*/  ENDCOLLECTIVE ;  /* 0x000000000000791b */ /* 0x007fe20003800000 */
.L_x_298:
[----:B------:R-:W-:-:S05]  /*ebd0*/  IMAD.SHL.U32 R8, R9, 0x8, RZ ;  /* 0x0000000809087824 */ /* 0x000fca00078e00ff */
[----:B------:R-:W-:Y:S02]  /*ebe0*/  LOP3.LUT R8, R8, 0x38, RZ, 0xc0, !PT ;  /* 0x0000003808087812 */ /* 0x000fe400078ec0ff */
[----:B------:R-:W-:Y:S01]  /*ebf0*/  MOV R13, R0 ;  /* 0x00000000000d7202 */ /* 0x000fe20000000f00 */
[----:B------:R-:W-:-:S07]  /*ec00*/  IMAD.MOV.U32 R6, RZ, RZ, R14 ;  /* 0x000000ffff067224 */ /* 0x000fce00078e000e */
[----:B------:R-:W-:Y:S05]  /*ec10*/  WARPSYNC.COLLECTIVE R15, `(.L_x_299) ;  /* 0x000000000f087348 */ /* 0x000fea0003c00000 */
[----:B------:R0:W1:Y:S02]  /*ec20*/  SHFL.IDX P6, R14, R13, R12, R11 ;  /* 0x0000000c0d0e7389 */ /* 0x00006400000c000b */
[----:B01----:R-:W-:Y:S01]  /*ec30*/  ENDCOLLECTIVE ;  /* 0x000000000000791b */ /* 0x003fe20003800000 */
.L_x_299:
[----:B------:R-:W-:Y:S01]  /*ec40*/  ULDC.64 UR4, c[0x0][0x208] ;  /* 0x0000820000047ab9 */ /* 0x000fe20000000a00 */
[----:B------:R-:W-:Y:S02]  /*ec50*/  IMAD.MOV.U32 R15, RZ, RZ, R7 ;  /* 0x000000ffff0f7224 */ /* 0x000fe400078e0007 */
[----:B------:R-:W-:Y:S02]  /*ec60*/  IMAD.MOV.U32 R13, RZ, RZ, R3 ;  /* 0x000000ffff0d7224 */ /* 0x000fe400078e0003 */
[----:B------:R-:W-:Y:S02]  /*ec70*/  VIADD R4, R15, 0x10 ;  /* 0x000000100f047836 */ /* 0x000fe40000000000 */
[----:B------:R-:W-:-:S03]  /*ec80*/  IMAD.MOV.U32 R12, RZ, RZ, 0x2 ;  /* 0x00000002ff0c7424 */ /* 0x000fc600078e00ff */
[----:B------:R-:W-:Y:S01]  /*ec90*/  ISETP.GE.AND P2, PT, R4, R2, PT ;  /* 0x000000020400720c */ /* 0x000fe20003f46270 */
[----:B------:R-:W-:Y:S01]  /*eca0*/  IMAD.MOV.U32 R7, RZ, RZ, R14 ;  /* 0x000000ffff077224 */ /* 0x000fe200078e000e */
[----:B------:R0:W-:Y:S11]  /*ecb0*/  STL [R1+0xc], R4 ;  /* 0x00000c0401007387 */ /* 0x0001f60000100800 */
[----:B0-----:R-:W-:-:S02]  /*ecc0*/  @!P2 LEA R4, P1, R8, R7, 0x1 ;  /* 0x000000070804a211 */ /* 0x001fc400078208ff */
[----:B------:R-:W-:-:S03]  /*ecd0*/  @!P2 LEA R9, R10, UR38, 0x1 ;  /* 0x000000260a09ac11 */ /* 0x000fc6000f8e08ff */
[----:B------:R-:W-:-:S05]  /*ece0*/  @!P2 IMAD.X R5, RZ, RZ, R6, P1 ;  /* 0x000000ffff05a224 */ /* 0x000fca00008e0606 */
[----:B------:R-:W-:Y:S01]  /*ecf0*/  @!PT LDS RZ, [RZ] ;  /* 0x00000000fffff984 */ /* 0x000fe20000000800 */
[----:B------:R-:W-:Y:S01]  /*ed00*/  @!PT LDS RZ, [RZ] ;  /* 0x00000000fffff984 */ /* 0x000fe20000000800 */
[----:B------:R-:W-:Y:S01]  /*ed10*/  @!PT LDS RZ, [RZ] ;  /* 0x00000000fffff984 */ /* 0x000fe20000000800 */
[----:B------:R0:W-:Y:S02]  /*ed20*/  @!P2 LDGSTS.E.BYPASS.LTC128B.128 [R9+0x18c00], desc[UR4][R4.64], !P0 ;  /* 0x18c000000409afae */ /* 0x0001e4000c101d44 */
[----:B0-----:R-:W-:Y:S02]  /*ed30*/  IMAD.MOV.U32 R9, RZ, RZ, R15 ;  /* 0x000000ffff097224 */ /* 0x001fe400078e000f */
[----:B------:R-:W-:Y:S02]  /*ed40*/  IMAD.MOV.U32 R15, RZ, RZ, -0x1 ;  /* 0xffffffffff0f7424 */ /* 0x000fe400078e00ff */
[----:B------:R-:W-:-:S07]  /*ed50*/  VIADD R5, R9, 0x20 ;  /* 0x0000002009057836 */ /* 0x000fce0000000000 */
[----:B------:R-:W-:Y:S05]  /*ed60*/  WARPSYNC.COLLECTIVE R15, `(.L_x_300) ;  /* 0x000000000f087348 */ /* 0x000fea0003c00000 */
[----:B------:R0:W1:Y:S02]  /*ed70*/  SHFL.IDX P6, R14, R13, R12, R11 ;  /* 0x0000000c0d0e7389 */ /* 0x00006400000c000b */
[----:B01----:R-:W-:Y:S01]  /*ed80*/  ENDCOLLECTIVE ;  /* 0x000000000000791b */ /* 0x003fe20003800000 */
.L_x_300:
[----:B------:R-:W-:Y:S01]  /*ed90*/  ISETP.GE.AND P1, PT, R5, R2, PT ;  /* 0x000000020500720c */ /* 0x000fe20003f26270 */
[----:B------:R0:W-:Y:S01]  /*eda0*/  STL [R1+0x10], R5 ;  /* 0x0000100501007387 */ /* 0x0001e20000100800 */
[----:B------:R-:W-:-:S11]  /*edb0*/  MOV R13, R0 ;  /* 0x00000000000d7202 */ /* 0x000fd60000000f00 */
[----:B------:R-:W-:Y:S01]  /*edc0*/  @!P1 LEA R7, R10, UR38, 0x1 ;  /* 0x000000260a079c11 */ /* 0x000fe2000f8e08ff */
[----:B0-----:R-:W-:-:S07]  /*edd0*/  IMAD.MOV.U32 R4, RZ, RZ, R14 ;  /* 0x000000ffff047224 */ /* 0x001fce00078e000e */
[----:B------:R-:W-:Y:S05]  /*ede0*/  WARPSYNC.COLLECTIVE R15, `(.L_x_301) ;  /* 0x000000000f087348 */ /* 0x000fea0003c00000 */
[----:B------:R0:W1:Y:S02]  /*edf0*/  SHFL.IDX P6, R14, R13, R12, R11 ;  /* 0x0000000c0d0e7389 */ /* 0x00006400000c000b */
[----:B01----:R-:W-:Y:S01]  /*ee00*/  ENDCOLLECTIVE ;  /* 0x000000000000791b */ /* 0x003fe20003800000 */
.L_x_301:
[----:B------:R-:W-:Y:S01]  /*ee10*/  ULDC.64 UR4, c[0x0][0x208] ;  /* 0x0000820000047ab9 */ /* 0x000fe20000000a00 */
[----:B------:R-:W-:Y:S02]  /*ee20*/  IMAD.MOV.U32 R13, RZ, RZ, R3 ;  /* 0x000000ffff0d7224 */ /* 0x000fe400078e0003 */
[----:B------:R-:W-:Y:S01]  /*ee30*/  IMAD.MOV.U32 R12, RZ, RZ, 0x3 ;  /* 0x00000003ff0c7424 */ /* 0x000fe200078e00ff */
[----:B------:R-:W-:-:S05]  /*ee40*/  @!P1 LEA R6, P2, R8, R14, 0x1 ;  /* 0x0000000e08069211 */ /* 0x000fca00078408ff */
[----:B------:R-:W-:Y:S02]  /*ee50*/  @!P1 IMAD.X R5, RZ, RZ, R4, P2 ;  /* 0x000000ffff059224 */ /* 0x000fe400010e0604 */
[----:B------:R-:W-:Y:S02]  /*ee60*/  @!P1 IMAD.MOV.U32 R4, RZ, RZ, R6 ;  /* 0x000000ffff049224 */ /* 0x000fe400078e0006 */
[----:B------:R-:W-:-:S03]  /*ee70*/  VIADD R6, R9, 0x30 ;  /* 0x0000003009067836 */ /* 0x000fc60000000000 */
[----:B------:R-:W-:Y:S01]  /*ee80*/  @!PT LDS RZ, [RZ] ;  /* 0x00000000fffff984 */ /* 0x000fe20000000800 */
[----:B------:R-:W-:Y:S01]  /*ee90*/  @!PT LDS RZ, [RZ] ;  /* 0x00000000fffff984 */ /* 0x000fe20000000800 */
[----:B------:R-:W-:Y:S01]  /*eea0*/  @!PT LDS RZ, [RZ] ;  /* 0x00000000fffff984 */ /* 0x000fe20000000800 */
[----:B------:R0:W-:Y:S02]  /*eeb0*/  @!P1 LDGSTS.E.BYPASS.LTC128B.128 [R7+0x19400], desc[UR4][R4.64], !P0 ;  /* 0x1940000004079fae */ /* 0x0001e4000c101d44 */
[----:B------:R-:W-:-:S13]  /*eec0*/  ISETP.GE.AND P1, PT, R6, R2, PT ;  /* 0x000000020600720c */ /* 0x000fda0003f26270 */
[----:B0-----:R-:W-:Y:S05]  /*eed0*/  WARPSYNC.COLLECTIVE R15, `(.L_x_302) ;  /* 0x000000000f087348 */ /* 0x001fea0003c00000 */
[----:B------:R1:W2:Y:S02]  /*eee0*/  SHFL.IDX P6, R14, R13, R12, R11 ;  /* 0x0000000c0d0e7389 */ /* 0x0002a400000c000b */
[----:B012---:R-:W-:Y:S01]  /*eef0*/  ENDCOLLECTIVE ;  /* 0x000000000000791b */ /* 0x007fe20003800000 */
.L_x_302:
[----:B------:R0:W-:Y:S01]  /*ef00*/  STL [R1+0x14], R6 ;  /* 0x0000140601007387 */ /* 0x0001e20000100800 */
[----:B------:R-:W-:-:S05]  /*ef10*/  VIADD R7, R9, 0x40 ;  /* 0x0000004009077836 */ /* 0x000fca0000000000 */
[----:B------:R1:W-:Y:S01]  /*ef20*/  STL [R1+0x18], R7 ;  /* 0x0000180701007387 */ /* 0x0003e20000100800 */
[----:B------:R-:W-:Y:S01]  /*ef30*/  IMAD.MOV.U32 R13, RZ, RZ, R0 ;  /* 0x000000ffff0d7224 */ /* 0x000fe200078e0000 */
[----:B0-----:R-:W-:Y:S01]  /*ef40*/  @!P1 LEA R6, R10, UR38, 0x1 ;  /* 0x000000260a069c11 */ /* 0x001fe2000f8e08ff */
[----:B------:R-:W-:-:S07]  /*ef50*/  IMAD.MOV.U32 R4, RZ, RZ, R14 ;  /* 0x000000ffff047224 */ /* 0x000fce00078e000e */
[----:B-1----:R-:W-:Y:S05]  /*ef60*/  WARPSYNC.COLLECTIVE R15, `(.L_x_303) ;  /* 0x000000000f087348 */ /* 0x002fea0003c00000 */
[----:B------:R0:W2:Y:S02]  /*ef70*/  SHFL.IDX P6, R14, R13, R12, R11 ;  /* 0x0000000c0d0e7389 */ /* 0x0000a400000c000b */
[----:B012---:R-:W-:Y:S01]  /*ef80*/  ENDCOLLECTIVE ;  /* 0x000000000000791b */ /* 0x007fe20003800000 */
.L_x_303:
[----:B------:R-:W-:Y:S01]  /*ef90*/  ULDC.64 UR4, c[0x0][0x208] ;  /* 0x0000820000047ab9 */ /* 0x000fe20000000a00 */
[----:B------:R-:W-:Y:S01]  /*efa0*/  IMAD.MOV.U32 R13, RZ, RZ, R3 ;  /* 0x000000ffff0d7224 */ /* 0x000fe200078e0003 */
[----:B------:R-:W-:Y:S02]  /*efb0*/  MOV R12, 0x4 ;  /* 0x00000004000c7802 */ /* 0x000fe40000000f00 */
[----:B------:R-:W-:-:S05]  /*efc0*/  @!P1 LEA R5, P2, R8, R14, 0x1 ;  /* 0x0000000e08059211 */ /* 0x000fca00078408ff */
[----:B------:R-:W-:-:S05]  /*efd0*/  @!P1 IMAD.X R4, RZ, RZ, R4, P2 ;  /* 0x000000ffff049224 */ /* 0x000fca00010e0604 */
[----:B------:R-:W-:-:S04]  /*efe0*/  @!P1 LOP3.LUT R5, R5, R4, RZ, 0x3c, !PT ;  /* 0x0000000405059212 */ /* 0x000fc800078e3cff */
[----:B------:R-:W-:-:S04]  /*eff0*/  @!P1 LOP3.LUT R4, R5, R4, RZ, 0x3c, !PT ;  /* 0x0000000405049212 */ /* 0x000fc800078e3cff */
[----:B------:R-:W-:-:S05]  /*f000*/  @!P1 LOP3.LUT R5, R5, R4, RZ, 0x3c, !PT ;  /* 0x0000000405059212 */ /* 0x000fca00078e3cff */
[----:B------:R-:W-:Y:S01]  /*f010*/  @!PT LDS RZ, [RZ] ;  /* 0x00000000fffff984 */ /* 0x000fe20000000800 */
[----:B------:R-:W-:Y:S01]  /*f020*/  @!PT LDS RZ, [RZ] ;  /* 0x00000000fffff984 */ /* 0x000fe20000000800 */
[----:B------:R-:W-:Y:S01]  /*f030*/  @!PT LDS RZ, [RZ] ;  /* 0x00000000fffff984 */ /* 0x000fe20000000800 */
[----:B------:R0:W-:Y:S01]  /*f040*/  @!P1 LDGSTS.E.BYPASS.LTC128B.128 [R6+0x19c00], desc[UR4][R4.64], !P0 ;  /* 0x19c0000004069fae */ /* 0x0001e2000c101d44 */
[----:B------:R-:W-:Y:S02]  /*f050*/  ISETP.GE.AND P1, PT, R7, R2, PT ;  /* 0x000000020700720c */ /* 0x000fe40003f26270 */
[----:B------:R-:W-:-:S11]  /*f060*/  IADD3 R7, R9, 0x50, RZ ;  /* 0x0000005009077810 */ /* 0x000fd60007ffe0ff */
[----:B0-----:R-:W-:Y:S05]  /*f070*/  WARPSYNC.COLLECTIVE R15, `(.L_x_304) ;  /* 0x000000000f087348 */ /* 0x001fea0003c00000 */
[----:B------:R1:W2:Y:S02]  /*f080*/  SHFL.IDX P6, R14, R13, R12, R11 ;  /* 0x0000000c0d0e7389 */ /* 0x0002a400000c000b */
[----:B012---:R-:W-:Y:S01]  /*f090*/  ENDCOLLECTIVE ;  /* 0x000000000000791b */ /* 0x007fe20003800000 */
.L_x_304:
[----:B------:R0:W-:Y:S01]  /*f0a0*/  STL [R1+0x1c], R7 ;  /* 0x00001c0701007387 */ /* 0x0001e20000100800 */
[----:B------:R-:W-:Y:S01]  /*f0b0*/  @!P1 LEA R6, R10, UR38, 0x1 ;  /* 0x000000260a069c11 */ /* 0x000fe2000f8e08ff */
[----:B------:R-:W-:Y:S02]  /*f0c0*/  IMAD.MOV.U32 R13, RZ, RZ, R0 ;  /* 0x000000ffff0d7224 */ /* 0x000fe400078e0000 */
[----:B------:R-:W-:-:S07]  /*f0d0*/  IMAD.MOV.U32 R4, RZ, RZ, R14 ;  /* 0x000000ffff047224 */ /* 0x000fce00078e000e */
[----:B0-----:R-:W-:Y:S05]  /*f0e0*/  WARPSYNC.COLLECTIVE R15, `(.L_x_305) ;  /* 0x000000000f087348 */ /* 0x001fea0003c00000 */
[----:B------:R1:W2:Y:S02]  /*f0f0*/  SHFL.IDX P6, R14, R13, R12, R11 ;  /* 0x0000000c0d0e7389 */ /* 0x0002a400000c000b */
[----:B012---:R-:W-:Y:S01]  /*f100*/  ENDCOLLECTIVE ;  /* 0x000000000000791b */ /* 0x007fe20003800000 */
.L_x_305:
[----:B------:R-:W-:Y:S01]  /*f110*/  ULDC.64 UR4, c[0x0][0x208] ;  /* 0x0000820000047ab9 */ /* 0x000fe20000000a00 */
[----:B------:R-:W-:Y:S02]  /*f120*/  IMAD.MOV.U32 R13, RZ, RZ, R3 ;  /* 0x000000ffff0d7224 */ /* 0x000fe400078e0003 */
[----:B------:R-:W-:Y:S02]  /*f130*/  IMAD.MOV.U32 R12, RZ, RZ, 0x5 ;  /* 0x00000005ff0c7424 */ /* 0x000fe400078e00ff */
[----:B------:R-:W-:-:S05]  /*f140*/  IMAD.MOV.U32 R5, RZ, RZ, R14 ;  /* 0x000000ffff057224 */ /* 0x000fca00078e000e */
        /* <DEDUP_REMOVED lines=9> */
[----:B------:R-:W-:Y:S01]  /*f1e0*/  ISETP.GE.AND P1, PT, R7, R2, PT ;  /* 0x000000020700720c */ /* 0x000fe20003f26270 */
[----:B------:R-:W-:-:S12]  /*f1f0*/  VIADD R7, R9, 0x60 ;  /* 0x0000006009077836 */ /* 0x000fd80000000000 */
[----:B0-----:R-:W-:Y:S05]  /*f200*/  WARPSYNC.COLLECTIVE R15, `(.L_x_306) ;  /* 0x000000000f087348 */ /* 0x001fea0003c00000 */
[----:B------:R1:W2:Y:S02]  /*f210*/  SHFL.IDX P6, R14, R13, R12, R11 ;  /* 0x0000000c0d0e7389 */ /* 0x0002a400000c000b */
[----:B012---:R-:W-:Y:S01]  /*f220*/  ENDCOLLECTIVE ;  /* 0x000000000000791b */ /* 0x007fe20003800000 */
.L_x_306:
[----:B------:R0:W-:Y:S01]  /*f230*/  STL [R1+0x20], R7 ;  /* 0x0000200701007387 */ /* 0x0001e20000100800 */
[----:B------:R-:W-:Y:S01]  /*f240*/  @!P1 LEA R6, R10, UR38, 0x1 ;  /* 0x000000260a069c11 */ /* 0x000fe2000f8e08ff */
[----:B------:R-:W-:Y:S02]  /*f250*/  IMAD.MOV.U32 R13, RZ, RZ, R0 ;  /* 0x000000ffff0d7224 */ /* 0x000fe400078e0000 */
[----:B------:R-:W-:-:S07]  /*f260*/  IMAD.MOV.U32 R4, RZ, RZ, R14 ;  /* 0x000000ffff047224 */ /* 0x000fce00078e000e */
[----:B0-----:R-:W-:Y:S05]  /*f270*/  WARPSYNC.COLLECTIVE R15, `(.L_x_307) ;  /* 0x000000000f087348 */ /* 0x001fea0003c00000 */
[----:B------:R1:W2:Y:S02]  /*f280*/  SHFL.IDX P6, R14, R13, R12, R11 ;  /* 0x0000000c0d0e7389 */ /* 0x0002a400000c000b */
[----:B012---:R-:W-:Y:S01]  /*f290*/  ENDCOLLECTIVE ;  /* 0x000000000000791b */ /* 0x007fe20003800000 */
.L_x_307:
        /* <DEDUP_REMOVED lines=13> */
[----:B------:R-:W-:-:S13]  /*f370*/  ISETP.GE.AND P1, PT, R7, R2, PT ;  /* 0x000000020700720c */ /* 0x000fda0003f26270 */
[----:B0-----:R-:W-:Y:S05]  /*f380*/  WARPSYNC.COLLECTIVE R15, `(.L_x_308) ;  /* 0x000000000f087348 */ /* 0x001fea0003c00000 */
[----:B------:R1:W2:Y:S02]  /*f390*/  SHFL.IDX P6, R14, R13, R12, R11 ;  /* 0x0000000c0d0e7389 */ /* 0x0002a400000c000b */
[----:B012---:R-:W-:Y:S01]  /*f3a0*/  ENDCOLLECTIVE ;  /* 0x000000000000791b */ /* 0x007fe20003800000 */
.L_x_308:
[----:B------:R-:W-:Y:S01]  /*f3b0*/  @!P1 LEA R6, R10, UR38, 0x1 ;  /* 0x000000260a069c11 */ /* 0x000fe2000f8e08ff */
[----:B------:R-:W-:Y:S02]  /*f3c0*/  IMAD.MOV.U32 R13, RZ, RZ, R0 ;  /* 0x000000ffff0d7224 */ /* 0x000fe400078e0000 */
[----:B------:R-:W-:-:S07]  /*f3d0*/  IMAD.MOV.U32 R4, RZ, RZ, R14 ;  /* 0x000000ffff047224 */ /* 0x000fce00078e000e */
[----:B------:R-:W-:Y:S05]  /*f3e0*/  WARPSYNC.COLLECTIVE R15, `(.L_x_309) ;  /* 0x000000000f087348 */ /* 0x000fea0003c00000 */
[----:B------:R0:W1:Y:S02]  /*f3f0*/  SHFL.IDX P6, R14, R13, R12, R11 ;  /* 0x0000000c0d0e7389 */ /* 0x00006400000c000b */
[----:B01----:R-:W-:Y:S01]  /*f400*/  ENDCOLLECTIVE ;  /* 0x000000000000791b */ /* 0x003fe20003800000 */
.L_x_309:
        /* <DEDUP_REMOVED lines=16> */
.L_x_310:
[----:B------:R-:W-:Y:S01]  /*f510*/  IMAD.MOV.U32 R13, RZ, RZ, R0 ;  /* 0x000000ffff0d7224 */ /* 0x000fe200078e0000 */
[----:B------:R-:W-:-:S07]  /*f520*/  MOV R3, R14 ;  /* 0x0000000e00037202 */ /* 0x000fce0000000f00 */
[----:B------:R-:W-:Y:S05]  /*f530*/  WARPSYNC.COLLECTIVE R15, `(.L_x_311) ;  /* 0x000000000f087348 */ /* 0x000fea0003c00000 */
[----:B------:R0:W1:Y:S02]  /*f540*/  SHFL.IDX P6, R14, R13, R12, R11 ;  /* 0x0000000c0d0e7389 */ /* 0x00006400000c000b */
[----:B01----:R-:W-:Y:S01]  /*f550*/  ENDCOLLECTIVE ;  /* 0x000000000000791b */ /* 0x003fe20003800000 */
.L_x_311:
[----:B------:R-:W-:Y:S01]  /*f560*/  IMAD.MOV.U32 R0, RZ, RZ, R14 ;  /* 0x000000ffff007224 */ /* 0x000fe200078e000e */
[----:B------:R-:W-:Y:S06]  /*f570*/  BRA `(.L_x_312) ;  /* 0xffffffbc00847947 */ /* 0x000fec000383ffff */
.L_x_216:
[----:B------:R-:W-:Y:S01]  /*f580*/  BSSY B0, `(.L_x_313) ;  /* 0x0000008000007945 */ /* 0x000fe20003800000 */
[----:B------:R-:W-:Y:S02]  /*f590*/  IMAD.MOV.U32 R13, RZ, RZ, R4 ;  /* 0x000000ffff0d7224 */ /* 0x000fe400078e0004 */
[----:B------:R-:W-:Y:S02]  /*f5a0*/  IMAD.MOV.U32 R12, RZ, RZ, RZ ;  /* 0x000000ffff0c7224 */ /* 0x000fe400078e00ff */
[----:B------:R-:W-:Y:S02]  /*f5b0*/  IMAD.MOV.U32 R11, RZ, RZ, 0x181f ;  /* 0x0000181fff0b7424 */ /* 0x000fe400078e00ff */
[----:B------:R-:W-:-:S07]  /*f5c0*/  IMAD.MOV.U32 R15, RZ, RZ, -0x1 ;  /* 0xffffffffff0f7424 */ /* 0x000fce00078e00ff */
[----:B0-----:R-:W-:Y:S05]  /*f5d0*/  WARPSYNC.COLLECTIVE R15, `(.L_x_314) ;  /* 0x000000000f087348 */ /* 0x001fea0003c00000 */
[----:B------:R1:W2:Y:S02]  /*f5e0*/  SHFL.IDX P6, R14, R13, R12, R11 ;  /* 0x0000000c0d0e7389 */ /* 0x0002a400000c000b */
[----:B012---:R-:W-:Y:S01]  /*f5f0*/  ENDCOLLECTIVE ;  /* 0x000000000000791b */ /* 0x007fe20003800000 */
.L_x_314:
[----:B------:R-:W-:Y:S05]  /*f600*/  BSYNC B0 ;  /* 0x0000000000007941 */ /* 0x000fea0003800000 */
.L_x_313:
[----:B------:R-:W-:Y:S01]  /*f610*/  IMAD.MOV.U32 R13, RZ, RZ, R5 ;  /* 0x000000ffff0d7224 */ /* 0x000fe200078e0005 */
[----:B------:R-:W-:Y:S01]  /*f620*/  MOV R15, 0xffffffff ;  /* 0xffffffff000f7802 */ /* 0x000fe20000000f00 */
[----:B------:R-:W-:Y:S01]  /*f630*/  IMAD.MOV.U32 R12, RZ, RZ, RZ ;  /* 0x000000ffff0c7224 */ /* 0x000fe200078e00ff */
[----:B------:R0:W5:Y:S01]  /*f640*/  LDL.LU R9, [R1+0x1c] ;  /* 0x00001c0001097983 */ /* 0x0001620000300800 */
[----:B------:R-:W-:Y:S02]  /*f650*/  IMAD.MOV.U32 R11, RZ, RZ, 0x181f ;  /* 0x0000181fff0b7424 */ /* 0x000fe400078e00ff */
[----:B------:R-:W-:Y:S01]  /*f660*/  IMAD.MOV.U32 R2, RZ, RZ, R14 ;  /* 0x000000ffff027224 */ /* 0x000fe200078e000e */
[----:B------:R0:W5:Y:S04]  /*f670*/  LDL.LU R7, [R1+0x20] ;  /* 0x0000200001077983 */ /* 0x0001680000300800 */
[----:B------:R0:W5:Y:S02]  /*f680*/  LDL R10, [R1] ;  /* 0x00000000010a7983 */ /* 0x0001640000100800 */
[----:B0----5:R-:W-:Y:S05]  /*f690*/  WARPSYNC.COLLECTIVE R15, `(.L_x_315) ;  /* 0x000000000f087348 */ /* 0x021fea0003c00000 */
[----:B------:R1:W2:Y:S02]  /*f6a0*/  SHFL.IDX P6, R14, R13, R12, R11 ;  /* 0x0000000c0d0e7389 */ /* 0x0002a400000c000b */
[----:B012--5:R-:W-:Y:S01]  /*f6b0*/  ENDCOLLECTIVE ;  /* 0x000000000000791b */ /* 0x027fe20003800000 */
.L_x_315:
[----:B------:R-:W-:Y:S01]  /*f6c0*/  ULDC UR4, c[0x0][0x288] ;  /* 0x0000a20000047ab9 */ /* 0x000fe20000000800 */
[----:B------:R-:W2:Y:S04]  /*f6d0*/  LDL.LU R13, [R1+0xc] ;  /* 0x00000c00010d7983 */ /* 0x000ea80000300800 */
[----:B------:R-:W3:Y:S04]  /*f6e0*/  LDL.LU R12, [R1+0x10] ;  /* 0x00001000010c7983 */ /* 0x000ee80000300800 */
[----:B------:R-:W4:Y:S04]  /*f6f0*/  LDL.LU R11, [R1+0x14] ;  /* 0x00001400010b7983 */ /* 0x000f280000300800 */
[----:B------:R-:W5:Y:S01]  /*f700*/  LDL.LU R15, [R1+0x18] ;  /* 0x00001800010f7983 */ /* 0x000f620000300800 */
[----:B------:R-:W-:-:S03]  /*f710*/  IMAD.MOV.U32 R3, RZ, RZ, R14 ;  /* 0x000000ffff037224 */ /* 0x000fc600078e000e */
[----:B------:R-:W5:Y:S01]  /*f720*/  LDL.LU R14, [R1+0x4] ;  /* 0x00000400010e7983 */ /* 0x000f620000300800 */
[----:B------:R-:W-:Y:S01]  /*f730*/  IMAD R0, R6, UR4, RZ ;  /* 0x0000000406007c24 */ /* 0x000fe2000f8e02ff */
[----:B------:R-:W-:Y:S01]  /*f740*/  LOP3.LUT R17, R17, 0xffffffbf, RZ, 0xc0, !PT ;  /* 0xffffffbf11117812 */ /* 0x000fe200078ec0ff */
[----:B------:R-:W-:-:S03]  /*f750*/  ULDC.64 UR6, c[0x0][0x208] ;  /* 0x0000820000067ab9 */ /* 0x000fc60000000a00 */
[-C--:B--2---:R-:W-:Y:S01]  /*f760*/  ISETP.GE.AND P6, PT, R13, R0.reuse, PT ;  /* 0x000000000d00720c */ /* 0x084fe20003fc6270 */
[----:B------:R-:W-:Y:S01]  /*f770*/  IMAD.MOV.U32 R13, RZ, RZ, R4 ;  /* 0x000000ffff0d7224 */ /* 0x000fe200078e0004 */
[----:B---3--:R-:W-:Y:S01]  /*f780*/  ISETP.GE.AND P5, PT, R12, R0, PT ;  /* 0x000000000c00720c */ /* 0x008fe20003fa6270 */
[----:B------:R-:W-:-:S10]  /*f790*/  IMAD.MOV.U32 R12, RZ, RZ, 0x1 ;  /* 0x00000001ff0c7424 */ /* 0x000fd400078e00ff */
[----:B------:R-:W-:Y:S02]  /*f7a0*/  @P6 LOP3.LUT R17, R17, 0x40, RZ, 0xfc, !PT ;  /* 0x0000004011116812 */ /* 0x000fe400078efcff */
[-C--:B----4-:R-:W-:Y:S01]  /*f7b0*/  ISETP.GE.AND P6, PT, R11, R0.reuse, PT ;  /* 0x000000000b00720c */ /* 0x090fe20003fc6270 */
[----:B------:R-:W-:Y:S01]  /*f7c0*/  IMAD.MOV.U32 R11, RZ, RZ, 0x181f ;  /* 0x0000181fff0b7424 */ /* 0x000fe200078e00ff */
[----:B------:R-:W-:Y:S02]  /*f7d0*/  LOP3.LUT R17, R17, 0xffffffdf, RZ, 0xc0, !PT ;  /* 0xffffffdf11117812 */ /* 0x000fe400078ec0ff */
[-C--:B-----5:R-:W-:Y:S02]  /*f7e0*/  ISETP.GE.AND P4, PT, R14, R0.reuse, PT ;  /* 0x000000000e00720c */ /* 0x0a0fe40003f86270 */
[----:B------:R-:W-:Y:S02]  /*f7f0*/  @P5 LOP3.LUT R17, R17, 0x20, RZ, 0xfc, !PT ;  /* 0x0000002011115812 */ /* 0x000fe400078efcff */
[----:B------:R-:W-:Y:S01]  /*f800*/  ISETP.GE.AND P5, PT, R15, R0, PT ;  /* 0x000000000f00720c */ /* 0x000fe20003fa6270 */
[----:B------:R-:W-:Y:S01]  /*f810*/  IMAD.MOV.U32 R15, RZ, RZ, -0x1 ;  /* 0xffffffffff0f7424 */ /* 0x000fe200078e00ff */
[----:B------:R-:W-:-:S04]  /*f820*/  LOP3.LUT R17, R17, 0xffffffef, RZ, 0xc0, !PT ;  /* 0xffffffef11117812 */ /* 0x000fc800078ec0ff */
[----:B------:R-:W-:Y:S02]  /*f830*/  @P6 LOP3.LUT R17, R17, 0x10, RZ, 0xfc, !PT ;  /* 0x0000001011116812 */ /* 0x000fe400078efcff */
[-C--:B------:R-:W-:Y:S02]  /*f840*/  ISETP.GE.AND P6, PT, R9, R0.reuse, PT ;  /* 0x000000000900720c */ /* 0x080fe40003fc6270 */
[----:B------:R-:W-:Y:S02]  /*f850*/  LOP3.LUT R17, R17, 0xfffffff7, RZ, 0xc0, !PT ;  /* 0xfffffff711117812 */ /* 0x000fe400078ec0ff */
[----:B------:R-:W-:Y:S02]  /*f860*/  @!P4 LEA R21, R10, UR38, 0x1 ;  /* 0x000000260a15cc11 */ /* 0x000fe4000f8e08ff */
[----:B------:R-:W-:Y:S02]  /*f870*/  @P5 LOP3.LUT R17, R17, 0x8, RZ, 0xfc, !PT ;  /* 0x0000000811115812 */ /* 0x000fe400078efcff */
[----:B------:R-:W-:-:S02]  /*f880*/  ISETP.GE.AND P5, PT, R7, R0, PT ;  /* 0x000000000700720c */ /* 0x000fc40003fa6270 */
[----:B------:R-:W-:Y:S02]  /*f890*/  LOP3.LUT R17, R17, 0xfffffffb, RZ, 0xc0, !PT ;  /* 0xfffffffb11117812 */ /* 0x000fe400078ec0ff */
[----:B------:R-:W-:Y:S02]  /*f8a0*/  P2R R7, PR, RZ, 0x20 ;  /* 0x00000020ff077803 */ /* 0x000fe40000000000 */
[----:B------:R-:W-:Y:S02]  /*f8b0*/  @P6 LOP3.LUT R17, R17, 0x4, RZ, 0xfc, !PT ;  /* 0x0000000411116812 */ /* 0x000fe400078efcff */
[----:B------:R-:W-:Y:S02]  /*f8c0*/  @!P4 LEA R3, P6, R8, R3, 0x1 ;  /* 0x000000030803c211 */ /* 0x000fe400078c08ff */
[----:B------:R-:W-:-:S03]  /*f8d0*/  LOP3.LUT P5, RZ, R17, 0x20, RZ, 0xc0, !PT ;  /* 0x0000002011ff7812 */ /* 0x000fc600078ac0ff */
[----:B------:R-:W-:-:S05]  /*f8e0*/  @!P4 IMAD.X R2, RZ, RZ, R2, P6 ;  /* 0x000000ffff02c224 */ /* 0x000fca00030e0602 */
[----:B------:R-:W-:-:S04]  /*f8f0*/  @!P4 LOP3.LUT R3, R3, R2, RZ, 0x3c, !PT ;  /* 0x000000020303c212 */ /* 0x000fc800078e3cff */
[----:B------:R-:W-:-:S04]  /*f900*/  @!P4 LOP3.LUT R2, R3, R2, RZ, 0x3c, !PT ;  /* 0x000000020302c212 */ /* 0x000fc800078e3cff */
[----:B------:R-:W-:-:S05]  /*f910*/  @!P4 LOP3.LUT R3, R3, R2, RZ, 0x3c, !PT ;  /* 0x000000020303c212 */ /* 0x000fca00078e3cff */
[----:B------:R-:W-:Y:S01]  /*f920*/  @!PT LDS RZ, [RZ] ;  /* 0x00000000fffff984 */ /* 0x000fe20000000800 */
[----:B------:R-:W-:Y:S01]  /*f930*/  @!PT LDS RZ, [RZ] ;  /* 0x00000000fffff984 */ /* 0x000fe20000000800 */
[----:B------:R-:W-:Y:S01]  /*f940*/  @!PT LDS RZ, [RZ] ;  /* 0x00000000fffff984 */ /* 0x000fe20000000800 */
[----:B------:R0:W-:Y:S04]  /*f950*/  @!P4 LDGSTS.E.BYPASS.LTC128B.128 [R21+0x22400], desc[UR6][R2.64], !P3 ;  /* 0x224000000215cfae */ /* 0x0001e8000d901d46 */
[----:B------:R0:W-:Y:S04]  /*f960*/  @!P4 LDGSTS.E.BYPASS.LTC128B.128 [R21+0x26400], desc[UR6][R2.64+0x80], !P0 ;  /* 0x264000800215cfae */ /* 0x0001e8000c101d46 */
[----:B------:R0:W-:Y:S04]  /*f970*/  @!P4 LDGSTS.E.BYPASS.LTC128B.128 [R21+0x2a400], desc[UR6][R2.64+0x100], !P1 ;  /* 0x2a4001000215cfae */ /* 0x0001e8000c901d46 */
[----:B------:R0:W-:Y:S01]  /*f980*/  @!P4 LDGSTS.E.BYPASS.LTC128B.128 [R21+0x2e400], desc[UR6][R2.64+0x180], !P2 ;  /* 0x2e4001800215cfae */ /* 0x0001e2000d101d46 */
[----:B------:R-:W-:-:S13]  /*f990*/  LOP3.LUT P4, RZ, R17, 0x40, RZ, 0xc0, !PT ;  /* 0x0000004011ff7812 */ /* 0x000fda000788c0ff */
[----:B0-----:R-:W-:Y:S05]  /*f9a0*/  WARPSYNC.COLLECTIVE R15, `(.L_x_316) ;  /* 0x000000000f087348 */ /* 0x001fea0003c00000 */
[----:B------:R1:W2:Y:S02]  /*f9b0*/  SHFL.IDX P6, R14, R13, R12, R11 ;  /* 0x0000000c0d0e7389 */ /* 0x0002a400000c000b */
[----:B012---:R-:W-:Y:S01]  /*f9c0*/  ENDCOLLECTIVE ;  /* 0x000000000000791b */ /* 0x007fe20003800000 */
.L_x_316:
[C---:B------:R-:W-:Y:S02]  /*f9d0*/  @!P5 LEA R21, R10.reuse, UR38, 0x1 ;  /* 0x000000260a15dc11 */ /* 0x040fe4000f8e08ff */
[----:B------:R-:W-:Y:S01]  /*f9e0*/  @!P4 LEA R9, R10, UR38, 0x1 ;  /* 0x000000260a09cc11 */ /* 0x000fe2000f8e08ff */
[----:B------:R-:W-:Y:S02]  /*f9f0*/  IMAD.MOV.U32 R13, RZ, RZ, R5 ;  /* 0x000000ffff0d7224 */ /* 0x000fe400078e0005 */
[----:B------:R-:W-:-:S07]  /*fa00*/  IMAD.MOV.U32 R6, RZ, RZ, R14 ;  /* 0x000000ffff067224 */ /* 0x000fce00078e000e */
[----:B------:R-:W-:Y:S05]  /*fa10*/  WARPSYNC.COLLECTIVE R15, `(.L_x_317) ;  /* 0x000000000f087348 */ /* 0x000fea0003c00000 */
[----:B------:R0:W1:Y:S02]  /*fa20*/  SHFL.IDX P6, R14, R13, R12, R11 ;  /* 0x0000000c0d0e7389 */ /* 0x00006400000c000b */
[----:B01----:R-:W-:Y:S01]  /*fa30*/  ENDCOLLECTIVE ;  /* 0x000000000000791b */ /* 0x003fe20003800000 */
.L_x_317:
[----:B------:R-:W-:Y:S01]  /*fa40*/  ULDC.64 UR4, c[0x0][0x208] ;  /* 0x0000820000047ab9 */ /* 0x000fe20000000a00 */
[----:B------:R-:W-:Y:S01]  /*fa50*/  MOV R13, R4 ;  /* 0x00000004000d7202 */ /* 0x000fe20000000f00 */
[----:B------:R-:W-:Y:S02]  /*fa60*/  IMAD.MOV.U32 R12, RZ, RZ, 0x2 ;  /* 0x00000002ff0c7424 */ /* 0x000fe400078e00ff */
[----:B------:R-:W-:-:S05]  /*fa70*/  IMAD.MOV.U32 R2, RZ, RZ, R14 ;  /* 0x000000ffff027224 */ /* 0x000fca00078e000e */
[----:B------:R-:W-:-:S05]  /*fa80*/  @!P4 LEA R2, P6, R8, R2, 0x1 ;  /* 0x000000020802c211 */ /* 0x000fca00078c08ff */
[----:B------:R-:W-:-:S05]  /*fa90*/  @!P4 IMAD.X R3, RZ, RZ, R6, P6 ;  /* 0x000000ffff03c224 */ /* 0x000fca00030e0606 */
        /* <DEDUP_REMOVED lines=11> */
.L_x_318:
[----:B------:R-:W-:Y:S01]  /*fb50*/  @!P4 LEA R9, R10, UR38, 0x1 ;  /* 0x000000260a09cc11 */ /* 0x000fe2000f8e08ff */
[----:B------:R-:W-:Y:S02]  /*fb60*/  IMAD.MOV.U32 R13, RZ, RZ, R5 ;  /* 0x000000ffff0d7224 */ /* 0x000fe400078e0005 */
[----:B------:R-:W-:-:S07]  /*fb70*/  IMAD.MOV.U32 R6, RZ, RZ, R14 ;  /* 0x000000ffff067224 */ /* 0x000fce00078e000e */
[----:B------:R-:W-:Y:S05]  /*fb80*/  WARPSYNC.COLLECTIVE R15, `(.L_x_319) ;  /* 0x000000000f087348 */ /* 0x000fea0003c00000 */
[----:B------:R0:W1:Y:S02]  /*fb90*/  SHFL.IDX P6, R14, R13, R12, R11 ;  /* 0x0000000c0d0e7389 */ /* 0x00006400000c000b */
[----:B01----:R-:W-:Y:S01]  /*fba0*/  ENDCOLLECTIVE ;  /* 0x000000000000791b */ /* 0x003fe20003800000 */
.L_x_319:
[----:B------:R-:W-:Y:S01]  /*fbb0*/  ULDC.64 UR4, c[0x0][0x208] ;  /* 0x0000820000047ab9 */ /* 0x000fe20000000a00 */
[----:B------:R-:W-:Y:S02]  /*fbc0*/  IMAD.MOV.U32 R13, RZ, RZ, R4 ;  /* 0x000000ffff0d7224 */ /* 0x000fe400078e0004 */
        /* <DEDUP_REMOVED lines=15> */
.L_x_320:
[----:B------:R-:W-:Y:S02]  /*fcc0*/  IMAD.MOV.U32 R13, RZ, RZ, R5 ;  /* 0x000000ffff0d7224 */ /* 0x000fe400078e0005 */
[----:B------:R-:W-:-:S07]  /*fcd0*/  IMAD.MOV.U32 R6, RZ, RZ, R14 ;  /* 0x000000ffff067224 */ /* 0x000fce00078e000e */
[----:B------:R-:W-:Y:S05]  /*fce0*/  WARPSYNC.COLLECTIVE R15, `(.L_x_321) ;  /* 0x000000000f087348 */ /* 0x000fea0003c00000 */
[----:B------:R0:W1:Y:S02]  /*fcf0*/  SHFL.IDX P6, R14, R13, R12, R11 ;  /* 0x0000000c0d0e7389 */ /* 0x00006400000c000b */
[----:B01----:R-:W-:Y:S01]  /*fd00*/  ENDCOLLECTIVE ;  /* 0x000000000000791b */ /* 0x003fe20003800000 */
.L_x_321:
[----:B------:R-:W-:Y:S01]  /*fd10*/  ULDC.64 UR4, c[0x0][0x208] ;  /* 0x0000820000047ab9 */ /* 0x000fe20000000a00 */
[----:B------:R-:W-:Y:S01]  /*fd20*/  MOV R13, R4 ;  /* 0x00000004000d7202 */ /* 0x000fe20000000f00 */
[----:B------:R-:W-:Y:S01]  /*fd30*/  IMAD.MOV.U32 R12, RZ, RZ, 0x4 ;  /* 0x00000004ff0c7424 */ /* 0x000fe200078e00ff */
        /* <DEDUP_REMOVED lines=13> */
.L_x_322:
[----:B------:R-:W0:Y:S01]  /*fe10*/  S2R R9, SR_TID.X ;  /* 0x0000000000097919 */ /* 0x000e220000002100 */
[----:B------:R-:W-:Y:S02]  /*fe20*/  IMAD.MOV.U32 R13, RZ, RZ, R5 ;  /* 0x000000ffff0d7224 */ /* 0x000fe400078e0005 */
[----:B------:R-:W-:-:S07]  /*fe30*/  IMAD.MOV.U32 R6, RZ, RZ, R14 ;  /* 0x000000ffff067224 */ /* 0x000fce00078e000e */
[----:B0-----:R-:W-:Y:S05]  /*fe40*/  WARPSYNC.COLLECTIVE R15, `(.L_x_323) ;  /* 0x000000000f087348 */ /* 0x001fea0003c00000 */
[----:B------:R1:W2:Y:S02]  /*fe50*/  SHFL.IDX P6, R14, R13, R12, R11 ;  /* 0x0000000c0d0e7389 */ /* 0x0002a400000c000b */
[----:B012---:R-:W-:Y:S01]  /*fe60*/  ENDCOLLECTIVE ;  /* 0x000000000000791b */ /* 0x007fe20003800000 */
.L_x_323:
[----:B------:R-:W-:Y:S01]  /*fe70*/  ULDC.64 UR4, c[0x0][0x208] ;  /* 0x0000820000047ab9 */ /* 0x000fe20000000a00 */
[----:B------:R-:W-:Y:S02]  /*fe80*/  IMAD.MOV.U32 R13, RZ, RZ, R4 ;  /* 0x000000ffff0d7224 */ /* 0x000fe400078e0004 */
[----:B------:R-:W-:Y:S01]  /*fe90*/  IMAD.MOV.U32 R12, RZ, RZ, 0x5 ;  /* 0x00000005ff0c7424 */ /* 0x000fe200078e00ff */
[----:B------:R-:W-:-:S05]  /*fea0*/  @!P5 LEA R8, P6, R8, R14, 0x1 ;  /* 0x0000000e0808d211 */ /* 0x000fca00078c08ff */
[----:B------:R-:W-:Y:S01]  /*feb0*/  @!P5 IMAD.X R21, RZ, RZ, R6, P6 ;  /* 0x000000ffff15d224 */ /* 0x000fe200030e0606 */
[----:B------:R-:W-:Y:S02]  /*fec0*/  LOP3.LUT P6, RZ, R17, 0x8, RZ, 0xc0, !PT ;  /* 0x0000000811ff7812 */ /* 0x000fe400078cc0ff */
[----:B------:R-:W-:-:S11]  /*fed0*/  ISETP.NE.AND P5, PT, R7, RZ, PT ;  /* 0x000000ff0700720c */ /* 0x000fd60003fa5270 */
[C---:B------:R-:W-:Y:S01]  /*fee0*/  @!P6 LEA R7, R10.reuse, UR38, 0x1 ;  /* 0x000000260a07ec11 */ /* 0x040fe2000f8e08ff */
[----:B------:R-:W-:Y:S02]  /*fef0*/  @!P6 IMAD.MOV.U32 R2, RZ, RZ, R8 ;  /* 0x000000ffff02e224 */ /* 0x000fe400078e0008 */
[----:B------:R-:W-:Y:S01]  /*ff00*/  @!P6 IMAD.MOV.U32 R3, RZ, RZ, R21 ;  /* 0x000000ffff03e224 */ /* 0x000fe200078e0015 */
[----:B------:R-:W-:Y:S01]  /*ff10*/  @!P4 LEA R21, R10, UR38, 0x1 ;  /* 0x000000260a15cc11 */ /* 0x000fe2000f8e08ff */
[----:B------:R-:W-:-:S03]  /*ff20*/  IMAD.SHL.U32 R8, R9, 0x8, RZ ;  /* 0x0000000809087824 */ /* 0x000fc600078e00ff */
[----:B------:R-:W-:Y:S01]  /*ff30*/  @!PT LDS RZ, [RZ] ;  /* 0x00000000fffff984 */ /* 0x000fe20000000800 */
[----:B------:R-:W-:Y:S01]  /*ff40*/  @!PT LDS RZ, [RZ] ;  /* 0x00000000fffff984 */ /* 0x000fe20000000800 */
[----:B------:R-:W-:Y:S01]  /*ff50*/  @!PT LDS RZ, [RZ] ;  /* 0x00000000fffff984 */ /* 0x000fe20000000800 */
[----:B------:R0:W-:Y:S02]  /*ff60*/  @!P6 LDGSTS.E.BYPASS.LTC128B.128 [R7+0x24400], desc[UR4][R2.64], !P3 ;  /* 0x244000000207efae */ /* 0x0001e4000d901d44 */
[----:B------:R-:W-:Y:S02]  /*ff70*/  LOP3.LUT R8, R8, 0x38, RZ, 0xc0, !PT ;  /* 0x0000003808087812 */ /* 0x000fe400078ec0ff */
[----:B------:R0:W-:Y:S04]  /*ff80*/  @!P6 LDGSTS.E.BYPASS.LTC128B.128 [R7+0x28400], desc[UR4][R2.64+0x80], !P0 ;  /* 0x284000800207efae */ /* 0x0001e8000c101d44 */
[----:B------:R0:W-:Y:S04]  /*ff90*/  @!P6 LDGSTS.E.BYPASS.LTC128B.128 [R7+0x2c400], desc[UR4][R2.64+0x100], !P1 ;  /* 0x2c4001000207efae */ /* 0x0001e8000c901d44 */
[----:B------:R0:W-:Y:S02]  /*ffa0*/  @!P6 LDGSTS.E.BYPASS.LTC128B.128 [R7+0x30400], desc[UR4][R2.64+0x180], !P2 ;  /* 0x304001800207efae */ /* 0x0001e4000d101d44 */
[----:B0-----:R-:W-:Y:S05]  /*ffb0*/  WARPSYNC.COLLECTIVE R15, `(.L_x_324) ;  /* 0x000000000f087348 */ /* 0x001fea0003c00000 */
[----:B------:R1:W2:Y:S02]  /*ffc0*/  SHFL.IDX P6, R14, R13, R12, R11 ;  /* 0x0000000c0d0e7389 */ /* 0x0002a400000c000b */
[----:B012---:R-:W-:Y:S01]  /*ffd0*/  ENDCOLLECTIVE ;  /* 0x000000000000791b */ /* 0x007fe20003800000 */
.L_x_324:
[----:B------:R-:W-:Y:S01]  /*ffe0*/  MOV R13, R5 ;  /* 0x00000005000d7202 */ /* 0x000fe20000000f00 */
[----:B------:R-:W-:-:S07]  /*fff0*/  IMAD.MOV.U32 R6, RZ, RZ, R14 ;  /* 0x000000ffff067224 */ /* 0x000fce00078e000e */
[----:B------:R-:W-:Y:S05]  /*10000*/  WARPSYNC.COLLECTIVE R15, `(.L_x_325) ;  /* 0x000000000f087348 */ /* 0x000fea0003c00000 */
[----:B------:R0:W1:Y:S02]  /*10010*/  SHFL.IDX P6, R14, R13, R12, R11 ;  /* 0x0000000c0d0e7389 */ /* 0x00006400000c000b */
[----:B01----:R-:W-:Y:S01]  /*10020*/  ENDCOLLECTIVE ;  /* 0x000000000000791b */ /* 0x003fe20003800000 */
.L_x_325:
[----:B------:R-:W-:Y:S01]  /*10030*/  ULDC.64 UR4, c[0x0][0x208] ;  /* 0x0000820000047ab9 */ /* 0x000fe20000000a00 */
[----:B------:R-:W-:Y:S02]  /*10040*/  IMAD.MOV.U32 R13, RZ, RZ, R4 ;  /* 0x000000ffff0d7224 */ /* 0x000fe400078e0004 */
[----:B------:R-:W-:Y:S01]  /*10050*/  IMAD.MOV.U32 R12, RZ, RZ, 0x6 ;  /* 0x00000006ff0c7424 */ /* 0x000fe200078e00ff */
[----:B------:R-:W-:-:S05]  /*10060*/  @!P4 LEA R14, P6, R8, R14, 0x1 ;  /* 0x0000000e080ec211 */ /* 0x000fca00078c08ff */
[----:B------:R-:W-:Y:S02]  /*10070*/  @!P4 IMAD.X R9, RZ, RZ, R6, P6 ;  /* 0x000000ffff09c224 */ /* 0x000fe400030e0606 */
[----:B------:R-:W-:Y:S02]  /*10080*/  @!P4 IMAD.MOV.U32 R2, RZ, RZ, R14 ;  /* 0x000000ffff02c224 */ /* 0x000fe400078e000e */
[----:B------:R-:W-:Y:S01]  /*10090*/  @!P4 IMAD.MOV.U32 R3, RZ, RZ, R9 ;  /* 0x000000ffff03c224 */ /* 0x000fe200078e0009 */
[----:B------:R-:W-:-:S04]  /*100a0*/  @!P5 LEA R9, R10, UR38, 0x1 ;  /* 0x000000260a09dc11 */ /* 0x000fc8000f8e08ff */
[----:B------:R-:W-:Y:S01]  /*100b0*/  @!PT LDS RZ, [RZ] ;  /* 0x00000000fffff984 */ /* 0x000fe20000000800 */
[----:B------:R-:W-:Y:S01]  /*100c0*/  @!PT LDS RZ, [RZ] ;  /* 0x00000000fffff984 */ /* 0x000fe20000000800 */
[----:B------:R-:W-:Y:S01]  /*100d0*/  @!PT LDS RZ, [RZ] ;  /* 0x00000000fffff984 */ /* 0x000fe20000000800 */
[----:B------:R0:W-:Y:S04]  /*100e0*/  @!P4 LDGSTS.E.BYPASS.LTC128B.128 [R21+0x24c00], desc[UR4][R2.64], !P3 ;  /* 0x24c000000215cfae */ /* 0x0001e8000d901d44 */
[----:B------:R0:W-:Y:S04]  /*100f0*/  @!P4 LDGSTS.E.BYPASS.LTC128B.128 [R21+0x28c00], desc[UR4][R2.64+0x80], !P0 ;  /* 0x28c000800215cfae */ /* 0x0001e8000c101d44 */
[----:B------:R0:W-:Y:S04]  /*10100*/  @!P4 LDGSTS.E.BYPASS.LTC128B.128 [R21+0x2cc00], desc[UR4][R2.64+0x100], !P1 ;  /* 0x2cc001000215cfae */ /* 0x0001e8000c901d44 */
[----:B------:R0:W-:Y:S02]  /*10110*/  @!P4 LDGSTS.E.BYPASS.LTC128B.128 [R21+0x30c00], desc[UR4][R2.64+0x180], !P2 ;  /* 0x30c001800215cfae */ /* 0x0001e4000d101d44 */
[----:B0-----:R-:W-:Y:S05]  /*10120*/  WARPSYNC.COLLECTIVE R15, `(.L_x_326) ;  /* 0x000000000f087348 */ /* 0x001fea0003c00000 */
[----:B------:R1:W2:Y:S02]  /*10130*/  SHFL.IDX P6, R14, R13, R12, R11 ;  /* 0x0000000c0d0e7389 */ /* 0x0002a400000c000b */
[----:B012---:R-:W-:Y:S01]  /*10140*/  ENDCOLLECTIVE ;  /* 0x000000000000791b */ /* 0x007fe20003800000 */
.L_x_326:
[----:B------:R-:W-:Y:S02]  /*10150*/  IMAD.MOV.U32 R13, RZ, RZ, R5 ;  /* 0x000000ffff0d7224 */ /* 0x000fe400078e0005 */
[----:B------:R-:W-:-:S07]  /*10160*/  IMAD.MOV.U32 R6, RZ, RZ, R14 ;  /* 0x000000ffff067224 */ /* 0x000fce00078e000e */
[----:B------:R-:W-:Y:S05]  /*10170*/  WARPSYNC.COLLECTIVE R15, `(.L_x_327) ;  /* 0x000000000f087348 */ /* 0x000fea0003c00000 */
[----:B------:R0:W1:Y:S02]  /*10180*/  SHFL.IDX P6, R14, R13, R12, R11 ;  /* 0x0000000c0d0e7389 */ /* 0x00006400000c000b */
[----:B01----:R-:W-:Y:S01]  /*10190*/  ENDCOLLECTIVE ;  /* 0x000000000000791b */ /* 0x003fe20003800000 */
.L_x_327:
[----:B------:R-:W-:Y:S01]  /*101a0*/  ULDC.64 UR4, c[0x0][0x208] ;  /* 0x0000820000047ab9 */ /* 0x000fe20000000a00 */
[----:B------:R-:W-:Y:S02]  /*101b0*/  IMAD.MOV.U32 R13, RZ, RZ, R4 ;  /* 0x000000ffff0d7224 */ /* 0x000fe400078e0004 */
[----:B------:R-:W-:Y:S01]  /*101c0*/  IMAD.MOV.U32 R12, RZ, RZ, 0x7 ;  /* 0x00000007ff0c7424 */ /* 0x000fe200078e00ff */
[----:B------:R-:W-:-:S04]  /*101d0*/  @!P5 LEA R14, P6, R8, R14, 0x1 ;  /* 0x0000000e080ed211 */ /* 0x000fc800078c08ff */
[----:B------:R-:W-:Y:S01]  /*101e0*/  @!P5 MOV R2, R14 ;  /* 0x0000000e0002d202 */ /* 0x000fe20000000f00 */
[----:B------:R-:W-:-:S04]  /*101f0*/  @!P5 IMAD.X R7, RZ, RZ, R6, P6 ;  /* 0x000000ffff07d224 */ /* 0x000fc800030e0606 */
[----:B------:R-:W-:-:S05]  /*10200*/  @!P5 IMAD.MOV.U32 R3, RZ, RZ, R7 ;  /* 0x000000ffff03d224 */ /* 0x000fca00078e0007 */
        /* <DEDUP_REMOVED lines=10> */
.L_x_328:
[----:B------:R-:W-:Y:S02]  /*102b0*/  IMAD.MOV.U32 R13, RZ, RZ, R5 ;  /* 0x000000ffff0d7224 */ /* 0x000fe400078e0005 */
[----:B------:R-:W-:-:S07]  /*102c0*/  IMAD.MOV.U32 R6, RZ, RZ, R14 ;  /* 0x000000ffff067224 */ /* 0x000fce00078e000e */
[----:B------:R-:W-:Y:S05]  /*102d0*/  WARPSYNC.COLLECTIVE R15, `(.L_x_329) ;  /* 0x000000000f087348 */ /* 0x000fea0003c00000 */
[----:B------:R0:W1:Y:S02]  /*102e0*/  SHFL.IDX P6, R14, R13, R12, R11 ;  /* 0x0000000c0d0e7389 */ /* 0x00006400000c000b */
[----:B01----:R-:W-:Y:S01]  /*102f0*/  ENDCOLLECTIVE ;  /* 0x000000000000791b */ /* 0x003fe20003800000 */
.L_x_329:
[----:B------:R-:W-:Y:S05]  /*10300*/  BRA `(.L_x_330) ;  /* 0xffffffbc004c7947 */ /* 0x000fea000383ffff */
.L_x_219:
[----:B0-----:R-:W-:-:S04]  /*10310*/  IMAD.U32 R3, RZ, RZ, UR38 ;  /* 0x00000026ff037e24 */ /* 0x001fc8000f8e00ff */
[----:B------:R0:W3:Y:S03]  /*10320*/  SYNCS.PHASECHK.TRANS64.TRYWAIT P0, [R3+URZ+0x32420], R2 ;  /* 0x03242002030075a7 */ /* 0x0000e6000800017f */
[----:B---3--:R-:W-:Y:S05]  /*10330*/  @!P0 NANOSLEEP.SYNCS 0x989680 ;  /* 0x009896800000895d */ /* 0x008fea0003900000 */
[----:B------:R-:W3:Y:S02]  /*10340*/  @!P0 SYNCS.PHASECHK.TRANS64 P0, [R3+URZ+0x32420], R2 ;  /* 0x03242002030085a7 */ /* 0x000ee4000800007f */
[----:B---3--:R-:W-:Y:S05]  /*10350*/  @!P0 BRA `(.L_x_219) ;  /* 0xfffffffc00ec8947 */ /* 0x008fea000383ffff */
[----:B------:R-:W-:Y:S05]  /*10360*/  BRA `(.L_x_331) ;  /* 0xffffffbc00c07947 */ /* 0x000fea000383ffff */
.L_x_222:
[----:B0-----:R-:W-:-:S04]  /*10370*/  IMAD.U32 R3, RZ, RZ, UR38 ;  /* 0x00000026ff037e24 */ /* 0x001fc8000f8e00ff */
[----:B------:R0:W3:Y:S03]  /*10380*/  SYNCS.PHASECHK.TRANS64.TRYWAIT P0, [R3+URZ+0x32460], R2 ;  /* 0x03246002030075a7 */ /* 0x0000e6000800017f */
[----:B---3--:R-:W-:Y:S05]  /*10390*/  @!P0 NANOSLEEP.SYNCS 0x989680 ;  /* 0x009896800000895d */ /* 0x008fea0003900000 */
[----:B------:R-:W3:Y:S02]  /*103a0*/  @!P0 SYNCS.PHASECHK.TRANS64 P0, [R3+URZ+0x32460], R2 ;  /* 0x03246002030085a7 */ /* 0x000ee4000800007f */
[----:B---3--:R-:W-:Y:S05]  /*103b0*/  @!P0 BRA `(.L_x_222) ;  /* 0xfffffffc00ec8947 */ /* 0x008fea000383ffff */
[----:B------:R-:W-:Y:S05]  /*103c0*/  BRA `(.L_x_332) ;  /* 0xffffffbc00cc7947 */ /* 0x000fea000383ffff */
.L_x_234:
[----:B-1----:R-:W-:-:S04]  /*103d0*/  IMAD.U32 R3, RZ, RZ, UR38 ;  /* 0x00000026ff037e24 */ /* 0x002fc8000f8e00ff */
[----:B------:R1:W3:Y:S03]  /*103e0*/  SYNCS.PHASECHK.TRANS64.TRYWAIT P0, [R3+URZ+0x32448], R2 ;  /* 0x03244802030075a7 */ /* 0x0002e6000800017f */
[----:B---3--:R-:W-:Y:S05]  /*103f0*/  @!P0 NANOSLEEP.SYNCS 0x989680 ;  /* 0x009896800000895d */ /* 0x008fea0003900000 */
[----:B------:R-:W3:Y:S02]  /*10400*/  @!P0 SYNCS.PHASECHK.TRANS64 P0, [R3+URZ+0x32448], R2 ;  /* 0x03244802030085a7 */ /* 0x000ee4000800007f */
[----:B---3--:R-:W-:Y:S05]  /*10410*/  @!P0 BRA `(.L_x_234) ;  /* 0xfffffffc00ec8947 */ /* 0x008fea000383ffff */
[----:B------:R-:W-:Y:S05]  /*10420*/  BRA `(.L_x_333) ;  /* 0xffffffc400cc7947 */ /* 0x000fea000383ffff */
.L_x_239:
[----:B01----:R-:W-:-:S04]  /*10430*/  IMAD.U32 R3, RZ, RZ, UR38 ;  /* 0x00000026ff037e24 */ /* 0x003fc8000f8e00ff */
[----:B------:R0:W1:Y:S03]  /*10440*/  SYNCS.PHASECHK.TRANS64.TRYWAIT P0, [R3+URZ+0x32468], R2 ;  /* 0x03246802030075a7 */ /* 0x000066000800017f */
[----:B-1----:R-:W-:Y:S05]  /*10450*/  @!P0 NANOSLEEP.SYNCS 0x989680 ;  /* 0x009896800000895d */ /* 0x002fea0003900000 */
[----:B------:R-:W1:Y:S02]  /*10460*/  @!P0 SYNCS.PHASECHK.TRANS64 P0, [R3+URZ+0x32468], R2 ;  /* 0x03246802030085a7 */ /* 0x000e64000800007f */
[----:B-1----:R-:W-:Y:S05]  /*10470*/  @!P0 BRA `(.L_x_239) ;  /* 0xfffffffc00ec8947 */ /* 0x002fea000383ffff */
[----:B------:R-:W-:Y:S05]  /*10480*/  BRA `(.L_x_334) ;  /* 0xffffffc8002c7947 */ /* 0x000fea000383ffff */
.L_x_250:
[----:B-1----:R-:W-:-:S04]  /*10490*/  MOV R3, UR38 ;  /* 0x0000002600037c02 */ /* 0x002fc80008000f00 */
[----:B------:R1:W3:Y:S03]  /*104a0*/  SYNCS.PHASECHK.TRANS64.TRYWAIT P0, [R3+URZ+0x32440], R2 ;  /* 0x03244002030075a7 */ /* 0x0002e6000800017f */
[----:B---3--:R-:W-:Y:S05]  /*104b0*/  @!P0 NANOSLEEP.SYNCS 0x989680 ;  /* 0x009896800000895d */ /* 0x008fea0003900000 */
[----:B------:R-:W3:Y:S02]  /*104c0*/  @!P0 SYNCS.PHASECHK.TRANS64 P0, [R3+URZ+0x32440], R2 ;  /* 0x03244002030085a7 */ /* 0x000ee4000800007f */
[----:B---3--:R-:W-:Y:S05]  /*104d0*/  @!P0 BRA `(.L_x_250) ;  /* 0xfffffffc00ec8947 */ /* 0x008fea000383ffff */
[----:B------:R-:W-:Y:S05]  /*104e0*/  BRA `(.L_x_335) ;  /* 0xffffffcc00ac7947 */ /* 0x000fea000383ffff */
.L_x_255:
[----:B01----:R-:W-:-:S04]  /*104f0*/  IMAD.U32 R3, RZ, RZ, UR38 ;  /* 0x00000026ff037e24 */ /* 0x003fc8000f8e00ff */
[----:B------:R0:W1:Y:S03]  /*10500*/  SYNCS.PHASECHK.TRANS64.TRYWAIT P0, [R3+URZ+0x32460], R2 ;  /* 0x03246002030075a7 */ /* 0x000066000800017f */
[----:B-1----:R-:W-:Y:S05]  /*10510*/  @!P0 NANOSLEEP.SYNCS 0x989680 ;  /* 0x009896800000895d */ /* 0x002fea0003900000 */
[----:B------:R-:W1:Y:S02]  /*10520*/  @!P0 SYNCS.PHASECHK.TRANS64 P0, [R3+URZ+0x32460], R2 ;  /* 0x03246002030085a7 */ /* 0x000e64000800007f */
[----:B-1----:R-:W-:Y:S05]  /*10530*/  @!P0 BRA `(.L_x_255) ;  /* 0xfffffffc00ec8947 */ /* 0x002fea000383ffff */
[----:B------:R-:W-:Y:S05]  /*10540*/  BRA `(.L_x_336) ;  /* 0xffffffd000107947 */ /* 0x000fea000383ffff */
.L_x_267:
[----:B-1----:R-:W-:-:S04]  /*10550*/  IMAD.U32 R3, RZ, RZ, UR38 ;  /* 0x00000026ff037e24 */ /* 0x002fc8000f8e00ff */
[----:B------:R1:W3:Y:S03]  /*10560*/  SYNCS.PHASECHK.TRANS64.TRYWAIT P0, [R3+URZ+0x32448], R2 ;  /* 0x03244802030075a7 */ /* 0x0002e6000800017f */
[----:B---3--:R-:W-:Y:S05]  /*10570*/  @!P0 NANOSLEEP.SYNCS 0x989680 ;  /* 0x009896800000895d */ /* 0x008fea0003900000 */
[----:B------:R-:W3:Y:S02]  /*10580*/  @!P0 SYNCS.PHASECHK.TRANS64 P0, [R3+URZ+0x32448], R2 ;  /* 0x03244802030085a7 */ /* 0x000ee4000800007f */
[----:B---3--:R-:W-:Y:S05]  /*10590*/  @!P0 BRA `(.L_x_267) ;  /* 0xfffffffc00ec8947 */ /* 0x008fea000383ffff */
[----:B------:R-:W-:Y:S05]  /*105a0*/  BRA `(.L_x_337) ;  /* 0xffffffd400987947 */ /* 0x000fea000383ffff */
.L_x_272:
[----:B-1----:R-:W-:-:S04]  /*105b0*/  IMAD.U32 R3, RZ, RZ, UR38 ;  /* 0x00000026ff037e24 */ /* 0x002fc8000f8e00ff */
[----:B------:R1:W3:Y:S03]  /*105c0*/  SYNCS.PHASECHK.TRANS64.TRYWAIT P0, [R3+URZ+0x32468], R2 ;  /* 0x03246802030075a7 */ /* 0x0002e6000800017f */
[----:B---3--:R-:W-:Y:S05]  /*105d0*/  @!P0 NANOSLEEP.SYNCS 0x989680 ;  /* 0x009896800000895d */ /* 0x008fea0003900000 */
[----:B------:R-:W3:Y:S02]  /*105e0*/  @!P0 SYNCS.PHASECHK.TRANS64 P0, [R3+URZ+0x32468], R2 ;  /* 0x03246802030085a7 */ /* 0x000ee4000800007f */
[----:B---3--:R-:W-:Y:S05]  /*105f0*/  @!P0 BRA `(.L_x_272) ;  /* 0xfffffffc00ec8947 */ /* 0x008fea000383ffff */
[----:B------:R-:W-:Y:S05]  /*10600*/  BRA `(.L_x_338) ;  /* 0xffffffd400fc7947 */ /* 0x000fea000383ffff */
.L_x_279:
[----:B0-----:R0:W1:Y:S02]  /*10610*/  SYNCS.PHASECHK.TRANS64.TRYWAIT P0, [R2+URZ+0x32420], R7 ;  /* 0x03242007020075a7 */ /* 0x001064000800017f */
[----:B-1----:R-:W-:Y:S05]  /*10620*/  @!P0 NANOSLEEP.SYNCS 0x989680 ;  /* 0x009896800000895d */ /* 0x002fea0003900000 */
[----:B------:R-:W1:Y:S02]  /*10630*/  @!P0 SYNCS.PHASECHK.TRANS64 P0, [R2+URZ+0x32420], R7 ;  /* 0x03242007020085a7 */ /* 0x000e64000800007f */
[----:B-1----:R-:W-:Y:S05]  /*10640*/  @!P0 BRA `(.L_x_279) ;  /* 0xfffffffc00f08947 */ /* 0x002fea000383ffff */
[----:B------:R-:W-:Y:S05]  /*10650*/  BRA `(.L_x_339) ;  /* 0xffffffdc00187947 */ /* 0x000fea000383ffff */
.L_x_280:
[----:B------:R-:W1:Y:S01]  /*10660*/  S2R R3, SR_TID.X ;  /* 0x0000000000037919 */ /* 0x000e620000002100 */
[----:B------:R-:W-:Y:S01]  /*10670*/  BSSY B0, `(.L_x_340) ;  /* 0x000000a000007945 */ /* 0x000fe20003800000 */
[----:B------:R-:W-:Y:S02]  /*10680*/  IMAD.MOV.U32 R12, RZ, RZ, RZ ;  /* 0x000000ffff0c7224 */ /* 0x000fe400078e00ff */
[----:B------:R-:W-:Y:S02]  /*10690*/  IMAD.MOV.U32 R11, RZ, RZ, 0x1f ;  /* 0x0000001fff0b7424 */ /* 0x000fe400078e00ff */
[----:B------:R-:W-:Y:S01]  /*106a0*/  IMAD.MOV.U32 R15, RZ, RZ, -0x1 ;  /* 0xffffffffff0f7424 */ /* 0x000fe200078e00ff */
[----:B-1----:R-:W-:-:S04]  /*106b0*/  SHF.R.U32.HI R3, RZ, 0x5, R3 ;  /* 0x00000005ff037819 */ /* 0x002fc80000011603 */
[----:B------:R-:W-:-:S05]  /*106c0*/  LOP3.LUT R3, R3, 0x3, RZ, 0xc0, !PT ;  /* 0x0000000303037812 */ /* 0x000fca00078ec0ff */
[----:B------:R-:W-:-:S07]  /*106d0*/  IMAD.MOV.U32 R13, RZ, RZ, R3 ;  /* 0x000000ffff0d7224 */ /* 0x000fce00078e0003 */
[----:B0-2---:R-:W-:Y:S05]  /*106e0*/  WARPSYNC.COLLECTIVE R15, `(.L_x_341) ;  /* 0x000000000f087348 */ /* 0x005fea0003c00000 */
[----:B--2---:R1:W2:Y:S02]  /*106f0*/  SHFL.IDX P6, R14, R13, R12, R11 ;  /* 0x0000000c0d0e7389 */ /* 0x0042a400000c000b */
[----:B012---:R-:W-:Y:S01]  /*10700*/  ENDCOLLECTIVE ;  /* 0x000000000000791b */ /* 0x007fe20003800000 */
.L_x_341:
[----:B------:R-:W-:Y:S05]  /*10710*/  BSYNC B0 ;  /* 0x0000000000007941 */ /* 0x000fea0003800000 */
.L_x_340:
[----:B------:R-:W-:Y:S05]  /*10720*/  BRA `(.L_x_342) ;  /* 0xffffffd800fc7947 */ /* 0x000fea000383ffff */
.L_x_281:
[----:B------:R-:W-:Y:S01]  /*10730*/  BSSY B0, `(.L_x_343) ;  /* 0x0000006000007945 */ /* 0x000fe20003800000 */
[----:B------:R-:W-:-:S07]  /*10740*/  IMAD.MOV.U32 R15, RZ, RZ, -0x1 ;  /* 0xffffffffff0f7424 */ /* 0x000fce00078e00ff */
[----:B01----:R-:W-:Y:S05]  /*10750*/  WARPSYNC.COLLECTIVE R15, `(.L_x_344) ;  /* 0x000000000f0c7348 */ /* 0x003fea0003c00000 */
[----:B------:R-:W-:Y:S02]  /*10760*/  ELECT P6, UR62, PT ;  /* 0x00000000003e782f */ /* 0x000fe400038c0000 */
[----:B------:R-:W-:Y:S01]  /*10770*/  MOV R14, UR62 ;  /* 0x0000003e000e7c02 */ /* 0x000fe20008000f00 */
[----:B01----:R-:W-:Y:S10]  /*10780*/  ENDCOLLECTIVE ;  /* 0x000000000000791b */ /* 0x003ff40003800000 */
.L_x_344:
[----:B------:R-:W-:Y:S05]  /*10790*/  BSYNC B0 ;  /* 0x0000000000007941 */ /* 0x000fea0003800000 */
.L_x_343:
[----:B------:R-:W-:Y:S05]  /*107a0*/  BRA `(.L_x_345) ;  /* 0xffffffd800f07947 */ /* 0x000fea000383ffff */
.L_x_283:
[----:B0-----:R0:W1:Y:S02]  /*107b0*/  SYNCS.PHASECHK.TRANS64.TRYWAIT P0, [R7+URZ], R4 ;  /* 0x00000004070075a7 */ /* 0x001064000800017f */
[----:B-1----:R-:W-:Y:S05]  /*107c0*/  @!P0 NANOSLEEP.SYNCS 0x989680 ;  /* 0x009896800000895d */ /* 0x002fea0003900000 */
[----:B------:R-:W1:Y:S02]  /*107d0*/  @!P0 SYNCS.PHASECHK.TRANS64 P0, [R7+URZ], R4 ;  /* 0x00000004070085a7 */ /* 0x000e64000800007f */
[----:B-1----:R-:W-:Y:S05]  /*107e0*/  @!P0 BRA `(.L_x_283) ;  /* 0xfffffffc00f08947 */ /* 0x002fea000383ffff */
[----:B------:R-:W-:Y:S05]  /*107f0*/  BRA `(.L_x_346) ;  /* 0xffffffdc002c7947 */ /* 0x000fea000383ffff */
.L_x_284:
[----:B-1----:R1:W2:Y:S02]  /*10800*/  SYNCS.PHASECHK.TRANS64.TRYWAIT P0, [R5+URZ], R0 ;  /* 0x00000000050075a7 */ /* 0x0022a4000800017f */
[----:B--2---:R-:W-:Y:S05]  /*10810*/  @!P0 NANOSLEEP.SYNCS 0x989680 ;  /* 0x009896800000895d */ /* 0x004fea0003900000 */
[----:B------:R-:W2:Y:S02]  /*10820*/  @!P0 SYNCS.PHASECHK.TRANS64 P0, [R5+URZ], R0 ;  /* 0x00000000050085a7 */ /* 0x000ea4000800007f */
[----:B--2---:R-:W-:Y:S05]  /*10830*/  @!P0 BRA `(.L_x_284) ;  /* 0xfffffffc00f08947 */ /* 0x004fea000383ffff */
[----:B------:R-:W-:Y:S05]  /*10840*/  BRA `(.L_x_347) ;  /* 0xffffffdc00207947 */ /* 0x000fea000383ffff */
.L_x_286:
[----:B-1----:R1:W2:Y:S02]  /*10850*/  SYNCS.PHASECHK.TRANS64.TRYWAIT P0, [R5+URZ], R4 ;  /* 0x00000004050075a7 */ /* 0x0022a4000800017f */
[----:B--2---:R-:W-:Y:S05]  /*10860*/  @!P0 NANOSLEEP.SYNCS 0x989680 ;  /* 0x009896800000895d */ /* 0x004fea0003900000 */
[----:B------:R-:W2:Y:S02]  /*10870*/  @!P0 SYNCS.PHASECHK.TRANS64 P0, [R5+URZ], R4 ;  /* 0x00000004050085a7 */ /* 0x000ea4000800007f */
[----:B--2---:R-:W-:Y:S05]  /*10880*/  @!P0 BRA `(.L_x_286) ;  /* 0xfffffffc00f08947 */ /* 0x004fea000383ffff */
[----:B------:R-:W-:Y:S05]  /*10890*/  BRA `(.L_x_348) ;  /* 0xffffffdc00247947 */ /* 0x000fea000383ffff */
.L_x_349:
        /* <DEDUP_REMOVED lines=14> */
.L_x_6129:


//--------------------- .text._ZN7cutlass13device_kernelIN5flash11enable_sm90INS1_16FlashAttnFwdSm90INS1_25CollectiveMainloopFwdSm90ILi2EN4cute5tupleIJNS5_1CILi1EEES8_S8_EEENS6_IJNS7_ILi128EEENS7_ILi96EEENS7_ILi64EEEEEELi256ENS_10bfloat16_tEfNS_4arch4Sm90ELb0ELb0ELb1ELb1ELb0ELb0ELb0ELb1ELb0ELb1ELb1ELb0EEENS1_21CollectiveEpilogueFwdINS6_IJSA_NS7_ILi256EEESB_EEES9_SE_SG_Li256ELb1ELb1ELb1ELb0EEENS1_36VarlenDynamicPersistentTileSchedulerILi128ELi96ELi256ELi128ELb1ELb1ELb1ELb0ELb1ELb1EEEEEEEEEvNT_6ParamsE --------------------------
	.section	.text._ZN7cutlass13device_kernelIN5flash11enable_sm90INS1_16FlashAttnFwdSm90INS1_25CollectiveMainloopFwdSm90ILi2EN4cute5tupleIJNS5_1CILi1EEES8_S8_EEENS6_IJNS7_ILi128EEENS7_ILi96EEENS7_ILi64EEEEEELi256ENS_10bfloat16_tEfNS_4arch4Sm90ELb0ELb0ELb1ELb1ELb0ELb0ELb0ELb1ELb0ELb1ELb1ELb0EEENS1_21CollectiveEpilogueFwdINS6_IJSA_NS7_ILi256EEESB_EEES9_SE_SG_Li256ELb1ELb1ELb1ELb0EEENS1_36VarlenDynamicPersistentTileSchedulerILi128ELi96ELi256ELi128ELb1ELb1ELb1ELb0ELb1ELb1EEEEEEEEEvNT_6ParamsE,"ax",@progbits
	.align	128
.text._ZN7cutlass13device_kernelIN5flash11enable_sm90INS1_16FlashAttnFwdSm90INS1_25CollectiveMainloopFwdSm90ILi2EN4cute5tupleIJNS5_1CILi1EEES8_S8_EEENS6_IJNS7_ILi128EEENS7_ILi96EEENS7_ILi64EEEEEELi256ENS_10bfloat16_tEfNS_4arch4Sm90ELb0ELb0ELb1ELb1ELb0ELb0ELb0ELb1ELb0ELb1ELb1ELb0EEENS1_21CollectiveEpilogueFwdINS6_IJSA_NS7_ILi256EEESB_EEES9_SE_SG_Li256ELb1ELb1ELb1ELb0EEENS1_36VarlenDynamicPersistentTileSchedulerILi128ELi96ELi256ELi128ELb1ELb1ELb1ELb0ELb1ELb1EEEEEEEEEvNT_6ParamsE:
        .type           _ZN7cutlass13device_kernelIN5flash11enable_sm90INS1_16FlashAttnFwdSm90INS1_25CollectiveMainloopFwdSm90ILi2EN4cute5tupleIJNS5_1CILi1EEES8_S8_EEENS6_IJNS7_ILi128EEENS7_ILi96EEENS7_ILi64EEEEEELi256ENS_10bfloat16_tEfNS_4arch4Sm90ELb0ELb0ELb1ELb1ELb0ELb0ELb0ELb1ELb0ELb1ELb1ELb0EEENS1_21CollectiveEpilogueFwdINS6_IJSA_NS7_ILi256EEESB_EEES9_SE_SG_Li256ELb1ELb1ELb1ELb0EEENS1_36VarlenDynamicPersistentTileSchedulerILi128ELi96ELi256ELi128ELb1ELb1ELb1ELb0ELb1ELb1EEEEEEEEEvNT_6ParamsE,@function
        .size           _ZN7cutlass13device_kernelIN5flash11enable_sm90INS1_16FlashAttnFwdSm90INS1_25CollectiveMainloopFwdSm90ILi2EN4cute5tupleIJNS5_1CILi1EEES8_S8_EEENS6_IJNS7_ILi128EEENS7_ILi96EEENS7_ILi64EEEEEELi256ENS_10bfloat16_tEfNS_4arch4Sm90ELb0ELb0ELb1ELb1ELb0ELb0ELb0ELb1ELb0ELb1ELb1ELb0EEENS1_21CollectiveEpilogueFwdINS6_IJSA_NS7_ILi256EEESB_EEES9_SE_SG_Li256ELb1ELb1ELb1ELb0EEENS1_36VarlenDynamicPersistentTileSchedulerILi128ELi96ELi256ELi128ELb1ELb1ELb1ELb0ELb1ELb1EEEEEEEEEvNT_6ParamsE,(.L_x_6130 - _ZN7cutlass13device_kernelIN5flash11enable_sm90INS1_16FlashAttnFwdSm90INS1_25CollectiveMainloopFwdSm90ILi2EN4cute5tupleIJNS5_1CILi1EEES8_S8_EEENS6_IJNS7_ILi128EEENS7_ILi96EEENS7_ILi64EEEEEELi256ENS_10bfloat16_tEfNS_4arch4Sm90ELb0ELb0ELb1ELb1ELb0ELb0ELb0ELb1ELb0ELb1ELb1ELb0EEENS1_21CollectiveEpilogueFwdINS6_IJSA_NS7_ILi256EEESB_EEES9_SE_SG_Li256ELb1ELb1ELb1ELb0EEENS1_36VarlenDynamicPersistentTileSchedulerILi128ELi96ELi256ELi128ELb1ELb1ELb1ELb0ELb1ELb1EEEEEEEEEvNT_6ParamsE)
        .other          _ZN7cutlass13device_kernelIN5flash11enable_sm90INS1_16FlashAttnFwdSm90INS1_25CollectiveMainloopFwdSm90ILi2EN4cute5tupleIJNS5_1CILi1EEES8_S8_EEENS6_IJNS7_ILi128EEENS7_ILi96EEENS7_ILi64EEEEEELi256ENS_10bfloat16_tEfNS_4arch4Sm90ELb0ELb0ELb1ELb1ELb0ELb0ELb0ELb1ELb0ELb1ELb1ELb0EEENS1_21CollectiveEpilogueFwdINS6_IJSA_NS7_ILi256EEESB_EEES9_SE_SG_Li256ELb1ELb1ELb1ELb0EEENS1_36VarlenDynamicPersistentTileSchedulerILi128ELi96ELi256ELi128ELb1ELb1ELb1ELb0ELb1ELb1EEEEEEEEEvNT_6ParamsE,@"STO_CUDA_ENTRY STV_DEFAULT"
_ZN7cutlass13device_kernelIN5flash11enable_sm90INS1_16FlashAttnFwdSm90INS1_25CollectiveMainloopFwdSm90ILi2EN4cute5tupleIJNS5_1CILi1EEES8_S8_EEENS6_IJNS7_ILi128EEENS7_ILi96EEENS7_ILi64EEEEEELi256ENS_10bfloat16_tEfNS_4arch4Sm90ELb0ELb0ELb1ELb1ELb0ELb0ELb0ELb1ELb0ELb1ELb1ELb0EEENS1_21CollectiveEpilogueFwdINS6_IJSA_NS7_ILi256EEESB_EEES9_SE_SG_Li256ELb1ELb1ELb1ELb0EEENS1_36VarlenDynamicPersistentTileSchedulerILi128ELi96ELi256ELi128ELb1ELb1ELb1ELb0ELb1ELb1EEEEEEEEEvNT_6ParamsE:
        /* <DEDUP_REMOVED lines=18> */
.L_x_351:
[----:B------:R-:W-:Y:S05]  /*0120*/  BSYNC B0 ;  /* 0x0000000000007941 */ /* 0x000fea0003800000 */
.L_x_350:
        /* <DEDUP_REMOVED lines=41> */
.L_x_352:
        /* <DEDUP_REMOVED lines=22> */
.L_x_353:
        /* <DEDUP_REMOVED lines=18> */
.L_x_354:
        /* <DEDUP_REMOVED lines=22> */
.L_x_355:
        /* <DEDUP_REMOVED lines=22> */
.L_x_356:
[----:B------:R-:W-:Y:S01]  /*0900*/  PLOP3.LUT P0, PT, PT, PT, UP0, 0x80, 0x0 ;  /* 0x000000000000781c */ /* 0x000fe20003f0f008 */
[----:B------:R-:W-:Y:S01]  /*0910*/  UMOV UR36, 0x1 ;  /* 0x0000000100247882 */ /* 0x000fe20000000000 */
[----:B------:R-:W-:Y:S01]  /*0920*/  NOP ;  /* 0x0000000000007918 */ /* 0x000fe20000000000 */
[----:B------:R-:W-:Y:S01]  /*0930*/  USEL UR36, UR36, 0x2, !UP0 ;  /* 0x0000000224247887 */ /* 0x000fe2000c000000 */
[----:B------:R-:W-:Y:S01]  /*0940*/  ULDC.64 UR40, c[0x0][0x208] ;  /* 0x0000820000287ab9 */ /* 0x000fe20000000a00 */
[----:B012-4-:R-:W-:Y:S08]  /*0950*/  BAR.SYNC.DEFER_BLOCKING 0x0 ;  /* 0x0000000000007b1d */ /* 0x017ff00000010000 */
[----:B------:R-:W-:Y:S05]  /*0960*/  @!P0 BRA `(.L_x_357) ;  /* 0x000000a800e88947 */ /* 0x000fea0003800000 */
.L_x_358:
[----:B------:R-:W-:-:S08]  /*0970*/  NOP ;  /* 0x0000000000007918 */ /* 0x000fd00000000000 */
[----:B------:R-:W0:Y:S02]  /*0980*/  USETMAXREG.TRY_ALLOC.CTAPOOL UP0, 0xf0 ;  /* 0x000000f0000079c8 */ /* 0x000e240008000600 */
[----:B0-----:R-:W-:-:S13]  /*0990*/  PLOP3.LUT P0, PT, PT, PT, UP0, 0x80, 0x0 ;  /* 0x000000000000781c */ /* 0x001fda0003f0f008 */
[----:B------:R-:W-:Y:S05]  /*09a0*/  @!P0 BRA `(.L_x_358) ;  /* 0xfffffffc00f08947 */ /* 0x000fea000383ffff */
[----:B------:R-:W-:Y:S01]  /*09b0*/  SHF.R.U32.HI R0, RZ, 0x7, R6 ;  /* 0x00000007ff007819 */ /* 0x000fe20000011606 */
[----:B------:R-:W0:Y:S08]  /*09c0*/  S2UR UR5, SR_CgaCtaId ;  /* 0x00000000000579c3 */ /* 0x000e300000008800 */
[----:B------:R-:W-:Y:S06]  /*09d0*/  BAR.ARV 0x8, 0x180 ;  /* 0x0206000000007b1d */ /* 0x000fec0000002000 */
[----:B------:R-:W-:Y:S01]  /*09e0*/  ISETP.NE.AND P0, PT, R0, 0x1, PT ;  /* 0x000000010000780c */ /* 0x000fe20003f05270 */
[----:B------:R-:W-:-:S12]  /*09f0*/  UMOV UR4, 0x400 ;  /* 0x0000040000047882 */ /* 0x000fd80000000000 */
[----:B------:R-:W-:Y:S06]  /*0a00*/  @!P0 BAR.ARV 0x9, 0x100 ;  /* 0x0244000000008b1d */ /* 0x000fec0000002000 */
[----:B0-----:R-:W-:Y:S02]  /*0a10*/  ULEA UR4, UR5, UR4, 0x18 ;  /* 0x0000000405047291 */ /* 0x001fe4000f8ec03f */
[----:B------:R-:W-:Y:S07]  /*0a20*/  BAR.SYNC.DEFER_BLOCKING 0x5, 0x180 ;  /* 0x0146000000007b1d */ /* 0x000fee0000010000 */
[----:B------:R-:W0:Y:S01]  /*0a30*/  LDS.128 R8, [UR4+0x228d0] ;  /* 0x0228d004ff087984 */ /* 0x000e220008000c00 */
[----:B------:R-:W-:Y:S01]  /*0a40*/  ULDC UR4, c[0x0][0xc3c] ;  /* 0x00030f0000047ab9 */ /* 0x000fe20000000800 */
[----:B------:R-:W-:Y:S06]  /*0a50*/  BAR.ARV 0x4, 0x180 ;  /* 0x0106000000007b1d */ /* 0x000fec0000002000 */
[----:B0-----:R-:W-:-:S13]  /*0a60*/  ISETP.GE.AND P0, PT, R11, UR4, PT ;  /* 0x000000040b007c0c */ /* 0x001fda000bf06270 */
[----:B------:R-:W-:Y:S05]  /*0a70*/  @P0 EXIT ;  /* 0x000000000000094d */ /* 0x000fea0003800000 */
[----:B------:R-:W-:Y:S01]  /*0a80*/  VIADD R6, R6, 0xffffff80 ;  /* 0xffffff8006067836 */ /* 0x000fe20000000000 */
[----:B------:R-:W-:Y:S01]  /*0a90*/  R2UR UR5, R9 ;  /* 0x00000000090572ca */ /* 0x000fe200000e0000 */
[----:B------:R-:W-:Y:S01]  /*0aa0*/  ULOP3.LUT UR49, UR36, 0x1, URZ, 0xfc, !UPT ;  /* 0x0000000124317892 */ /* 0x000fe2000f8efc3f */
[----:B------:R-:W-:Y:S01]  /*0ab0*/  R2UR UR6, R10 ;  /* 0x000000000a0672ca */ /* 0x000fe200000e0000 */
[----:B------:R-:W-:Y:S01]  /*0ac0*/  UMOV UR48, URZ ;  /* 0x0000003f00307c82 */ /* 0x000fe20008000000 */
[----:B------:R-:W-:Y:S01]  /*0ad0*/  SHF.R.S32.HI R3, RZ, 0x1f, R6 ;  /* 0x0000001fff037819 */ /* 0x000fe20000011406 */
[----:B------:R-:W-:Y:S01]  /*0ae0*/  UMOV UR47, URZ ;  /* 0x0000003f002f7c82 */ /* 0x000fe20008000000 */
[----:B------:R-:W-:Y:S01]  /*0af0*/  R2UR UR7, R11 ;  /* 0x000000000b0772ca */ /* 0x000fe200000e0000 */
[----:B------:R-:W-:Y:S01]  /*0b00*/  UMOV UR37, URZ ;  /* 0x0000003f00257c82 */ /* 0x000fe20008000000 */
[CC--:B------:R-:W-:Y:S02]  /*0b10*/  LEA.HI R0, R3.reuse, R6.reuse, RZ, 0x7 ;  /* 0x0000000603007211 */ /* 0x0c0fe400078f38ff */
[----:B------:R-:W-:-:S02]  /*0b20*/  LEA.HI R2, R3, R6, RZ, 0x5 ;  /* 0x0000000603027211 */ /* 0x000fc400078f28ff */
[----:B------:R-:W-:Y:S02]  /*0b30*/  LOP3.LUT R5, R0, 0xffffff80, RZ, 0xc0, !PT ;  /* 0xffffff8000057812 */ /* 0x000fe400078ec0ff */
[CC--:B------:R-:W-:Y:S01]  /*0b40*/  LEA.HI R4, R3.reuse, R6.reuse, RZ, 0x2 ;  /* 0x0000000603047211 */ /* 0x0c0fe200078f10ff */
[----:B------:R-:W-:Y:S01]  /*0b50*/  IMAD.SHL.U32 R7, R2, 0x20, RZ ;  /* 0x0000002002077824 */ /* 0x000fe200078e00ff */
[----:B------:R-:W-:Y:S01]  /*0b60*/  LEA.HI R3, R3, R6, RZ, 0x4 ;  /* 0x0000000603037211 */ /* 0x000fe200078f20ff */
[----:B------:R-:W-:Y:S01]  /*0b70*/  IMAD.IADD R222, R6, 0x1, -R5 ;  /* 0x0000000106de7824 */ /* 0x000fe200078e0a05 */
[----:B------:R-:W-:Y:S02]  /*0b80*/  LOP3.LUT R13, R4, 0xfffffffc, RZ, 0xc0, !PT ;  /* 0xfffffffc040d7812 */ /* 0x000fe400078ec0ff */
[----:B------:R-:W-:Y:S02]  /*0b90*/  SHF.R.S32.HI R2, RZ, 0x4, R3 ;  /* 0x00000004ff027819 */ /* 0x000fe40000011403 */
[----:B------:R-:W-:Y:S01]  /*0ba0*/  SHF.R.S32.HI R9, RZ, 0x1f, R222 ;  /* 0x0000001fff097819 */ /* 0x000fe200000114de */
[----:B------:R-:W-:Y:S01]  /*0bb0*/  IMAD.IADD R13, R6, 0x1, -R13 ;  /* 0x00000001060d7824 */ /* 0x000fe200078e0a0d */
[----:B------:R-:W-:-:S02]  /*0bc0*/  LOP3.LUT R5, R3, 0x3fffff0, RZ, 0xc0, !PT ;  /* 0x03fffff003057812 */ /* 0x000fc400078ec0ff */
[----:B------:R-:W-:Y:S02]  /*0bd0*/  LEA.HI R8, R9, R222, RZ, 0x2 ;  /* 0x000000de09087211 */ /* 0x000fe400078f10ff */
[----:B------:R-:W-:Y:S01]  /*0be0*/  LEA.HI R4, R3, R2, RZ, 0x1 ;  /* 0x0000000203047211 */ /* 0x000fe200078f08ff */
[----:B------:R-:W-:Y:S01]  /*0bf0*/  IMAD.IADD R5, R6, 0x1, -R5 ;  /* 0x0000000106057824 */ /* 0x000fe200078e0a05 */
[--C-:B------:R-:W-:Y:S02]  /*0c00*/  SHF.R.S32.HI R10, RZ, 0x2, R8.reuse ;  /* 0x00000002ff0a7819 */ /* 0x100fe40000011408 */
[----:B------:R-:W-:Y:S02]  /*0c10*/  SHF.R.S32.HI R11, RZ, 0x1f, R8 ;  /* 0x0000001fff0b7819 */ /* 0x000fe40000011408 */
[----:B------:R-:W-:Y:S02]  /*0c20*/  SHF.R.S32.HI R3, RZ, 0x7, R0 ;  /* 0x00000007ff037819 */ /* 0x000fe40000011400 */
[----:B------:R-:W-:-:S02]  /*0c30*/  LEA.HI R11, R11, R10, RZ, 0x3 ;  /* 0x0000000a0b0b7211 */ /* 0x000fc400078f18ff */
[----:B------:R-:W-:Y:S02]  /*0c40*/  LOP3.LUT R6, R7, 0xfffffc00, RZ, 0xc0, !PT ;  /* 0xfffffc0007067812 */ /* 0x000fe400078ec0ff */
[----:B------:R-:W-:Y:S02]  /*0c50*/  LOP3.LUT R7, R4, 0x1ffffffe, RZ, 0xc0, !PT ;  /* 0x1ffffffe04077812 */ /* 0x000fe400078ec0ff */
[----:B------:R-:W-:Y:S01]  /*0c60*/  LOP3.LUT R11, R11, 0xfffffff8, RZ, 0xc0, !PT ;  /* 0xfffffff80b0b7812 */ /* 0x000fe200078ec0ff */
[----:B------:R-:W-:Y:S01]  /*0c70*/  IMAD R6, R5, 0x40, R6 ;  /* 0x0000004005067824 */ /* 0x000fe200078e0206 */
[----:B------:R-:W-:Y:S01]  /*0c80*/  LEA.HI R0, R0, R3, RZ, 0x1 ;  /* 0x0000000300007211 */ /* 0x000fe200078f08ff */
[----:B------:R-:W-:Y:S01]  /*0c90*/  IMAD.IADD R7, R2, 0x1, -R7 ;  /* 0x0000000102077824 */ /* 0x000fe200078e0a07 */
[----:B------:R-:W-:Y:S01]  /*0ca0*/  LEA.HI R9, R9, R222, RZ, 0x5 ;  /* 0x000000de09097211 */ /* 0x000fe200078f28ff */
[----:B------:R-:W-:Y:S01]  /*0cb0*/  IMAD.IADD R10, R10, 0x1, -R11 ;  /* 0x000000010a0a7824 */ /* 0x000fe200078e0a0b */
[----:B------:R-:W-:-:S02]  /*0cc0*/  LOP3.LUT R0, R0, 0x3fffffe, RZ, 0xc0, !PT ;  /* 0x03fffffe00007812 */ /* 0x000fc400078ec0ff */
[----:B------:R-:W-:Y:S02]  /*0cd0*/  SHF.R.S32.HI R9, RZ, 0x5, R9 ;  /* 0x00000005ff097819 */ /* 0x000fe40000011409 */
[----:B------:R-:W-:Y:S01]  /*0ce0*/  LEA.HI R2, R13, R13, RZ, 0x1 ;  /* 0x0000000d0d027211 */ /* 0x000fe200078f08ff */
[----:B------:R-:W-:Y:S01]  /*0cf0*/  IMAD.IADD R0, R3, 0x1, -R0 ;  /* 0x0000000103007824 */ /* 0x000fe200078e0a00 */
[----:B------:R-:W-:Y:S01]  /*0d00*/  LOP3.LUT R5, R8, 0x7ffffffc, RZ, 0xc0, !PT ;  /* 0x7ffffffc08057812 */ /* 0x000fe200078ec0ff */
[----:B------:R-:W-:Y:S01]  /*0d10*/  IMAD R9, R9, 0x10, R10 ;  /* 0x0000001009097824 */ /* 0x000fe200078e020a */
[----:B------:R-:W-:Y:S01]  /*0d20*/  LOP3.LUT R2, R2, 0x1ffffffe, RZ, 0xc0, !PT ;  /* 0x1ffffffe02027812 */ /* 0x000fe200078ec0ff */
[----:B------:R-:W-:Y:S02]  /*0d30*/  IMAD R3, R7, 0x8, R6 ;  /* 0x0000000807037824 */ /* 0x000fe400078e0206 */
[----:B------:R-:W-:Y:S02]  /*0d40*/  IMAD R0, R0, 0x40, R9 ;  /* 0x0000004000007824 */ /* 0x000fe400078e0209 */
[----:B------:R-:W-:Y:S01]  /*0d50*/  IMAD.IADD R13, R13, 0x1, -R2 ;  /* 0x000000010d0d7824 */ /* 0x000fe200078e0a02 */
[----:B------:R-:W-:Y:S01]  /*0d60*/  STL [R1+0x38], R3 ;  /* 0x0000380301007387 */ /* 0x000fe20000100800 */
[----:B------:R-:W-:-:S03]  /*0d70*/  IMAD.IADD R5, R222, 0x1, -R5 ;  /* 0x00000001de057824 */ /* 0x000fc600078e0a05 */
[----:B------:R0:W-:Y:S01]  /*0d80*/  STL [R1+0x30], R0 ;  /* 0x0000300001007387 */ /* 0x0001e20000100800 */
[----:B------:R-:W-:-:S04]  /*0d90*/  IMAD.SHL.U32 R2, R5, 0x2, RZ ;  /* 0x0000000205027824 */ /* 0x000fc800078e00ff */
[C---:B------:R-:W-:Y:S02]  /*0da0*/  VIADD R221, R2.reuse, 0x8 ;  /* 0x0000000802dd7836 */ /* 0x040fe40000000000 */
[C---:B------:R-:W-:Y:S02]  /*0db0*/  VIADD R220, R2.reuse, 0x10 ;  /* 0x0000001002dc7836 */ /* 0x040fe40000000000 */
[C---:B------:R-:W-:Y:S01]  /*0dc0*/  VIADD R219, R2.reuse, 0x18 ;  /* 0x0000001802db7836 */ /* 0x040fe20000000000 */
[----:B------:R-:W-:Y:S01]  /*0dd0*/  SHF.R.S32.HI R5, RZ, 0x1f, R221 ;  /* 0x0000001fff057819 */ /* 0x000fe200000114dd */
[----:B0-----:R-:W-:Y:S01]  /*0de0*/  IMAD R0, R13, 0x8, R0 ;  /* 0x000000080d007824 */ /* 0x001fe200078e0200 */
[----:B------:R-:W-:Y:S01]  /*0df0*/  SHF.R.S32.HI R4, RZ, 0x1f, R220 ;  /* 0x0000001fff047819 */ /* 0x000fe200000114dc */
[C---:B------:R-:W-:Y:S01]  /*0e00*/  VIADD R218, R2.reuse, 0x20 ;  /* 0x0000002002da7836 */ /* 0x040fe20000000000 */
[----:B------:R-:W-:Y:S01]  /*0e10*/  SHF.R.S32.HI R3, RZ, 0x1f, R219 ;  /* 0x0000001fff037819 */ /* 0x000fe200000114db */
[C---:B------:R-:W-:Y:S01]  /*0e20*/  VIADD R217, R2.reuse, 0x28 ;  /* 0x0000002802d97836 */ /* 0x040fe20000000000 */
[----:B------:R0:W-:Y:S01]  /*0e30*/  STL [R1+0x34], R0 ;  /* 0x0000340001007387 */ /* 0x0001e20000100800 */
[C---:B------:R-:W-:Y:S01]  /*0e40*/  VIADD R216, R2.reuse, 0x30 ;  /* 0x0000003002d87836 */ /* 0x040fe20000000000 */
[----:B------:R-:W-:Y:S01]  /*0e50*/  SHF.R.S32.HI R5, RZ, 0x1f, R218 ;  /* 0x0000001fff057819 */ /* 0x000fe200000114da */
        /* <DEDUP_REMOVED lines=42> */
[----:B------:R-:W-:Y:S01]  /*1100*/  VIADD R16, R2, 0xe0 ;  /* 0x000000e002107836 */ /* 0x000fe20000000000 */
[----:B------:R-:W-:-:S02]  /*1110*/  SHF.R.S32.HI R224, RZ, 0x1f, R18 ;  /* 0x0000001fffe07819 */ /* 0x000fc40000011412 */
[----:B0-----:R-:W-:-:S07]  /*1120*/  SHF.R.S32.HI R223, RZ, 0x1f, R17 ;  /* 0x0000001fffdf7819 */ /* 0x001fce0000011411 */
.L_x_404:
[----:B------:R-:W-:Y:S01]  /*1130*/  ULDC.64 UR8, c[0x0][0xc88] ;  /* 0x0003220000087ab9 */ /* 0x000fe20000000a00 */
[----:B------:R-:W-:Y:S01]  /*1140*/  ULDC.64 UR10, c[0x0][0xa20] ;  /* 0x00028800000a7ab9 */ /* 0x000fe20000000a00 */
[----:B------:R-:W-:Y:S01]  /*1150*/  UIMAD.WIDE UR8, UR7, 0x4, UR8 ;  /* 0x00000004070878a5 */ /* 0x000fe2000f8e0208 */
[----:B------:R-:W-:-:S05]  /*1160*/  ULDC UR4, c[0x0][0x424] ;  /* 0x0001090000047ab9 */ /* 0x000fca0000000800 */
[----:B012---:R-:W-:Y:S02]  /*1170*/  IMAD.U32 R4, RZ, RZ, UR8 ;  /* 0x00000008ff047e24 */ /* 0x007fe4000f8e00ff */
[----:B---3--:R-:W-:Y:S01]  /*1180*/  IMAD.U32 R5, RZ, RZ, UR9 ;  /* 0x00000009ff057e24 */ /* 0x008fe2000f8e00ff */
[----:B------:R-:W-:-:S04]  /*1190*/  ULDC.64 UR8, c[0x0][0xa28] ;  /* 0x00028a0000087ab9 */ /* 0x000fc80000000a00 */
[----:B------:R-:W2:Y:S01]  /*11a0*/  LDG.E R4, desc[UR40][R4.64] ;  /* 0x0000002804047981 */ /* 0x000ea2000c1e1900 */
[----:B------:R-:W-:Y:S02]  /*11b0*/  UISETP.NE.U32.AND UP0, UPT, UR8, URZ, UPT ;  /* 0x0000003f0800728c */ /* 0x000fe4000bf05070 */
[----:B------:R-:W-:Y:S02]  /*11c0*/  UISETP.NE.U32.AND UP1, UPT, UR10, URZ, UPT ;  /* 0x0000003f0a00728c */ /* 0x000fe4000bf25070 */
[----:B------:R-:W-:Y:S02]  /*11d0*/  UISETP.NE.AND.EX UP0, UPT, UR9, URZ, UPT, UP0 ;  /* 0x0000003f0900728c */ /* 0x000fe4000bf05300 */
[----:B------:R-:W-:-:S04]  /*11e0*/  UISETP.NE.AND.EX UP1, UPT, UR11, URZ, UPT, UP1 ;  /* 0x0000003f0b00728c */ /* 0x000fc8000bf25310 */
[----:B------:R-:W-:Y:S02]  /*11f0*/  PLOP3.LUT P0, PT, PT, PT, UP0, 0x80, 0x0 ;  /* 0x000000000000781c */ /* 0x000fe40003f0f008 */
[----:B------:R-:W-:Y:S02]  /*1200*/  PLOP3.LUT P1, PT, PT, PT, UP1, 0x80, 0x0 ;  /* 0x000000000000781c */ /* 0x000fe40003f2f018 */
[----:B--2---:R-:W-:-:S13]  /*1210*/  R2UR UR46, R4 ;  /* 0x00000000042e72ca */ /* 0x004fda00000e0000 */
[----:B------:R-:W-:Y:S02]  /*1220*/  USHF.R.S32.HI UR45, URZ, 0x1f, UR46 ;  /* 0x0000001f3f2d7899 */ /* 0x000fe4000801142e */
[----:B------:R-:W-:-:S04]  /*1230*/  @UP0 ULEA UR8, UP2, UR46, UR8, 0x2 ;  /* 0x000000082e080291 */ /* 0x000fc8000f84103f */
[----:B------:R-:W-:Y:S02]  /*1240*/  @UP0 ULEA.HI.X UR9, UR46, UR9, UR45, 0x2, UP2 ;  /* 0x000000092e090291 */ /* 0x000fe400090f142d */
[----:B------:R-:W-:Y:S01]  /*1250*/  @UP1 ULEA UR10, UP0, UR46, UR10, 0x2 ;  /* 0x0000000a2e0a1291 */ /* 0x000fe2000f80103f */
[----:B------:R-:W-:-:S03]  /*1260*/  IMAD.U32 R4, RZ, RZ, UR8 ;  /* 0x00000008ff047e24 */ /* 0x000fc6000f8e00ff */
[----:B------:R-:W-:Y:S01]  /*1270*/  @UP1 ULEA.HI.X UR11, UR46, UR11, UR45, 0x2, UP0 ;  /* 0x0000000b2e0b1291 */ /* 0x000fe200080f142d */
[----:B------:R-:W-:Y:S01]  /*1280*/  IMAD.U32 R5, RZ, RZ, UR9 ;  /* 0x00000009ff057e24 */ /* 0x000fe2000f8e00ff */
[----:B------:R-:W-:Y:S01]  /*1290*/  ULDC.64 UR8, c[0x0][0x418] ;  /* 0x0001060000087ab9 */ /* 0x000fe20000000a00 */
[----:B----4-:R-:W-:-:S03]  /*12a0*/  IMAD.U32 R6, RZ, RZ, UR10 ;  /* 0x0000000aff067e24 */ /* 0x010fc6000f8e00ff */
[----:B------:R-:W-:Y:S01]  /*12b0*/  IMAD.U32 R7, RZ, RZ, UR11 ;  /* 0x0000000bff077e24 */ /* 0x000fe2000f8e00ff */
[----:B------:R-:W2:Y:S04]  /*12c0*/  @P0 LDG.E R4, desc[UR40][R4.64] ;  /* 0x0000002804040981 */ /* 0x000ea8000c1e1900 */
[----:B------:R-:W3:Y:S01]  /*12d0*/  @P1 LDG.E R6, desc[UR40][R6.64] ;  /* 0x0000002806061981 */ /* 0x000ee2000c1e1900 */
[----:B------:R-:W-:Y:S01]  /*12e0*/  UISETP.NE.U32.AND UP0, UPT, UR8, URZ, UPT ;  /* 0x0000003f0800728c */ /* 0x000fe2000bf05070 */
[----:B------:R-:W-:Y:S01]  /*12f0*/  UMOV UR44, UR5 ;  /* 0x00000005002c7c82 */ /* 0x000fe20008000000 */
[----:B------:R-:W-:Y:S02]  /*1300*/  ULDC UR5, c[0x0][0x2f0] ;  /* 0x0000bc0000057ab9 */ /* 0x000fe40000000800 */
[----:B------:R-:W-:Y:S01]  /*1310*/  UISETP.NE.AND.EX UP0, UPT, UR9, URZ, UPT, UP0 ;  /* 0x0000003f0900728c */ /* 0x000fe2000bf05300 */
[----:B------:R-:W-:Y:S01]  /*1320*/  UMOV UR51, URZ ;  /* 0x0000003f00337c82 */ /* 0x000fe20008000000 */
[----:B------:R-:W-:-:S02]  /*1330*/  ULOP3.LUT UR43, UR6, 0xffff, URZ, 0xc0, !UPT ;  /* 0x0000ffff062b7892 */ /* 0x000fc4000f8ec03f */
[----:B------:R-:W-:Y:S02]  /*1340*/  USEL UR4, UR4, 0x1, UP0 ;  /* 0x0000000104047887 */ /* 0x000fe40008000000 */
[----:B------:R-:W-:Y:S02]  /*1350*/  ULOP3.LUT UR7, UR6, 0xff0000, URZ, 0xc0, !UPT ;  /* 0x00ff000006077892 */ /* 0x000fe4000f8ec03f */
[----:B------:R-:W-:Y:S02]  /*1360*/  UIMAD UR4, UR4, UR5, URZ ;  /* 0x00000005040472a4 */ /* 0x000fe4000f8e023f */
[----:B------:R-:W-:Y:S01]  /*1370*/  ULOP3.LUT UR6, UR6, 0xff000000, URZ, 0xc0, !UPT ;  /* 0xff00000006067892 */ /* 0x000fe2000f8ec03f */
[----:B--2---:R-:W-:-:S04]  /*1380*/  @P0 R2UR UR51, R4 ;  /* 0x00000000043302ca */ /* 0x004fc800000e0000 */
[----:B---3--:R-:W-:Y:S01]  /*1390*/  @P1 R2UR UR4, R6 ;  /* 0x00000000060412ca */ /* 0x008fe200000e0000 */
[----:B-----5:R-:W-:-:S14]  /*13a0*/  @P1 BRA `(.L_x_359) ;  /* 0x0000000000341947 */ /* 0x020fdc0003800000 */
[----:B------:R-:W-:Y:S02]  /*13b0*/  ULDC.64 UR8, c[0x0][0xa08] ;  /* 0x0002820000087ab9 */ /* 0x000fe40000000a00 */
[----:B------:R-:W-:-:S04]  /*13c0*/  ISETP.NE.U32.AND P0, PT, RZ, UR8, PT ;  /* 0x00000008ff007c0c */ /* 0x000fc8000bf05070 */
[----:B------:R-:W-:-:S13]  /*13d0*/  ISETP.NE.AND.EX P0, PT, RZ, UR9, PT, P0 ;  /* 0x00000009ff007c0c */ /* 0x000fda000bf05300 */
[----:B------:R-:W-:Y:S05]  /*13e0*/  @!P0 BRA `(.L_x_359) ;  /* 0x0000000000248947 */ /* 0x000fea0003800000 */
[----:B------:R-:W-:Y:S02]  /*13f0*/  ULDC.64 UR4, c[0x0][0xa08] ;  /* 0x0002820000047ab9 */ /* 0x000fe40000000a00 */
[----:B------:R-:W-:-:S06]  /*1400*/  UIMAD.WIDE UR4, UR46, 0x4, UR4 ;  /* 0x000000042e0478a5 */ /* 0x000fcc000f8e0204 */
[----:B------:R-:W-:Y:S02]  /*1410*/  IMAD.U32 R4, RZ, RZ, UR4 ;  /* 0x00000004ff047e24 */ /* 0x000fe4000f8e00ff */
[----:B------:R-:W-:-:S05]  /*1420*/  IMAD.U32 R5, RZ, RZ, UR5 ;  /* 0x00000005ff057e24 */ /* 0x000fca000f8e00ff */
[----:B------:R-:W2:Y:S04]  /*1430*/  LDG.E R3, desc[UR40][R4.64] ;  /* 0x0000002804037981 */ /* 0x000ea8000c1e1900 */
[----:B------:R-:W3:Y:S01]  /*1440*/  LDG.E R0, desc[UR40][R4.64+0x4] ;  /* 0x0000042804007981 */ /* 0x000ee2000c1e1900 */
[----:B--2---:R-:W-:Y:S02]  /*1450*/  R2UR UR4, R3 ;  /* 0x00000000030472ca */ /* 0x004fe400000e0000 */
[----:B---3--:R-:W-:-:S13]  /*1460*/  R2UR UR5, R0 ;  /* 0x00000000000572ca */ /* 0x008fda00000e0000 */
[----:B------:R-:W-:-:S12]  /*1470*/  UIADD3 UR4, -UR4, UR5, URZ ;  /* 0x0000000504047290 */ /* 0x000fd8000fffe13f */
.L_x_359:
[----:B------:R-:W-:Y:S02]  /*1480*/  UIADD3 UR51, -UR51, UR4, URZ ;  /* 0x0000000433337290 */ /* 0x000fe4000fffe13f */
[----:B------:R-:W-:Y:S02]  /*1490*/  USHF.R.U32.HI UR6, URZ, 0x8, UR6 ;  /* 0x000000083f067899 */ /* 0x000fe40008011606 */
[----:B------:R-:W-:Y:S02]  /*14a0*/  UISETP.GE.AND UP0, UPT, UR51, 0x1, UPT ;  /* 0x000000013300788c */ /* 0x000fe4000bf06270 */
[----:B------:R-:W-:Y:S02]  /*14b0*/  UIADD3 UR4, UR51, 0x5f, URZ ;  /* 0x0000005f33047890 */ /* 0x000fe4000fffe03f */
[----:B------:R-:W-:Y:S02]  /*14c0*/  ULEA.HI UR7, UR7, UR6, URZ, 0x10 ;  /* 0x0000000607077291 */ /* 0x000fe4000f8f803f */
[----:B------:R-:W-:Y:S01]  /*14d0*/  PLOP3.LUT P0, PT, PT, PT, UP0, 0x80, 0x0 ;  /* 0x000000000000781c */ /* 0x000fe20003f0f008 */
[----:B------:R-:W-:-:S02]  /*14e0*/  UIMAD.WIDE UR4, UR4, 0x2aaaaaab, URZ ;  /* 0x2aaaaaab040478a5 */ /* 0x000fc4000f8e023f */
[----:B------:R-:W-:Y:S02]  /*14f0*/  ULOP3.LUT UR42, UR7, 0xff, URZ, 0xc0, !UPT ;  /* 0x000000ff072a7892 */ /* 0x000fe4000f8ec03f */
[----:B------:R-:W-:Y:S02]  /*1500*/  USHF.R.U32.HI UR6, URZ, 0x1f, UR5 ;  /* 0x0000001f3f067899 */ /* 0x000fe40008011605 */
[----:B------:R-:W-:Y:S01]  /*1510*/  USHF.R.U32.HI UR39, URZ, 0x10, UR7 ;  /* 0x000000103f277899 */ /* 0x000fe20008011607 */
[----:B------:R-:W-:Y:S01]  /*1520*/  UMOV UR4, URZ ;  /* 0x0000003f00047c82 */ /* 0x000fe20008000000 */
[----:B------:R-:W-:-:S04]  /*1530*/  ULEA.HI.SX32 UR9, UR5, UR6, 0x1c ;  /* 0x0000000605097291 */ /* 0x000fc8000f8fe23f */
[----:B------:R-:W-:Y:S08]  /*1540*/  @!P0 BRA `(.L_x_360) ;  /* 0x0000000000908947 */ /* 0x000ff00003800000 */
[----:B------:R-:W-:Y:S01]  /*1550*/  UISETP.NE.AND UP0, UPT, UR39, URZ, UPT ;  /* 0x0000003f2700728c */ /* 0x000fe2000bf05270 */
[----:B------:R-:W-:-:S03]  /*1560*/  ULDC UR4, c[0x0][0x9f0] ;  /* 0x00027c0000047ab9 */ /* 0x000fc60000000800 */
[----:B------:R-:W-:-:S03]  /*1570*/  USEL UR10, UR39, UR4, UP0 ;  /* 0x00000004270a7287 */ /* 0x000fc60008000000 */
[----:B------:R-:W-:Y:S01]  /*1580*/  UMOV UR4, URZ ;  /* 0x0000003f00047c82 */ /* 0x000fe20008000000 */
[----:B------:R-:W-:Y:S02]  /*1590*/  UIADD3 UR6, UR9, -0x1, UR10 ;  /* 0xffffffff09067890 */ /* 0x000fe4000fffe00a */
[----:B------:R-:W-:-:S04]  /*15a0*/  IMAD.U32 R4, RZ, RZ, UR10 ;  /* 0x0000000aff047e24 */ /* 0x000fc8000f8e00ff */
[----:B------:R-:W-:Y:S01]  /*15b0*/  IMAD.U32 R5, RZ, RZ, UR6 ;  /* 0x00000006ff057e24 */ /* 0x000fe2000f8e00ff */
[-C--:B------:R-:W-:Y:S01]  /*15c0*/  IABS R0, R4.reuse ;  /* 0x0000000400007213 */ /* 0x080fe20000000000 */
[----:B------:R-:W-:Y:S01]  /*15d0*/  ULOP3.LUT UR6, UR6, UR10, URZ, 0x3c, !UPT ;  /* 0x0000000a06067292 */ /* 0x000fe2000f8e3c3f */
[----:B------:R-:W-:Y:S02]  /*15e0*/  IABS R6, R4 ;  /* 0x0000000400067213 */ /* 0x000fe40000000000 */
[----:B------:R-:W-:Y:S02]  /*15f0*/  R2UR UR11, R0 ;  /* 0x00000000000b72ca */ /* 0x000fe400000e0000 */
[----:B------:R-:W-:-:S05]  /*1600*/  IABS R5, R5 ;  /* 0x0000000500057213 */ /* 0x000fca0000000000 */
[----:B------:R-:W-:-:S05]  /*1610*/  IMAD.MOV.U32 R4, RZ, RZ, R5 ;  /* 0x000000ffff047224 */ /* 0x000fca00078e0005 */
[----:B------:R-:W-:Y:S01]  /*1620*/  R2UR UR8, R4 ;  /* 0x00000000040872ca */ /* 0x000fe200000e0000 */
        /* <DEDUP_REMOVED lines=22> */
.L_x_360:
[----:B------:R-:W-:Y:S01]  /*1790*/  UIMAD UR38, UR42, UR4, URZ ;  /* 0x000000042a2672a4 */ /* 0x000fe2000f8e023f */
[----:B------:R-:W-:Y:S01]  /*17a0*/  IMAD.U32 R0, RZ, RZ, UR9 ;  /* 0x00000009ff007e24 */ /* 0x000fe2000f8e00ff */
[----:B------:R-:W-:Y:S01]  /*17b0*/  PLOP3.LUT P0, PT, PT, PT, PT, 0x80, 0x0 ;  /* 0x000000000000781c */ /* 0x000fe20003f0f070 */
[----:B------:R-:W-:Y:S01]  /*17c0*/  IMAD.U32 R3, RZ, RZ, UR4 ;  /* 0x00000004ff037e24 */ /* 0x000fe2000f8e00ff */
[----:B------:R-:W-:Y:S01]  /*17d0*/  CS2R R150, SRZ ;  /* 0x0000000000967805 */ /* 0x000fe2000001ff00 */
[----:B------:R-:W-:Y:S01]  /*17e0*/  IMAD.MOV.U32 R6, RZ, RZ, RZ ;  /* 0x000000ffff067224 */ /* 0x000fe200078e00ff */
[----:B------:R-:W-:Y:S01]  /*17f0*/  CS2R R148, SRZ ;  /* 0x0000000000947805 */ /* 0x000fe2000001ff00 */
[----:B------:R-:W-:Y:S01]  /*1800*/  IMAD.MOV.U32 R5, RZ, RZ, RZ ;  /* 0x000000ffff057224 */ /* 0x000fe200078e00ff */
[----:B------:R-:W-:Y:S02]  /*1810*/  VIADDMNMX R0, R3, UR38, R0, PT ;  /* 0x0000002603007c46 */ /* 0x000fe4000b800100 */
[----:B------:R-:W-:-:S02]  /*1820*/  CS2R R146, SRZ ;  /* 0x0000000000927805 */ /* 0x000fc4000001ff00 */
[----:B------:R-:W-:Y:S02]  /*1830*/  CS2R R144, SRZ ;  /* 0x0000000000907805 */ /* 0x000fe4000001ff00 */
[----:B------:R-:W-:Y:S02]  /*1840*/  CS2R R142, SRZ ;  /* 0x00000000008e7805 */ /* 0x000fe4000001ff00 */
[----:B------:R-:W-:Y:S02]  /*1850*/  R2UR UR50, R0 ;  /* 0x00000000003272ca */ /* 0x000fe400000e0000 */
        /* <DEDUP_REMOVED lines=11> */
[----:B------:R-:W-:Y:S01]  /*1910*/  CS2R R118, SRZ ;  /* 0x0000000000767805 */ /* 0x000fe2000001ff00 */
[----:B------:R-:W-:Y:S01]  /*1920*/  UISETP.GT.AND UP0, UPT, UR50, UR38, UPT ;  /* 0x000000263200728c */ /* 0x000fe2000bf04270 */
[----:B------:R-:W-:Y:S02]  /*1930*/  CS2R R116, SRZ ;  /* 0x0000000000747805 */ /* 0x000fe4000001ff00 */
[----:B------:R-:W-:Y:S02]  /*1940*/  CS2R R114, SRZ ;  /* 0x0000000000727805 */ /* 0x000fe4000001ff00 */
[----:B------:R-:W-:-:S02]  /*1950*/  CS2R R112, SRZ ;  /* 0x0000000000707805 */ /* 0x000fc4000001ff00 */
[----:B------:R-:W-:Y:S02]  /*1960*/  CS2R R110, SRZ ;  /* 0x00000000006e7805 */ /* 0x000fe4000001ff00 */
[----:B------:R-:W-:Y:S02]  /*1970*/  CS2R R108, SRZ ;  /* 0x00000000006c7805 */ /* 0x000fe4000001ff00 */
[----:B------:R-:W-:Y:S02]  /*1980*/  PLOP3.LUT P1, PT, PT, PT, UP0, 0x80, 0x0 ;  /* 0x000000000000781c */ /* 0x000fe40003f2f008 */
        /* <DEDUP_REMOVED lines=42> */
[----:B------:R-:W-:Y:S06]  /*1c30*/  @!P1 BRA `(.L_x_361) ;  /* 0x0000005000449947 */ /* 0x000fec0003800000 */
[----:B------:R-:W0:Y:S01]  /*1c40*/  S2R R0, SR_TID.X ;  /* 0x0000000000007919 */ /* 0x000e220000002100 */
[----:B------:R-:W1:Y:S01]  /*1c50*/  S2UR UR7, SR_CgaCtaId ;  /* 0x00000000000779c3 */ /* 0x000e620000008800 */
[----:B------:R-:W-:Y:S02]  /*1c60*/  UMOV UR6, 0x400 ;  /* 0x0000040000067882 */ /* 0x000fe40000000000 */
[----:B-1----:R-:W-:-:S04]  /*1c70*/  ULEA UR6, UR7, UR6, 0x18 ;  /* 0x0000000607067291 */ /* 0x002fc8000f8ec03f */
[----:B------:R-:W-:Y:S01]  /*1c80*/  UIADD3 UR6, UR6, 0x18400, URZ ;  /* 0x0001840006067890 */ /* 0x000fe2000fffe03f */
[----:B0-----:R-:W-:-:S03]  /*1c90*/  VIADD R0, R0, 0xffffff80 ;  /* 0xffffff8000007836 */ /* 0x001fc60000000000 */
[----:B------:R-:W-:Y:S02]  /*1ca0*/  ULOP3.LUT UP0, URZ, UR6, 0x1bf, URZ, 0xc0, !UPT ;  /* 0x000001bf063f7892 */ /* 0x000fe4000f80c03f */
[----:B------:R-:W-:-:S04]  /*1cb0*/  SHF.R.S32.HI R3, RZ, 0x1f, R0 ;  /* 0x0000001fff037819 */ /* 0x000fc80000011400 */
[----:B------:R-:W-:Y:S02]  /*1cc0*/  PLOP3.LUT P0, PT, PT, PT, UP0, 0x80, 0x0 ;  /* 0x000000000000781c */ /* 0x000fe40003f0f008 */
[----:B------:R-:W-:-:S04]  /*1cd0*/  LEA.HI R3, R3, R0, RZ, 0x7 ;  /* 0x0000000003037211 */ /* 0x000fc800078f38ff */
[----:B------:R-:W-:-:S06]  /*1ce0*/  SHF.R.S32.HI R3, RZ, 0x7, R3 ;  /* 0x00000007ff037819 */ /* 0x000fcc0000011403 */
[----:B------:R-:W0:Y:S02]  /*1cf0*/  SHFL.IDX PT, R3, R3, RZ, 0x1f ;  /* 0x00001fff03037589 */ /* 0x000e2400000e0000 */
[----:B0-----:R-:W-:-:S13]  /*1d00*/  R2UR UR4, R3 ;  /* 0x00000000030472ca */ /* 0x001fda00000e0000 */
        /* <DEDUP_REMOVED lines=23> */
.L_x_362:
[----:B------:R-:W0:Y:S01]  /*1e80*/  S2R R3, SR_CgaCtaId ;  /* 0x0000000000037919 */ /* 0x000e220000008800 */
[----:B------:R-:W-:Y:S01]  /*1e90*/  ULEA.HI UR4, UR48, UR48, URZ, 0x1 ;  /* 0x0000003030047291 */ /* 0x000fe2000f8f083f */
[----:B------:R-:W-:Y:S01]  /*1ea0*/  MOV R6, 0x400 ;  /* 0x0000040000067802 */ /* 0x000fe20000000f00 */
[----:B------:R-:W1:Y:S02]  /*1eb0*/  S2R R20, SR_TID.X ;  /* 0x0000000000147919 */ /* 0x000e640000002100 */
[----:B------:R-:W-:-:S04]  /*1ec0*/  ULOP3.LUT UR4, UR4, 0xfffffffe, URZ, 0xc0, !UPT ;  /* 0xfffffffe04047892 */ /* 0x000fc8000f8ec03f */
[----:B------:R-:W-:-:S06]  /*1ed0*/  UIADD3 UR4, UR48, -UR4, URZ ;  /* 0x8000000430047290 */ /* 0x000fcc000fffe03f */
[----:B------:R-:W-:Y:S01]  /*1ee0*/  IMAD.U32 R0, RZ, RZ, UR4 ;  /* 0x00000004ff007e24 */ /* 0x000fe2000f8e00ff */
[----:B0-----:R-:W-:-:S04]  /*1ef0*/  LEA R6, R3, R6, 0x18 ;  /* 0x0000000603067211 */ /* 0x001fc800078ec0ff */
[----:B------:R-:W-:Y:S02]  /*1f00*/  SHF.L.U32 R3, R0, 0x1f, RZ ;  /* 0x0000001f00037819 */ /* 0x000fe400000006ff */
[----:B-1----:R-:W-:Y:S02]  /*1f10*/  SHF.R.U32.HI R20, RZ, 0x7, R20 ;  /* 0x00000007ff147819 */ /* 0x002fe40000011614 */
[----:B------:R-:W0:Y:S03]  /*1f20*/  SYNCS.PHASECHK.TRANS64.TRYWAIT P0, [R6+URZ+0x22800], R3 ;  /* 0x02280003060075a7 */ /* 0x000e26000800017f */
[----:B------:R-:W-:Y:S01]  /*1f30*/  VIADD R7, R20, 0x8 ;  /* 0x0000000814077836 */ /* 0x000fe20000000000 */
[----:B0-----:R-:W-:Y:S06]  /*1f40*/  @!P0 BRA `(.L_x_363) ;  /* 0x000000f800a48947 */ /* 0x001fec0003800000 */
.L_x_527:
[----:B------:R-:W-:Y:S01]  /*1f50*/  IMAD.U32 R0, RZ, RZ, UR49 ;  /* 0x00000031ff007e24 */ /* 0x000fe2000f8e00ff */
[----:B------:R-:W-:Y:S05]  /*1f60*/  WARPSYNC.ALL ;  /* 0x0000000000007948 */ /* 0x000fea0003800000 */
[----:B------:R1:W-:Y:S01]  /*1f70*/  BAR.SYNC.DEFER_BLOCKING R7, 0x100 ;  /* 0x000400070000751d */ /* 0x0003e20000010000 */
[----:B------:R-:W-:-:S13]  /*1f80*/  ISETP.NE.AND P0, PT, R0, 0x3, PT ;  /* 0x000000030000780c */ /* 0x000fda0003f05270 */
[----:B-1----:R-:W-:Y:S05]  /*1f90*/  @!P0 BRA `(.L_x_364) ;  /* 0x0000000000048947 */ /* 0x002fea0003800000 */
[----:B------:R-:W-:Y:S01]  /*1fa0*/  BPT.TRAP 0x1 ;  /* 0x000000040000795c */ /* 0x000fe20000300000 */
.L_x_364:
[----:B------:R-:W-:Y:S01]  /*1fb0*/  R2UR UR22, R6 ;  /* 0x00000000061672ca */ /* 0x000fe200000e0000 */
[----:B------:R-:W-:-:S05]  /*1fc0*/  IMAD.U32 R8, RZ, RZ, UR47 ;  /* 0x0000002fff087e24 */ /* 0x000fca000f8e00ff */
[----:B------:R-:W-:-:S07]  /*1fd0*/  SHF.L.U32 R8, R8, 0x1f, RZ ;  /* 0x0000001f08087819 */ /* 0x000fce00000006ff */
[----:B------:R-:W-:-:S09]  /*1fe0*/  ULEA UR22, UR37, UR22, 0x3 ;  /* 0x0000001625167291 */ /* 0x000fd2000f8e183f */
[----:B------:R1:W2:Y:S01]  /*1ff0*/  SYNCS.PHASECHK.TRANS64.TRYWAIT P1, [UR22+0x22830], R8 ;  /* 0x02283008ff0075a7 */ /* 0x0002a20008020156 */
[----:B------:R-:W-:Y:S05]  /*2000*/  @!P0 BRA `(.L_x_365) ;  /* 0x0000000000048947 */ /* 0x000fea0003800000 */
[----:B------:R-:W-:Y:S01]  /*2010*/  BPT.TRAP 0x1 ;  /* 0x000000040000795c */ /* 0x000fe20000300000 */
.L_x_365:
[----:B--2---:R-:W-:Y:S05]  /*2020*/  @P1 BRA `(.L_x_366) ;  /* 0x0000000000081947 */ /* 0x004fea0003800000 */
[----:B------:R-:W2:Y:S02]  /*2030*/  SYNCS.PHASECHK.TRANS64.TRYWAIT P1, [UR22+0x22830], R8 ;  /* 0x02283008ff0075a7 */ /* 0x000ea40008020156 */
[----:B--2---:R-:W-:Y:S05]  /*2040*/  @!P1 BRA `(.L_x_367) ;  /* 0x000000f800789947 */ /* 0x004fea0003800000 */
.L_x_366:
[----:B------:R-:W-:Y:S01]  /*2050*/  R2UR UR4, R6 ;  /* 0x00000000060472ca */ /* 0x000fe200000e0000 */
[----:B------:R-:W-:Y:S01]  /*2060*/  ULOP3.LUT UR16, UR52, 0x10000, URZ, 0xfc, !UPT ;  /* 0x0001000034107892 */ /* 0x000fe2000f8efc3f */
[----:B------:R-:W-:Y:S01]  /*2070*/  WARPGROUP.ARRIVE ;  /* 0x00000000000079c5 */ /* 0x000fe20000000000 */
[----:B------:R-:W-:Y:S01]  /*2080*/  UMOV UR17, 0x40000040 ;  /* 0x4000004000117882 */ /* 0x000fe20000000000 */
[----:B------:R-:W-:Y:S01]  /*2090*/  UMOV UR19, 0x40000040 ;  /* 0x4000004000137882 */ /* 0x000fe20000000000 */
[----:B------:R-:W-:Y:S01]  /*20a0*/  UMOV UR5, 0x40000040 ;  /* 0x4000004000057882 */ /* 0x000fe20000000000 */
[----:B------:R-:W-:Y:S01]  /*20b0*/  UMOV UR7, 0x40000040 ;  /* 0x4000004000077882 */ /* 0x000fe20000000000 */
[----:B------:R-:W-:Y:S01]  /*20c0*/  UIADD3 UR8, UR16, 0x4, URZ ;  /* 0x0000000410087890 */ /* 0x000fe2000fffe03f */
[----:B------:R-:W-:Y:S01]  /*20d0*/  P2R R72, PR, RZ, 0x1 ;  /* 0x00000001ff487803 */ /* 0x000fe20000000000 */
[----:B------:R-:W-:Y:S01]  /*20e0*/  UMOV UR9, 0x40000040 ;  /* 0x4000004000097882 */ /* 0x000fe20000000000 */
[----:B------:R-:W-:Y:S01]  /*20f0*/  UMOV UR11, 0x40000040 ;  /* 0x40000040000b7882 */ /* 0x000fe20000000000 */
[----:B------:R-:W-:Y:S01]  /*2100*/  UIADD3 UR12, UR16, 0x6, URZ ;  /* 0x00000006100c7890 */ /* 0x000fe2000fffe03f */
[----:B------:R-:W2:Y:S01]  /*2110*/  S2R R73, SR_TID.X ;  /* 0x0000000000497919 */ /* 0x000ea20000002100 */
[----:B------:R-:W-:Y:S01]  /*2120*/  UIADD3 UR4, UR4, 0x1c400, URZ ;  /* 0x0001c40004047890 */ /* 0x000fe2000fffe03f */
[----:B------:R-:W-:Y:S01]  /*2130*/  UMOV UR13, 0x40000040 ;  /* 0x40000040000d7882 */ /* 0x000fe20000000000 */
[----:B------:R-:W-:-:S02]  /*2140*/  UMOV UR15, 0x40000040 ;  /* 0x40000040000f7882 */ /* 0x000fc40000000000 */
[----:B------:R-:W-:Y:S02]  /*2150*/  USHF.R.U32.HI UR4, URZ, 0x4, UR4 ;  /* 0x000000043f047899 */ /* 0x000fe40008011604 */
[----:B------:R-:W-:Y:S02]  /*2160*/  UIMAD UR51, UR50, -0x60, UR51 ;  /* 0xffffffa0323378a4 */ /* 0x000fe4000f8e0233 */
[----:B------:R-:W-:-:S04]  /*2170*/  ULOP3.LUT UR4, UR4, 0x3fff, URZ, 0xc0, !UPT ;  /* 0x00003fff04047892 */ /* 0x000fc8000f8ec03f */
[----:B------:R-:W-:Y:S01]  /*2180*/  ULOP3.LUT UR20, UR4, 0x10000, URZ, 0xfc, !UPT ;  /* 0x0001000004147892 */ /* 0x000fe2000f8efc3f */
[----:B0-----:R-:W-:Y:S01]  /*2190*/  IMAD.U32 R3, RZ, RZ, UR51 ;  /* 0x00000033ff037e24 */ /* 0x001fe2000f8e00ff */
[----:B------:R-:W-:Y:S02]  /*21a0*/  UIADD3 UR4, UR16, 0x2, URZ ;  /* 0x0000000210047890 */ /* 0x000fe4000fffe03f */
[----:B------:R-:W-:Y:S02]  /*21b0*/  UIMAD UR18, UR37, 0x300, UR20 ;  /* 0x00000300251278a4 */ /* 0x000fe4000f8e0214 */
[----:B------:R-:W-:Y:S02]  /*21c0*/  IADD3 R0, -R2, 0x60, R3 ;  /* 0x0000006002007810 */ /* 0x000fe40007ffe103 */
[----:B------:R-:W-:Y:S02]  /*21d0*/  UIADD3 UR6, UR18, 0x2, URZ ;  /* 0x0000000212067890 */ /* 0x000fe4000fffe03f */
[----:B------:R-:W-:Y:S01]  /*21e0*/  UIADD3 UR10, UR18, 0x4, URZ ;  /* 0x00000004120a7890 */ /* 0x000fe2000fffe03f */
[----:B------:R-:W-:Y:S01]  /*21f0*/  ISETP.GT.AND P6, PT, R0, RZ, PT ;  /* 0x000000ff0000720c */ /* 0x000fe20003fc4270 */
[----:B------:R-:W-:-:S02]  /*2200*/  UIADD3 UR14, UR18, 0x6, URZ ;  /* 0x00000006120e7890 */ /* 0x000fc4000fffe03f */
[----:B------:R-:W-:Y:S01]  /*2210*/  HGMMA.64x96x16.F32.BF16 R24, gdesc[UR16], RZ, !UPT, gsb0 ;  /* 0x01600000101879f0 */ /* 0x000fe2000c0018ff */
[C---:B------:R-:W-:Y:S02]  /*2220*/  ISETP.GT.AND P5, PT, R0.reuse, 0x1, PT ;  /* 0x000000010000780c */ /* 0x040fe40003fa4270 */
[C---:B------:R-:W-:Y:S02]  /*2230*/  ISETP.GT.AND P4, PT, R0.reuse, 0x8, PT ;  /* 0x000000080000780c */ /* 0x040fe40003f84270 */
[C---:B------:R-:W-:Y:S02]  /*2240*/  ISETP.GT.AND P3, PT, R0.reuse, 0x9, PT ;  /* 0x000000090000780c */ /* 0x040fe40003f64270 */
[C---:B------:R-:W-:Y:S02]  /*2250*/  ISETP.GT.AND P1, PT, R0.reuse, 0x10, PT ;  /* 0x000000100000780c */ /* 0x040fe40003f24270 */
[----:B------:R-:W-:Y:S02]  /*2260*/  ISETP.GT.AND P2, PT, R0, 0x11, PT ;  /* 0x000000110000780c */ /* 0x000fe40003f44270 */
[----:B--2---:R-:W-:Y:S01]  /*2270*/  LOP3.LUT R73, R73, 0x7f, RZ, 0xc0, !PT ;  /* 0x0000007f49497812 */ /* 0x004fe200078ec0ff */
[----:B------:R-:W-:-:S02]  /*2280*/  WARPGROUP.DEPBAR.LE gsb0, 0x0 ;  /* 0x00008000000079c5 */ /* 0x000fc40000010000 */
[----:B------:R-:W-:-:S06]  /*2290*/  WARPGROUP.ARRIVE ;  /* 0x00000000000079c5 */ /* 0x000fcc0000000000 */
[----:B------:R-:W-:Y:S01]  /*22a0*/  HGMMA.64x96x16.F32.BF16 R24, gdesc[UR4], R24, gsb0 ;  /* 0x01600000041879f0 */ /* 0x000fe20008001818 */
[----:B------:R-:W-:Y:S02]  /*22b0*/  ULDC UR6, c[0x0][0x9d8] ;  /* 0x0002760000067ab9 */ /* 0x000fe40000000800 */
[----:B------:R-:W-:Y:S02]  /*22c0*/  WARPGROUP.DEPBAR.LE gsb0, 0x0 ;  /* 0x00008000000079c5 */ /* 0x000fe40000010000 */
[----:B------:R-:W-:-:S06]  /*22d0*/  WARPGROUP.ARRIVE ;  /* 0x00000000000079c5 */ /* 0x000fcc0000000000 */
[----:B------:R-:W-:Y:S01]  /*22e0*/  HGMMA.64x96x16.F32.BF16 R24, gdesc[UR8], R24, gsb0 ;  /* 0x01600000081879f0 */ /* 0x000fe20008001818 */
[----:B------:R-:W-:Y:S02]  /*22f0*/  ULDC UR10, c[0x0][0x988] ;  /* 0x00026200000a7ab9 */ /* 0x000fe40000000800 */
        /* <DEDUP_REMOVED lines=18> */
[----:B------:R-:W-:Y:S01]  /*2420*/  MUFU.TANH R25, R25 ;  /* 0x0000001900197308 */ /* 0x000fe20000002400 */
        /* <DEDUP_REMOVED lines=8> */
[----:B0-----:R-:W-:Y:S01]  /*24b0*/  FSEL R3, R24, -INF , P6 ;  /* 0xff80000018037808 */ /* 0x001fe20003000000 */
        /* <DEDUP_REMOVED lines=32> */
[----:B------:R-:W-:-:S06]  /*26c0*/  FMUL.FTZ R71, R71, UR6 ;  /* 0x0000000647477c20 */ /* 0x000fcc0008410000 */
[----:B------:R0:W3:Y:S01]  /*26d0*/  MUFU.TANH R11, R34 ;  /* 0x00000022000b7308 */ /* 0x0000e20000002400 */
[----:B--2---:R-:W-:Y:S02]  /*26e0*/  FSEL R4, R4, -INF , P6 ;  /* 0xff80000004047808 */ /* 0x004fe40003000000 */
[----:B------:R-:W-:-:S05]  /*26f0*/  ISETP.GT.AND P6, PT, R0, 0x18, PT ;  /* 0x000000180000780c */ /* 0x000fca0003fc4270 */
[----:B------:R-:W2:Y:S01]  /*2700*/  MUFU.TANH R5, R27 ;  /* 0x0000001b00057308 */ /* 0x000ea20000002400 */
[----:B0-----:R-:W-:-:S04]  /*2710*/  FSEL R34, R25, -INF , P5 ;  /* 0xff80000019227808 */ /* 0x001fc80002800000 */
[----:B------:R-:W-:-:S03]  /*2720*/  FMNMX.FTZ R24, R3, R34, !PT ;  /* 0x0000002203187209 */ /* 0x000fc60007810000 */
[----:B------:R0:W4:Y:S01]  /*2730*/  MUFU.TANH R12, R35 ;  /* 0x00000023000c7308 */ /* 0x0001220000002400 */
[----:B---3--:R-:W-:Y:S02]  /*2740*/  FSEL R11, R11, -INF , P1 ;  /* 0xff8000000b0b7808 */ /* 0x008fe40000800000 */
[----:B------:R-:W-:-:S05]  /*2750*/  ISETP.GT.AND P1, PT, R0, 0x28, PT ;  /* 0x000000280000780c */ /* 0x000fca0003f24270 */
[----:B------:R-:W3:Y:S01]  /*2760*/  MUFU.TANH R36, R36 ;  /* 0x0000002400247308 */ /* 0x000ee20000002400 */
[----:B0-----:R-:W-:Y:S02]  /*2770*/  FSEL R35, R28, -INF , P4 ;  /* 0xff8000001c237808 */ /* 0x001fe40002000000 */
[----:B--2---:R-:W-:Y:S02]  /*2780*/  FSEL R5, R5, -INF , P5 ;  /* 0xff80000005057808 */ /* 0x004fe40002800000 */
[----:B------:R-:W-:Y:S02]  /*2790*/  FMNMX.FTZ R25, R35, R24, !PT ;  /* 0x0000001823197209 */ /* 0x000fe40007810000 */
[----:B------:R-:W-:Y:S01]  /*27a0*/  ISETP.GT.AND P5, PT, R0, 0x19, PT ;  /* 0x000000190000780c */ /* 0x000fe20003fa4270 */
[----:B------:R-:W0:Y:S01]  /*27b0*/  MUFU.TANH R9, R30 ;  /* 0x0000001e00097308 */ /* 0x000e220000002400 */
[----:B----4-:R-:W-:-:S07]  /*27c0*/  FSEL R12, R12, -INF , P2 ;  /* 0xff8000000c0c7808 */ /* 0x010fce0001000000 */
[----:B------:R-:W2:Y:S01]  /*27d0*/  MUFU.TANH R37, R37 ;  /* 0x0000002500257308 */ /* 0x000ea20000002400 */
[----:B---3--:R-:W-:-:S07]  /*27e0*/  FSEL R36, R36, -INF , P6 ;  /* 0xff80000024247808 */ /* 0x008fce0003000000 */
[----:B------:R3:W4:Y:S01]  /*27f0*/  MUFU.TANH R13, R38 ;  /* 0x00000026000d7308 */ /* 0x0007220000002400 */
[----:B0-----:R-:W-:Y:S02]  /*2800*/  FSEL R9, R9, -INF , P4 ;  /* 0xff80000009097808 */ /* 0x001fe40002000000 */
[----:B------:R-:W-:-:S05]  /*2810*/  ISETP.GT.AND P4, PT, R0, 0x20, PT ;  /* 0x000000200000780c */ /* 0x000fca0003f84270 */
[----:B------:R-:W0:Y:S01]  /*2820*/  MUFU.TANH R10, R31 ;  /* 0x0000001f000a7308 */ /* 0x000e220000002400 */
[----:B---3--:R-:W-:Y:S02]  /*2830*/  FSEL R38, R29, -INF , P3 ;  /* 0xff8000001d267808 */ /* 0x008fe40001800000 */
[----:B--2---:R-:W-:Y:S02]  /*2840*/  FSEL R37, R37, -INF , P5 ;  /* 0xff80000025257808 */ /* 0x004fe40002800000 */
[----:B------:R-:W-:-:S03]  /*2850*/  FMNMX.FTZ R25, R38, R25, !PT ;  /* 0x0000001926197209 */ /* 0x000fc60007810000 */
[----:B------:R-:W2:Y:S01]  /*2860*/  MUFU.TANH R40, R40 ;  /* 0x0000002800287308 */ /* 0x000ea20000002400 */
[----:B------:R-:W-:Y:S02]  /*2870*/  FMNMX.FTZ R24, R32, R25, !PT ;  /* 0x0000001920187209 */ /* 0x000fe40007810000 */
[----:B----4-:R-:W-:Y:S02]  /*2880*/  FSEL R13, R13, -INF , P6 ;  /* 0xff8000000d0d7808 */ /* 0x010fe40003000000 */
[----:B------:R-:W-:-:S03]  /*2890*/  ISETP.GT.AND P6, PT, R0, 0x30, PT ;  /* 0x000000300000780c */ /* 0x000fc60003fc4270 */
[----:B------:R3:W4:Y:S01]  /*28a0*/  MUFU.TANH R14, R39 ;  /* 0x00000027000e7308 */ /* 0x0007220000002400 */
[----:B0-----:R-:W-:Y:S02]  /*28b0*/  FSEL R10, R10, -INF , P3 ;  /* 0xff8000000a0a7808 */ /* 0x001fe40001800000 */
[----:B------:R-:W-:-:S05]  /*28c0*/  ISETP.GT.AND P3, PT, R0, 0x21, PT ;  /* 0x000000210000780c */ /* 0x000fca0003f64270 */
[----:B------:R-:W0:Y:S01]  /*28d0*/  MUFU.TANH R41, R41 ;  /* 0x0000002900297308 */ /* 0x000e220000002400 */
[----:B---3--:R-:W-:Y:S02]  /*28e0*/  FSEL R39, R33, -INF , P2 ;  /* 0xff80000021277808 */ /* 0x008fe40001000000 */
[----:B--2---:R-:W-:Y:S02]  /*28f0*/  FSEL R40, R40, -INF , P4 ;  /* 0xff80000028287808 */ /* 0x004fe40002000000 */
[----:B------:R-:W-:Y:S02]  /*2900*/  FMNMX.FTZ R25, R39, R24, !PT ;  /* 0x0000001827197209 */ /* 0x000fe40007810000 */
[----:B------:R-:W-:Y:S01]  /*2910*/  ISETP.GT.AND P2, PT, R0, 0x29, PT ;  /* 0x000000290000780c */ /* 0x000fe20003f44270 */
[----:B------:R-:W2:Y:S01]  /*2920*/  MUFU.TANH R44, R44 ;  /* 0x0000002c002c7308 */ /* 0x000ea20000002400 */
[----:B------:R-:W-:Y:S02]  /*2930*/  FMNMX.FTZ R24, R36, R25, !PT ;  /* 0x0000001924187209 */ /* 0x000fe40007810000 */
[----:B----4-:R-:W-:-:S02]  /*2940*/  FSEL R14, R14, -INF , P5 ;  /* 0xff8000000e0e7808 */ /* 0x010fc40002800000 */
[----:B------:R-:W-:Y:S02]  /*2950*/  FMNMX.FTZ R25, R37, R24, !PT ;  /* 0x0000001825197209 */ /* 0x000fe40007810000 */
[----:B------:R-:W-:Y:S01]  /*2960*/  ISETP.GT.AND P5, PT, R0, 0x31, PT ;  /* 0x000000310000780c */ /* 0x000fe20003fa4270 */
[----:B------:R-:W3:Y:S01]  /*2970*/  MUFU.TANH R45, R45 ;  /* 0x0000002d002d7308 */ /* 0x000ee20000002400 */
[----:B0-----:R-:W-:Y:S02]  /*2980*/  FSEL R41, R41, -INF , P3 ;  /* 0xff80000029297808 */ /* 0x001fe40001800000 */
[----:B------:R-:W-:-:S04]  /*2990*/  FMNMX.FTZ R24, R40, R25, !PT ;  /* 0x0000001928187209 */ /* 0x000fc80007810000 */
[----:B------:R-:W-:Y:S01]  /*29a0*/  FMNMX.FTZ R25, R41, R24, !PT ;  /* 0x0000001829197209 */ /* 0x000fe20007810000 */
[----:B------:R-:W0:Y:S01]  /*29b0*/  MUFU.TANH R48, R48 ;  /* 0x0000003000307308 */ /* 0x000e220000002400 */
[----:B--2---:R-:W-:-:S04]  /*29c0*/  FSEL R44, R44, -INF , P1 ;  /* 0xff8000002c2c7808 */ /* 0x004fc80000800000 */
[----:B------:R-:W-:-:S03]  /*29d0*/  FMNMX.FTZ R28, R44, R25, !PT ;  /* 0x000000192c1c7209 */ /* 0x000fc60007810000 */
[----:B------:R-:W2:Y:S01]  /*29e0*/  MUFU.TANH R15, R42 ;  /* 0x0000002a000f7308 */ /* 0x000ea20000002400 */
[----:B---3--:R-:W-:-:S04]  /*29f0*/  FSEL R45, R45, -INF , P2 ;  /* 0xff8000002d2d7808 */ /* 0x008fc80001000000 */
[----:B------:R-:W-:-:S03]  /*2a00*/  FMNMX.FTZ R25, R45, R28, !PT ;  /* 0x0000001c2d197209 */ /* 0x000fc60007810000 */
        /* <DEDUP_REMOVED lines=64> */
[----:B0-----:R-:W-:-:S04]  /*2e10*/  FSEL R69, R69, -INF , P1 ;  /* 0xff80000045457808 */ /* 0x001fc80000800000 */
[----:B------:R-:W-:-:S03]  /*2e20*/  FMNMX.FTZ R31, R69, R0, !PT ;  /* 0x00000000451f7209 */ /* 0x000fc60007810000 */
[----:B------:R-:W0:Y:S01]  /*2e30*/  MUFU.TANH R66, R66 ;  /* 0x0000004200427308 */ /* 0x000e220000002400 */
[----:B--2---:R-:W-:Y:S01]  /*2e40*/  FSEL R62, R62, -INF , P6 ;  /* 0xff8000003e3e7808 */ /* 0x004fe20003000000 */
[----:B------:R-:W2:Y:S06]  /*2e50*/  SHFL.BFLY PT, R0, R31, 0x2, 0x1f ;  /* 0x0c401f001f007f89 */ /* 0x000eac00000e0000 */
[----:B------:R-:W4:Y:S01]  /*2e60*/  MUFU.TANH R67, R67 ;  /* 0x0000004300437308 */ /* 0x000f220000002400 */
[----:B---3--:R-:W-:-:S07]  /*2e70*/  FSEL R63, R63, -INF , P5 ;  /* 0xff8000003f3f7808 */ /* 0x008fce0002800000 */
[----:B------:R-:W3:Y:S01]  /*2e80*/  MUFU.TANH R70, R70 ;  /* 0x0000004600467308 */ /* 0x000ee20000002400 */
[----:B0-----:R-:W-:-:S07]  /*2e90*/  FSEL R66, R66, -INF , P4 ;  /* 0xff80000042427808 */ /* 0x001fce0002000000 */
[----:B------:R-:W0:Y:S01]  /*2ea0*/  MUFU.TANH R71, R71 ;  /* 0x0000004700477308 */ /* 0x000e220000002400 */
[----:B----4-:R-:W-:Y:S02]  /*2eb0*/  FSEL R67, R67, -INF , P3 ;  /* 0xff80000043437808 */ /* 0x010fe40001800000 */
[----:B--2---:R-:W-:-:S05]  /*2ec0*/  FMNMX.FTZ R33, R31, R0, !PT ;  /* 0x000000001f217209 */ /* 0x004fca0007810000 */
[----:B------:R-:W2:Y:S01]  /*2ed0*/  SHFL.BFLY PT, R0, R33, 0x1, 0x1f ;  /* 0x0c201f0021007f89 */ /* 0x000ea200000e0000 */
[----:B---3--:R-:W-:Y:S02]  /*2ee0*/  FSEL R70, R70, -INF , P2 ;  /* 0xff80000046467808 */ /* 0x008fe40001000000 */
[----:B0-----:R-:W-:Y:S02]  /*2ef0*/  FSEL R71, R71, -INF , P1 ;  /* 0xff80000047477808 */ /* 0x001fe40000800000 */
[----:B--2---:R-:W-:-:S04]  /*2f00*/  FMNMX.FTZ R0, R33, R0, !PT ;  /* 0x0000000021007209 */ /* 0x004fc80007810000 */
        /* <DEDUP_REMOVED lines=11> */
[--C-:B------:R-:W-:Y:S01]  /*2fc0*/  FFMA.FTZ R31, R34, UR10, -R43.reuse ;  /* 0x0000000a221f7c23 */ /* 0x100fe2000801082b */
[----:B------:R-:W-:Y:S01]  /*2fd0*/  MUFU.EX2 R152, R152 ;  /* 0x0000009800987308 */ /* 0x000fe20000000800 */
        /* <DEDUP_REMOVED lines=12> */
[----:B------:R-:W-:Y:S01]  /*30a0*/  IMAD.U32 R40, RZ, RZ, UR22 ;  /* 0x00000016ff287e24 */ /* 0x000fe2000f8e00ff */
        /* <DEDUP_REMOVED lines=17> */
[----:B------:R-:W-:Y:S01]  /*31c0*/  FFMA.FTZ R43, R69, UR10, -R43 ;  /* 0x0000000a452b7c23 */ /* 0x000fe2000801082b */
[----:B------:R-:W-:Y:S02]  /*31d0*/  MUFU.EX2 R156, R156 ;  /* 0x0000009c009c7308 */ /* 0x000fe40000000800 */
[----:B------:R-:W-:-:S04]  /*31e0*/  FMNMX.FTZ R3, R25, R32, !PT ;  /* 0x0000002019037209 */ /* 0x000fc80007810000 */
[----:B------:R-:W-:Y:S02]  /*31f0*/  FMNMX.FTZ R32, R26, R3, !PT ;  /* 0x000000031a207209 */ /* 0x000fe40007810000 */
        /* <DEDUP_REMOVED lines=15> */
[----:B------:R-:W-:Y:S03]  /*32f0*/  MUFU.EX2 R44, R44 ;  /* 0x0000002c002c7308 */ /* 0x000fe60000000800 */
[----:B------:R-:W0:Y:S05]  /*3300*/  SHFL.BFLY PT, R3, R32, 0x2, 0x1f ;  /* 0x0c401f0020037f89 */ /* 0x000e2a00000e0000 */
[----:B------:R-:W2:Y:S08]  /*3310*/  MUFU.EX2 R45, R45 ;  /* 0x0000002d002d7308 */ /* 0x000eb00000000800 */
[----:B------:R-:W-:Y:S08]  /*3320*/  MUFU.EX2 R48, R48 ;  /* 0x0000003000307308 */ /* 0x000ff00000000800 */
[----:B------:R-:W3:Y:S01]  /*3330*/  MUFU.EX2 R49, R49 ;  /* 0x0000003100317308 */ /* 0x000ee20000000800 */
[----:B--2---:R-:W-:-:S02]  /*3340*/  F2FP.BF16.F32.PACK_AB R162, R45, R44 ;  /* 0x0000002c2da2723e */ /* 0x004fc400000010ff */
[----:B0-----:R-:W-:-:S05]  /*3350*/  FMNMX.FTZ R34, R32, R3, !PT ;  /* 0x0000000320227209 */ /* 0x001fca0007810000 */
[----:B------:R-:W0:Y:S01]  /*3360*/  SHFL.BFLY PT, R3, R34, 0x1, 0x1f ;  /* 0x0c201f0022037f89 */ /* 0x000e2200000e0000 */
[----:B------:R-:W-:Y:S08]  /*3370*/  MUFU.EX2 R52, R52 ;  /* 0x0000003400347308 */ /* 0x000ff00000000800 */
[----:B------:R-:W2:Y:S01]  /*3380*/  MUFU.EX2 R53, R53 ;  /* 0x0000003500357308 */ /* 0x000ea20000000800 */
[----:B---3--:R-:W-:-:S07]  /*3390*/  F2FP.BF16.F32.PACK_AB R164, R49, R48 ;  /* 0x0000003031a4723e */ /* 0x008fce00000010ff */
[----:B------:R-:W-:Y:S01]  /*33a0*/  MUFU.EX2 R56, R56 ;  /* 0x0000003800387308 */ /* 0x000fe20000000800 */
[----:B0-----:R-:W-:-:S07]  /*33b0*/  FMNMX.FTZ R3, R34, R3, !PT ;  /* 0x0000000322037209 */ /* 0x001fce0007810000 */
[----:B------:R-:W-:Y:S01]  /*33c0*/  MUFU.EX2 R57, R57 ;  /* 0x0000003900397308 */ /* 0x000fe20000000800 */
[----:B--2---:R-:W-:Y:S02]  /*33d0*/  F2FP.BF16.F32.PACK_AB R166, R53, R52 ;  /* 0x0000003435a6723e */ /* 0x004fe400000010ff */
[C---:B------:R-:W-:Y:S01]  /*33e0*/  FSETP.NEU.FTZ.AND P1, PT, R3.reuse, -INF , PT ;  /* 0xff8000000300780b */ /* 0x040fe20003f3d000 */
[----:B------:R-:W-:-:S04]  /*33f0*/  FMUL.FTZ R32, R3, UR10 ;  /* 0x0000000a03207c20 */ /* 0x000fc80008410000 */
[----:B------:R-:W-:Y:S01]  /*3400*/  MUFU.EX2 R60, R60 ;  /* 0x0000003c003c7308 */ /* 0x000fe20000000800 */
[----:B------:R-:W-:Y:S02]  /*3410*/  FSEL R32, R32, RZ, P1 ;  /* 0x000000ff20207208 */ /* 0x000fe40000800000 */
[----:B------:R-:W-:Y:S02]  /*3420*/  ISETP.NE.AND P1, PT, R73, RZ, PT ;  /* 0x000000ff4900720c */ /* 0x000fe40003f25270 */
[----:B------:R-:W0:Y:S01]  /*3430*/  S2R R73, SR_TID.X ;  /* 0x0000000000497919 */ /* 0x000e220000002100 */
        /* <DEDUP_REMOVED lines=12> */
[----:B------:R2:W3:Y:S01]  /*3500*/  MUFU.EX2 R34, R5 ;  /* 0x0000000500227308 */ /* 0x0004e20000000800 */
[--C-:B------:R-:W-:Y:S01]  /*3510*/  FFMA.FTZ R24, R24, UR10, -R32.reuse ;  /* 0x0000000a18187c23 */ /* 0x100fe20008010820 */
[--C-:B------:R-:W-:Y:S01]  /*3520*/  FFMA.FTZ R25, R25, UR10, -R32.reuse ;  /* 0x0000000a19197c23 */ /* 0x100fe20008010820 */
[--C-:B------:R-:W-:Y:S01]  /*3530*/  FFMA.FTZ R26, R26, UR10, -R32.reuse ;  /* 0x0000000a1a1a7c23 */ /* 0x100fe20008010820 */
[--C-:B------:R-:W-:Y:S01]  /*3540*/  FFMA.FTZ R27, R27, UR10, -R32.reuse ;  /* 0x0000000a1b1b7c23 */ /* 0x100fe20008010820 */
[--C-:B------:R-:W-:Y:S01]  /*3550*/  FFMA.FTZ R28, R28, UR10, -R32.reuse ;  /* 0x0000000a1c1c7c23 */ /* 0x100fe20008010820 */
[--C-:B------:R-:W-:Y:S01]  /*3560*/  FFMA.FTZ R29, R29, UR10, -R32.reuse ;  /* 0x0000000a1d1d7c23 */ /* 0x100fe20008010820 */
[--C-:B------:R-:W-:Y:S01]  /*3570*/  FFMA.FTZ R30, R30, UR10, -R32.reuse ;  /* 0x0000000a1e1e7c23 */ /* 0x100fe20008010820 */
[----:B------:R-:W-:Y:S01]  /*3580*/  MUFU.EX2 R9, R9 ;  /* 0x0000000900097308 */ /* 0x000fe20000000800 */
[----:B--2---:R-:W-:Y:S01]  /*3590*/  FADD.FTZ R5, R152, R31 ;  /* 0x0000001f98057221 */ /* 0x004fe20000010000 */
[--C-:B------:R-:W-:Y:S01]  /*35a0*/  FFMA.FTZ R62, R62, UR10, -R32.reuse ;  /* 0x0000000a3e3e7c23 */ /* 0x100fe20008010820 */
[--C-:B------:R-:W-:Y:S01]  /*35b0*/  FFMA.FTZ R63, R63, UR10, -R32.reuse ;  /* 0x0000000a3f3f7c23 */ /* 0x100fe20008010820 */
[----:B------:R-:W-:Y:S01]  /*35c0*/  F2FP.BF16.F32.PACK_AB R152, R31, R152 ;  /* 0x000000981f98723e */ /* 0x000fe200000010ff */
[----:B------:R-:W-:Y:S01]  /*35d0*/  FADD.FTZ R4, R154, R5 ;  /* 0x000000059a047221 */ /* 0x000fe20000010000 */
[--C-:B------:R-:W-:Y:S01]  /*35e0*/  FFMA.FTZ R66, R66, UR10, -R32.reuse ;  /* 0x0000000a42427c23 */ /* 0x100fe20008010820 */
[----:B------:R-:W-:Y:S01]  /*35f0*/  FFMA.FTZ R67, R67, UR10, -R32 ;  /* 0x0000000a43437c23 */ /* 0x000fe20008010820 */
[----:B------:R-:W2:Y:S01]  /*3600*/  MUFU.EX2 R10, R10 ;  /* 0x0000000a000a7308 */ /* 0x000ea20000000800 */
[----:B------:R-:W-:Y:S01]  /*3610*/  FADD.FTZ R5, R33, R4 ;  /* 0x0000000421057221 */ /* 0x000fe20000010000 */
[----:B---3--:R-:W-:Y:S01]  /*3620*/  FADD.FTZ R4, R153, R34 ;  /* 0x0000002299047221 */ /* 0x008fe20000010000 */
[----:B0-----:R-:W-:Y:S01]  /*3630*/  SHF.R.U32.HI R73, RZ, 0x7, R73 ;  /* 0x00000007ff497819 */ /* 0x001fe20000011649 */
[--C-:B------:R-:W-:Y:S01]  /*3640*/  FFMA.FTZ R70, R70, UR10, -R32.reuse ;  /* 0x0000000a46467c23 */ /* 0x100fe20008010820 */
[----:B------:R-:W-:Y:S01]  /*3650*/  FFMA.FTZ R32, R71, UR10, -R32 ;  /* 0x0000000a47207c23 */ /* 0x000fe20008010820 */
[----:B------:R-:W-:-:S02]  /*3660*/  F2FP.BF16.F32.PACK_AB R154, R33, R154 ;  /* 0x0000009a219a723e */ /* 0x000fc400000010ff */
[----:B------:R-:W0:Y:S01]  /*3670*/  MUFU.EX2 R11, R11 ;  /* 0x0000000b000b7308 */ /* 0x000e220000000800 */
[----:B------:R-:W-:Y:S02]  /*3680*/  F2FP.BF16.F32.PACK_AB R168, R57, R56 ;  /* 0x0000003839a8723e */ /* 0x000fe400000010ff */
[----:B------:R-:W-:-:S05]  /*3690*/  F2FP.BF16.F32.PACK_AB R153, R34, R153 ;  /* 0x000000992299723e */ /* 0x000fca00000010ff */
[----:B------:R3:W4:Y:S01]  /*36a0*/  MUFU.EX2 R36, R12 ;  /* 0x0000000c00247308 */ /* 0x0007220000000800 */
[----:B--2---:R-:W-:-:S07]  /*36b0*/  F2FP.BF16.F32.PACK_AB R155, R10, R9 ;  /* 0x000000090a9b723e */ /* 0x004fce00000010ff */
[----:B------:R-:W2:Y:S01]  /*36c0*/  MUFU.EX2 R13, R13 ;  /* 0x0000000d000d7308 */ /* 0x000ea20000000800 */
[----:B---3--:R-:W-:Y:S01]  /*36d0*/  FADD.FTZ R12, R156, R5 ;  /* 0x000000059c0c7221 */ /* 0x008fe20000010000 */
[----:B------:R-:W-:Y:S01]  /*36e0*/  FADD.FTZ R5, R9, R4 ;  /* 0x0000000409057221 */ /* 0x000fe20000010000 */
[C---:B------:R-:W-:Y:S02]  /*36f0*/  F2FP.BF16.F32.PACK_AB R156, R35.reuse, R156 ;  /* 0x0000009c239c723e */ /* 0x040fe400000010ff */
[----:B------:R-:W-:Y:S01]  /*3700*/  FADD.FTZ R39, R35, R12 ;  /* 0x0000000c23277221 */ /* 0x000fe20000010000 */
[----:B------:R-:W-:Y:S01]  /*3710*/  FADD.FTZ R38, R10, R5 ;  /* 0x000000050a267221 */ /* 0x000fe20000010000 */
[----:B------:R-:W-:Y:S01]  /*3720*/  IADD3 R12, -R73, 0xb, RZ ;  /* 0x0000000b490c7810 */ /* 0x000fe20007ffe1ff */
[----:B------:R-:W3:Y:S01]  /*3730*/  MUFU.EX2 R14, R14 ;  /* 0x0000000e000e7308 */ /* 0x000ee20000000800 */
[----:B------:R-:W-:Y:S01]  /*3740*/  FADD.FTZ R4, R158, R39 ;  /* 0x000000279e047221 */ /* 0x000fe20000010000 */
[----:B0-----:R-:W-:Y:S01]  /*3750*/  FADD.FTZ R5, R11, R38 ;  /* 0x000000260b057221 */ /* 0x001fe20000010000 */
[----:B------:R-:W-:-:S02]  /*3760*/  F2FP.BF16.F32.PACK_AB R158, R37, R158 ;  /* 0x0000009e259e723e */ /* 0x000fc400000010ff */
[----:B------:R-:W-:Y:S01]  /*3770*/  FADD.FTZ R39, R37, R4 ;  /* 0x0000000425277221 */ /* 0x000fe20000010000 */
[----:B------:R-:W-:Y:S02]  /*3780*/  @!P1 VIADD R4, R40, 0x22840 ;  /* 0x0002284028049836 */ /* 0x000fe40000000000 */
[----:B----4-:R-:W-:Y:S01]  /*3790*/  FADD.FTZ R38, R36, R5 ;  /* 0x0000000524267221 */ /* 0x010fe20000010000 */
[----:B------:R-:W0:Y:S01]  /*37a0*/  MUFU.EX2 R15, R15 ;  /* 0x0000000f000f7308 */ /* 0x000e220000000800 */
[----:B------:R-:W-:Y:S01]  /*37b0*/  FADD.FTZ R40, R160, R39 ;  /* 0x00000027a0287221 */ /* 0x000fe20000010000 */
[----:B------:R-:W-:Y:S01]  /*37c0*/  F2FP.BF16.F32.PACK_AB R160, R41, R160 ;  /* 0x000000a029a0723e */ /* 0x000fe200000010ff */
[----:B--2---:R-:W-:Y:S01]  /*37d0*/  FADD.FTZ R5, R13, R38 ;  /* 0x000000260d057221 */ /* 0x004fe20000010000 */
[----:B------:R-:W-:Y:S01]  /*37e0*/  @!P1 PRMT R4, RZ, 0x654, R4 ;  /* 0x00000654ff049816 */ /* 0x000fe20000000004 */
[----:B------:R-:W-:Y:S01]  /*37f0*/  FADD.FTZ R39, R41, R40 ;  /* 0x0000002829277221 */ /* 0x000fe20000010000 */
[----:B------:R2:W-:Y:S06]  /*3800*/  BAR.ARV R12, 0x100 ;  /* 0x0004000c0000751d */ /* 0x0005ec0000002000 */
[----:B------:R-:W4:Y:S01]  /*3810*/  MUFU.EX2 R20, R20 ;  /* 0x0000001400147308 */ /* 0x000f220000000800 */
[----:B------:R-:W-:Y:S01]  /*3820*/  FADD.FTZ R40, R44, R39 ;  /* 0x000000272c287221 */ /* 0x000fe20000010000 */
[----:B---3--:R-:W-:Y:S01]  /*3830*/  FADD.FTZ R38, R14, R5 ;  /* 0x000000050e267221 */ /* 0x008fe20000010000 */
[----:B------:R4:W-:Y:S01]  /*3840*/  @!P1 SYNCS.ARRIVE.TRANS64.RED.A1T0 RZ, [R4+URZ], RZ ;  /* 0x000000ff04ff99a7 */ /* 0x0009e2000810043f */
[----:B------:R-:W-:Y:S01]  /*3850*/  F2FP.BF16.F32.PACK_AB R157, R36, R11 ;  /* 0x0000000b249d723e */ /* 0x000fe200000010ff */
[----:B------:R-:W-:Y:S01]  /*3860*/  FADD.FTZ R39, R45, R40 ;  /* 0x000000282d277221 */ /* 0x000fe20000010000 */
[----:B0-----:R-:W-:Y:S01]  /*3870*/  FADD.FTZ R5, R15, R38 ;  /* 0x000000260f057221 */ /* 0x001fe20000010000 */
[----:B------:R-:W-:Y:S01]  /*3880*/  F2FP.BF16.F32.PACK_AB R159, R14, R13 ;  /* 0x0000000d0e9f723e */ /* 0x000fe200000010ff */
[----:B------:R-:W0:Y:S01]  /*3890*/  MUFU.EX2 R21, R21 ;  /* 0x0000001500157308 */ /* 0x000e220000000800 */
[----:B------:R-:W-:-:S04]  /*38a0*/  FADD.FTZ R38, R48, R39 ;  /* 0x0000002730267221 */ /* 0x000fc80000010000 */
[----:B------:R-:W-:-:S03]  /*38b0*/  FADD.FTZ R39, R49, R38 ;  /* 0x0000002631277221 */ /* 0x000fc60000010000 */
[----:B------:R-:W3:Y:S01]  /*38c0*/  MUFU.EX2 R24, R24 ;  /* 0x0000001800187308 */ /* 0x000ee20000000800 */
[----:B----4-:R-:W-:Y:S01]  /*38d0*/  FADD.FTZ R4, R20, R5 ;  /* 0x0000000514047221 */ /* 0x010fe20000010000 */
[----:B------:R-:W-:Y:S01]  /*38e0*/  FADD.FTZ R38, R52, R39 ;  /* 0x0000002734267221 */ /* 0x000fe20000010000 */
[----:B------:R-:W-:-:S03]  /*38f0*/  F2FP.BF16.F32.PACK_AB R161, R20, R15 ;  /* 0x0000000f14a1723e */ /* 0x000fc600000010ff */
[----:B------:R-:W-:Y:S02]  /*3900*/  FADD.FTZ R39, R53, R38 ;  /* 0x0000002635277221 */ /* 0x000fe40000010000 */
[----:B------:R-:W4:Y:S01]  /*3910*/  MUFU.EX2 R25, R25 ;  /* 0x0000001900197308 */ /* 0x000f220000000800 */
[----:B0-----:R-:W-:Y:S01]  /*3920*/  FADD.FTZ R5, R21, R4 ;  /* 0x0000000415057221 */ /* 0x001fe20000010000 */
[----:B------:R-:W-:-:S04]  /*3930*/  FADD.FTZ R38, R56, R39 ;  /* 0x0000002738267221 */ /* 0x000fc80000010000 */
[----:B------:R-:W-:Y:S02]  /*3940*/  FADD.FTZ R31, R57, R38 ;  /* 0x00000026391f7221 */ /* 0x000fe40000010000 */
[----:B------:R-:W0:Y:S01]  /*3950*/  MUFU.EX2 R26, R26 ;  /* 0x0000001a001a7308 */ /* 0x000e220000000800 */
[----:B---3--:R-:W-:Y:S01]  /*3960*/  FADD.FTZ R4, R24, R5 ;  /* 0x0000000518047221 */ /* 0x008fe20000010000 */
[----:B------:R-:W-:Y:S01]  /*3970*/  FADD.FTZ R38, R60, R31 ;  /* 0x0000001f3c267221 */ /* 0x000fe20000010000 */
[----:B------:R-:W-:-:S05]  /*3980*/  F2FP.BF16.F32.PACK_AB R163, R24, R21 ;  /* 0x0000001518a3723e */ /* 0x000fca00000010ff */
[----:B------:R-:W3:Y:S01]  /*3990*/  MUFU.EX2 R27, R27 ;  /* 0x0000001b001b7308 */ /* 0x000ee20000000800 */
[----:B----4-:R-:W-:-:S07]  /*39a0*/  FADD.FTZ R5, R25, R4 ;  /* 0x0000000419057221 */ /* 0x010fce0000010000 */
[----:B------:R-:W4:Y:S01]  /*39b0*/  MUFU.EX2 R28, R28 ;  /* 0x0000001c001c7308 */ /* 0x000f220000000800 */
[C---:B0-----:R-:W-:Y:S01]  /*39c0*/  FADD.FTZ R4, R26.reuse, R5 ;  /* 0x000000051a047221 */ /* 0x041fe20000010000 */
[----:B------:R-:W-:-:S06]  /*39d0*/  F2FP.BF16.F32.PACK_AB R165, R26, R25 ;  /* 0x000000191aa5723e */ /* 0x000fcc00000010ff */
[----:B------:R-:W0:Y:S01]  /*39e0*/  MUFU.EX2 R61, R61 ;  /* 0x0000003d003d7308 */ /* 0x000e220000000800 */
[----:B---3--:R-:W-:-:S07]  /*39f0*/  FADD.FTZ R5, R27, R4 ;  /* 0x000000041b057221 */ /* 0x008fce0000010000 */
[----:B------:R-:W3:Y:S01]  /*3a00*/  MUFU.EX2 R29, R29 ;  /* 0x0000001d001d7308 */ /* 0x000ee20000000800 */
[C---:B----4-:R-:W-:Y:S01]  /*3a10*/  FADD.FTZ R4, R28.reuse, R5 ;  /* 0x000000051c047221 */ /* 0x050fe20000010000 */
[----:B------:R-:W-:-:S06]  /*3a20*/  F2FP.BF16.F32.PACK_AB R167, R28, R27 ;  /* 0x0000001b1ca7723e */ /* 0x000fcc00000010ff */
[----:B------:R-:W4:Y:S01]  /*3a30*/  MUFU.EX2 R64, R64 ;  /* 0x0000004000407308 */ /* 0x000f220000000800 */
[C---:B0-----:R-:W-:Y:S01]  /*3a40*/  FADD.FTZ R31, R61.reuse, R38 ;  /* 0x000000263d1f7221 */ /* 0x041fe20000010000 */
[----:B------:R-:W-:-:S06]  /*3a50*/  F2FP.BF16.F32.PACK_AB R170, R61, R60 ;  /* 0x0000003c3daa723e */ /* 0x000fcc00000010ff */
[----:B------:R-:W0:Y:S01]  /*3a60*/  MUFU.EX2 R30, R30 ;  /* 0x0000001e001e7308 */ /* 0x000e220000000800 */
[----:B---3--:R-:W-:-:S07]  /*3a70*/  FADD.FTZ R5, R29, R4 ;  /* 0x000000041d057221 */ /* 0x008fce0000010000 */
[----:B------:R-:W3:Y:S01]  /*3a80*/  MUFU.EX2 R65, R65 ;  /* 0x0000004100417308 */ /* 0x000ee20000000800 */
[----:B----4-:R-:W-:-:S07]  /*3a90*/  FADD.FTZ R4, R64, R31 ;  /* 0x0000001f40047221 */ /* 0x010fce0000010000 */
[----:B------:R-:W4:Y:S01]  /*3aa0*/  MUFU.EX2 R62, R62 ;  /* 0x0000003e003e7308 */ /* 0x000f220000000800 */
[C---:B0-----:R-:W-:Y:S01]  /*3ab0*/  FADD.FTZ R5, R30.reuse, R5 ;  /* 0x000000051e057221 */ /* 0x041fe20000010000 */
[----:B------:R-:W-:-:S06]  /*3ac0*/  F2FP.BF16.F32.PACK_AB R169, R30, R29 ;  /* 0x0000001d1ea9723e */ /* 0x000fcc00000010ff */
[----:B------:R-:W0:Y:S01]  /*3ad0*/  MUFU.EX2 R63, R63 ;  /* 0x0000003f003f7308 */ /* 0x000e220000000800 */
[C---:B---3--:R-:W-:Y:S01]  /*3ae0*/  FADD.FTZ R31, R65.reuse, R4 ;  /* 0x00000004411f7221 */ /* 0x048fe20000010000 */
[----:B------:R-:W-:-:S06]  /*3af0*/  F2FP.BF16.F32.PACK_AB R172, R65, R64 ;  /* 0x0000004041ac723e */ /* 0x000fcc00000010ff */
        /* <DEDUP_REMOVED lines=11> */
[----:B0-----:R-:W-:-:S07]  /*3bb0*/  FADD.FTZ R10, R70, R5 ;  /* 0x00000005460a7221 */ /* 0x001fce0000010000 */
[----:B------:R-:W0:Y:S01]  /*3bc0*/  MUFU.EX2 R43, R43 ;  /* 0x0000002b002b7308 */ /* 0x000e220000000800 */
[----:B---3--:R-:W-:Y:S01]  /*3bd0*/  FADD.FTZ R38, R68, R31 ;  /* 0x0000001f44267221 */ /* 0x008fe20000010000 */
[C---:B----4-:R-:W-:Y:S01]  /*3be0*/  FADD.FTZ R5, R175.reuse, R10 ;  /* 0x0000000aaf057221 */ /* 0x050fe20000010000 */
[----:B------:R-:W-:Y:S02]  /*3bf0*/  F2FP.BF16.F32.PACK_AB R175, R175, R70 ;  /* 0x00000046afaf723e */ /* 0x000fe400000010ff */
[C---:B0-----:R-:W-:Y:S01]  /*3c00*/  FADD.FTZ R4, R43.reuse, R38 ;  /* 0x000000262b047221 */ /* 0x041fe20000010000 */
[----:B------:R-:W-:Y:S01]  /*3c10*/  F2FP.BF16.F32.PACK_AB R174, R43, R68 ;  /* 0x000000442bae723e */ /* 0x000fe200000010ff */
[----:B--2---:R-:W-:Y:S06]  /*3c20*/  @!P0 BRA `(.L_x_368) ;  /* 0x0000000000048947 */ /* 0x004fec0003800000 */
[----:B------:R-:W-:Y:S01]  /*3c30*/  BPT.TRAP 0x1 ;  /* 0x000000040000795c */ /* 0x000fe20000300000 */
.L_x_368:
[----:B------:R0:W2:Y:S01]  /*3c40*/  SYNCS.PHASECHK.TRANS64.TRYWAIT P2, [UR22+0x22850], R8 ;  /* 0x02285008ff0075a7 */ /* 0x0000a20008040156 */
[----:B------:R-:W-:Y:S05]  /*3c50*/  @!P0 BRA `(.L_x_369) ;  /* 0x0000000000048947 */ /* 0x000fea0003800000 */
[----:B------:R-:W-:Y:S01]  /*3c60*/  BPT.TRAP 0x1 ;  /* 0x000000040000795c */ /* 0x000fe20000300000 */
.L_x_369:
[----:B--2---:R-:W-:Y:S05]  /*3c70*/  @P2 BRA `(.L_x_370) ;  /* 0x0000000000082947 */ /* 0x004fea0003800000 */
[----:B------:R-:W2:Y:S02]  /*3c80*/  SYNCS.PHASECHK.TRANS64.TRYWAIT P2, [UR22+0x22850], R8 ;  /* 0x02285008ff0075a7 */ /* 0x000ea40008040156 */
[----:B--2---:R-:W-:Y:S05]  /*3c90*/  @!P2 BRA `(.L_x_371) ;  /* 0x000000dc007ca947 */ /* 0x004fea0003800000 */
.L_x_370:
[----:B------:R-:W-:Y:S01]  /*3ca0*/  R2UR UR6, R6 ;  /* 0x00000000060672ca */ /* 0x000fe200000e0000 */
[----:B------:R3:W-:Y:S06]  /*3cb0*/  BAR.SYNC.DEFER_BLOCKING R7, 0x100 ;  /* 0x000400070000751d */ /* 0x0007ec0000010000 */
[----:B------:R-:W-:Y:S01]  /*3cc0*/  UMOV UR7, 0x40000040 ;  /* 0x4000004000077882 */ /* 0x000fe20000000000 */
[----:B------:R-:W-:-:S05]  /*3cd0*/  VOTEU.ALL UP0, P1 ;  /* 0x00000000003f7886 */ /* 0x000fca0000800000 */
[----:B------:R-:W-:Y:S02]  /*3ce0*/  UIADD3 UR6, UR6, 0x400, URZ ;  /* 0x0000040006067890 */ /* 0x000fe4000fffe03f */
[----:B------:R-:W-:Y:S02]  /*3cf0*/  @!UP0 UIADD3 UR22, UR22, 0x22860, URZ ;  /* 0x0002286016168890 */ /* 0x000fe4000fffe03f */
[----:B------:R-:W-:Y:S02]  /*3d00*/  USHF.R.U32.HI UR6, URZ, 0x4, UR6 ;  /* 0x000000043f067899 */ /* 0x000fe40008011606 */
[----:B------:R-:W-:Y:S02]  /*3d10*/  @!UP0 UPRMT UR22, URZ, 0x654, UR22 ;  /* 0x000006543f168896 */ /* 0x000fe40008000016 */
[----:B------:R-:W-:-:S04]  /*3d20*/  ULOP3.LUT UR6, UR6, 0x3fff, URZ, 0xc0, !UPT ;  /* 0x00003fff06067892 */ /* 0x000fc8000f8ec03f */
[----:B------:R-:W-:Y:S01]  /*3d30*/  ULOP3.LUT UR21, UR6, 0x3000000, URZ, 0xfc, !UPT ;  /* 0x0300000006157892 */ /* 0x000fe2000f8efc3f */
[----:B------:R-:W-:-:S03]  /*3d40*/  WARPGROUP.ARRIVE ;  /* 0x00000000000079c5 */ /* 0x000fc60000000000 */
[----:B------:R-:W-:-:S07]  /*3d50*/  UIMAD UR11, UR37, 0xc00, UR21 ;  /* 0x00000c00250b78a4 */ /* 0x000fce000f8e0215 */
[----:B------:R-:W-:Y:S02]  /*3d60*/  UMOV UR6, UR11 ;  /* 0x0000000b00067c82 */ /* 0x000fe40008000000 */
[----:B------:R-:W-:Y:S01]  /*3d70*/  HGMMA.64x256x16.F32.BF16 R24, R152, gdesc[UR4].tnspB, RZ, !UPT, gsb0 ;  /* 0x43e0000498187df0 */ /* 0x000fe2000c0018ff */
        /* <DEDUP_REMOVED lines=29> */
[----:B------:R-:W-:Y:S03]  /*3f50*/  HGMMA.64x256x16.F32.BF16 R24, R172, gdesc[UR4].tnspB, R24, gsb0 ;  /* 0x43e00004ac187df0 */ /* 0x000fe60008001818 */
[----:B------:R-:W-:Y:S02]  /*3f60*/  WARPGROUP.DEPBAR.LE gsb0, 0x0 ;  /* 0x00008000000079c5 */ /* 0x000fe40000010000 */
[----:B------:R-:W-:Y:S01]  /*3f70*/  @!P1 SYNCS.ARRIVE.TRANS64.RED.A1T0 RZ, [UR22], RZ ;  /* 0x000000ffffff99a7 */ /* 0x000fe20008100416 */
[----:B------:R-:W-:-:S04]  /*3f80*/  UIADD3 UR22, UR50, -0x2, URZ ;  /* 0xfffffffe32167890 */ /* 0x000fc8000fffe03f */
[----:B------:R-:W-:-:S06]  /*3f90*/  UISETP.GE.AND UP0, UPT, UR22, UR38, UPT ;  /* 0x000000261600728c */ /* 0x000fcc000bf06270 */
[----:B------:R-:W-:-:S13]  /*3fa0*/  PLOP3.LUT P2, PT, PT, PT, UP0, 0x80, 0x0 ;  /* 0x000000000000781c */ /* 0x000fda0003f4f008 */
[----:B---3--:R-:W-:Y:S05]  /*3fb0*/  @!P2 BRA `(.L_x_372) ;  /* 0x0000002000d8a947 */ /* 0x008fea0003800000 */
[----:B------:R-:W-:Y:S01]  /*3fc0*/  IMAD.MOV.U32 R7, RZ, RZ, R3 ;  /* 0x000000ffff077224 */ /* 0x000fe200078e0003 */
[----:B------:R-:W-:Y:S01]  /*3fd0*/  ULDC UR24, c[0x0][0x9d8] ;  /* 0x0002760000187ab9 */ /* 0x000fe20000000800 */
[----:B012---:R-:W-:Y:S01]  /*3fe0*/  IMAD.MOV.U32 R8, RZ, RZ, R0 ;  /* 0x000000ffff087224 */ /* 0x007fe200078e0000 */
[----:B------:R-:W-:-:S06]  /*3ff0*/  ULDC UR23, c[0x0][0x988] ;  /* 0x0002620000177ab9 */ /* 0x000fcc0000000800 */
.L_x_381:
[----:B------:R-:W-:Y:S01]  /*4000*/  UIADD3 UR37, UR37, 0x1, URZ ;  /* 0x0000000125257890 */ /* 0x000fe2000fffe03f */
[----:B------:R-:W-:Y:S01]  /*4010*/  UMOV UR6, UR22 ;  /* 0x0000001600067c82 */ /* 0x000fe20008000000 */
[----:B------:R-:W-:Y:S02]  /*4020*/  UIADD3 UR22, UR22, -0x1, URZ ;  /* 0xffffffff16167890 */ /* 0x000fe4000fffe03f */
[----:B------:R-:W-:-:S04]  /*4030*/  UISETP.NE.AND UP0, UPT, UR37, 0x2, UPT ;  /* 0x000000022500788c */ /* 0x000fc8000bf05270 */
[----:B------:R-:W-:Y:S02]  /*4040*/  USEL UR7, URZ, 0x1, UP0 ;  /* 0x000000013f077887 */ /* 0x000fe40008000000 */
[----:B------:R-:W-:Y:S02]  /*4050*/  USEL UR37, UR37, URZ, UP0 ;  /* 0x0000003f25257287 */ /* 0x000fe40008000000 */
[----:B------:R-:W-:Y:S02]  /*4060*/  ULOP3.LUT UR47, UR47, UR7, URZ, 0x3c, !UPT ;  /* 0x000000072f2f7292 */ /* 0x000fe4000f8e3c3f */
[----:B------:R-:W-:Y:S01]  /*4070*/  UISETP.GT.AND UP0, UPT, UR6, UR38, UPT ;  /* 0x000000260600728c */ /* 0x000fe2000bf04270 */
[----:B---3--:R-:W-:Y:S10]  /*4080*/  @!P0 BRA `(.L_x_373) ;  /* 0x0000000000048947 */ /* 0x008ff40003800000 */
[----:B------:R-:W-:Y:S01]  /*4090*/  BPT.TRAP 0x1 ;  /* 0x000000040000795c */ /* 0x000fe20000300000 */
.L_x_373:
[----:B------:R-:W0:Y:S01]  /*40a0*/  S2UR UR7, SR_CgaCtaId ;  /* 0x00000000000779c3 */ /* 0x000e220000008800 */
[----:B------:R-:W-:Y:S01]  /*40b0*/  UMOV UR6, 0x400 ;  /* 0x0000040000067882 */ /* 0x000fe20000000000 */
[----:B------:R-:W-:-:S05]  /*40c0*/  IMAD.U32 R6, RZ, RZ, UR47 ;  /* 0x0000002fff067e24 */ /* 0x000fca000f8e00ff */
[----:B------:R-:W-:Y:S01]  /*40d0*/  SHF.L.U32 R6, R6, 0x1f, RZ ;  /* 0x0000001f06067819 */ /* 0x000fe200000006ff */
[----:B0-----:R-:W-:-:S04]  /*40e0*/  ULEA UR6, UR7, UR6, 0x18 ;  /* 0x0000000607067291 */ /* 0x001fc8000f8ec03f */
[----:B------:R-:W-:-:S09]  /*40f0*/  ULEA UR25, UR37, UR6, 0x3 ;  /* 0x0000000625197291 */ /* 0x000fd2000f8e183f */
[----:B------:R0:W1:Y:S01]  /*4100*/  SYNCS.PHASECHK.TRANS64.TRYWAIT P2, [UR25+0x22830], R6 ;  /* 0x02283006ff0075a7 */ /* 0x0000620008040159 */
[----:B------:R-:W-:Y:S05]  /*4110*/  @!P0 BRA `(.L_x_374) ;  /* 0x0000000000048947 */ /* 0x000fea0003800000 */
[----:B------:R-:W-:Y:S01]  /*4120*/  BPT.TRAP 0x1 ;  /* 0x000000040000795c */ /* 0x000fe20000300000 */
.L_x_374:
[----:B-1----:R-:W-:Y:S05]  /*4130*/  @P2 BRA `(.L_x_375) ;  /* 0x0000000000082947 */ /* 0x002fea0003800000 */
[----:B------:R-:W1:Y:S02]  /*4140*/  SYNCS.PHASECHK.TRANS64.TRYWAIT P2, [UR25+0x22830], R6 ;  /* 0x02283006ff0075a7 */ /* 0x000e640008040159 */
[----:B-1----:R-:W-:Y:S05]  /*4150*/  @!P2 BRA `(.L_x_376) ;  /* 0x000000d80064a947 */ /* 0x002fea0003800000 */
.L_x_375:
        /* <DEDUP_REMOVED lines=15> */
[----:B------:R-:W-:Y:S01]  /*4250*/  HGMMA.64x96x16.F32.BF16 R152, gdesc[UR8], R152, gsb0 ;  /* 0x01600000089879f0 */ /* 0x000fe20008001898 */
[----:B------:R-:W-:Y:S02]  /*4260*/  UMOV UR10, UR23 ;  /* 0x00000017000a7c82 */ /* 0x000fe40008000000 */
[----:B------:R-:W-:Y:S02]  /*4270*/  WARPGROUP.DEPBAR.LE gsb0, 0x0 ;  /* 0x00008000000079c5 */ /* 0x000fe40000010000 */
[----:B------:R-:W-:-:S06]  /*4280*/  WARPGROUP.ARRIVE ;  /* 0x00000000000079c5 */ /* 0x000fcc0000000000 */
[----:B------:R-:W-:Y:S03]  /*4290*/  HGMMA.64x96x16.F32.BF16 R152, gdesc[UR12], R152, gsb0 ;  /* 0x016000000c9879f0 */ /* 0x000fe60008001898 */
[----:B------:R-:W-:Y:S02]  /*42a0*/  WARPGROUP.DEPBAR.LE gsb0, 0x0 ;  /* 0x00008000000079c5 */ /* 0x000fe40000010000 */
[----:B-1----:R-:W-:Y:S01]  /*42b0*/  FMUL.FTZ R3, R152, UR24 ;  /* 0x0000001898037c20 */ /* 0x002fe20008410000 */
        /* <DEDUP_REMOVED lines=38> */
[----:B---3--:R-:W-:Y:S01]  /*4520*/  FMNMX.FTZ R0, R10, R0, !PT ;  /* 0x000000000a007209 */ /* 0x008fe20007810000 */
[----:B------:R-:W-:Y:S01]  /*4530*/  FMUL.FTZ R184, R194, UR24 ;  /* 0x00000018c2b87c20 */ /* 0x000fe20008410000 */
[----:B------:R-:W-:Y:S01]  /*4540*/  FMUL.FTZ R185, R195, UR24 ;  /* 0x00000018c3b97c20 */ /* 0x000fe20008410000 */
[----:B------:R-:W3:Y:S04]  /*4550*/  S2R R196, SR_TID.X ;  /* 0x0000000000c47919 */ /* 0x000ee80000002100 */
[----:B------:R-:W4:Y:S01]  /*4560*/  MUFU.TANH R13, R13 ;  /* 0x0000000d000d7308 */ /* 0x000f220000002400 */
[----:B-1----:R-:W-:-:S07]  /*4570*/  FMNMX.FTZ R0, R11, R0, !PT ;  /* 0x000000000b007209 */ /* 0x002fce0007810000 */
[----:B------:R-:W1:Y:S01]  /*4580*/  MUFU.TANH R14, R14 ;  /* 0x0000000e000e7308 */ /* 0x000e620000002400 */
[----:B--2---:R-:W-:-:S07]  /*4590*/  FMNMX.FTZ R0, R12, R0, !PT ;  /* 0x000000000c007209 */ /* 0x004fce0007810000 */
[----:B------:R-:W2:Y:S01]  /*45a0*/  MUFU.TANH R15, R15 ;  /* 0x0000000f000f7308 */ /* 0x000ea20000002400 */
[----:B----4-:R-:W-:-:S07]  /*45b0*/  FMNMX.FTZ R0, R13, R0, !PT ;  /* 0x000000000d007209 */ /* 0x010fce0007810000 */
[----:B------:R-:W4:Y:S01]  /*45c0*/  MUFU.TANH R20, R20 ;  /* 0x0000001400147308 */ /* 0x000f220000002400 */
[----:B-1----:R-:W-:Y:S02]  /*45d0*/  FMNMX.FTZ R0, R14, R0, !PT ;  /* 0x000000000e007209 */ /* 0x002fe40007810000 */
[----:B---3--:R-:W-:-:S05]  /*45e0*/  SHF.R.U32.HI R196, RZ, 0x7, R196 ;  /* 0x00000007ffc47819 */ /* 0x008fca00000116c4 */
[----:B------:R-:W1:Y:S01]  /*45f0*/  MUFU.TANH R21, R21 ;  /* 0x0000001500157308 */ /* 0x000e620000002400 */
[----:B--2---:R-:W-:-:S07]  /*4600*/  FMNMX.FTZ R0, R15, R0, !PT ;  /* 0x000000000f007209 */ /* 0x004fce0007810000 */
[----:B------:R-:W2:Y:S01]  /*4610*/  MUFU.TANH R152, R152 ;  /* 0x0000009800987308 */ /* 0x000ea20000002400 */
[----:B----4-:R-:W-:-:S07]  /*4620*/  FMNMX.FTZ R0, R20, R0, !PT ;  /* 0x0000000014007209 */ /* 0x010fce0007810000 */
[----:B------:R-:W3:Y:S01]  /*4630*/  MUFU.TANH R153, R153 ;  /* 0x0000009900997308 */ /* 0x000ee20000002400 */
[----:B-1----:R-:W-:-:S07]  /*4640*/  FMNMX.FTZ R0, R21, R0, !PT ;  /* 0x0000000015007209 */ /* 0x002fce0007810000 */
[----:B------:R-:W1:Y:S01]  /*4650*/  MUFU.TANH R156, R156 ;  /* 0x0000009c009c7308 */ /* 0x000e620000002400 */
[----:B--2---:R-:W-:-:S07]  /*4660*/  FMNMX.FTZ R0, R152, R0, !PT ;  /* 0x0000000098007209 */ /* 0x004fce0007810000 */
[----:B------:R-:W2:Y:S01]  /*4670*/  MUFU.TANH R157, R157 ;  /* 0x0000009d009d7308 */ /* 0x000ea20000002400 */
[----:B---3--:R-:W-:-:S07]  /*4680*/  FMNMX.FTZ R0, R153, R0, !PT ;  /* 0x0000000099007209 */ /* 0x008fce0007810000 */
        /* <DEDUP_REMOVED lines=20> */
[----:B------:R-:W-:Y:S01]  /*47d0*/  MUFU.TANH R176, R176 ;  /* 0x000000b000b07308 */ /* 0x000fe20000002400 */
[----:B--2---:R-:W-:-:S07]  /*47e0*/  FMNMX.FTZ R0, R177, R0, !PT ;  /* 0x00000000b1007209 */ /* 0x004fce0007810000 */
[----:B------:R-:W-:Y:S01]  /*47f0*/  MUFU.TANH R155, R155 ;  /* 0x0000009b009b7308 */ /* 0x000fe20000002400 */
[----:B---3--:R-:W-:-:S05]  /*4800*/  FMNMX.FTZ R0, R180, R0, !PT ;  /* 0x00000000b4007209 */ /* 0x008fca0007810000 */
[----:B------:R-:W1:Y:S02]  /*4810*/  SHFL.BFLY PT, R181, R0, 0x2, 0x1f ;  /* 0x0c401f0000b57f89 */ /* 0x000e6400000e0000 */
[----:B------:R-:W-:Y:S08]  /*4820*/  MUFU.TANH R158, R158 ;  /* 0x0000009e009e7308 */ /* 0x000ff00000002400 */
[----:B------:R-:W-:Y:S08]  /*4830*/  MUFU.TANH R159, R159 ;  /* 0x0000009f009f7308 */ /* 0x000ff00000002400 */
[----:B------:R-:W-:Y:S01]  /*4840*/  MUFU.TANH R162, R162 ;  /* 0x000000a200a27308 */ /* 0x000fe20000002400 */
[----:B-1----:R-:W-:-:S07]  /*4850*/  FMNMX.FTZ R0, R0, R181, !PT ;  /* 0x000000b500007209 */ /* 0x002fce0007810000 */
[----:B------:R-:W-:Y:S01]  /*4860*/  MUFU.TANH R163, R163 ;  /* 0x000000a300a37308 */ /* 0x000fe20000002400 */
[----:B------:R-:W1:Y:S07]  /*4870*/  SHFL.BFLY PT, R154, R0, 0x1, 0x1f ;  /* 0x0c201f00009a7f89 */ /* 0x000e6e00000e0000 */
[----:B------:R-:W-:Y:S08]  /*4880*/  MUFU.TANH R166, R166 ;  /* 0x000000a600a67308 */ /* 0x000ff00000002400 */
[----:B------:R-:W-:Y:S08]  /*4890*/  MUFU.TANH R184, R184 ;  /* 0x000000b800b87308 */ /* 0x000ff00000002400 */
[----:B------:R-:W-:Y:S01]  /*48a0*/  MUFU.TANH R185, R185 ;  /* 0x000000b900b97308 */ /* 0x000fe20000002400 */
[----:B-1----:R-:W-:-:S05]  /*48b0*/  FMNMX.FTZ R0, R0, R154, !PT ;  /* 0x0000009a00007209 */ /* 0x002fca0007810000 */
[C---:B------:R-:W-:Y:S01]  /*48c0*/  FADD.FTZ R181, -R0.reuse, R8 ;  /* 0x0000000800b57221 */ /* 0x040fe20000010100 */
[----:B------:R-:W-:Y:S01]  /*48d0*/  FMUL.FTZ R154, R0, UR10 ;  /* 0x0000000a009a7c20 */ /* 0x000fe20008410000 */
[----:B------:R1:W-:Y:S02]  /*48e0*/  MUFU.TANH R8, R167 ;  /* 0x000000a700087308 */ /* 0x0003e40000002400 */
[----:B------:R-:W-:Y:S01]  /*48f0*/  FMUL.FTZ R181, R181, UR10 ;  /* 0x0000000ab5b57c20 */ /* 0x000fe20008410000 */
[--C-:B------:R-:W-:Y:S01]  /*4900*/  FFMA.FTZ R3, R3, UR10, -R154.reuse ;  /* 0x0000000a03037c23 */ /* 0x100fe2000801089a */
[--C-:B------:R-:W-:Y:S01]  /*4910*/  FFMA.FTZ R9, R9, UR10, -R154.reuse ;  /* 0x0000000a09097c23 */ /* 0x100fe2000801089a */
[--C-:B------:R-:W-:Y:S01]  /*4920*/  FFMA.FTZ R10, R10, UR10, -R154.reuse ;  /* 0x0000000a0a0a7c23 */ /* 0x100fe2000801089a */
[--C-:B------:R-:W-:Y:S01]  /*4930*/  FFMA.FTZ R11, R11, UR10, -R154.reuse ;  /* 0x0000000a0b0b7c23 */ /* 0x100fe2000801089a */
[--C-:B------:R-:W-:Y:S01]  /*4940*/  FFMA.FTZ R12, R12, UR10, -R154.reuse ;  /* 0x0000000a0c0c7c23 */ /* 0x100fe2000801089a */
[----:B------:R-:W2:Y:S01]  /*4950*/  MUFU.EX2 R181, R181 ;  /* 0x000000b500b57308 */ /* 0x000ea20000000800 */
[--C-:B-1----:R-:W-:Y:S01]  /*4960*/  FFMA.FTZ R167, R152, UR10, -R154.reuse ;  /* 0x0000000a98a77c23 */ /* 0x102fe2000801089a */
        /* <DEDUP_REMOVED lines=10> */
[--C-:B------:R-:W-:Y:S01]  /*4a10*/  FFMA.FTZ R161, R161, UR10, -R154.reuse ;  /* 0x0000000aa1a17c23 */ /* 0x100fe2000801089a */
[--C-:B------:R-:W-:Y:S01]  /*4a20*/  FFMA.FTZ R164, R164, UR10, -R154.reuse ;  /* 0x0000000aa4a47c23 */ /* 0x100fe2000801089a */
[--C-:B------:R-:W-:Y:S01]  /*4a30*/  FFMA.FTZ R165, R165, UR10, -R154.reuse ;  /* 0x0000000aa5a57c23 */ /* 0x100fe2000801089a */
[--C-:B------:R-:W-:Y:S01]  /*4a40*/  FFMA.FTZ R168, R168, UR10, -R154.reuse ;  /* 0x0000000aa8a87c23 */ /* 0x100fe2000801089a */
[----:B------:R-:W3:Y:S01]  /*4a50*/  MUFU.EX2 R152, R9 ;  /* 0x0000000900987308 */ /* 0x000ee20000000800 */
[-C--:B--2---:R-:W-:Y:S01]  /*4a60*/  FMUL.FTZ R24, R24, R181.reuse ;  /* 0x000000b518187220 */ /* 0x084fe20000410000 */
        /* <DEDUP_REMOVED lines=63> */
[----:B-1----:R-:W-:Y:S01]  /*4e60*/  FFMA.FTZ R181, R181, R4, R3 ;  /* 0x00000004b5b57223 */ /* 0x002fe20000010003 */
[--C-:B------:R-:W-:Y:S01]  /*4e70*/  FFMA.FTZ R169, R169, UR10, -R154.reuse ;  /* 0x0000000aa9a97c23 */ /* 0x100fe2000801089a */
[--C-:B------:R-:W-:Y:S01]  /*4e80*/  FFMA.FTZ R172, R172, UR10, -R154.reuse ;  /* 0x0000000aacac7c23 */ /* 0x100fe2000801089a */
[--C-:B------:R-:W-:Y:S01]  /*4e90*/  FFMA.FTZ R173, R173, UR10, -R154.reuse ;  /* 0x0000000aadad7c23 */ /* 0x100fe2000801089a */
[--C-:B------:R-:W-:Y:S01]  /*4ea0*/  FFMA.FTZ R177, R177, UR10, -R154.reuse ;  /* 0x0000000ab1b17c23 */ /* 0x100fe2000801089a */
[----:B------:R-:W-:Y:S01]  /*4eb0*/  FFMA.FTZ R180, R180, UR10, -R154 ;  /* 0x0000000ab4b47c23 */ /* 0x000fe2000801089a */
[C---:B---3--:R-:W-:Y:S01]  /*4ec0*/  FADD.FTZ R181, R152.reuse, R181 ;  /* 0x000000b598b57221 */ /* 0x048fe20000010000 */
[----:B------:R1:W2:Y:S01]  /*4ed0*/  MUFU.EX2 R154, R10 ;  /* 0x0000000a009a7308 */ /* 0x0002a20000000800 */
[----:B------:R-:W-:Y:S01]  /*4ee0*/  F2FP.BF16.F32.PACK_AB R152, R152, R3 ;  /* 0x000000039898723e */ /* 0x000fe200000010ff */
[----:B------:R-:W-:Y:S01]  /*4ef0*/  FMUL.FTZ R9, R171, UR24 ;  /* 0x00000018ab097c20 */ /* 0x000fe20008410000 */
[----:B------:R-:W-:Y:S01]  /*4f00*/  FMUL.FTZ R4, R170, UR24 ;  /* 0x00000018aa047c20 */ /* 0x000fe20008410000 */
[----:B------:R-:W-:Y:S01]  /*4f10*/  FMUL.FTZ R170, R174, UR24 ;  /* 0x00000018aeaa7c20 */ /* 0x000fe20008410000 */
[----:B------:R-:W-:Y:S01]  /*4f20*/  FMUL.FTZ R174, R179, UR24 ;  /* 0x00000018b3ae7c20 */ /* 0x000fe20008410000 */
[----:B------:R-:W-:Y:S01]  /*4f30*/  FMUL.FTZ R179, R186, UR24 ;  /* 0x00000018bab37c20 */ /* 0x000fe20008410000 */
[----:B------:R-:W-:Y:S01]  /*4f40*/  FMUL.FTZ R186, R198, UR24 ;  /* 0x00000018c6ba7c20 */ /* 0x000fe20008410000 */
[----:B------:R3:W4:Y:S01]  /*4f50*/  MUFU.EX2 R3, R11 ;  /* 0x0000000b00037308 */ /* 0x0007220000000800 */
[----:B-1----:R-:W-:Y:S01]  /*4f60*/  FMUL.FTZ R10, R175, UR24 ;  /* 0x00000018af0a7c20 */ /* 0x002fe20008410000 */
[----:B------:R-:W-:Y:S01]  /*4f70*/  FMUL.FTZ R175, R182, UR24 ;  /* 0x00000018b6af7c20 */ /* 0x000fe20008410000 */
[----:B------:R-:W-:-:S05]  /*4f80*/  FMUL.FTZ R182, R190, UR24 ;  /* 0x00000018beb67c20 */ /* 0x000fca0008410000 */
[----:B------:R-:W1:Y:S01]  /*4f90*/  MUFU.TANH R4, R4 ;  /* 0x0000000400047308 */ /* 0x000e620000002400 */
[----:B--2---:R-:W-:Y:S01]  /*4fa0*/  FADD.FTZ R171, R154, R181 ;  /* 0x000000b59aab7221 */ /* 0x004fe20000010000 */
[----:B---3--:R-:W-:Y:S01]  /*4fb0*/  FMUL.FTZ R11, R178, UR24 ;  /* 0x00000018b20b7c20 */ /* 0x008fe20008410000 */
[----:B------:R-:W-:Y:S01]  /*4fc0*/  FMUL.FTZ R178, R183, UR24 ;  /* 0x00000018b7b27c20 */ /* 0x000fe20008410000 */
[----:B------:R-:W-:Y:S01]  /*4fd0*/  FMUL.FTZ R181, R187, UR24 ;  /* 0x00000018bbb57c20 */ /* 0x000fe20008410000 */
[----:B------:R-:W-:Y:S01]  /*4fe0*/  FMUL.FTZ R183, R191, UR24 ;  /* 0x00000018bfb77c20 */ /* 0x000fe20008410000 */
[----:B------:R-:W-:Y:S02]  /*4ff0*/  FMUL.FTZ R187, R199, UR24 ;  /* 0x00000018c7bb7c20 */ /* 0x000fe40008410000 */
[----:B------:R-:W2:Y:S01]  /*5000*/  MUFU.TANH R9, R9 ;  /* 0x0000000900097308 */ /* 0x000ea20000002400 */
[C---:B----4-:R-:W-:Y:S01]  /*5010*/  FADD.FTZ R171, R3.reuse, R171 ;  /* 0x000000ab03ab7221 */ /* 0x050fe20000010000 */
[----:B------:R-:W-:-:S02]  /*5020*/  F2FP.BF16.F32.PACK_AB R154, R3, R154 ;  /* 0x0000009a039a723e */ /* 0x000fc400000010ff */
[----:B------:R-:W-:-:S04]  /*5030*/  FMNMX.FTZ R3, R176, R7, !PT ;  /* 0x00000007b0037209 */ /* 0x000fc80007810000 */
[----:B------:R-:W-:Y:S01]  /*5040*/  FMNMX.FTZ R3, R155, R3, !PT ;  /* 0x000000039b037209 */ /* 0x000fe20007810000 */
[----:B------:R-:W3:Y:S03]  /*5050*/  MUFU.TANH R170, R170 ;  /* 0x000000aa00aa7308 */ /* 0x000ee60000002400 */
[----:B------:R-:W-:-:S04]  /*5060*/  FMNMX.FTZ R3, R158, R3, !PT ;  /* 0x000000039e037209 */ /* 0x000fc80007810000 */
[----:B------:R-:W-:Y:S01]  /*5070*/  FMNMX.FTZ R3, R159, R3, !PT ;  /* 0x000000039f037209 */ /* 0x000fe20007810000 */
[----:B------:R-:W4:Y:S03]  /*5080*/  MUFU.TANH R10, R10 ;  /* 0x0000000a000a7308 */ /* 0x000f260000002400 */
[----:B------:R-:W-:-:S04]  /*5090*/  FMNMX.FTZ R3, R162, R3, !PT ;  /* 0x00000003a2037209 */ /* 0x000fc80007810000 */
[----:B------:R-:W-:Y:S01]  /*50a0*/  FMNMX.FTZ R3, R163, R3, !PT ;  /* 0x00000003a3037209 */ /* 0x000fe20007810000 */
[----:B------:R-:W5:Y:S03]  /*50b0*/  MUFU.TANH R11, R11 ;  /* 0x0000000b000b7308 */ /* 0x000f660000002400 */
[----:B------:R-:W-:-:S04]  /*50c0*/  FMNMX.FTZ R3, R166, R3, !PT ;  /* 0x00000003a6037209 */ /* 0x000fc80007810000 */
[----:B------:R-:W-:Y:S01]  /*50d0*/  FMNMX.FTZ R3, R8, R3, !PT ;  /* 0x0000000308037209 */ /* 0x000fe20007810000 */
[----:B------:R-:W0:Y:S03]  /*50e0*/  MUFU.TANH R174, R174 ;  /* 0x000000ae00ae7308 */ /* 0x000e260000002400 */
[----:B-1----:R-:W-:-:S04]  /*50f0*/  FMNMX.FTZ R3, R4, R3, !PT ;  /* 0x0000000304037209 */ /* 0x002fc80007810000 */
[----:B--2---:R-:W-:Y:S01]  /*5100*/  FMNMX.FTZ R3, R9, R3, !PT ;  /* 0x0000000309037209 */ /* 0x004fe20007810000 */
[----:B------:R-:W1:Y:S03]  /*5110*/  MUFU.TANH R175, R175 ;  /* 0x000000af00af7308 */ /* 0x000e660000002400 */
[----:B---3--:R-:W-:-:S04]  /*5120*/  FMNMX.FTZ R3, R170, R3, !PT ;  /* 0x00000003aa037209 */ /* 0x008fc80007810000 */
[----:B----4-:R-:W-:Y:S01]  /*5130*/  FMNMX.FTZ R3, R10, R3, !PT ;  /* 0x000000030a037209 */ /* 0x010fe20007810000 */
[----:B------:R-:W2:Y:S03]  /*5140*/  MUFU.TANH R178, R178 ;  /* 0x000000b200b27308 */ /* 0x000ea60000002400 */
[----:B-----5:R-:W-:-:S04]  /*5150*/  FMNMX.FTZ R3, R11, R3, !PT ;  /* 0x000000030b037209 */ /* 0x020fc80007810000 */
[----:B0-----:R-:W-:Y:S01]  /*5160*/  FMNMX.FTZ R3, R174, R3, !PT ;  /* 0x00000003ae037209 */ /* 0x001fe20007810000 */
[----:B------:R-:W0:Y:S03]  /*5170*/  MUFU.TANH R179, R179 ;  /* 0x000000b300b37308 */ /* 0x000e260000002400 */
[----:B-1----:R-:W-:-:S05]  /*5180*/  FMNMX.FTZ R3, R175, R3, !PT ;  /* 0x00000003af037209 */ /* 0x002fca0007810000 */
        /* <DEDUP_REMOVED lines=9> */
[----:B0-----:R-:W-:-:S04]  /*5220*/  FMNMX.FTZ R3, R183, R3, !PT ;  /* 0x00000003b7037209 */ /* 0x001fc80007810000 */
[----:B------:R-:W-:-:S03]  /*5230*/  FMNMX.FTZ R3, R184, R3, !PT ;  /* 0x00000003b8037209 */ /* 0x000fc60007810000 */
[----:B------:R-:W0:Y:S01]  /*5240*/  MUFU.EX2 R12, R12 ;  /* 0x0000000c000c7308 */ /* 0x000e220000000800 */
[----:B------:R-:W-:-:S04]  /*5250*/  FMNMX.FTZ R3, R185, R3, !PT ;  /* 0x00000003b9037209 */ /* 0x000fc80007810000 */
[----:B-1----:R-:W-:-:S03]  /*5260*/  FMNMX.FTZ R3, R186, R3, !PT ;  /* 0x00000003ba037209 */ /* 0x002fc60007810000 */
[----:B------:R-:W1:Y:S01]  /*5270*/  MUFU.EX2 R13, R13 ;  /* 0x0000000d000d7308 */ /* 0x000e620000000800 */
[----:B--2---:R-:W-:-:S05]  /*5280*/  FMNMX.FTZ R3, R187, R3, !PT ;  /* 0x00000003bb037209 */ /* 0x004fca0007810000 */
[----:B------:R-:W2:Y:S02]  /*5290*/  SHFL.BFLY PT, R188, R3, 0x2, 0x1f ;  /* 0x0c401f0003bc7f89 */ /* 0x000ea400000e0000 */
[----:B------:R-:W-:Y:S08]  /*52a0*/  MUFU.EX2 R14, R14 ;  /* 0x0000000e000e7308 */ /* 0x000ff00000000800 */
[----:B------:R-:W-:Y:S08]  /*52b0*/  MUFU.EX2 R15, R15 ;  /* 0x0000000f000f7308 */ /* 0x000ff00000000800 */
[----:B------:R-:W-:Y:S01]  /*52c0*/  MUFU.EX2 R189, R160 ;  /* 0x000000a000bd7308 */ /* 0x000fe20000000800 */
[----:B--2---:R-:W-:-:S07]  /*52d0*/  FMNMX.FTZ R3, R3, R188, !PT ;  /* 0x000000bc03037209 */ /* 0x004fce0007810000 */
[----:B------:R2:W-:Y:S01]  /*52e0*/  MUFU.EX2 R188, R156 ;  /* 0x0000009c00bc7308 */ /* 0x0005e20000000800 */
[----:B------:R-:W3:Y:S07]  /*52f0*/  SHFL.BFLY PT, R192, R3, 0x1, 0x1f ;  /* 0x0c201f0003c07f89 */ /* 0x000eee00000e0000 */
[----:B------:R-:W-:Y:S08]  /*5300*/  MUFU.EX2 R20, R20 ;  /* 0x0000001400147308 */ /* 0x000ff00000000800 */
[----:B------:R-:W-:Y:S08]  /*5310*/  MUFU.EX2 R21, R21 ;  /* 0x0000001500157308 */ /* 0x000ff00000000800 */
[----:B------:R-:W-:Y:S01]  /*5320*/  MUFU.EX2 R167, R167 ;  /* 0x000000a700a77308 */ /* 0x000fe20000000800 */
[----:B---3--:R-:W-:-:S05]  /*5330*/  FMNMX.FTZ R3, R3, R192, !PT ;  /* 0x000000c003037209 */ /* 0x008fca0007810000 */
[C---:B--2---:R-:W-:Y:S01]  /*5340*/  FADD.FTZ R156, -R3.reuse, R7 ;  /* 0x00000007039c7221 */ /* 0x044fe20000010100 */
[----:B------:R-:W-:Y:S01]  /*5350*/  FMUL.FTZ R7, R3, UR10 ;  /* 0x0000000a03077c20 */ /* 0x000fe20008410000 */
[----:B------:R-:W-:Y:S02]  /*5360*/  MUFU.EX2 R153, R153 ;  /* 0x0000009900997308 */ /* 0x000fe40000000800 */
[----:B------:R-:W-:Y:S01]  /*5370*/  FMUL.FTZ R156, R156, UR10 ;  /* 0x0000000a9c9c7c20 */ /* 0x000fe20008410000 */
[--C-:B------:R-:W-:Y:S01]  /*5380*/  FFMA.FTZ R176, R176, UR10, -R7.reuse ;  /* 0x0000000ab0b07c23 */ /* 0x100fe20008010807 */
[--C-:B------:R-:W-:Y:S01]  /*5390*/  FFMA.FTZ R155, R155, UR10, -R7.reuse ;  /* 0x0000000a9b9b7c23 */ /* 0x100fe20008010807 */
[--C-:B------:R-:W-:Y:S01]  /*53a0*/  FFMA.FTZ R160, R8, UR10, -R7.reuse ;  /* 0x0000000a08a07c23 */ /* 0x100fe20008010807 */
[--C-:B------:R-:W-:Y:S01]  /*53b0*/  FFMA.FTZ R4, R4, UR10, -R7.reuse ;  /* 0x0000000a04047c23 */ /* 0x100fe20008010807 */
[--C-:B------:R-:W-:Y:S01]  /*53c0*/  FFMA.FTZ R158, R158, UR10, -R7.reuse ;  /* 0x0000000a9e9e7c23 */ /* 0x100fe20008010807 */
[----:B------:R0:W2:Y:S01]  /*53d0*/  MUFU.EX2 R8, R156 ;  /* 0x0000009c00087308 */ /* 0x0000a20000000800 */
[--C-:B------:R-:W-:Y:S01]  /*53e0*/  FFMA.FTZ R159, R159, UR10, -R7.reuse ;  /* 0x0000000a9f9f7c23 */ /* 0x100fe20008010807 */
[--C-:B------:R-:W-:Y:S01]  /*53f0*/  FFMA.FTZ R162, R162, UR10, -R7.reuse ;  /* 0x0000000aa2a27c23 */ /* 0x100fe20008010807 */
[--C-:B------:R-:W-:Y:S01]  /*5400*/  FFMA.FTZ R163, R163, UR10, -R7.reuse ;  /* 0x0000000aa3a37c23 */ /* 0x100fe20008010807 */
[--C-:B------:R-:W-:Y:S01]  /*5410*/  FFMA.FTZ R166, R166, UR10, -R7.reuse ;  /* 0x0000000aa6a67c23 */ /* 0x100fe20008010807 */
[--C-:B------:R-:W-:Y:S01]  /*5420*/  FFMA.FTZ R9, R9, UR10, -R7.reuse ;  /* 0x0000000a09097c23 */ /* 0x100fe20008010807 */
[--C-:B------:R-:W-:Y:S01]  /*5430*/  FFMA.FTZ R170, R170, UR10, -R7.reuse ;  /* 0x0000000aaaaa7c23 */ /* 0x100fe20008010807 */
[----:B------:R-:W-:Y:S01]  /*5440*/  FFMA.FTZ R10, R10, UR10, -R7 ;  /* 0x0000000a0a0a7c23 */ /* 0x000fe20008010807 */
[----:B------:R-:W3:Y:S01]  /*5450*/  MUFU.EX2 R176, R176 ;  /* 0x000000b000b07308 */ /* 0x000ee20000000800 */
[----:B0-----:R-:W-:Y:S01]  /*5460*/  FADD.FTZ R156, R12, R171 ;  /* 0x000000ab0c9c7221 */ /* 0x001fe20000010000 */
[--C-:B------:R-:W-:Y:S01]  /*5470*/  FFMA.FTZ R11, R11, UR10, -R7.reuse ;  /* 0x0000000a0b0b7c23 */ /* 0x100fe20008010807 */
[--C-:B------:R-:W-:Y:S01]  /*5480*/  FFMA.FTZ R174, R174, UR10, -R7.reuse ;  /* 0x0000000aaeae7c23 */ /* 0x100fe20008010807 */
[--C-:B------:R-:W-:Y:S01]  /*5490*/  FFMA.FTZ R175, R175, UR10, -R7.reuse ;  /* 0x0000000aafaf7c23 */ /* 0x100fe20008010807 */
[----:B-1----:R-:W-:Y:S01]  /*54a0*/  FADD.FTZ R156, R13, R156 ;  /* 0x0000009c0d9c7221 */ /* 0x002fe20000010000 */
[--C-:B------:R-:W-:Y:S01]  /*54b0*/  FFMA.FTZ R178, R178, UR10, -R7.reuse ;  /* 0x0000000ab2b27c23 */ /* 0x100fe20008010807 */
[--C-:B------:R-:W-:Y:S01]  /*54c0*/  FFMA.FTZ R179, R179, UR10, -R7.reuse ;  /* 0x0000000ab3b37c23 */ /* 0x100fe20008010807 */
[----:B------:R-:W0:Y:S01]  /*54d0*/  MUFU.EX2 R155, R155 ;  /* 0x0000009b009b7308 */ /* 0x000e220000000800 */
[--C-:B------:R-:W-:Y:S01]  /*54e0*/  FFMA.FTZ R181, R181, UR10, -R7.reuse ;  /* 0x0000000ab5b57c23 */ /* 0x100fe20008010807 */
[--C-:B------:R-:W-:Y:S01]  /*54f0*/  FFMA.FTZ R182, R182, UR10, -R7.reuse ;  /* 0x0000000ab6b67c23 */ /* 0x100fe20008010807 */
[--C-:B------:R-:W-:Y:S01]  /*5500*/  FFMA.FTZ R183, R183, UR10, -R7.reuse ;  /* 0x0000000ab7b77c23 */ /* 0x100fe20008010807 */
[--C-:B------:R-:W-:Y:S01]  /*5510*/  FFMA.FTZ R184, R184, UR10, -R7.reuse ;  /* 0x0000000ab8b87c23 */ /* 0x100fe20008010807 */
[--C-:B------:R-:W-:Y:S01]  /*5520*/  FFMA.FTZ R185, R185, UR10, -R7.reuse ;  /* 0x0000000ab9b97c23 */ /* 0x100fe20008010807 */
[--C-:B------:R-:W-:Y:S01]  /*5530*/  FFMA.FTZ R186, R186, UR10, -R7.reuse ;  /* 0x0000000ababa7c23 */ /* 0x100fe20008010807 */
[----:B------:R-:W-:Y:S01]  /*5540*/  FFMA.FTZ R7, R187, UR10, -R7 ;  /* 0x0000000abb077c23 */ /* 0x000fe20008010807 */
[----:B------:R1:W-:Y:S01]  /*5550*/  MUFU.EX2 R171, R4 ;  /* 0x0000000400ab7308 */ /* 0x0003e20000000800 */
[-C--:B--2---:R-:W-:Y:S01]  /*5560*/  FMUL.FTZ R26, R26, R8.reuse ;  /* 0x000000081a1a7220 */ /* 0x084fe20000410000 */
[-C--:B------:R-:W-:Y:S01]  /*5570*/  FMUL.FTZ R27, R27, R8.reuse ;  /* 0x000000081b1b7220 */ /* 0x080fe20000410000 */
[-C--:B------:R-:W-:Y:S01]  /*5580*/  FMUL.FTZ R30, R30, R8.reuse ;  /* 0x000000081e1e7220 */ /* 0x080fe20000410000 */
[-C--:B------:R-:W-:Y:S01]  /*5590*/  FMUL.FTZ R31, R31, R8.reuse ;  /* 0x000000081f1f7220 */ /* 0x080fe20000410000 */
[-C--:B------:R-:W-:Y:S01]  /*55a0*/  FMUL.FTZ R34, R34, R8.reuse ;  /* 0x0000000822227220 */ /* 0x080fe20000410000 */
[-C--:B------:R-:W-:Y:S01]  /*55b0*/  FMUL.FTZ R35, R35, R8.reuse ;  /* 0x0000000823237220 */ /* 0x080fe20000410000 */
[----:B------:R-:W-:Y:S01]  /*55c0*/  FMUL.FTZ R38, R38, R8 ;  /* 0x0000000826267220 */ /* 0x000fe20000410000 */
[----:B------:R2:W4:Y:S01]  /*55d0*/  MUFU.EX2 R187, R158 ;  /* 0x0000009e00bb7308 */ /* 0x0005220000000800 */
[----:B-1----:R-:W-:Y:S01]  /*55e0*/  FADD.FTZ R4, R14, R156 ;  /* 0x0000009c0e047221 */ /* 0x002fe20000010000 */
[----:B------:R-:W-:Y:S01]  /*55f0*/  F2FP.BF16.F32.PACK_AB R156, R13, R12 ;  /* 0x0000000c0d9c723e */ /* 0x000fe200000010ff */
[-C--:B------:R-:W-:Y:S01]  /*5600*/  FMUL.FTZ R39, R39, R8.reuse ;  /* 0x0000000827277220 */ /* 0x080fe20000410000 */
[----:B------:R-:W-:Y:S01]  /*5610*/  IADD3 R12, -R196, 0xb, RZ ;  /* 0x0000000bc40c7810 */ /* 0x000fe20007ffe1ff */
[----:B------:R-:W-:Y:S01]  /*5620*/  FADD.FTZ R4, R15, R4 ;  /* 0x000000040f047221 */ /* 0x000fe20000010000 */
[-C--:B------:R-:W-:Y:S01]  /*5630*/  FMUL.FTZ R42, R42, R8.reuse ;  /* 0x000000082a2a7220 */ /* 0x080fe20000410000 */
[----:B------:R-:W-:Y:S01]  /*5640*/  FMUL.FTZ R43, R43, R8 ;  /* 0x000000082b2b7220 */ /* 0x000fe20000410000 */
[----:B------:R-:W1:Y:S01]  /*5650*/  MUFU.EX2 R159, R159 ;  /* 0x0000009f009f7308 */ /* 0x000e620000000800 */
[----:B------:R-:W-:Y:S01]  /*5660*/  FADD.FTZ R4, R20, R4 ;  /* 0x0000000414047221 */ /* 0x000fe20000010000 */
[----:B--2---:R-:W-:Y:S01]  /*5670*/  F2FP.BF16.F32.PACK_AB R158, R15, R14 ;  /* 0x0000000e0f9e723e */ /* 0x004fe200000010ff */
[-C--:B------:R-:W-:Y:S01]  /*5680*/  FMUL.FTZ R46, R46, R8.reuse ;  /* 0x000000082e2e7220 */ /* 0x080fe20000410000 */
[-C--:B------:R-:W-:Y:S01]  /*5690*/  FMUL.FTZ R47, R47, R8.reuse ;  /* 0x000000082f2f7220 */ /* 0x080fe20000410000 */
[----:B------:R-:W-:Y:S01]  /*56a0*/  FADD.FTZ R4, R21, R4 ;  /* 0x0000000415047221 */ /* 0x000fe20000010000 */
[-C--:B------:R-:W-:Y:S01]  /*56b0*/  FMUL.FTZ R50, R50, R8.reuse ;  /* 0x0000000832327220 */ /* 0x080fe20000410000 */
[-C--:B------:R-:W-:Y:S01]  /*56c0*/  FMUL.FTZ R51, R51, R8.reuse ;  /* 0x0000000833337220 */ /* 0x080fe20000410000 */
[----:B------:R2:W-:Y:S01]  /*56d0*/  MUFU.EX2 R194, R160 ;  /* 0x000000a000c27308 */ /* 0x0005e20000000800 */
[----:B------:R-:W-:Y:S01]  /*56e0*/  FADD.FTZ R4, R167, R4 ;  /* 0x00000004a7047221 */ /* 0x000fe20000010000 */
[-C--:B------:R-:W-:Y:S01]  /*56f0*/  FMUL.FTZ R54, R54, R8.reuse ;  /* 0x0000000836367220 */ /* 0x080fe20000410000 */
[-C--:B------:R-:W-:Y:S01]  /*5700*/  FMUL.FTZ R55, R55, R8.reuse ;  /* 0x0000000837377220 */ /* 0x080fe20000410000 */
[-C--:B------:R-:W-:Y:S01]  /*5710*/  FMUL.FTZ R58, R58, R8.reuse ;  /* 0x000000083a3a7220 */ /* 0x080fe20000410000 */
[----:B------:R-:W-:Y:S01]  /*5720*/  FADD.FTZ R4, R153, R4 ;  /* 0x0000000499047221 */ /* 0x000fe20000010000 */
[-C--:B------:R-:W-:Y:S01]  /*5730*/  FMUL.FTZ R59, R59, R8.reuse ;  /* 0x000000083b3b7220 */ /* 0x080fe20000410000 */
[----:B------:R-:W-:Y:S01]  /*5740*/  FMUL.FTZ R62, R62, R8 ;  /* 0x000000083e3e7220 */ /* 0x000fe20000410000 */
[----:B------:R5:W1:Y:S01]  /*5750*/  MUFU.EX2 R192, R162 ;  /* 0x000000a200c07308 */ /* 0x000a620000000800 */
[----:B--2---:R-:W-:Y:S01]  /*5760*/  F2FP.BF16.F32.PACK_AB R160, R21, R20 ;  /* 0x0000001415a0723e */ /* 0x004fe200000010ff */
[----:B---3--:R-:W-:Y:S01]  /*5770*/  FFMA.FTZ R20, R8, R5, R176 ;  /* 0x0000000508147223 */ /* 0x008fe200000100b0 */
[----:B------:R-:W-:Y:S01]  /*5780*/  FADD.FTZ R4, R188, R4 ;  /* 0x00000004bc047221 */ /* 0x000fe20000010000 */
[-C--:B------:R-:W-:Y:S01]  /*5790*/  FMUL.FTZ R63, R63, R8.reuse ;  /* 0x000000083f3f7220 */ /* 0x080fe20000410000 */
[-C--:B------:R-:W-:Y:S01]  /*57a0*/  FMUL.FTZ R66, R66, R8.reuse ;  /* 0x0000000842427220 */ /* 0x080fe20000410000 */
[----:B0-----:R-:W-:Y:S01]  /*57b0*/  FADD.FTZ R20, R155, R20 ;  /* 0x000000149b147221 */ /* 0x001fe20000010000 */
[-C--:B------:R-:W-:Y:S01]  /*57c0*/  FMUL.FTZ R67, R67, R8.reuse ;  /* 0x0000000843437220 */ /* 0x080fe20000410000 */
[----:B------:R-:W0:Y:S01]  /*57d0*/  MUFU.EX2 R163, R163 ;  /* 0x000000a300a37308 */ /* 0x000e220000000800 */
[----:B-----5:R-:W-:Y:S01]  /*57e0*/  F2FP.BF16.F32.PACK_AB R162, R153, R167 ;  /* 0x000000a799a2723e */ /* 0x020fe200000010ff */
[----:B----4-:R-:W-:Y:S01]  /*57f0*/  FADD.FTZ R20, R187, R20 ;  /* 0x00000014bb147221 */ /* 0x010fe20000010000 */
[-C--:B------:R-:W-:Y:S01]  /*5800*/  FMUL.FTZ R70, R70, R8.reuse ;  /* 0x0000000846467220 */ /* 0x080fe20000410000 */
[-C--:B------:R-:W-:Y:S01]  /*5810*/  FMUL.FTZ R71, R71, R8.reuse ;  /* 0x0000000847477220 */ /* 0x080fe20000410000 */
[-C--:B------:R-:W-:Y:S01]  /*5820*/  FMUL.FTZ R74, R74, R8.reuse ;  /* 0x000000084a4a7220 */ /* 0x080fe20000410000 */
[----:B-1----:R-:W-:Y:S01]  /*5830*/  FADD.FTZ R5, R159, R20 ;  /* 0x000000149f057221 */ /* 0x002fe20000010000 */
[-C--:B------:R-:W-:Y:S01]  /*5840*/  FMUL.FTZ R75, R75, R8.reuse ;  /* 0x000000084b4b7220 */ /* 0x080fe20000410000 */
[----:B------:R-:W1:Y:S01]  /*5850*/  MUFU.EX2 R193, R166 ;  /* 0x000000a600c17308 */ /* 0x000e620000000800 */
[-C--:B------:R-:W-:Y:S01]  /*5860*/  FMUL.FTZ R78, R78, R8.reuse ;  /* 0x000000084e4e7220 */ /* 0x080fe20000410000 */
[----:B------:R-:W-:Y:S01]  /*5870*/  FADD.FTZ R20, R192, R5 ;  /* 0x00000005c0147221 */ /* 0x000fe20000010000 */
[-C--:B------:R-:W-:Y:S01]  /*5880*/  FMUL.FTZ R79, R79, R8.reuse ;  /* 0x000000084f4f7220 */ /* 0x080fe20000410000 */
[-C--:B------:R-:W-:Y:S01]  /*5890*/  FMUL.FTZ R82, R82, R8.reuse ;  /* 0x0000000852527220 */ /* 0x080fe20000410000 */
[-C--:B------:R-:W-:Y:S01]  /*58a0*/  FMUL.FTZ R83, R83, R8.reuse ;  /* 0x0000000853537220 */ /* 0x080fe20000410000 */
[-C--:B------:R-:W-:Y:S01]  /*58b0*/  FMUL.FTZ R86, R86, R8.reuse ;  /* 0x0000000856567220 */ /* 0x080fe20000410000 */
[-C--:B------:R-:W-:Y:S01]  /*58c0*/  FMUL.FTZ R87, R87, R8.reuse ;  /* 0x0000000857577220 */ /* 0x080fe20000410000 */
[----:B------:R-:W2:Y:S01]  /*58d0*/  MUFU.EX2 R157, R157 ;  /* 0x0000009d009d7308 */ /* 0x000ea20000000800 */
        /* <DEDUP_REMOVED lines=8> */
[----:B-1----:R-:W-:Y:S01]  /*5960*/  FADD.FTZ R5, R193, R20 ;  /* 0x00000014c1057221 */ /* 0x002fe20000010000 */
[-C--:B------:R-:W-:Y:S01]  /*5970*/  FMUL.FTZ R102, R102, R8.reuse ;  /* 0x0000000866667220 */ /* 0x080fe20000410000 */
[-C--:B------:R-:W-:Y:S01]  /*5980*/  FMUL.FTZ R103, R103, R8.reuse ;  /* 0x0000000867677220 */ /* 0x080fe20000410000 */
[-C--:B------:R-:W-:Y:S01]  /*5990*/  FMUL.FTZ R106, R106, R8.reuse ;  /* 0x000000086a6a7220 */ /* 0x080fe20000410000 */
[----:B------:R-:W-:Y:S01]  /*59a0*/  FADD.FTZ R20, R194, R5 ;  /* 0x00000005c2147221 */ /* 0x000fe20000010000 */
[-C--:B------:R-:W-:Y:S01]  /*59b0*/  FMUL.FTZ R107, R107, R8.reuse ;  /* 0x000000086b6b7220 */ /* 0x080fe20000410000 */
[-C--:B------:R-:W-:Y:S01]  /*59c0*/  FMUL.FTZ R110, R110, R8.reuse ;  /* 0x000000086e6e7220 */ /* 0x080fe20000410000 */
[----:B------:R1:W3:Y:S01]  /*59d0*/  MUFU.EX2 R13, R9 ;  /* 0x00000009000d7308 */ /* 0x0002e20000000800 */
[----:B--2---:R-:W-:Y:S01]  /*59e0*/  FADD.FTZ R4, R157, R4 ;  /* 0x000000049d047221 */ /* 0x004fe20000010000 */
[----:B------:R-:W-:Y:S01]  /*59f0*/  FADD.FTZ R20, R171, R20 ;  /* 0x00000014ab147221 */ /* 0x000fe20000010000 */
[-C--:B------:R-:W-:Y:S01]  /*5a00*/  FMUL.FTZ R111, R111, R8.reuse ;  /* 0x000000086f6f7220 */ /* 0x080fe20000410000 */
[-C--:B------:R-:W-:Y:S01]  /*5a10*/  FMUL.FTZ R114, R114, R8.reuse ;  /* 0x0000000872727220 */ /* 0x080fe20000410000 */
[----:B------:R-:W-:Y:S01]  /*5a20*/  FADD.FTZ R4, R189, R4 ;  /* 0x00000004bd047221 */ /* 0x000fe20000010000 */
[-C--:B------:R-:W-:Y:S01]  /*5a30*/  FMUL.FTZ R115, R115, R8.reuse ;  /* 0x0000000873737220 */ /* 0x080fe20000410000 */
[----:B------:R-:W-:Y:S01]  /*5a40*/  FMUL.FTZ R118, R118, R8 ;  /* 0x0000000876767220 */ /* 0x000fe20000410000 */
[----:B------:R-:W2:Y:S01]  /*5a50*/  MUFU.EX2 R190, R164 ;  /* 0x000000a400be7308 */ /* 0x000ea20000000800 */
[----:B-1----:R-:W-:-:S02]  /*5a60*/  IMAD.U32 R9, RZ, RZ, UR25 ;  /* 0x00000019ff097e24 */ /* 0x002fc4000f8e00ff */
[----:B0-----:R-:W-:Y:S01]  /*5a70*/  FADD.FTZ R4, R161, R4 ;  /* 0x00000004a1047221 */ /* 0x001fe20000010000 */
[-C--:B------:R-:W-:Y:S01]  /*5a80*/  FMUL.FTZ R119, R119, R8.reuse ;  /* 0x0000000877777220 */ /* 0x080fe20000410000 */
[-C--:B------:R-:W-:Y:S01]  /*5a90*/  FMUL.FTZ R122, R122, R8.reuse ;  /* 0x000000087a7a7220 */ /* 0x080fe20000410000 */
[----:B------:R-:W-:Y:S02]  /*5aa0*/  @!P1 VIADD R15, R9, 0x22840 ;  /* 0x00022840090f9836 */ /* 0x000fe40000000000 */
[-C--:B------:R-:W-:Y:S01]  /*5ab0*/  FMUL.FTZ R123, R123, R8.reuse ;  /* 0x000000087b7b7220 */ /* 0x080fe20000410000 */
[-C--:B------:R-:W-:Y:S01]  /*5ac0*/  FMUL.FTZ R126, R126, R8.reuse ;  /* 0x000000087e7e7220 */ /* 0x080fe20000410000 */
[----:B------:R-:W0:Y:S01]  /*5ad0*/  MUFU.EX2 R14, R170 ;  /* 0x000000aa000e7308 */ /* 0x000e220000000800 */
[----:B---3--:R-:W-:Y:S01]  /*5ae0*/  FADD.FTZ R5, R13, R20 ;  /* 0x000000140d057221 */ /* 0x008fe20000010000 */
[----:B------:R-:W-:Y:S01]  /*5af0*/  @!P1 PRMT R15, RZ, 0x654, R15 ;  /* 0x00000654ff0f9816 */ /* 0x000fe2000000000f */
[----:B------:R1:W-:Y:S06]  /*5b00*/  BAR.ARV R12, 0x100 ;  /* 0x0004000c0000751d */ /* 0x0003ec0000002000 */
[----:B------:R-:W3:Y:S01]  /*5b10*/  MUFU.EX2 R165, R165 ;  /* 0x000000a500a57308 */ /* 0x000ee20000000800 */
[----:B------:R4:W-:Y:S01]  /*5b20*/  @!P1 SYNCS.ARRIVE.TRANS64.RED.A1T0 RZ, [R15+URZ], RZ ;  /* 0x000000ff0fff99a7 */ /* 0x0009e2000810043f */
[----:B--2---:R-:W-:Y:S01]  /*5b30*/  FADD.FTZ R4, R190, R4 ;  /* 0x00000004be047221 */ /* 0x004fe20000010000 */
        /* <DEDUP_REMOVED lines=13> */
[----:B------:R0:W5:Y:S01]  /*5c10*/  MUFU.EX2 R191, R168 ;  /* 0x000000a800bf7308 */ /* 0x0001620000000800 */
[----:B---3--:R-:W-:Y:S01]  /*5c20*/  FADD.FTZ R4, R165, R4 ;  /* 0x00000004a5047221 */ /* 0x008fe20000010000 */
[-C--:B------:R-:W-:Y:S01]  /*5c30*/  FMUL.FTZ R150, R150, R8.reuse ;  /* 0x0000000896967220 */ /* 0x080fe20000410000 */
[----:B------:R-:W-:Y:S01]  /*5c40*/  FMUL.FTZ R151, R151, R8 ;  /* 0x0000000897977220 */ /* 0x000fe20000410000 */
[----:B------:R-:W-:-:S02]  /*5c50*/  F2FP.BF16.F32.PACK_AB R164, R157, R188 ;  /* 0x000000bc9da4723e */ /* 0x000fc400000010ff */
[----:B------:R-:W-:Y:S02]  /*5c60*/  F2FP.BF16.F32.PACK_AB R166, R161, R189 ;  /* 0x000000bda1a6723e */ /* 0x000fe400000010ff */
[----:B------:R-:W3:Y:S01]  /*5c70*/  MUFU.EX2 R11, R11 ;  /* 0x0000000b000b7308 */ /* 0x000ee20000000800 */
[----:B--2---:R-:W-:Y:S01]  /*5c80*/  FADD.FTZ R8, R10, R5 ;  /* 0x000000050a087221 */ /* 0x004fe20000010000 */
[----:B------:R-:W-:Y:S02]  /*5c90*/  F2FP.BF16.F32.PACK_AB R153, R155, R176 ;  /* 0x000000b09b99723e */ /* 0x000fe400000010ff */
[----:B0-----:R-:W-:Y:S02]  /*5ca0*/  F2FP.BF16.F32.PACK_AB R168, R165, R190 ;  /* 0x000000bea5a8723e */ /* 0x001fe400000010ff */
[----:B------:R-:W-:Y:S02]  /*5cb0*/  F2FP.BF16.F32.PACK_AB R155, R159, R187 ;  /* 0x000000bb9f9b723e */ /* 0x000fe400000010ff */
[----:B------:R-:W0:Y:S01]  /*5cc0*/  MUFU.EX2 R169, R169 ;  /* 0x000000a900a97308 */ /* 0x000e220000000800 */
[----:B-----5:R-:W-:Y:S01]  /*5cd0*/  FADD.FTZ R4, R191, R4 ;  /* 0x00000004bf047221 */ /* 0x020fe20000010000 */
[----:B------:R-:W-:-:S02]  /*5ce0*/  F2FP.BF16.F32.PACK_AB R157, R163, R192 ;  /* 0x000000c0a39d723e */ /* 0x000fc400000010ff */
[----:B------:R-:W-:Y:S02]  /*5cf0*/  F2FP.BF16.F32.PACK_AB R161, R13, R171 ;  /* 0x000000ab0da1723e */ /* 0x000fe400000010ff */
[----:B------:R-:W-:Y:S02]  /*5d00*/  F2FP.BF16.F32.PACK_AB R159, R194, R193 ;  /* 0x000000c1c29f723e */ /* 0x000fe400000010ff */
[----:B----4-:R-:W2:Y:S01]  /*5d10*/  MUFU.EX2 R15, R174 ;  /* 0x000000ae000f7308 */ /* 0x010ea20000000800 */
[----:B---3--:R-:W-:Y:S01]  /*5d20*/  FADD.FTZ R8, R11, R8 ;  /* 0x000000080b087221 */ /* 0x008fe20000010000 */
[----:B------:R-:W-:-:S06]  /*5d30*/  F2FP.BF16.F32.PACK_AB R163, R10, R14 ;  /* 0x0000000e0aa3723e */ /* 0x000fcc00000010ff */
[----:B------:R-:W3:Y:S01]  /*5d40*/  MUFU.EX2 R167, R175 ;  /* 0x000000af00a77308 */ /* 0x000ee20000000800 */
[C---:B0-----:R-:W-:Y:S01]  /*5d50*/  FADD.FTZ R4, R169.reuse, R4 ;  /* 0x00000004a9047221 */ /* 0x041fe20000010000 */
[----:B------:R-:W-:-:S06]  /*5d60*/  F2FP.BF16.F32.PACK_AB R170, R169, R191 ;  /* 0x000000bfa9aa723e */ /* 0x000fcc00000010ff */
[----:B------:R-:W0:Y:S01]  /*5d70*/  MUFU.EX2 R172, R172 ;  /* 0x000000ac00ac7308 */ /* 0x000e220000000800 */
[C---:B--2---:R-:W-:Y:S01]  /*5d80*/  FADD.FTZ R8, R15.reuse, R8 ;  /* 0x000000080f087221 */ /* 0x044fe20000010000 */
[----:B------:R-:W-:-:S06]  /*5d90*/  F2FP.BF16.F32.PACK_AB R165, R15, R11 ;  /* 0x0000000b0fa5723e */ /* 0x000fcc00000010ff */
        /* <DEDUP_REMOVED lines=9> */
[----:B------:R-:W-:-:S06]  /*5e30*/  F2FP.BF16.F32.PACK_AB R172, R173, R172 ;  /* 0x000000acadac723e */ /* 0x000fcc00000010ff */
[----:B------:R-:W3:Y:S01]  /*5e40*/  MUFU.EX2 R182, R182 ;  /* 0x000000b600b67308 */ /* 0x000ee20000000800 */
[----:B0-----:R-:W-:-:S07]  /*5e50*/  FADD.FTZ R8, R179, R8 ;  /* 0x00000008b3087221 */ /* 0x001fce0000010000 */
[----:B------:R-:W0:Y:S01]  /*5e60*/  MUFU.EX2 R183, R183 ;  /* 0x000000b700b77308 */ /* 0x000e220000000800 */
[C---:B--2---:R-:W-:Y:S01]  /*5e70*/  FADD.FTZ R5, R169.reuse, R8 ;  /* 0x00000008a9057221 */ /* 0x044fe20000010000 */
[----:B------:R-:W-:-:S06]  /*5e80*/  F2FP.BF16.F32.PACK_AB R169, R169, R179 ;  /* 0x000000b3a9a9723e */ /* 0x000fcc00000010ff */
[----:B------:R-:W2:Y:S01]  /*5e90*/  MUFU.EX2 R173, R184 ;  /* 0x000000b800ad7308 */ /* 0x000ea20000000800 */
[----:B---3--:R-:W-:-:S07]  /*5ea0*/  FADD.FTZ R20, R182, R5 ;  /* 0x00000005b6147221 */ /* 0x008fce0000010000 */
[----:B------:R-:W3:Y:S01]  /*5eb0*/  MUFU.EX2 R185, R185 ;  /* 0x000000b900b97308 */ /* 0x000ee20000000800 */
[C---:B0-----:R-:W-:Y:S01]  /*5ec0*/  FADD.FTZ R20, R183.reuse, R20 ;  /* 0x00000014b7147221 */ /* 0x041fe20000010000 */
[----:B------:R-:W-:-:S06]  /*5ed0*/  F2FP.BF16.F32.PACK_AB R171, R183, R182 ;  /* 0x000000b6b7ab723e */ /* 0x000fcc00000010ff */
[----:B------:R-:W0:Y:S01]  /*5ee0*/  MUFU.EX2 R177, R177 ;  /* 0x000000b100b17308 */ /* 0x000e220000000800 */
[----:B--2---:R-:W-:-:S07]  /*5ef0*/  FADD.FTZ R20, R173, R20 ;  /* 0x00000014ad147221 */ /* 0x004fce0000010000 */
[----:B------:R-:W2:Y:S01]  /*5f00*/  MUFU.EX2 R175, R186 ;  /* 0x000000ba00af7308 */ /* 0x000ea20000000800 */
[C---:B---3--:R-:W-:Y:S01]  /*5f10*/  FADD.FTZ R20, R185.reuse, R20 ;  /* 0x00000014b9147221 */ /* 0x048fe20000010000 */
[----:B------:R-:W-:-:S06]  /*5f20*/  F2FP.BF16.F32.PACK_AB R173, R185, R173 ;  /* 0x000000adb9ad723e */ /* 0x000fcc00000010ff */
[----:B------:R-:W3:Y:S01]  /*5f30*/  MUFU.EX2 R180, R180 ;  /* 0x000000b400b47308 */ /* 0x000ee20000000800 */
[----:B0-----:R-:W-:-:S07]  /*5f40*/  FADD.FTZ R21, R177, R4 ;  /* 0x00000004b1157221 */ /* 0x001fce0000010000 */
[----:B------:R-:W0:Y:S01]  /*5f50*/  MUFU.EX2 R8, R7 ;  /* 0x0000000700087308 */ /* 0x000e220000000800 */
[----:B--2---:R-:W-:Y:S01]  /*5f60*/  FADD.FTZ R5, R175, R20 ;  /* 0x00000014af057221 */ /* 0x004fe20000010000 */
[C---:B---3--:R-:W-:Y:S01]  /*5f70*/  FADD.FTZ R4, R180.reuse, R21 ;  /* 0x00000015b4047221 */ /* 0x048fe20000010000 */
[----:B------:R-:W-:Y:S02]  /*5f80*/  F2FP.BF16.F32.PACK_AB R174, R180, R177 ;  /* 0x000000b1b4ae723e */ /* 0x000fe400000010ff */
[C---:B0-----:R-:W-:Y:S01]  /*5f90*/  FADD.FTZ R5, R8.reuse, R5 ;  /* 0x0000000508057221 */ /* 0x041fe20000010000 */
[----:B------:R-:W-:Y:S01]  /*5fa0*/  F2FP.BF16.F32.PACK_AB R175, R8, R175 ;  /* 0x000000af08af723e */ /* 0x000fe200000010ff */
[----:B-1----:R-:W-:Y:S06]  /*5fb0*/  @!P0 BRA `(.L_x_377) ;  /* 0x0000000000048947 */ /* 0x002fec0003800000 */
[----:B------:R-:W-:Y:S01]  /*5fc0*/  BPT.TRAP 0x1 ;  /* 0x000000040000795c */ /* 0x000fe20000300000 */
.L_x_377:
[----:B------:R0:W1:Y:S01]  /*5fd0*/  SYNCS.PHASECHK.TRANS64.TRYWAIT P2, [UR25+0x22850], R6 ;  /* 0x02285006ff0075a7 */ /* 0x0000620008040159 */
[----:B------:R-:W-:Y:S05]  /*5fe0*/  @!P0 BRA `(.L_x_378) ;  /* 0x0000000000048947 */ /* 0x000fea0003800000 */
[----:B------:R-:W-:Y:S01]  /*5ff0*/  BPT.TRAP 0x1 ;  /* 0x000000040000795c */ /* 0x000fe20000300000 */
.L_x_378:
[----:B-1----:R-:W-:Y:S05]  /*6000*/  @P2 BRA `(.L_x_379) ;  /* 0x0000000000082947 */ /* 0x002fea0003800000 */
[----:B------:R-:W1:Y:S02]  /*6010*/  SYNCS.PHASECHK.TRANS64.TRYWAIT P2, [UR25+0x22850], R6 ;  /* 0x02285006ff0075a7 */ /* 0x000e640008040159 */
[----:B-1----:R-:W-:Y:S05]  /*6020*/  @!P2 BRA `(.L_x_380) ;  /* 0x000000b800c8a947 */ /* 0x002fea0003800000 */
.L_x_379:
[----:B------:R-:W2:Y:S01]  /*6030*/  S2R R7, SR_TID.X ;  /* 0x0000000000077919 */ /* 0x000ea20000002100 */
[----:B------:R-:W-:Y:S01]  /*6040*/  UIMAD UR11, UR37, 0xc00, UR21 ;  /* 0x00000c00250b78a4 */ /* 0x000fe2000f8e0215 */
[----:B------:R-:W-:Y:S01]  /*6050*/  PLOP3.LUT P2, PT, PT, PT, UP0, 0x80, 0x0 ;  /* 0x000000000000781c */ /* 0x000fe20003f4f008 */
[----:B------:R-:W-:Y:S01]  /*6060*/  UMOV UR7, 0x40000040 ;  /* 0x4000004000077882 */ /* 0x000fe20000000000 */
[----:B-1----:R-:W-:Y:S02]  /*6070*/  @!P1 VIADD R9, R9, 0x22860 ;  /* 0x0002286009099836 */ /* 0x002fe40000000000 */
[----:B------:R-:W-:Y:S02]  /*6080*/  IMAD.MOV.U32 R8, RZ, RZ, R0 ;  /* 0x000000ffff087224 */ /* 0x000fe400078e0000 */
[----:B------:R-:W-:Y:S01]  /*6090*/  UMOV UR6, UR11 ;  /* 0x0000000b00067c82 */ /* 0x000fe20008000000 */
[----:B------:R-:W-:Y:S02]  /*60a0*/  @!P1 PRMT R9, RZ, 0x654, R9 ;  /* 0x00000654ff099816 */ /* 0x000fe40000000009 */
[----:B--2---:R-:W-:-:S05]  /*60b0*/  SHF.R.U32.HI R7, RZ, 0x7, R7 ;  /* 0x00000007ff077819 */ /* 0x004fca0000011607 */
[----:B0-----:R-:W-:Y:S02]  /*60c0*/  VIADD R6, R7, 0x8 ;  /* 0x0000000807067836 */ /* 0x001fe40000000000 */
[----:B------:R-:W-:-:S03]  /*60d0*/  IMAD.MOV.U32 R7, RZ, RZ, R3 ;  /* 0x000000ffff077224 */ /* 0x000fc600078e0003 */
[----:B------:R3:W-:Y:S06]  /*60e0*/  BAR.SYNC.DEFER_BLOCKING R6, 0x100 ;  /* 0x000400060000751d */ /* 0x0007ec0000010000 */
[----:B------:R-:W-:-:S06]  /*60f0*/  WARPGROUP.ARRIVE ;  /* 0x00000000000079c5 */ /* 0x000fcc0000000000 */
        /* <DEDUP_REMOVED lines=32> */
[----:B------:R3:W-:Y:S01]  /*6300*/  @!P1 SYNCS.ARRIVE.TRANS64.RED.A1T0 RZ, [R9+URZ], RZ ;  /* 0x000000ff09ff99a7 */ /* 0x0007e2000810043f */
[----:B------:R-:W-:Y:S05]  /*6310*/  @P2 BRA `(.L_x_381) ;  /* 0xffffffdc00382947 */ /* 0x000fea000383ffff */
.L_x_372:
[----:B------:R-:W4:Y:S01]  /*6320*/  SHFL.BFLY PT, R7, R4, 0x2, 0x1f ;  /* 0x0c401f0004077f89 */ /* 0x000f2200000e0000 */
[----:B------:R-:W-:Y:S01]  /*6330*/  UIADD3 UR37, UR37, 0x1, URZ ;  /* 0x0000000125257890 */ /* 0x000fe2000fffe03f */
[----:B------:R0:W-:Y:S06]  /*6340*/  BAR.ARV R12, 0x100 ;  /* 0x0004000c0000751d */ /* 0x0001ec0000002000 */
[----:B------:R-:W-:Y:S02]  /*6350*/  UISETP.NE.AND UP0, UPT, UR37, 0x2, UPT ;  /* 0x000000022500788c */ /* 0x000fe4000bf05270 */
[----:B------:R-:W-:Y:S06]  /*6360*/  BAR.ARV 0x8, 0x180 ;  /* 0x0206000000007b1d */ /* 0x000fec0000002000 */
[----:B------:R-:W-:Y:S01]  /*6370*/  USEL UR4, URZ, 0x1, UP0 ;  /* 0x000000013f047887 */ /* 0x000fe20008000000 */
[----:B------:R-:W-:Y:S01]  /*6380*/  PLOP3.LUT P0, PT, PT, PT, PT, 0x8, 0x0 ;  /* 0x000000000000781c */ /* 0x000fe20003f0e170 */
[----:B012---:R-:W0:Y:S01]  /*6390*/  SHFL.BFLY PT, R8, R5, 0x2, 0x1f ;  /* 0x0c401f0005087f89 */ /* 0x007e2200000e0000 */
[----:B------:R-:W-:-:S02]  /*63a0*/  UIADD3 UR48, UR48, 0x1, URZ ;  /* 0x0000000130307890 */ /* 0x000fc4000fffe03f */
[----:B------:R-:W-:Y:S01]  /*63b0*/  USEL UR37, UR37, URZ, UP0 ;  /* 0x0000003f25257287 */ /* 0x000fe20008000000 */
[----:B----4-:R-:W-:Y:S01]  /*63c0*/  FADD.FTZ R7, R7, R4 ;  /* 0x0000000407077221 */ /* 0x010fe20000010000 */
[----:B------:R-:W-:Y:S01]  /*63d0*/  IMAD.MOV.U32 R4, RZ, RZ, RZ ;  /* 0x000000ffff047224 */ /* 0x000fe200078e00ff */
[----:B------:R-:W-:-:S03]  /*63e0*/  ULOP3.LUT UR47, UR47, UR4, URZ, 0x3c, !UPT ;  /* 0x000000042f2f7292 */ /* 0x000fc6000f8e3c3f */
[----:B---3--:R-:W1:Y:S01]  /*63f0*/  SHFL.BFLY PT, R6, R7, 0x1, 0x1f ;  /* 0x0c201f0007067f89 */ /* 0x008e6200000e0000 */
[----:B0-----:R-:W-:-:S05]  /*6400*/  FADD.FTZ R8, R8, R5 ;  /* 0x0000000508087221 */ /* 0x001fca0000010000 */
[----:B------:R-:W0:Y:S01]  /*6410*/  SHFL.BFLY PT, R9, R8, 0x1, 0x1f ;  /* 0x0c201f0008097f89 */ /* 0x000e2200000e0000 */
[----:B-1----:R-:W-:Y:S01]  /*6420*/  FADD.FTZ R10, R7, R6 ;  /* 0x00000006070a7221 */ /* 0x002fe20000010000 */
[----:B------:R-:W-:Y:S02]  /*6430*/  IMAD.MOV.U32 R6, RZ, RZ, RZ ;  /* 0x000000ffff067224 */ /* 0x000fe400078e00ff */
[----:B------:R-:W-:Y:S02]  /*6440*/  IMAD.U32 R7, RZ, RZ, UR10 ;  /* 0x0000000aff077e24 */ /* 0x000fe4000f8e00ff */
[----:B------:R-:W-:-:S13]  /*6450*/  FSETP.NE.FTZ.AND P1, PT, R10, RZ, PT ;  /* 0x000000ff0a00720b */ /* 0x000fda0003f35000 */
[----:B------:R-:W1:Y:S01]  /*6460*/  @P1 MUFU.RCP R6, R10 ;  /* 0x0000000a00061308 */ /* 0x000e620000001000 */
[----:B------:R-:W-:Y:S01]  /*6470*/  @P1 FMUL.FTZ R7, R7, 0.69314718246459960938 ;  /* 0x3f31721807071820 */ /* 0x000fe20000410000 */
[----:B0-----:R-:W-:Y:S01]  /*6480*/  FADD.FTZ R5, R8, R9 ;  /* 0x0000000908057221 */ /* 0x001fe20000010000 */
[----:B------:R-:W-:-:S04]  /*6490*/  IMAD.U32 R8, RZ, RZ, UR10 ;  /* 0x0000000aff087e24 */ /* 0x000fc8000f8e00ff */
[----:B------:R-:W-:Y:S01]  /*64a0*/  FSETP.NE.FTZ.AND P2, PT, R5, RZ, PT ;  /* 0x000000ff0500720b */ /* 0x000fe20003f55000 */
[----:B------:R-:W0:Y:S01]  /*64b0*/  @P1 MUFU.LG2 R9, R10 ;  /* 0x0000000a00091308 */ /* 0x000e220000000c00 */
[-C--:B-1----:R-:W-:Y:S01]  /*64c0*/  FMUL.FTZ R24, R24, R6.reuse ;  /* 0x0000000618187220 */ /* 0x082fe20000410000 */
[-C--:B------:R-:W-:Y:S01]  /*64d0*/  FMUL.FTZ R25, R25, R6.reuse ;  /* 0x0000000619197220 */ /* 0x080fe20000410000 */
[----:B------:R-:W-:-:S09]  /*64e0*/  FMUL.FTZ R28, R28, R6 ;  /* 0x000000061c1c7220 */ /* 0x000fd20000410000 */
[----:B------:R-:W1:Y:S01]  /*64f0*/  @P2 MUFU.LG2 R10, R5 ;  /* 0x00000005000a2308 */ /* 0x000e620000000c00 */
[----:B------:R-:W-:Y:S01]  /*6500*/  @P2 FMUL.FTZ R8, R8, 0.69314718246459960938 ;  /* 0x3f31721808082820 */ /* 0x000fe20000410000 */
[-C--:B------:R-:W-:Y:S01]  /*6510*/  FMUL.FTZ R29, R29, R6.reuse ;  /* 0x000000061d1d7220 */ /* 0x080fe20000410000 */
[-C--:B------:R-:W-:Y:S01]  /*6520*/  FMUL.FTZ R32, R32, R6.reuse ;  /* 0x0000000620207220 */ /* 0x080fe20000410000 */
[-C--:B------:R-:W-:Y:S01]  /*6530*/  FMUL.FTZ R33, R33, R6.reuse ;  /* 0x0000000621217220 */ /* 0x080fe20000410000 */
[----:B0-----:R-:W-:Y:S01]  /*6540*/  @P1 FMUL.FTZ R9, R9, 0.69314718246459960938 ;  /* 0x3f31721809091820 */ /* 0x001fe20000410000 */
[-C--:B------:R-:W-:Y:S01]  /*6550*/  FMUL.FTZ R36, R36, R6.reuse ;  /* 0x0000000624247220 */ /* 0x080fe20000410000 */
[-C--:B------:R-:W-:Y:S01]  /*6560*/  FMUL.FTZ R37, R37, R6.reuse ;  /* 0x0000000625257220 */ /* 0x080fe20000410000 */
[----:B------:R0:W2:Y:S01]  /*6570*/  @P2 MUFU.RCP R4, R5 ;  /* 0x0000000500042308 */ /* 0x0000a20000001000 */
        /* <DEDUP_REMOVED lines=8> */
[----:B-1----:R-:W-:Y:S01]  /*6600*/  @P2 FMUL.FTZ R10, R10, 0.69314718246459960938 ;  /* 0x3f3172180a0a2820 */ /* 0x002fe20000410000 */
        /* <DEDUP_REMOVED lines=48> */
[----:B0-----:R-:W-:-:S02]  /*6910*/  IMAD.MOV.U32 R5, RZ, RZ, -0x800000 ;  /* 0xff800000ff057424 */ /* 0x001fc400078e00ff */
[-C--:B--2---:R-:W-:Y:S01]  /*6920*/  FMUL.FTZ R26, R26, R4.reuse ;  /* 0x000000041a1a7220 */ /* 0x084fe20000410000 */
[----:B------:R-:W-:Y:S02]  /*6930*/  IMAD.MOV.U32 R6, RZ, RZ, -0x800000 ;  /* 0xff800000ff067424 */ /* 0x000fe400078e00ff */
        /* <DEDUP_REMOVED lines=64> */
[----:B------:R-:W-:-:S07]  /*6d40*/  @P2 FFMA.FTZ R6, R8, R3, R10 ;  /* 0x0000000308062223 */ /* 0x000fce000001000a */
.L_x_361:
[----:B------:R-:W0:Y:S08]  /*6d50*/  S2UR UR4, SR_CgaCtaId ;  /* 0x00000000000479c3 */ /* 0x000e300000008800 */
[----:B------:R-:W-:Y:S06]  /*6d60*/  BAR.SYNC.DEFER_BLOCKING 0x5, 0x180 ;  /* 0x0146000000007b1d */ /* 0x000fec0000010000 */
[----:B------:R-:W-:Y:S01]  /*6d70*/  UMOV UR8, 0x400 ;  /* 0x0000040000087882 */ /* 0x000fe20000000000 */
[----:B------:R-:W-:Y:S01]  /*6d80*/  BSSY B0, `(.L_x_382) ;  /* 0x0000473000007945 */ /* 0x000fe20003800000 */
[----:B0-----:R-:W-:-:S09]  /*6d90*/  ULEA UR8, UR4, UR8, 0x18 ;  /* 0x0000000804087291 */ /* 0x001fd2000f8ec03f */
[----:B------:R-:W0:Y:S02]  /*6da0*/  LDS.128 R8, [UR8+0x228d0] ;  /* 0x0228d008ff087984 */ /* 0x000e240008000c00 */
[----:B0-----:R-:W-:Y:S02]  /*6db0*/  R2UR UR5, R9 ;  /* 0x00000000090572ca */ /* 0x001fe400000e0000 */
[----:B------:R-:W-:Y:S02]  /*6dc0*/  R2UR UR6, R10 ;  /* 0x000000000a0672ca */ /* 0x000fe400000e0000 */
[----:B------:R-:W-:Y:S01]  /*6dd0*/  R2UR UR7, R11 ;  /* 0x000000000b0772ca */ /* 0x000fe200000e0000 */
[----:B------:R-:W-:Y:S06]  /*6de0*/  BAR.ARV 0x4, 0x180 ;  /* 0x0106000000007b1d */ /* 0x000fec0000002000 */
[----:B------:R-:W-:Y:S08]  /*6df0*/  @P0 BRA `(.L_x_383) ;  /* 0x0000003400d00947 */ /* 0x000ff00003800000 */
[----:B------:R-:W2:Y:S01]  /*6e00*/  LDL R0, [R1+0x38] ;  /* 0x0000380001007983 */ /* 0x000ea20000100800 */
[----:B------:R-:W0:Y:S01]  /*6e10*/  S2UR UR4, SR_SWINHI ;  /* 0x00000000000479c3 */ /* 0x000e220000002f00 */
[----:B------:R-:W-:Y:S01]  /*6e20*/  IMAD.MOV.U32 R20, RZ, RZ, 0x2 ;  /* 0x00000002ff147424 */ /* 0x000fe200078e00ff */
[----:B------:R-:W-:Y:S01]  /*6e30*/  F2FP.BF16.F32.PACK_AB R10, R29, R28 ;  /* 0x0000001c1d0a723e */ /* 0x000fe200000010ff */
[----:B------:R-:W-:Y:S01]  /*6e40*/  ULDC.64 UR14, c[0x0][0xc00] ;  /* 0x00030000000e7ab9 */ /* 0x000fe20000000a00 */
[----:B------:R-:W-:Y:S01]  /*6e50*/  F2FP.BF16.F32.PACK_AB R11, R31, R30 ;  /* 0x0000001e1f0b723e */ /* 0x000fe200000010ff */
[----:B------:R-:W-:Y:S01]  /*6e60*/  USHF.L.U64.HI UR16, UR46, 0x2, UR45 ;  /* 0x000000022e107899 */ /* 0x000fe2000801022d */
[----:B------:R-:W3:Y:S01]  /*6e70*/  LDL R179, [R1+0x34] ;  /* 0x0000340001b37983 */ /* 0x000ee20000100800 */
[----:B------:R-:W-:Y:S01]  /*6e80*/  ULDC UR20, c[0x0][0xbe8] ;  /* 0x0002fa0000147ab9 */ /* 0x000fe20000000800 */
[----:B------:R-:W-:Y:S01]  /*6e90*/  UMOV UR10, UR8 ;  /* 0x00000008000a7c82 */ /* 0x000fe20008000000 */
[----:B0-----:R-:W-:Y:S01]  /*6ea0*/  UMOV UR11, UR4 ;  /* 0x00000004000b7c82 */ /* 0x001fe20008000000 */
[----:B------:R-:W-:-:S04]  /*6eb0*/  USHF.L.U32 UR4, UR46, 0x2, URZ ;  /* 0x000000022e047899 */ /* 0x000fc8000800063f */
[----:B------:R-:W-:-:S04]  /*6ec0*/  UIADD3 UR9, UP0, UR4, UR14, URZ ;  /* 0x0000000e04097290 */ /* 0x000fc8000ff1e03f */
[----:B------:R-:W-:Y:S01]  /*6ed0*/  UIADD3.X UR12, UR16, UR15, URZ, UP0, !UPT ;  /* 0x0000000f100c7290 */ /* 0x000fe200087fe43f */
[----:B------:R-:W-:Y:S01]  /*6ee0*/  BAR.SYNC.DEFER_BLOCKING 0x1, 0x100 ;  /* 0x0044000000007b1d */ /* 0x000fe20000010000 */
[----:B--2---:R-:W-:-:S03]  /*6ef0*/  IMAD.WIDE R20, R0, R20, UR10 ;  /* 0x0000000a00147e25 */ /* 0x004fc6000f8e0214 */
[C---:B------:R-:W-:Y:S02]  /*6f00*/  IADD3 R13, P1, R20.reuse, 0x20, RZ ;  /* 0x00000020140d7810 */ /* 0x040fe40007f3e0ff */
[C---:B------:R-:W-:Y:S02]  /*6f10*/  IADD3 R15, P0, R20.reuse, 0x40, RZ ;  /* 0x00000040140f7810 */ /* 0x040fe40007f1e0ff */
[----:B------:R-:W-:Y:S02]  /*6f20*/  IADD3 R157, P6, R20, 0x4020, RZ ;  /* 0x00004020149d7810 */ /* 0x000fe40007fde0ff */
[----:B------:R-:W-:Y:S02]  /*6f30*/  LOP3.LUT R12, R13, 0x380, RZ, 0xc0, !PT ;  /* 0x000003800d0c7812 */ /* 0x000fe400078ec0ff */
[----:B------:R-:W-:Y:S02]  /*6f40*/  LOP3.LUT R14, R15, 0x380, RZ, 0xc0, !PT ;  /* 0x000003800f0e7812 */ /* 0x000fe400078ec0ff */
[----:B------:R-:W-:-:S02]  /*6f50*/  LOP3.LUT R156, R157, 0x380, RZ, 0xc0, !PT ;  /* 0x000003809d9c7812 */ /* 0x000fc400078ec0ff */
[----:B------:R-:W-:Y:S02]  /*6f60*/  LOP3.LUT R9, R20, 0x380, RZ, 0xc0, !PT ;  /* 0x0000038014097812 */ /* 0x000fe400078ec0ff */
[----:B------:R-:W-:Y:S02]  /*6f70*/  SHF.R.U64 R12, R12, 0x3, RZ ;  /* 0x000000030c0c7819 */ /* 0x000fe400000012ff */
[----:B------:R-:W-:Y:S02]  /*6f80*/  SHF.R.U64 R14, R14, 0x3, RZ ;  /* 0x000000030e0e7819 */ /* 0x000fe400000012ff */
[----:B------:R-:W-:Y:S02]  /*6f90*/  SHF.R.U64 R156, R156, 0x3, RZ ;  /* 0x000000039c9c7819 */ /* 0x000fe400000012ff */
[----:B------:R-:W-:Y:S02]  /*6fa0*/  IADD3 R159, P5, R20, 0x4040, RZ ;  /* 0x00004040149f7810 */ /* 0x000fe40007fbe0ff */
[----:B------:R-:W-:-:S02]  /*6fb0*/  SHF.R.U64 R9, R9, 0x3, RZ ;  /* 0x0000000309097819 */ /* 0x000fc400000012ff */
[----:B------:R-:W-:Y:S01]  /*6fc0*/  LOP3.LUT R12, R12, R13, RZ, 0x3c, !PT ;  /* 0x0000000d0c0c7212 */ /* 0x000fe200078e3cff */
[--C-:B------:R-:W-:Y:S01]  /*6fd0*/  IMAD.X R13, RZ, RZ, R21.reuse, P1 ;  /* 0x000000ffff0d7224 */ /* 0x100fe200008e0615 */
[----:B------:R-:W-:Y:S01]  /*6fe0*/  LOP3.LUT R14, R14, R15, RZ, 0x3c, !PT ;  /* 0x0000000f0e0e7212 */ /* 0x000fe200078e3cff */
[--C-:B------:R-:W-:Y:S01]  /*6ff0*/  IMAD.X R15, RZ, RZ, R21.reuse, P0 ;  /* 0x000000ffff0f7224 */ /* 0x100fe200000e0615 */
[----:B------:R-:W-:Y:S02]  /*7000*/  IADD3 R163, P2, R20, 0x4060, RZ ;  /* 0x0000406014a37810 */ /* 0x000fe40007f5e0ff */
[----:B------:R-:W-:Y:S01]  /*7010*/  LOP3.LUT R156, R156, R157, RZ, 0x3c, !PT ;  /* 0x0000009d9c9c7212 */ /* 0x000fe200078e3cff */
[----:B------:R-:W-:Y:S01]  /*7020*/  IMAD.X R157, RZ, RZ, R21, P6 ;  /* 0x000000ffff9d7224 */ /* 0x000fe200030e0615 */
[----:B------:R-:W-:Y:S02]  /*7030*/  IADD3 R165, P1, R20, 0x8000, RZ ;  /* 0x0000800014a57810 */ /* 0x000fe40007f3e0ff */
[----:B------:R-:W-:-:S02]  /*7040*/  LOP3.LUT R158, R159, 0x380, RZ, 0xc0, !PT ;  /* 0x000003809f9e7812 */ /* 0x000fc400078ec0ff */
[C---:B------:R-:W-:Y:S02]  /*7050*/  IADD3 R167, P0, R20.reuse, 0x8020, RZ ;  /* 0x0000802014a77810 */ /* 0x040fe40007f1e0ff */
[----:B------:R-:W-:Y:S01]  /*7060*/  LOP3.LUT R8, R9, R20, RZ, 0x3c, !PT ;  /* 0x0000001409087212 */ /* 0x000fe200078e3cff */
[----:B------:R-:W-:Y:S01]  /*7070*/  IMAD.MOV.U32 R9, RZ, RZ, R21 ;  /* 0x000000ffff097224 */ /* 0x000fe200078e0015 */
[C---:B------:R-:W-:Y:S02]  /*7080*/  IADD3 R4, P6, R20.reuse, 0xc000, RZ ;  /* 0x0000c00014047810 */ /* 0x040fe40007fde0ff */
[C---:B------:R-:W-:Y:S02]  /*7090*/  IADD3 R153, P4, R20.reuse, 0x60, RZ ;  /* 0x0000006014997810 */ /* 0x040fe40007f9e0ff */
[----:B------:R-:W-:Y:S02]  /*70a0*/  IADD3 R155, P3, R20, 0x4000, RZ ;  /* 0x00004000149b7810 */ /* 0x000fe40007f7e0ff */
[----:B------:R-:W-:-:S02]  /*70b0*/  LOP3.LUT R162, R163, 0x380, RZ, 0xc0, !PT ;  /* 0x00000380a3a27812 */ /* 0x000fc400078ec0ff */
[----:B------:R-:W-:Y:S02]  /*70c0*/  LOP3.LUT R164, R165, 0x380, RZ, 0xc0, !PT ;  /* 0x00000380a5a47812 */ /* 0x000fe400078ec0ff */
[----:B------:R-:W-:Y:S02]  /*70d0*/  SHF.R.U64 R158, R158, 0x3, RZ ;  /* 0x000000039e9e7819 */ /* 0x000fe400000012ff */
[----:B------:R-:W-:Y:S02]  /*70e0*/  LOP3.LUT R166, R167, 0x380, RZ, 0xc0, !PT ;  /* 0x00000380a7a67812 */ /* 0x000fe400078ec0ff */
[----:B------:R-:W-:Y:S02]  /*70f0*/  LOP3.LUT R3, R4, 0x380, RZ, 0xc0, !PT ;  /* 0x0000038004037812 */ /* 0x000fe400078ec0ff */
[----:B------:R-:W-:Y:S02]  /*7100*/  LOP3.LUT R152, R153, 0x380, RZ, 0xc0, !PT ;  /* 0x0000038099987812 */ /* 0x000fe400078ec0ff */
[----:B------:R-:W-:-:S02]  /*7110*/  LOP3.LUT R154, R155, 0x380, RZ, 0xc0, !PT ;  /* 0x000003809b9a7812 */ /* 0x000fc400078ec0ff */
[----:B------:R-:W-:Y:S02]  /*7120*/  SHF.R.U64 R162, R162, 0x3, RZ ;  /* 0x00000003a2a27819 */ /* 0x000fe400000012ff */
[----:B------:R-:W-:Y:S02]  /*7130*/  MOV R0, R8 ;  /* 0x0000000800007202 */ /* 0x000fe40000000f00 */
[----:B------:R-:W-:Y:S02]  /*7140*/  SHF.R.U64 R164, R164, 0x3, RZ ;  /* 0x00000003a4a47819 */ /* 0x000fe400000012ff */
[----:B------:R-:W-:Y:S02]  /*7150*/  F2FP.BF16.F32.PACK_AB R8, R25, R24 ;  /* 0x000000181908723e */ /* 0x000fe400000010ff */
[----:B------:R-:W-:Y:S02]  /*7160*/  F2FP.BF16.F32.PACK_AB R9, R27, R26 ;  /* 0x0000001a1b09723e */ /* 0x000fe400000010ff */
[----:B------:R-:W-:Y:S01]  /*7170*/  LOP3.LUT R158, R158, R159, RZ, 0x3c, !PT ;  /* 0x0000009f9e9e7212 */ /* 0x000fe200078e3cff */
[----:B------:R-:W-:Y:S01]  /*7180*/  IMAD.X R159, RZ, RZ, R21, P5 ;  /* 0x000000ffff9f7224 */ /* 0x000fe200028e0615 */
[----:B------:R-:W-:-:S02]  /*7190*/  SHF.R.U64 R166, R166, 0x3, RZ ;  /* 0x00000003a6a67819 */ /* 0x000fc400000012ff */
[----:B------:R-:W-:Y:S02]  /*71a0*/  SHF.R.U64 R3, R3, 0x3, RZ ;  /* 0x0000000303037819 */ /* 0x000fe400000012ff */
[----:B------:R-:W-:Y:S02]  /*71b0*/  SHF.R.U64 R152, R152, 0x3, RZ ;  /* 0x0000000398987819 */ /* 0x000fe400000012ff */
[----:B------:R-:W-:Y:S02]  /*71c0*/  SHF.R.U64 R154, R154, 0x3, RZ ;  /* 0x000000039a9a7819 */ /* 0x000fe400000012ff */
[----:B------:R-:W-:Y:S01]  /*71d0*/  LOP3.LUT R162, R162, R163, RZ, 0x3c, !PT ;  /* 0x000000a3a2a27212 */ /* 0x000fe200078e3cff */
[--C-:B------:R-:W-:Y:S01]  /*71e0*/  IMAD.X R163, RZ, RZ, R21.reuse, P2 ;  /* 0x000000ffffa37224 */ /* 0x100fe200010e0615 */
[----:B------:R-:W-:Y:S01]  /*71f0*/  IADD3 R7, P5, R20, 0xc020, RZ ;  /* 0x0000c02014077810 */ /* 0x000fe20007fbe0ff */
[----:B------:R0:W-:Y:S01]  /*7200*/  STSM.16.M88.4 [R0], R8 ;  /* 0x0000000800007844 */ /* 0x0001e20000000200 */
[----:B------:R-:W-:Y:S01]  /*7210*/  LOP3.LUT R164, R164, R165, RZ, 0x3c, !PT ;  /* 0x000000a5a4a47212 */ /* 0x000fe200078e3cff */
[----:B------:R-:W-:Y:S01]  /*7220*/  IMAD.X R165, RZ, RZ, R21, P1 ;  /* 0x000000ffffa57224 */ /* 0x000fe200008e0615 */
[----:B------:R-:W-:-:S02]  /*7230*/  LOP3.LUT R166, R166, R167, RZ, 0x3c, !PT ;  /* 0x000000a7a6a67212 */ /* 0x000fc400078e3cff */
[C---:B------:R-:W-:Y:S02]  /*7240*/  IADD3 R161, P2, R20.reuse, 0xc040, RZ ;  /* 0x0000c04014a17810 */ /* 0x040fe40007f5e0ff */
[----:B------:R-:W-:Y:S02]  /*7250*/  IADD3 R167, P1, R20, 0xc060, RZ ;  /* 0x0000c06014a77810 */ /* 0x000fe40007f3e0ff */
[----:B------:R-:W-:Y:S01]  /*7260*/  LOP3.LUT R152, R152, R153, RZ, 0x3c, !PT ;  /* 0x0000009998987212 */ /* 0x000fe200078e3cff */
[--C-:B------:R-:W-:Y:S01]  /*7270*/  IMAD.X R153, RZ, RZ, R21.reuse, P4 ;  /* 0x000000ffff997224 */ /* 0x100fe200020e0615 */
[----:B------:R-:W-:Y:S01]  /*7280*/  LOP3.LUT R154, R154, R155, RZ, 0x3c, !PT ;  /* 0x0000009b9a9a7212 */ /* 0x000fe200078e3cff */
[----:B------:R-:W-:Y:S01]  /*7290*/  IMAD.X R155, RZ, RZ, R21, P3 ;  /* 0x000000ffff9b7224 */ /* 0x000fe200018e0615 */
[----:B------:R-:W-:Y:S02]  /*72a0*/  IADD3 R169, P4, R20, 0x8040, RZ ;  /* 0x0000804014a97810 */ /* 0x000fe40007f9e0ff */
[----:B0-----:R-:W-:-:S02]  /*72b0*/  LOP3.LUT R8, R3, R4, RZ, 0x3c, !PT ;  /* 0x0000000403087212 */ /* 0x001fc400078e3cff */
[----:B------:R-:W-:Y:S02]  /*72c0*/  LOP3.LUT R3, R7, 0x380, RZ, 0xc0, !PT ;  /* 0x0000038007037812 */ /* 0x000fe400078ec0ff */
[----:B------:R-:W-:Y:S02]  /*72d0*/  IADD3 R171, P3, R20, 0x8060, RZ ;  /* 0x0000806014ab7810 */ /* 0x000fe40007f7e0ff */
[----:B------:R-:W-:Y:S02]  /*72e0*/  LOP3.LUT R160, R161, 0x380, RZ, 0xc0, !PT ;  /* 0x00000380a1a07812 */ /* 0x000fe400078ec0ff */
[----:B------:R-:W-:Y:S02]  /*72f0*/  LOP3.LUT R20, R167, 0x380, RZ, 0xc0, !PT ;  /* 0x00000380a7147812 */ /* 0x000fe400078ec0ff */
[----:B------:R-:W-:Y:S01]  /*7300*/  SHF.R.U64 R10, R3, 0x3, RZ ;  /* 0x00000003030a7819 */ /* 0x000fe200000012ff */
[--C-:B------:R-:W-:Y:S01]  /*7310*/  IMAD.X R9, RZ, RZ, R21.reuse, P6 ;  /* 0x000000ffff097224 */ /* 0x100fe200030e0615 */
[----:B------:R-:W-:Y:S01]  /*7320*/  SHF.R.U64 R160, R160, 0x3, RZ ;  /* 0x00000003a0a07819 */ /* 0x000fe200000012ff */
[----:B------:R-:W-:Y:S01]  /*7330*/  IMAD.X R11, RZ, RZ, R21, P5 ;  /* 0x000000ffff0b7224 */ /* 0x000fe200028e0615 */
[----:B------:R-:W-:-:S02]  /*7340*/  LOP3.LUT R168, R169, 0x380, RZ, 0xc0, !PT ;  /* 0x00000380a9a87812 */ /* 0x000fc400078ec0ff */
[----:B------:R-:W-:Y:S02]  /*7350*/  SHF.R.U64 R20, R20, 0x3, RZ ;  /* 0x0000000314147819 */ /* 0x000fe400000012ff */
[----:B------:R-:W-:Y:S02]  /*7360*/  MOV R173, R156 ;  /* 0x0000009c00ad7202 */ /* 0x000fe40000000f00 */
[----:B------:R-:W-:Y:S02]  /*7370*/  MOV R174, R158 ;  /* 0x0000009e00ae7202 */ /* 0x000fe40000000f00 */
[----:B------:R-:W-:Y:S02]  /*7380*/  LOP3.LUT R10, R10, R7, RZ, 0x3c, !PT ;  /* 0x000000070a0a7212 */ /* 0x000fe400078e3cff */
[----:B------:R-:W-:Y:S02]  /*7390*/  MOV R12, R12 ;  /* 0x0000000c000c7202 */ /* 0x000fe40000000f00 */
[----:B------:R-:W-:-:S02]  /*73a0*/  F2FP.BF16.F32.PACK_AB R156, R33, R32 ;  /* 0x00000020219c723e */ /* 0x000fc400000010ff */
[----:B------:R-:W-:Y:S02]  /*73b0*/  F2FP.BF16.F32.PACK_AB R157, R35, R34 ;  /* 0x00000022239d723e */ /* 0x000fe400000010ff */
[----:B------:R-:W-:Y:S02]  /*73c0*/  F2FP.BF16.F32.PACK_AB R158, R37, R36 ;  /* 0x00000024259e723e */ /* 0x000fe400000010ff */
[----:B------:R-:W-:Y:S02]  /*73d0*/  F2FP.BF16.F32.PACK_AB R159, R39, R38 ;  /* 0x00000026279f723e */ /* 0x000fe400000010ff */
[----:B------:R-:W-:Y:S02]  /*73e0*/  LOP3.LUT R170, R171, 0x380, RZ, 0xc0, !PT ;  /* 0x00000380abaa7812 */ /* 0x000fe400078ec0ff */
[----:B------:R-:W-:Y:S01]  /*73f0*/  LOP3.LUT R160, R160, R161, RZ, 0x3c, !PT ;  /* 0x000000a1a0a07212 */ /* 0x000fe200078e3cff */
[----:B------:R-:W-:Y:S01]  /*7400*/  IMAD.X R161, RZ, RZ, R21, P2 ;  /* 0x000000ffffa17224 */ /* 0x000fe200010e0615 */
[----:B------:R-:W-:-:S02]  /*7410*/  SHF.R.U64 R168, R168, 0x3, RZ ;  /* 0x00000003a8a87819 */ /* 0x000fc400000012ff */
[----:B------:R-:W-:Y:S01]  /*7420*/  LOP3.LUT R20, R20, R167, RZ, 0x3c, !PT ;  /* 0x000000a714147212 */ /* 0x000fe200078e3cff */
[----:B------:R-:W-:Y:S01]  /*7430*/  IMAD.X R167, RZ, RZ, R21, P0 ;  /* 0x000000ffffa77224 */ /* 0x000fe200000e0615 */
[----:B------:R-:W-:Y:S01]  /*7440*/  MOV R0, R8 ;  /* 0x0000000800007202 */ /* 0x000fe20000000f00 */
[----:B------:R0:W-:Y:S01]  /*7450*/  STSM.16.M88.4 [R12], R156 ;  /* 0x0000009c0c007844 */ /* 0x0001e20000000200 */
[----:B------:R-:W-:Y:S02]  /*7460*/  MOV R3, R10 ;  /* 0x0000000a00037202 */ /* 0x000fe40000000f00 */
[----:B------:R-:W-:Y:S02]  /*7470*/  SHF.R.U64 R170, R170, 0x3, RZ ;  /* 0x00000003aaaa7819 */ /* 0x000fe400000012ff */
[----:B------:R-:W-:Y:S02]  /*7480*/  MOV R176, R14 ;  /* 0x0000000e00b07202 */ /* 0x000fe40000000f00 */
[----:B------:R-:W-:-:S02]  /*7490*/  F2FP.BF16.F32.PACK_AB R8, R41, R40 ;  /* 0x000000282908723e */ /* 0x000fc400000010ff */
[----:B------:R-:W-:Y:S02]  /*74a0*/  F2FP.BF16.F32.PACK_AB R9, R43, R42 ;  /* 0x0000002a2b09723e */ /* 0x000fe400000010ff */
[----:B------:R-:W-:Y:S02]  /*74b0*/  F2FP.BF16.F32.PACK_AB R10, R45, R44 ;  /* 0x0000002c2d0a723e */ /* 0x000fe400000010ff */
[----:B------:R-:W-:Y:S02]  /*74c0*/  F2FP.BF16.F32.PACK_AB R11, R47, R46 ;  /* 0x0000002e2f0b723e */ /* 0x000fe400000010ff */
[----:B------:R-:W-:Y:S02]  /*74d0*/  MOV R177, R152 ;  /* 0x0000009800b17202 */ /* 0x000fe40000000f00 */
[----:B------:R-:W-:Y:S02]  /*74e0*/  MOV R178, R154 ;  /* 0x0000009a00b27202 */ /* 0x000fe40000000f00 */
[----:B0-----:R-:W-:-:S02]  /*74f0*/  F2FP.BF16.F32.PACK_AB R12, R49, R48 ;  /* 0x00000030310c723e */ /* 0x001fc400000010ff */
[----:B------:R-:W-:Y:S02]  /*7500*/  F2FP.BF16.F32.PACK_AB R13, R51, R50 ;  /* 0x00000032330d723e */ /* 0x000fe400000010ff */
[----:B------:R-:W-:Y:S02]  /*7510*/  F2FP.BF16.F32.PACK_AB R14, R53, R52 ;  /* 0x00000034350e723e */ /* 0x000fe400000010ff */
[----:B------:R-:W-:Y:S02]  /*7520*/  F2FP.BF16.F32.PACK_AB R15, R55, R54 ;  /* 0x00000036370f723e */ /* 0x000fe400000010ff */
[----:B------:R-:W-:Y:S01]  /*7530*/  LOP3.LUT R168, R168, R169, RZ, 0x3c, !PT ;  /* 0x000000a9a8a87212 */ /* 0x000fe200078e3cff */
[----:B------:R-:W-:Y:S01]  /*7540*/  IMAD.X R169, RZ, RZ, R21, P4 ;  /* 0x000000ffffa97224 */ /* 0x000fe200020e0615 */
[----:B------:R-:W-:Y:S02]  /*7550*/  F2FP.BF16.F32.PACK_AB R152, R57, R56 ;  /* 0x000000383998723e */ /* 0x000fe400000010ff */
[----:B------:R-:W-:-:S02]  /*7560*/  F2FP.BF16.F32.PACK_AB R153, R59, R58 ;  /* 0x0000003a3b99723e */ /* 0x000fc400000010ff */
[----:B------:R-:W-:Y:S02]  /*7570*/  F2FP.BF16.F32.PACK_AB R154, R61, R60 ;  /* 0x0000003c3d9a723e */ /* 0x000fe400000010ff */
[----:B------:R-:W-:Y:S02]  /*7580*/  F2FP.BF16.F32.PACK_AB R155, R63, R62 ;  /* 0x0000003e3f9b723e */ /* 0x000fe400000010ff */
[----:B------:R-:W-:Y:S02]  /*7590*/  MOV R175, R162 ;  /* 0x000000a200af7202 */ /* 0x000fe40000000f00 */
[----:B------:R-:W-:Y:S02]  /*75a0*/  MOV R4, R160 ;  /* 0x000000a000047202 */ /* 0x000fe40000000f00 */
[----:B------:R-:W-:Y:S02]  /*75b0*/  F2FP.BF16.F32.PACK_AB R156, R65, R64 ;  /* 0x00000040419c723e */ /* 0x000fe400000010ff */
[----:B------:R-:W-:-:S02]  /*75c0*/  F2FP.BF16.F32.PACK_AB R157, R67, R66 ;  /* 0x00000042439d723e */ /* 0x000fc400000010ff */
[----:B------:R-:W-:Y:S02]  /*75d0*/  F2FP.BF16.F32.PACK_AB R158, R69, R68 ;  /* 0x00000044459e723e */ /* 0x000fe400000010ff */
[----:B------:R-:W-:Y:S01]  /*75e0*/  F2FP.BF16.F32.PACK_AB R159, R71, R70 ;  /* 0x00000046479f723e */ /* 0x000fe200000010ff */
[----:B------:R0:W-:Y:S01]  /*75f0*/  STSM.16.M88.4 [R176], R8 ;  /* 0x00000008b0007844 */ /* 0x0001e20000000200 */
[----:B------:R-:W-:Y:S01]  /*7600*/  LOP3.LUT R170, R170, R171, RZ, 0x3c, !PT ;  /* 0x000000abaaaa7212 */ /* 0x000fe200078e3cff */
[----:B------:R-:W-:Y:S01]  /*7610*/  IMAD.X R171, RZ, RZ, R21, P3 ;  /* 0x000000ffffab7224 */ /* 0x000fe200018e0615 */
[----:B------:R-:W-:Y:S02]  /*7620*/  MOV R7, R164 ;  /* 0x000000a400077202 */ /* 0x000fe40000000f00 */
[----:B------:R-:W-:Y:S02]  /*7630*/  MOV R172, R166 ;  /* 0x000000a600ac7202 */ /* 0x000fe40000000f00 */
[----:B------:R-:W-:-:S02]  /*7640*/  F2FP.BF16.F32.PACK_AB R160, R73, R72 ;  /* 0x0000004849a0723e */ /* 0x000fc400000010ff */
[----:B------:R-:W-:Y:S02]  /*7650*/  F2FP.BF16.F32.PACK_AB R161, R75, R74 ;  /* 0x0000004a4ba1723e */ /* 0x000fe400000010ff */
[----:B------:R-:W-:Y:S02]  /*7660*/  F2FP.BF16.F32.PACK_AB R162, R77, R76 ;  /* 0x0000004c4da2723e */ /* 0x000fe400000010ff */
[----:B------:R-:W-:Y:S01]  /*7670*/  F2FP.BF16.F32.PACK_AB R163, R79, R78 ;  /* 0x0000004e4fa3723e */ /* 0x000fe200000010ff */
[----:B------:R1:W-:Y:S01]  /*7680*/  STSM.16.M88.4 [R177], R12 ;  /* 0x0000000cb1007844 */ /* 0x0003e20000000200 */
[----:B------:R-:W-:Y:S02]  /*7690*/  F2FP.BF16.F32.PACK_AB R164, R81, R80 ;  /* 0x0000005051a4723e */ /* 0x000fe400000010ff */
[----:B------:R-:W-:Y:S02]  /*76a0*/  F2FP.BF16.F32.PACK_AB R165, R83, R82 ;  /* 0x0000005253a5723e */ /* 0x000fe400000010ff */
[----:B------:R-:W-:-:S02]  /*76b0*/  F2FP.BF16.F32.PACK_AB R166, R85, R84 ;  /* 0x0000005455a6723e */ /* 0x000fc400000010ff */
[----:B------:R-:W-:Y:S01]  /*76c0*/  F2FP.BF16.F32.PACK_AB R167, R87, R86 ;  /* 0x0000005657a7723e */ /* 0x000fe200000010ff */
[----:B------:R2:W-:Y:S01]  /*76d0*/  STSM.16.M88.4 [R178], R152 ;  /* 0x00000098b2007844 */ /* 0x0005e20000000200 */
[----:B0-----:R-:W-:Y:S02]  /*76e0*/  F2FP.BF16.F32.PACK_AB R8, R89, R88 ;  /* 0x000000585908723e */ /* 0x001fe400000010ff */
[----:B------:R-:W-:Y:S02]  /*76f0*/  F2FP.BF16.F32.PACK_AB R9, R91, R90 ;  /* 0x0000005a5b09723e */ /* 0x000fe400000010ff */
[----:B------:R-:W-:Y:S02]  /*7700*/  F2FP.BF16.F32.PACK_AB R10, R93, R92 ;  /* 0x0000005c5d0a723e */ /* 0x000fe400000010ff */
[----:B------:R-:W-:Y:S01]  /*7710*/  F2FP.BF16.F32.PACK_AB R11, R95, R94 ;  /* 0x0000005e5f0b723e */ /* 0x000fe200000010ff */
[----:B------:R0:W-:Y:S01]  /*7720*/  STSM.16.M88.4 [R173], R156 ;  /* 0x0000009cad007844 */ /* 0x0001e20000000200 */
[----:B-1----:R-:W-:-:S02]  /*7730*/  F2FP.BF16.F32.PACK_AB R12, R97, R96 ;  /* 0x00000060610c723e */ /* 0x002fc400000010ff */
[----:B------:R-:W-:Y:S02]  /*7740*/  F2FP.BF16.F32.PACK_AB R13, R99, R98 ;  /* 0x00000062630d723e */ /* 0x000fe400000010ff */
[----:B------:R-:W-:Y:S02]  /*7750*/  F2FP.BF16.F32.PACK_AB R14, R101, R100 ;  /* 0x00000064650e723e */ /* 0x000fe400000010ff */
[----:B------:R-:W-:Y:S01]  /*7760*/  F2FP.BF16.F32.PACK_AB R15, R103, R102 ;  /* 0x00000066670f723e */ /* 0x000fe200000010ff */
[----:B------:R-:W-:Y:S01]  /*7770*/  IMAD.X R21, RZ, RZ, R21, P1 ;  /* 0x000000ffff157224 */ /* 0x000fe200008e0615 */
[----:B------:R-:W-:Y:S01]  /*7780*/  MOV R168, R168 ;  /* 0x000000a800a87202 */ /* 0x000fe20000000f00 */
[----:B------:R1:W-:Y:S01]  /*7790*/  STSM.16.M88.4 [R174], R160 ;  /* 0x000000a0ae007844 */ /* 0x0003e20000000200 */
[----:B--2---:R-:W-:Y:S02]  /*77a0*/  F2FP.BF16.F32.PACK_AB R152, R105, R104 ;  /* 0x000000686998723e */ /* 0x004fe400000010ff */
[----:B------:R-:W-:-:S02]  /*77b0*/  F2FP.BF16.F32.PACK_AB R153, R107, R106 ;  /* 0x0000006a6b99723e */ /* 0x000fc400000010ff */
[----:B------:R-:W-:Y:S02]  /*77c0*/  F2FP.BF16.F32.PACK_AB R154, R109, R108 ;  /* 0x0000006c6d9a723e */ /* 0x000fe400000010ff */
[----:B------:R-:W-:Y:S01]  /*77d0*/  F2FP.BF16.F32.PACK_AB R155, R111, R110 ;  /* 0x0000006e6f9b723e */ /* 0x000fe200000010ff */
[----:B------:R-:W-:Y:S01]  /*77e0*/  STSM.16.M88.4 [R175], R164 ;  /* 0x000000a4af007844 */ /* 0x000fe20000000200 */
[----:B------:R-:W-:Y:S02]  /*77f0*/  MOV R170, R170 ;  /* 0x000000aa00aa7202 */ /* 0x000fe40000000f00 */
[----:B0-----:R-:W-:Y:S01]  /*7800*/  F2FP.BF16.F32.PACK_AB R156, R113, R112 ;  /* 0x00000070719c723e */ /* 0x001fe200000010ff */
[----:B------:R0:W-:Y:S01]  /*7810*/  STSM.16.M88.4 [R7], R8 ;  /* 0x0000000807007844 */ /* 0x0001e20000000200 */
[----:B------:R-:W-:Y:S02]  /*7820*/  F2FP.BF16.F32.PACK_AB R157, R115, R114 ;  /* 0x00000072739d723e */ /* 0x000fe400000010ff */
[----:B------:R-:W-:-:S02]  /*7830*/  F2FP.BF16.F32.PACK_AB R158, R117, R116 ;  /* 0x00000074759e723e */ /* 0x000fc400000010ff */
[----:B------:R-:W-:Y:S01]  /*7840*/  F2FP.BF16.F32.PACK_AB R159, R119, R118 ;  /* 0x00000076779f723e */ /* 0x000fe200000010ff */
[----:B------:R2:W-:Y:S01]  /*7850*/  STSM.16.M88.4 [R172], R12 ;  /* 0x0000000cac007844 */ /* 0x0005e20000000200 */
[----:B-1----:R-:W-:Y:S02]  /*7860*/  F2FP.BF16.F32.PACK_AB R160, R121, R120 ;  /* 0x0000007879a0723e */ /* 0x002fe400000010ff */
[----:B------:R-:W-:Y:S02]  /*7870*/  F2FP.BF16.F32.PACK_AB R161, R123, R122 ;  /* 0x0000007a7ba1723e */ /* 0x000fe400000010ff */
[----:B------:R-:W-:Y:S02]  /*7880*/  F2FP.BF16.F32.PACK_AB R162, R125, R124 ;  /* 0x0000007c7da2723e */ /* 0x000fe400000010ff */
[----:B------:R-:W-:Y:S01]  /*7890*/  F2FP.BF16.F32.PACK_AB R163, R127, R126 ;  /* 0x0000007e7fa3723e */ /* 0x000fe200000010ff */
[----:B------:R1:W-:Y:S01]  /*78a0*/  STSM.16.M88.4 [R168], R152 ;  /* 0x00000098a8007844 */ /* 0x0003e20000000200 */
[----:B0-----:R-:W-:-:S02]  /*78b0*/  F2FP.BF16.F32.PACK_AB R8, R129, R128 ;  /* 0x000000808108723e */ /* 0x001fc400000010ff */
[----:B------:R-:W-:Y:S02]  /*78c0*/  F2FP.BF16.F32.PACK_AB R9, R131, R130 ;  /* 0x000000828309723e */ /* 0x000fe400000010ff */
[----:B------:R-:W-:Y:S02]  /*78d0*/  F2FP.BF16.F32.PACK_AB R10, R133, R132 ;  /* 0x00000084850a723e */ /* 0x000fe400000010ff */
[----:B------:R-:W-:Y:S02]  /*78e0*/  F2FP.BF16.F32.PACK_AB R11, R135, R134 ;  /* 0x00000086870b723e */ /* 0x000fe400000010ff */
[----:B--2---:R-:W-:Y:S02]  /*78f0*/  F2FP.BF16.F32.PACK_AB R12, R137, R136 ;  /* 0x00000088890c723e */ /* 0x004fe400000010ff */
[----:B------:R-:W-:Y:S02]  /*7900*/  F2FP.BF16.F32.PACK_AB R13, R139, R138 ;  /* 0x0000008a8b0d723e */ /* 0x000fe400000010ff */
[----:B------:R-:W-:-:S02]  /*7910*/  F2FP.BF16.F32.PACK_AB R14, R141, R140 ;  /* 0x0000008c8d0e723e */ /* 0x000fc400000010ff */
[----:B------:R-:W-:Y:S01]  /*7920*/  F2FP.BF16.F32.PACK_AB R15, R143, R142 ;  /* 0x0000008e8f0f723e */ /* 0x000fe200000010ff */
[----:B------:R-:W-:Y:S01]  /*7930*/  STSM.16.M88.4 [R170], R156 ;  /* 0x0000009caa007844 */ /* 0x000fe20000000200 */
[----:B------:R-:W-:Y:S02]  /*7940*/  MOV R169, R20 ;  /* 0x0000001400a97202 */ /* 0x000fe40000000f00 */
[----:B-1----:R-:W-:Y:S02]  /*7950*/  F2FP.BF16.F32.PACK_AB R152, R145, R144 ;  /* 0x000000909198723e */ /* 0x002fe400000010ff */
[----:B------:R-:W-:Y:S02]  /*7960*/  F2FP.BF16.F32.PACK_AB R153, R147, R146 ;  /* 0x000000929399723e */ /* 0x000fe400000010ff */
[----:B------:R-:W-:Y:S02]  /*7970*/  F2FP.BF16.F32.PACK_AB R154, R149, R148 ;  /* 0x00000094959a723e */ /* 0x000fe400000010ff */
[----:B------:R-:W-:Y:S01]  /*7980*/  F2FP.BF16.F32.PACK_AB R155, R151, R150 ;  /* 0x00000096979b723e */ /* 0x000fe200000010ff */
[----:B------:R-:W-:Y:S04]  /*7990*/  STSM.16.M88.4 [R0], R160 ;  /* 0x000000a000007844 */ /* 0x000fe80000000200 */
[----:B------:R0:W-:Y:S04]  /*79a0*/  STSM.16.M88.4 [R3], R8 ;  /* 0x0000000803007844 */ /* 0x0001e80000000200 */
[----:B------:R1:W-:Y:S04]  /*79b0*/  STSM.16.M88.4 [R4], R12 ;  /* 0x0000000c04007844 */ /* 0x0003e80000000200 */
[----:B------:R2:W-:Y:S01]  /*79c0*/  STSM.16.M88.4 [R169], R152 ;  /* 0x00000098a9007844 */ /* 0x0005e20000000200 */
[----:B------:R-:W-:Y:S01]  /*79d0*/  BAR.SYNC.DEFER_BLOCKING 0x1, 0x100 ;  /* 0x0044000000007b1d */ /* 0x000fe20000010000 */
[----:B------:R-:W-:-:S04]  /*79e0*/  ISETP.NE.U32.AND P0, PT, RZ, UR14, PT ;  /* 0x0000000eff007c0c */ /* 0x000fc8000bf05070 */
[----:B------:R-:W-:Y:S01]  /*79f0*/  ISETP.NE.AND.EX P0, PT, RZ, UR15, PT, P0 ;  /* 0x0000000fff007c0c */ /* 0x000fe2000bf05300 */
[----:B------:R-:W-:Y:S02]  /*7a00*/  IMAD.U32 R20, RZ, RZ, UR9 ;  /* 0x00000009ff147e24 */ /* 0x000fe4000f8e00ff */
[----:B------:R-:W-:Y:S01]  /*7a10*/  IMAD.U32 R21, RZ, RZ, UR12 ;  /* 0x0000000cff157e24 */ /* 0x000fe2000f8e00ff */
[----:B------:R-:W-:Y:S02]  /*7a20*/  ULDC.64 UR12, c[0x0][0xc08] ;  /* 0x00030200000c7ab9 */ /* 0x000fe40000000a00 */
[----:B------:R-:W-:-:S07]  /*7a30*/  UISETP.NE.U32.AND UP0, UPT, UR12, URZ, UPT ;  /* 0x0000003f0c00728c */ /* 0x000fce000bf05070 */
[----:B------:R-:W4:Y:S01]  /*7a40*/  @P0 LDG.E R7, desc[UR40][R20.64] ;  /* 0x0000002814070981 */ /* 0x000f22000c1e1900 */
[----:B------:R-:W-:-:S06]  /*7a50*/  UISETP.NE.AND.EX UP0, UPT, UR13, URZ, UPT, UP0 ;  /* 0x0000003f0d00728c */ /* 0x000fcc000bf05300 */
[----:B------:R-:W-:-:S05]  /*7a60*/  PLOP3.LUT P4, PT, PT, PT, UP0, 0x80, 0x0 ;  /* 0x000000000000781c */ /* 0x000fca0003f8f008 */
[----:B------:R-:W-:-:S03]  /*7a70*/  @UP0 UIADD3 UR12, UP1, UR4, UR12, URZ ;  /* 0x0000000c040c0290 */ /* 0x000fc6000ff3e03f */
[----:B------:R-:W-:Y:S01]  /*7a80*/  ULDC UR4, c[0x0][0xad4] ;  /* 0x0002b50000047ab9 */ /* 0x000fe20000000800 */
[----:B------:R-:W-:Y:S02]  /*7a90*/  @UP0 UIADD3.X UR13, UR16, UR13, URZ, UP1, !UPT ;  /* 0x0000000d100d0290 */ /* 0x000fe40008ffe43f */
[----:B0-----:R-:W-:-:S04]  /*7aa0*/  IMAD.U32 R8, RZ, RZ, UR12 ;  /* 0x0000000cff087e24 */ /* 0x001fc8000f8e00ff */
[----:B------:R-:W-:-:S05]  /*7ab0*/  IMAD.U32 R9, RZ, RZ, UR13 ;  /* 0x0000000dff097e24 */ /* 0x000fca000f8e00ff */
[----:B------:R0:W5:Y:S01]  /*7ac0*/  @P4 LDG.E R0, desc[UR40][R8.64] ;  /* 0x0000002808004981 */ /* 0x000162000c1e1900 */
[----:B------:R-:W-:Y:S02]  /*7ad0*/  UISETP.NE.AND UP0, UPT, UR39, URZ, UPT ;  /* 0x0000003f2700728c */ /* 0x000fe4000bf05270 */
[----:B------:R-:W-:Y:S02]  /*7ae0*/  UISETP.NE.AND UP1, UPT, UR20, 0x1, UPT ;  /* 0x000000011400788c */ /* 0x000fe4000bf25270 */
[----:B------:R-:W-:Y:S01]  /*7af0*/  USEL UR4, UR39, UR4, UP0 ;  /* 0x0000000427047287 */ /* 0x000fe20008000000 */
[----:B------:R-:W-:-:S03]  /*7b00*/  UMOV UR21, 0x9b8 ;  /* 0x000009b800157882 */ /* 0x000fc60000000000 */
[----:B------:R-:W-:Y:S01]  /*7b10*/  UISETP.GT.AND UP2, UPT, UR4, 0x1, UPT ;  /* 0x000000010400788c */ /* 0x000fe2000bf44270 */
[----:B------:R-:W-:Y:S01]  /*7b20*/  PLOP3.LUT P1, PT, PT, PT, UP1, 0x80, 0x0 ;  /* 0x000000000000781c */ /* 0x000fe20003f2f018 */
[----:B------:R-:W-:Y:S02]  /*7b30*/  UISETP.NE.U32.AND UP0, UPT, UR14, URZ, UPT ;  /* 0x0000003f0e00728c */ /* 0x000fe4000bf05070 */
[----:B------:R-:W-:Y:S01]  /*7b40*/  USEL UR21, UR21, 0x978, UP2 ;  /* 0x0000097815157887 */ /* 0x000fe20009000000 */
[----:B-1----:R-:W-:Y:S01]  /*7b50*/  IMAD.U32 R12, RZ, RZ, UR44 ;  /* 0x0000002cff0c7e24 */ /* 0x002fe2000f8e00ff */
[----:B------:R-:W-:Y:S01]  /*7b60*/  UISETP.NE.AND.EX UP0, UPT, UR15, URZ, UPT, UP0 ;  /* 0x0000003f0f00728c */ /* 0x000fe2000bf05300 */
[----:B------:R-:W-:Y:S02]  /*7b70*/  UMOV UR4, URZ ;  /* 0x0000003f00047c82 */ /* 0x000fe40008000000 */
[----:B---3--:R-:W-:Y:S01]  /*7b80*/  IMAD R12, R12, 0x80, R179 ;  /* 0x000000800c0c7824 */ /* 0x008fe200078e02b3 */
[----:B------:R-:W-:Y:S01]  /*7b90*/  USEL UR46, UR46, URZ, !UP0 ;  /* 0x0000003f2e2e7287 */ /* 0x000fe2000c000000 */
[----:B------:R-:W-:Y:S01]  /*7ba0*/  @UP1 ULDC UR23, c[0x0][0xbec] ;  /* 0x0002fb0000171ab9 */ /* 0x000fe20000000800 */
[----:B------:R-:W-:-:S02]  /*7bb0*/  USEL UR9, UR42, URZ, UP2 ;  /* 0x0000003f2a097287 */ /* 0x000fc40009000000 */
[----:B------:R-:W-:Y:S01]  /*7bc0*/  @P1 IMAD.HI.U32 R4, R12, UR23, RZ ;  /* 0x000000170c041c27 */ /* 0x000fe2000f8e00ff */
[----:B------:R-:W-:Y:S01]  /*7bd0*/  @UP1 ULDC UR26, c[0x0][0xbf0] ;  /* 0x0002fc00001a1ab9 */ /* 0x000fe20000000800 */
[----:B------:R-:W-:Y:S01]  /*7be0*/  ULDC.64 UR16, c[0x0][UR21+0x220] ;  /* 0x0000880015107abb */ /* 0x000fe20008000a00 */
[----:B------:R-:W-:Y:S01]  /*7bf0*/  USEL UR45, UR45, URZ, !UP0 ;  /* 0x0000003f2d2d7287 */ /* 0x000fe2000c000000 */
[----:B------:R-:W-:Y:S01]  /*7c00*/  ULDC.64 UR14, c[0x0][UR21+0x218] ;  /* 0x00008600150e7abb */ /* 0x000fe20008000a00 */
[----:B------:R-:W-:Y:S01]  /*7c10*/  ULDC.64 UR18, c[0x0][UR21+0x228] ;  /* 0x00008a0015127abb */ /* 0x000fe20008000a00 */
[----:B------:R-:W-:Y:S01]  /*7c20*/  UIMAD UR17, UR17, UR46, URZ ;  /* 0x0000002e111172a4 */ /* 0x000fe2000f8e023f */
[----:B------:R-:W-:Y:S01]  /*7c30*/  IMAD.MOV.U32 R3, RZ, RZ, R12 ;  /* 0x000000ffff037224 */ /* 0x000fe200078e000c */
[----:B------:R-:W-:Y:S02]  /*7c40*/  UIMAD.WIDE.U32 UR12, UR14, UR43, URZ ;  /* 0x0000002b0e0c72a5 */ /* 0x000fe4000f8e003f */
[----:B------:R-:W-:-:S02]  /*7c50*/  UIMAD UR22, UR15, UR43, URZ ;  /* 0x0000002b0f1672a4 */ /* 0x000fc4000f8e023f */
[----:B------:R-:W-:Y:S01]  /*7c60*/  UIMAD.WIDE.U32 UR24, UR18, UR9, URZ ;  /* 0x00000009121872a5 */ /* 0x000fe2000f8e003f */
[----:B------:R-:W-:Y:S01]  /*7c70*/  @P1 SHF.R.U32.HI R3, RZ, UR26, R4 ;  /* 0x0000001aff031c19 */ /* 0x000fe20008011604 */
[----:B------:R-:W-:Y:S02]  /*7c80*/  UIMAD UR9, UR19, UR9, URZ ;  /* 0x00000009130972a4 */ /* 0x000fe4000f8e023f */
[----:B------:R-:W-:Y:S02]  /*7c90*/  UIMAD.WIDE.U32 UR14, UR16, UR46, URZ ;  /* 0x0000002e100e72a5 */ /* 0x000fe4000f8e003f */
[----:B------:R-:W-:Y:S02]  /*7ca0*/  UIMAD UR17, UR16, UR45, UR17 ;  /* 0x0000002d101172a4 */ /* 0x000fe4000f8e0211 */
[----:B------:R-:W-:Y:S02]  /*7cb0*/  UIADD3 UR22, UR13, UR22, URZ ;  /* 0x000000160d167290 */ /* 0x000fe4000fffe03f */
[----:B------:R-:W-:Y:S01]  /*7cc0*/  UIADD3 UR13, UR25, UR9, URZ ;  /* 0x00000009190d7290 */ /* 0x000fe2000fffe03f */
[----:B0-----:R-:W-:Y:S01]  /*7cd0*/  IMAD.U32 R8, RZ, RZ, UR24 ;  /* 0x00000018ff087e24 */ /* 0x001fe2000f8e00ff */
[----:B------:R-:W-:Y:S01]  /*7ce0*/  UIADD3 UR9, UR15, UR17, URZ ;  /* 0x000000110f097290 */ /* 0x000fe2000fffe03f */
[----:B------:R-:W-:-:S03]  /*7cf0*/  SHF.R.S32.HI R4, RZ, 0x1f, R3 ;  /* 0x0000001fff047819 */ /* 0x000fc60000011403 */
[----:B------:R-:W-:Y:S01]  /*7d00*/  IMAD.U32 R9, RZ, RZ, UR13 ;  /* 0x0000000dff097e24 */ /* 0x000fe2000f8e00ff */
[----:B----4-:R-:W-:Y:S01]  /*7d10*/  @P0 R2UR UR4, R7 ;  /* 0x00000000070402ca */ /* 0x010fe200000e0000 */
[----:B------:R-:W-:-:S04]  /*7d20*/  IMAD.MOV R7, RZ, RZ, -R3 ;  /* 0x000000ffff077224 */ /* 0x000fc800078e0a03 */
[----:B------:R-:W-:-:S08]  /*7d30*/  IMAD R7, R7, UR20, R12 ;  /* 0x0000001407077c24 */ /* 0x000fd0000f8e020c */
[----:B------:R-:W-:Y:S02]  /*7d40*/  UIADD3 UR12, UP0, UP3, UR14, UR12, UR4 ;  /* 0x0000000c0e0c7290 */ /* 0x000fe4000fb1e004 */
[----:B------:R-:W-:Y:S01]  /*7d50*/  USHF.R.S32.HI UR16, URZ, 0x1f, UR4 ;  /* 0x0000001f3f107899 */ /* 0x000fe20008011404 */
[----:B------:R-:W-:Y:S01]  /*7d60*/  ULDC.64 UR14, c[0x0][0xba8] ;  /* 0x0002ea00000e7ab9 */ /* 0x000fe20000000a00 */
[----:B------:R-:W-:Y:S02]  /*7d70*/  @!UP2 ULDC UR14, c[0x0][0xb50] ;  /* 0x0002d400000eaab9 */ /* 0x000fe40000000800 */
[----:B------:R-:W-:Y:S01]  /*7d80*/  UIADD3.X UR9, UR9, UR22, UR16, UP0, UP3 ;  /* 0x0000001609097290 */ /* 0x000fe200087e6410 */
[----:B------:R-:W-:Y:S01]  /*7d90*/  IADD3 R8, P2, P3, R3, UR12, R8 ;  /* 0x0000000c03087c10 */ /* 0x000fe2000fb5e008 */
[----:B------:R-:W-:Y:S01]  /*7da0*/  ULDC.64 UR12, c[0x0][UR21+0x210] ;  /* 0x00008400150c7abb */ /* 0x000fe20008000a00 */
[----:B------:R-:W-:Y:S01]  /*7db0*/  SHF.R.S32.HI R3, RZ, 0x1f, R7 ;  /* 0x0000001fff037819 */ /* 0x000fe20000011407 */
[----:B------:R-:W-:Y:S01]  /*7dc0*/  IMAD R10, R7, UR13, RZ ;  /* 0x0000000d070a7c24 */ /* 0x000fe2000f8e02ff */
[----:B------:R-:W-:Y:S01]  /*7dd0*/  @!UP2 ULDC UR15, c[0x0][0xb54] ;  /* 0x0002d500000faab9 */ /* 0x000fe20000000800 */
[----:B------:R-:W-:-:S02]  /*7de0*/  IADD3.X R9, R4, UR9, R9, P2, P3 ;  /* 0x0000000904097c10 */ /* 0x000fc400097e6409 */
[----:B------:R-:W-:Y:S02]  /*7df0*/  IMAD R3, R3, UR12, R10 ;  /* 0x0000000c03037c24 */ /* 0x000fe4000f8e020a */
[----:B------:R-:W-:-:S04]  /*7e00*/  IMAD.WIDE.U32 R8, R7, UR12, R8 ;  /* 0x0000000c07087c25 */ /* 0x000fc8000f8e0008 */
[----:B------:R-:W-:Y:S01]  /*7e10*/  IMAD.IADD R3, R9, 0x1, R3 ;  /* 0x0000000109037824 */ /* 0x000fe200078e0203 */
[----:B------:R-:W-:Y:S01]  /*7e20*/  LEA R4, P2, R8, UR14, 0x2 ;  /* 0x0000000e08047c11 */ /* 0x000fe2000f8410ff */
[----:B------:R-:W-:Y:S01]  /*7e30*/  ULDC UR9, c[0x0][0xa88] ;  /* 0x0002a20000097ab9 */ /* 0x000fe20000000800 */
[----:B-----5:R-:W-:Y:S02]  /*7e40*/  @P4 R2UR UR9, R0 ;  /* 0x00000000000942ca */ /* 0x020fe400000e0000 */
[----:B------:R-:W-:Y:S01]  /*7e50*/  LEA.HI.X R3, R8, UR15, R3, 0x2, P2 ;  /* 0x0000000f08037c11 */ /* 0x000fe200090f1403 */
[----:B--2---:R-:W-:-:S12]  /*7e60*/  @P4 BRA `(.L_x_384) ;  /* 0x0000000000184947 */ /* 0x004fd80003800000 */
[----:B------:R-:W-:Y:S05]  /*7e70*/  @!P0 BRA `(.L_x_384) ;  /* 0x0000000000148947 */ /* 0x000fea0003800000 */
[----:B------:R-:W2:Y:S04]  /*7e80*/  LDG.E R7, desc[UR40][R20.64] ;  /* 0x0000002814077981 */ /* 0x000ea8000c1e1900 */
[----:B------:R-:W3:Y:S01]  /*7e90*/  LDG.E R0, desc[UR40][R20.64+0x4] ;  /* 0x0000042814007981 */ /* 0x000ee2000c1e1900 */
[----:B--2---:R-:W-:Y:S02]  /*7ea0*/  R2UR UR12, R7 ;  /* 0x00000000070c72ca */ /* 0x004fe400000e0000 */
[----:B---3--:R-:W-:-:S13]  /*7eb0*/  R2UR UR9, R0 ;  /* 0x00000000000972ca */ /* 0x008fda00000e0000 */
[----:B------:R-:W-:-:S12]  /*7ec0*/  UIADD3 UR9, -UR12, UR9, URZ ;  /* 0x000000090c097290 */ /* 0x000fd8000fffe13f */
.L_x_384:
[----:B------:R-:W2:Y:S01]  /*7ed0*/  LDL R0, [R1+0x30] ;  /* 0x0000300001007983 */ /* 0x000ea20000100800 */
[----:B------:R-:W-:Y:S01]  /*7ee0*/  IMAD.U32 R13, RZ, RZ, UR44 ;  /* 0x0000002cff0d7e24 */ /* 0x000fe2000f8e00ff */
[----:B------:R-:W-:Y:S01]  /*7ef0*/  UIMAD UR9, UR9, UR20, URZ ;  /* 0x00000014090972a4 */ /* 0x000fe2000f8e023f */
[----:B------:R-:W-:Y:S01]  /*7f00*/  LOP3.LUT P0, RZ, R222, 0x3, RZ, 0xc0, !PT ;  /* 0x00000003deff7812 */ /* 0x000fe2000780c0ff */
[----:B------:R-:W-:Y:S04]  /*7f10*/  SHFL.IDX PT, R8, R4, RZ, 0x1c1f ;  /* 0x001c1fff04087589 */ /* 0x000fe800000e0000 */
[----:B------:R-:W0:Y:S04]  /*7f20*/  SHFL.IDX PT, R9, R3, RZ, 0x1c1f ;  /* 0x001c1fff03097589 */ /* 0x000e2800000e0000 */
[----:B------:R-:W-:Y:S04]  /*7f30*/  SHFL.IDX PT, R10, R4, 0x1, 0x1c1f ;  /* 0x003c1f00040a7f89 */ /* 0x000fe800000e0000 */
[----:B------:R-:W1:Y:S01]  /*7f40*/  SHFL.IDX PT, R11, R3, 0x1, 0x1c1f ;  /* 0x003c1f00030b7f89 */ /* 0x000e6200000e0000 */
[----:B--2---:R-:W-:-:S04]  /*7f50*/  IMAD R13, R13, 0x80, R0 ;  /* 0x000000800d0d7824 */ /* 0x004fc800078e0200 */
[C---:B------:R-:W-:Y:S01]  /*7f60*/  VIADD R0, R13.reuse, 0x8 ;  /* 0x000000080d007836 */ /* 0x040fe20000000000 */
[----:B------:R-:W-:-:S04]  /*7f70*/  ISETP.GE.OR P2, PT, R13, UR9, P0 ;  /* 0x000000090d007c0c */ /* 0x000fc80008746670 */
[----:B------:R-:W-:-:S09]  /*7f80*/  ISETP.GE.OR P0, PT, R0, UR9, P0 ;  /* 0x0000000900007c0c */ /* 0x000fd20008706670 */
[----:B0-----:R0:W-:Y:S04]  /*7f90*/  @!P2 ST.E desc[UR40][R8.64], R5 ;  /* 0x000000050800a985 */ /* 0x0011e8000c101928 */
[----:B-1----:R0:W-:Y:S01]  /*7fa0*/  @!P0 ST.E desc[UR40][R10.64], R6 ;  /* 0x000000060a008985 */ /* 0x0021e2000c101928 */
[----:B------:R-:W-:-:S13]  /*7fb0*/  PLOP3.LUT P0, PT, PT, PT, UP2, 0x80, 0x0 ;  /* 0x000000000000781c */ /* 0x000fda0003f0f028 */
[----:B0-----:R-:W-:Y:S05]  /*7fc0*/  @P0 BRA `(.L_x_385) ;  /* 0x0000001000100947 */ /* 0x001fea0003800000 */
[----:B------:R-:W0:Y:S01]  /*7fd0*/  S2R R0, SR_TID.X ;  /* 0x0000000000007919 */ /* 0x000e220000002100 */
[----:B------:R-:W-:Y:S01]  /*7fe0*/  ULDC.64 UR14, c[0x0][0xaa0] ;  /* 0x0002a800000e7ab9 */ /* 0x000fe20000000a00 */
[----:B0-----:R-:W-:-:S05]  /*7ff0*/  VIADD R0, R0, 0xffffff80 ;  /* 0xffffff8000007836 */ /* 0x001fca0000000000 */
[----:B------:R-:W-:-:S04]  /*8000*/  SHF.R.S32.HI R3, RZ, 0x1f, R0 ;  /* 0x0000001fff037819 */ /* 0x000fc80000011400 */
[----:B------:R-:W-:-:S04]  /*8010*/  LEA.HI R3, R3, R0, RZ, 0x3 ;  /* 0x0000000003037211 */ /* 0x000fc800078f18ff */
[----:B------:R-:W-:Y:S02]  /*8020*/  LOP3.LUT R5, R3, 0xfffffff8, RZ, 0xc0, !PT ;  /* 0xfffffff803057812 */ /* 0x000fe400078ec0ff */
[----:B------:R-:W-:-:S03]  /*8030*/  SHF.R.S32.HI R81, RZ, 0x3, R3 ;  /* 0x00000003ff517819 */ /* 0x000fc60000011403 */
[----:B------:R-:W-:Y:S02]  /*8040*/  IMAD.IADD R20, R0, 0x1, -R5 ;  /* 0x0000000100147824 */ /* 0x000fe400078e0a05 */
[----:B------:R-:W-:Y:S02]  /*8050*/  IMAD.MOV.U32 R5, RZ, RZ, 0x2 ;  /* 0x00000002ff057424 */ /* 0x000fe400078e00ff */
[----:B------:R-:W-:-:S04]  /*8060*/  IMAD.SHL.U32 R0, R20, 0x8, RZ ;  /* 0x0000000814007824 */ /* 0x000fc800078e00ff */
[----:B------:R-:W-:-:S04]  /*8070*/  IMAD R4, R81, 0x40, R0 ;  /* 0x0000004051047824 */ /* 0x000fc800078e0200 */
[----:B------:R-:W-:-:S03]  /*8080*/  IMAD.WIDE R4, R4, R5, UR10 ;  /* 0x0000000a04047e25 */ /* 0x000fc6000f8e0205 */
[C---:B------:R-:W-:Y:S02]  /*8090*/  IADD3 R25, P2, R4.reuse, 0x3000, RZ ;  /* 0x0000300004197810 */ /* 0x040fe40007f5e0ff */
[C---:B------:R-:W-:Y:S02]  /*80a0*/  IADD3 R9, P4, R4.reuse, 0x1000, RZ ;  /* 0x0000100004097810 */ /* 0x040fe40007f9e0ff */
[----:B------:R-:W-:Y:S02]  /*80b0*/  LOP3.LUT R24, R25, 0x380, RZ, 0xc0, !PT ;  /* 0x0000038019187812 */ /* 0x000fe400078ec0ff */
[----:B------:R-:W-:Y:S02]  /*80c0*/  IADD3 R13, P3, R4, 0x2000, RZ ;  /* 0x00002000040d7810 */ /* 0x000fe40007f7e0ff */
[----:B------:R-:W-:Y:S01]  /*80d0*/  SHF.R.U64 R24, R24, 0x3, RZ ;  /* 0x0000000318187819 */ /* 0x000fe200000012ff */
[----:B------:R-:W-:Y:S01]  /*80e0*/  UIMAD UR12, UR16, UR14, URZ ;  /* 0x0000000e100c72a4 */ /* 0x000fe2000f8e023f */
[----:B------:R-:W-:-:S02]  /*80f0*/  LOP3.LUT R8, R9, 0x380, RZ, 0xc0, !PT ;  /* 0x0000038009087812 */ /* 0x000fc400078ec0ff */
[----:B------:R-:W-:Y:S01]  /*8100*/  LOP3.LUT R24, R24, R25, RZ, 0x3c, !PT ;  /* 0x0000001918187212 */ /* 0x000fe200078e3cff */
[--C-:B------:R-:W-:Y:S01]  /*8110*/  IMAD.X R25, RZ, RZ, R5.reuse, P2 ;  /* 0x000000ffff197224 */ /* 0x100fe200010e0605 */
[----:B------:R-:W-:Y:S02]  /*8120*/  IADD3 R49, P2, R4, 0x9000, RZ ;  /* 0x0000900004317810 */ /* 0x000fe40007f5e0ff */
[----:B------:R-:W-:Y:S02]  /*8130*/  LOP3.LUT R12, R13, 0x380, RZ, 0xc0, !PT ;  /* 0x000003800d0c7812 */ /* 0x000fe400078ec0ff */
[----:B------:R-:W-:Y:S01]  /*8140*/  LOP3.LUT R48, R49, 0x380, RZ, 0xc0, !PT ;  /* 0x0000038031307812 */ /* 0x000fe200078ec0ff */
[----:B------:R-:W-:Y:S01]  /*8150*/  UIMAD UR12, UR4, UR15, UR12 ;  /* 0x0000000f040c72a4 */ /* 0x000fe2000f8e020c */
[----:B------:R-:W-:Y:S01]  /*8160*/  SHF.R.U64 R8, R8, 0x3, RZ ;  /* 0x0000000308087819 */ /* 0x000fe200000012ff */
[----:B------:R-:W-:Y:S01]  /*8170*/  UIMAD.WIDE.U32 UR10, UR4, UR14, URZ ;  /* 0x0000000e040a72a5 */ /* 0x000fe2000f8e003f */
[----:B------:R-:W-:Y:S01]  /*8180*/  SHF.R.U64 R48, R48, 0x3, RZ ;  /* 0x0000000330307819 */ /* 0x000fe200000012ff */
[----:B------:R-:W-:Y:S01]  /*8190*/  IMAD.U32 R78, RZ, RZ, UR44 ;  /* 0x0000002cff4e7e24 */ /* 0x000fe2000f8e00ff */
[----:B------:R-:W-:Y:S01]  /*81a0*/  SHF.R.U64 R12, R12, 0x3, RZ ;  /* 0x000000030c0c7819 */ /* 0x000fe200000012ff */
[----:B------:R-:W5:Y:S01]  /*81b0*/  LD.E.128 R24, desc[UR40][R24.64] ;  /* 0x0000002818187980 */ /* 0x000f62000c101d00 */
[----:B------:R-:W-:Y:S01]  /*81c0*/  LOP3.LUT R48, R48, R49, RZ, 0x3c, !PT ;  /* 0x0000003130307212 */ /* 0x000fe200078e3cff */
[--C-:B------:R-:W-:Y:S01]  /*81d0*/  IMAD.X R49, RZ, RZ, R5.reuse, P2 ;  /* 0x000000ffff317224 */ /* 0x100fe200010e0605 */
[----:B------:R-:W-:Y:S01]  /*81e0*/  IADD3 R6, P2, R4, 0xf000, RZ ;  /* 0x0000f00004067810 */ /* 0x000fe20007f5e0ff */
[----:B------:R-:W-:Y:S01]  /*81f0*/  UIADD3 UR11, UR11, UR12, URZ ;  /* 0x0000000c0b0b7290 */ /* 0x000fe2000fffe03f */
[----:B------:R-:W-:Y:S01]  /*8200*/  LOP3.LUT R8, R8, R9, RZ, 0x3c, !PT ;  /* 0x0000000908087212 */ /* 0x000fe200078e3cff */
[--C-:B------:R-:W-:Y:S01]  /*8210*/  IMAD.X R9, RZ, RZ, R5.reuse, P4 ;  /* 0x000000ffff097224 */ /* 0x100fe200020e0605 */
[----:B------:R-:W-:Y:S01]  /*8220*/  LOP3.LUT R3, R6, 0x380, RZ, 0xc0, !PT ;  /* 0x0000038006037812 */ /* 0x000fe200078ec0ff */
[----:B------:R-:W-:Y:S01]  /*8230*/  ULDC.64 UR12, c[0x0][0xae8] ;  /* 0x0002ba00000c7ab9 */ /* 0x000fe20000000a00 */
[----:B------:R-:W-:Y:S01]  /*8240*/  LOP3.LUT R12, R12, R13, RZ, 0x3c, !PT ;  /* 0x0000000d0c0c7212 */ /* 0x000fe200078e3cff */
[----:B------:R-:W-:Y:S01]  /*8250*/  IMAD.X R13, RZ, RZ, R5, P3 ;  /* 0x000000ffff0d7224 */ /* 0x000fe200018e0605 */
[----:B------:R-:W-:Y:S01]  /*8260*/  SHF.R.U64 R3, R3, 0x3, RZ ;  /* 0x0000000303037819 */ /* 0x000fe200000012ff */
[----:B------:R-:W-:Y:S01]  /*8270*/  UIMAD.WIDE.U32 UR10, UR43, UR12, UR10 ;  /* 0x0000000c2b0a72a5 */ /* 0x000fe2000f8e000a */
[----:B------:R-:W-:-:S02]  /*8280*/  IADD3 R29, P0, R4, 0x4000, RZ ;  /* 0x00004000041d7810 */ /* 0x000fc40007f1e0ff */
[C---:B------:R-:W-:Y:S02]  /*8290*/  IADD3 R33, P6, R4.reuse, 0x5000, RZ ;  /* 0x0000500004217810 */ /* 0x040fe40007fde0ff */
[----:B------:R-:W-:Y:S01]  /*82a0*/  IADD3 R37, P5, R4, 0x6000, RZ ;  /* 0x0000600004257810 */ /* 0x000fe20007fbe0ff */
[----:B------:R-:W-:Y:S01]  /*82b0*/  USHF.R.S32.HI UR4, URZ, 0x1f, UR46 ;  /* 0x0000001f3f047899 */ /* 0x000fe2000801142e */
[----:B------:R-:W-:Y:S01]  /*82c0*/  LOP3.LUT R72, R3, R6, RZ, 0x3c, !PT ;  /* 0x0000000603487212 */ /* 0x000fe200078e3cff */
[----:B------:R-:W-:Y:S01]  /*82d0*/  IMAD R3, R20, 0x20, R81 ;  /* 0x0000002014037824 */ /* 0x000fe200078e0251 */
[C---:B------:R-:W-:Y:S01]  /*82e0*/  IADD3 R41, P4, R4.reuse, 0x7000, RZ ;  /* 0x0000700004297810 */ /* 0x040fe20007f9e0ff */
[----:B------:R-:W-:Y:S01]  /*82f0*/  @UP1 ULDC UR14, c[0x0][0xbec] ;  /* 0x0002fb00000e1ab9 */ /* 0x000fe20000000800 */
[----:B------:R-:W-:Y:S01]  /*8300*/  IADD3 R45, P3, R4, 0x8000, RZ ;  /* 0x00008000042d7810 */ /* 0x000fe20007f7e0ff */
[----:B------:R-:W-:Y:S01]  /*8310*/  IMAD R78, R78, 0x80, R3 ;  /* 0x000000804e4e7824 */ /* 0x000fe200078e0203 */
[----:B------:R-:W-:Y:S01]  /*8320*/  LOP3.LUT R28, R29, 0x380, RZ, 0xc0, !PT ;  /* 0x000003801d1c7812 */ /* 0x000fe200078ec0ff */
[----:B------:R-:W-:Y:S01]  /*8330*/  UIMAD UR11, UR43, UR13, UR11 ;  /* 0x0000000d2b0b72a4 */ /* 0x000fe2000f8e020b */
[----:B------:R-:W-:Y:S01]  /*8340*/  LOP3.LUT R32, R33, 0x380, RZ, 0xc0, !PT ;  /* 0x0000038021207812 */ /* 0x000fe200078ec0ff */
[----:B------:R-:W-:Y:S01]  /*8350*/  IMAD.X R73, RZ, RZ, R5, P2 ;  /* 0x000000ffff497224 */ /* 0x000fe200010e0605 */
[----:B------:R-:W-:Y:S01]  /*8360*/  LOP3.LUT R36, R37, 0x380, RZ, 0xc0, !PT ;  /* 0x0000038025247812 */ /* 0x000fe200078ec0ff */
[----:B------:R-:W-:Y:S01]  /*8370*/  ULDC.64 UR12, c[0x0][0xaf0] ;  /* 0x0002bc00000c7ab9 */ /* 0x000fe20000000a00 */
[----:B------:R-:W-:Y:S01]  /*8380*/  LOP3.LUT R40, R41, 0x380, RZ, 0xc0, !PT ;  /* 0x0000038029287812 */ /* 0x000fe200078ec0ff */
[----:B------:R-:W5:Y:S01]  /*8390*/  LD.E.128 R8, desc[UR40][R8.64] ;  /* 0x0000002808087980 */ /* 0x000f62000c101d00 */
[----:B------:R-:W-:Y:S01]  /*83a0*/  LOP3.LUT R44, R45, 0x380, RZ, 0xc0, !PT ;  /* 0x000003802d2c7812 */ /* 0x000fe200078ec0ff */
[----:B------:R-:W-:Y:S01]  /*83b0*/  UIMAD UR4, UR4, UR12, URZ ;  /* 0x0000000c040472a4 */ /* 0x000fe2000f8e023f */
[----:B------:R-:W-:Y:S01]  /*83c0*/  SHF.R.U64 R28, R28, 0x3, RZ ;  /* 0x000000031c1c7819 */ /* 0x000fe200000012ff */
[----:B------:R-:W-:Y:S01]  /*83d0*/  @P1 IMAD.HI.U32 R20, R78, UR14, RZ ;  /* 0x0000000e4e141c27 */ /* 0x000fe2000f8e00ff */
[----:B------:R-:W-:Y:S01]  /*83e0*/  SHF.R.U64 R32, R32, 0x3, RZ ;  /* 0x0000000320207819 */ /* 0x000fe200000012ff */
[----:B------:R-:W5:Y:S01]  /*83f0*/  LD.E.128 R12, desc[UR40][R12.64] ;  /* 0x000000280c0c7980 */ /* 0x000f62000c101d00 */
[----:B------:R-:W-:-:S02]  /*8400*/  SHF.R.U64 R36, R36, 0x3, RZ ;  /* 0x0000000324247819 */ /* 0x000fc400000012ff */
[----:B------:R-:W-:Y:S01]  /*8410*/  SHF.R.U64 R40, R40, 0x3, RZ ;  /* 0x0000000328287819 */ /* 0x000fe200000012ff */
[----:B------:R-:W-:Y:S01]  /*8420*/  IMAD.MOV.U32 R3, RZ, RZ, R78 ;  /* 0x000000ffff037224 */ /* 0x000fe200078e004e */
[----:B------:R-:W-:Y:S01]  /*8430*/  SHF.R.U64 R44, R44, 0x3, RZ ;  /* 0x000000032c2c7819 */ /* 0x000fe200000012ff */
[----:B------:R-:W-:Y:S01]  /*8440*/  UIMAD.WIDE.U32 UR10, UR46, UR12, UR10 ;  /* 0x0000000c2e0a72a5 */ /* 0x000fe2000f8e000a */
[----:B------:R-:W-:Y:S01]  /*8450*/  LOP3.LUT R28, R28, R29, RZ, 0x3c, !PT ;  /* 0x0000001d1c1c7212 */ /* 0x000fe200078e3cff */
[----:B------:R-:W-:Y:S01]  /*8460*/  UIMAD UR4, UR46, UR13, UR4 ;  /* 0x0000000d2e0472a4 */ /* 0x000fe2000f8e0204 */
[----:B------:R-:W-:Y:S01]  /*8470*/  LOP3.LUT R32, R32, R33, RZ, 0x3c, !PT ;  /* 0x0000002120207212 */ /* 0x000fe200078e3cff */
[----:B------:R-:W-:Y:S01]  /*8480*/  @UP1 ULDC UR12, c[0x0][0xbf0] ;  /* 0x0002fc00000c1ab9 */ /* 0x000fe20000000800 */
[----:B------:R-:W-:Y:S01]  /*8490*/  LOP3.LUT R36, R36, R37, RZ, 0x3c, !PT ;  /* 0x0000002524247212 */ /* 0x000fe200078e3cff */
[--C-:B------:R-:W-:Y:S01]  /*84a0*/  IMAD.X R29, RZ, RZ, R5.reuse, P0 ;  /* 0x000000ffff1d7224 */ /* 0x100fe200000e0605 */
[----:B------:R-:W-:Y:S01]  /*84b0*/  LOP3.LUT R40, R40, R41, RZ, 0x3c, !PT ;  /* 0x0000002928287212 */ /* 0x000fe200078e3cff */
[--C-:B------:R-:W-:Y:S01]  /*84c0*/  IMAD.X R33, RZ, RZ, R5.reuse, P6 ;  /* 0x000000ffff217224 */ /* 0x100fe200030e0605 */
[----:B------:R-:W-:Y:S01]  /*84d0*/  LOP3.LUT R44, R44, R45, RZ, 0x3c, !PT ;  /* 0x0000002d2c2c7212 */ /* 0x000fe200078e3cff */
[--C-:B------:R-:W-:Y:S01]  /*84e0*/  IMAD.X R37, RZ, RZ, R5.reuse, P5 ;  /* 0x000000ffff257224 */ /* 0x100fe200028e0605 */
[----:B------:R-:W-:Y:S01]  /*84f0*/  @P1 SHF.R.U32.HI R3, RZ, UR12, R20 ;  /* 0x0000000cff031c19 */ /* 0x000fe20008011614 */
[--C-:B------:R-:W-:Y:S01]  /*8500*/  IMAD.X R41, RZ, RZ, R5.reuse, P4 ;  /* 0x000000ffff297224 */ /* 0x100fe200020e0605 */
[C---:B------:R-:W-:Y:S01]  /*8510*/  IADD3 R53, P0, R4.reuse, 0xa000, RZ ;  /* 0x0000a00004357810 */ /* 0x040fe20007f1e0ff */
[----:B------:R-:W-:Y:S01]  /*8520*/  IMAD.X R45, RZ, RZ, R5, P3 ;  /* 0x000000ffff2d7224 */ /* 0x000fe200018e0605 */
[C---:B------:R-:W-:Y:S01]  /*8530*/  IADD3 R57, P6, R4.reuse, 0xb000, RZ ;  /* 0x0000b00004397810 */ /* 0x040fe20007fde0ff */
[----:B------:R-:W-:Y:S01]  /*8540*/  UIADD3 UR4, UR11, UR4, URZ ;  /* 0x000000040b047290 */ /* 0x000fe2000fffe03f */
[C---:B------:R-:W-:Y:S01]  /*8550*/  IADD3 R61, P5, R4.reuse, 0xc000, RZ ;  /* 0x0000c000043d7810 */ /* 0x040fe20007fbe0ff */
[--C-:B------:R-:W-:Y:S01]  /*8560*/  IMAD.MOV R77, RZ, RZ, -R3.reuse ;  /* 0x000000ffff4d7224 */ /* 0x100fe200078e0a03 */
[C---:B------:R-:W-:Y:S01]  /*8570*/  IADD3 R65, P4, R4.reuse, 0xd000, RZ ;  /* 0x0000d00004417810 */ /* 0x040fe20007f9e0ff */
[----:B------:R-:W-:Y:S01]  /*8580*/  IMAD.U32 R20, RZ, RZ, UR10 ;  /* 0x0000000aff147e24 */ /* 0x000fe2000f8e00ff */
[----:B------:R-:W-:Y:S01]  /*8590*/  IADD3 R69, P3, R4, 0xe000, RZ ;  /* 0x0000e00004457810 */ /* 0x000fe20007f7e0ff */
[----:B------:R-:W-:Y:S01]  /*85a0*/  IMAD.U32 R21, RZ, RZ, UR11 ;  /* 0x0000000bff157e24 */ /* 0x000fe2000f8e00ff */
[----:B------:R-:W-:Y:S01]  /*85b0*/  SHF.R.S32.HI R76, RZ, 0x1f, R3 ;  /* 0x0000001fff4c7819 */ /* 0x000fe20000011403 */
[----:B------:R-:W-:Y:S01]  /*85c0*/  ULDC.64 UR10, c[0x0][0xae0] ;  /* 0x0002b800000a7ab9 */ /* 0x000fe20000000a00 */
[----:B------:R-:W-:Y:S01]  /*85d0*/  LOP3.LUT R52, R53, 0x380, RZ, 0xc0, !PT ;  /* 0x0000038035347812 */ /* 0x000fe200078ec0ff */
[----:B------:R-:W5:Y:S01]  /*85e0*/  LD.E.128 R28, desc[UR40][R28.64] ;  /* 0x000000281c1c7980 */ /* 0x000f62000c101d00 */
[----:B------:R-:W-:-:S02]  /*85f0*/  LOP3.LUT R56, R57, 0x380, RZ, 0xc0, !PT ;  /* 0x0000038039387812 */ /* 0x000fc400078ec0ff */
[----:B------:R-:W-:Y:S01]  /*8600*/  LOP3.LUT R60, R61, 0x380, RZ, 0xc0, !PT ;  /* 0x000003803d3c7812 */ /* 0x000fe200078ec0ff */
[----:B------:R-:W5:Y:S01]  /*8610*/  LD.E.128 R32, desc[UR40][R32.64] ;  /* 0x0000002820207980 */ /* 0x000f62000c101d00 */
[----:B------:R-:W-:Y:S02]  /*8620*/  LOP3.LUT R64, R65, 0x380, RZ, 0xc0, !PT ;  /* 0x0000038041407812 */ /* 0x000fe400078ec0ff */
[----:B------:R-:W-:Y:S02]  /*8630*/  LOP3.LUT R68, R69, 0x380, RZ, 0xc0, !PT ;  /* 0x0000038045447812 */ /* 0x000fe400078ec0ff */
[----:B------:R-:W-:Y:S01]  /*8640*/  LOP3.LUT R7, R4, 0x380, RZ, 0xc0, !PT ;  /* 0x0000038004077812 */ /* 0x000fe200078ec0ff */
[----:B------:R-:W-:Y:S01]  /*8650*/  IMAD.U32 R21, RZ, RZ, UR4 ;  /* 0x00000004ff157e24 */ /* 0x000fe2000f8e00ff */
[----:B------:R-:W-:Y:S01]  /*8660*/  SHF.R.U64 R52, R52, 0x3, RZ ;  /* 0x0000000334347819 */ /* 0x000fe200000012ff */
[----:B------:R-:W-:Y:S01]  /*8670*/  IMAD R76, R76, UR10, RZ ;  /* 0x0000000a4c4c7c24 */ /* 0x000fe2000f8e02ff */
[----:B------:R-:W-:Y:S01]  /*8680*/  SHF.R.U64 R56, R56, 0x3, RZ ;  /* 0x0000000338387819 */ /* 0x000fe200000012ff */
[----:B------:R-:W-:Y:S01]  /*8690*/  IMAD R77, R77, UR20, R78 ;  /* 0x000000144d4d7c24 */ /* 0x000fe2000f8e024e */
[----:B------:R-:W-:Y:S01]  /*86a0*/  SHF.R.U64 R60, R60, 0x3, RZ ;  /* 0x000000033c3c7819 */ /* 0x000fe200000012ff */
[----:B------:R-:W5:Y:S01]  /*86b0*/  LD.E.128 R36, desc[UR40][R36.64] ;  /* 0x0000002824247980 */ /* 0x000f62000c101d00 */
[----:B------:R-:W-:-:S02]  /*86c0*/  SHF.R.U64 R64, R64, 0x3, RZ ;  /* 0x0000000340407819 */ /* 0x000fc400000012ff */
[----:B------:R-:W-:Y:S01]  /*86d0*/  SHF.R.U64 R68, R68, 0x3, RZ ;  /* 0x0000000344447819 */ /* 0x000fe200000012ff */
[----:B------:R-:W5:Y:S01]  /*86e0*/  LD.E.128 R40, desc[UR40][R40.64] ;  /* 0x0000002828287980 */ /* 0x000f62000c101d00 */
[----:B------:R-:W-:Y:S01]  /*86f0*/  SHF.R.U64 R7, R7, 0x3, RZ ;  /* 0x0000000307077819 */ /* 0x000fe200000012ff */
[C---:B------:R-:W-:Y:S01]  /*8700*/  IMAD.WIDE.U32 R20, R3.reuse, UR10, R20 ;  /* 0x0000000a03147c25 */ /* 0x040fe2000f8e0014 */
[----:B------:R-:W-:Y:S01]  /*8710*/  LOP3.LUT R52, R52, R53, RZ, 0x3c, !PT ;  /* 0x0000003534347212 */ /* 0x000fe200078e3cff */
[----:B------:R-:W5:Y:S01]  /*8720*/  LD.E.128 R44, desc[UR40][R44.64] ;  /* 0x000000282c2c7980 */ /* 0x000f62000c101d00 */
[----:B------:R-:W-:Y:S01]  /*8730*/  LOP3.LUT R56, R56, R57, RZ, 0x3c, !PT ;  /* 0x0000003938387212 */ /* 0x000fe200078e3cff */
[----:B------:R-:W-:Y:S01]  /*8740*/  IMAD R79, R3, UR11, R76 ;  /* 0x0000000b034f7c24 */ /* 0x000fe2000f8e024c */
[----:B------:R-:W-:Y:S01]  /*8750*/  LOP3.LUT R60, R60, R61, RZ, 0x3c, !PT ;  /* 0x0000003d3c3c7212 */ /* 0x000fe200078e3cff */
[--C-:B------:R-:W-:Y:S01]  /*8760*/  IMAD.X R53, RZ, RZ, R5.reuse, P0 ;  /* 0x000000ffff357224 */ /* 0x100fe200000e0605 */
[----:B------:R-:W-:Y:S01]  /*8770*/  LOP3.LUT R64, R64, R65, RZ, 0x3c, !PT ;  /* 0x0000004140407212 */ /* 0x000fe200078e3cff */
[--C-:B------:R-:W-:Y:S01]  /*8780*/  IMAD.X R57, RZ, RZ, R5.reuse, P6 ;  /* 0x000000ffff397224 */ /* 0x100fe200030e0605 */
[----:B------:R-:W-:Y:S01]  /*8790*/  LOP3.LUT R68, R68, R69, RZ, 0x3c, !PT ;  /* 0x0000004544447212 */ /* 0x000fe200078e3cff */
[--C-:B------:R-:W-:Y:S01]  /*87a0*/  IMAD.X R61, RZ, RZ, R5.reuse, P5 ;  /* 0x000000ffff3d7224 */ /* 0x100fe200028e0605 */
[----:B------:R-:W-:Y:S01]  /*87b0*/  LOP3.LUT R4, R7, R4, RZ, 0x3c, !PT ;  /* 0x0000000407047212 */ /* 0x000fe200078e3cff */
[----:B------:R-:W-:Y:S01]  /*87c0*/  IMAD.X R65, RZ, RZ, R5, P4 ;  /* 0x000000ffff417224 */ /* 0x000fe200020e0605 */
[----:B------:R-:W-:Y:S01]  /*87d0*/  SHF.R.S32.HI R3, RZ, 0x1f, R77 ;  /* 0x0000001fff037819 */ /* 0x000fe2000001144d */
[----:B------:R-:W-:Y:S01]  /*87e0*/  IMAD.X R69, RZ, RZ, R5, P3 ;  /* 0x000000ffff457224 */ /* 0x000fe200018e0605 */
[----:B------:R-:W-:Y:S01]  /*87f0*/  ULDC.64 UR10, c[0x0][0xad8] ;  /* 0x0002b600000a7ab9 */ /* 0x000fe20000000a00 */
[----:B------:R-:W-:Y:S01]  /*8800*/  IMAD.IADD R21, R21, 0x1, R79 ;  /* 0x0000000115157824 */ /* 0x000fe200078e024f */
[----:B------:R-:W5:Y:S01]  /*8810*/  LD.E.128 R4, desc[UR40][R4.64] ;  /* 0x0000002804047980 */ /* 0x000f62000c101d00 */
[----:B------:R-:W-:-:S03]  /*8820*/  IMAD R76, R3, UR10, RZ ;  /* 0x0000000a034c7c24 */ /* 0x000fc6000f8e02ff */
[----:B------:R-:W5:Y:S01]  /*8830*/  LD.E.128 R48, desc[UR40][R48.64] ;  /* 0x0000002830307980 */ /* 0x000f62000c101d00 */
[----:B------:R-:W-:-:S03]  /*8840*/  IMAD R3, R77, UR11, R76 ;  /* 0x0000000b4d037c24 */ /* 0x000fc6000f8e024c */
[----:B------:R-:W5:Y:S01]  /*8850*/  LD.E.128 R52, desc[UR40][R52.64] ;  /* 0x0000002834347980 */ /* 0x000f62000c101d00 */
[----:B------:R-:W-:Y:S01]  /*8860*/  IMAD.WIDE.U32 R20, R77, UR10, R20 ;  /* 0x0000000a4d147c25 */ /* 0x000fe2000f8e0014 */
[----:B------:R-:W-:Y:S02]  /*8870*/  ULDC.64 UR10, c[0x0][0xa80] ;  /* 0x0002a000000a7ab9 */ /* 0x000fe40000000a00 */
[----:B------:R-:W5:Y:S04]  /*8880*/  LD.E.128 R56, desc[UR40][R56.64] ;  /* 0x0000002838387980 */ /* 0x000f68000c101d00 */
[----:B------:R-:W5:Y:S04]  /*8890*/  LD.E.128 R60, desc[UR40][R60.64] ;  /* 0x000000283c3c7980 */ /* 0x000f68000c101d00 */
[----:B------:R-:W5:Y:S04]  /*88a0*/  LD.E.128 R64, desc[UR40][R64.64] ;  /* 0x0000002840407980 */ /* 0x000f68000c101d00 */
[----:B------:R-:W5:Y:S04]  /*88b0*/  LD.E.128 R68, desc[UR40][R68.64] ;  /* 0x0000002844447980 */ /* 0x000f68000c101d00 */
[----:B------:R-:W5:Y:S01]  /*88c0*/  LD.E.128 R72, desc[UR40][R72.64] ;  /* 0x0000002848487980 */ /* 0x000f62000c101d00 */
[----:B------:R-:W-:Y:S01]  /*88d0*/  IMAD.U32 R84, RZ, RZ, UR44 ;  /* 0x0000002cff547e24 */ /* 0x000fe2000f8e00ff */
[----:B------:R-:W-:Y:S01]  /*88e0*/  @!PT LDS RZ, [RZ] ;  /* 0x00000000fffff984 */ /* 0x000fe20000000800 */
[----:B------:R-:W-:Y:S01]  /*88f0*/  @!PT LDS RZ, [RZ] ;  /* 0x00000000fffff984 */ /* 0x000fe20000000800 */
[----:B------:R-:W-:Y:S01]  /*8900*/  @!PT LDS RZ, [RZ] ;  /* 0x00000000fffff984 */ /* 0x000fe20000000800 */
[----:B------:R-:W-:Y:S01]  /*8910*/  @!PT LDS RZ, [RZ] ;  /* 0x00000000fffff984 */ /* 0x000fe20000000800 */
[----:B------:R0:W-:Y:S06]  /*8920*/  MEMBAR.ALL.CTA ;  /* 0x0000000000007992 */ /* 0x0001ec0000008000 */
[----:B0-----:R-:W0:Y:S01]  /*8930*/  FENCE.VIEW.ASYNC.S ;  /* 0x00000000000073c6 */ /* 0x001e220000000000 */
[----:B------:R-:W-:Y:S01]  /*8940*/  IMAD.IADD R3, R21, 0x1, R3 ;  /* 0x0000000115037824 */ /* 0x000fe200078e0203 */
[----:B------:R-:W-:Y:S01]  /*8950*/  LEA R82, P2, R20, UR10, 0x1 ;  /* 0x0000000a14527c11 */ /* 0x000fe2000f8408ff */
[----:B------:R-:W-:Y:S01]  /*8960*/  IMAD R84, R84, 0x80, R81 ;  /* 0x0000008054547824 */ /* 0x000fe200078e0251 */
[----:B------:R-:W-:-:S02]  /*8970*/  UIADD3 UR8, UR8, 0x22820, URZ ;  /* 0x0002282008087890 */ /* 0x000fc4000fffe03f */
[----:B------:R-:W-:Y:S02]  /*8980*/  LEA.HI.X R83, R20, UR11, R3, 0x1, P2 ;  /* 0x0000000b14537c11 */ /* 0x000fe400090f0c03 */
[C---:B------:R-:W-:Y:S01]  /*8990*/  ISETP.GE.AND P2, PT, R84.reuse, UR9, PT ;  /* 0x0000000954007c0c */ /* 0x040fe2000bf46270 */
[----:B------:R-:W-:Y:S01]  /*89a0*/  UPRMT UR8, URZ, 0x654, UR8 ;  /* 0x000006543f087896 */ /* 0x000fe20008000008 */
[C---:B------:R-:W-:Y:S02]  /*89b0*/  VIADD R76, R84.reuse, 0x20 ;  /* 0x00000020544c7836 */ /* 0x040fe40000000000 */
[----:B------:R-:W-:Y:S02]  /*89c0*/  VIADD R77, R84, 0x40 ;  /* 0x00000040544d7836 */ /* 0x000fe40000000000 */
[C---:B------:R-:W-:Y:S02]  /*89d0*/  VIADD R86, R0.reuse, 0x40 ;  /* 0x0000004000567836 */ /* 0x040fe40000000000 */
[----:B------:R-:W-:-:S02]  /*89e0*/  VIADD R88, R0, 0x80 ;  /* 0x0000008000587836 */ /* 0x000fc40000000000 */
[----:B------:R-:W-:Y:S01]  /*89f0*/  VIADD R90, R0, 0xc0 ;  /* 0x000000c0005a7836 */ /* 0x000fe20000000000 */
[----:B0-----:R0:W1:Y:S01]  /*8a00*/  SHFL.IDX PT, R81, R82, RZ, 0x181f ;  /* 0x00181fff52517589 */ /* 0x00106200000e0000 */
[----:B------:R-:W-:Y:S03]  /*8a10*/  BSSY B1, `(.L_x_386) ;  /* 0x000001b000017945 */ /* 0x000fe60003800000 */
[----:B------:R0:W2:Y:S01]  /*8a20*/  SHFL.IDX PT, R3, R83, RZ, 0x181f ;  /* 0x00181fff53037589 */ /* 0x0000a200000e0000 */
[----:B------:R-:W-:Y:S01]  /*8a30*/  SYNCS.ARRIVE.TRANS64.RED.A1T0 RZ, [UR8], RZ ;  /* 0x000000ffffff79a7 */ /* 0x000fe20008100408 */
[----:B------:R-:W-:Y:S02]  /*8a40*/  ISETP.GE.AND P1, PT, R76, UR9, PT ;  /* 0x000000094c007c0c */ /* 0x000fe4000bf26270 */
[----:B------:R-:W-:Y:S02]  /*8a50*/  ISETP.GE.AND P0, PT, R77, UR9, PT ;  /* 0x000000094d007c0c */ /* 0x000fe4000bf06270 */
[----:B------:R-:W-:-:S02]  /*8a60*/  SHF.R.S32.HI R91, RZ, 0x1f, R0 ;  /* 0x0000001fff5b7819 */ /* 0x000fc40000011400 */
[----:B------:R-:W-:Y:S02]  /*8a70*/  SHF.R.S32.HI R85, RZ, 0x1f, R86 ;  /* 0x0000001fff557819 */ /* 0x000fe40000011456 */
[----:B------:R-:W-:Y:S02]  /*8a80*/  SHF.R.S32.HI R87, RZ, 0x1f, R88 ;  /* 0x0000001fff577819 */ /* 0x000fe40000011458 */
[----:B------:R-:W-:Y:S01]  /*8a90*/  SHF.R.S32.HI R89, RZ, 0x1f, R90 ;  /* 0x0000001fff597819 */ /* 0x000fe2000001145a */
[----:B0-----:R-:W-:Y:S06]  /*8aa0*/  @P2 BRA `(.L_x_387) ;  /* 0x0000000000442947 */ /* 0x001fec0003800000 */
[----:B------:R-:W-:Y:S02]  /*8ab0*/  ULDC UR4, c[0x0][0xac8] ;  /* 0x0002b20000047ab9 */ /* 0x000fe40000000800 */
[----:B------:R-:W-:Y:S02]  /*8ac0*/  ISETP.GE.AND P5, PT, R0, UR4, PT ;  /* 0x0000000400007c0c */ /* 0x000fe4000bfa6270 */
[----:B------:R-:W-:Y:S02]  /*8ad0*/  ISETP.GE.AND P4, PT, R86, UR4, PT ;  /* 0x0000000456007c0c */ /* 0x000fe4000bf86270 */
[----:B------:R-:W-:Y:S02]  /*8ae0*/  ISETP.GE.AND P3, PT, R88, UR4, PT ;  /* 0x0000000458007c0c */ /* 0x000fe4000bf66270 */
[----:B------:R-:W-:-:S07]  /*8af0*/  ISETP.GE.AND P2, PT, R90, UR4, PT ;  /* 0x000000045a007c0c */ /* 0x000fce000bf46270 */
[----:B-1----:R-:W-:-:S04]  /*8b00*/  @!P5 LEA R20, P6, R0, R81, 0x1 ;  /* 0x000000510014d211 */ /* 0x002fc800078c08ff */
[----:B--2---:R-:W-:Y:S02]  /*8b10*/  @!P5 LEA.HI.X R21, R0, R3, R91, 0x1, P6 ;  /* 0x000000030015d211 */ /* 0x004fe400030f0c5b */
[----:B------:R-:W-:-:S03]  /*8b20*/  @!P4 LEA R76, P6, R86, R81, 0x1 ;  /* 0x00000051564cc211 */ /* 0x000fc600078c08ff */
[----:B-----5:R0:W-:Y:S01]  /*8b30*/  @!P5 ST.E.128 desc[UR40][R20.64], R4 ;  /* 0x000000041400d985 */ /* 0x0201e2000c101d28 */
[----:B------:R-:W-:Y:S02]  /*8b40*/  @!P4 LEA.HI.X R77, R86, R3, R85, 0x1, P6 ;  /* 0x00000003564dc211 */ /* 0x000fe400030f0c55 */
[----:B------:R-:W-:-:S03]  /*8b50*/  @!P3 LEA R78, P6, R88, R81, 0x1 ;  /* 0x00000051584eb211 */ /* 0x000fc600078c08ff */
[----:B------:R0:W-:Y:S01]  /*8b60*/  @!P4 ST.E.128 desc[UR40][R76.64], R28 ;  /* 0x0000001c4c00c985 */ /* 0x0001e2000c101d28 */
[----:B------:R-:W-:Y:S02]  /*8b70*/  @!P3 LEA.HI.X R79, R88, R3, R87, 0x1, P6 ;  /* 0x00000003584fb211 */ /* 0x000fe400030f0c57 */
[----:B------:R-:W-:-:S03]  /*8b80*/  @!P2 LEA R80, P6, R90, R81, 0x1 ;  /* 0x000000515a50a211 */ /* 0x000fc600078c08ff */
[----:B------:R0:W-:Y:S01]  /*8b90*/  @!P3 ST.E.128 desc[UR40][R78.64], R44 ;  /* 0x0000002c4e00b985 */ /* 0x0001e2000c101d28 */
[----:B------:R-:W-:-:S05]  /*8ba0*/  @!P2 LEA.HI.X R81, R90, R3, R89, 0x1, P6 ;  /* 0x000000035a51a211 */ /* 0x000fca00030f0c59 */
[----:B------:R0:W-:Y:S04]  /*8bb0*/  @!P2 ST.E.128 desc[UR40][R80.64], R60 ;  /* 0x0000003c5000a985 */ /* 0x0001e8000c101d28 */
.L_x_387:
[----:B------:R-:W-:Y:S05]  /*8bc0*/  BSYNC B1 ;  /* 0x0000000000017941 */ /* 0x000fea0003800000 */
.L_x_386:
[----:B--2---:R2:W3:Y:S01]  /*8bd0*/  SHFL.IDX PT, R3, R83, 0x1, 0x181f ;  /* 0x00381f0053037f89 */ /* 0x0044e200000e0000 */
[----:B------:R-:W-:Y:S03]  /*8be0*/  BSSY B1, `(.L_x_388) ;  /* 0x0000014000017945 */ /* 0x000fe60003800000 */
[----:B0----5:R2:W0:Y:S01]  /*8bf0*/  SHFL.IDX PT, R29, R82, 0x1, 0x181f ;  /* 0x00381f00521d7f89 */ /* 0x02142200000e0000 */
[----:B------:R-:W-:Y:S05]  /*8c00*/  @P1 BRA `(.L_x_389) ;  /* 0x0000000000441947 */ /* 0x000fea0003800000 */
[----:B------:R-:W-:Y:S02]  /*8c10*/  ULDC UR4, c[0x0][0xac8] ;  /* 0x0002b20000047ab9 */ /* 0x000fe40000000800 */
[----:B------:R-:W-:Y:S02]  /*8c20*/  ISETP.GE.AND P4, PT, R0, UR4, PT ;  /* 0x0000000400007c0c */ /* 0x000fe4000bf86270 */
[----:B------:R-:W-:Y:S02]  /*8c30*/  ISETP.GE.AND P3, PT, R86, UR4, PT ;  /* 0x0000000456007c0c */ /* 0x000fe4000bf66270 */
[----:B------:R-:W-:Y:S02]  /*8c40*/  ISETP.GE.AND P2, PT, R88, UR4, PT ;  /* 0x0000000458007c0c */ /* 0x000fe4000bf46270 */
[----:B------:R-:W-:-:S07]  /*8c50*/  ISETP.GE.AND P1, PT, R90, UR4, PT ;  /* 0x000000045a007c0c */ /* 0x000fce000bf26270 */
[-C--:B0-----:R-:W-:Y:S02]  /*8c60*/  @!P4 LEA R4, P6, R0, R29.reuse, 0x1 ;  /* 0x0000001d0004c211 */ /* 0x081fe400078c08ff */
[----:B------:R-:W-:Y:S02]  /*8c70*/  @!P3 LEA R6, P5, R86, R29, 0x1 ;  /* 0x0000001d5606b211 */ /* 0x000fe400078a08ff */
[----:B---3--:R-:W-:Y:S02]  /*8c80*/  @!P4 LEA.HI.X R5, R0, R3, R91, 0x1, P6 ;  /* 0x000000030005c211 */ /* 0x008fe400030f0c5b */
[----:B------:R-:W-:Y:S02]  /*8c90*/  @!P2 LEA R20, P6, R88, R29, 0x1 ;  /* 0x0000001d5814a211 */ /* 0x000fe400078c08ff */
[----:B------:R-:W-:Y:S01]  /*8ca0*/  @!P3 LEA.HI.X R7, R86, R3, R85, 0x1, P5 ;  /* 0x000000035607b211 */ /* 0x000fe200028f0c55 */
[----:B------:R4:W-:Y:S01]  /*8cb0*/  @!P4 ST.E.128 desc[UR40][R4.64], R8 ;  /* 0x000000080400c985 */ /* 0x0009e2000c101d28 */
[----:B------:R-:W-:-:S02]  /*8cc0*/  @!P1 LEA R28, P5, R90, R29, 0x1 ;  /* 0x0000001d5a1c9211 */ /* 0x000fc400078a08ff */
[-C--:B------:R-:W-:Y:S01]  /*8cd0*/  @!P2 LEA.HI.X R21, R88, R3.reuse, R87, 0x1, P6 ;  /* 0x000000035815a211 */ /* 0x080fe200030f0c57 */
[----:B------:R4:W-:Y:S01]  /*8ce0*/  @!P3 ST.E.128 desc[UR40][R6.64], R32 ;  /* 0x000000200600b985 */ /* 0x0009e2000c101d28 */
[----:B------:R-:W-:-:S03]  /*8cf0*/  @!P1 LEA.HI.X R29, R90, R3, R89, 0x1, P5 ;  /* 0x000000035a1d9211 */ /* 0x000fc600028f0c59 */
[----:B------:R4:W-:Y:S04]  /*8d00*/  @!P2 ST.E.128 desc[UR40][R20.64], R48 ;  /* 0x000000301400a985 */ /* 0x0009e8000c101d28 */
[----:B------:R4:W-:Y:S02]  /*8d10*/  @!P1 ST.E.128 desc[UR40][R28.64], R64 ;  /* 0x000000401c009985 */ /* 0x0009e4000c101d28 */
.L_x_389:
[----:B------:R-:W-:Y:S05]  /*8d20*/  BSYNC B1 ;  /* 0x0000000000017941 */ /* 0x000fea0003800000 */
.L_x_388:
[----:B---3--:R3:W0:Y:S01]  /*8d30*/  SHFL.IDX PT, R3, R83, 0x2, 0x181f ;  /* 0x00581f0053037f89 */ /* 0x00862200000e0000 */
[----:B------:R-:W-:Y:S03]  /*8d40*/  BSSY B1, `(.L_x_390) ;  /* 0x0000014000017945 */ /* 0x000fe60003800000 */
[----:B----4-:R3:W4:Y:S01]  /*8d50*/  SHFL.IDX PT, R11, R82, 0x2, 0x181f ;  /* 0x00581f00520b7f89 */ /* 0x01072200000e0000 */
[----:B------:R-:W-:Y:S05]  /*8d60*/  @P0 BRA `(.L_x_391) ;  /* 0x0000000000440947 */ /* 0x000fea0003800000 */
[----:B------:R-:W-:Y:S02]  /*8d70*/  ULDC UR4, c[0x0][0xac8] ;  /* 0x0002b20000047ab9 */ /* 0x000fe40000000800 */
[----:B------:R-:W-:Y:S02]  /*8d80*/  ISETP.GE.AND P3, PT, R0, UR4, PT ;  /* 0x0000000400007c0c */ /* 0x000fe4000bf66270 */
[----:B------:R-:W-:Y:S02]  /*8d90*/  ISETP.GE.AND P2, PT, R86, UR4, PT ;  /* 0x0000000456007c0c */ /* 0x000fe4000bf46270 */
[----:B------:R-:W-:Y:S02]  /*8da0*/  ISETP.GE.AND P1, PT, R88, UR4, PT ;  /* 0x0000000458007c0c */ /* 0x000fe4000bf26270 */
[----:B------:R-:W-:-:S07]  /*8db0*/  ISETP.GE.AND P0, PT, R90, UR4, PT ;  /* 0x000000045a007c0c */ /* 0x000fce000bf06270 */
[-C--:B----4-:R-:W-:Y:S02]  /*8dc0*/  @!P3 LEA R4, P6, R0, R11.reuse, 0x1 ;  /* 0x0000000b0004b211 */ /* 0x090fe400078c08ff */
[-C--:B------:R-:W-:Y:S02]  /*8dd0*/  @!P2 LEA R6, P5, R86, R11.reuse, 0x1 ;  /* 0x0000000b5606a211 */ /* 0x080fe400078a08ff */
[----:B------:R-:W-:Y:S02]  /*8de0*/  @!P1 LEA R8, P4, R88, R11, 0x1 ;  /* 0x0000000b58089211 */ /* 0x000fe400078808ff */
[----:B0-----:R-:W-:Y:S02]  /*8df0*/  @!P3 LEA.HI.X R5, R0, R3, R91, 0x1, P6 ;  /* 0x000000030005b211 */ /* 0x001fe400030f0c5b */
[----:B------:R-:W-:Y:S02]  /*8e00*/  @!P0 LEA R10, P6, R90, R11, 0x1 ;  /* 0x0000000b5a0a8211 */ /* 0x000fe400078c08ff */
[-C--:B------:R-:W-:Y:S01]  /*8e10*/  @!P2 LEA.HI.X R7, R86, R3.reuse, R85, 0x1, P5 ;  /* 0x000000035607a211 */ /* 0x080fe200028f0c55 */
[----:B------:R0:W-:Y:S01]  /*8e20*/  @!P3 ST.E.128 desc[UR40][R4.64], R12 ;  /* 0x0000000c0400b985 */ /* 0x0001e2000c101d28 */
[----:B------:R-:W-:-:S02]  /*8e30*/  @!P1 LEA.HI.X R9, R88, R3, R87, 0x1, P4 ;  /* 0x0000000358099211 */ /* 0x000fc400020f0c57 */
[----:B------:R-:W-:Y:S01]  /*8e40*/  @!P0 LEA.HI.X R11, R90, R3, R89, 0x1, P6 ;  /* 0x000000035a0b8211 */ /* 0x000fe200030f0c59 */
[----:B------:R0:W-:Y:S04]  /*8e50*/  @!P2 ST.E.128 desc[UR40][R6.64], R36 ;  /* 0x000000240600a985 */ /* 0x0001e8000c101d28 */
[----:B------:R0:W-:Y:S04]  /*8e60*/  @!P1 ST.E.128 desc[UR40][R8.64], R52 ;  /* 0x0000003408009985 */ /* 0x0001e8000c101d28 */
[----:B------:R0:W-:Y:S02]  /*8e70*/  @!P0 ST.E.128 desc[UR40][R10.64], R68 ;  /* 0x000000440a008985 */ /* 0x0001e4000c101d28 */
.L_x_391:
[----:B------:R-:W-:Y:S05]  /*8e80*/  BSYNC B1 ;  /* 0x0000000000017941 */ /* 0x000fea0003800000 */
.L_x_390:
[----:B0-----:R-:W-:Y:S01]  /*8e90*/  VIADD R3, R84, 0x60 ;  /* 0x0000006054037836 */ /* 0x001fe20000000000 */
[----:B--23--:R-:W0:Y:S04]  /*8ea0*/  SHFL.IDX PT, R83, R83, 0x3, 0x181f ;  /* 0x00781f0053537f89 */ /* 0x00ce2800000e0000 */
[----:B------:R-:W-:Y:S01]  /*8eb0*/  ISETP.GE.AND P0, PT, R3, UR9, PT ;  /* 0x0000000903007c0c */ /* 0x000fe2000bf06270 */
[----:B----4-:R2:W3:-:S12]  /*8ec0*/  SHFL.IDX PT, R11, R82, 0x3, 0x181f ;  /* 0x00781f00520b7f89 */ /* 0x0104d800000e0000 */
[----:B--2---:R-:W-:Y:S05]  /*8ed0*/  @P0 BRA `(.L_x_392) ;  /* 0x0000002400740947 */ /* 0x004fea0003800000 */
[----:B------:R-:W-:Y:S02]  /*8ee0*/  ULDC UR4, c[0x0][0xac8] ;  /* 0x0002b20000047ab9 */ /* 0x000fe40000000800 */
[----:B------:R-:W-:Y:S02]  /*8ef0*/  ISETP.GE.AND P3, PT, R0, UR4, PT ;  /* 0x0000000400007c0c */ /* 0x000fe4000bf66270 */
[----:B------:R-:W-:Y:S02]  /*8f00*/  ISETP.GE.AND P4, PT, R86, UR4, PT ;  /* 0x0000000456007c0c */ /* 0x000fe4000bf86270 */
[----:B------:R-:W-:-:S09]  /*8f10*/  ISETP.GE.AND P5, PT, R88, UR4, PT ;  /* 0x0000000458007c0c */ /* 0x000fd2000bfa6270 */
[-C--:B---3--:R-:W-:Y:S02]  /*8f20*/  @!P3 LEA R4, P0, R0, R11.reuse, 0x1 ;  /* 0x0000000b0004b211 */ /* 0x088fe400078008ff */
[-C--:B------:R-:W-:Y:S02]  /*8f30*/  @!P4 LEA R6, P1, R86, R11.reuse, 0x1 ;  /* 0x0000000b5606c211 */ /* 0x080fe400078208ff */
[----:B------:R-:W-:Y:S02]  /*8f40*/  @!P5 LEA R8, P2, R88, R11, 0x1 ;  /* 0x0000000b5808d211 */ /* 0x000fe400078408ff */
[-C--:B0-----:R-:W-:Y:S02]  /*8f50*/  @!P3 LEA.HI.X R5, R0, R83.reuse, R91, 0x1, P0 ;  /* 0x000000530005b211 */ /* 0x081fe400000f0c5b */
[-C--:B------:R-:W-:Y:S02]  /*8f60*/  @!P4 LEA.HI.X R7, R86, R83.reuse, R85, 0x1, P1 ;  /* 0x000000535607c211 */ /* 0x080fe400008f0c55 */
[----:B------:R-:W-:Y:S01]  /*8f70*/  @!P5 LEA.HI.X R9, R88, R83, R87, 0x1, P2 ;  /* 0x000000535809d211 */ /* 0x000fe200010f0c57 */
[----:B------:R0:W-:Y:S01]  /*8f80*/  @!P3 ST.E.128 desc[UR40][R4.64], R24 ;  /* 0x000000180400b985 */ /* 0x0001e2000c101d28 */
[----:B------:R-:W-:-:S03]  /*8f90*/  ISETP.GE.AND P0, PT, R90, UR4, PT ;  /* 0x000000045a007c0c */ /* 0x000fc6000bf06270 */
[----:B------:R0:W-:Y:S04]  /*8fa0*/  @!P4 ST.E.128 desc[UR40][R6.64], R40 ;  /* 0x000000280600c985 */ /* 0x0001e8000c101d28 */
[----:B------:R0:W-:Y:S06]  /*8fb0*/  @!P5 ST.E.128 desc[UR40][R8.64], R56 ;  /* 0x000000380800d985 */ /* 0x0001ec000c101d28 */
[----:B------:R-:W-:Y:S05]  /*8fc0*/  @P0 BRA `(.L_x_392) ;  /* 0x0000002400380947 */ /* 0x000fea0003800000 */
[----:B0-----:R-:W-:-:S04]  /*8fd0*/  LEA R4, P0, R90, R11, 0x1 ;  /* 0x0000000b5a047211 */ /* 0x001fc800078008ff */
[----:B------:R-:W-:-:S05]  /*8fe0*/  LEA.HI.X R5, R90, R83, R89, 0x1, P0 ;  /* 0x000000535a057211 */ /* 0x000fca00000f0c59 */
[----:B------:R0:W-:Y:S01]  /*8ff0*/  ST.E.128 desc[UR40][R4.64], R72 ;  /* 0x0000004804007985 */ /* 0x0001e2000c101d28 */
[----:B------:R-:W-:Y:S05]  /*9000*/  BRA `(.L_x_392) ;  /* 0x0000002400287947 */ /* 0x000fea0003800000 */
.L_x_385:
[----:B------:R-:W-:Y:S01]  /*9010*/  ULDC.64 UR14, c[0x0][0xb08] ;  /* 0x0002c200000e7ab9 */ /* 0x000fe20000000a00 */
[----:B------:R-:W-:Y:S01]  /*9020*/  IMAD.MOV.U32 R3, RZ, RZ, R12 ;  /* 0x000000ffff037224 */ /* 0x000fe200078e000c */
[----:B------:R-:W-:Y:S01]  /*9030*/  UIMAD UR12, UR16, UR14, URZ ;  /* 0x0000000e100c72a4 */ /* 0x000fe2000f8e023f */
[----:B------:R-:W-:Y:S01]  /*9040*/  ISETP.GE.AND P0, PT, R13, UR9, PT ;  /* 0x000000090d007c0c */ /* 0x000fe2000bf06270 */
[----:B------:R-:W-:Y:S01]  /*9050*/  UIMAD.WIDE.U32 UR10, UR4, UR14, URZ ;  /* 0x0000000e040a72a5 */ /* 0x000fe2000f8e003f */
[----:B------:R-:W-:Y:S01]  /*9060*/  BSSY B1, `(.L_x_393) ;  /* 0x00000c0000017945 */ /* 0x000fe20003800000 */
[----:B------:R-:W-:Y:S01]  /*9070*/  UIMAD UR12, UR4, UR15, UR12 ;  /* 0x0000000f040c72a4 */ /* 0x000fe2000f8e020c */
[----:B------:R-:W-:Y:S01]  /*9080*/  SHF.R.S32.HI R152, RZ, 0x1f, R210 ;  /* 0x0000001fff987819 */ /* 0x000fe200000114d2 */
[----:B------:R-:W-:Y:S01]  /*9090*/  USHF.R.S32.HI UR4, URZ, 0x1f, UR46 ;  /* 0x0000001f3f047899 */ /* 0x000fe2000801142e */
[----:B------:R-:W-:Y:S01]  /*90a0*/  SHF.R.S32.HI R153, RZ, 0x1f, R211 ;  /* 0x0000001fff997819 */ /* 0x000fe200000114d3 */
[----:B------:R-:W-:Y:S01]  /*90b0*/  UIADD3 UR11, UR11, UR12, URZ ;  /* 0x0000000c0b0b7290 */ /* 0x000fe2000fffe03f */
[----:B------:R-:W-:Y:S01]  /*90c0*/  SHF.R.S32.HI R154, RZ, 0x1f, R212 ;  /* 0x0000001fff9a7819 */ /* 0x000fe200000114d4 */
[----:B------:R-:W-:Y:S01]  /*90d0*/  ULDC.64 UR14, c[0x0][0xb40] ;  /* 0x0002d000000e7ab9 */ /* 0x000fe20000000a00 */
[----:B------:R-:W-:Y:S01]  /*90e0*/  ULDC.64 UR12, c[0x0][0xb38] ;  /* 0x0002ce00000c7ab9 */ /* 0x000fe20000000a00 */
[----:B------:R-:W-:Y:S01]  /*90f0*/  UIMAD UR4, UR4, UR14, URZ ;  /* 0x0000000e040472a4 */ /* 0x000fe2000f8e023f */
[----:B------:R-:W-:Y:S01]  /*9100*/  SHF.R.S32.HI R155, RZ, 0x1f, R213 ;  /* 0x0000001fff9b7819 */ /* 0x000fe200000114d5 */
[----:B------:R-:W-:Y:S01]  /*9110*/  UIMAD.WIDE.U32 UR10, UR43, UR12, UR10 ;  /* 0x0000000c2b0a72a5 */ /* 0x000fe2000f8e000a */
[----:B------:R-:W-:Y:S01]  /*9120*/  SHF.R.S32.HI R156, RZ, 0x1f, R214 ;  /* 0x0000001fff9c7819 */ /* 0x000fe200000114d6 */
[----:B------:R-:W-:Y:S01]  /*9130*/  UIMAD UR4, UR46, UR15, UR4 ;  /* 0x0000000f2e0472a4 */ /* 0x000fe2000f8e0204 */
[----:B------:R-:W-:Y:S01]  /*9140*/  SHF.R.S32.HI R157, RZ, 0x1f, R215 ;  /* 0x0000001fff9d7819 */ /* 0x000fe200000114d7 */
[----:B------:R-:W-:Y:S01]  /*9150*/  UIMAD UR11, UR43, UR13, UR11 ;  /* 0x0000000d2b0b72a4 */ /* 0x000fe2000f8e020b */
[----:B------:R-:W-:Y:S01]  /*9160*/  SHF.R.S32.HI R158, RZ, 0x1f, R216 ;  /* 0x0000001fff9e7819 */ /* 0x000fe200000114d8 */
[----:B------:R-:W-:Y:S01]  /*9170*/  @UP1 ULDC UR12, c[0x0][0xbec] ;  /* 0x0002fb00000c1ab9 */ /* 0x000fe20000000800 */
[----:B------:R-:W-:Y:S01]  /*9180*/  UIADD3 UR8, UR8, 0x22820, URZ ;  /* 0x0002282008087890 */ /* 0x000fe2000fffe03f */
[----:B------:R-:W-:Y:S01]  /*9190*/  @P1 IMAD.HI.U32 R4, R12, UR12, RZ ;  /* 0x0000000c0c041c27 */ /* 0x000fe2000f8e00ff */
[----:B------:R-:W-:Y:S01]  /*91a0*/  UIMAD.WIDE.U32 UR10, UR46, UR14, UR10 ;  /* 0x0000000e2e0a72a5 */ /* 0x000fe2000f8e000a */
[----:B------:R-:W-:Y:S01]  /*91b0*/  SHF.R.S32.HI R159, RZ, 0x1f, R217 ;  /* 0x0000001fff9f7819 */ /* 0x000fe200000114d9 */
[----:B------:R-:W-:Y:S01]  /*91c0*/  ULDC.64 UR12, c[0x0][0xb48] ;  /* 0x0002d200000c7ab9 */ /* 0x000fe20000000a00 */
[----:B------:R-:W-:Y:S01]  /*91d0*/  UPRMT UR8, URZ, 0x654, UR8 ;  /* 0x000006543f087896 */ /* 0x000fe20008000008 */
[----:B------:R-:W-:Y:S01]  /*91e0*/  SHF.R.S32.HI R160, RZ, 0x1f, R218 ;  /* 0x0000001fffa07819 */ /* 0x000fe200000114da */
[----:B------:R-:W-:Y:S01]  /*91f0*/  UIADD3 UR11, UR11, UR4, URZ ;  /* 0x000000040b0b7290 */ /* 0x000fe2000fffe03f */
[----:B------:R-:W-:-:S02]  /*9200*/  SHF.R.S32.HI R161, RZ, 0x1f, R219 ;  /* 0x0000001fffa17819 */ /* 0x000fc400000114db */
[----:B------:R-:W-:Y:S01]  /*9210*/  @UP1 ULDC UR4, c[0x0][0xbf0] ;  /* 0x0002fc0000041ab9 */ /* 0x000fe20000000800 */
[----:B------:R-:W-:Y:S01]  /*9220*/  UIMAD.WIDE.U32 UR10, UR42, UR12, UR10 ;  /* 0x0000000c2a0a72a5 */ /* 0x000fe2000f8e000a */
[----:B------:R-:W-:Y:S02]  /*9230*/  @P1 SHF.R.U32.HI R3, RZ, UR4, R4 ;  /* 0x00000004ff031c19 */ /* 0x000fe40008011604 */
[----:B------:R-:W-:Y:S01]  /*9240*/  SYNCS.ARRIVE.TRANS64.RED.A1T0 RZ, [UR8], RZ ;  /* 0x000000ffffff79a7 */ /* 0x000fe20008100408 */
[----:B------:R-:W-:Y:S01]  /*9250*/  UIMAD UR42, UR42, UR13, UR11 ;  /* 0x0000000d2a2a72a4 */ /* 0x000fe2000f8e020b */
[--C-:B------:R-:W-:Y:S01]  /*9260*/  SHF.R.S32.HI R4, RZ, 0x1f, R3.reuse ;  /* 0x0000001fff047819 */ /* 0x100fe20000011403 */
[----:B------:R-:W-:Y:S01]  /*9270*/  IMAD.MOV R7, RZ, RZ, -R3 ;  /* 0x000000ffff077224 */ /* 0x000fe200078e0a03 */
[----:B------:R-:W-:Y:S01]  /*9280*/  ULDC.64 UR12, c[0x0][0xb30] ;  /* 0x0002cc00000c7ab9 */ /* 0x000fe20000000a00 */
[----:B------:R-:W-:Y:S01]  /*9290*/  IMAD.U32 R5, RZ, RZ, UR11 ;  /* 0x0000000bff057e24 */ /* 0x000fe2000f8e00ff */
[----:B------:R-:W-:Y:S01]  /*92a0*/  SHF.R.S32.HI R162, RZ, 0x1f, R220 ;  /* 0x0000001fffa27819 */ /* 0x000fe200000114dc */
[----:B------:R-:W-:Y:S01]  /*92b0*/  IMAD R7, R7, UR20, R12 ;  /* 0x0000001407077c24 */ /* 0x000fe2000f8e020c */
[----:B------:R-:W-:Y:S01]  /*92c0*/  SHF.R.S32.HI R163, RZ, 0x1f, R221 ;  /* 0x0000001fffa37819 */ /* 0x000fe200000114dd */
[----:B------:R-:W-:-:S02]  /*92d0*/  IMAD R6, R4, UR12, RZ ;  /* 0x0000000c04067c24 */ /* 0x000fc4000f8e02ff */
[----:B------:R-:W-:Y:S01]  /*92e0*/  IMAD.U32 R4, RZ, RZ, UR10 ;  /* 0x0000000aff047e24 */ /* 0x000fe2000f8e00ff */
[----:B------:R-:W-:Y:S01]  /*92f0*/  ULDC.64 UR10, c[0x0][0xb28] ;  /* 0x0002ca00000a7ab9 */ /* 0x000fe20000000a00 */
[----:B------:R-:W-:Y:S02]  /*9300*/  IMAD.U32 R5, RZ, RZ, UR42 ;  /* 0x0000002aff057e24 */ /* 0x000fe4000f8e00ff */
[C---:B------:R-:W-:Y:S01]  /*9310*/  IMAD R9, R3.reuse, UR13, R6 ;  /* 0x0000000d03097c24 */ /* 0x040fe2000f8e0206 */
[----:B------:R-:W-:Y:S01]  /*9320*/  SHF.R.S32.HI R6, RZ, 0x1f, R7 ;  /* 0x0000001fff067819 */ /* 0x000fe20000011407 */
[----:B------:R-:W-:-:S04]  /*9330*/  IMAD.WIDE.U32 R4, R3, UR12, R4 ;  /* 0x0000000c03047c25 */ /* 0x000fc8000f8e0004 */
[----:B------:R-:W-:Y:S02]  /*9340*/  IMAD R6, R6, UR10, RZ ;  /* 0x0000000a06067c24 */ /* 0x000fe4000f8e02ff */
[----:B------:R-:W-:Y:S02]  /*9350*/  IMAD.IADD R5, R5, 0x1, R9 ;  /* 0x0000000105057824 */ /* 0x000fe400078e0209 */
[C---:B------:R-:W-:Y:S02]  /*9360*/  IMAD R3, R7.reuse, UR11, R6 ;  /* 0x0000000b07037c24 */ /* 0x040fe4000f8e0206 */
[----:B------:R-:W-:Y:S01]  /*9370*/  IMAD.WIDE.U32 R4, R7, UR10, R4 ;  /* 0x0000000a07047c25 */ /* 0x000fe2000f8e0004 */
[----:B------:R-:W-:-:S03]  /*9380*/  ULDC.64 UR10, c[0x0][0xb00] ;  /* 0x0002c000000a7ab9 */ /* 0x000fc60000000a00 */
[----:B------:R-:W-:Y:S01]  /*9390*/  IMAD.IADD R5, R5, 0x1, R3 ;  /* 0x0000000105057824 */ /* 0x000fe200078e0203 */
[----:B------:R-:W-:-:S04]  /*93a0*/  LEA R3, P1, R4, UR10, 0x2 ;  /* 0x0000000a04037c11 */ /* 0x000fc8000f8210ff */
[----:B------:R-:W-:Y:S02]  /*93b0*/  LEA.HI.X R12, R4, UR11, R5, 0x2, P1 ;  /* 0x0000000b040c7c11 */ /* 0x000fe400088f1405 */
[----:B------:R0:W1:Y:S04]  /*93c0*/  SHFL.IDX PT, R4, R3, RZ, 0x1c1f ;  /* 0x001c1fff03047589 */ /* 0x00006800000e0000 */
[----:B------:R0:W2:Y:S01]  /*93d0*/  SHFL.IDX PT, R5, R12, RZ, 0x1c1f ;  /* 0x001c1fff0c057589 */ /* 0x0000a200000e0000 */
[----:B------:R-:W-:Y:S05]  /*93e0*/  @P0 BRA `(.L_x_394) ;  /* 0x00000008001c0947 */ /* 0x000fea0003800000 */
[----:B------:R-:W-:Y:S01]  /*93f0*/  ULDC UR4, c[0x0][0xac8] ;  /* 0x0002b20000047ab9 */ /* 0x000fe20000000800 */
[----:B------:R-:W-:Y:S01]  /*9400*/  VIADD R13, R2, 0xe8 ;  /* 0x000000e8020d7836 */ /* 0x000fe20000000000 */
[----:B------:R-:W-:Y:S02]  /*9410*/  ISETP.GE.AND P4, PT, R221, UR4, PT ;  /* 0x00000004dd007c0c */ /* 0x000fe4000bf86270 */
[----:B------:R-:W-:Y:S02]  /*9420*/  ISETP.GE.AND P3, PT, R220, UR4, PT ;  /* 0x00000004dc007c0c */ /* 0x000fe4000bf66270 */
[----:B------:R-:W-:Y:S02]  /*9430*/  ISETP.GE.AND P5, PT, R2, UR4, PT ;  /* 0x0000000402007c0c */ /* 0x000fe4000bfa6270 */
[----:B------:R-:W-:Y:S02]  /*9440*/  ISETP.GE.AND P1, PT, R218, UR4, PT ;  /* 0x00000004da007c0c */ /* 0x000fe4000bf26270 */
[----:B------:R-:W-:-:S05]  /*9450*/  ISETP.GE.AND P0, PT, R219, UR4, PT ;  /* 0x00000004db007c0c */ /* 0x000fca000bf06270 */
[CC--:B-1----:R-:W-:Y:S02]  /*9460*/  @!P4 LEA R6, P2, R221.reuse, R4.reuse, 0x2 ;  /* 0x00000004dd06c211 */ /* 0x0c2fe400078410ff */
[----:B------:R-:W-:Y:S02]  /*9470*/  @!P3 LEA R8, P6, R220, R4, 0x2 ;  /* 0x00000004dc08b211 */ /* 0x000fe400078c10ff */
[----:B--2---:R-:W-:Y:S01]  /*9480*/  @!P5 IMAD.WIDE R10, R2, 0x4, R4 ;  /* 0x00000004020ad825 */ /* 0x004fe200078e0204 */
[-C--:B------:R-:W-:Y:S02]  /*9490*/  @!P4 LEA.HI.X R7, R221, R5.reuse, R163, 0x2, P2 ;  /* 0x00000005dd07c211 */ /* 0x080fe400010f14a3 */
[----:B------:R-:W-:Y:S02]  /*94a0*/  ISETP.GE.AND P2, PT, R217, UR4, PT ;  /* 0x00000004d9007c0c */ /* 0x000fe4000bf46270 */
[----:B------:R-:W-:Y:S01]  /*94b0*/  @!P3 LEA.HI.X R9, R220, R5, R162, 0x2, P6 ;  /* 0x00000005dc09b211 */ /* 0x000fe200030f14a2 */
[----:B------:R-:W-:Y:S04]  /*94c0*/  @!P5 ST.E.64 desc[UR40][R10.64], R24 ;  /* 0x000000180a00d985 */ /* 0x000fe8000c101b28 */
[----:B------:R1:W-:Y:S01]  /*94d0*/  @!P4 ST.E.64 desc[UR40][R6.64], R28 ;  /* 0x0000001c0600c985 */ /* 0x0003e2000c101b28 */
[----:B------:R-:W-:-:S03]  /*94e0*/  ISETP.GE.AND P4, PT, R215, UR4, PT ;  /* 0x00000004d7007c0c */ /* 0x000fc6000bf86270 */
[----:B------:R2:W-:Y:S01]  /*94f0*/  @!P3 ST.E.64 desc[UR40][R8.64], R32 ;  /* 0x000000200800b985 */ /* 0x0005e2000c101b28 */
[----:B------:R-:W-:Y:S02]  /*9500*/  ISETP.GE.AND P3, PT, R216, UR4, PT ;  /* 0x00000004d8007c0c */ /* 0x000fe4000bf66270 */
[CC--:B-1----:R-:W-:Y:S01]  /*9510*/  @!P0 LEA R6, P6, R219.reuse, R4.reuse, 0x2 ;  /* 0x00000004db068211 */ /* 0x0c2fe200078c10ff */
[----:B------:R-:W-:Y:S01]  /*9520*/  VIADD R29, R2, 0xf0 ;  /* 0x000000f0021d7836 */ /* 0x000fe20000000000 */
[CC--:B--2---:R-:W-:Y:S02]  /*9530*/  @!P1 LEA R8, P5, R218.reuse, R4.reuse, 0x2 ;  /* 0x00000004da089211 */ /* 0x0c4fe400078a10ff */
[-C--:B------:R-:W-:Y:S02]  /*9540*/  @!P0 LEA.HI.X R7, R219, R5.reuse, R161, 0x2, P6 ;  /* 0x00000005db078211 */ /* 0x080fe400030f14a1 */
[----:B------:R-:W-:Y:S02]  /*9550*/  @!P1 LEA.HI.X R9, R218, R5, R160, 0x2, P5 ;  /* 0x00000005da099211 */ /* 0x000fe400028f14a0 */
[----:B------:R-:W-:Y:S01]  /*9560*/  ISETP.GE.AND P5, PT, R214, UR4, PT ;  /* 0x00000004d6007c0c */ /* 0x000fe2000bfa6270 */
[----:B------:R1:W-:Y:S01]  /*9570*/  @!P0 ST.E.64 desc[UR40][R6.64], R36 ;  /* 0x0000002406008985 */ /* 0x0003e2000c101b28 */
[----:B------:R-:W-:-:S02]  /*9580*/  @!P2 LEA R10, P6, R217, R4, 0x2 ;  /* 0x00000004d90aa211 */ /* 0x000fc400078c10ff */
[----:B------:R-:W-:Y:S01]  /*9590*/  ISETP.GE.AND P0, PT, R213, UR4, PT ;  /* 0x00000004d5007c0c */ /* 0x000fe2000bf06270 */
[----:B------:R2:W-:Y:S01]  /*95a0*/  @!P1 ST.E.64 desc[UR40][R8.64], R40 ;  /* 0x0000002808009985 */ /* 0x0005e2000c101b28 */
[----:B------:R-:W-:Y:S02]  /*95b0*/  @!P2 LEA.HI.X R11, R217, R5, R159, 0x2, P6 ;  /* 0x00000005d90ba211 */ /* 0x000fe400030f149f */
[----:B------:R-:W-:-:S03]  /*95c0*/  ISETP.GE.AND P1, PT, R212, UR4, PT ;  /* 0x00000004d4007c0c */ /* 0x000fc6000bf26270 */
[----:B------:R3:W-:Y:S01]  /*95d0*/  @!P2 ST.E.64 desc[UR40][R10.64], R44 ;  /* 0x0000002c0a00a985 */ /* 0x0007e2000c101b28 */
[CC--:B-1----:R-:W-:Y:S02]  /*95e0*/  @!P3 LEA R6, P6, R216.reuse, R4.reuse, 0x2 ;  /* 0x00000004d806b211 */ /* 0x0c2fe400078c10ff */
[CC--:B--2---:R-:W-:Y:S02]  /*95f0*/  @!P4 LEA R8, P2, R215.reuse, R4.reuse, 0x2 ;  /* 0x00000004d708c211 */ /* 0x0c4fe400078410ff */
[-C--:B------:R-:W-:Y:S02]  /*9600*/  @!P3 LEA.HI.X R7, R216, R5.reuse, R158, 0x2, P6 ;  /* 0x00000005d807b211 */ /* 0x080fe400030f149e */
[----:B------:R-:W-:Y:S02]  /*9610*/  @!P4 LEA.HI.X R9, R215, R5, R157, 0x2, P2 ;  /* 0x00000005d709c211 */ /* 0x000fe400010f149d */
[----:B---3--:R-:W-:Y:S01]  /*9620*/  @!P5 LEA R10, P6, R214, R4, 0x2 ;  /* 0x00000004d60ad211 */ /* 0x008fe200078c10ff */
[----:B------:R1:W-:Y:S01]  /*9630*/  @!P3 ST.E.64 desc[UR40][R6.64], R48 ;  /* 0x000000300600b985 */ /* 0x0003e2000c101b28 */
[----:B------:R-:W-:-:S02]  /*9640*/  ISETP.GE.AND P2, PT, R211, UR4, PT ;  /* 0x00000004d3007c0c */ /* 0x000fc4000bf46270 */
[----:B------:R-:W-:Y:S01]  /*9650*/  @!P5 LEA.HI.X R11, R214, R5, R156, 0x2, P6 ;  /* 0x00000005d60bd211 */ /* 0x000fe200030f149c */
[----:B------:R2:W-:Y:S01]  /*9660*/  @!P4 ST.E.64 desc[UR40][R8.64], R52 ;  /* 0x000000340800c985 */ /* 0x0005e2000c101b28 */
[----:B------:R-:W-:-:S03]  /*9670*/  ISETP.GE.AND P3, PT, R210, UR4, PT ;  /* 0x00000004d2007c0c */ /* 0x000fc6000bf66270 */
[----:B------:R3:W-:Y:S01]  /*9680*/  @!P5 ST.E.64 desc[UR40][R10.64], R56 ;  /* 0x000000380a00d985 */ /* 0x0007e2000c101b28 */
[CC--:B-1----:R-:W-:Y:S02]  /*9690*/  @!P0 LEA R6, P4, R213.reuse, R4.reuse, 0x2 ;  /* 0x00000004d5068211 */ /* 0x0c2fe400078810ff */
[C---:B--2---:R-:W-:Y:S02]  /*96a0*/  @!P1 LEA R8, P5, R212.reuse, R4, 0x2 ;  /* 0x00000004d4089211 */ /* 0x044fe400078a10ff */
[-C--:B------:R-:W-:Y:S02]  /*96b0*/  @!P0 LEA.HI.X R7, R213, R5.reuse, R155, 0x2, P4 ;  /* 0x00000005d5078211 */ /* 0x080fe400020f149b */
[----:B------:R-:W-:Y:S02]  /*96c0*/  ISETP.GE.AND P4, PT, R209, UR4, PT ;  /* 0x00000004d1007c0c */ /* 0x000fe4000bf86270 */
[----:B------:R-:W-:Y:S01]  /*96d0*/  @!P1 LEA.HI.X R9, R212, R5, R154, 0x2, P5 ;  /* 0x00000005d4099211 */ /* 0x000fe200028f149a */
[----:B------:R1:W-:Y:S01]  /*96e0*/  @!P0 ST.E.64 desc[UR40][R6.64], R60 ;  /* 0x0000003c06008985 */ /* 0x0003e2000c101b28 */
[----:B------:R-:W-:-:S02]  /*96f0*/  ISETP.GE.AND P5, PT, R208, UR4, PT ;  /* 0x00000004d0007c0c */ /* 0x000fc4000bfa6270 */
[C---:B---3--:R-:W-:Y:S01]  /*9700*/  @!P2 LEA R10, P6, R211.reuse, R4, 0x2 ;  /* 0x00000004d30aa211 */ /* 0x048fe200078c10ff */
[----:B------:R2:W-:Y:S01]  /*9710*/  @!P1 ST.E.64 desc[UR40][R8.64], R64 ;  /* 0x0000004008009985 */ /* 0x0005e2000c101b28 */
[----:B------:R-:W-:Y:S02]  /*9720*/  ISETP.GE.AND P1, PT, R206, UR4, PT ;  /* 0x00000004ce007c0c */ /* 0x000fe4000bf26270 */
[----:B------:R-:W-:Y:S02]  /*9730*/  @!P2 LEA.HI.X R11, R211, R5, R153, 0x2, P6 ;  /* 0x00000005d30ba211 */ /* 0x000fe400030f1499 */
[----:B------:R-:W-:-:S03]  /*9740*/  ISETP.GE.AND P0, PT, R207, UR4, PT ;  /* 0x00000004cf007c0c */ /* 0x000fc6000bf06270 */
[----:B------:R3:W-:Y:S01]  /*9750*/  @!P2 ST.E.64 desc[UR40][R10.64], R68 ;  /* 0x000000440a00a985 */ /* 0x0007e2000c101b28 */
[CC--:B-1----:R-:W-:Y:S02]  /*9760*/  @!P3 LEA R6, P6, R210.reuse, R4.reuse, 0x2 ;  /* 0x00000004d206b211 */ /* 0x0c2fe400078c10ff */
[CC--:B--2---:R-:W-:Y:S02]  /*9770*/  @!P4 LEA R8, P2, R209.reuse, R4.reuse, 0x2 ;  /* 0x00000004d108c211 */ /* 0x0c4fe400078410ff */
[-C--:B------:R-:W-:Y:S02]  /*9780*/  @!P3 LEA.HI.X R7, R210, R5.reuse, R152, 0x2, P6 ;  /* 0x00000005d207b211 */ /* 0x080fe400030f1498 */
[----:B------:R-:W-:Y:S02]  /*9790*/  @!P4 LEA.HI.X R9, R209, R5, R237, 0x2, P2 ;  /* 0x00000005d109c211 */ /* 0x000fe400010f14ed */
[----:B------:R-:W-:Y:S01]  /*97a0*/  ISETP.GE.AND P2, PT, R205, UR4, PT ;  /* 0x00000004cd007c0c */ /* 0x000fe2000bf46270 */
[----:B------:R-:W-:Y:S01]  /*97b0*/  @!P3 ST.E.64 desc[UR40][R6.64], R72 ;  /* 0x000000480600b985 */ /* 0x000fe2000c101b28 */
[----:B---3--:R-:W-:-:S02]  /*97c0*/  @!P5 LEA R10, P6, R208, R4, 0x2 ;  /* 0x00000004d00ad211 */ /* 0x008fc400078c10ff */
[-C--:B------:R-:W-:Y:S01]  /*97d0*/  @!P1 LEA R20, P3, R206, R4.reuse, 0x2 ;  /* 0x00000004ce149211 */ /* 0x080fe200078610ff */
[----:B------:R1:W-:Y:S01]  /*97e0*/  @!P4 ST.E.64 desc[UR40][R8.64], R76 ;  /* 0x0000004c0800c985 */ /* 0x0003e2000c101b28 */
[-C--:B------:R-:W-:Y:S02]  /*97f0*/  @!P5 LEA.HI.X R11, R208, R5.reuse, R236, 0x2, P6 ;  /* 0x00000005d00bd211 */ /* 0x080fe400030f14ec */
[----:B------:R-:W-:Y:S02]  /*9800*/  @!P0 LEA R14, P6, R207, R4, 0x2 ;  /* 0x00000004cf0e8211 */ /* 0x000fe400078c10ff */
[----:B------:R-:W-:Y:S01]  /*9810*/  ISETP.GE.AND P4, PT, R203, UR4, PT ;  /* 0x00000004cb007c0c */ /* 0x000fe2000bf86270 */
[----:B------:R2:W-:Y:S01]  /*9820*/  @!P5 ST.E.64 desc[UR40][R10.64], R80 ;  /* 0x000000500a00d985 */ /* 0x0005e2000c101b28 */
[----:B------:R-:W-:Y:S02]  /*9830*/  ISETP.GE.AND P5, PT, R204, UR4, PT ;  /* 0x00000004cc007c0c */ /* 0x000fe4000bfa6270 */
[----:B------:R-:W-:-:S02]  /*9840*/  @!P1 LEA.HI.X R21, R206, R5, R234, 0x2, P3 ;  /* 0x00000005ce159211 */ /* 0x000fc400018f14ea */
[----:B------:R-:W-:Y:S02]  /*9850*/  ISETP.GE.AND P3, PT, R202, UR4, PT ;  /* 0x00000004ca007c0c */ /* 0x000fe4000bf66270 */
[----:B------:R-:W-:Y:S02]  /*9860*/  @!P0 LEA.HI.X R15, R207, R5, R235, 0x2, P6 ;  /* 0x00000005cf0f8211 */ /* 0x000fe400030f14eb */
[----:B------:R-:W-:-:S03]  /*9870*/  @!P2 LEA R24, P6, R205, R4, 0x2 ;  /* 0x00000004cd18a211 */ /* 0x000fc600078c10ff */
[----:B------:R3:W-:Y:S01]  /*9880*/  @!P0 ST.E.64 desc[UR40][R14.64], R84 ;  /* 0x000000540e008985 */ /* 0x0007e2000c101b28 */
[-C--:B------:R-:W-:Y:S02]  /*9890*/  @!P2 LEA.HI.X R25, R205, R5.reuse, R233, 0x2, P6 ;  /* 0x00000005cd19a211 */ /* 0x080fe400030f14e9 */
[-C--:B-1----:R-:W-:Y:S01]  /*98a0*/  @!P4 LEA R8, P0, R203, R4.reuse, 0x2 ;  /* 0x00000004cb08c211 */ /* 0x082fe200078010ff */
[----:B------:R1:W-:Y:S01]  /*98b0*/  @!P1 ST.E.64 desc[UR40][R20.64], R88 ;  /* 0x0000005814009985 */ /* 0x0003e2000c101b28 */
[-C--:B------:R-:W-:Y:S02]  /*98c0*/  @!P5 LEA R6, P1, R204, R4.reuse, 0x2 ;  /* 0x00000004cc06d211 */ /* 0x080fe400078210ff */
[----:B--2---:R-:W-:Y:S01]  /*98d0*/  @!P3 LEA R10, P6, R202, R4, 0x2 ;  /* 0x00000004ca0ab211 */ /* 0x004fe200078c10ff */
[----:B------:R2:W-:Y:S01]  /*98e0*/  @!P2 ST.E.64 desc[UR40][R24.64], R92 ;  /* 0x0000005c1800a985 */ /* 0x0005e2000c101b28 */
[----:B------:R-:W-:Y:S02]  /*98f0*/  ISETP.GE.AND P2, PT, R201, UR4, PT ;  /* 0x00000004c9007c0c */ /* 0x000fe4000bf46270 */
[----:B------:R-:W-:-:S02]  /*9900*/  @!P5 LEA.HI.X R7, R204, R5, R232, 0x2, P1 ;  /* 0x00000005cc07d211 */ /* 0x000fc400008f14e8 */
[----:B------:R-:W-:Y:S02]  /*9910*/  ISETP.GE.AND P1, PT, R200, UR4, PT ;  /* 0x00000004c8007c0c */ /* 0x000fe4000bf26270 */
[-C--:B------:R-:W-:Y:S01]  /*9920*/  @!P4 LEA.HI.X R9, R203, R5.reuse, R231, 0x2, P0 ;  /* 0x00000005cb09c211 */ /* 0x080fe200000f14e7 */
[----:B------:R-:W-:Y:S01]  /*9930*/  @!P5 ST.E.64 desc[UR40][R6.64], R96 ;  /* 0x000000600600d985 */ /* 0x000fe2000c101b28 */
[----:B------:R-:W-:Y:S02]  /*9940*/  @!P3 LEA.HI.X R11, R202, R5, R230, 0x2, P6 ;  /* 0x00000005ca0bb211 */ /* 0x000fe400030f14e6 */
[----:B------:R-:W-:Y:S01]  /*9950*/  ISETP.GE.AND P0, PT, R23, UR4, PT ;  /* 0x0000000417007c0c */ /* 0x000fe2000bf06270 */
[----:B------:R4:W-:Y:S01]  /*9960*/  @!P4 ST.E.64 desc[UR40][R8.64], R100 ;  /* 0x000000640800c985 */ /* 0x0009e2000c101b28 */
[----:B------:R-:W-:Y:S02]  /*9970*/  ISETP.GE.AND P4, PT, R19, UR4, PT ;  /* 0x0000000413007c0c */ /* 0x000fe4000bf86270 */
[----:B---3--:R-:W-:Y:S01]  /*9980*/  @!P2 LEA R14, P6, R201, R4, 0x2 ;  /* 0x00000004c90ea211 */ /* 0x008fe200078c10ff */
[----:B------:R3:W-:Y:S01]  /*9990*/  @!P3 ST.E.64 desc[UR40][R10.64], R104 ;  /* 0x000000680a00b985 */ /* 0x0007e2000c101b28 */
[----:B------:R-:W-:-:S02]  /*99a0*/  ISETP.GE.AND P3, PT, R22, UR4, PT ;  /* 0x0000000416007c0c */ /* 0x000fc4000bf66270 */
[CC--:B-1----:R-:W-:Y:S02]  /*99b0*/  @!P1 LEA R20, P5, R200.reuse, R4.reuse, 0x2 ;  /* 0x00000004c8149211 */ /* 0x0c2fe400078a10ff */
[-C--:B------:R-:W-:Y:S02]  /*99c0*/  @!P2 LEA.HI.X R15, R201, R5.reuse, R229, 0x2, P6 ;  /* 0x00000005c90fa211 */ /* 0x080fe400030f14e5 */
[-C--:B------:R-:W-:Y:S02]  /*99d0*/  @!P1 LEA.HI.X R21, R200, R5.reuse, R228, 0x2, P5 ;  /* 0x00000005c8159211 */ /* 0x080fe400028f14e4 */
[-C--:B--2---:R-:W-:Y:S01]  /*99e0*/  @!P0 LEA R24, P6, R23, R4.reuse, 0x2 ;  /* 0x0000000417188211 */ /* 0x084fe200078c10ff */
[----:B------:R-:W-:Y:S01]  /*99f0*/  @!P2 ST.E.64 desc[UR40][R14.64], R108 ;  /* 0x0000006c0e00a985 */ /* 0x000fe2000c101b28 */
[-C--:B----4-:R-:W-:Y:S02]  /*9a00*/  @!P4 LEA R8, P5, R19, R4.reuse, 0x2 ;  /* 0x000000041308c211 */ /* 0x090fe400078a10ff */
[----:B------:R-:W-:Y:S01]  /*9a10*/  @!P0 LEA.HI.X R25, R23, R5, R227, 0x2, P6 ;  /* 0x0000000517198211 */ /* 0x000fe200030f14e3 */
[----:B------:R-:W-:Y:S01]  /*9a20*/  @!P1 ST.E.64 desc[UR40][R20.64], R112 ;  /* 0x0000007014009985 */ /* 0x000fe2000c101b28 */
[----:B------:R-:W-:-:S02]  /*9a30*/  @!P3 LEA R6, P1, R22, R4, 0x2 ;  /* 0x000000041606b211 */ /* 0x000fc400078210ff */
[----:B------:R-:W-:Y:S01]  /*9a40*/  ISETP.GE.AND P2, PT, R18, UR4, PT ;  /* 0x0000000412007c0c */ /* 0x000fe2000bf46270 */
[----:B------:R1:W-:Y:S01]  /*9a50*/  @!P0 ST.E.64 desc[UR40][R24.64], R116 ;  /* 0x0000007418008985 */ /* 0x0003e2000c101b28 */
[-C--:B------:R-:W-:Y:S02]  /*9a60*/  @!P3 LEA.HI.X R7, R22, R5.reuse, R226, 0x2, P1 ;  /* 0x000000051607b211 */ /* 0x080fe400008f14e2 */
[----:B------:R-:W-:Y:S02]  /*9a70*/  ISETP.GE.AND P1, PT, R17, UR4, PT ;  /* 0x0000000411007c0c */ /* 0x000fe4000bf26270 */
[----:B------:R-:W-:Y:S01]  /*9a80*/  @!P4 LEA.HI.X R9, R19, R5, R225, 0x2, P5 ;  /* 0x000000051309c211 */ /* 0x000fe200028f14e1 */
[----:B------:R2:W-:Y:S01]  /*9a90*/  @!P3 ST.E.64 desc[UR40][R6.64], R120 ;  /* 0x000000780600b985 */ /* 0x0005e2000c101b28 */
[----:B------:R-:W-:Y:S02]  /*9aa0*/  ISETP.GE.AND P0, PT, R16, UR4, PT ;  /* 0x0000000410007c0c */ /* 0x000fe4000bf06270 */
[----:B------:R-:W-:Y:S01]  /*9ab0*/  ISETP.GE.AND P3, PT, R29, UR4, PT ;  /* 0x000000041d007c0c */ /* 0x000fe2000bf66270 */
[----:B------:R4:W-:Y:S01]  /*9ac0*/  @!P4 ST.E.64 desc[UR40][R8.64], R124 ;  /* 0x0000007c0800c985 */ /* 0x0009e2000c101b28 */
[----:B------:R-:W-:-:S02]  /*9ad0*/  ISETP.GE.AND P4, PT, R13, UR4, PT ;  /* 0x000000040d007c0c */ /* 0x000fc4000bf86270 */
[-C--:B---3--:R-:W-:Y:S01]  /*9ae0*/  @!P2 LEA R10, P5, R18, R4.reuse, 0x2 ;  /* 0x00000004120aa211 */ /* 0x088fe200078a10ff */
[----:B-1----:R-:W-:Y:S01]  /*9af0*/  VIADD R25, R2, 0xf8 ;  /* 0x000000f802197836 */ /* 0x002fe20000000000 */
[----:B------:R-:W-:Y:S02]  /*9b00*/  SHF.R.S32.HI R21, RZ, 0x1f, R16 ;  /* 0x0000001fff157819 */ /* 0x000fe40000011410 */
[CC--:B------:R-:W-:Y:S02]  /*9b10*/  @!P1 LEA R14, P6, R17.reuse, R4.reuse, 0x2 ;  /* 0x00000004110e9211 */ /* 0x0c0fe400078c10ff */
[-C--:B------:R-:W-:Y:S02]  /*9b20*/  @!P2 LEA.HI.X R11, R18, R5.reuse, R224, 0x2, P5 ;  /* 0x00000005120ba211 */ /* 0x080fe400028f14e0 */
[----:B------:R-:W-:Y:S02]  /*9b30*/  @!P0 LEA R20, P5, R16, R4, 0x2 ;  /* 0x0000000410148211 */ /* 0x000fe400078a10ff */
[----:B------:R-:W-:Y:S01]  /*9b40*/  @!P1 LEA.HI.X R15, R17, R5, R223, 0x2, P6 ;  /* 0x00000005110f9211 */ /* 0x000fe200030f14df */
[----:B------:R3:W-:Y:S01]  /*9b50*/  @!P2 ST.E.64 desc[UR40][R10.64], R128 ;  /* 0x000000800a00a985 */ /* 0x0007e2000c101b28 */
[----:B------:R-:W-:-:S02]  /*9b60*/  ISETP.GE.AND P6, PT, R25, UR4, PT ;  /* 0x0000000419007c0c */ /* 0x000fc4000bfc6270 */
[-C--:B------:R-:W-:Y:S01]  /*9b70*/  @!P0 LEA.HI.X R21, R16, R5.reuse, R21, 0x2, P5 ;  /* 0x0000000510158211 */ /* 0x080fe200028f1415 */
[----:B------:R3:W-:Y:S01]  /*9b80*/  @!P1 ST.E.64 desc[UR40][R14.64], R132 ;  /* 0x000000840e009985 */ /* 0x0007e2000c101b28 */
[----:B--2---:R-:W-:Y:S02]  /*9b90*/  SHF.R.S32.HI R7, RZ, 0x1f, R13 ;  /* 0x0000001fff077819 */ /* 0x004fe4000001140d */
[CC--:B------:R-:W-:Y:S01]  /*9ba0*/  @!P4 LEA R6, P5, R13.reuse, R4.reuse, 0x2 ;  /* 0x000000040d06c211 */ /* 0x0c0fe200078a10ff */
[----:B------:R3:W-:Y:S01]  /*9bb0*/  @!P0 ST.E.64 desc[UR40][R20.64], R136 ;  /* 0x0000008814008985 */ /* 0x0007e2000c101b28 */
[----:B----4-:R-:W-:Y:S02]  /*9bc0*/  SHF.R.S32.HI R9, RZ, 0x1f, R29 ;  /* 0x0000001fff097819 */ /* 0x010fe4000001141d */
[----:B------:R-:W-:Y:S02]  /*9bd0*/  @!P4 LEA.HI.X R7, R13, R5, R7, 0x2, P5 ;  /* 0x000000050d07c211 */ /* 0x000fe400028f1407 */
[----:B------:R-:W-:-:S02]  /*9be0*/  @!P3 LEA R8, P5, R29, R4, 0x2 ;  /* 0x000000041d08b211 */ /* 0x000fc400078a10ff */
[----:B------:R-:W-:Y:S01]  /*9bf0*/  SHF.R.S32.HI R13, RZ, 0x1f, R25 ;  /* 0x0000001fff0d7819 */ /* 0x000fe20000011419 */
[----:B------:R3:W-:Y:S01]  /*9c00*/  @!P4 ST.E.64 desc[UR40][R6.64], R140 ;  /* 0x0000008c0600c985 */ /* 0x0007e2000c101b28 */
[----:B------:R-:W-:Y:S02]  /*9c10*/  @!P3 LEA.HI.X R9, R29, R5, R9, 0x2, P5 ;  /* 0x000000051d09b211 */ /* 0x000fe400028f1409 */
[----:B------:R-:W-:-:S03]  /*9c20*/  @!P6 LEA R4, P5, R25, R4, 0x2 ;  /* 0x000000041904e211 */ /* 0x000fc600078a10ff */
[----:B------:R3:W-:Y:S01]  /*9c30*/  @!P3 ST.E.64 desc[UR40][R8.64], R144 ;  /* 0x000000900800b985 */ /* 0x0007e2000c101b28 */
[----:B------:R-:W-:-:S05]  /*9c40*/  @!P6 LEA.HI.X R5, R25, R5, R13, 0x2, P5 ;  /* 0x000000051905e211 */ /* 0x000fca00028f140d */
[----:B------:R3:W-:Y:S04]  /*9c50*/  @!P6 ST.E.64 desc[UR40][R4.64], R148 ;  /* 0x000000940400e985 */ /* 0x0007e8000c101b28 */
.L_x_394:
[----:B------:R-:W-:Y:S05]  /*9c60*/  BSYNC B1 ;  /* 0x0000000000017941 */ /* 0x000fea0003800000 */
.L_x_393:
[----:B------:R-:W-:Y:S01]  /*9c70*/  ISETP.GE.AND P0, PT, R0, UR9, PT ;  /* 0x0000000900007c0c */ /* 0x000fe2000bf06270 */
[----:B--23--:R2:W3:Y:S04]  /*9c80*/  SHFL.IDX PT, R5, R12, 0x1, 0x1c1f ;  /* 0x003c1f000c057f89 */ /* 0x00c4e800000e0000 */
[----:B-1----:R2:W1:Y:S08]  /*9c90*/  SHFL.IDX PT, R4, R3, 0x1, 0x1c1f ;  /* 0x003c1f0003047f89 */ /* 0x00247000000e0000 */
[----:B--2---:R-:W-:Y:S05]  /*9ca0*/  @P0 BRA `(.L_x_392) ;  /* 0x0000001800000947 */ /* 0x004fea0003800000 */
[----:B------:R-:W-:Y:S01]  /*9cb0*/  ULDC UR4, c[0x0][0xac8] ;  /* 0x0002b20000047ab9 */ /* 0x000fe20000000800 */
[C---:B------:R-:W-:Y:S01]  /*9cc0*/  VIADD R25, R2.reuse, 0xe8 ;  /* 0x000000e802197836 */ /* 0x040fe20000000000 */
[----:B------:R-:W-:Y:S01]  /*9cd0*/  ISETP.GE.AND P5, PT, R221, UR4, PT ;  /* 0x00000004dd007c0c */ /* 0x000fe2000bfa6270 */
[C---:B0-----:R-:W-:Y:S01]  /*9ce0*/  VIADD R3, R2.reuse, 0xf0 ;  /* 0x000000f002037836 */ /* 0x041fe20000000000 */
[----:B------:R-:W-:Y:S02]  /*9cf0*/  ISETP.GE.AND P4, PT, R2, UR4, PT ;  /* 0x0000000402007c0c */ /* 0x000fe4000bf86270 */
[----:B------:R-:W-:Y:S02]  /*9d00*/  ISETP.GE.AND P2, PT, R220, UR4, PT ;  /* 0x00000004dc007c0c */ /* 0x000fe4000bf46270 */
[----:B------:R-:W-:Y:S02]  /*9d10*/  ISETP.GE.AND P1, PT, R219, UR4, PT ;  /* 0x00000004db007c0c */ /* 0x000fe4000bf26270 */
[----:B------:R-:W-:-:S02]  /*9d20*/  ISETP.GE.AND P0, PT, R218, UR4, PT ;  /* 0x00000004da007c0c */ /* 0x000fc4000bf06270 */
[----:B------:R-:W-:-:S03]  /*9d30*/  SHF.R.S32.HI R0, RZ, 0x1f, R25 ;  /* 0x0000001fff007819 */ /* 0x000fc60000011419 */
[CC--:B-1----:R-:W-:Y:S02]  /*9d40*/  @!P5 LEA R8, P3, R221.reuse, R4.reuse, 0x2 ;  /* 0x00000004dd08d211 */ /* 0x0c2fe400078610ff */
[----:B---3--:R-:W-:Y:S02]  /*9d50*/  @!P4 IMAD.WIDE R6, R2, 0x4, R4 ;  /* 0x000000040206c825 */ /* 0x008fe400078e0204 */
[-C--:B------:R-:W-:Y:S02]  /*9d60*/  @!P5 LEA.HI.X R9, R221, R5.reuse, R163, 0x2, P3 ;  /* 0x00000005dd09d211 */ /* 0x080fe400018f14a3 */
[CC--:B------:R-:W-:Y:S01]  /*9d70*/  @!P2 LEA R10, P6, R220.reuse, R4.reuse, 0x2 ;  /* 0x00000004dc0aa211 */ /* 0x0c0fe200078c10ff */
[----:B------:R0:W-:Y:S01]  /*9d80*/  @!P4 ST.E.64 desc[UR40][R6.64], R26 ;  /* 0x0000001a0600c985 */ /* 0x0001e2000c101b28 */
[----:B------:R-:W-:Y:S02]  /*9d90*/  ISETP.GE.AND P3, PT, R217, UR4, PT ;  /* 0x00000004d9007c0c */ /* 0x000fe4000bf66270 */
[----:B------:R-:W-:Y:S01]  /*9da0*/  @!P2 LEA.HI.X R11, R220, R5, R162, 0x2, P6 ;  /* 0x00000005dc0ba211 */ /* 0x000fe200030f14a2 */
[----:B------:R1:W-:Y:S01]  /*9db0*/  @!P5 ST.E.64 desc[UR40][R8.64], R30 ;  /* 0x0000001e0800d985 */ /* 0x0003e2000c101b28 */
[----:B------:R-:W-:-:S02]  /*9dc0*/  @!P1 LEA R12, P5, R219, R4, 0x2 ;  /* 0x00000004db0c9211 */ /* 0x000fc400078a10ff */
[----:B------:R-:W-:Y:S01]  /*9dd0*/  ISETP.GE.AND P4, PT, R216, UR4, PT ;  /* 0x00000004d8007c0c */ /* 0x000fe2000bf86270 */
[----:B------:R2:W-:Y:S01]  /*9de0*/  @!P2 ST.E.64 desc[UR40][R10.64], R34 ;  /* 0x000000220a00a985 */ /* 0x0005e2000c101b28 */
[CC--:B------:R-:W-:Y:S02]  /*9df0*/  @!P0 LEA R14, P6, R218.reuse, R4.reuse, 0x2 ;  /* 0x00000004da0e8211 */ /* 0x0c0fe400078c10ff */
[-C--:B------:R-:W-:Y:S02]  /*9e00*/  @!P1 LEA.HI.X R13, R219, R5.reuse, R161, 0x2, P5 ;  /* 0x00000005db0d9211 */ /* 0x080fe400028f14a1 */
[----:B------:R-:W-:Y:S02]  /*9e10*/  ISETP.GE.AND P5, PT, R215, UR4, PT ;  /* 0x00000004d7007c0c */ /* 0x000fe4000bfa6270 */
[----:B------:R-:W-:Y:S01]  /*9e20*/  @!P0 LEA.HI.X R15, R218, R5, R160, 0x2, P6 ;  /* 0x00000005da0f8211 */ /* 0x000fe200030f14a0 */
[----:B------:R3:W-:Y:S01]  /*9e30*/  @!P1 ST.E.64 desc[UR40][R12.64], R38 ;  /* 0x000000260c009985 */ /* 0x0007e2000c101b28 */
[----:B0-----:R-:W-:-:S02]  /*9e40*/  @!P3 LEA R6, P6, R217, R4, 0x2 ;  /* 0x00000004d906b211 */ /* 0x001fc400078c10ff */
[----:B------:R-:W-:Y:S01]  /*9e50*/  ISETP.GE.AND P1, PT, R213, UR4, PT ;  /* 0x00000004d5007c0c */ /* 0x000fe2000bf26270 */
[----:B------:R0:W-:Y:S01]  /*9e60*/  @!P0 ST.E.64 desc[UR40][R14.64], R42 ;  /* 0x0000002a0e008985 */ /* 0x0001e2000c101b28 */
[----:B------:R-:W-:Y:S02]  /*9e70*/  ISETP.GE.AND P0, PT, R214, UR4, PT ;  /* 0x00000004d6007c0c */ /* 0x000fe4000bf06270 */
[CC--:B-1----:R-:W-:Y:S02]  /*9e80*/  @!P4 LEA R8, P2, R216.reuse, R4.reuse, 0x2 ;  /* 0x00000004d808c211 */ /* 0x0c2fe400078410ff */
[-C--:B------:R-:W-:Y:S02]  /*9e90*/  @!P3 LEA.HI.X R7, R217, R5.reuse, R159, 0x2, P6 ;  /* 0x00000005d907b211 */ /* 0x080fe400030f149f */
[----:B------:R-:W-:Y:S02]  /*9ea0*/  @!P5 LEA R20, P6, R215, R4, 0x2 ;  /* 0x00000004d714d211 */ /* 0x000fe400078c10ff */
[----:B------:R-:W-:Y:S01]  /*9eb0*/  @!P4 LEA.HI.X R9, R216, R5, R158, 0x2, P2 ;  /* 0x00000005d809c211 */ /* 0x000fe200010f149e */
[----:B------:R1:W-:Y:S01]  /*9ec0*/  @!P3 ST.E.64 desc[UR40][R6.64], R46 ;  /* 0x0000002e0600b985 */ /* 0x0003e2000c101b28 */
[----:B------:R-:W-:-:S02]  /*9ed0*/  ISETP.GE.AND P2, PT, R212, UR4, PT ;  /* 0x00000004d4007c0c */ /* 0x000fc4000bf46270 */
[-C--:B------:R-:W-:Y:S01]  /*9ee0*/  @!P5 LEA.HI.X R21, R215, R5.reuse, R157, 0x2, P6 ;  /* 0x00000005d715d211 */ /* 0x080fe200030f149d */
[----:B------:R4:W-:Y:S01]  /*9ef0*/  @!P4 ST.E.64 desc[UR40][R8.64], R50 ;  /* 0x000000320800c985 */ /* 0x0009e2000c101b28 */
[CC--:B--2---:R-:W-:Y:S02]  /*9f00*/  @!P0 LEA R10, P4, R214.reuse, R4.reuse, 0x2 ;  /* 0x00000004d60a8211 */ /* 0x0c4fe400078810ff */
[----:B------:R-:W-:Y:S01]  /*9f10*/  ISETP.GE.AND P3, PT, R211, UR4, PT ;  /* 0x00000004d3007c0c */ /* 0x000fe2000bf66270 */
[----:B------:R2:W-:Y:S01]  /*9f20*/  @!P5 ST.E.64 desc[UR40][R20.64], R54 ;  /* 0x000000361400d985 */ /* 0x0005e2000c101b28 */
[----:B---3--:R-:W-:Y:S02]  /*9f30*/  @!P1 LEA R12, P5, R213, R4, 0x2 ;  /* 0x00000004d50c9211 */ /* 0x008fe400078a10ff */
[----:B------:R-:W-:Y:S02]  /*9f40*/  @!P0 LEA.HI.X R11, R214, R5, R156, 0x2, P4 ;  /* 0x00000005d60b8211 */ /* 0x000fe400020f149c */
[----:B------:R-:W-:-:S02]  /*9f50*/  ISETP.GE.AND P4, PT, R210, UR4, PT ;  /* 0x00000004d2007c0c */ /* 0x000fc4000bf86270 */
[-C--:B------:R-:W-:Y:S01]  /*9f60*/  @!P1 LEA.HI.X R13, R213, R5.reuse, R155, 0x2, P5 ;  /* 0x00000005d50d9211 */ /* 0x080fe200028f149b */
[----:B------:R-:W-:Y:S01]  /*9f70*/  @!P0 ST.E.64 desc[UR40][R10.64], R58 ;  /* 0x0000003a0a008985 */ /* 0x000fe2000c101b28 */
[----:B------:R-:W-:Y:S02]  /*9f80*/  ISETP.GE.AND P5, PT, R209, UR4, PT ;  /* 0x00000004d1007c0c */ /* 0x000fe4000bfa6270 */
[CC--:B0-----:R-:W-:Y:S01]  /*9f90*/  @!P2 LEA R14, P6, R212.reuse, R4.reuse, 0x2 ;  /* 0x00000004d40ea211 */ /* 0x0c1fe200078c10ff */
[----:B------:R0:W-:Y:S01]  /*9fa0*/  @!P1 ST.E.64 desc[UR40][R12.64], R62 ;  /* 0x0000003e0c009985 */ /* 0x0001e2000c101b28 */
[----:B------:R-:W-:Y:S02]  /*9fb0*/  ISETP.GE.AND P1, PT, R207, UR4, PT ;  /* 0x00000004cf007c0c */ /* 0x000fe4000bf26270 */
[----:B------:R-:W-:Y:S02]  /*9fc0*/  @!P2 LEA.HI.X R15, R212, R5, R154, 0x2, P6 ;  /* 0x00000005d40fa211 */ /* 0x000fe400030f149a */
[----:B-1----:R-:W-:-:S02]  /*9fd0*/  @!P3 LEA R6, P6, R211, R4, 0x2 ;  /* 0x00000004d306b211 */ /* 0x002fc400078c10ff */
[-C--:B----4-:R-:W-:Y:S01]  /*9fe0*/  @!P4 LEA R8, P0, R210, R4.reuse, 0x2 ;  /* 0x00000004d208c211 */ /* 0x090fe200078010ff */
[----:B------:R1:W-:Y:S01]  /*9ff0*/  @!P2 ST.E.64 desc[UR40][R14.64], R66 ;  /* 0x000000420e00a985 */ /* 0x0003e2000c101b28 */
[----:B------:R-:W-:Y:S02]  /*a000*/  ISETP.GE.AND P2, PT, R208, UR4, PT ;  /* 0x00000004d0007c0c */ /* 0x000fe4000bf46270 */
[-C--:B------:R-:W-:Y:S02]  /*a010*/  @!P3 LEA.HI.X R7, R211, R5.reuse, R153, 0x2, P6 ;  /* 0x00000005d307b211 */ /* 0x080fe400030f1499 */
[----:B--2---:R-:W-:Y:S02]  /*a020*/  @!P5 LEA R20, P6, R209, R4, 0x2 ;  /* 0x00000004d114d211 */ /* 0x004fe400078c10ff */
[----:B------:R-:W-:Y:S01]  /*a030*/  @!P4 LEA.HI.X R9, R210, R5, R152, 0x2, P0 ;  /* 0x00000005d209c211 */ /* 0x000fe200000f1498 */
[----:B------:R2:W-:Y:S01]  /*a040*/  @!P3 ST.E.64 desc[UR40][R6.64], R70 ;  /* 0x000000460600b985 */ /* 0x0005e2000c101b28 */
[----:B------:R-:W-:-:S02]  /*a050*/  ISETP.GE.AND P0, PT, R206, UR4, PT ;  /* 0x00000004ce007c0c */ /* 0x000fc4000bf06270 */
[-C--:B------:R-:W-:Y:S01]  /*a060*/  @!P5 LEA.HI.X R21, R209, R5.reuse, R237, 0x2, P6 ;  /* 0x00000005d115d211 */ /* 0x080fe200030f14ed */
[----:B------:R3:W-:Y:S01]  /*a070*/  @!P4 ST.E.64 desc[UR40][R8.64], R74 ;  /* 0x0000004a0800c985 */ /* 0x0007e2000c101b28 */
[-C--:B0-----:R-:W-:Y:S02]  /*a080*/  @!P1 LEA R12, P3, R207, R4.reuse, 0x2 ;  /* 0x00000004cf0c9211 */ /* 0x081fe400078610ff */
[----:B------:R-:W-:Y:S01]  /*a090*/  @!P2 LEA R10, P6, R208, R4, 0x2 ;  /* 0x00000004d00aa211 */ /* 0x000fe200078c10ff */
[----:B------:R0:W-:Y:S01]  /*a0a0*/  @!P5 ST.E.64 desc[UR40][R20.64], R78 ;  /* 0x0000004e1400d985 */ /* 0x0001e2000c101b28 */
[----:B------:R-:W-:Y:S02]  /*a0b0*/  ISETP.GE.AND P5, PT, R205, UR4, PT ;  /* 0x00000004cd007c0c */ /* 0x000fe4000bfa6270 */
[----:B------:R-:W-:Y:S02]  /*a0c0*/  ISETP.GE.AND P4, PT, R204, UR4, PT ;  /* 0x00000004cc007c0c */ /* 0x000fe4000bf86270 */
[----:B------:R-:W-:-:S02]  /*a0d0*/  @!P2 LEA.HI.X R11, R208, R5, R236, 0x2, P6 ;  /* 0x00000005d00ba211 */ /* 0x000fc400030f14ec */
[CC--:B-1----:R-:W-:Y:S02]  /*a0e0*/  @!P0 LEA R14, P6, R206.reuse, R4.reuse, 0x2 ;  /* 0x00000004ce0e8211 */ /* 0x0c2fe400078c10ff */
[-C--:B------:R-:W-:Y:S01]  /*a0f0*/  @!P1 LEA.HI.X R13, R207, R5.reuse, R235, 0x2, P3 ;  /* 0x00000005cf0d9211 */ /* 0x080fe200018f14eb */
[----:B------:R1:W-:Y:S01]  /*a100*/  @!P2 ST.E.64 desc[UR40][R10.64], R82 ;  /* 0x000000520a00a985 */ /* 0x0003e2000c101b28 */
[----:B------:R-:W-:Y:S02]  /*a110*/  ISETP.GE.AND P3, PT, R203, UR4, PT ;  /* 0x00000004cb007c0c */ /* 0x000fe4000bf66270 */
[----:B------:R-:W-:Y:S01]  /*a120*/  @!P0 LEA.HI.X R15, R206, R5, R234, 0x2, P6 ;  /* 0x00000005ce0f8211 */ /* 0x000fe200030f14ea */
[----:B------:R4:W-:Y:S01]  /*a130*/  @!P1 ST.E.64 desc[UR40][R12.64], R86 ;  /* 0x000000560c009985 */ /* 0x0009e2000c101b28 */
[-C--:B--2---:R-:W-:Y:S02]  /*a140*/  @!P5 LEA R6, P2, R205, R4.reuse, 0x2 ;  /* 0x00000004cd06d211 */ /* 0x084fe400078410ff */
[----:B---3--:R-:W-:Y:S01]  /*a150*/  @!P4 LEA R8, P1, R204, R4, 0x2 ;  /* 0x00000004cc08c211 */ /* 0x008fe200078210ff */
[----:B------:R2:W-:Y:S01]  /*a160*/  @!P0 ST.E.64 desc[UR40][R14.64], R90 ;  /* 0x0000005a0e008985 */ /* 0x0005e2000c101b28 */
[----:B------:R-:W-:-:S02]  /*a170*/  ISETP.GE.AND P0, PT, R202, UR4, PT ;  /* 0x00000004ca007c0c */ /* 0x000fc4000bf06270 */
[-C--:B------:R-:W-:Y:S02]  /*a180*/  @!P5 LEA.HI.X R7, R205, R5.reuse, R233, 0x2, P2 ;  /* 0x00000005cd07d211 */ /* 0x080fe400010f14e9 */
[----:B------:R-:W-:Y:S02]  /*a190*/  ISETP.GE.AND P2, PT, R201, UR4, PT ;  /* 0x00000004c9007c0c */ /* 0x000fe4000bf46270 */
[-C--:B------:R-:W-:Y:S01]  /*a1a0*/  @!P4 LEA.HI.X R9, R204, R5.reuse, R232, 0x2, P1 ;  /* 0x00000005cc09c211 */ /* 0x080fe200008f14e8 */
[----:B------:R3:W-:Y:S01]  /*a1b0*/  @!P5 ST.E.64 desc[UR40][R6.64], R94 ;  /* 0x0000005e0600d985 */ /* 0x0007e2000c101b28 */
[C---:B0-----:R-:W-:Y:S02]  /*a1c0*/  @!P3 LEA R20, P6, R203.reuse, R4, 0x2 ;  /* 0x00000004cb14b211 */ /* 0x041fe400078c10ff */
[----:B------:R-:W-:Y:S01]  /*a1d0*/  ISETP.GE.AND P1, PT, R200, UR4, PT ;  /* 0x00000004c8007c0c */ /* 0x000fe2000bf26270 */
[----:B------:R0:W-:Y:S01]  /*a1e0*/  @!P4 ST.E.64 desc[UR40][R8.64], R98 ;  /* 0x000000620800c985 */ /* 0x0001e2000c101b28 */
[----:B------:R-:W-:-:S02]  /*a1f0*/  @!P3 LEA.HI.X R21, R203, R5, R231, 0x2, P6 ;  /* 0x00000005cb15b211 */ /* 0x000fc400030f14e7 */
[----:B------:R-:W-:Y:S02]  /*a200*/  ISETP.GE.AND P4, PT, R23, UR4, PT ;  /* 0x0000000417007c0c */ /* 0x000fe4000bf86270 */
[-C--:B-1----:R-:W-:Y:S01]  /*a210*/  @!P0 LEA R10, P6, R202, R4.reuse, 0x2 ;  /* 0x00000004ca0a8211 */ /* 0x082fe200078c10ff */
[----:B------:R1:W-:Y:S01]  /*a220*/  @!P3 ST.E.64 desc[UR40][R20.64], R102 ;  /* 0x000000661400b985 */ /* 0x0003e2000c101b28 */
[----:B------:R-:W-:Y:S02]  /*a230*/  ISETP.GE.AND P5, PT, R22, UR4, PT ;  /* 0x0000000416007c0c */ /* 0x000fe4000bfa6270 */
[C---:B----4-:R-:W-:Y:S02]  /*a240*/  @!P2 LEA R12, P3, R201.reuse, R4, 0x2 ;  /* 0x00000004c90ca211 */ /* 0x050fe400078610ff */
[-C--:B------:R-:W-:Y:S02]  /*a250*/  @!P0 LEA.HI.X R11, R202, R5.reuse, R230, 0x2, P6 ;  /* 0x00000005ca0b8211 */ /* 0x080fe400030f14e6 */
[----:B------:R-:W-:-:S02]  /*a260*/  @!P2 LEA.HI.X R13, R201, R5, R229, 0x2, P3 ;  /* 0x00000005c90da211 */ /* 0x000fc400018f14e5 */
[----:B------:R-:W-:Y:S01]  /*a270*/  ISETP.GE.AND P3, PT, R19, UR4, PT ;  /* 0x0000000413007c0c */ /* 0x000fe2000bf66270 */
[----:B------:R4:W-:Y:S01]  /*a280*/  @!P0 ST.E.64 desc[UR40][R10.64], R106 ;  /* 0x0000006a0a008985 */ /* 0x0009e2000c101b28 */
[CC--:B--2---:R-:W-:Y:S02]  /*a290*/  @!P1 LEA R14, P6, R200.reuse, R4.reuse, 0x2 ;  /* 0x00000004c80e9211 */ /* 0x0c4fe400078c10ff */
[CC--:B---3--:R-:W-:Y:S01]  /*a2a0*/  @!P4 LEA R6, P0, R23.reuse, R4.reuse, 0x2 ;  /* 0x000000041706c211 */ /* 0x0c8fe200078010ff */
[----:B------:R2:W-:Y:S01]  /*a2b0*/  @!P2 ST.E.64 desc[UR40][R12.64], R110 ;  /* 0x0000006e0c00a985 */ /* 0x0005e2000c101b28 */
[-C--:B------:R-:W-:Y:S02]  /*a2c0*/  @!P1 LEA.HI.X R15, R200, R5.reuse, R228, 0x2, P6 ;  /* 0x00000005c80f9211 */ /* 0x080fe400030f14e4 */
[----:B0-----:R-:W-:Y:S02]  /*a2d0*/  @!P5 LEA R8, P6, R22, R4, 0x2 ;  /* 0x000000041608d211 */ /* 0x001fe400078c10ff */
[----:B------:R-:W-:Y:S01]  /*a2e0*/  @!P4 LEA.HI.X R7, R23, R5, R227, 0x2, P0 ;  /* 0x000000051707c211 */ /* 0x000fe200000f14e3 */
[----:B------:R-:W-:Y:S01]  /*a2f0*/  @!P1 ST.E.64 desc[UR40][R14.64], R114 ;  /* 0x000000720e009985 */ /* 0x000fe2000c101b28 */
[----:B------:R-:W-:-:S02]  /*a300*/  ISETP.GE.AND P0, PT, R18, UR4, PT ;  /* 0x0000000412007c0c */ /* 0x000fc4000bf06270 */
[-C--:B------:R-:W-:Y:S01]  /*a310*/  @!P5 LEA.HI.X R9, R22, R5.reuse, R226, 0x2, P6 ;  /* 0x000000051609d211 */ /* 0x080fe200030f14e2 */
[----:B------:R0:W-:Y:S01]  /*a320*/  @!P4 ST.E.64 desc[UR40][R6.64], R118 ;  /* 0x000000760600c985 */ /* 0x0001e2000c101b28 */
[----:B------:R-:W-:Y:S02]  /*a330*/  ISETP.GE.AND P1, PT, R25, UR4, PT ;  /* 0x0000000419007c0c */ /* 0x000fe4000bf26270 */
[----:B-1----:R-:W-:Y:S01]  /*a340*/  @!P3 LEA R20, P2, R19, R4, 0x2 ;  /* 0x000000041314b211 */ /* 0x002fe200078410ff */
[----:B------:R1:W-:Y:S01]  /*a350*/  @!P5 ST.E.64 desc[UR40][R8.64], R122 ;  /* 0x0000007a0800d985 */ /* 0x0003e2000c101b28 */
[----:B------:R-:W-:Y:S02]  /*a360*/  ISETP.GE.AND P4, PT, R17, UR4, PT ;  /* 0x0000000411007c0c */ /* 0x000fe4000bf86270 */
[----:B------:R-:W-:Y:S02]  /*a370*/  ISETP.GE.AND P5, PT, R16, UR4, PT ;  /* 0x0000000410007c0c */ /* 0x000fe4000bfa6270 */
[----:B------:R-:W-:-:S02]  /*a380*/  @!P3 LEA.HI.X R21, R19, R5, R225, 0x2, P2 ;  /* 0x000000051315b211 */ /* 0x000fc400010f14e1 */
[----:B------:R-:W-:Y:S02]  /*a390*/  ISETP.GE.AND P2, PT, R3, UR4, PT ;  /* 0x0000000403007c0c */ /* 0x000fe4000bf46270 */
[CC--:B----4-:R-:W-:Y:S01]  /*a3a0*/  @!P0 LEA R10, P6, R18.reuse, R4.reuse, 0x2 ;  /* 0x00000004120a8211 */ /* 0x0d0fe200078c10ff */
[----:B------:R4:W-:Y:S01]  /*a3b0*/  @!P3 ST.E.64 desc[UR40][R20.64], R126 ;  /* 0x0000007e1400b985 */ /* 0x0009e2000c101b28 */
[-C--:B--2---:R-:W-:Y:S02]  /*a3c0*/  @!P1 LEA R12, P3, R25, R4.reuse, 0x2 ;  /* 0x00000004190c9211 */ /* 0x084fe400078610ff */
[-C--:B------:R-:W-:Y:S02]  /*a3d0*/  @!P0 LEA.HI.X R11, R18, R5.reuse, R224, 0x2, P6 ;  /* 0x00000005120b8211 */ /* 0x080fe400030f14e0 */
[----:B0-----:R-:W-:Y:S02]  /*a3e0*/  @!P4 LEA R6, P6, R17, R4, 0x2 ;  /* 0x000000041106c211 */ /* 0x001fe400078c10ff */
[----:B------:R-:W-:Y:S01]  /*a3f0*/  @!P1 LEA.HI.X R13, R25, R5, R0, 0x2, P3 ;  /* 0x00000005190d9211 */ /* 0x000fe200018f1400 */
[----:B------:R4:W-:Y:S01]  /*a400*/  @!P0 ST.E.64 desc[UR40][R10.64], R130 ;  /* 0x000000820a008985 */ /* 0x0009e2000c101b28 */
[----:B------:R-:W-:-:S02]  /*a410*/  SHF.R.S32.HI R25, RZ, 0x1f, R16 ;  /* 0x0000001fff197819 */ /* 0x000fc40000011410 */
[CC--:B-1----:R-:W-:Y:S02]  /*a420*/  @!P5 LEA R8, P3, R16.reuse, R4.reuse, 0x2 ;  /* 0x000000041008d211 */ /* 0x0c2fe400078610ff */
[-C--:B------:R-:W-:Y:S02]  /*a430*/  @!P4 LEA.HI.X R7, R17, R5.reuse, R223, 0x2, P6 ;  /* 0x000000051107c211 */ /* 0x080fe400030f14df */
[----:B------:R-:W-:Y:S02]  /*a440*/  SHF.R.S32.HI R0, RZ, 0x1f, R3 ;  /* 0x0000001fff007819 */ /* 0x000fe40000011403 */
[C---:B------:R-:W-:Y:S01]  /*a450*/  @!P2 LEA R14, P6, R3.reuse, R4, 0x2 ;  /* 0x00000004030ea211 */ /* 0x040fe200078c10ff */
[----:B------:R4:W-:Y:S01]  /*a460*/  @!P4 ST.E.64 desc[UR40][R6.64], R134 ;  /* 0x000000860600c985 */ /* 0x0009e2000c101b28 */
[-C--:B------:R-:W-:Y:S02]  /*a470*/  @!P5 LEA.HI.X R9, R16, R5.reuse, R25, 0x2, P3 ;  /* 0x000000051009d211 */ /* 0x080fe400018f1419 */
[----:B------:R-:W-:Y:S01]  /*a480*/  @!P2 LEA.HI.X R15, R3, R5, R0, 0x2, P6 ;  /* 0x00000005030fa211 */ /* 0x000fe200030f1400 */
[----:B------:R-:W-:-:S02]  /*a490*/  VIADD R3, R2, 0xf8 ;  /* 0x000000f802037836 */ /* 0x000fc40000000000 */
[----:B------:R4:W-:Y:S03]  /*a4a0*/  @!P5 ST.E.64 desc[UR40][R8.64], R138 ;  /* 0x0000008a0800d985 */ /* 0x0009e6000c101b28 */
[----:B------:R-:W-:Y:S01]  /*a4b0*/  ISETP.GE.AND P0, PT, R3, UR4, PT ;  /* 0x0000000403007c0c */ /* 0x000fe2000bf06270 */
[----:B------:R4:W-:Y:S04]  /*a4c0*/  @!P1 ST.E.64 desc[UR40][R12.64], R142 ;  /* 0x0000008e0c009985 */ /* 0x0009e8000c101b28 */
[----:B------:R4:W-:Y:S08]  /*a4d0*/  @!P2 ST.E.64 desc[UR40][R14.64], R146 ;  /* 0x000000920e00a985 */ /* 0x0009f0000c101b28 */
[----:B------:R-:W-:Y:S05]  /*a4e0*/  @P0 BRA `(.L_x_392) ;  /* 0x0000000c00f00947 */ /* 0x000fea0003800000 */
[----:B------:R-:W-:Y:S02]  /*a4f0*/  LEA R4, P0, R3, R4, 0x2 ;  /* 0x0000000403047211 */ /* 0x000fe400078010ff */
[----:B------:R-:W-:-:S04]  /*a500*/  SHF.R.S32.HI R0, RZ, 0x1f, R3 ;  /* 0x0000001fff007819 */ /* 0x000fc80000011403 */
[----:B------:R-:W-:-:S05]  /*a510*/  LEA.HI.X R5, R3, R5, R0, 0x2, P0 ;  /* 0x0000000503057211 */ /* 0x000fca00000f1400 */
[----:B------:R2:W-:Y:S01]  /*a520*/  ST.E.64 desc[UR40][R4.64], R150 ;  /* 0x0000009604007985 */ /* 0x0005e2000c101b28 */
[----:B------:R-:W-:Y:S05]  /*a530*/  BRA `(.L_x_392) ;  /* 0x0000000c00dc7947 */ /* 0x000fea0003800000 */
.L_x_383:
[----:B------:R-:W-:Y:S02]  /*a540*/  ULDC.64 UR8, c[0x0][0xc00] ;  /* 0x0003000000087ab9 */ /* 0x000fe40000000a00 */
[----:B------:R-:W-:-:S04]  /*a550*/  UISETP.NE.U32.AND UP0, UPT, UR8, URZ, UPT ;  /* 0x0000003f0800728c */ /* 0x000fc8000bf05070 */
[----:B------:R-:W-:-:S03]  /*a560*/  UISETP.NE.AND.EX UP0, UPT, UR9, URZ, UPT, UP0 ;  /* 0x0000003f0900728c */ /* 0x000fc6000bf05300 */
[----:B------:R-:W-:Y:S02]  /*a570*/  ULDC.64 UR8, c[0x0][0xc00] ;  /* 0x0003000000087ab9 */ /* 0x000fe40000000a00 */
[----:B------:R-:W-:Y:S01]  /*a580*/  UIMAD.WIDE UR8, UR46, 0x4, UR8 ;  /* 0x000000042e0878a5 */ /* 0x000fe2000f8e0208 */
[----:B------:R-:W-:-:S05]  /*a590*/  PLOP3.LUT P1, PT, PT, PT, UP0, 0x80, 0x0 ;  /* 0x000000000000781c */ /* 0x000fca0003f2f008 */
[----:B------:R-:W-:Y:S02]  /*a5a0*/  IMAD.U32 R4, RZ, RZ, UR8 ;  /* 0x00000008ff047e24 */ /* 0x000fe4000f8e00ff */
[----:B------:R-:W-:Y:S01]  /*a5b0*/  IMAD.U32 R5, RZ, RZ, UR9 ;  /* 0x00000009ff057e24 */ /* 0x000fe2000f8e00ff */
[----:B------:R-:W-:Y:S02]  /*a5c0*/  ULDC.64 UR8, c[0x0][0xc08] ;  /* 0x0003020000087ab9 */ /* 0x000fe40000000a00 */
[----:B------:R-:W-:-:S03]  /*a5d0*/  UISETP.NE.U32.AND UP1, UPT, UR8, URZ, UPT ;  /* 0x0000003f0800728c */ /* 0x000fc6000bf25070 */
[----:B------:R-:W2:Y:S01]  /*a5e0*/  @P1 LDG.E R8, desc[UR40][R4.64] ;  /* 0x0000002804081981 */ /* 0x000ea2000c1e1900 */
[----:B------:R-:W-:Y:S01]  /*a5f0*/  UISETP.NE.AND.EX UP1, UPT, UR9, URZ, UPT, UP1 ;  /* 0x0000003f0900728c */ /* 0x000fe2000bf25310 */
[----:B------:R-:W-:Y:S02]  /*a600*/  ULDC UR4, c[0x0][0xa88] ;  /* 0x0002a20000047ab9 */ /* 0x000fe40000000800 */
[----:B------:R-:W-:-:S03]  /*a610*/  IMAD.U32 R0, RZ, RZ, UR4 ;  /* 0x00000004ff007e24 */ /* 0x000fc6000f8e00ff */
[----:B------:R-:W-:-:S05]  /*a620*/  PLOP3.LUT P2, PT, PT, PT, UP1, 0x80, 0x0 ;  /* 0x000000000000781c */ /* 0x000fca0003f4f018 */
[----:B------:R-:W-:Y:S02]  /*a630*/  @UP1 ULDC.64 UR8, c[0x0][0xc08] ;  /* 0x0003020000081ab9 */ /* 0x000fe40000000a00 */
[----:B------:R-:W-:-:S06]  /*a640*/  @UP1 UIMAD.WIDE UR8, UR46, 0x4, UR8 ;  /* 0x000000042e0818a5 */ /* 0x000fcc000f8e0208 */
[----:B------:R-:W-:Y:S02]  /*a650*/  IMAD.U32 R6, RZ, RZ, UR8 ;  /* 0x00000008ff067e24 */ /* 0x000fe4000f8e00ff */
[----:B------:R-:W-:-:S05]  /*a660*/  IMAD.U32 R7, RZ, RZ, UR9 ;  /* 0x00000009ff077e24 */ /* 0x000fca000f8e00ff */
[----:B------:R0:W5:Y:S01]  /*a670*/  @P2 LDG.E R0, desc[UR40][R6.64] ;  /* 0x0000002806002981 */ /* 0x000162000c1e1900 */
[----:B------:R-:W-:Y:S01]  /*a680*/  UMOV UR4, URZ ;  /* 0x0000003f00047c82 */ /* 0x000fe20008000000 */
[----:B------:R-:W-:Y:S01]  /*a690*/  UISETP.NE.AND UP1, UPT, UR39, URZ, UPT ;  /* 0x0000003f2700728c */ /* 0x000fe2000bf25270 */
[----:B------:R-:W1:Y:S10]  /*a6a0*/  S2R R3, SR_TID.X ;  /* 0x0000000000037919 */ /* 0x000e740000002100 */
[----:B------:R-:W-:Y:S01]  /*a6b0*/  @!UP1 ULDC UR39, c[0x0][0xad4] ;  /* 0x0002b50000279ab9 */ /* 0x000fe20000000800 */
[----:B--2---:R-:W-:Y:S01]  /*a6c0*/  @P1 R2UR UR4, R8 ;  /* 0x00000000080412ca */ /* 0x004fe200000e0000 */
[----:B-1----:R-:W-:-:S05]  /*a6d0*/  VIADD R8, R3, 0xffffff80 ;  /* 0xffffff8003087836 */ /* 0x002fca0000000000 */
[----:B------:R-:W-:-:S07]  /*a6e0*/  ISETP.GT.AND P0, PT, R8, 0x7f, PT ;  /* 0x0000007f0800780c */ /* 0x000fce0003f04270 */
[----:B------:R-:W-:Y:S01]  /*a6f0*/  USHF.R.S32.HI UR19, URZ, 0x1f, UR4 ;  /* 0x0000001f3f137899 */ /* 0x000fe20008011404 */
[----:B0-----:R-:W-:Y:S11]  /*a700*/  @P2 BRA `(.L_x_395) ;  /* 0x0000000000102947 */ /* 0x001ff60003800000 */
[----:B------:R-:W-:Y:S05]  /*a710*/  @!P1 BRA `(.L_x_395) ;  /* 0x00000000000c9947 */ /* 0x000fea0003800000 */
[----:B------:R-:W2:Y:S04]  /*a720*/  LDG.E R3, desc[UR40][R4.64] ;  /* 0x0000002804037981 */ /* 0x000ea8000c1e1900 */
[----:B-----5:R-:W2:Y:S02]  /*a730*/  LDG.E R0, desc[UR40][R4.64+0x4] ;  /* 0x0000042804007981 */ /* 0x020ea4000c1e1900 */
[----:B--2---:R-:W-:-:S07]  /*a740*/  IMAD.IADD R0, R0, 0x1, -R3 ;  /* 0x0000000100007824 */ /* 0x004fce00078e0a03 */
.L_x_395:
[----:B------:R-:W-:Y:S01]  /*a750*/  USEL UR46, UR46, URZ, !UP0 ;  /* 0x0000003f2e2e7287 */ /* 0x000fe2000c000000 */
[----:B------:R-:W-:Y:S01]  /*a760*/  BSSY B1, `(.L_x_396) ;  /* 0x0000039000017945 */ /* 0x000fe20003800000 */
[----:B------:R-:W-:-:S03]  /*a770*/  USEL UR45, UR45, URZ, !UP0 ;  /* 0x0000003f2d2d7287 */ /* 0x000fc6000c000000 */
[----:B------:R-:W-:Y:S09]  /*a780*/  @P0 BRA `(.L_x_397) ;  /* 0x0000000000d80947 */ /* 0x000ff20003800000 */
[----:B------:R-:W0:Y:S01]  /*a790*/  S2R R3, SR_TID.X ;  /* 0x0000000000037919 */ /* 0x000e220000002100 */
[----:B------:R-:W1:Y:S01]  /*a7a0*/  LDC R9, c[0x0][0xbe8] ;  /* 0x0002fa00ff097b82 */ /* 0x000e620000000800 */
[----:B------:R-:W-:-:S04]  /*a7b0*/  IMAD.U32 R4, RZ, RZ, UR44 ;  /* 0x0000002cff047e24 */ /* 0x000fc8000f8e00ff */
[----:B0-----:R-:W-:Y:S02]  /*a7c0*/  IMAD R3, R4, 0x80, R3 ;  /* 0x0000008004037824 */ /* 0x001fe400078e0203 */
[----:B-1---5:R-:W-:Y:S02]  /*a7d0*/  IMAD R4, R0, R9, RZ ;  /* 0x0000000900047224 */ /* 0x022fe400078e02ff */
[----:B------:R-:W-:-:S05]  /*a7e0*/  VIADD R6, R3, 0xffffff80 ;  /* 0xffffff8003067836 */ /* 0x000fca0000000000 */
[----:B------:R-:W-:-:S13]  /*a7f0*/  ISETP.GE.AND P0, PT, R6, R4, PT ;  /* 0x000000040600720c */ /* 0x000fda0003f06270 */
[----:B------:R-:W-:Y:S05]  /*a800*/  @P0 BRA `(.L_x_397) ;  /* 0x0000000000b80947 */ /* 0x000fea0003800000 */
[----:B------:R-:W-:Y:S01]  /*a810*/  ISETP.NE.AND P0, PT, R9, 0x1, PT ;  /* 0x000000010900780c */ /* 0x000fe20003f05270 */
[----:B------:R-:W-:Y:S01]  /*a820*/  UISETP.GT.AND UP0, UPT, UR39, 0x1, UPT ;  /* 0x000000012700788c */ /* 0x000fe2000bf04270 */
[----:B------:R-:W-:-:S03]  /*a830*/  UMOV UR17, 0x9b8 ;  /* 0x000009b800117882 */ /* 0x000fc60000000000 */
[----:B------:R-:W-:Y:S02]  /*a840*/  USEL UR17, UR17, 0x978, UP0 ;  /* 0x0000097811117887 */ /* 0x000fe40008000000 */
[----:B------:R-:W-:-:S06]  /*a850*/  USEL UR16, UR42, URZ, UP0 ;  /* 0x0000003f2a107287 */ /* 0x000fcc0008000000 */
[----:B------:R-:W0:Y:S04]  /*a860*/  @P0 LDC R3, c[0x0][0xbec] ;  /* 0x0002fb00ff030b82 */ /* 0x000e280000000800 */
[----:B------:R-:W-:Y:S01]  /*a870*/  ULDC.64 UR8, c[0x0][UR17+0x218] ;  /* 0x0000860011087abb */ /* 0x000fe20008000a00 */
[----:B------:R-:W-:Y:S01]  /*a880*/  ULDC.64 UR12, c[0x0][UR17+0x220] ;  /* 0x00008800110c7abb */ /* 0x000fe20008000a00 */
[----:B------:R-:W-:Y:S01]  /*a890*/  ULDC.64 UR14, c[0x0][UR17+0x228] ;  /* 0x00008a00110e7abb */ /* 0x000fe20008000a00 */
[----:B------:R-:W-:Y:S01]  /*a8a0*/  UIMAD.WIDE.U32 UR10, UR8, UR43, URZ ;  /* 0x0000002b080a72a5 */ /* 0x000fe2000f8e003f */
[----:B------:R-:W1:Y:S01]  /*a8b0*/  @P0 LDC R5, c[0x0][0xbf0] ;  /* 0x0002fc00ff050b82 */ /* 0x000e620000000800 */
[----:B------:R-:W-:Y:S02]  /*a8c0*/  UIMAD UR18, UR9, UR43, URZ ;  /* 0x0000002b091272a4 */ /* 0x000fe4000f8e023f */
[----:B------:R-:W-:-:S02]  /*a8d0*/  UIMAD UR13, UR13, UR46, URZ ;  /* 0x0000002e0d0d72a4 */ /* 0x000fc4000f8e023f */
[----:B------:R-:W-:Y:S02]  /*a8e0*/  UIMAD.WIDE.U32 UR20, UR14, UR16, URZ ;  /* 0x000000100e1472a5 */ /* 0x000fe4000f8e003f */
[----:B------:R-:W-:Y:S02]  /*a8f0*/  UIMAD.WIDE.U32 UR8, UR12, UR46, URZ ;  /* 0x0000002e0c0872a5 */ /* 0x000fe4000f8e003f */
[----:B------:R-:W-:Y:S02]  /*a900*/  UIMAD UR14, UR15, UR16, URZ ;  /* 0x000000100f0e72a4 */ /* 0x000fe4000f8e023f */
[----:B------:R-:W-:Y:S02]  /*a910*/  UIMAD UR13, UR12, UR45, UR13 ;  /* 0x0000002d0c0d72a4 */ /* 0x000fe4000f8e020d */
[----:B------:R-:W-:Y:S02]  /*a920*/  UIADD3 UR10, UP1, UP2, UR8, UR10, UR4 ;  /* 0x0000000a080a7290 */ /* 0x000fe4000fa3e004 */
[----:B------:R-:W-:Y:S01]  /*a930*/  UIADD3 UR14, UR21, UR14, URZ ;  /* 0x0000000e150e7290 */ /* 0x000fe2000fffe03f */
[----:B0-----:R-:W-:Y:S01]  /*a940*/  @P0 IMAD.HI.U32 R4, R6, R3, RZ ;  /* 0x0000000306040227 */ /* 0x001fe200078e00ff */
[----:B------:R-:W-:-:S02]  /*a950*/  UIADD3 UR18, UR11, UR18, URZ ;  /* 0x000000120b127290 */ /* 0x000fc4000fffe03f */
[----:B------:R-:W-:Y:S01]  /*a960*/  UIADD3 UR13, UR9, UR13, URZ ;  /* 0x0000000d090d7290 */ /* 0x000fe2000fffe03f */
[----:B------:R-:W-:Y:S02]  /*a970*/  IMAD.MOV.U32 R3, RZ, RZ, R6 ;  /* 0x000000ffff037224 */ /* 0x000fe400078e0006 */
[----:B------:R-:W-:Y:S01]  /*a980*/  IMAD.U32 R10, RZ, RZ, UR14 ;  /* 0x0000000eff0a7e24 */ /* 0x000fe2000f8e00ff */
[----:B------:R-:W-:Y:S01]  /*a990*/  ULDC.64 UR8, c[0x0][UR17+0x210] ;  /* 0x0000840011087abb */ /* 0x000fe20008000a00 */
[----:B-1----:R-:W-:Y:S01]  /*a9a0*/  @P0 SHF.R.U32.HI R3, RZ, R5, R4 ;  /* 0x00000005ff030219 */ /* 0x002fe20000011604 */
[----:B------:R-:W-:Y:S02]  /*a9b0*/  IMAD.U32 R4, RZ, RZ, UR20 ;  /* 0x00000014ff047e24 */ /* 0x000fe4000f8e00ff */
[----:B------:R-:W-:Y:S01]  /*a9c0*/  IMAD.U32 R5, RZ, RZ, UR21 ;  /* 0x00000015ff057e24 */ /* 0x000fe2000f8e00ff */
[--C-:B------:R-:W-:Y:S01]  /*a9d0*/  SHF.R.S32.HI R5, RZ, 0x1f, R3.reuse ;  /* 0x0000001fff057819 */ /* 0x100fe20000011403 */
[----:B------:R-:W-:Y:S01]  /*a9e0*/  IMAD.MOV R7, RZ, RZ, -R3 ;  /* 0x000000ffff077224 */ /* 0x000fe200078e0a03 */
[----:B------:R-:W-:Y:S01]  /*a9f0*/  IADD3 R4, P0, P1, R3, UR10, R4 ;  /* 0x0000000a03047c10 */ /* 0x000fe2000f91e004 */
[----:B------:R-:W-:-:S02]  /*aa00*/  UIADD3.X UR10, UR13, UR18, UR19, UP1, UP2 ;  /* 0x000000120d0a7290 */ /* 0x000fc40008fe4413 */
[----:B------:R-:W-:-:S04]  /*aa10*/  IMAD R7, R9, R7, R6 ;  /* 0x0000000709077224 */ /* 0x000fc800078e0206 */
[----:B------:R-:W-:Y:S01]  /*aa20*/  IADD3.X R5, R5, UR10, R10, P0, P1 ;  /* 0x0000000a05057c10 */ /* 0x000fe200087e240a */
[C---:B------:R-:W-:Y:S01]  /*aa30*/  IMAD R6, R7.reuse, UR9, RZ ;  /* 0x0000000907067c24 */ /* 0x040fe2000f8e02ff */
[----:B------:R-:W-:Y:S01]  /*aa40*/  SHF.R.S32.HI R3, RZ, 0x1f, R7 ;  /* 0x0000001fff037819 */ /* 0x000fe20000011407 */
[----:B------:R-:W-:Y:S01]  /*aa50*/  ULDC.64 UR10, c[0x0][0xba8] ;  /* 0x0002ea00000a7ab9 */ /* 0x000fe20000000a00 */
[----:B------:R-:W-:Y:S01]  /*aa60*/  @!UP0 ULDC UR10, c[0x0][0xb50] ;  /* 0x0002d400000a8ab9 */ /* 0x000fe20000000800 */
[----:B------:R-:W-:Y:S01]  /*aa70*/  IMAD.WIDE.U32 R4, R7, UR8, R4 ;  /* 0x0000000807047c25 */ /* 0x000fe2000f8e0004 */
[----:B------:R-:W-:-:S03]  /*aa80*/  @!UP0 ULDC UR11, c[0x0][0xb54] ;  /* 0x0002d500000b8ab9 */ /* 0x000fc60000000800 */
[----:B------:R-:W-:Y:S01]  /*aa90*/  IMAD R3, R3, UR8, R6 ;  /* 0x0000000803037c24 */ /* 0x000fe2000f8e0206 */
[----:B------:R-:W-:-:S03]  /*aaa0*/  LEA R6, P0, R4, UR10, 0x2 ;  /* 0x0000000a04067c11 */ /* 0x000fc6000f8010ff */
[----:B------:R-:W-:-:S05]  /*aab0*/  IMAD.IADD R3, R5, 0x1, R3 ;  /* 0x0000000105037824 */ /* 0x000fca00078e0203 */
[----:B------:R-:W-:Y:S01]  /*aac0*/  LEA.HI.X R7, R4, UR11, R3, 0x2, P0 ;  /* 0x0000000b04077c11 */ /* 0x000fe200080f1403 */
[----:B------:R-:W-:-:S05]  /*aad0*/  IMAD.MOV.U32 R3, RZ, RZ, -0x800000 ;  /* 0xff800000ff037424 */ /* 0x000fca00078e00ff */
[----:B------:R0:W-:Y:S02]  /*aae0*/  STG.E desc[UR40][R6.64], R3 ;  /* 0x0000000306007986 */ /* 0x0001e4000c101928 */
.L_x_397:
[----:B------:R-:W-:Y:S05]  /*aaf0*/  BSYNC B1 ;  /* 0x0000000000017941 */ /* 0x000fea0003800000 */
.L_x_396:
[----:B------:R-:W-:-:S06]  /*ab00*/  UISETP.GT.AND UP0, UPT, UR39, 0x1, UPT ;  /* 0x000000012700788c */ /* 0x000fcc000bf04270 */
[----:B------:R-:W-:-:S13]  /*ab10*/  PLOP3.LUT P0, PT, PT, PT, UP0, 0x80, 0x0 ;  /* 0x000000000000781c */ /* 0x000fda0003f0f008 */
[----:B------:R-:W-:Y:S05]  /*ab20*/  @P0 BRA `(.L_x_392) ;  /* 0x0000000800600947 */ /* 0x000fea0003800000 */
[----:B------:R-:W1:Y:S01]  /*ab30*/  LDC R11, c[0x0][0xbe8] ;  /* 0x0002fa00ff0b7b82 */ /* 0x000e620000000800 */
[----:B0-----:R-:W-:Y:S01]  /*ab40*/  SHF.R.S32.HI R3, RZ, 0x1f, R8 ;  /* 0x0000001fff037819 */ /* 0x001fe20000011408 */
[----:B------:R-:W-:Y:S01]  /*ab50*/  ULDC.64 UR10, c[0x0][0xaa0] ;  /* 0x0002a800000a7ab9 */ /* 0x000fe20000000a00 */
[----:B------:R-:W-:Y:S01]  /*ab60*/  BSSY B1, `(.L_x_398) ;  /* 0x0000052000017945 */ /* 0x000fe20003800000 */
[----:B------:R-:W-:Y:S01]  /*ab70*/  UIMAD.WIDE.U32 UR8, UR4, UR10, URZ ;  /* 0x0000000a040872a5 */ /* 0x000fe2000f8e003f */
[----:B------:R-:W-:Y:S01]  /*ab80*/  LEA.HI R3, R3, R8, RZ, 0x3 ;  /* 0x0000000803037211 */ /* 0x000fe200078f18ff */
[----:B------:R-:W-:-:S03]  /*ab90*/  UIMAD UR10, UR19, UR10, URZ ;  /* 0x0000000a130a72a4 */ /* 0x000fc6000f8e023f */
[----:B------:R-:W-:Y:S01]  /*aba0*/  LOP3.LUT R9, R3, 0xfffffff8, RZ, 0xc0, !PT ;  /* 0xfffffff803097812 */ /* 0x000fe200078ec0ff */
[----:B------:R-:W-:Y:S01]  /*abb0*/  UIMAD UR10, UR4, UR11, UR10 ;  /* 0x0000000b040a72a4 */ /* 0x000fe2000f8e020a */
[----:B------:R-:W-:-:S03]  /*abc0*/  SHF.R.S32.HI R13, RZ, 0x3, R3 ;  /* 0x00000003ff0d7819 */ /* 0x000fc60000011403 */
[----:B------:R-:W-:Y:S01]  /*abd0*/  IMAD.IADD R10, R8, 0x1, -R9 ;  /* 0x00000001080a7824 */ /* 0x000fe200078e0a09 */
[----:B------:R-:W-:Y:S01]  /*abe0*/  UIADD3 UR9, UR9, UR10, URZ ;  /* 0x0000000a09097290 */ /* 0x000fe2000fffe03f */
[----:B------:R-:W-:Y:S02]  /*abf0*/  IMAD.U32 R8, RZ, RZ, UR44 ;  /* 0x0000002cff087e24 */ /* 0x000fe4000f8e00ff */
[----:B------:R-:W-:Y:S01]  /*ac00*/  IMAD R3, R10, 0x20, R13 ;  /* 0x000000200a037824 */ /* 0x000fe200078e020d */
[----:B------:R-:W-:Y:S02]  /*ac10*/  ULDC.64 UR10, c[0x0][0xae8] ;  /* 0x0002ba00000a7ab9 */ /* 0x000fe40000000a00 */
[----:B------:R-:W-:Y:S01]  /*ac20*/  UIMAD.WIDE.U32 UR8, UR43, UR10, UR8 ;  /* 0x0000000a2b0872a5 */ /* 0x000fe2000f8e0008 */
[----:B------:R-:W-:Y:S01]  /*ac30*/  IMAD R8, R8, 0x80, R3 ;  /* 0x0000008008087824 */ /* 0x000fe200078e0203 */
[----:B-1----:R-:W-:Y:S02]  /*ac40*/  ISETP.NE.AND P0, PT, R11, 0x1, PT ;  /* 0x000000010b00780c */ /* 0x002fe40003f05270 */
[----:B------:R-:W-:Y:S01]  /*ac50*/  UIMAD UR9, UR43, UR11, UR9 ;  /* 0x0000000b2b0972a4 */ /* 0x000fe2000f8e0209 */
[----:B------:R-:W-:-:S02]  /*ac60*/  IMAD.MOV.U32 R3, RZ, RZ, R8 ;  /* 0x000000ffff037224 */ /* 0x000fc400078e0008 */
[----:B------:R-:W-:Y:S02]  /*ac70*/  ULDC.64 UR10, c[0x0][0xaf0] ;  /* 0x0002bc00000a7ab9 */ /* 0x000fe40000000a00 */
[----:B------:R-:W-:Y:S02]  /*ac80*/  UIMAD UR45, UR45, UR10, URZ ;  /* 0x0000000a2d2d72a4 */ /* 0x000fe4000f8e023f */
[----:B------:R-:W-:Y:S02]  /*ac90*/  UIMAD.WIDE.U32 UR8, UR46, UR10, UR8 ;  /* 0x0000000a2e0872a5 */ /* 0x000fe4000f8e0008 */
[----:B------:R-:W-:Y:S02]  /*aca0*/  UIMAD UR4, UR46, UR11, UR45 ;  /* 0x0000000b2e0472a4 */ /* 0x000fe4000f8e022d */
[----:B------:R-:W0:Y:S02]  /*acb0*/  @P0 LDC R5, c[0x0][0xbec] ;  /* 0x0002fb00ff050b82 */ /* 0x000e240000000800 */
[----:B------:R-:W-:Y:S01]  /*acc0*/  UIADD3 UR4, UR9, UR4, URZ ;  /* 0x0000000409047290 */ /* 0x000fe2000fffe03f */
[----:B------:R-:W-:-:S05]  /*acd0*/  ULDC.64 UR10, c[0x0][0xae0] ;  /* 0x0002b800000a7ab9 */ /* 0x000fca0000000a00 */
[----:B------:R-:W1:Y:S01]  /*ace0*/  @P0 LDC R7, c[0x0][0xbf0] ;  /* 0x0002fc00ff070b82 */ /* 0x000e620000000800 */
[----:B0-----:R-:W-:-:S04]  /*acf0*/  @P0 IMAD.HI.U32 R4, R8, R5, RZ ;  /* 0x0000000508040227 */ /* 0x001fc800078e00ff */
[----:B------:R-:W-:Y:S02]  /*ad00*/  IMAD.U32 R5, RZ, RZ, UR9 ;  /* 0x00000009ff057e24 */ /* 0x000fe4000f8e00ff */
[----:B------:R-:W-:Y:S01]  /*ad10*/  IMAD.U32 R5, RZ, RZ, UR4 ;  /* 0x00000004ff057e24 */ /* 0x000fe2000f8e00ff */
[----:B-1----:R-:W-:Y:S01]  /*ad20*/  @P0 SHF.R.U32.HI R3, RZ, R7, R4 ;  /* 0x00000007ff030219 */ /* 0x002fe20000011604 */
[----:B------:R-:W-:Y:S01]  /*ad30*/  IMAD.U32 R4, RZ, RZ, UR8 ;  /* 0x00000008ff047e24 */ /* 0x000fe2000f8e00ff */
[----:B------:R-:W-:Y:S02]  /*ad40*/  ULDC.64 UR8, c[0x0][0xad8] ;  /* 0x0002b60000087ab9 */ /* 0x000fe40000000a00 */
[--C-:B------:R-:W-:Y:S01]  /*ad50*/  SHF.R.S32.HI R6, RZ, 0x1f, R3.reuse ;  /* 0x0000001fff067819 */ /* 0x100fe20000011403 */
[----:B------:R-:W-:Y:S02]  /*ad60*/  IMAD.MOV R7, RZ, RZ, -R3 ;  /* 0x000000ffff077224 */ /* 0x000fe400078e0a03 */
[----:B------:R-:W-:-:S04]  /*ad70*/  IMAD.WIDE.U32 R4, R3, UR10, R4 ;  /* 0x0000000a03047c25 */ /* 0x000fc8000f8e0004 */
[----:B------:R-:W-:Y:S02]  /*ad80*/  IMAD R7, R11, R7, R8 ;  /* 0x000000070b077224 */ /* 0x000fe400078e0208 */
[----:B------:R-:W-:Y:S02]  /*ad90*/  IMAD R6, R6, UR10, RZ ;  /* 0x0000000a06067c24 */ /* 0x000fe4000f8e02ff */
[----:B------:R-:W-:Y:S02]  /*ada0*/  IMAD.U32 R8, RZ, RZ, UR44 ;  /* 0x0000002cff087e24 */ /* 0x000fe4000f8e00ff */
[----:B------:R-:W-:Y:S01]  /*adb0*/  IMAD R9, R3, UR11, R6 ;  /* 0x0000000b03097c24 */ /* 0x000fe2000f8e0206 */
[----:B------:R-:W-:Y:S01]  /*adc0*/  SHF.R.S32.HI R6, RZ, 0x1f, R7 ;  /* 0x0000001fff067819 */ /* 0x000fe20000011407 */
[----:B------:R-:W-:Y:S02]  /*add0*/  IMAD R8, R8, 0x80, R13 ;  /* 0x0000008008087824 */ /* 0x000fe400078e020d */
[----:B------:R-:W-:-:S02]  /*ade0*/  IMAD.IADD R5, R5, 0x1, R9 ;  /* 0x0000000105057824 */ /* 0x000fc400078e0209 */
[----:B------:R-:W-:Y:S02]  /*adf0*/  IMAD R6, R6, UR8, RZ ;  /* 0x0000000806067c24 */ /* 0x000fe4000f8e02ff */
[----:B------:R-:W-:-:S04]  /*ae00*/  IMAD.WIDE.U32 R4, R7, UR8, R4 ;  /* 0x0000000807047c25 */ /* 0x000fc8000f8e0004 */
[----:B------:R-:W-:Y:S01]  /*ae10*/  IMAD R9, R7, UR9, R6 ;  /* 0x0000000907097c24 */ /* 0x000fe2000f8e0206 */
[----:B------:R-:W-:Y:S01]  /*ae20*/  ULDC.64 UR8, c[0x0][0xa80] ;  /* 0x0002a00000087ab9 */ /* 0x000fe20000000a00 */
[----:B-----5:R-:W-:Y:S01]  /*ae30*/  IMAD R11, R0, R11, RZ ;  /* 0x0000000b000b7224 */ /* 0x020fe200078e02ff */
[----:B------:R-:W-:Y:S01]  /*ae40*/  LEA R6, P2, R4, UR8, 0x1 ;  /* 0x0000000804067c11 */ /* 0x000fe2000f8408ff */
[C---:B------:R-:W-:Y:S02]  /*ae50*/  VIADD R3, R8.reuse, 0x40 ;  /* 0x0000004008037836 */ /* 0x040fe40000000000 */
[----:B------:R-:W-:Y:S02]  /*ae60*/  IMAD.IADD R5, R5, 0x1, R9 ;  /* 0x0000000105057824 */ /* 0x000fe400078e0209 */
[----:B------:R-:W-:Y:S01]  /*ae70*/  VIADD R0, R8, 0x20 ;  /* 0x0000002008007836 */ /* 0x000fe20000000000 */
[----:B------:R-:W-:Y:S01]  /*ae80*/  ISETP.GE.AND P0, PT, R3, R11, PT ;  /* 0x0000000b0300720c */ /* 0x000fe20003f06270 */
[----:B------:R-:W-:Y:S01]  /*ae90*/  IMAD.SHL.U32 R7, R10, 0x8, RZ ;  /* 0x000000080a077824 */ /* 0x000fe200078e00ff */
[----:B------:R-:W-:-:S02]  /*aea0*/  LEA.HI.X R3, R4, UR9, R5, 0x1, P2 ;  /* 0x0000000904037c11 */ /* 0x000fc400090f0c05 */
[-C--:B------:R-:W-:Y:S01]  /*aeb0*/  ISETP.GE.AND P2, PT, R8, R11.reuse, PT ;  /* 0x0000000b0800720c */ /* 0x080fe20003f46270 */
[C---:B------:R-:W-:Y:S01]  /*aec0*/  VIADD R13, R7.reuse, 0xc0 ;  /* 0x000000c0070d7836 */ /* 0x040fe20000000000 */
[----:B------:R-:W-:Y:S01]  /*aed0*/  ISETP.GE.AND P1, PT, R0, R11, PT ;  /* 0x0000000b0000720c */ /* 0x000fe20003f26270 */
[C---:B------:R-:W-:Y:S01]  /*aee0*/  VIADD R15, R7.reuse, 0x40 ;  /* 0x00000040070f7836 */ /* 0x040fe20000000000 */
[----:B------:R0:W1:Y:S01]  /*aef0*/  SHFL.IDX PT, R4, R6, RZ, 0x181f ;  /* 0x00181fff06047589 */ /* 0x00006200000e0000 */
[----:B------:R-:W-:Y:S01]  /*af00*/  VIADD R9, R7, 0x80 ;  /* 0x0000008007097836 */ /* 0x000fe20000000000 */
[----:B------:R-:W-:Y:S02]  /*af10*/  SHF.R.S32.HI R14, RZ, 0x1f, R7 ;  /* 0x0000001fff0e7819 */ /* 0x000fe40000011407 */
[----:B------:R0:W2:Y:S01]  /*af20*/  SHFL.IDX PT, R0, R3, RZ, 0x181f ;  /* 0x00181fff03007589 */ /* 0x0000a200000e0000 */
[----:B------:R-:W-:Y:S02]  /*af30*/  SHF.R.S32.HI R10, RZ, 0x1f, R13 ;  /* 0x0000001fff0a7819 */ /* 0x000fe4000001140d */
[----:B------:R-:W-:-:S02]  /*af40*/  SHF.R.S32.HI R12, RZ, 0x1f, R15 ;  /* 0x0000001fff0c7819 */ /* 0x000fc4000001140f */
[----:B------:R-:W-:Y:S01]  /*af50*/  SHF.R.S32.HI R20, RZ, 0x1f, R9 ;  /* 0x0000001fff147819 */ /* 0x000fe20000011409 */
[----:B------:R-:W-:Y:S06]  /*af60*/  @P2 BRA `(.L_x_399) ;  /* 0x0000000000442947 */ /* 0x000fec0003800000 */
        /* <DEDUP_REMOVED lines=8> */
[----:B------:R3:W-:Y:S01]  /*aff0*/  @!P5 ST.E.128 desc[UR40][R24.64], RZ ;  /* 0x000000ff1800d985 */ /* 0x0007e2000c101d28 */
[----:B------:R-:W-:Y:S02]  /*b000*/  @!P4 LEA.HI.X R27, R15, R0, R12, 0x1, P6 ;  /* 0x000000000f1bc211 */ /* 0x000fe400030f0c0c */
[----:B------:R-:W-:-:S03]  /*b010*/  @!P3 LEA R28, P6, R9, R4, 0x1 ;  /* 0x00000004091cb211 */ /* 0x000fc600078c08ff */
[----:B------:R3:W-:Y:S01]  /*b020*/  @!P4 ST.E.128 desc[UR40][R26.64], RZ ;  /* 0x000000ff1a00c985 */ /* 0x0007e2000c101d28 */
[----:B------:R-:W-:Y:S02]  /*b030*/  @!P3 LEA.HI.X R29, R9, R0, R20, 0x1, P6 ;  /* 0x00000000091db211 */ /* 0x000fe400030f0c14 */
[----:B------:R-:W-:-:S03]  /*b040*/  @!P2 LEA R4, P6, R13, R4, 0x1 ;  /* 0x000000040d04a211 */ /* 0x000fc600078c08ff */
[----:B------:R3:W-:Y:S01]  /*b050*/  @!P3 ST.E.128 desc[UR40][R28.64], RZ ;  /* 0x000000ff1c00b985 */ /* 0x0007e2000c101d28 */
[----:B------:R-:W-:-:S05]  /*b060*/  @!P2 LEA.HI.X R5, R13, R0, R10, 0x1, P6 ;  /* 0x000000000d05a211 */ /* 0x000fca00030f0c0a */
[----:B------:R3:W-:Y:S04]  /*b070*/  @!P2 ST.E.128 desc[UR40][R4.64], RZ ;  /* 0x000000ff0400a985 */ /* 0x0007e8000c101d28 */
.L_x_399:
[----:B------:R-:W-:Y:S05]  /*b080*/  BSYNC B1 ;  /* 0x0000000000017941 */ /* 0x000fea0003800000 */
.L_x_398:
[----:B--2---:R2:W4:Y:S01]  /*b090*/  SHFL.IDX PT, R0, R3, 0x1, 0x181f ;  /* 0x00381f0003007f89 */ /* 0x00452200000e0000 */
[----:B------:R-:W-:Y:S03]  /*b0a0*/  BSSY B1, `(.L_x_400) ;  /* 0x0000014000017945 */ /* 0x000fe60003800000 */
[----:B-1-3--:R2:W1:Y:S01]  /*b0b0*/  SHFL.IDX PT, R4, R6, 0x1, 0x181f ;  /* 0x00381f0006047f89 */ /* 0x00a46200000e0000 */
[----:B------:R-:W-:Y:S05]  /*b0c0*/  @P1 BRA `(.L_x_401) ;  /* 0x0000000000441947 */ /* 0x000fea0003800000 */
[----:B------:R-:W-:Y:S02]  /*b0d0*/  ULDC UR4, c[0x0][0xac8] ;  /* 0x0002b20000047ab9 */ /* 0x000fe40000000800 */
[----:B------:R-:W-:Y:S02]  /*b0e0*/  ISETP.GE.AND P4, PT, R7, UR4, PT ;  /* 0x0000000407007c0c */ /* 0x000fe4000bf86270 */
[----:B------:R-:W-:Y:S02]  /*b0f0*/  ISETP.GE.AND P3, PT, R15, UR4, PT ;  /* 0x000000040f007c0c */ /* 0x000fe4000bf66270 */
[----:B------:R-:W-:Y:S02]  /*b100*/  ISETP.GE.AND P2, PT, R9, UR4, PT ;  /* 0x0000000409007c0c */ /* 0x000fe4000bf46270 */
[----:B------:R-:W-:-:S07]  /*b110*/  ISETP.GE.AND P1, PT, R13, UR4, PT ;  /* 0x000000040d007c0c */ /* 0x000fce000bf26270 */
[-C--:B-1----:R-:W-:Y:S02]  /*b120*/  @!P4 LEA R24, P6, R7, R4.reuse, 0x1 ;  /* 0x000000040718c211 */ /* 0x082fe400078c08ff */
[----:B------:R-:W-:Y:S02]  /*b130*/  @!P3 LEA R26, P5, R15, R4, 0x1 ;  /* 0x000000040f1ab211 */ /* 0x000fe400078a08ff */
[----:B----4-:R-:W-:Y:S02]  /*b140*/  @!P4 LEA.HI.X R25, R7, R0, R14, 0x1, P6 ;  /* 0x000000000719c211 */ /* 0x010fe400030f0c0e */
[----:B------:R-:W-:Y:S02]  /*b150*/  @!P2 LEA R28, P6, R9, R4, 0x1 ;  /* 0x00000004091ca211 */ /* 0x000fe400078c08ff */
[----:B------:R-:W-:Y:S01]  /*b160*/  @!P3 LEA.HI.X R27, R15, R0, R12, 0x1, P5 ;  /* 0x000000000f1bb211 */ /* 0x000fe200028f0c0c */
[----:B------:R3:W-:Y:S01]  /*b170*/  @!P4 ST.E.128 desc[UR40][R24.64], RZ ;  /* 0x000000ff1800c985 */ /* 0x0007e2000c101d28 */
[----:B------:R-:W-:-:S02]  /*b180*/  @!P1 LEA R4, P5, R13, R4, 0x1 ;  /* 0x000000040d049211 */ /* 0x000fc400078a08ff */
[-C--:B------:R-:W-:Y:S01]  /*b190*/  @!P2 LEA.HI.X R29, R9, R0.reuse, R20, 0x1, P6 ;  /* 0x00000000091da211 */ /* 0x080fe200030f0c14 */
[----:B------:R3:W-:Y:S01]  /*b1a0*/  @!P3 ST.E.128 desc[UR40][R26.64], RZ ;  /* 0x000000ff1a00b985 */ /* 0x0007e2000c101d28 */
[----:B------:R-:W-:-:S03]  /*b1b0*/  @!P1 LEA.HI.X R5, R13, R0, R10, 0x1, P5 ;  /* 0x000000000d059211 */ /* 0x000fc600028f0c0a */
[----:B------:R3:W-:Y:S04]  /*b1c0*/  @!P2 ST.E.128 desc[UR40][R28.64], RZ ;  /* 0x000000ff1c00a985 */ /* 0x0007e8000c101d28 */
[----:B------:R3:W-:Y:S02]  /*b1d0*/  @!P1 ST.E.128 desc[UR40][R4.64], RZ ;  /* 0x000000ff04009985 */ /* 0x0007e4000c101d28 */
.L_x_401:
[----:B------:R-:W-:Y:S05]  /*b1e0*/  BSYNC B1 ;  /* 0x0000000000017941 */ /* 0x000fea0003800000 */
.L_x_400:
[----:B----4-:R4:W0:Y:S01]  /*b1f0*/  SHFL.IDX PT, R0, R3, 0x2, 0x181f ;  /* 0x00581f0003007f89 */ /* 0x01082200000e0000 */
        /* <DEDUP_REMOVED lines=9> */
[-C--:B------:R-:W-:Y:S02]  /*b290*/  @!P2 LEA R26, P5, R15, R4.reuse, 0x1 ;  /* 0x000000040f1aa211 */ /* 0x080fe400078a08ff */
[----:B------:R-:W-:Y:S02]  /*b2a0*/  @!P1 LEA R28, P4, R9, R4, 0x1 ;  /* 0x00000004091c9211 */ /* 0x000fe400078808ff */
[----:B0-----:R-:W-:Y:S02]  /*b2b0*/  @!P3 LEA.HI.X R25, R7, R0, R14, 0x1, P6 ;  /* 0x000000000719b211 */ /* 0x001fe400030f0c0e */
[----:B------:R-:W-:Y:S02]  /*b2c0*/  @!P0 LEA R4, P6, R13, R4, 0x1 ;  /* 0x000000040d048211 */ /* 0x000fe400078c08ff */
[-C--:B------:R-:W-:Y:S01]  /*b2d0*/  @!P2 LEA.HI.X R27, R15, R0.reuse, R12, 0x1, P5 ;  /* 0x000000000f1ba211 */ /* 0x080fe200028f0c0c */
[----:B------:R3:W-:Y:S01]  /*b2e0*/  @!P3 ST.E.128 desc[UR40][R24.64], RZ ;  /* 0x000000ff1800b985 */ /* 0x0007e2000c101d28 */
[----:B------:R-:W-:-:S02]  /*b2f0*/  @!P1 LEA.HI.X R29, R9, R0, R20, 0x1, P4 ;  /* 0x00000000091d9211 */ /* 0x000fc400020f0c14 */
[----:B------:R-:W-:Y:S01]  /*b300*/  @!P0 LEA.HI.X R5, R13, R0, R10, 0x1, P6 ;  /* 0x000000000d058211 */ /* 0x000fe200030f0c0a */
[----:B------:R3:W-:Y:S04]  /*b310*/  @!P2 ST.E.128 desc[UR40][R26.64], RZ ;  /* 0x000000ff1a00a985 */ /* 0x0007e8000c101d28 */
[----:B------:R3:W-:Y:S04]  /*b320*/  @!P1 ST.E.128 desc[UR40][R28.64], RZ ;  /* 0x000000ff1c009985 */ /* 0x0007e8000c101d28 */
[----:B------:R3:W-:Y:S02]  /*b330*/  @!P0 ST.E.128 desc[UR40][R4.64], RZ ;  /* 0x000000ff04008985 */ /* 0x0007e4000c101d28 */
.L_x_403:
[----:B------:R-:W-:Y:S05]  /*b340*/  BSYNC B1 ;  /* 0x0000000000017941 */ /* 0x000fea0003800000 */
.L_x_402:
[----:B0-----:R-:W-:Y:S01]  /*b350*/  VIADD R0, R8, 0x60 ;  /* 0x0000006008007836 */ /* 0x001fe20000000000 */
[----:B--2-4-:R-:W0:Y:S04]  /*b360*/  SHFL.IDX PT, R3, R3, 0x3, 0x181f ;  /* 0x00781f0003037f89 */ /* 0x014e2800000e0000 */
[----:B------:R-:W-:Y:S01]  /*b370*/  ISETP.GE.AND P0, PT, R0, R11, PT ;  /* 0x0000000b0000720c */ /* 0x000fe20003f06270 */
[----:B-1-3--:R1:W2:-:S12]  /*b380*/  SHFL.IDX PT, R4, R6, 0x3, 0x181f ;  /* 0x00781f0006047f89 */ /* 0x00a29800000e0000 */
[----:B-1----:R-:W-:Y:S05]  /*b390*/  @P0 BRA `(.L_x_392) ;  /* 0x0000000000440947 */ /* 0x002fea0003800000 */
[----:B------:R-:W-:Y:S02]  /*b3a0*/  ULDC UR4, c[0x0][0xac8] ;  /* 0x0002b20000047ab9 */ /* 0x000fe40000000800 */
[----:B------:R-:W-:Y:S02]  /*b3b0*/  ISETP.GE.AND P3, PT, R7, UR4, PT ;  /* 0x0000000407007c0c */ /* 0x000fe4000bf66270 */
[----:B------:R-:W-:Y:S02]  /*b3c0*/  ISETP.GE.AND P2, PT, R15, UR4, PT ;  /* 0x000000040f007c0c */ /* 0x000fe4000bf46270 */
[----:B------:R-:W-:Y:S02]  /*b3d0*/  ISETP.GE.AND P1, PT, R9, UR4, PT ;  /* 0x0000000409007c0c */ /* 0x000fe4000bf26270 */
[----:B------:R-:W-:-:S07]  /*b3e0*/  ISETP.GE.AND P0, PT, R13, UR4, PT ;  /* 0x000000040d007c0c */ /* 0x000fce000bf06270 */
[----:B--2---:R-:W-:-:S04]  /*b3f0*/  @!P3 LEA R6, P4, R7, R4, 0x1 ;  /* 0x000000040706b211 */ /* 0x004fc800078808ff */
[-C--:B0-----:R-:W-:Y:S02]  /*b400*/  @!P3 LEA.HI.X R7, R7, R3.reuse, R14, 0x1, P4 ;  /* 0x000000030707b211 */ /* 0x081fe400020f0c0e */
[-C--:B------:R-:W-:Y:S02]  /*b410*/  @!P2 LEA R14, P4, R15, R4.reuse, 0x1 ;  /* 0x000000040f0ea211 */ /* 0x080fe400078808ff */
[-C--:B------:R-:W-:Y:S01]  /*b420*/  @!P1 LEA R8, P5, R9, R4.reuse, 0x1 ;  /* 0x0000000409089211 */ /* 0x080fe200078a08ff */
[----:B------:R0:W-:Y:S01]  /*b430*/  @!P3 ST.E.128 desc[UR40][R6.64], RZ ;  /* 0x000000ff0600b985 */ /* 0x0001e2000c101d28 */
[----:B------:R-:W-:Y:S02]  /*b440*/  @!P0 LEA R4, P6, R13, R4, 0x1 ;  /* 0x000000040d048211 */ /* 0x000fe400078c08ff */
[-C--:B------:R-:W-:Y:S02]  /*b450*/  @!P2 LEA.HI.X R15, R15, R3.reuse, R12, 0x1, P4 ;  /* 0x000000030f0fa211 */ /* 0x080fe400020f0c0c */
[----:B------:R-:W-:-:S02]  /*b460*/  @!P1 LEA.HI.X R9, R9, R3, R20, 0x1, P5 ;  /* 0x0000000309099211 */ /* 0x000fc400028f0c14 */
[----:B------:R-:W-:Y:S01]  /*b470*/  @!P0 LEA.HI.X R5, R13, R3, R10, 0x1, P6 ;  /* 0x000000030d058211 */ /* 0x000fe200030f0c0a */
[----:B------:R0:W-:Y:S04]  /*b480*/  @!P2 ST.E.128 desc[UR40][R14.64], RZ ;  /* 0x000000ff0e00a985 */ /* 0x0001e8000c101d28 */
[----:B------:R0:W-:Y:S04]  /*b490*/  @!P1 ST.E.128 desc[UR40][R8.64], RZ ;  /* 0x000000ff08009985 */ /* 0x0001e8000c101d28 */
[----:B------:R0:W-:Y:S02]  /*b4a0*/  @!P0 ST.E.128 desc[UR40][R4.64], RZ ;  /* 0x000000ff04008985 */ /* 0x0001e4000c101d28 */
.L_x_392:
[----:B------:R-:W-:Y:S05]  /*b4b0*/  BSYNC B0 ;  /* 0x0000000000007941 */ /* 0x000fea0003800000 */
.L_x_382:
[----:B------:R-:W-:Y:S02]  /*b4c0*/  ULDC UR4, c[0x0][0xc3c] ;  /* 0x00030f0000047ab9 */ /* 0x000fe40000000800 */
[----:B------:R-:W-:-:S06]  /*b4d0*/  UISETP.GE.AND UP0, UPT, UR7, UR4, UPT ;  /* 0x000000040700728c */ /* 0x000fcc000bf06270 */
[----:B------:R-:W-:-:S13]  /*b4e0*/  PLOP3.LUT P0, PT, PT, PT, UP0, 0x80, 0x0 ;  /* 0x000000000000781c */ /* 0x000fda0003f0f008 */
[----:B------:R-:W-:Y:S05]  /*b4f0*/  @!P0 BRA `(.L_x_404) ;  /* 0xffffff5c000c8947 */ /* 0x000fea000383ffff */
[----:B------:R-:W-:Y:S05]  /*b500*/  EXIT ;  /* 0x000000000000794d */ /* 0x000fea0003800000 */
.L_x_357:
[----:B------:R-:W-:-:S08]  /*b510*/  NOP ;  /* 0x0000000000007918 */ /* 0x000fd00000000000 */
[----:B------:R-:W0:-:S00]  /*b520*/  USETMAXREG.DEALLOC.CTAPOOL 0x18 ;  /* 0x00000018000079c8 */ /* 0x000e0000080e0500 */
[----:B0-----:R-:W-:Y:S01]  /*b530*/  LOP3.LUT R0, R0, 0x3, RZ, 0xc0, !PT ;  /* 0x0000000300007812 */ /* 0x001fe200078ec0ff */
[----:B------:R-:W-:-:S05]  /*b540*/  IMAD.MOV.U32 R7, RZ, RZ, RZ ;  /* 0x000000ffff077224 */ /* 0x000fca00078e00ff */
[----:B------:R-:W0:Y:S02]  /*b550*/  SHFL.IDX PT, R0, R0, RZ, 0x1f ;  /* 0x00001fff00007589 */ /* 0x000e2400000e0000 */
[----:B0-----:R-:W-:-:S04]  /*b560*/  ISETP.NE.AND P0, PT, R0, RZ, PT ;  /* 0x000000ff0000720c */ /* 0x001fc80003f05270 */
[----:B------:R-:W-:-:S05]  /*b570*/  P2R R0, PR, RZ, 0x1 ;  /* 0x00000001ff007803 */ /* 0x000fca0000000000 */
[----:B------:R0:W-:Y:S04]  /*b580*/  STL [R1+0x5c], R0 ;  /* 0x00005c0001007387 */ /* 0x0001e80000100800 */
[----:B------:R-:W-:Y:S05]  /*b590*/  @!P0 BRA `(.L_x_405) ;  /* 0x0000000000248947 */ /* 0x000fea0003800000 */
[----:B------:R-:W1:Y:S08]  /*b5a0*/  S2UR UR5, SR_CgaCtaId ;  /* 0x00000000000579c3 */ /* 0x000e700000008800 */
[----:B------:R-:W-:Y:S06]  /*b5b0*/  BAR.SYNC.DEFER_BLOCKING 0x5, 0x180 ;  /* 0x0146000000007b1d */ /* 0x000fec0000010000 */
[----:B------:R-:W-:-:S02]  /*b5c0*/  UMOV UR4, 0x400 ;  /* 0x0000040000047882 */ /* 0x000fc40000000000 */
[----:B-1----:R-:W-:-:S09]  /*b5d0*/  ULEA UR4, UR5, UR4, 0x18 ;  /* 0x0000000405047291 */ /* 0x002fd2000f8ec03f */
[----:B------:R-:W1:Y:S04]  /*b5e0*/  LDS.128 R8, [UR4+0x228d0] ;  /* 0x0228d004ff087984 */ /* 0x000e680008000c00 */
[----:B-1----:R1:W-:Y:S04]  /*b5f0*/  STL.64 [R1], R8 ;  /* 0x0000000801007387 */ /* 0x0023e80000100a00 */
[----:B------:R1:W-:Y:S01]  /*b600*/  STL.64 [R1+0x8], R10 ;  /* 0x0000080a01007387 */ /* 0x0003e20000100a00 */
[----:B------:R-:W-:Y:S06]  /*b610*/  BAR.ARV 0x4, 0x180 ;  /* 0x0106000000007b1d */ /* 0x000fec0000002000 */
[----:B------:R-:W-:Y:S05]  /*b620*/  BRA `(.L_x_406) ;  /* 0x0000000800a47947 */ /* 0x000fea0003800000 */
.L_x_405:
[----:B0-----:R-:W-:Y:S01]  /*b630*/  LOP3.LUT R0, R6, 0x1f, RZ, 0xc0, !PT ;  /* 0x0000001f06007812 */ /* 0x001fe200078ec0ff */
[----:B------:R-:W-:Y:S01]  /*b640*/  ULDC UR4, c[0x0][0xc3c] ;  /* 0x00030f0000047ab9 */ /* 0x000fe20000000800 */
[----:B------:R-:W-:Y:S01]  /*b650*/  IMAD.MOV.U32 R10, RZ, RZ, RZ ;  /* 0x000000ffff0a7224 */ /* 0x000fe200078e00ff */
[----:B------:R-:W0:Y:S01]  /*b660*/  S2UR UR6, SR_CTAID.X ;  /* 0x00000000000679c3 */ /* 0x000e220000002500 */
[----:B------:R-:W-:Y:S01]  /*b670*/  ISETP.NE.AND P0, PT, R0, 0x1f, PT ;  /* 0x0000001f0000780c */ /* 0x000fe20003f05270 */
[----:B------:R-:W-:-:S03]  /*b680*/  ULDC UR5, c[0x0][0xc38] ;  /* 0x00030e0000057ab9 */ /* 0x000fc60000000800 */
[----:B------:R-:W-:-:S13]  /*b690*/  ISETP.GE.OR P1, PT, R0, UR4, !P0 ;  /* 0x0000000400007c0c */ /* 0x000fda000c726670 */
[----:B------:R-:W1:Y:S08]  /*b6a0*/  @!P1 LDC.64 R2, c[0x0][0xc80] ;  /* 0x00032000ff029b82 */ /* 0x000e700000000a00 */
[----:B------:R-:W2:Y:S01]  /*b6b0*/  @!P1 LDC.64 R4, c[0x0][0xc78] ;  /* 0x00031e00ff049b82 */ /* 0x000ea20000000a00 */
[----:B-1----:R-:W-:-:S05]  /*b6c0*/  @!P1 IMAD.WIDE.U32 R2, R0, 0x4, R2 ;  /* 0x0000000400029825 */ /* 0x002fca00078e0002 */
[----:B------:R2:W3:Y:S02]  /*b6d0*/  @!P1 LDG.E R7, desc[UR40][R2.64] ;  /* 0x0000002802079981 */ /* 0x0004e4000c1e1900 */
[----:B--2---:R-:W-:-:S05]  /*b6e0*/  @!P1 IMAD.WIDE.U32 R2, R0, 0x4, R4 ;  /* 0x0000000400029825 */ /* 0x004fca00078e0004 */
[----:B------:R-:W3:Y:S01]  /*b6f0*/  @!P1 LDG.E R10, desc[UR40][R2.64] ;  /* 0x00000028020a9981 */ /* 0x000ee2000c1e1900 */
[C---:B------:R-:W-:Y:S01]  /*b700*/  ISETP.NE.AND P1, PT, R0.reuse, RZ, PT ;  /* 0x000000ff0000720c */ /* 0x040fe20003f25270 */
[----:B------:R-:W-:Y:S01]  /*b710*/  UMOV UR4, URZ ;  /* 0x0000003f00047c82 */ /* 0x000fe20008000000 */
[C---:B------:R-:W-:Y:S02]  /*b720*/  ISETP.GE.U32.AND P2, PT, R0.reuse, 0x2, PT ;  /* 0x000000020000780c */ /* 0x040fe40003f46070 */
[C---:B------:R-:W-:Y:S02]  /*b730*/  ISETP.GE.U32.AND P3, PT, R0.reuse, 0x4, PT ;  /* 0x000000040000780c */ /* 0x040fe40003f66070 */
[C---:B------:R-:W-:Y:S02]  /*b740*/  ISETP.GE.U32.AND P4, PT, R0.reuse, 0x8, PT ;  /* 0x000000080000780c */ /* 0x040fe40003f86070 */
[----:B------:R-:W-:Y:S01]  /*b750*/  ISETP.GE.U32.AND P5, PT, R0, 0x10, PT ;  /* 0x000000100000780c */ /* 0x000fe20003fa6070 */
[----:B---3--:R-:W-:-:S05]  /*b760*/  IMAD R4, R7, R10, RZ ;  /* 0x0000000a07047224 */ /* 0x008fca00078e02ff */
[----:B------:R-:W1:Y:S02]  /*b770*/  SHFL.UP PT, R5, R4, 0x1, RZ ;  /* 0x0420000004057989 */ /* 0x000e6400000e00ff */
[----:B-1----:R-:W-:-:S05]  /*b780*/  SEL R5, R5, RZ, P1 ;  /* 0x000000ff05057207 */ /* 0x002fca0000800000 */
[----:B------:R-:W-:-:S05]  /*b790*/  IMAD.IADD R5, R4, 0x1, R5 ;  /* 0x0000000104057824 */ /* 0x000fca00078e0205 */
        /* <DEDUP_REMOVED lines=12> */
[----:B------:R-:W1:Y:S02]  /*b860*/  SHFL.IDX PT, R8, R2, 0x1f, 0x1f ;  /* 0x03e01f0002087f89 */ /* 0x000e6400000e0000 */
[----:B-1----:R-:W-:-:S04]  /*b870*/  IMAD R8, R8, UR5, RZ ;  /* 0x0000000508087c24 */ /* 0x002fc8000f8e02ff */
[----:B------:R-:W-:Y:S01]  /*b880*/  IMAD.MOV.U32 R11, RZ, RZ, R8 ;  /* 0x000000ffff0b7224 */ /* 0x000fe200078e0008 */
[----:B0-----:R-:W-:-:S13]  /*b890*/  ISETP.GT.AND P6, PT, R8, UR6, PT ;  /* 0x0000000608007c0c */ /* 0x001fda000bfc4270 */
[----:B------:R-:W-:Y:S05]  /*b8a0*/  @P6 BRA `(.L_x_407) ;  /* 0x0000000000a46947 */ /* 0x000fea0003800000 */
[----:B------:R-:W-:Y:S01]  /*b8b0*/  IMAD.MOV.U32 R8, RZ, RZ, R11 ;  /* 0x000000ffff087224 */ /* 0x000fe200078e000b */
[----:B------:R-:W-:Y:S01]  /*b8c0*/  UMOV UR4, URZ ;  /* 0x0000003f00047c82 */ /* 0x000fe20008000000 */
[----:B------:R-:W-:-:S05]  /*b8d0*/  ULDC UR5, c[0x0][0xc38] ;  /* 0x00030e0000057ab9 */ /* 0x000fca0000000800 */
.L_x_409:
[----:B------:R-:W0:Y:S01]  /*b8e0*/  LDC R2, c[0x0][0xc3c] ;  /* 0x00030f00ff027b82 */ /* 0x000e220000000800 */
[----:B------:R-:W-:Y:S01]  /*b8f0*/  ULDC UR7, c[0x0][0xc3c] ;  /* 0x00030f0000077ab9 */ /* 0x000fe20000000800 */
[----:B------:R-:W-:Y:S01]  /*b900*/  UIADD3 UR4, UR4, 0x1f, URZ ;  /* 0x0000001f04047890 */ /* 0x000fe2000fffe03f */
[----:B------:R-:W-:-:S05]  /*b910*/  IMAD.U32 R3, RZ, RZ, UR7 ;  /* 0x00000007ff037e24 */ /* 0x000fca000f8e00ff */
[----:B------:R1:W-:Y:S01]  /*b920*/  STL [R1+0xc], R3 ;  /* 0x00000c0301007387 */ /* 0x0003e20000100800 */
[----:B0-----:R-:W-:-:S13]  /*b930*/  ISETP.LE.AND P6, PT, R2, UR4, PT ;  /* 0x0000000402007c0c */ /* 0x001fda000bfc3270 */
[----:B-1----:R-:W-:Y:S05]  /*b940*/  @P6 BRA `(.L_x_408) ;  /* 0x0000000400a46947 */ /* 0x002fea0003800000 */
[----:B------:R-:W-:Y:S02]  /*b950*/  VIADD R9, R0, UR4 ;  /* 0x0000000400097c36 */ /* 0x000fe40008000000 */
[----:B------:R-:W-:-:S03]  /*b960*/  IMAD.MOV.U32 R7, RZ, RZ, RZ ;  /* 0x000000ffff077224 */ /* 0x000fc600078e00ff */
[----:B------:R-:W-:-:S13]  /*b970*/  ISETP.GE.OR P6, PT, R9, R2, !P0 ;  /* 0x000000020900720c */ /* 0x000fda00047c6670 */
[----:B------:R-:W0:Y:S08]  /*b980*/  @!P6 LDC.64 R2, c[0x0][0xc80] ;  /* 0x00032000ff02eb82 */ /* 0x000e300000000a00 */
[----:B------:R-:W1:Y:S01]  /*b990*/  @!P6 LDC.64 R4, c[0x0][0xc78] ;  /* 0x00031e00ff04eb82 */ /* 0x000e620000000a00 */
[----:B------:R-:W-:Y:S02]  /*b9a0*/  IMAD.MOV.U32 R10, RZ, RZ, RZ ;  /* 0x000000ffff0a7224 */ /* 0x000fe400078e00ff */
[----:B0-----:R-:W-:-:S05]  /*b9b0*/  @!P6 IMAD.WIDE R2, R9, 0x4, R2 ;  /* 0x000000040902e825 */ /* 0x001fca00078e0202 */
[----:B------:R1:W2:Y:S02]  /*b9c0*/  @!P6 LDG.E R7, desc[UR40][R2.64] ;  /* 0x000000280207e981 */ /* 0x0002a4000c1e1900 */
[----:B-1----:R-:W-:-:S05]  /*b9d0*/  @!P6 IMAD.WIDE R2, R9, 0x4, R4 ;  /* 0x000000040902e825 */ /* 0x002fca00078e0204 */
[----:B------:R-:W2:Y:S02]  /*b9e0*/  @!P6 LDG.E R10, desc[UR40][R2.64] ;  /* 0x00000028020ae981 */ /* 0x000ea4000c1e1900 */
[----:B--2---:R-:W-:-:S05]  /*b9f0*/  IMAD R11, R7, R10, RZ ;  /* 0x0000000a070b7224 */ /* 0x004fca00078e02ff */
[----:B------:R-:W0:Y:S02]  /*ba00*/  SHFL.UP PT, R4, R11, 0x1, RZ ;  /* 0x042000000b047989 */ /* 0x000e2400000e00ff */
[----:B0-----:R-:W-:-:S05]  /*ba10*/  SEL R4, R4, RZ, P1 ;  /* 0x000000ff04047207 */ /* 0x001fca0000800000 */
[----:B------:R-:W-:-:S05]  /*ba20*/  IMAD.IADD R4, R11, 0x1, R4 ;  /* 0x000000010b047824 */ /* 0x000fca00078e0204 */
        /* <DEDUP_REMOVED lines=12> */
[----:B------:R-:W0:Y:S02]  /*baf0*/  SHFL.IDX PT, R4, R2, 0x1f, 0x1f ;  /* 0x03e01f0002047f89 */ /* 0x000e2400000e0000 */
[----:B0-----:R-:W-:-:S04]  /*bb00*/  IMAD R11, R4, UR5, RZ ;  /* 0x00000005040b7c24 */ /* 0x001fc8000f8e02ff */
[----:B------:R-:W-:-:S05]  /*bb10*/  IMAD.IADD R8, R11, 0x1, R8 ;  /* 0x000000010b087824 */ /* 0x000fca00078e0208 */
[----:B------:R-:W-:-:S13]  /*bb20*/  ISETP.GT.AND P6, PT, R8, UR6, PT ;  /* 0x0000000608007c0c */ /* 0x000fda000bfc4270 */
[----:B------:R-:W-:Y:S05]  /*bb30*/  @!P6 BRA `(.L_x_409) ;  /* 0xfffffffc0068e947 */ /* 0x000fea000383ffff */
.L_x_407:
[----:B------:R-:W-:Y:S02]  /*bb40*/  IMAD.IADD R11, R8, 0x1, -R11 ;  /* 0x00000001080b7824 */ /* 0x000fe400078e0a0b */
[----:B------:R-:W-:Y:S02]  /*bb50*/  IMAD.MOV.U32 R14, RZ, RZ, RZ ;  /* 0x000000ffff0e7224 */ /* 0x000fe400078e00ff */
[----:B------:R-:W-:-:S05]  /*bb60*/  IMAD R3, R2, UR5, R11 ;  /* 0x0000000502037c24 */ /* 0x000fca000f8e020b */
[----:B------:R-:W-:-:S13]  /*bb70*/  ISETP.GT.AND P0, PT, R3, UR6, PT ;  /* 0x0000000603007c0c */ /* 0x000fda000bf04270 */
[----:B------:R-:W-:-:S04]  /*bb80*/  VOTE.ANY R12, PT, !P0 ;  /* 0x00000000000c7806 */ /* 0x000fc800040e0100 */
[----:B------:R-:W0:Y:S01]  /*bb90*/  POPC R4, R12 ;  /* 0x0000000c00047309 */ /* 0x000e220000000000 */
[----:B------:R-:W-:Y:S01]  /*bba0*/  ISETP.NE.AND P0, PT, R12, RZ, PT ;  /* 0x000000ff0c00720c */ /* 0x000fe20003f05270 */
[----:B0-----:R-:W0:Y:S04]  /*bbb0*/  SHFL.IDX PT, R7, R7, R4, 0x1f ;  /* 0x00001f0407077589 */ /* 0x001e2800000e0000 */
[----:B------:R-:W1:Y:S01]  /*bbc0*/  SHFL.IDX PT, R9, R10, R4, 0x1f ;  /* 0x00001f040a097589 */ /* 0x000e6200000e0000 */
[----:B0-----:R-:W-:-:S04]  /*bbd0*/  IABS R5, R7 ;  /* 0x0000000700057213 */ /* 0x001fc80000000000 */
[----:B------:R-:W0:Y:S01]  /*bbe0*/  I2F.RP R13, R5 ;  /* 0x00000005000d7306 */ /* 0x000e220000209400 */
[----:B-1----:R-:W-:-:S07]  /*bbf0*/  IABS R8, R9 ;  /* 0x0000000900087213 */ /* 0x002fce0000000000 */
[----:B------:R-:W-:Y:S08]  /*bc00*/  I2F.RP R12, R8 ;  /* 0x00000008000c7306 */ /* 0x000ff00000209400 */
[----:B0-----:R-:W0:Y:S02]  /*bc10*/  MUFU.RCP R13, R13 ;  /* 0x0000000d000d7308 */ /* 0x001e240000001000 */
[----:B0-----:R-:W-:-:S06]  /*bc20*/  VIADD R3, R13, 0xffffffe ;  /* 0x0ffffffe0d037836 */ /* 0x001fcc0000000000 */
[----:B------:R-:W0:Y:S02]  /*bc30*/  F2I.FTZ.U32.TRUNC.NTZ R3, R3 ;  /* 0x0000000300037305 */ /* 0x000e24000021f000 */
[----:B0-----:R-:W-:Y:S01]  /*bc40*/  IMAD.MOV R16, RZ, RZ, -R3 ;  /* 0x000000ffff107224 */ /* 0x001fe200078e0a03 */
[----:B------:R-:W-:Y:S06]  /*bc50*/  @!P0 BRA `(.L_x_410) ;  /* 0x0000000000088947 */ /* 0x000fec0003800000 */
[----:B------:R-:W-:-:S05]  /*bc60*/  VIADD R13, R4, 0xffffffff ;  /* 0xffffffff040d7836 */ /* 0x000fca0000000000 */
[----:B------:R0:W1:Y:S02]  /*bc70*/  SHFL.IDX PT, R14, R2, R13, 0x1f ;  /* 0x00001f0d020e7589 */ /* 0x00006400000e0000 */
.L_x_410:
[----:B-1----:R-:W-:Y:S01]  /*bc80*/  IMAD R10, R14, UR5, R11 ;  /* 0x000000050e0a7c24 */ /* 0x002fe2000f8e020b */
[----:B------:R-:W1:Y:S01]  /*bc90*/  MUFU.RCP R12, R12 ;  /* 0x0000000c000c7308 */ /* 0x000e620000001000 */
[----:B------:R-:W-:Y:S02]  /*bca0*/  IMAD R11, R16, R5, RZ ;  /* 0x00000005100b7224 */ /* 0x000fe400078e02ff */
[----:B0-----:R-:W-:Y:S01]  /*bcb0*/  IMAD.MOV.U32 R2, RZ, RZ, RZ ;  /* 0x000000ffff027224 */ /* 0x001fe200078e00ff */
[----:B------:R0:W-:Y:S03]  /*bcc0*/  STL [R1], R10 ;  /* 0x0000000a01007387 */ /* 0x0001e60000100800 */
[----:B------:R-:W-:Y:S01]  /*bcd0*/  IMAD.HI.U32 R2, R3, R11, R2 ;  /* 0x0000000b03027227 */ /* 0x000fe200078e0002 */
[----:B------:R-:W-:-:S05]  /*bce0*/  IABS R11, R7 ;  /* 0x00000007000b7213 */ /* 0x000fca0000000000 */
[----:B------:R-:W-:Y:S01]  /*bcf0*/  IMAD.MOV R14, RZ, RZ, -R11 ;  /* 0x000000ffff0e7224 */ /* 0x000fe200078e0a0b */
[----:B0-----:R-:W-:-:S04]  /*bd00*/  IADD3 R10, -R10, UR6, RZ ;  /* 0x000000060a0a7c10 */ /* 0x001fc8000fffe1ff */
[----:B------:R-:W-:-:S05]  /*bd10*/  IABS R3, R10 ;  /* 0x0000000a00037213 */ /* 0x000fca0000000000 */
[----:B------:R-:W-:-:S04]  /*bd20*/  IMAD.HI.U32 R11, R2, R3, RZ ;  /* 0x00000003020b7227 */ /* 0x000fc800078e00ff */
[----:B------:R-:W-:Y:S02]  /*bd30*/  IMAD R2, R11, R14, R3 ;  /* 0x0000000e0b027224 */ /* 0x000fe400078e0203 */
[----:B-1----:R-:W-:-:S03]  /*bd40*/  VIADD R3, R12, 0xffffffe ;  /* 0x0ffffffe0c037836 */ /* 0x002fc60000000000 */
[----:B------:R-:W-:-:S03]  /*bd50*/  ISETP.GT.U32.AND P1, PT, R5, R2, PT ;  /* 0x000000020500720c */ /* 0x000fc60003f24070 */
[----:B------:R-:W0:Y:S10]  /*bd60*/  F2I.FTZ.U32.TRUNC.NTZ R3, R3 ;  /* 0x0000000300037305 */ /* 0x000e34000021f000 */
[----:B------:R-:W-:-:S02]  /*bd70*/  @!P1 IMAD.IADD R2, R2, 0x1, -R5 ;  /* 0x0000000102029824 */ /* 0x000fc400078e0a05 */
[----:B------:R-:W-:Y:S01]  /*bd80*/  @!P1 VIADD R11, R11, 0x1 ;  /* 0x000000010b0b9836 */ /* 0x000fe20000000000 */
[----:B------:R-:W-:Y:S02]  /*bd90*/  ISETP.NE.AND P1, PT, R7, RZ, PT ;  /* 0x000000ff0700720c */ /* 0x000fe40003f25270 */
[----:B------:R-:W-:Y:S01]  /*bda0*/  ISETP.GE.U32.AND P0, PT, R2, R5, PT ;  /* 0x000000050200720c */ /* 0x000fe20003f06070 */
[----:B0-----:R-:W-:Y:S02]  /*bdb0*/  IMAD.MOV R5, RZ, RZ, -R3 ;  /* 0x000000ffff057224 */ /* 0x001fe400078e0a03 */
[----:B------:R-:W-:Y:S02]  /*bdc0*/  IMAD.MOV.U32 R2, RZ, RZ, RZ ;  /* 0x000000ffff027224 */ /* 0x000fe400078e00ff */
[----:B------:R-:W-:-:S04]  /*bdd0*/  IMAD R5, R5, R8, RZ ;  /* 0x0000000805057224 */ /* 0x000fc800078e02ff */
[----:B------:R-:W-:Y:S01]  /*bde0*/  IMAD.HI.U32 R5, R3, R5, R2 ;  /* 0x0000000503057227 */ /* 0x000fe200078e0002 */
[----:B------:R-:W-:Y:S02]  /*bdf0*/  LOP3.LUT R2, R10, R7, RZ, 0x3c, !PT ;  /* 0x000000070a027212 */ /* 0x000fe400078e3cff */
[----:B------:R-:W-:Y:S01]  /*be00*/  IABS R3, R9 ;  /* 0x0000000900037213 */ /* 0x000fe20000000000 */
[----:B------:R-:W-:Y:S01]  /*be10*/  @P0 VIADD R11, R11, 0x1 ;  /* 0x000000010b0b0836 */ /* 0x000fe20000000000 */
[----:B------:R-:W-:-:S03]  /*be20*/  ISETP.GE.AND P2, PT, R2, RZ, PT ;  /* 0x000000ff0200720c */ /* 0x000fc60003f46270 */
[----:B------:R-:W-:-:S10]  /*be30*/  IMAD.MOV R3, RZ, RZ, -R3 ;  /* 0x000000ffff037224 */ /* 0x000fd400078e0a03 */
[----:B------:R-:W-:Y:S01]  /*be40*/  @!P2 IMAD.MOV R11, RZ, RZ, -R11 ;  /* 0x000000ffff0ba224 */ /* 0x000fe200078e0a0b */
[----:B------:R-:W-:-:S04]  /*be50*/  @!P1 LOP3.LUT R11, RZ, R7, RZ, 0x33, !PT ;  /* 0x00000007ff0b9212 */ /* 0x000fc800078e33ff */
[-C--:B------:R-:W-:Y:S01]  /*be60*/  IABS R2, R11.reuse ;  /* 0x0000000b00027213 */ /* 0x080fe20000000000 */
[----:B------:R-:W-:-:S04]  /*be70*/  IMAD R7, R7, R11, RZ ;  /* 0x0000000b07077224 */ /* 0x000fc800078e02ff */
[----:B------:R-:W-:-:S04]  /*be80*/  IMAD.HI.U32 R5, R5, R2, RZ ;  /* 0x0000000205057227 */ /* 0x000fc800078e00ff */
[----:B------:R-:W-:Y:S01]  /*be90*/  IMAD R3, R5, R3, R2 ;  /* 0x0000000305037224 */ /* 0x000fe200078e0202 */
[----:B------:R-:W-:-:S04]  /*bea0*/  LOP3.LUT R2, R11, R9, RZ, 0x3c, !PT ;  /* 0x000000090b027212 */ /* 0x000fc800078e3cff */
[----:B------:R-:W-:Y:S02]  /*beb0*/  ISETP.GT.U32.AND P1, PT, R8, R3, PT ;  /* 0x000000030800720c */ /* 0x000fe40003f24070 */
[----:B------:R-:W-:-:S11]  /*bec0*/  ISETP.GE.AND P2, PT, R2, RZ, PT ;  /* 0x000000ff0200720c */ /* 0x000fd60003f46270 */
[----:B------:R-:W-:Y:S02]  /*bed0*/  @!P1 IMAD.IADD R3, R3, 0x1, -R8 ;  /* 0x0000000103039824 */ /* 0x000fe400078e0a08 */
[----:B------:R-:W-:Y:S01]  /*bee0*/  @!P1 VIADD R5, R5, 0x1 ;  /* 0x0000000105059836 */ /* 0x000fe20000000000 */
[----:B------:R-:W-:Y:S02]  /*bef0*/  ISETP.NE.AND P1, PT, R9, RZ, PT ;  /* 0x000000ff0900720c */ /* 0x000fe40003f25270 */
[----:B------:R-:W-:-:S13]  /*bf00*/  ISETP.GE.U32.AND P0, PT, R3, R8, PT ;  /* 0x000000080300720c */ /* 0x000fda0003f06070 */
[----:B------:R-:W-:-:S04]  /*bf10*/  @P0 VIADD R5, R5, 0x1 ;  /* 0x0000000105050836 */ /* 0x000fc80000000000 */
[----:B------:R-:W-:Y:S01]  /*bf20*/  @!P2 IMAD.MOV R5, RZ, RZ, -R5 ;  /* 0x000000ffff05a224 */ /* 0x000fe200078e0a05 */
[----:B------:R-:W-:-:S05]  /*bf30*/  @!P1 LOP3.LUT R5, RZ, R9, RZ, 0x33, !PT ;  /* 0x00000009ff059212 */ /* 0x000fca00078e33ff */
[----:B------:R-:W-:-:S04]  /*bf40*/  IMAD.MOV R2, RZ, RZ, -R5 ;  /* 0x000000ffff027224 */ /* 0x000fc800078e0a05 */
[C---:B------:R-:W-:Y:S02]  /*bf50*/  IMAD R11, R9.reuse, R2, R11 ;  /* 0x00000002090b7224 */ /* 0x040fe400078e020b */
[----:B------:R-:W-:Y:S02]  /*bf60*/  IMAD R2, R9, 0x1000000, R5 ;  /* 0x0100000009027824 */ /* 0x000fe400078e0205 */
[----:B------:R-:W-:Y:S02]  /*bf70*/  IMAD.IADD R5, R10, 0x1, -R7 ;  /* 0x000000010a057824 */ /* 0x000fe400078e0a07 */
[----:B------:R-:W-:Y:S02]  /*bf80*/  IMAD R3, R11, 0x10000, R2 ;  /* 0x000100000b037824 */ /* 0x000fe400078e0202 */
[----:B------:R-:W-:Y:S01]  /*bf90*/  VIADD R2, R4, UR4 ;  /* 0x0000000404027c36 */ /* 0x000fe20008000000 */
[----:B------:R0:W-:Y:S04]  /*bfa0*/  STL [R1+0x4], R5 ;  /* 0x0000040501007387 */ /* 0x0001e80000100800 */
[----:B------:R0:W-:Y:S04]  /*bfb0*/  STL [R1+0xc], R2 ;  /* 0x00000c0201007387 */ /* 0x0001e80000100800 */
[----:B------:R0:W-:Y:S01]  /*bfc0*/  STL [R1+0x8], R3 ;  /* 0x0000080301007387 */ /* 0x0001e20000100800 */
[----:B------:R-:W-:Y:S05]  /*bfd0*/  BRA `(.L_x_411) ;  /* 0x0000000000107947 */ /* 0x000fea0003800000 */
.L_x_408:
[----:B------:R-:W-:Y:S01]  /*bfe0*/  IMAD.U32 R2, RZ, RZ, UR6 ;  /* 0x00000006ff027e24 */ /* 0x000fe2000f8e00ff */
[----:B------:R1:W-:Y:S04]  /*bff0*/  STL [R1+0x4], RZ ;  /* 0x000004ff01007387 */ /* 0x0003e80000100800 */
[----:B------:R1:W-:Y:S04]  /*c000*/  STL [R1+0x8], RZ ;  /* 0x000008ff01007387 */ /* 0x0003e80000100800 */
[----:B------:R1:W-:Y:S02]  /*c010*/  STL [R1], R2 ;  /* 0x0000000201007387 */ /* 0x0003e40000100800 */
.L_x_411:
[----:B------:R-:W2:Y:S04]  /*c020*/  LDL R8, [R1] ;  /* 0x0000000001087983 */ /* 0x000ea80000100800 */
[----:B------:R-:W2:Y:S04]  /*c030*/  LDL R9, [R1+0x4] ;  /* 0x0000040001097983 */ /* 0x000ea80000100800 */
[----:B------:R-:W2:Y:S04]  /*c040*/  LDL R10, [R1+0x8] ;  /* 0x00000800010a7983 */ /* 0x000ea80000100800 */
[----:B------:R-:W2:Y:S01]  /*c050*/  LDL R11, [R1+0xc] ;  /* 0x00000c00010b7983 */ /* 0x000ea20000100800 */
[----:B------:R-:W-:-:S13]  /*c060*/  ISETP.NE.AND P0, PT, R0, RZ, PT ;  /* 0x000000ff0000720c */ /* 0x000fda0003f05270 */
[----:B0-----:R-:W0:Y:S01]  /*c070*/  @!P0 S2R R3, SR_CgaCtaId ;  /* 0x0000000000038919 */ /* 0x001e220000008800 */
[----:B------:R-:W-:-:S04]  /*c080*/  @!P0 MOV R0, 0x400 ;  /* 0x0000040000008802 */ /* 0x000fc80000000f00 */
[----:B0-----:R-:W-:-:S05]  /*c090*/  @!P0 LEA R0, R3, R0, 0x18 ;  /* 0x0000000003008211 */ /* 0x001fca00078ec0ff */
[----:B--2---:R2:W-:Y:S01]  /*c0a0*/  @!P0 STS.128 [R0+0x228d0], R8 ;  /* 0x0228d00800008388 */ /* 0x0045e20000000c00 */
[----:B------:R-:W-:Y:S06]  /*c0b0*/  BAR.ARV 0x5, 0x180 ;  /* 0x0146000000007b1d */ /* 0x000fec0000002000 */
.L_x_406:
[----:B0-2---:R-:W2:Y:S01]  /*c0c0*/  LDL R0, [R1+0xc] ;  /* 0x00000c0001007983 */ /* 0x005ea20000100800 */
[----:B------:R-:W-:Y:S01]  /*c0d0*/  ULDC UR4, c[0x0][0xc3c] ;  /* 0x00030f0000047ab9 */ /* 0x000fe20000000800 */
[----:B------:R-:W-:Y:S02]  /*c0e0*/  IMAD.MOV.U32 R19, RZ, RZ, RZ ;  /* 0x000000ffff137224 */ /* 0x000fe400078e00ff */
[----:B------:R0:W-:Y:S01]  /*c0f0*/  STL [R1+0x48], RZ ;  /* 0x000048ff01007387 */ /* 0x0001e20000100800 */
[----:B--2---:R-:W-:Y:S01]  /*c100*/  ISETP.GE.AND P0, PT, R0, UR4, PT ;  /* 0x0000000400007c0c */ /* 0x004fe2000bf06270 */
[----:B------:R-:W-:-:S05]  /*c110*/  IMAD.MOV.U32 R0, RZ, RZ, 0x1 ;  /* 0x00000001ff007424 */ /* 0x000fca00078e00ff */
[----:B------:R0:W-:Y:S07]  /*c120*/  STL [R1+0x10], R0 ;  /* 0x0000100001007387 */ /* 0x0001ee0000100800 */
[----:B------:R-:W-:Y:S05]  /*c130*/  @P0 BRA `(.L_x_412) ;  /* 0x00000054003c0947 */ /* 0x000fea0003800000 */
[----:B------:R-:W2:Y:S01]  /*c140*/  S2UR UR5, SR_CgaCtaId ;  /* 0x00000000000579c3 */ /* 0x000ea20000008800 */
[C---:B0-----:R-:W-:Y:S01]  /*c150*/  IMAD.SHL.U32 R0, R6.reuse, 0x8, RZ ;  /* 0x0000000806007824 */ /* 0x041fe200078e00ff */
[----:B------:R-:W-:Y:S01]  /*c160*/  LOP3.LUT R4, R6, 0x7f, RZ, 0xc0, !PT ;  /* 0x0000007f06047812 */ /* 0x000fe200078ec0ff */
[----:B------:R-:W-:Y:S01]  /*c170*/  UMOV UR4, 0x400 ;  /* 0x0000040000047882 */ /* 0x000fe20000000000 */
[----:B------:R-:W-:Y:S01]  /*c180*/  BSSY B8, `(.L_x_412) ;  /* 0x000054a000087945 */ /* 0x000fe20003800000 */
[----:B------:R-:W-:Y:S01]  /*c190*/  IMAD.MOV.U32 R19, RZ, RZ, RZ ;  /* 0x000000ffff137224 */ /* 0x000fe200078e00ff */
[----:B------:R-:W-:Y:S01]  /*c1a0*/  LOP3.LUT R3, R0, 0x1f8, RZ, 0xc0, !PT ;  /* 0x000001f800037812 */ /* 0x000fe200078ec0ff */
[----:B-1----:R-:W-:Y:S01]  /*c1b0*/  IMAD.SHL.U32 R2, R4, 0x8, RZ ;  /* 0x0000000804027824 */ /* 0x002fe200078e00ff */
[----:B------:R-:W-:Y:S01]  /*c1c0*/  ULDC UR37, c[0x0][0xc] ;  /* 0x0000030000257ab9 */ /* 0x000fe20000000800 */
[----:B------:R-:W-:Y:S01]  /*c1d0*/  IMAD.MOV.U32 R0, RZ, RZ, 0x1 ;  /* 0x00000001ff007424 */ /* 0x000fe200078e00ff */
[----:B------:R-:W-:Y:S01]  /*c1e0*/  LOP3.LUT R3, R3, 0x38, R6, 0x78, !PT ;  /* 0x0000003803037812 */ /* 0x000fe200078e7806 */
[----:B------:R-:W-:Y:S01]  /*c1f0*/  IMAD.SHL.U32 R6, R6, 0x10, RZ ;  /* 0x0000001006067824 */ /* 0x000fe200078e00ff */
[----:B------:R-:W-:-:S02]  /*c200*/  ULDC.64 UR38, c[0x0][0x198] ;  /* 0x0000660000267ab9 */ /* 0x000fc40000000a00 */
[----:B------:R-:W-:Y:S02]  /*c210*/  LOP3.LUT R3, R3, 0x200, R2, 0xf8, !PT ;  /* 0x0000020003037812 */ /* 0x000fe400078ef802 */
[----:B------:R-:W-:-:S04]  /*c220*/  SHF.R.U32.HI R2, RZ, 0x3, R4 ;  /* 0x00000003ff027819 */ /* 0x000fc80000011604 */
[----:B------:R-:W-:Y:S01]  /*c230*/  LOP3.LUT R4, R2, 0x70, R6, 0xf8, !PT ;  /* 0x0000007002047812 */ /* 0x000fe200078ef806 */
[----:B--2---:R-:W-:-:S06]  /*c240*/  ULEA UR4, UR5, UR4, 0x18 ;  /* 0x0000000405047291 */ /* 0x004fcc000f8ec03f */
[----:B------:R-:W-:-:S04]  /*c250*/  IMAD.U32 R18, RZ, RZ, UR4 ;  /* 0x00000004ff127e24 */ /* 0x000fc8000f8e00ff */
[----:B------:R-:W-:-:S05]  /*c260*/  IMAD R2, R3, 0x2, R18 ;  /* 0x0000000203027824 */ /* 0x000fca00078e0212 */
[----:B------:R0:W-:Y:S04]  /*c270*/  STL [R1+0x28], R2 ;  /* 0x0000280201007387 */ /* 0x0001e80000100800 */
[----:B------:R0:W-:Y:S04]  /*c280*/  STL [R1+0x10], R0 ;  /* 0x0000100001007387 */ /* 0x0001e80000100800 */
[----:B------:R0:W-:Y:S02]  /*c290*/  STL [R1+0x48], RZ ;  /* 0x000048ff01007387 */ /* 0x0001e40000100800 */
.L_x_514:
[----:B0-2---:R-:W2:Y:S01]  /*c2a0*/  LDL R0, [R1+0xc] ;  /* 0x00000c0001007983 */ /* 0x005ea20000100800 */
[----:B------:R-:W2:Y:S01]  /*c2b0*/  LDC.64 R2, c[0x0][0xc88] ;  /* 0x00032200ff027b82 */ /* 0x000ea20000000a00 */
[----:B------:R-:W-:Y:S05]  /*c2c0*/  YIELD ;  /* 0x0000000000007946 */ /* 0x000fea0003800000 */
[----:B------:R-:W-:Y:S01]  /*c2d0*/  ULDC.64 UR4, c[0x0][0xa28] ;  /* 0x00028a0000047ab9 */ /* 0x000fe20000000a00 */
[----:B---3--:R-:W-:Y:S01]  /*c2e0*/  IMAD.MOV.U32 R6, RZ, RZ, RZ ;  /* 0x000000ffff067224 */ /* 0x008fe200078e00ff */
[----:B------:R-:W-:Y:S01]  /*c2f0*/  ISETP.NE.U32.AND P0, PT, RZ, UR4, PT ;  /* 0x00000004ff007c0c */ /* 0x000fe2000bf05070 */
[----:B------:R-:W-:Y:S01]  /*c300*/  ULDC.64 UR6, c[0x0][0xa18] ;  /* 0x0002860000067ab9 */ /* 0x000fe20000000a00 */
[----:B------:R-:W-:Y:S01]  /*c310*/  ULDC.64 UR8, c[0x0][0xa08] ;  /* 0x0002820000087ab9 */ /* 0x000fe20000000a00 */
[----:B--2---:R-:W-:-:S05]  /*c320*/  IMAD.WIDE R2, R0, 0x4, R2 ;  /* 0x0000000400027825 */ /* 0x004fca00078e0202 */
[----:B-1----:R-:W2:Y:S01]  /*c330*/  LDG.E R10, desc[UR40][R2.64] ;  /* 0x00000028020a7981 */ /* 0x002ea2000c1e1900 */
[----:B------:R-:W-:Y:S01]  /*c340*/  ISETP.NE.AND.EX P0, PT, RZ, UR5, PT, P0 ;  /* 0x00000005ff007c0c */ /* 0x000fe2000bf05300 */
[----:B------:R-:W-:Y:S01]  /*c350*/  IMAD.MOV.U32 R0, RZ, RZ, RZ ;  /* 0x000000ffff007224 */ /* 0x000fe200078e00ff */
[----:B--2---:R-:W-:Y:S01]  /*c360*/  SHF.R.S32.HI R4, RZ, 0x1f, R10 ;  /* 0x0000001fff047819 */ /* 0x004fe2000001140a */
[----:B------:R-:W-:-:S10]  /*c370*/  IMAD.SHL.U32 R16, R10, 0x4, RZ ;  /* 0x000000040a107824 */ /* 0x000fd400078e00ff */
[C---:B------:R-:W-:Y:S01]  /*c380*/  @P0 LEA R2, P1, R10.reuse, UR4, 0x2 ;  /* 0x000000040a020c11 */ /* 0x040fe2000f8210ff */
[----:B------:R-:W-:Y:S03]  /*c390*/  STL [R1+0x24], R10 ;  /* 0x0000240a01007387 */ /* 0x000fe60000100800 */
[C-C-:B------:R-:W-:Y:S01]  /*c3a0*/  @P0 LEA.HI.X R3, R10.reuse, UR5, R4.reuse, 0x2, P1 ;  /* 0x000000050a030c11 */ /* 0x140fe200088f1404 */
[----:B------:R-:W-:Y:S01]  /*c3b0*/  ULDC.64 UR4, c[0x0][0xa00] ;  /* 0x0002800000047ab9 */ /* 0x000fe20000000a00 */
[----:B------:R-:W-:Y:S01]  /*c3c0*/  SHF.L.U64.HI R9, R10, 0x2, R4 ;  /* 0x000000020a097819 */ /* 0x000fe20000010204 */
[----:B------:R0:W-:Y:S01]  /*c3d0*/  STL [R1+0x3c], R4 ;  /* 0x00003c0401007387 */ /* 0x0001e20000100800 */
[----:B------:R-:W-:-:S03]  /*c3e0*/  ISETP.NE.U32.AND P1, PT, RZ, UR4, PT ;  /* 0x00000004ff007c0c */ /* 0x000fc6000bf25070 */
[----:B------:R1:W5:Y:S01]  /*c3f0*/  @P0 LDG.E R0, desc[UR40][R2.64] ;  /* 0x0000002802000981 */ /* 0x000362000c1e1900 */
[----:B------:R-:W-:Y:S01]  /*c400*/  ISETP.NE.AND.EX P1, PT, RZ, UR5, PT, P1 ;  /* 0x00000005ff007c0c */ /* 0x000fe2000bf25310 */
[----:B------:R-:W-:Y:S01]  /*c410*/  IMAD.MOV.U32 R8, RZ, RZ, RZ ;  /* 0x000000ffff087224 */ /* 0x000fe200078e00ff */
[----:B------:R-:W-:Y:S01]  /*c420*/  ISETP.NE.U32.AND P2, PT, RZ, UR6, PT ;  /* 0x00000006ff007c0c */ /* 0x000fe2000bf45070 */
[----:B------:R-:W-:Y:S01]  /*c430*/  STL [R1+0x14], R9 ;  /* 0x0000140901007387 */ /* 0x000fe20000100800 */
[----:B------:R-:W-:Y:S02]  /*c440*/  ISETP.NE.U32.AND P0, PT, RZ, UR8, PT ;  /* 0x00000008ff007c0c */ /* 0x000fe4000bf05070 */
[C---:B0-----:R-:W-:Y:S02]  /*c450*/  IADD3 R4, P4, R16.reuse, UR8, RZ ;  /* 0x0000000810047c10 */ /* 0x041fe4000ff9e0ff */
[----:B-1----:R-:W-:Y:S02]  /*c460*/  IADD3 R2, P3, R16, UR4, RZ ;  /* 0x0000000410027c10 */ /* 0x002fe4000ff7e0ff */
[----:B------:R-:W-:-:S02]  /*c470*/  ISETP.NE.AND.EX P2, PT, RZ, UR7, PT, P2 ;  /* 0x00000007ff007c0c */ /* 0x000fc4000bf45320 */
[C---:B------:R-:W-:Y:S02]  /*c480*/  IADD3.X R3, R9.reuse, UR5, RZ, P3, !PT ;  /* 0x0000000509037c10 */ /* 0x040fe40009ffe4ff */
[----:B------:R-:W-:Y:S02]  /*c490*/  ISETP.NE.AND.EX P0, PT, RZ, UR9, PT, P0 ;  /* 0x00000009ff007c0c */ /* 0x000fe4000bf05300 */
[----:B------:R-:W-:Y:S01]  /*c4a0*/  IADD3.X R5, R9, UR9, RZ, P4, !PT ;  /* 0x0000000909057c10 */ /* 0x000fe2000a7fe4ff */
[----:B------:R-:W2:Y:S01]  /*c4b0*/  @P1 LDG.E R6, desc[UR40][R2.64] ;  /* 0x0000002802061981 */ /* 0x000ea2000c1e1900 */
[----:B------:R-:W-:Y:S02]  /*c4c0*/  ULDC UR4, c[0x0][0x288] ;  /* 0x0000a20000047ab9 */ /* 0x000fe40000000800 */
[----:B------:R-:W-:Y:S01]  /*c4d0*/  IMAD.U32 R11, RZ, RZ, UR4 ;  /* 0x00000004ff0b7e24 */ /* 0x000fe2000f8e00ff */
[----:B------:R-:W-:-:S06]  /*c4e0*/  ULDC.64 UR4, c[0x0][0x418] ;  /* 0x0001060000047ab9 */ /* 0x000fcc0000000a00 */
[----:B------:R-:W5:Y:S04]  /*c4f0*/  @P0 LDG.E R8, desc[UR40][R4.64] ;  /* 0x0000002804080981 */ /* 0x000f68000c1e1900 */
[----:B--2---:R0:W-:Y:S02]  /*c500*/  STL [R1+0x34], R6 ;  /* 0x0000340601007387 */ /* 0x0041e40000100800 */
[----:B0-----:R-:W-:-:S04]  /*c510*/  @P2 IADD3 R6, P3, R16, UR6, RZ ;  /* 0x0000000610062c10 */ /* 0x001fc8000ff7e0ff */
[----:B------:R-:W-:-:S05]  /*c520*/  @P2 IADD3.X R7, R9, UR7, RZ, P3, !PT ;  /* 0x0000000709072c10 */ /* 0x000fca0009ffe4ff */
[----:B------:R0:W2:Y:S01]  /*c530*/  @P2 LDG.E R11, desc[UR40][R6.64] ;  /* 0x00000028060b2981 */ /* 0x0000a2000c1e1900 */
[----:B------:R-:W-:-:S03]  /*c540*/  UISETP.NE.U32.AND UP0, UPT, UR4, URZ, UPT ;  /* 0x0000003f0400728c */ /* 0x000fc6000bf05070 */
[----:B------:R-:W-:Y:S01]  /*c550*/  ULDC UR4, c[0x0][0x424] ;  /* 0x0001090000047ab9 */ /* 0x000fe20000000800 */
[----:B------:R-:W-:-:S03]  /*c560*/  UISETP.NE.AND.EX UP0, UPT, UR5, URZ, UPT, UP0 ;  /* 0x0000003f0500728c */ /* 0x000fc6000bf05300 */
[----:B------:R-:W-:Y:S01]  /*c570*/  ULDC UR5, c[0x0][0x2f0] ;  /* 0x0000bc0000057ab9 */ /* 0x000fe20000000800 */
[----:B------:R-:W-:-:S04]  /*c580*/  USEL UR4, UR4, 0x1, UP0 ;  /* 0x0000000104047887 */ /* 0x000fc80008000000 */
[----:B------:R-:W-:-:S06]  /*c590*/  UIMAD UR4, UR4, UR5, URZ ;  /* 0x00000005040472a4 */ /* 0x000fcc000f8e023f */
[----:B0-----:R-:W-:Y:S01]  /*c5a0*/  IMAD.U32 R6, RZ, RZ, UR4 ;  /* 0x00000004ff067e24 */ /* 0x001fe2000f8e00ff */
[----:B--2---:R0:W-:Y:S01]  /*c5b0*/  STL [R1+0x44], R11 ;  /* 0x0000440b01007387 */ /* 0x0041e20000100800 */
[----:B------:R-:W-:Y:S05]  /*c5c0*/  @P2 BRA `(.L_x_413) ;  /* 0x0000000000142947 */ /* 0x000fea0003800000 */
[----:B------:R-:W-:Y:S05]  /*c5d0*/  @!P1 BRA `(.L_x_413) ;  /* 0x0000000000109947 */ /* 0x000fea0003800000 */
[----:B------:R-:W2:Y:S04]  /*c5e0*/  LDG.E R7, desc[UR40][R2.64] ;  /* 0x0000002802077981 */ /* 0x000ea8000c1e1900 */
[----:B------:R-:W2:Y:S02]  /*c5f0*/  LDG.E R2, desc[UR40][R2.64+0x4] ;  /* 0x0000042802027981 */ /* 0x000ea4000c1e1900 */
[----:B--2---:R-:W-:-:S05]  /*c600*/  IMAD.IADD R2, R2, 0x1, -R7 ;  /* 0x0000000102027824 */ /* 0x004fca00078e0a07 */
[----:B------:R1:W-:Y:S02]  /*c610*/  STL [R1+0x44], R2 ;  /* 0x0000440201007387 */ /* 0x0003e40000100800 */
.L_x_413:
[----:B------:R-:W1:Y:S01]  /*c620*/  LDL.LU R7, [R1+0x8] ;  /* 0x0000080001077983 */ /* 0x000e620000300800 */
[----:B------:R-:W-:Y:S02]  /*c630*/  ULDC.64 UR4, c[0x0][0xa20] ;  /* 0x0002880000047ab9 */ /* 0x000fe40000000a00 */
[----:B------:R-:W-:-:S04]  /*c640*/  ISETP.NE.U32.AND P1, PT, RZ, UR4, PT ;  /* 0x00000004ff007c0c */ /* 0x000fc8000bf25070 */
[----:B------:R-:W-:Y:S02]  /*c650*/  ISETP.NE.AND.EX P1, PT, RZ, UR5, PT, P1 ;  /* 0x00000005ff007c0c */ /* 0x000fe4000bf25310 */
[C---:B-1----:R-:W-:Y:S02]  /*c660*/  LOP3.LUT R2, R7.reuse, 0xff000000, RZ, 0xc0, !PT ;  /* 0xff00000007027812 */ /* 0x042fe400078ec0ff */
[C---:B------:R-:W-:Y:S02]  /*c670*/  LOP3.LUT R3, R7.reuse, 0xff0000, RZ, 0xc0, !PT ;  /* 0x00ff000007037812 */ /* 0x040fe400078ec0ff */
[----:B------:R-:W-:Y:S02]  /*c680*/  SHF.R.U32.HI R2, RZ, 0x8, R2 ;  /* 0x00000008ff027819 */ /* 0x000fe40000011602 */
[----:B------:R-:W-:Y:S01]  /*c690*/  LOP3.LUT R17, R7, 0xffff, RZ, 0xc0, !PT ;  /* 0x0000ffff07117812 */ /* 0x000fe200078ec0ff */
[----:B-----5:R-:W-:Y:S01]  /*c6a0*/  IMAD.IADD R7, R8, 0x1, R0 ;  /* 0x0000000108077824 */ /* 0x020fe200078e0200 */
[----:B------:R-:W-:Y:S01]  /*c6b0*/  LEA.HI R2, R3, R2, RZ, 0x10 ;  /* 0x0000000203027211 */ /* 0x000fe200078f80ff */
[----:B------:R-:W-:-:S05]  /*c6c0*/  IMAD.MOV.U32 R3, RZ, RZ, R10 ;  /* 0x000000ffff037224 */ /* 0x000fca00078e000a */
[----:B------:R1:W-:Y:S04]  /*c6d0*/  STL [R1+0x8], R3 ;  /* 0x0000080301007387 */ /* 0x0003e80000100800 */
[----:B------:R1:W-:Y:S01]  /*c6e0*/  STL [R1+0x1c], R7 ;  /* 0x00001c0701007387 */ /* 0x0003e20000100800 */
[----:B------:R-:W-:Y:S05]  /*c6f0*/  @!P1 BRA `(.L_x_414) ;  /* 0x0000000000109947 */ /* 0x000fea0003800000 */
[----:B------:R-:W-:-:S04]  /*c700*/  IADD3 R6, P0, R16, UR4, RZ ;  /* 0x0000000410067c10 */ /* 0x000fc8000ff1e0ff */
[----:B-1----:R-:W-:-:S05]  /*c710*/  IADD3.X R7, R9, UR5, RZ, P0, !PT ;  /* 0x0000000509077c10 */ /* 0x002fca00087fe4ff */
[----:B------:R1:W5:Y:S01]  /*c720*/  LDG.E R6, desc[UR40][R6.64] ;  /* 0x0000002806067981 */ /* 0x000362000c1e1900 */
[----:B------:R-:W-:Y:S05]  /*c730*/  BRA `(.L_x_415) ;  /* 0x0000000000107947 */ /* 0x000fea0003800000 */
.L_x_414:
[----:B------:R-:W-:Y:S05]  /*c740*/  @!P0 BRA `(.L_x_415) ;  /* 0x00000000000c8947 */ /* 0x000fea0003800000 */
[----:B------:R-:W2:Y:S04]  /*c750*/  LDG.E R6, desc[UR40][R4.64] ;  /* 0x0000002804067981 */ /* 0x000ea8000c1e1900 */
[----:B------:R-:W2:Y:S02]  /*c760*/  LDG.E R4, desc[UR40][R4.64+0x4] ;  /* 0x0000042804047981 */ /* 0x000ea4000c1e1900 */
[----:B--2---:R-:W-:-:S07]  /*c770*/  IMAD.IADD R6, R4, 0x1, -R6 ;  /* 0x0000000104067824 */ /* 0x004fce00078e0a06 */
.L_x_415:
[----:B-----5:R-:W-:Y:S01]  /*c780*/  IMAD.IADD R6, R6, 0x1, -R0 ;  /* 0x0000000106067824 */ /* 0x020fe200078e0a00 */
[----:B------:R-:W-:Y:S01]  /*c790*/  LOP3.LUT R9, R2, 0xff, RZ, 0xc0, !PT ;  /* 0x000000ff02097812 */ /* 0x000fe200078ec0ff */
[----:B------:R-:W-:Y:S01]  /*c7a0*/  IMAD.MOV.U32 R4, RZ, RZ, RZ ;  /* 0x000000ffff047224 */ /* 0x000fe200078e00ff */
[----:B------:R-:W-:Y:S01]  /*c7b0*/  BSSY B0, `(.L_x_416) ;  /* 0x000002a000007945 */ /* 0x000fe20003800000 */
[C---:B------:R-:W-:Y:S01]  /*c7c0*/  VIADD R0, R6.reuse, 0x5f ;  /* 0x0000005f06007836 */ /* 0x040fe20000000000 */
[----:B------:R-:W-:Y:S01]  /*c7d0*/  ISETP.GE.AND P0, PT, R6, 0x1, PT ;  /* 0x000000010600780c */ /* 0x000fe20003f06270 */
[----:B------:R-:W-:Y:S01]  /*c7e0*/  IMAD.MOV.U32 R10, RZ, RZ, R4 ;  /* 0x000000ffff0a7224 */ /* 0x000fe200078e0004 */
[----:B------:R2:W-:Y:S01]  /*c7f0*/  STL [R1+0x38], R4 ;  /* 0x0000380401007387 */ /* 0x0005e20000100800 */
[----:B------:R-:W-:-:S05]  /*c800*/  IMAD.HI R0, R0, 0x2aaaaaab, RZ ;  /* 0x2aaaaaab00007827 */ /* 0x000fca00078e02ff */
[----:B-1----:R-:W-:-:S04]  /*c810*/  SHF.R.U32.HI R3, RZ, 0x1f, R0 ;  /* 0x0000001fff037819 */ /* 0x002fc80000011600 */
[----:B------:R-:W-:-:S05]  /*c820*/  LEA.HI.SX32 R8, R0, R3, 0x1c ;  /* 0x0000000300087211 */ /* 0x000fca00078fe2ff */
[----:B------:R2:W-:Y:S04]  /*c830*/  STL [R1+0x40], R8 ;  /* 0x0000400801007387 */ /* 0x0005e80000100800 */
[----:B------:R2:W-:Y:S01]  /*c840*/  STL [R1+0x58], R9 ;  /* 0x0000580901007387 */ /* 0x0005e20000100800 */
[----:B------:R-:W-:Y:S05]  /*c850*/  @!P0 BRA `(.L_x_417) ;  /* 0x00000000007c8947 */ /* 0x000fea0003800000 */
[----:B------:R-:W-:-:S04]  /*c860*/  SHF.R.U32.HI R0, RZ, 0x10, R2 ;  /* 0x00000010ff007819 */ /* 0x000fc80000011602 */
[----:B------:R-:W-:-:S13]  /*c870*/  ISETP.NE.AND P0, PT, R0, RZ, PT ;  /* 0x000000ff0000720c */ /* 0x000fda0003f05270 */
[----:B------:R-:W2:Y:S02]  /*c880*/  @!P0 LDC R0, c[0x0][0x9f0] ;  /* 0x00027c00ff008b82 */ /* 0x000ea40000000800 */
[----:B--2---:R-:W-:-:S04]  /*c890*/  IABS R4, R0 ;  /* 0x0000000000047213 */ /* 0x004fc80000000000 */
[----:B------:R-:W1:Y:S08]  /*c8a0*/  I2F.RP R2, R4 ;  /* 0x0000000400027306 */ /* 0x000e700000209400 */
[----:B-1----:R-:W1:Y:S02]  /*c8b0*/  MUFU.RCP R2, R2 ;  /* 0x0000000200027308 */ /* 0x002e640000001000 */
[----:B-1----:R-:W-:-:S06]  /*c8c0*/  VIADD R2, R2, 0xffffffe ;  /* 0x0ffffffe02027836 */ /* 0x002fcc0000000000 */
[----:B------:R-:W1:Y:S02]  /*c8d0*/  F2I.FTZ.U32.TRUNC.NTZ R3, R2 ;  /* 0x0000000200037305 */ /* 0x000e64000021f000 */
[----:B-1----:R-:W-:-:S04]  /*c8e0*/  IMAD.MOV R2, RZ, RZ, -R3 ;  /* 0x000000ffff027224 */ /* 0x002fc800078e0a03 */
[----:B------:R-:W-:Y:S02]  /*c8f0*/  IMAD R5, R2, R4, RZ ;  /* 0x0000000402057224 */ /* 0x000fe400078e02ff */
[----:B------:R-:W-:-:S04]  /*c900*/  IMAD.MOV.U32 R2, RZ, RZ, RZ ;  /* 0x000000ffff027224 */ /* 0x000fc800078e00ff */
[----:B------:R-:W-:Y:S01]  /*c910*/  IMAD.HI.U32 R7, R3, R5, R2 ;  /* 0x0000000503077227 */ /* 0x000fe200078e0002 */
[----:B------:R-:W-:Y:S02]  /*c920*/  IABS R2, R0 ;  /* 0x0000000000027213 */ /* 0x000fe40000000000 */
[----:B------:R-:W-:-:S03]  /*c930*/  IADD3 R5, R0, -0x1, R8 ;  /* 0xffffffff00057810 */ /* 0x000fc60007ffe008 */
[----:B------:R-:W-:Y:S01]  /*c940*/  IMAD.MOV R2, RZ, RZ, -R2 ;  /* 0x000000ffff027224 */ /* 0x000fe200078e0a02 */
[----:B------:R-:W-:Y:S02]  /*c950*/  IABS R3, R5 ;  /* 0x0000000500037213 */ /* 0x000fe40000000000 */
[----:B------:R-:W-:Y:S01]  /*c960*/  LOP3.LUT R5, R5, R0, RZ, 0x3c, !PT ;  /* 0x0000000005057212 */ /* 0x000fe200078e3cff */
[----:B------:R-:W-:Y:S02]  /*c970*/  IMAD.MOV.U32 R6, RZ, RZ, R2 ;  /* 0x000000ffff067224 */ /* 0x000fe400078e0002 */
[----:B------:R-:W-:Y:S01]  /*c980*/  IMAD.HI.U32 R2, R7, R3, RZ ;  /* 0x0000000307027227 */ /* 0x000fe200078e00ff */
[----:B------:R-:W-:-:S03]  /*c990*/  ISETP.GE.AND P2, PT, R5, RZ, PT ;  /* 0x000000ff0500720c */ /* 0x000fc60003f46270 */
[----:B------:R-:W-:-:S05]  /*c9a0*/  IMAD R3, R2, R6, R3 ;  /* 0x0000000602037224 */ /* 0x000fca00078e0203 */
[----:B------:R-:W-:-:S13]  /*c9b0*/  ISETP.GT.U32.AND P1, PT, R4, R3, PT ;  /* 0x000000030400720c */ /* 0x000fda0003f24070 */
[----:B------:R-:W-:Y:S02]  /*c9c0*/  @!P1 IMAD.IADD R3, R3, 0x1, -R4 ;  /* 0x0000000103039824 */ /* 0x000fe400078e0a04 */
[----:B------:R-:W-:Y:S01]  /*c9d0*/  @!P1 VIADD R2, R2, 0x1 ;  /* 0x0000000102029836 */ /* 0x000fe20000000000 */
[----:B------:R-:W-:Y:S02]  /*c9e0*/  ISETP.NE.AND P1, PT, R0, RZ, PT ;  /* 0x000000ff0000720c */ /* 0x000fe40003f25270 */
[----:B------:R-:W-:-:S13]  /*c9f0*/  ISETP.GE.U32.AND P0, PT, R3, R4, PT ;  /* 0x000000040300720c */ /* 0x000fda0003f06070 */
[----:B------:R-:W-:-:S04]  /*ca00*/  @P0 VIADD R2, R2, 0x1 ;  /* 0x0000000102020836 */ /* 0x000fc80000000000 */
[----:B------:R-:W-:Y:S01]  /*ca10*/  @!P2 IMAD.MOV R2, RZ, RZ, -R2 ;  /* 0x000000ffff02a224 */ /* 0x000fe200078e0a02 */
[----:B------:R-:W-:-:S05]  /*ca20*/  @!P1 LOP3.LUT R2, RZ, R0, RZ, 0x33, !PT ;  /* 0x00000000ff029212 */ /* 0x000fca00078e33ff */
[----:B------:R-:W-:-:S05]  /*ca30*/  IMAD.MOV.U32 R10, RZ, RZ, R2 ;  /* 0x000000ffff0a7224 */ /* 0x000fca00078e0002 */
[----:B------:R1:W-:Y:S02]  /*ca40*/  STL [R1+0x38], R10 ;  /* 0x0000380a01007387 */ /* 0x0003e40000100800 */
.L_x_417:
[----:B------:R-:W-:Y:S05]  /*ca50*/  BSYNC B0 ;  /* 0x0000000000007941 */ /* 0x000fea0003800000 */
.L_x_416:
[----:B------:R-:W-:Y:S01]  /*ca60*/  IMAD.MOV.U32 R0, RZ, RZ, R10 ;  /* 0x000000ffff007224 */ /* 0x000fe200078e000a */
[----:B------:R-:W-:Y:S03]  /*ca70*/  BSSY B7, `(.L_x_418) ;  /* 0x00003e2000077945 */ /* 0x000fe60003800000 */
[----:B------:R-:W-:-:S05]  /*ca80*/  IMAD R2, R9, R0, RZ ;  /* 0x0000000009027224 */ /* 0x000fca00078e02ff */
[----:B------:R-:W-:Y:S01]  /*ca90*/  VIADDMNMX R0, R2, R0, R8, PT ;  /* 0x0000000002007246 */ /* 0x000fe20003800108 */
[----:B------:R3:W-:Y:S03]  /*caa0*/  STL [R1+0x20], R2 ;  /* 0x0000200201007387 */ /* 0x0007e60000100800 */
[----:B------:R-:W-:Y:S01]  /*cab0*/  ISETP.GT.AND P0, PT, R0, R2, PT ;  /* 0x000000020000720c */ /* 0x000fe20003f04270 */
[----:B------:R3:W-:-:S12]  /*cac0*/  STL [R1+0x30], R0 ;  /* 0x0000300001007387 */ /* 0x0007d80000100800 */
[----:B---3--:R-:W-:Y:S05]  /*cad0*/  @P0 BRA `(.L_x_419) ;  /* 0x0000000000480947 */ /* 0x008fea0003800000 */
[----:B------:R-:W3:Y:S02]  /*cae0*/  S2R R0, SR_TID.X ;  /* 0x0000000000007919 */ /* 0x000ee40000002100 */
[----:B---3--:R-:W-:-:S04]  /*caf0*/  LOP3.LUT R0, R0, 0x7f, RZ, 0xc0, !PT ;  /* 0x0000007f00007812 */ /* 0x008fc800078ec0ff */
[----:B------:R-:W-:-:S13]  /*cb00*/  ISETP.NE.AND P0, PT, R0, RZ, PT ;  /* 0x000000ff0000720c */ /* 0x000fda0003f05270 */
[----:B------:R-:W-:Y:S05]  /*cb10*/  @P0 BRA `(.L_x_420) ;  /* 0x0000003c005c0947 */ /* 0x000fea0003800000 */
[----:B------:R-:W3:Y:S01]  /*cb20*/  S2R R5, SR_LANEID ;  /* 0x0000000000057919 */ /* 0x000ee20000000000 */
[----:B------:R-:W-:Y:S01]  /*cb30*/  VOTEU.ANY UR4, UPT, PT ;  /* 0x0000000000047886 */ /* 0x000fe200038e0100 */
[----:B------:R-:W4:Y:S01]  /*cb40*/  LDC.64 R2, c[0x0][0xc60] ;  /* 0x00031800ff027b82 */ /* 0x000f220000000a00 */
[----:B------:R-:W3:Y:S02]  /*cb50*/  FLO.U32 R0, UR4 ;  /* 0x0000000400007d00 */ /* 0x000ee400080e0000 */
[----:B---3--:R-:W-:-:S06]  /*cb60*/  ISETP.EQ.U32.AND P0, PT, R0, R5, PT ;  /* 0x000000050000720c */ /* 0x008fcc0003f02070 */
[----:B------:R-:W4:Y:S07]  /*cb70*/  POPC R5, UR4 ;  /* 0x0000000400057d09 */ /* 0x000f2e0008000000 */
[----:B----4-:R-:W3:Y:S01]  /*cb80*/  @P0 ATOMG.E.ADD.STRONG.GPU PT, R3, desc[UR40][R2.64], R5 ;  /* 0x00000005020309a8 */ /* 0x010ee200081ee1e8 */
[----:B--2---:R-:W2:Y:S02]  /*cb90*/  S2R R4, SR_LTMASK ;  /* 0x0000000000047919 */ /* 0x004ea40000003900 */
[----:B--2---:R-:W-:-:S04]  /*cba0*/  LOP3.LUT R4, R4, UR4, RZ, 0xc0, !PT ;  /* 0x0000000404047c12 */ /* 0x004fc8000f8ec0ff */
[----:B------:R-:W2:Y:S01]  /*cbb0*/  POPC R7, R4 ;  /* 0x0000000400077309 */ /* 0x000ea20000000000 */
[----:B---3--:R-:W2:Y:S02]  /*cbc0*/  SHFL.IDX PT, R0, R3, R0, 0x1f ;  /* 0x00001f0003007589 */ /* 0x008ea400000e0000 */
[----:B--2---:R-:W-:-:S05]  /*cbd0*/  IADD3 R0, R0, UR37, R7 ;  /* 0x0000002500007c10 */ /* 0x004fca000fffe007 */
[----:B------:R4:W-:Y:S01]  /*cbe0*/  STL [R1], R0 ;  /* 0x0000000001007387 */ /* 0x0009e20000100800 */
[----:B------:R-:W-:Y:S05]  /*cbf0*/  BRA `(.L_x_420) ;  /* 0x0000003c00247947 */ /* 0x000fea0003800000 */
.L_x_419:
[----:B------:R-:W-:Y:S01]  /*cc00*/  VIADD R0, R18, 0x1c400 ;  /* 0x0001c40012007836 */ /* 0x000fe20000000000 */
[----:B------:R-:W-:Y:S04]  /*cc10*/  BSSY B6, `(.L_x_421) ;  /* 0x0000013000067945 */ /* 0x000fe80003800000 */
[----:B------:R-:W-:-:S13]  /*cc20*/  LOP3.LUT P0, RZ, R0, 0x3ff, RZ, 0xc0, !PT ;  /* 0x000003ff00ff7812 */ /* 0x000fda000780c0ff */
[----:B------:R-:W-:Y:S05]  /*cc30*/  @!P0 BRA `(.L_x_422) ;  /* 0x0000000000408947 */ /* 0x000fea0003800000 */
[----:B------:R-:W-:Y:S01]  /*cc40*/  MOV R2, 0x0 ;  /* 0x0000000000027802 */ /* 0x000fe20000000f00 */
[----:B------:R-:W-:Y:S01]  /*cc50*/  ULDC.64 UR6, c[0x4][0x98] ;  /* 0x0100260000067ab9 */ /* 0x000fe20000000a00 */
[----:B------:R-:W-:Y:S01]  /*cc60*/  ULDC.64 UR8, c[0x4][0xa0] ;  /* 0x0100280000087ab9 */ /* 0x000fe20000000a00 */
[----:B------:R-:W-:Y:S01]  /*cc70*/  ULDC.64 UR4, c[0x4][0x8] ;  /* 0x0100020000047ab9 */ /* 0x000fe20000000a00 */
[----:B--2---:R-:W-:Y:S02]  /*cc80*/  IMAD.U32 R4, RZ, RZ, UR6 ;  /* 0x00000006ff047e24 */ /* 0x004fe4000f8e00ff */
[----:B------:R-:W2:Y:S01]  /*cc90*/  LDC.64 R2, c[0x4][R2] ;  /* 0x0100000002027b82 */ /* 0x000ea20000000a00 */
[----:B------:R-:W-:Y:S02]  /*cca0*/  IMAD.U32 R5, RZ, RZ, UR7 ;  /* 0x00000007ff057e24 */ /* 0x000fe4000f8e00ff */
[----:B------:R-:W-:Y:S02]  /*ccb0*/  IMAD.U32 R6, RZ, RZ, UR8 ;  /* 0x00000008ff067e24 */ /* 0x000fe4000f8e00ff */
[----:B------:R-:W-:-:S02]  /*ccc0*/  IMAD.U32 R7, RZ, RZ, UR9 ;  /* 0x00000009ff077e24 */ /* 0x000fc4000f8e00ff */
[----:B-1----:R-:W-:Y:S02]  /*ccd0*/  IMAD.U32 R10, RZ, RZ, UR4 ;  /* 0x00000004ff0a7e24 */ /* 0x002fe4000f8e00ff */
[----:B0-----:R-:W-:Y:S02]  /*cce0*/  IMAD.U32 R11, RZ, RZ, UR5 ;  /* 0x00000005ff0b7e24 */ /* 0x001fe4000f8e00ff */
[----:B------:R-:W-:Y:S02]  /*ccf0*/  IMAD.MOV.U32 R8, RZ, RZ, 0x70 ;  /* 0x00000070ff087424 */ /* 0x000fe400078e00ff */
[----:B------:R-:W-:Y:S02]  /*cd00*/  IMAD.MOV.U32 R12, RZ, RZ, 0x1 ;  /* 0x00000001ff0c7424 */ /* 0x000fe400078e00ff */
[----:B------:R-:W-:-:S07]  /*cd10*/  IMAD.MOV.U32 R13, RZ, RZ, RZ ;  /* 0x000000ffff0d7224 */ /* 0x000fce00078e00ff */
[----:B------:R-:W-:-:S07]  /*cd20*/  LEPC R20, `(.L_x_422) ;  /* 0x000000001014794e */ /* 0x000fce0000000000 */
[----:B--2---:R-:W-:Y:S05]  /*cd30*/  CALL.ABS.NOINC R2 ;  /* 0x0000000002007343 */ /* 0x004fea0003c00000 */
.L_x_422:
[----:B------:R-:W-:Y:S05]  /*cd40*/  BSYNC B6 ;  /* 0x0000000000067941 */ /* 0x000fea0003800000 */
.L_x_421:
        /* <DEDUP_REMOVED lines=8> */
[----:B------:R3:W4:Y:S01]  /*cdd0*/  LDC.64 R2, c[0x4][R0] ;  /* 0x0100000000027b82 */ /* 0x0007220000000a00 */
[----:B--2---:R-:W-:Y:S02]  /*cde0*/  IMAD.U32 R4, RZ, RZ, UR6 ;  /* 0x00000006ff047e24 */ /* 0x004fe4000f8e00ff */
[----:B------:R-:W-:Y:S02]  /*cdf0*/  IMAD.U32 R5, RZ, RZ, UR7 ;  /* 0x00000007ff057e24 */ /* 0x000fe4000f8e00ff */
[----:B------:R-:W-:Y:S02]  /*ce00*/  IMAD.U32 R6, RZ, RZ, UR8 ;  /* 0x00000008ff067e24 */ /* 0x000fe4000f8e00ff */
[----:B------:R-:W-:-:S02]  /*ce10*/  IMAD.U32 R7, RZ, RZ, UR9 ;  /* 0x00000009ff077e24 */ /* 0x000fc4000f8e00ff */
[----:B-1----:R-:W-:Y:S02]  /*ce20*/  IMAD.U32 R10, RZ, RZ, UR4 ;  /* 0x00000004ff0a7e24 */ /* 0x002fe4000f8e00ff */
[----:B0-----:R-:W-:Y:S02]  /*ce30*/  IMAD.U32 R11, RZ, RZ, UR5 ;  /* 0x00000005ff0b7e24 */ /* 0x001fe4000f8e00ff */
[----:B------:R-:W-:Y:S02]  /*ce40*/  IMAD.MOV.U32 R8, RZ, RZ, 0x70 ;  /* 0x00000070ff087424 */ /* 0x000fe400078e00ff */
[----:B------:R-:W-:Y:S02]  /*ce50*/  IMAD.MOV.U32 R12, RZ, RZ, 0x1 ;  /* 0x00000001ff0c7424 */ /* 0x000fe400078e00ff */
[----:B---3--:R-:W-:-:S07]  /*ce60*/  IMAD.MOV.U32 R13, RZ, RZ, RZ ;  /* 0x000000ffff0d7224 */ /* 0x008fce00078e00ff */
[----:B------:R-:W-:-:S07]  /*ce70*/  LEPC R20, `(.L_x_425) ;  /* 0x000000001014794e */ /* 0x000fce0000000000 */
[----:B----4-:R-:W-:Y:S05]  /*ce80*/  CALL.ABS.NOINC R2 ;  /* 0x0000000002007343 */ /* 0x010fea0003c00000 */
.L_x_425:
[----:B------:R-:W-:Y:S01]  /*ce90*/  MOV R2, 0x0 ;  /* 0x0000000000027802 */ /* 0x000fe20000000f00 */
[----:B------:R-:W-:Y:S01]  /*cea0*/  ULDC.64 UR6, c[0x4][0x98] ;  /* 0x0100260000067ab9 */ /* 0x000fe20000000a00 */
[----:B------:R-:W-:Y:S01]  /*ceb0*/  ULDC.64 UR8, c[0x4][0xa0] ;  /* 0x0100280000087ab9 */ /* 0x000fe20000000a00 */
[----:B------:R-:W-:Y:S01]  /*cec0*/  ULDC.64 UR4, c[0x4][0x18] ;  /* 0x0100060000047ab9 */ /* 0x000fe20000000a00 */
[----:B------:R-:W-:Y:S02]  /*ced0*/  IMAD.U32 R4, RZ, RZ, UR6 ;  /* 0x00000006ff047e24 */ /* 0x000fe4000f8e00ff */
[----:B------:R-:W0:Y:S01]  /*cee0*/  LDC.64 R2, c[0x4][R2] ;  /* 0x0100000002027b82 */ /* 0x000e220000000a00 */
[----:B------:R-:W-:Y:S02]  /*cef0*/  IMAD.U32 R5, RZ, RZ, UR7 ;  /* 0x00000007ff057e24 */ /* 0x000fe4000f8e00ff */
[----:B------:R-:W-:Y:S02]  /*cf00*/  IMAD.U32 R6, RZ, RZ, UR8 ;  /* 0x00000008ff067e24 */ /* 0x000fe4000f8e00ff */
[----:B------:R-:W-:-:S02]  /*cf10*/  IMAD.U32 R7, RZ, RZ, UR9 ;  /* 0x00000009ff077e24 */ /* 0x000fc4000f8e00ff */
[----:B------:R-:W-:Y:S02]  /*cf20*/  IMAD.U32 R10, RZ, RZ, UR4 ;  /* 0x00000004ff0a7e24 */ /* 0x000fe4000f8e00ff */
[----:B------:R-:W-:Y:S02]  /*cf30*/  IMAD.U32 R11, RZ, RZ, UR5 ;  /* 0x00000005ff0b7e24 */ /* 0x000fe4000f8e00ff */
[----:B------:R-:W-:Y:S02]  /*cf40*/  IMAD.MOV.U32 R8, RZ, RZ, 0x70 ;  /* 0x00000070ff087424 */ /* 0x000fe400078e00ff */
[----:B------:R-:W-:Y:S02]  /*cf50*/  IMAD.MOV.U32 R12, RZ, RZ, 0x1 ;  /* 0x00000001ff0c7424 */ /* 0x000fe400078e00ff */
[----:B------:R-:W-:-:S07]  /*cf60*/  IMAD.MOV.U32 R13, RZ, RZ, RZ ;  /* 0x000000ffff0d7224 */ /* 0x000fce00078e00ff */
[----:B------:R-:W-:-:S07]  /*cf70*/  LEPC R20, `(.L_x_424) ;  /* 0x000000001014794e */ /* 0x000fce0000000000 */
[----:B0-----:R-:W-:Y:S05]  /*cf80*/  CALL.ABS.NOINC R2 ;  /* 0x0000000002007343 */ /* 0x001fea0003c00000 */
.L_x_424:
[----:B------:R-:W-:Y:S05]  /*cf90*/  BSYNC B6 ;  /* 0x0000000000067941 */ /* 0x000fea0003800000 */
.L_x_423:
[----:B--2---:R-:W2:Y:S01]  /*cfa0*/  LDL.LU R4, [R1+0x14] ;  /* 0x0000140001047983 */ /* 0x004ea20000300800 */
[----:B------:R-:W-:-:S03]  /*cfb0*/  ULDC.64 UR4, c[0x0][0x9f8] ;  /* 0x00027e0000047ab9 */ /* 0x000fc60000000a00 */
[----:B------:R-:W3:Y:S01]  /*cfc0*/  LDL R7, [R1+0x8] ;  /* 0x0000080001077983 */ /* 0x000ee20000100800 */
[----:B------:R-:W-:-:S03]  /*cfd0*/  ISETP.NE.U32.AND P0, PT, RZ, UR4, PT ;  /* 0x00000004ff007c0c */ /* 0x000fc6000bf05070 */
[----:B------:R-:W4:Y:S01]  /*cfe0*/  LDL R0, [R1+0x30] ;  /* 0x0000300001007983 */ /* 0x000f220000100800 */
[----:B------:R-:W-:-:S13]  /*cff0*/  ISETP.NE.AND.EX P0, PT, RZ, UR5, PT, P0 ;  /* 0x00000005ff007c0c */ /* 0x000fda000bf05300 */
[----:B------:R-:W-:-:S04]  /*d000*/  @P0 IADD3 R2, P1, R16, UR4, RZ ;  /* 0x0000000410020c10 */ /* 0x000fc8000ff3e0ff */
[----:B--2---:R-:W-:Y:S01]  /*d010*/  @P0 IADD3.X R3, R4, UR5, RZ, P1, !PT ;  /* 0x0000000504030c10 */ /* 0x004fe20008ffe4ff */
[----:B------:R-:W-:-:S04]  /*d020*/  ULDC.64 UR4, c[0x0][0xa08] ;  /* 0x0002820000047ab9 */ /* 0x000fc80000000a00 */
[----:B---3--:R2:W3:Y:S02]  /*d030*/  @P0 LDG.E R7, desc[UR40][R2.64] ;  /* 0x0000002802070981 */ /* 0x0084e4000c1e1900 */
[----:B--2---:R-:W2:Y:S01]  /*d040*/  LDC.64 R2, c[0x0][0x418] ;  /* 0x00010600ff027b82 */ /* 0x004ea20000000a00 */
[----:B----4-:R-:W-:Y:S01]  /*d050*/  VIADD R0, R0, 0xffffffff ;  /* 0xffffffff00007836 */ /* 0x010fe20000000000 */
[----:B---3--:R-:W-:Y:S01]  /*d060*/  SHF.R.S32.HI R8, RZ, 0x1f, R7 ;  /* 0x0000001fff087819 */ /* 0x008fe20000011407 */
[----:B------:R3:W-:Y:S04]  /*d070*/  @P0 STL [R1+0x8], R7 ;  /* 0x0000080701000387 */ /* 0x0007e80000100800 */
[----:B------:R3:W-:Y:S01]  /*d080*/  STL [R1+0x14], R8 ;  /* 0x0000140801007387 */ /* 0x0007e20000100800 */
[----:B--2---:R-:W-:Y:S01]  /*d090*/  LOP3.LUT P0, RZ, R2, UR4, RZ, 0xfc, !PT ;  /* 0x0000000402ff7c12 */ /* 0x004fe2000f80fcff */
[----:B------:R-:W-:-:S03]  /*d0a0*/  UMOV UR4, 0xffffffff ;  /* 0xffffffff00047882 */ /* 0x000fc60000000000 */
[----:B------:R-:W-:-:S04]  /*d0b0*/  LOP3.LUT P0, RZ, R3, UR5, RZ, 0xfc, P0 ;  /* 0x0000000503ff7c12 */ /* 0x000fc8000800fcff */
[----:B------:R-:W-:Y:S01]  /*d0c0*/  SEL R16, R7, RZ, !P0 ;  /* 0x000000ff07107207 */ /* 0x000fe20004000000 */
[----:B---3--:R-:W-:Y:S08]  /*d0d0*/  BRA.DIV UR4, `(.L_x_426) ;  /* 0x0000004a04b07947 */ /* 0x008ff0000b800000 */
[----:B------:R-:W2:Y:S02]  /*d0e0*/  S2R R4, SR_TID.X ;  /* 0x0000000000047919 */ /* 0x000ea40000002100 */
[----:B--2---:R-:W-:-:S04]  /*d0f0*/  SHF.R.U32.HI R4, RZ, 0x5, R4 ;  /* 0x00000005ff047819 */ /* 0x004fc80000011604 */
[----:B------:R-:W-:-:S05]  /*d100*/  LOP3.LUT R4, R4, 0x3, RZ, 0xc0, !PT ;  /* 0x0000000304047812 */ /* 0x000fca00078ec0ff */
[----:B------:R2:W3:Y:S02]  /*d110*/  SHFL.IDX PT, R14, R4, RZ, 0x1f ;  /* 0x00001fff040e7589 */ /* 0x0004e400000e0000 */
.L_x_530:
[----:B------:R-:W-:Y:S01]  /*d120*/  PLOP3.LUT P1, PT, PT, PT, PT, 0x8, 0x0 ;  /* 0x000000000000781c */ /* 0x000fe20003f2e170 */
[----:B------:R4:W-:Y:S01]  /*d130*/  STL [R1+0x2c], R0 ;  /* 0x00002c0001007387 */ /* 0x0009e20000100800 */
[----:B---3--:R-:W-:Y:S02]  /*d140*/  ISETP.NE.AND P0, PT, R14, RZ, PT ;  /* 0x000000ff0e00720c */ /* 0x008fe40003f05270 */
[----:B--2---:R-:W-:-:S05]  /*d150*/  P2R R4, PR, RZ, 0x2 ;  /* 0x00000002ff047803 */ /* 0x004fca0000000000 */
[----:B------:R4:W-:Y:S06]  /*d160*/  STL [R1+0x18], R4 ;  /* 0x0000180401007387 */ /* 0x0009ec0000100800 */
[----:B------:R-:W-:Y:S05]  /*d170*/  @P0 BRA `(.L_x_427) ;  /* 0x0000000400040947 */ /* 0x000fea0003800000 */
[----:B------:R-:W-:-:S03]  /*d180*/  UMOV UR4, 0xffffffff ;  /* 0xffffffff00047882 */ /* 0x000fc60000000000 */
[----:B------:R-:W-:Y:S05]  /*d190*/  BRA.DIV UR4, `(.L_x_428) ;  /* 0x0000004a04b47947 */ /* 0x000fea000b800000 */
[----:B------:R-:W-:-:S13]  /*d1a0*/  ELECT P6, URZ, PT ;  /* 0x00000000003f782f */ /* 0x000fda00038c0000 */
.L_x_533:
[----:B------:R-:W-:Y:S05]  /*d1b0*/  @!P6 BRA `(.L_x_427) ;  /* 0x0000000000f4e947 */ /* 0x000fea0003800000 */
[----:B------:R-:W-:-:S04]  /*d1c0*/  ISETP.NE.U32.AND P0, PT, R2, RZ, PT ;  /* 0x000000ff0200720c */ /* 0x000fc80003f05070 */
[----:B------:R-:W-:-:S13]  /*d1d0*/  ISETP.NE.AND.EX P0, PT, R3, RZ, PT, P0 ;  /* 0x000000ff0300720c */ /* 0x000fda0003f05300 */
[----:B------:R-:W-:Y:S05]  /*d1e0*/  @!P0 BRA `(.L_x_429) ;  /* 0x0000000000508947 */ /* 0x000fea0003800000 */
[----:B------:R-:W2:Y:S01]  /*d1f0*/  LDC R6, c[0x0][0x43c] ;  /* 0x00010f00ff067b82 */ /* 0x000ea20000000800 */
[----:B------:R-:W-:Y:S01]  /*d200*/  IMAD.MOV.U32 R9, RZ, RZ, R0 ;  /* 0x000000ffff097224 */ /* 0x000fe200078e0000 */
[----:B------:R-:W-:-:S03]  /*d210*/  ULDC.64 UR4, c[0x0][0x428] ;  /* 0x00010a0000047ab9 */ /* 0x000fc60000000a00 */
[----:B----4-:R-:W-:Y:S01]  /*d220*/  IMAD.MOV.U32 R0, RZ, RZ, R9 ;  /* 0x000000ffff007224 */ /* 0x010fe200078e0009 */
[----:B--2---:R-:W-:-:S13]  /*d230*/  ISETP.NE.AND P0, PT, R6, 0x1, PT ;  /* 0x000000010600780c */ /* 0x004fda0003f05270 */
[----:B------:R-:W2:Y:S02]  /*d240*/  @P0 LDC.64 R4, c[0x0][0x440] ;  /* 0x00011000ff040b82 */ /* 0x000ea40000000a00 */
[----:B--2---:R-:W-:-:S05]  /*d250*/  @P0 IMAD.HI.U32 R4, R9, R4, RZ ;  /* 0x0000000409040227 */ /* 0x004fca00078e00ff */
[----:B------:R-:W-:-:S04]  /*d260*/  @P0 SHF.R.U32.HI R0, RZ, R5, R4 ;  /* 0x00000005ff000219 */ /* 0x000fc80000011604 */
[--C-:B------:R-:W-:Y:S01]  /*d270*/  SHF.R.S32.HI R5, RZ, 0x1f, R0.reuse ;  /* 0x0000001fff057819 */ /* 0x100fe20000011400 */
[----:B------:R-:W-:-:S04]  /*d280*/  IMAD.MOV R4, RZ, RZ, -R0 ;  /* 0x000000ffff047224 */ /* 0x000fc800078e0a00 */
[----:B------:R-:W-:Y:S02]  /*d290*/  IMAD R9, R6, R4, R9 ;  /* 0x0000000406097224 */ /* 0x000fe400078e0209 */
[----:B------:R-:W-:Y:S02]  /*d2a0*/  IMAD R6, R8, UR4, RZ ;  /* 0x0000000408067c24 */ /* 0x000fe4000f8e02ff */
[----:B------:R-:W-:Y:S01]  /*d2b0*/  IMAD.MOV.U32 R4, RZ, RZ, R0 ;  /* 0x000000ffff047224 */ /* 0x000fe200078e0000 */
[----:B------:R2:W-:Y:S01]  /*d2c0*/  STL [R1+0x2c], R9 ;  /* 0x00002c0901007387 */ /* 0x0005e20000100800 */
[C---:B------:R-:W-:Y:S02]  /*d2d0*/  IMAD R0, R7.reuse, UR5, R6 ;  /* 0x0000000507007c24 */ /* 0x040fe4000f8e0206 */
[----:B------:R-:W-:-:S04]  /*d2e0*/  IMAD.WIDE.U32 R4, R7, UR4, R4 ;  /* 0x0000000407047c25 */ /* 0x000fc8000f8e0004 */
[----:B------:R-:W-:Y:S01]  /*d2f0*/  IMAD.IADD R0, R5, 0x1, R0 ;  /* 0x0000000105007824 */ /* 0x000fe200078e0200 */
[----:B------:R-:W-:-:S04]  /*d300*/  LEA R2, P0, R4, R2, 0x2 ;  /* 0x0000000204027211 */ /* 0x000fc800078010ff */
[----:B------:R-:W-:-:S05]  /*d310*/  LEA.HI.X R3, R4, R3, R0, 0x2, P0 ;  /* 0x0000000304037211 */ /* 0x000fca00000f1400 */
[----:B------:R2:W5:Y:S04]  /*d320*/  LDG.E R16, desc[UR40][R2.64] ;  /* 0x0000002802107981 */ /* 0x000568000c1e1900 */
.L_x_429:
[----:B--2---:R-:W2:Y:S01]  /*d330*/  LDL R2, [R1+0x10] ;  /* 0x0000100001027983 */ /* 0x004ea20000100800 */
[----:B----4-:R-:W-:Y:S01]  /*d340*/  IMAD R0, R19, 0x8, R18 ;  /* 0x0000000813007824 */ /* 0x010fe200078e0212 */
[----:B--2---:R-:W-:-:S04]  /*d350*/  SHF.L.U32 R2, R2, 0x1f, RZ ;  /* 0x0000001f02027819 */ /* 0x004fc800000006ff */
[----:B------:R-:W2:Y:S02]  /*d360*/  SYNCS.PHASECHK.TRANS64.TRYWAIT P0, [R0+URZ+0x22840], R2 ;  /* 0x02284002000075a7 */ /* 0x000ea4000800017f */
[----:B--2---:R-:W-:Y:S05]  /*d370*/  @!P0 BRA `(.L_x_430) ;  /* 0x00000048005c8947 */ /* 0x004fea0003800000 */
.L_x_534:
[----:B------:R-:W3:Y:S02]  /*d380*/  S2R R3, SR_TID.X ;  /* 0x0000000000037919 */ /* 0x000ee40000002100 */
[----:B---3--:R-:W-:-:S04]  /*d390*/  LOP3.LUT R3, R3, 0x7f, RZ, 0xc0, !PT ;  /* 0x0000007f03037812 */ /* 0x008fc800078ec0ff */
[----:B------:R-:W-:-:S13]  /*d3a0*/  ISETP.NE.AND P0, PT, R3, RZ, PT ;  /* 0x000000ff0300720c */ /* 0x000fda0003f05270 */
[----:B------:R-:W-:Y:S05]  /*d3b0*/  @P0 BRA `(.L_x_431) ;  /* 0x00000000001c0947 */ /* 0x000fea0003800000 */
[----:B------:R-:W3:Y:S01]  /*d3c0*/  S2R R3, SR_TID.X ;  /* 0x0000000000037919 */ /* 0x000ee20000002100 */
[----:B--2---:R-:W-:-:S04]  /*d3d0*/  IMAD.MOV.U32 R2, RZ, RZ, 0x3000 ;  /* 0x00003000ff027424 */ /* 0x004fc800078e00ff */
[----:B------:R4:W-:Y:S01]  /*d3e0*/  SYNCS.ARRIVE.TRANS64 RZ, [R0+URZ+0x22830], R2 ;  /* 0x0228300200ff79a7 */ /* 0x0009e2000800003f */
[----:B---3--:R-:W-:-:S04]  /*d3f0*/  LOP3.LUT R3, R3, 0x1f, RZ, 0xc0, !PT ;  /* 0x0000001f03037812 */ /* 0x008fc800078ec0ff */
[----:B------:R-:W-:-:S13]  /*d400*/  ISETP.NE.AND P0, PT, R3, RZ, PT ;  /* 0x000000ff0300720c */ /* 0x000fda0003f05270 */
[----:B----4-:R-:W-:Y:S05]  /*d410*/  @!P0 BRA `(.L_x_431) ;  /* 0x0000000000048947 */ /* 0x010fea0003800000 */
[----:B------:R-:W-:Y:S01]  /*d420*/  BPT.TRAP 0x1 ;  /* 0x000000040000795c */ /* 0x000fe20000300000 */
.L_x_431:
[----:B------:R-:W3:Y:S04]  /*d430*/  LDL R3, [R1+0x2c] ;  /* 0x00002c0001037983 */ /* 0x000ee80000100800 */
[----:B--2---:R-:W2:Y:S01]  /*d440*/  LDL R2, [R1+0x1c] ;  /* 0x00001c0001027983 */ /* 0x004ea20000100800 */
[----:B------:R-:W-:Y:S01]  /*d450*/  R2UR UR9, R0 ;  /* 0x00000000000972ca */ /* 0x000fe200000e0000 */
[----:B------:R-:W-:Y:S01]  /*d460*/  IMAD R0, R19, 0x3000, R18 ;  /* 0x0000300013007824 */ /* 0x000fe200078e0212 */
[----:B------:R-:W-:Y:S01]  /*d470*/  UIADD3 UR6, UP0, UR38, 0x370, URZ ;  /* 0x0000037026067890 */ /* 0x000fe2000ff1e03f */
[----:B------:R-:W-:Y:S01]  /*d480*/  R2UR UR12, R17 ;  /* 0x00000000110c72ca */ /* 0x000fe200000e0000 */
[----:B------:R-:W-:Y:S01]  /*d490*/  UMOV UR5, 0x14f00000 ;  /* 0x14f0000000057882 */ /* 0x000fe20000000000 */
[----:B-----5:R-:W-:Y:S01]  /*d4a0*/  R2UR UR13, R16 ;  /* 0x00000000100d72ca */ /* 0x020fe200000e0000 */
[----:B------:R-:W-:Y:S01]  /*d4b0*/  UIADD3.X UR7, URZ, UR39, URZ, UP0, !UPT ;  /* 0x000000273f077290 */ /* 0x000fe200087fe43f */
[----:B------:R-:W-:Y:S01]  /*d4c0*/  R2UR UR8, R0 ;  /* 0x00000000000872ca */ /* 0x000fe200000e0000 */
[----:B------:R-:W-:Y:S01]  /*d4d0*/  UMOV UR10, URZ ;  /* 0x0000003f000a7c82 */ /* 0x000fe20008000000 */
[----:B------:R-:W-:-:S04]  /*d4e0*/  PLOP3.LUT P0, PT, PT, PT, PT, 0x80, 0x0 ;  /* 0x000000000000781c */ /* 0x000fc80003f0f070 */
[----:B------:R-:W-:Y:S01]  /*d4f0*/  UIADD3 UR9, UR9, 0x22830, URZ ;  /* 0x0002283009097890 */ /* 0x000fe2000fffe03f */
[----:B------:R-:W-:-:S05]  /*d500*/  P2R R0, PR, RZ, 0x1 ;  /* 0x00000001ff007803 */ /* 0x000fca0000000000 */
[----:B------:R4:W-:Y:S01]  /*d510*/  STL [R1+0x18], R0 ;  /* 0x0000180001007387 */ /* 0x0009e20000100800 */
[----:B------:R-:W-:Y:S01]  /*d520*/  UIADD3 UR8, UR8, 0x1c400, URZ ;  /* 0x0001c40008087890 */ /* 0x000fe2000fffe03f */
[----:B---3--:R-:W-:Y:S02]  /*d530*/  R2UR UR11, R3 ;  /* 0x00000000030b72ca */ /* 0x008fe400000e0000 */
[----:B--2---:R-:W-:-:S13]  /*d540*/  R2UR UR4, R2 ;  /* 0x00000000020472ca */ /* 0x004fda00000e0000 */
[----:B------:R-:W-:-:S03]  /*d550*/  UIMAD UR11, UR11, 0x60, UR4 ;  /* 0x000000600b0b78a4 */ /* 0x000fc6000f8e0204 */
[----:B------:R-:W-:-:S06]  /*d560*/  UMOV UR4, 0x0 ;  /* 0x0000000000047882 */ /* 0x000fcc0000000000 */
[----:B------:R4:W-:Y:S02]  /*d570*/  UTMALDG.4D [UR8], [UR6], desc[UR4] ;  /* 0x00000408060075b4 */ /* 0x0009e40008019000 */
[----:B----4-:R-:W-:Y:S01]  /*d580*/  NOP ;  /* 0x0000000000007918 */ /* 0x010fe20000000000 */
.L_x_427:
[----:B------:R-:W2:Y:S04]  /*d590*/  LDL.LU R3, [R1+0x34] ;  /* 0x0000340001037983 */ /* 0x000ea80000300800 */
[----:B------:R-:W3:Y:S04]  /*d5a0*/  LDL.LU R5, [R1+0x24] ;  /* 0x0000240001057983 */ /* 0x000ee80000300800 */
[----:B----4-:R-:W4:Y:S01]  /*d5b0*/  LDL.LU R4, [R1+0x3c] ;  /* 0x00003c0001047983 */ /* 0x010f220000300800 */
[----:B------:R-:W-:Y:S05]  /*d5c0*/  WARPSYNC.ALL ;  /* 0x0000000000007948 */ /* 0x000fea0003800000 */
[----:B------:R-:W-:Y:S01]  /*d5d0*/  ULDC.64 UR6, c[0x0][0xa00] ;  /* 0x0002800000067ab9 */ /* 0x000fe20000000a00 */
[----:B------:R-:W-:Y:S01]  /*d5e0*/  ULDC.64 UR4, c[0x0][0x298] ;  /* 0x0000a60000047ab9 */ /* 0x000fe20000000a00 */
[----:B------:R-:W-:Y:S01]  /*d5f0*/  BAR.SYNC.DEFER_BLOCKING 0x8, 0x180 ;  /* 0x0206000000007b1d */ /* 0x000fe20000010000 */
[----:B------:R-:W-:Y:S01]  /*d600*/  ISETP.NE.U32.AND P0, PT, RZ, UR6, PT ;  /* 0x00000006ff007c0c */ /* 0x000fe2000bf05070 */
[----:B------:R-:W-:-:S03]  /*d610*/  VIADD R2, R18, 0x18400 ;  /* 0x0001840012027836 */ /* 0x000fc60000000000 */
[----:B------:R-:W-:Y:S01]  /*d620*/  ISETP.NE.AND.EX P0, PT, RZ, UR7, PT, P0 ;  /* 0x00000007ff007c0c */ /* 0x000fe2000bf05300 */
[----:B------:R-:W-:Y:S01]  /*d630*/  BSSY B6, `(.L_x_432) ;  /* 0x000001e000067945 */ /* 0x000fe20003800000 */
[----:B------:R-:W-:Y:S02]  /*d640*/  LOP3.LUT P1, RZ, R2, 0x3ff, RZ, 0xc0, !PT ;  /* 0x000003ff02ff7812 */ /* 0x000fe4000782c0ff */
[----:B--2---:R-:W-:Y:S02]  /*d650*/  SHF.R.S32.HI R0, RZ, 0x1f, R3 ;  /* 0x0000001fff007819 */ /* 0x004fe40000011403 */
[----:B---3--:R-:W-:-:S03]  /*d660*/  SEL R5, R5, RZ, !P0 ;  /* 0x000000ff05057207 */ /* 0x008fc60004000000 */
[----:B------:R-:W-:Y:S01]  /*d670*/  IMAD R0, R0, UR4, RZ ;  /* 0x0000000400007c24 */ /* 0x000fe2000f8e02ff */
[----:B----4-:R-:W-:-:S03]  /*d680*/  SEL R4, R4, RZ, !P0 ;  /* 0x000000ff04047207 */ /* 0x010fc60004000000 */
[C---:B------:R-:W-:Y:S02]  /*d690*/  IMAD R0, R3.reuse, UR5, R0 ;  /* 0x0000000503007c24 */ /* 0x040fe4000f8e0200 */
[----:B------:R-:W-:-:S04]  /*d6a0*/  IMAD.WIDE.U32 R2, R3, UR4, RZ ;  /* 0x0000000403027c25 */ /* 0x000fc8000f8e00ff */
[----:B------:R-:W-:Y:S01]  /*d6b0*/  IMAD.IADD R0, R3, 0x1, R0 ;  /* 0x0000000103007824 */ /* 0x000fe200078e0200 */
[----:B------:R2:W-:Y:S04]  /*d6c0*/  STL.64 [R1+0x50], R2 ;  /* 0x0000500201007387 */ /* 0x0005e80000100a00 */
[----:B------:R2:W-:Y:S04]  /*d6d0*/  STL [R1+0x24], R5 ;  /* 0x0000240501007387 */ /* 0x0005e80000100800 */
[----:B------:R2:W-:Y:S04]  /*d6e0*/  STL [R1+0x3c], R4 ;  /* 0x00003c0401007387 */ /* 0x0005e80000100800 */
[----:B------:R2:W-:Y:S01]  /*d6f0*/  STL [R1+0x34], R0 ;  /* 0x0000340001007387 */ /* 0x0005e20000100800 */
[----:B------:R-:W-:Y:S05]  /*d700*/  @!P1 BRA `(.L_x_433) ;  /* 0x0000000000409947 */ /* 0x000fea0003800000 */
[----:B--2---:R-:W-:Y:S01]  /*d710*/  MOV R2, 0x0 ;  /* 0x0000000000027802 */ /* 0x004fe20000000f00 */
[----:B------:R-:W-:Y:S01]  /*d720*/  ULDC.64 UR6, c[0x4][0x98] ;  /* 0x0100260000067ab9 */ /* 0x000fe20000000a00 */
[----:B------:R-:W-:Y:S01]  /*d730*/  ULDC.64 UR8, c[0x4][0xa0] ;  /* 0x0100280000087ab9 */ /* 0x000fe20000000a00 */
[----:B------:R-:W-:Y:S01]  /*d740*/  ULDC.64 UR4, c[0x4][0x20] ;  /* 0x0100080000047ab9 */ /* 0x000fe20000000a00 */
[----:B------:R-:W-:Y:S02]  /*d750*/  IMAD.U32 R4, RZ, RZ, UR6 ;  /* 0x00000006ff047e24 */ /* 0x000fe4000f8e00ff */
        /* <DEDUP_REMOVED lines=11> */
.L_x_433:
[----:B------:R-:W-:Y:S05]  /*d810*/  BSYNC B6 ;  /* 0x0000000000067941 */ /* 0x000fea0003800000 */
.L_x_432:
[----:B--2---:R-:W2:Y:S01]  /*d820*/  LDL.LU R0, [R1+0x3c] ;  /* 0x00003c0001007983 */ /* 0x004ea20000300800 */
[----:B------:R-:W-:Y:S01]  /*d830*/  ULDC.64 UR4, c[0x0][0x2d8] ;  /* 0x0000b60000047ab9 */ /* 0x000fe20000000a00 */
[----:B------:R-:W3:Y:S01]  /*d840*/  LDC R8, c[0x0][0x448] ;  /* 0x00011200ff087b82 */ /* 0x000ee20000000800 */
[----:B------:R-:W-:Y:S01]  /*d850*/  ULDC UR6, c[0x0][0x2b8] ;  /* 0x0000ae0000067ab9 */ /* 0x000fe20000000800 */
[----:B------:R-:W4:Y:S04]  /*d860*/  LDL.LU R5, [R1+0x34] ;  /* 0x0000340001057983 */ /* 0x000f280000300800 */
[----:B------:R-:W4:Y:S04]  /*d870*/  LDL.LU.64 R2, [R1+0x50] ;  /* 0x0000500001027983 */ /* 0x000f280000300a00 */
[----:B------:R-:W2:Y:S01]  /*d880*/  LDL.LU R4, [R1+0x24] ;  /* 0x0000240001047983 */ /* 0x000ea20000300800 */
[----:B---3--:R-:W-:-:S13]  /*d890*/  ISETP.NE.AND P0, PT, R8, 0x1, PT ;  /* 0x000000010800780c */ /* 0x008fda0003f05270 */
[----:B------:R-:W3:Y:S01]  /*d8a0*/  @P0 LDC R7, c[0x0][0x450] ;  /* 0x00011400ff070b82 */ /* 0x000ee20000000800 */
[----:B----4-:R-:W-:Y:S02]  /*d8b0*/  IMAD.MOV.U32 R3, RZ, RZ, R5 ;  /* 0x000000ffff037224 */ /* 0x010fe400078e0005 */
[----:B------:R-:W4:Y:S01]  /*d8c0*/  LDL.LU R5, [R1+0x4] ;  /* 0x0000040001057983 */ /* 0x000f220000300800 */
[----:B------:R-:W-:-:S03]  /*d8d0*/  IMAD.WIDE.U32 R2, R17, UR4, R2 ;  /* 0x0000000411027c25 */ /* 0x000fc6000f8e0002 */
[----:B------:R0:W5:Y:S01]  /*d8e0*/  LDL R9, [R1+0x28] ;  /* 0x0000280001097983 */ /* 0x0001620000100800 */
[----:B------:R-:W-:Y:S01]  /*d8f0*/  IMAD R3, R17, UR5, R3 ;  /* 0x0000000511037c24 */ /* 0x000fe2000f8e0203 */
[----:B------:R-:W-:Y:S02]  /*d900*/  ULDC.64 UR4, c[0x0][0x2e0] ;  /* 0x0000b80000047ab9 */ /* 0x000fe40000000a00 */
[----:B--2---:R-:W-:Y:S02]  /*d910*/  IMAD R0, R0, UR4, RZ ;  /* 0x0000000400007c24 */ /* 0x004fe4000f8e02ff */
[----:B------:R-:W-:-:S04]  /*d920*/  IMAD.WIDE.U32 R2, R4, UR4, R2 ;  /* 0x0000000404027c25 */ /* 0x000fc8000f8e0002 */
[----:B------:R-:W-:Y:S01]  /*d930*/  IMAD R0, R4, UR5, R0 ;  /* 0x0000000504007c24 */ /* 0x000fe2000f8e0200 */
[----:B-1----:R-:W1:Y:S01]  /*d940*/  S2R R10, SR_TID.X ;  /* 0x00000000000a7919 */ /* 0x002e620000002100 */
[----:B------:R-:W-:Y:S02]  /*d950*/  ULDC.64 UR4, c[0x0][0x2d0] ;  /* 0x0000b40000047ab9 */ /* 0x000fe40000000a00 */
[----:B------:R-:W-:Y:S01]  /*d960*/  IMAD.IADD R3, R3, 0x1, R0 ;  /* 0x0000000103037824 */ /* 0x000fe200078e0200 */
[----:B------:R-:W2:Y:S02]  /*d970*/  S2R R4, SR_TID.X ;  /* 0x0000000000047919 */ /* 0x000ea40000002100 */
[----:B--2---:R-:W-:-:S04]  /*d980*/  LOP3.LUT R4, R4, 0x7f, RZ, 0xc0, !PT ;  /* 0x0000007f04047812 */ /* 0x004fc800078ec0ff */
[----:B------:R-:W-:Y:S02]  /*d990*/  SHF.R.U32.HI R6, RZ, 0x3, R4 ;  /* 0x00000003ff067819 */ /* 0x000fe40000011604 */
[----:B------:R-:W2:Y:S02]  /*d9a0*/  S2R R4, SR_TID.X ;  /* 0x0000000000047919 */ /* 0x000ea40000002100 */
[----:B--2---:R-:W-:-:S05]  /*d9b0*/  IMAD.SHL.U32 R4, R4, 0x10, RZ ;  /* 0x0000001004047824 */ /* 0x004fca00078e00ff */
[----:B------:R-:W-:Y:S02]  /*d9c0*/  LOP3.LUT R4, R6, 0x70, R4, 0xf8, !PT ;  /* 0x0000007006047812 */ /* 0x000fe400078ef804 */
[----:B------:R-:W2:Y:S01]  /*d9d0*/  @P0 LDC R6, c[0x0][0x44c] ;  /* 0x00011300ff060b82 */ /* 0x000ea20000000800 */
[----:B-1----:R-:W-:-:S05]  /*d9e0*/  IMAD.SHL.U32 R10, R10, 0x8, RZ ;  /* 0x000000080a0a7824 */ /* 0x002fca00078e00ff */
[----:B------:R-:W-:Y:S01]  /*d9f0*/  LOP3.LUT R10, R10, 0x38, RZ, 0xc0, !PT ;  /* 0x000000380a0a7812 */ /* 0x000fe200078ec0ff */
[----:B----4-:R-:W-:-:S05]  /*da00*/  IMAD.SHL.U32 R5, R5, 0x80, RZ ;  /* 0x0000008005057824 */ /* 0x010fca00078e00ff */
[----:B------:R-:W-:-:S05]  /*da10*/  LOP3.LUT R0, R4, R5, RZ, 0xfc, !PT ;  /* 0x0000000504007212 */ /* 0x000fca00078efcff */
[----:B--2---:R-:W-:-:S04]  /*da20*/  @P0 IMAD.HI.U32 R6, R0, R6, RZ ;  /* 0x0000000600060227 */ /* 0x004fc800078e00ff */
[----:B------:R-:W-:Y:S01]  /*da30*/  IMAD.MOV.U32 R4, RZ, RZ, R0 ;  /* 0x000000ffff047224 */ /* 0x000fe200078e0000 */
[----:B---3--:R-:W-:-:S05]  /*da40*/  @P0 SHF.R.U32.HI R4, RZ, R7, R6 ;  /* 0x00000007ff040219 */ /* 0x008fca0000011606 */
[----:B------:R-:W-:-:S04]  /*da50*/  IMAD.MOV R6, RZ, RZ, -R4 ;  /* 0x000000ffff067224 */ /* 0x000fc800078e0a04 */
[----:B------:R-:W-:Y:S01]  /*da60*/  IMAD R0, R8, R6, R0 ;  /* 0x0000000608007224 */ /* 0x000fe200078e0200 */
[----:B------:R-:W-:Y:S01]  /*da70*/  SHF.R.S32.HI R6, RZ, 0x1f, R4 ;  /* 0x0000001fff067819 */ /* 0x000fe20000011404 */
[----:B------:R-:W-:-:S04]  /*da80*/  IMAD.WIDE.U32 R2, R4, UR4, R2 ;  /* 0x0000000404027c25 */ /* 0x000fc8000f8e0002 */
[----:B------:R-:W-:-:S04]  /*da90*/  IMAD R6, R6, UR4, RZ ;  /* 0x0000000406067c24 */ /* 0x000fc8000f8e02ff */
[----:B------:R-:W-:Y:S01]  /*daa0*/  IMAD R4, R4, UR5, R6 ;  /* 0x0000000504047c24 */ /* 0x000fe2000f8e0206 */
[----:B------:R-:W-:-:S03]  /*dab0*/  ULDC.64 UR4, c[0x0][0x2c8] ;  /* 0x0000b20000047ab9 */ /* 0x000fc60000000a00 */
[----:B------:R-:W-:Y:S01]  /*dac0*/  IMAD.IADD R3, R3, 0x1, R4 ;  /* 0x0000000103037824 */ /* 0x000fe200078e0204 */
[----:B------:R-:W-:-:S05]  /*dad0*/  SHF.R.S32.HI R4, RZ, 0x1f, R0 ;  /* 0x0000001fff047819 */ /* 0x000fca0000011400 */
[----:B------:R-:W-:Y:S02]  /*dae0*/  IMAD R4, R4, UR4, RZ ;  /* 0x0000000404047c24 */ /* 0x000fe4000f8e02ff */
[----:B------:R-:W-:-:S04]  /*daf0*/  IMAD.WIDE.U32 R2, R0, UR4, R2 ;  /* 0x0000000400027c25 */ /* 0x000fc8000f8e0002 */
[----:B------:R-:W-:Y:S01]  /*db00*/  IMAD R4, R0, UR5, R4 ;  /* 0x0000000500047c24 */ /* 0x000fe2000f8e0204 */
[----:B------:R-:W-:Y:S02]  /*db10*/  ULDC.64 UR4, c[0x0][0x280] ;  /* 0x0000a00000047ab9 */ /* 0x000fe40000000a00 */
[----:B------:R-:W-:Y:S01]  /*db20*/  LEA R0, P1, R2, UR4, 0x1 ;  /* 0x0000000402007c11 */ /* 0x000fe2000f8208ff */
[----:B------:R-:W-:Y:S01]  /*db30*/  IMAD.IADD R4, R3, 0x1, R4 ;  /* 0x0000000103047824 */ /* 0x000fe200078e0204 */
[----:B------:R-:W-:Y:S01]  /*db40*/  UMOV UR4, 0xffffffff ;  /* 0xffffffff00047882 */ /* 0x000fe20000000000 */
[----:B------:R-:W-:-:S03]  /*db50*/  ISETP.GE.AND P0, PT, R10, UR6, PT ;  /* 0x000000060a007c0c */ /* 0x000fc6000bf06270 */
[----:B------:R-:W-:Y:S01]  /*db60*/  LEA.HI.X R2, R2, UR5, R4, 0x1, P1 ;  /* 0x0000000502027c11 */ /* 0x000fe200088f0c04 */
[----:B0-----:R-:W-:Y:S09]  /*db70*/  BRA.DIV UR4, `(.L_x_434) ;  /* 0x0000004204707947 */ /* 0x001ff2000b800000 */
[----:B------:R-:W2:Y:S01]  /*db80*/  LDL.LU R6, [R1+0x44] ;  /* 0x0000440001067983 */ /* 0x000ea20000300800 */
[----:B------:R-:W0:Y:S02]  /*db90*/  S2R R7, SR_TID.X ;  /* 0x0000000000077919 */ /* 0x000e240000002100 */
[----:B0-----:R-:W-:-:S04]  /*dba0*/  LOP3.LUT R7, R7, 0x7f, RZ, 0xc0, !PT ;  /* 0x0000007f07077812 */ /* 0x001fc800078ec0ff */
[----:B------:R-:W-:Y:S02]  /*dbb0*/  SHF.R.U32.HI R11, RZ, 0x3, R7 ;  /* 0x00000003ff0b7819 */ /* 0x000fe40000011607 */
[----:B------:R-:W0:Y:S03]  /*dbc0*/  SHFL.IDX PT, R7, R0, RZ, 0x181f ;  /* 0x00181fff00077589 */ /* 0x000e2600000e0000 */
[----:B------:R-:W-:-:S04]  /*dbd0*/  IMAD.IADD R3, R11, 0x1, R5 ;  /* 0x000000010b037824 */ /* 0x000fc800078e0205 */
[C---:B------:R-:W-:Y:S02]  /*dbe0*/  VIADD R5, R3.reuse, 0x10 ;  /* 0x0000001003057836 */ /* 0x040fe40000000000 */
[----:B--2---:R-:W-:Y:S02]  /*dbf0*/  IMAD R4, R6, R8, RZ ;  /* 0x0000000806047224 */ /* 0x004fe400078e02ff */
[----:B------:R-:W1:Y:S03]  /*dc00*/  SHFL.IDX PT, R6, R2, RZ, 0x181f ;  /* 0x00181fff02067589 */ /* 0x000e6600000e0000 */
[----:B------:R-:W-:-:S13]  /*dc10*/  ISETP.GE.AND P1, PT, R3, R4, PT ;  /* 0x000000040300720c */ /* 0x000fda0003f26270 */
[----:B0-----:R-:W-:-:S05]  /*dc20*/  @!P1 LEA R7, P2, R10, R7, 0x1 ;  /* 0x000000070a079211 */ /* 0x001fca00078408ff */
[----:B-1----:R-:W-:-:S05]  /*dc30*/  @!P1 IMAD.X R6, RZ, RZ, R6, P2 ;  /* 0x000000ffff069224 */ /* 0x002fca00010e0606 */
[----:B------:R-:W-:-:S04]  /*dc40*/  @!P1 LOP3.LUT R7, R7, R6, RZ, 0x3c, !PT ;  /* 0x0000000607079212 */ /* 0x000fc800078e3cff */
[----:B------:R-:W-:-:S04]  /*dc50*/  @!P1 LOP3.LUT R6, R7, R6, RZ, 0x3c, !PT ;  /* 0x0000000607069212 */ /* 0x000fc800078e3cff */
[----:B------:R-:W-:-:S05]  /*dc60*/  @!P1 LOP3.LUT R7, R7, R6, RZ, 0x3c, !PT ;  /* 0x0000000607079212 */ /* 0x000fca00078e3cff */
[----:B------:R-:W-:Y:S01]  /*dc70*/  @!PT LDS RZ, [RZ] ;  /* 0x00000000fffff984 */ /* 0x000fe20000000800 */
[----:B-----5:R0:W-:Y:S01]  /*dc80*/  @!P1 LDGSTS.E.BYPASS.LTC128B.128 [R9+0x18400], desc[UR40][R6.64], !P0 ;  /* 0x1840000006099fae */ /* 0x0201e2000c101d68 */
[----:B------:R-:W-:-:S03]  /*dc90*/  ISETP.GE.AND P1, PT, R5, R4, PT ;  /* 0x000000040500720c */ /* 0x000fc60003f26270 */
[----:B------:R-:W1:Y:S04]  /*dca0*/  SHFL.IDX PT, R5, R0, 0x1, 0x181f ;  /* 0x00381f0000057f89 */ /* 0x000e6800000e0000 */
[----:B0-----:R-:W0:Y:S06]  /*dcb0*/  SHFL.IDX PT, R6, R2, 0x1, 0x181f ;  /* 0x00381f0002067f89 */ /* 0x001e2c00000e0000 */
[----:B-1----:R-:W-:-:S05]  /*dcc0*/  @!P1 LEA R5, P2, R10, R5, 0x1 ;  /* 0x000000050a059211 */ /* 0x002fca00078408ff */
[----:B0-----:R-:W-:-:S04]  /*dcd0*/  @!P1 IMAD.X R6, RZ, RZ, R6, P2 ;  /* 0x000000ffff069224 */ /* 0x001fc800010e0606 */
[----:B------:R-:W-:Y:S02]  /*dce0*/  @!P1 IMAD.MOV.U32 R7, RZ, RZ, R6 ;  /* 0x000000ffff079224 */ /* 0x000fe400078e0006 */
[----:B------:R-:W-:Y:S02]  /*dcf0*/  @!P1 IMAD.MOV.U32 R6, RZ, RZ, R5 ;  /* 0x000000ffff069224 */ /* 0x000fe400078e0005 */
[----:B------:R-:W-:-:S03]  /*dd00*/  VIADD R5, R3, 0x20 ;  /* 0x0000002003057836 */ /* 0x000fc60000000000 */
[----:B------:R0:W-:Y:S02]  /*dd10*/  @!P1 LDGSTS.E.BYPASS.LTC128B.128 [R9+0x18c00], desc[UR40][R6.64], !P0 ;  /* 0x18c0000006099fae */ /* 0x0001e4000c101d68 */
[----:B------:R-:W-:Y:S02]  /*dd20*/  ISETP.GE.AND P1, PT, R5, R4, PT ;  /* 0x000000040500720c */ /* 0x000fe40003f26270 */
[----:B------:R-:W1:Y:S04]  /*dd30*/  SHFL.IDX PT, R5, R0, 0x2, 0x181f ;  /* 0x00581f0000057f89 */ /* 0x000e6800000e0000 */
[----:B0-----:R-:W0:Y:S07]  /*dd40*/  SHFL.IDX PT, R6, R2, 0x2, 0x181f ;  /* 0x00581f0002067f89 */ /* 0x001e2e00000e0000 */
        /* <DEDUP_REMOVED lines=39> */
[----:B------:R-:W-:Y:S01]  /*dfc0*/  @!P1 IMAD.MOV.U32 R6, RZ, RZ, R5 ;  /* 0x000000ffff069224 */ /* 0x000fe200078e0005 */
[----:B------:R-:W0:Y:S04]  /*dfd0*/  SHFL.IDX PT, R0, R0, 0x7, 0x181f ;  /* 0x00f81f0000007f89 */ /* 0x000e2800000e0000 */
[----:B------:R1:W-:Y:S04]  /*dfe0*/  @!P1 LDGSTS.E.BYPASS.LTC128B.128 [R9+0x1b400], desc[UR40][R6.64], !P0 ;  /* 0x1b40000006099fae */ /* 0x0003e8000c101d68 */
[----:B------:R1:W2:Y:S02]  /*dff0*/  SHFL.IDX PT, R5, R2, 0x7, 0x181f ;  /* 0x00f81f0002057f89 */ /* 0x0002a400000e0000 */
.L_x_551:
[----:B------:R-:W-:-:S05]  /*e000*/  VIADD R3, R3, 0x70 ;  /* 0x0000007003037836 */ /* 0x000fca0000000000 */
[----:B------:R-:W-:-:S13]  /*e010*/  ISETP.GE.AND P1, PT, R3, R4, PT ;  /* 0x000000040300720c */ /* 0x000fda0003f26270 */
[----:B01----:R-:W-:-:S05]  /*e020*/  @!P1 LEA R2, P2, R10, R0, 0x1 ;  /* 0x000000000a029211 */ /* 0x003fca00078408ff */
[----:B--2---:R-:W-:-:S05]  /*e030*/  @!P1 IMAD.X R3, RZ, RZ, R5, P2 ;  /* 0x000000ffff039224 */ /* 0x004fca00010e0605 */
[----:B------:R-:W-:Y:S01]  /*e040*/  @!PT LDS RZ, [RZ] ;  /* 0x00000000fffff984 */ /* 0x000fe20000000800 */
[----:B------:R-:W-:Y:S01]  /*e050*/  @!PT LDS RZ, [RZ] ;  /* 0x00000000fffff984 */ /* 0x000fe20000000800 */
[----:B------:R-:W-:Y:S01]  /*e060*/  @!PT LDS RZ, [RZ] ;  /* 0x00000000fffff984 */ /* 0x000fe20000000800 */
[----:B------:R0:W-:Y:S01]  /*e070*/  @!P1 LDGSTS.E.BYPASS.LTC128B.128 [R9+0x1bc00], desc[UR40][R2.64], !P0 ;  /* 0x1bc0000002099fae */ /* 0x0001e2000c101d68 */
[----:B------:R-:W-:Y:S01]  /*e080*/  PLOP3.LUT P0, PT, PT, PT, PT, 0x80, 0x0 ;  /* 0x000000000000781c */ /* 0x000fe20003f0f070 */
[----:B------:R-:W-:-:S12]  /*e090*/  NOP ;  /* 0x0000000000007918 */ /* 0x000fd80000000000 */
.L_x_435:
[----:B------:R-:W-:Y:S02]  /*e0a0*/  PLOP3.LUT P1, PT, P1, P0, PT, 0xa2, 0x0 ;  /* 0x000000000000781c */ /* 0x000fe40000f21472 */
[----:B------:R-:W-:-:S08]  /*e0b0*/  @P0 R2UR P1, UR4, R18 ;  /* 0x00000000120402ca */ /* 0x000fd00000020000 */
[----:B------:R-:W-:-:S05]  /*e0c0*/  @P0 PLOP3.LUT P0, PT, P1, PT, PT, 0x80, 0x0 ;  /* 0x000000000000081c */ /* 0x000fca0000f0f070 */
[----:B------:R-:W-:Y:S01]  /*e0d0*/  @!P1 SYNCS.ARRIVE.TRANS64.RED.A0T1 RZ, [UR4+0x22800], RZ ;  /* 0x022800ffffff99a7 */ /* 0x000fe20008200404 */
[----:B------:R-:W-:Y:S07]  /*e0e0*/  @!P1 ARRIVES.LDGSTSBAR.64.TRANSCNT [UR4+0x22800] ;  /* 0x02280000ff0099b0 */ /* 0x000fee0008000a84 */
[----:B------:R-:W-:Y:S05]  /*e0f0*/  @P0 BRA.U.ANY `(.L_x_435) ;  /* 0xfffffffd00e80947 */ /* 0x000fea000393ffff */
[----:B0-----:R-:W2:Y:S02]  /*e100*/  LDL.LU R2, [R1+0x48] ;  /* 0x0000480001027983 */ /* 0x001ea40000300800 */
[----:B--2---:R-:W-:-:S05]  /*e110*/  VIADD R2, R2, 0x1 ;  /* 0x0000000102027836 */ /* 0x004fca0000000000 */
[----:B------:R0:W-:Y:S01]  /*e120*/  STL [R1+0x48], R2 ;  /* 0x0000480201007387 */ /* 0x0001e20000100800 */
[----:B------:R-:W-:-:S04]  /*e130*/  LEA.HI R0, R2, R2, RZ, 0x1 ;  /* 0x0000000202007211 */ /* 0x000fc800078f08ff */
[----:B------:R-:W-:-:S05]  /*e140*/  LOP3.LUT R0, R0, 0xfffffffe, RZ, 0xc0, !PT ;  /* 0xfffffffe00007812 */ /* 0x000fca00078ec0ff */
[----:B------:R-:W-:-:S05]  /*e150*/  IMAD.IADD R0, R2, 0x1, -R0 ;  /* 0x0000000102007824 */ /* 0x000fca00078e0a00 */
[----:B------:R-:W-:Y:S01]  /*e160*/  SHF.L.U32 R0, R0, 0x1f, RZ ;  /* 0x0000001f00007819 */ /* 0x000fe200000006ff */
[----:B------:R-:W-:Y:S01]  /*e170*/  NOP ;  /* 0x0000000000007918 */ /* 0x000fe20000000000 */
[----:B------:R0:W-:Y:S01]  /*e180*/  SYNCS.ARRIVE.TRANS64.A1T0 RZ, [R18+URZ+0x22800], RZ ;  /* 0x022800ff12ff79a7 */ /* 0x0001e2000810003f */
[----:B------:R-:W-:Y:S01]  /*e190*/  BSSY B0, `(.L_x_436) ;  /* 0x0000003000007945 */ /* 0x000fe20003800000 */
[----:B------:R-:W1:Y:S03]  /*e1a0*/  SYNCS.PHASECHK.TRANS64.TRYWAIT P0, [R18+URZ+0x22820], R0 ;  /* 0x02282000120075a7 */ /* 0x000e66000800017f */
[----:B01----:R-:W-:Y:S05]  /*e1b0*/  @!P0 BRA `(.L_x_437) ;  /* 0x00000044007c8947 */ /* 0x003fea0003800000 */
.L_x_552:
[----:B------:R-:W-:Y:S05]  /*e1c0*/  BSYNC B0 ;  /* 0x0000000000007941 */ /* 0x000fea0003800000 */
.L_x_436:
[----:B------:R-:W2:Y:S01]  /*e1d0*/  LDL R2, [R1+0x18] ;  /* 0x0000180001027983 */ /* 0x000ea20000100800 */
[----:B------:R-:W-:Y:S01]  /*e1e0*/  BSSY B0, `(.L_x_438) ;  /* 0x000005a000007945 */ /* 0x000fe20003800000 */
[----:B--2---:R-:W-:-:S13]  /*e1f0*/  ISETP.NE.AND P0, PT, R2, RZ, PT ;  /* 0x000000ff0200720c */ /* 0x004fda0003f05270 */
[----:B------:R-:W-:Y:S05]  /*e200*/  @!P0 BRA `(.L_x_439) ;  /* 0x00000004005c8947 */ /* 0x000fea0003800000 */
[----:B------:R-:W0:Y:S01]  /*e210*/  LDL R4, [R1+0x10] ;  /* 0x0000100001047983 */ /* 0x000e220000100800 */
[----:B------:R-:W-:Y:S01]  /*e220*/  IMAD R2, R19, 0x8, R18 ;  /* 0x0000000813027824 */ /* 0x000fe200078e0212 */
[----:B------:R-:W-:Y:S01]  /*e230*/  BSSY B1, `(.L_x_440) ;  /* 0x0000007000017945 */ /* 0x000fe20003800000 */
[----:B------:R-:W1:Y:S02]  /*e240*/  S2R R3, SR_TID.X ;  /* 0x0000000000037919 */ /* 0x000e640000002100 */
[----:B-1----:R-:W-:-:S04]  /*e250*/  LOP3.LUT R3, R3, 0x7f, RZ, 0xc0, !PT ;  /* 0x0000007f03037812 */ /* 0x002fc800078ec0ff */
[----:B------:R-:W-:Y:S02]  /*e260*/  ISETP.NE.AND P1, PT, R3, RZ, PT ;  /* 0x000000ff0300720c */ /* 0x000fe40003f25270 */
[----:B0-----:R-:W-:-:S04]  /*e270*/  SHF.L.U32 R0, R4, 0x1f, RZ ;  /* 0x0000001f04007819 */ /* 0x001fc800000006ff */
[----:B------:R-:W0:Y:S02]  /*e280*/  SYNCS.PHASECHK.TRANS64.TRYWAIT P0, [R2+URZ+0x22860], R0 ;  /* 0x02286000020075a7 */ /* 0x000e24000800017f */
[----:B0-----:R-:W-:Y:S05]  /*e290*/  @!P0 BRA `(.L_x_441) ;  /* 0x0000004400588947 */ /* 0x001fea0003800000 */
.L_x_553:
[----:B------:R-:W-:Y:S05]  /*e2a0*/  BSYNC B1 ;  /* 0x0000000000017941 */ /* 0x000fea0003800000 */
.L_x_440:
[----:B------:R-:W-:Y:S04]  /*e2b0*/  BSSY B1, `(.L_x_442) ;  /* 0x0000009000017945 */ /* 0x000fe80003800000 */
[----:B------:R-:W-:Y:S05]  /*e2c0*/  @P1 BRA `(.L_x_443) ;  /* 0x00000000001c1947 */ /* 0x000fea0003800000 */
[----:B------:R-:W1:Y:S01]  /*e2d0*/  S2R R3, SR_TID.X ;  /* 0x0000000000037919 */ /* 0x000e620000002100 */
[----:B0-----:R-:W-:-:S04]  /*e2e0*/  IMAD.MOV.U32 R0, RZ, RZ, 0xc000 ;  /* 0x0000c000ff007424 */ /* 0x001fc800078e00ff */
[----:B------:R2:W-:Y:S01]  /*e2f0*/  SYNCS.ARRIVE.TRANS64 RZ, [R2+URZ+0x22850], R0 ;  /* 0x0228500002ff79a7 */ /* 0x0005e2000800003f */
[----:B-1----:R-:W-:-:S04]  /*e300*/  LOP3.LUT R3, R3, 0x1f, RZ, 0xc0, !PT ;  /* 0x0000001f03037812 */ /* 0x002fc800078ec0ff */
[----:B------:R-:W-:-:S13]  /*e310*/  ISETP.NE.AND P0, PT, R3, RZ, PT ;  /* 0x000000ff0300720c */ /* 0x000fda0003f05270 */
[----:B--2---:R-:W-:Y:S05]  /*e320*/  @!P0 BRA `(.L_x_443) ;  /* 0x0000000000048947 */ /* 0x004fea0003800000 */
[----:B------:R-:W-:Y:S01]  /*e330*/  BPT.TRAP 0x1 ;  /* 0x000000040000795c */ /* 0x000fe20000300000 */
.L_x_443:
[----:B------:R-:W-:Y:S05]  /*e340*/  BSYNC B1 ;  /* 0x0000000000017941 */ /* 0x000fea0003800000 */
.L_x_442:
[----:B------:R-:W2:Y:S04]  /*e350*/  LDL R4, [R1+0x1c] ;  /* 0x00001c0001047983 */ /* 0x000ea80000100800 */
[----:B------:R-:W2:Y:S01]  /*e360*/  LDL.LU R3, [R1+0x2c] ;  /* 0x00002c0001037983 */ /* 0x000ea20000300800 */
[----:B0-----:R-:W-:Y:S01]  /*e370*/  IMAD R0, R19, 0xc000, R18 ;  /* 0x0000c00013007824 */ /* 0x001fe200078e0212 */
[----:B------:R-:W-:Y:S01]  /*e380*/  UIADD3 UR4, UP0, UR38, 0x470, URZ ;  /* 0x0000047026047890 */ /* 0x000fe2000ff1e03f */
[----:B------:R-:W-:Y:S01]  /*e390*/  PLOP3.LUT P0, PT, PT, PT, PT, 0x80, 0x0 ;  /* 0x000000000000781c */ /* 0x000fe20003f0f070 */
[----:B------:R-:W-:Y:S01]  /*e3a0*/  VIADD R2, R2, 0x22850 ;  /* 0x0002285002027836 */ /* 0x000fe20000000000 */
[----:B------:R-:W-:Y:S01]  /*e3b0*/  UMOV UR6, 0x0 ;  /* 0x0000000000067882 */ /* 0x000fe20000000000 */
[----:B------:R-:W-:Y:S01]  /*e3c0*/  UIADD3.X UR5, URZ, UR39, URZ, UP0, !UPT ;  /* 0x000000273f057290 */ /* 0x000fe200087fe43f */
[----:B------:R-:W-:Y:S01]  /*e3d0*/  UMOV UR7, 0x14f00000 ;  /* 0x14f0000000077882 */ /* 0x000fe20000000000 */
[----:B------:R-:W-:Y:S01]  /*e3e0*/  UMOV UR10, URZ ;  /* 0x0000003f000a7c82 */ /* 0x000fe20008000000 */
[----:B--2---:R-:W-:-:S02]  /*e3f0*/  IMAD R3, R3, 0x60, R4 ;  /* 0x0000006003037824 */ /* 0x004fc400078e0204 */
[----:B------:R-:W-:-:S07]  /*e400*/  VIADD R4, R0, 0x400 ;  /* 0x0000040000047836 */ /* 0x000fce0000000000 */
.L_x_444:
[----:B------:R-:W-:-:S13]  /*e410*/  @P0 ELECT P1, URZ, PT ;  /* 0x00000000003f082f */ /* 0x000fda0003820000 */
[----:B------:R-:W-:Y:S02]  /*e420*/  @P1 R2UR UR13, R16 ;  /* 0x00000000100d12ca */ /* 0x000fe400000e0000 */
[----:B------:R-:W-:Y:S02]  /*e430*/  @P1 R2UR UR12, R17 ;  /* 0x00000000110c12ca */ /* 0x000fe400000e0000 */
[----:B------:R-:W-:Y:S02]  /*e440*/  @P1 R2UR UR11, R3 ;  /* 0x00000000030b12ca */ /* 0x000fe400000e0000 */
[----:B------:R-:W-:Y:S02]  /*e450*/  @P1 R2UR UR9, R2 ;  /* 0x00000000020912ca */ /* 0x000fe400000e0000 */
[----:B------:R-:W-:Y:S02]  /*e460*/  @P1 R2UR UR8, R4 ;  /* 0x00000000040812ca */ /* 0x000fe400000e0000 */
[----:B------:R-:W-:-:S02]  /*e470*/  @P1 PLOP3.LUT P0, PT, P1, PT, PT, 0x8, 0x0 ;  /* 0x000000000000181c */ /* 0x000fc40000f0e170 */
[----:B------:R-:W-:-:S09]  /*e480*/  PLOP3.LUT P1, PT, PT, PT, PT, 0x8, 0x0 ;  /* 0x000000000000781c */ /* 0x000fd20003f2e170 */
[----:B------:R0:W-:Y:S02]  /*e490*/  UTMALDG.4D [UR8], [UR4], desc[UR6] ;  /* 0x00000608040075b4 */ /* 0x0001e40008019000 */
[----:B0-----:R-:W-:Y:S05]  /*e4a0*/  @P0 BRA.U.ANY `(.L_x_444) ;  /* 0xfffffffd00d80947 */ /* 0x001fea000393ffff */
[----:B------:R-:W-:Y:S01]  /*e4b0*/  PLOP3.LUT P0, PT, PT, PT, PT, 0x80, 0x0 ;  /* 0x000000000000781c */ /* 0x000fe20003f0f070 */
[----:B------:R-:W-:Y:S01]  /*e4c0*/  VIADD R4, R0, 0x3400 ;  /* 0x0000340000047836 */ /* 0x000fe20000000000 */
[----:B------:R-:W-:Y:S01]  /*e4d0*/  UMOV UR6, 0x0 ;  /* 0x0000000000067882 */ /* 0x000fe20000000000 */
[----:B------:R-:W-:Y:S01]  /*e4e0*/  UMOV UR7, 0x14f00000 ;  /* 0x14f0000000077882 */ /* 0x000fe20000000000 */
[----:B------:R-:W-:-:S09]  /*e4f0*/  UMOV UR10, 0x40 ;  /* 0x00000040000a7882 */ /* 0x000fd20000000000 */
.L_x_445:
        /* <DEDUP_REMOVED lines=15> */
.L_x_446:
        /* <DEDUP_REMOVED lines=15> */
.L_x_447:
        /* <DEDUP_REMOVED lines=9> */
[----:B-1----:R-:W-:Y:S05]  /*e770*/  @P0 BRA.U.ANY `(.L_x_447) ;  /* 0xfffffffd00d80947 */ /* 0x002fea000393ffff */
.L_x_439:
[----:B------:R-:W-:Y:S05]  /*e780*/  BSYNC B0 ;  /* 0x0000000000007941 */ /* 0x000fea0003800000 */
.L_x_438:
[----:B------:R-:W0:Y:S04]  /*e790*/  LDL R4, [R1+0x30] ;  /* 0x0000300001047983 */ /* 0x000e280000100800 */
[----:B------:R-:W2:Y:S01]  /*e7a0*/  LDL R5, [R1+0x20] ;  /* 0x0000200001057983 */ /* 0x000ea20000100800 */
[----:B------:R-:W-:Y:S01]  /*e7b0*/  BSSY B0, `(.L_x_448) ;  /* 0x00001f3000007945 */ /* 0x000fe20003800000 */
[----:B0-----:R-:W-:-:S05]  /*e7c0*/  VIADD R0, R4, 0xfffffffe ;  /* 0xfffffffe04007836 */ /* 0x001fca0000000000 */
[----:B--2---:R-:W-:-:S13]  /*e7d0*/  ISETP.GE.AND P0, PT, R0, R5, PT ;  /* 0x000000050000720c */ /* 0x004fda0003f06270 */
[----:B------:R-:W-:Y:S05]  /*e7e0*/  @!P0 BRA `(.L_x_449) ;  /* 0x0000001c00bc8947 */ /* 0x000fea0003800000 */
[----:B------:R-:W2:Y:S04]  /*e7f0*/  LDL.LU R7, [R1+0x58] ;  /* 0x0000580001077983 */ /* 0x000ea80000300800 */
[----:B------:R-:W3:Y:S04]  /*e800*/  LDL.LU R6, [R1+0x38] ;  /* 0x0000380001067983 */ /* 0x000ee80000300800 */
[----:B------:R-:W4:Y:S01]  /*e810*/  LDL.LU R4, [R1+0x40] ;  /* 0x0000400001047983 */ /* 0x000f220000300800 */
[----:B------:R-:W-:Y:S01]  /*e820*/  LOP3.LUT R8, RZ, R5, RZ, 0x33, !PT ;  /* 0x00000005ff087212 */ /* 0x000fe200078e33ff */
[----:B------:R-:W-:Y:S01]  /*e830*/  BSSY B2, `(.L_x_450) ;  /* 0x00000a8000027945 */ /* 0x000fe20003800000 */
[----:B--2---:R-:W-:-:S04]  /*e840*/  VIADD R2, R7, 0x1 ;  /* 0x0000000107027836 */ /* 0x004fc80000000000 */
[----:B---3--:R-:W-:-:S05]  /*e850*/  IMAD R2, R2, R6, RZ ;  /* 0x0000000602027224 */ /* 0x008fca00078e02ff */
[----:B----4-:R-:W-:-:S05]  /*e860*/  VIMNMX R4, R4, R2, PT ;  /* 0x0000000204047248 */ /* 0x010fca0003fe0100 */
[----:B------:R-:W-:-:S05]  /*e870*/  IMAD.MOV R2, RZ, RZ, -R4 ;  /* 0x000000ffff027224 */ /* 0x000fca00078e0a04 */
[----:B------:R-:W-:-:S05]  /*e880*/  VIADDMNMX R8, R2, 0x1, R8, !PT ;  /* 0x0000000102087846 */ /* 0x000fca0007800108 */
[----:B------:R-:W-:-:S05]  /*e890*/  IMAD.IADD R2, R4, 0x1, R8 ;  /* 0x0000000104027824 */ /* 0x000fca00078e0208 */
[----:B------:R-:W-:-:S04]  /*e8a0*/  LOP3.LUT R2, R2, 0x1, RZ, 0xc0, !PT ;  /* 0x0000000102027812 */ /* 0x000fc800078ec0ff */
[----:B------:R-:W-:-:S13]  /*e8b0*/  ISETP.NE.U32.AND P0, PT, R2, 0x1, PT ;  /* 0x000000010200780c */ /* 0x000fda0003f05070 */
[----:B------:R-:W-:Y:S05]  /*e8c0*/  @P0 BRA `(.L_x_451) ;  /* 0x0000000800780947 */ /* 0x000fea0003800000 */
[----:B------:R-:W2:Y:S04]  /*e8d0*/  LDL R5, [R1+0x18] ;  /* 0x0000180001057983 */ /* 0x000ea80000100800 */
[----:B------:R-:W3:Y:S01]  /*e8e0*/  LDL.LU R9, [R1+0x10] ;  /* 0x0000100001097983 */ /* 0x000ee20000300800 */
[----:B------:R-:W-:Y:S01]  /*e8f0*/  VIADD R19, R19, 0x1 ;  /* 0x0000000113137836 */ /* 0x000fe20000000000 */
[----:B------:R-:W-:Y:S04]  /*e900*/  BSSY B1, `(.L_x_452) ;  /* 0x0000098000017945 */ /* 0x000fe80003800000 */
[----:B------:R-:W-:-:S04]  /*e910*/  ISETP.NE.AND P0, PT, R19, 0x2, PT ;  /* 0x000000021300780c */ /* 0x000fc80003f05270 */
[----:B------:R-:W-:Y:S02]  /*e920*/  SEL R2, RZ, 0x1, P0 ;  /* 0x00000001ff027807 */ /* 0x000fe40000000000 */
[----:B------:R-:W-:Y:S02]  /*e930*/  SEL R19, R19, RZ, P0 ;  /* 0x000000ff13137207 */ /* 0x000fe40000000000 */
[----:B--2---:R-:W-:Y:S02]  /*e940*/  ISETP.NE.AND P2, PT, R5, RZ, PT ;  /* 0x000000ff0500720c */ /* 0x004fe40003f45270 */
[----:B---3--:R-:W-:-:S05]  /*e950*/  LOP3.LUT R9, R9, R2, RZ, 0x3c, !PT ;  /* 0x0000000209097212 */ /* 0x008fca00078e3cff */
[----:B------:R0:W-:Y:S06]  /*e960*/  STL [R1+0x10], R9 ;  /* 0x0000100901007387 */ /* 0x0001ec0000100800 */
[----:B------:R-:W-:Y:S05]  /*e970*/  @!P2 BRA `(.L_x_453) ;  /* 0x000000080040a947 */ /* 0x000fea0003800000 */
[----:B------:R-:W-:Y:S02]  /*e980*/  ULDC.64 UR4, c[0x0][0x418] ;  /* 0x0001060000047ab9 */ /* 0x000fe40000000a00 */
[----:B------:R-:W-:-:S04]  /*e990*/  ISETP.NE.U32.AND P0, PT, RZ, UR4, PT ;  /* 0x00000004ff007c0c */ /* 0x000fc8000bf05070 */
[----:B------:R-:W-:-:S13]  /*e9a0*/  ISETP.NE.AND.EX P0, PT, RZ, UR5, PT, P0 ;  /* 0x00000005ff007c0c */ /* 0x000fda000bf05300 */
[----:B------:R-:W-:Y:S05]  /*e9b0*/  @!P0 BRA `(.L_x_454) ;  /* 0x00000000004c8947 */ /* 0x000fea0003800000 */
[----:B------:R-:W2:Y:S01]  /*e9c0*/  LDL R10, [R1+0x14] ;  /* 0x00001400010a7983 */ /* 0x000ea20000100800 */
[----:B------:R-:W1:Y:S01]  /*e9d0*/  LDC R6, c[0x0][0x43c] ;  /* 0x00010f00ff067b82 */ /* 0x000e620000000800 */
[----:B------:R-:W-:Y:S02]  /*e9e0*/  ULDC.64 UR6, c[0x0][0x428] ;  /* 0x00010a0000067ab9 */ /* 0x000fe40000000a00 */
[----:B------:R-:W3:Y:S01]  /*e9f0*/  LDL R7, [R1+0x8] ;  /* 0x0000080001077983 */ /* 0x000ee20000100800 */
[----:B-1----:R-:W-:-:S13]  /*ea00*/  ISETP.NE.AND P0, PT, R6, 0x1, PT ;  /* 0x000000010600780c */ /* 0x002fda0003f05270 */
[----:B------:R-:W1:Y:S02]  /*ea10*/  @P0 LDC.64 R2, c[0x0][0x440] ;  /* 0x00011000ff020b82 */ /* 0x000e640000000a00 */
[----:B-1----:R-:W-:-:S04]  /*ea20*/  @P0 IMAD.HI.U32 R5, R0, R2, RZ ;  /* 0x0000000200050227 */ /* 0x002fc800078e00ff */
[----:B------:R-:W-:Y:S01]  /*ea30*/  IMAD.MOV.U32 R2, RZ, RZ, R0 ;  /* 0x000000ffff027224 */ /* 0x000fe200078e0000 */
[----:B------:R-:W-:-:S05]  /*ea40*/  @P0 SHF.R.U32.HI R2, RZ, R3, R5 ;  /* 0x00000003ff020219 */ /* 0x000fca0000011605 */
[----:B------:R-:W-:-:S04]  /*ea50*/  IMAD.MOV R3, RZ, RZ, -R2 ;  /* 0x000000ffff037224 */ /* 0x000fc800078e0a02 */
[----:B------:R-:W-:Y:S01]  /*ea60*/  IMAD R0, R6, R3, R0 ;  /* 0x0000000306007224 */ /* 0x000fe200078e0200 */
[----:B------:R-:W-:Y:S01]  /*ea70*/  SHF.R.S32.HI R3, RZ, 0x1f, R2 ;  /* 0x0000001fff037819 */ /* 0x000fe20000011402 */
[----:B--2---:R-:W-:-:S04]  /*ea80*/  IMAD R5, R10, UR6, RZ ;  /* 0x000000060a057c24 */ /* 0x004fc8000f8e02ff */
[C---:B---3--:R-:W-:Y:S02]  /*ea90*/  IMAD R5, R7.reuse, UR7, R5 ;  /* 0x0000000707057c24 */ /* 0x048fe4000f8e0205 */
[----:B------:R-:W-:-:S04]  /*eaa0*/  IMAD.WIDE.U32 R2, R7, UR6, R2 ;  /* 0x0000000607027c25 */ /* 0x000fc8000f8e0002 */
[----:B------:R-:W-:Y:S01]  /*eab0*/  IMAD.IADD R3, R5, 0x1, R3 ;  /* 0x0000000105037824 */ /* 0x000fe200078e0203 */
[----:B------:R-:W-:-:S04]  /*eac0*/  LEA R6, P0, R2, UR4, 0x2 ;  /* 0x0000000402067c11 */ /* 0x000fc8000f8010ff */
[----:B------:R-:W-:-:S05]  /*ead0*/  LEA.HI.X R7, R2, UR5, R3, 0x2, P0 ;  /* 0x0000000502077c11 */ /* 0x000fca00080f1403 */
[----:B------:R1:W5:Y:S04]  /*eae0*/  LDG.E R16, desc[UR40][R6.64] ;  /* 0x0000002806107981 */ /* 0x000368000c1e1900 */
.L_x_454:
[----:B------:R-:W-:Y:S01]  /*eaf0*/  IMAD R3, R19, 0x8, R18 ;  /* 0x0000000813037824 */ /* 0x000fe200078e0212 */
[----:B------:R-:W-:Y:S01]  /*eb00*/  SHF.L.U32 R2, R9, 0x1f, RZ ;  /* 0x0000001f09027819 */ /* 0x000fe200000006ff */
[----:B------:R-:W2:Y:S01]  /*eb10*/  S2R R5, SR_TID.X ;  /* 0x0000000000057919 */ /* 0x000ea20000002100 */
[----:B------:R-:W-:Y:S02]  /*eb20*/  BSSY B3, `(.L_x_455) ;  /* 0x0000005000037945 */ /* 0x000fe40003800000 */
[----:B------:R-:W3:Y:S01]  /*eb30*/  SYNCS.PHASECHK.TRANS64.TRYWAIT P0, [R3+URZ+0x22840], R2 ;  /* 0x02284002030075a7 */ /* 0x000ee2000800017f */
[----:B--2---:R-:W-:-:S04]  /*eb40*/  LOP3.LUT R5, R5, 0x7f, RZ, 0xc0, !PT ;  /* 0x0000007f05057812 */ /* 0x004fc800078ec0ff */
[----:B------:R-:W-:Y:S01]  /*eb50*/  ISETP.NE.AND P1, PT, R5, RZ, PT ;  /* 0x000000ff0500720c */ /* 0x000fe20003f25270 */
[----:B---3--:R-:W-:-:S12]  /*eb60*/  @!P0 BRA `(.L_x_456) ;  /* 0x0000003c00388947 */ /* 0x008fd80003800000 */
.L_x_554:
[----:B------:R-:W-:Y:S05]  /*eb70*/  BSYNC B3 ;  /* 0x0000000000037941 */ /* 0x000fea0003800000 */
.L_x_455:
[----:B------:R-:W-:Y:S04]  /*eb80*/  BSSY B3, `(.L_x_457) ;  /* 0x0000009000037945 */ /* 0x000fe80003800000 */
[----:B------:R-:W-:Y:S05]  /*eb90*/  @P1 BRA `(.L_x_458) ;  /* 0x00000000001c1947 */ /* 0x000fea0003800000 */
[----:B-1----:R-:W1:Y:S01]  /*eba0*/  S2R R6, SR_TID.X ;  /* 0x0000000000067919 */ /* 0x002e620000002100 */
[----:B------:R-:W-:-:S04]  /*ebb0*/  IMAD.MOV.U32 R5, RZ, RZ, 0x3000 ;  /* 0x00003000ff057424 */ /* 0x000fc800078e00ff */
[----:B------:R3:W-:Y:S01]  /*ebc0*/  SYNCS.ARRIVE.TRANS64 RZ, [R3+URZ+0x22830], R5 ;  /* 0x0228300503ff79a7 */ /* 0x0007e2000800003f */
[----:B-1----:R-:W-:-:S04]  /*ebd0*/  LOP3.LUT R6, R6, 0x1f, RZ, 0xc0, !PT ;  /* 0x0000001f06067812 */ /* 0x002fc800078ec0ff */
[----:B------:R-:W-:-:S13]  /*ebe0*/  ISETP.NE.AND P0, PT, R6, RZ, PT ;  /* 0x000000ff0600720c */ /* 0x000fda0003f05270 */
[----:B---3--:R-:W-:Y:S05]  /*ebf0*/  @!P0 BRA `(.L_x_458) ;  /* 0x0000000000048947 */ /* 0x008fea0003800000 */
[----:B------:R-:W-:Y:S01]  /*ec00*/  BPT.TRAP 0x1 ;  /* 0x000000040000795c */ /* 0x000fe20000300000 */
.L_x_458:
[----:B------:R-:W-:Y:S05]  /*ec10*/  BSYNC B3 ;  /* 0x0000000000037941 */ /* 0x000fea0003800000 */
.L_x_457:
[----:B-1----:R-:W3:Y:S01]  /*ec20*/  LDL R6, [R1+0x1c] ;  /* 0x00001c0001067983 */ /* 0x002ee20000100800 */
[----:B0-----:R-:W-:Y:S01]  /*ec30*/  IMAD.MOV.U32 R9, RZ, RZ, RZ ;  /* 0x000000ffff097224 */ /* 0x001fe200078e00ff */
[----:B------:R-:W-:Y:S01]  /*ec40*/  UIADD3 UR4, UP0, UR38, 0x370, URZ ;  /* 0x0000037026047890 */ /* 0x000fe2000ff1e03f */
[----:B------:R-:W-:Y:S01]  /*ec50*/  IMAD R5, R19, 0x3000, R18 ;  /* 0x0000300013057824 */ /* 0x000fe200078e0212 */
[----:B------:R-:W-:Y:S01]  /*ec60*/  PLOP3.LUT P0, PT, PT, PT, PT, 0x80, 0x0 ;  /* 0x000000000000781c */ /* 0x000fe20003f0f070 */
[----:B------:R-:W-:Y:S01]  /*ec70*/  UMOV UR6, 0x0 ;  /* 0x0000000000067882 */ /* 0x000fe20000000000 */
[----:B------:R-:W-:Y:S01]  /*ec80*/  R2UR UR10, R9 ;  /* 0x00000000090a72ca */ /* 0x000fe200000e0000 */
[----:B------:R-:W-:Y:S01]  /*ec90*/  VIADD R5, R5, 0x1c400 ;  /* 0x0001c40005057836 */ /* 0x000fe20000000000 */
[----:B------:R-:W-:Y:S01]  /*eca0*/  UIADD3.X UR5, URZ, UR39, URZ, UP0, !UPT ;  /* 0x000000273f057290 */ /* 0x000fe200087fe43f */
[----:B------:R-:W-:Y:S01]  /*ecb0*/  UMOV UR7, 0x14f00000 ;  /* 0x14f0000000077882 */ /* 0x000fe20000000000 */
[----:B---3--:R-:W-:-:S02]  /*ecc0*/  IMAD R0, R0, 0x60, R6 ;  /* 0x0000006000007824 */ /* 0x008fc400078e0206 */
[----:B------:R-:W-:-:S09]  /*ecd0*/  VIADD R6, R3, 0x22830 ;  /* 0x0002283003067836 */ /* 0x000fd20000000000 */
.L_x_459:
[----:B------:R-:W-:-:S13]  /*ece0*/  @P0 ELECT P2, URZ, PT ;  /* 0x00000000003f082f */ /* 0x000fda0003840000 */
[----:B-----5:R-:W-:Y:S02]  /*ecf0*/  @P2 R2UR UR13, R16 ;  /* 0x00000000100d22ca */ /* 0x020fe400000e0000 */
        /* <DEDUP_REMOVED lines=8> */
[----:B------:R-:W0:Y:S01]  /*ed80*/  SYNCS.PHASECHK.TRANS64.TRYWAIT P0, [R3+URZ+0x22860], R2 ;  /* 0x02286002030075a7 */ /* 0x000e22000800017f */
[----:B------:R-:W-:Y:S04]  /*ed90*/  BSSY B3, `(.L_x_460) ;  /* 0x0000002000037945 */ /* 0x000fe80003800000 */
[----:B0-----:R-:W-:Y:S05]  /*eda0*/  @!P0 BRA `(.L_x_461) ;  /* 0x0000003800bc8947 */ /* 0x001fea0003800000 */
.L_x_555:
[----:B------:R-:W-:Y:S05]  /*edb0*/  BSYNC B3 ;  /* 0x0000000000037941 */ /* 0x000fea0003800000 */
.L_x_460:
[----:B------:R-:W-:Y:S01]  /*edc0*/  BSSY B3, `(.L_x_462) ;  /* 0x000000b000037945 */ /* 0x000fe20003800000 */
[----:B------:R-:W-:Y:S02]  /*edd0*/  IMAD.MOV.U32 R6, RZ, RZ, 0x0 ;  /* 0x00000000ff067424 */ /* 0x000fe400078e00ff */
[----:B------:R-:W-:Y:S01]  /*ede0*/  IMAD.MOV.U32 R7, RZ, RZ, 0x14f00000 ;  /* 0x14f00000ff077424 */ /* 0x000fe200078e00ff */
[----:B------:R-:W-:Y:S06]  /*edf0*/  @P1 BRA `(.L_x_463) ;  /* 0x00000000001c1947 */ /* 0x000fec0003800000 */
[----:B------:R-:W1:Y:S01]  /*ee00*/  S2R R5, SR_TID.X ;  /* 0x0000000000057919 */ /* 0x000e620000002100 */
[----:B0-2---:R-:W-:-:S04]  /*ee10*/  IMAD.MOV.U32 R2, RZ, RZ, 0xc000 ;  /* 0x0000c000ff027424 */ /* 0x005fc800078e00ff */
[----:B------:R3:W-:Y:S01]  /*ee20*/  SYNCS.ARRIVE.TRANS64 RZ, [R3+URZ+0x22850], R2 ;  /* 0x0228500203ff79a7 */ /* 0x0007e2000800003f */
[----:B-1----:R-:W-:-:S04]  /*ee30*/  LOP3.LUT R5, R5, 0x1f, RZ, 0xc0, !PT ;  /* 0x0000001f05057812 */ /* 0x002fc800078ec0ff */
[----:B------:R-:W-:-:S13]  /*ee40*/  ISETP.NE.AND P0, PT, R5, RZ, PT ;  /* 0x000000ff0500720c */ /* 0x000fda0003f05270 */
[----:B---3--:R-:W-:Y:S05]  /*ee50*/  @!P0 BRA `(.L_x_463) ;  /* 0x0000000000048947 */ /* 0x008fea0003800000 */
[----:B------:R-:W-:Y:S01]  /*ee60*/  BPT.TRAP 0x1 ;  /* 0x000000040000795c */ /* 0x000fe20000300000 */
.L_x_463:
[----:B------:R-:W-:Y:S05]  /*ee70*/  BSYNC B3 ;  /* 0x0000000000037941 */ /* 0x000fea0003800000 */
.L_x_462:
[----:B------:R-:W-:Y:S01]  /*ee80*/  R2UR UR10, R9 ;  /* 0x00000000090a72ca */ /* 0x000fe200000e0000 */
[----:B0-2---:R-:W-:Y:S01]  /*ee90*/  IMAD R2, R19, 0xc000, R18 ;  /* 0x0000c00013027824 */ /* 0x005fe200078e0212 */
[----:B------:R-:W-:Y:S01]  /*eea0*/  R2UR UR6, R6 ;  /* 0x00000000060672ca */ /* 0x000fe200000e0000 */
[----:B------:R-:W-:Y:S01]  /*eeb0*/  UIADD3 UR4, UP0, UR38, 0x470, URZ ;  /* 0x0000047026047890 */ /* 0x000fe2000ff1e03f */
[----:B------:R-:W-:Y:S01]  /*eec0*/  R2UR UR7, R7 ;  /* 0x00000000070772ca */ /* 0x000fe200000e0000 */
[----:B------:R-:W-:Y:S01]  /*eed0*/  VIADD R3, R3, 0x22850 ;  /* 0x0002285003037836 */ /* 0x000fe20000000000 */
[----:B------:R-:W-:Y:S01]  /*eee0*/  PLOP3.LUT P0, PT, PT, PT, PT, 0x80, 0x0 ;  /* 0x000000000000781c */ /* 0x000fe20003f0f070 */
[----:B------:R-:W-:Y:S01]  /*eef0*/  VIADD R5, R2, 0x400 ;  /* 0x0000040002057836 */ /* 0x000fe20000000000 */
[----:B------:R-:W-:-:S12]  /*ef00*/  UIADD3.X UR5, URZ, UR39, URZ, UP0, !UPT ;  /* 0x000000273f057290 */ /* 0x000fd800087fe43f */
.L_x_464:
        /* <DEDUP_REMOVED lines=10> */
[----:B------:R-:W-:Y:S01]  /*efb0*/  R2UR UR6, R6 ;  /* 0x00000000060672ca */ /* 0x000fe200000e0000 */
[----:B------:R-:W-:Y:S01]  /*efc0*/  VIADD R5, R2, 0x3400 ;  /* 0x0000340002057836 */ /* 0x000fe20000000000 */
[----:B------:R-:W-:Y:S01]  /*efd0*/  R2UR UR7, R7 ;  /* 0x00000000070772ca */ /* 0x000fe200000e0000 */
[----:B------:R-:W-:Y:S01]  /*efe0*/  UMOV UR10, 0x40 ;  /* 0x00000040000a7882 */ /* 0x000fe20000000000 */
[----:B------:R-:W-:-:S13]  /*eff0*/  PLOP3.LUT P0, PT, PT, PT, PT, 0x80, 0x0 ;  /* 0x000000000000781c */ /* 0x000fda0003f0f070 */
.L_x_465:
        /* <DEDUP_REMOVED lines=15> */
.L_x_466:
        /* <DEDUP_REMOVED lines=15> */
.L_x_467:
        /* <DEDUP_REMOVED lines=10> */
.L_x_453:
[----:B------:R-:W-:Y:S05]  /*f280*/  BSYNC B1 ;  /* 0x0000000000017941 */ /* 0x000fea0003800000 */
.L_x_452:
[----:B------:R-:W2:Y:S02]  /*f290*/  LDL.LU R5, [R1+0x30] ;  /* 0x0000300001057983 */ /* 0x000ea40000300800 */
[----:B--2---:R-:W-:-:S07]  /*f2a0*/  VIADD R0, R5, 0xfffffffd ;  /* 0xfffffffd05007836 */ /* 0x004fce0000000000 */
.L_x_451:
[----:B------:R-:W-:Y:S05]  /*f2b0*/  BSYNC B2 ;  /* 0x0000000000027941 */ /* 0x000fea0003800000 */
.L_x_450:
[----:B------:R-:W-:Y:S01]  /*f2c0*/  VIADD R8, R8, 0xfffffffe ;  /* 0xfffffffe08087836 */ /* 0x000fe20000000000 */
[----:B------:R-:W-:-:S04]  /*f2d0*/  LOP3.LUT R4, RZ, R4, RZ, 0x33, !PT ;  /* 0x00000004ff047212 */ /* 0x000fc800078e33ff */
[----:B------:R-:W-:-:S13]  /*f2e0*/  ISETP.NE.AND P0, PT, R8, R4, PT ;  /* 0x000000040800720c */ /* 0x000fda0003f05270 */
[----:B------:R-:W-:Y:S05]  /*f2f0*/  @!P0 BRA `(.L_x_449) ;  /* 0x0000001000f88947 */ /* 0x000fea0003800000 */
.L_x_500:
[----:B------:R-:W2:Y:S04]  /*f300*/  LDL R3, [R1+0x18] ;  /* 0x0000180001037983 */ /* 0x000ea80000100800 */
[----:B------:R-:W3:Y:S01]  /*f310*/  LDL.LU R2, [R1+0x10] ;  /* 0x0000100001027983 */ /* 0x000ee20000300800 */
[----:B------:R-:W-:Y:S01]  /*f320*/  VIADD R7, R19, 0x1 ;  /* 0x0000000113077836 */ /* 0x000fe20000000000 */
[----:B------:R-:W-:Y:S05]  /*f330*/  YIELD ;  /* 0x0000000000007946 */ /* 0x000fea0003800000 */
[----:B------:R-:W-:Y:S01]  /*f340*/  ISETP.NE.AND P0, PT, R7, 0x2, PT ;  /* 0x000000020700780c */ /* 0x000fe20003f05270 */
[----:B------:R-:W-:Y:S03]  /*f350*/  BSSY B1, `(.L_x_468) ;  /* 0x0000097000017945 */ /* 0x000fe60003800000 */
[----:B------:R-:W-:-:S02]  /*f360*/  SEL R6, RZ, 0x1, P0 ;  /* 0x00000001ff067807 */ /* 0x000fc40000000000 */
[----:B------:R-:W-:Y:S02]  /*f370*/  SEL R7, R7, RZ, P0 ;  /* 0x000000ff07077207 */ /* 0x000fe40000000000 */
[----:B--2---:R-:W-:Y:S02]  /*f380*/  ISETP.NE.AND P1, PT, R3, RZ, PT ;  /* 0x000000ff0300720c */ /* 0x004fe40003f25270 */
[----:B---3--:R-:W-:-:S11]  /*f390*/  LOP3.LUT R6, R2, R6, RZ, 0x3c, !PT ;  /* 0x0000000602067212 */ /* 0x008fd600078e3cff */
[----:B-1----:R-:W-:Y:S05]  /*f3a0*/  @!P1 BRA `(.L_x_469) ;  /* 0x0000000800449947 */ /* 0x002fea0003800000 */
[----:B------:R-:W-:Y:S01]  /*f3b0*/  ULDC.64 UR4, c[0x0][0x418] ;  /* 0x0001060000047ab9 */ /* 0x000fe20000000a00 */
[----:B------:R-:W-:Y:S01]  /*f3c0*/  IMAD.MOV.U32 R8, RZ, RZ, R0 ;  /* 0x000000ffff087224 */ /* 0x000fe200078e0000 */
[----:B------:R-:W-:-:S04]  /*f3d0*/  ISETP.NE.U32.AND P0, PT, RZ, UR4, PT ;  /* 0x00000004ff007c0c */ /* 0x000fc8000bf05070 */
[----:B------:R-:W-:-:S13]  /*f3e0*/  ISETP.NE.AND.EX P0, PT, RZ, UR5, PT, P0 ;  /* 0x00000005ff007c0c */ /* 0x000fda000bf05300 */
[----:B------:R-:W-:Y:S05]  /*f3f0*/  @!P0 BRA `(.L_x_470) ;  /* 0x00000000004c8947 */ /* 0x000fea0003800000 */
[----:B0-----:R-:W2:Y:S01]  /*f400*/  LDL R9, [R1+0x14] ;  /* 0x0000140001097983 */ /* 0x001ea20000100800 */
[----:B------:R-:W0:Y:S01]  /*f410*/  LDC R8, c[0x0][0x43c] ;  /* 0x00010f00ff087b82 */ /* 0x000e220000000800 */
[----:B------:R-:W-:Y:S02]  /*f420*/  ULDC.64 UR6, c[0x0][0x428] ;  /* 0x00010a0000067ab9 */ /* 0x000fe40000000a00 */
[----:B------:R-:W3:Y:S01]  /*f430*/  LDL R5, [R1+0x8] ;  /* 0x0000080001057983 */ /* 0x000ee20000100800 */
[----:B0-----:R-:W-:-:S13]  /*f440*/  ISETP.NE.AND P0, PT, R8, 0x1, PT ;  /* 0x000000010800780c */ /* 0x001fda0003f05270 */
[----:B------:R-:W0:Y:S02]  /*f450*/  @P0 LDC.64 R2, c[0x0][0x440] ;  /* 0x00011000ff020b82 */ /* 0x000e240000000a00 */
[----:B0-----:R-:W-:-:S04]  /*f460*/  @P0 IMAD.HI.U32 R4, R0, R2, RZ ;  /* 0x0000000200040227 */ /* 0x001fc800078e00ff */
        /* <DEDUP_REMOVED lines=12> */
.L_x_470:
[----:B-1----:R-:W-:Y:S01]  /*f530*/  IMAD R4, R7, 0x8, R18 ;  /* 0x0000000807047824 */ /* 0x002fe200078e0212 */
[----:B------:R-:W-:Y:S01]  /*f540*/  SHF.L.U32 R2, R6, 0x1f, RZ ;  /* 0x0000001f06027819 */ /* 0x000fe200000006ff */
[----:B------:R-:W1:Y:S01]  /*f550*/  S2R R3, SR_TID.X ;  /* 0x0000000000037919 */ /* 0x000e620000002100 */
[----:B------:R-:W-:Y:S02]  /*f560*/  BSSY B2, `(.L_x_471) ;  /* 0x0000005000027945 */ /* 0x000fe40003800000 */
[----:B------:R-:W2:Y:S01]  /*f570*/  SYNCS.PHASECHK.TRANS64.TRYWAIT P0, [R4+URZ+0x22840], R2 ;  /* 0x02284002040075a7 */ /* 0x000ea2000800017f */
[----:B-1----:R-:W-:-:S04]  /*f580*/  LOP3.LUT R3, R3, 0x7f, RZ, 0xc0, !PT ;  /* 0x0000007f03037812 */ /* 0x002fc800078ec0ff */
[----:B------:R-:W-:Y:S01]  /*f590*/  ISETP.NE.AND P1, PT, R3, RZ, PT ;  /* 0x000000ff0300720c */ /* 0x000fe20003f25270 */
[----:B--2---:R-:W-:-:S12]  /*f5a0*/  @!P0 BRA `(.L_x_472) ;  /* 0x0000003000d08947 */ /* 0x004fd80003800000 */
.L_x_556:
[----:B------:R-:W-:Y:S05]  /*f5b0*/  BSYNC B2 ;  /* 0x0000000000027941 */ /* 0x000fea0003800000 */
.L_x_471:
[----:B------:R-:W-:Y:S04]  /*f5c0*/  BSSY B2, `(.L_x_473) ;  /* 0x0000009000027945 */ /* 0x000fe80003800000 */
[----:B------:R-:W-:Y:S05]  /*f5d0*/  @P1 BRA `(.L_x_474) ;  /* 0x00000000001c1947 */ /* 0x000fea0003800000 */
[----:B------:R-:W2:Y:S01]  /*f5e0*/  S2R R5, SR_TID.X ;  /* 0x0000000000057919 */ /* 0x000ea20000002100 */
[----:B------:R-:W-:-:S04]  /*f5f0*/  IMAD.MOV.U32 R3, RZ, RZ, 0x3000 ;  /* 0x00003000ff037424 */ /* 0x000fc800078e00ff */
[----:B------:R3:W-:Y:S01]  /*f600*/  SYNCS.ARRIVE.TRANS64 RZ, [R4+URZ+0x22830], R3 ;  /* 0x0228300304ff79a7 */ /* 0x0007e2000800003f */
[----:B--2---:R-:W-:-:S04]  /*f610*/  LOP3.LUT R5, R5, 0x1f, RZ, 0xc0, !PT ;  /* 0x0000001f05057812 */ /* 0x004fc800078ec0ff */
[----:B------:R-:W-:-:S13]  /*f620*/  ISETP.NE.AND P0, PT, R5, RZ, PT ;  /* 0x000000ff0500720c */ /* 0x000fda0003f05270 */
[----:B---3--:R-:W-:Y:S05]  /*f630*/  @!P0 BRA `(.L_x_474) ;  /* 0x0000000000048947 */ /* 0x008fea0003800000 */
[----:B------:R-:W-:Y:S01]  /*f640*/  BPT.TRAP 0x1 ;  /* 0x000000040000795c */ /* 0x000fe20000300000 */
.L_x_474:
[----:B------:R-:W-:Y:S05]  /*f650*/  BSYNC B2 ;  /* 0x0000000000027941 */ /* 0x000fea0003800000 */
.L_x_473:
[----:B------:R-:W2:Y:S01]  /*f660*/  LDL R5, [R1+0x1c] ;  /* 0x00001c0001057983 */ /* 0x000ea20000100800 */
        /* <DEDUP_REMOVED lines=9> */
[----:B--2---:R-:W-:-:S02]  /*f700*/  IMAD R8, R8, 0x60, R5 ;  /* 0x0000006008087824 */ /* 0x004fc400078e0205 */
[----:B------:R-:W-:-:S09]  /*f710*/  VIADD R5, R4, 0x22830 ;  /* 0x0002283004057836 */ /* 0x000fd20000000000 */
.L_x_475:
        /* <DEDUP_REMOVED lines=13> */
.L_x_557:
[----:B------:R-:W-:Y:S05]  /*f7f0*/  BSYNC B2 ;  /* 0x0000000000027941 */ /* 0x000fea0003800000 */
.L_x_476:
[----:B------:R-:W-:Y:S01]  /*f800*/  BSSY B2, `(.L_x_478) ;  /* 0x000000b000027945 */ /* 0x000fe20003800000 */
[----:B01----:R-:W-:Y:S02]  /*f810*/  IMAD.MOV.U32 R2, RZ, RZ, 0x0 ;  /* 0x00000000ff027424 */ /* 0x003fe400078e00ff */
[----:B------:R-:W-:Y:S01]  /*f820*/  IMAD.MOV.U32 R3, RZ, RZ, 0x14f00000 ;  /* 0x14f00000ff037424 */ /* 0x000fe200078e00ff */
[----:B------:R-:W-:Y:S06]  /*f830*/  @P1 BRA `(.L_x_479) ;  /* 0x00000000001c1947 */ /* 0x000fec0003800000 */
[----:B------:R-:W0:Y:S01]  /*f840*/  S2R R10, SR_TID.X ;  /* 0x00000000000a7919 */ /* 0x000e220000002100 */
[----:B------:R-:W-:-:S04]  /*f850*/  IMAD.MOV.U32 R5, RZ, RZ, 0xc000 ;  /* 0x0000c000ff057424 */ /* 0x000fc800078e00ff */
[----:B------:R1:W-:Y:S01]  /*f860*/  SYNCS.ARRIVE.TRANS64 RZ, [R4+URZ+0x22850], R5 ;  /* 0x0228500504ff79a7 */ /* 0x0003e2000800003f */
[----:B0-----:R-:W-:-:S04]  /*f870*/  LOP3.LUT R10, R10, 0x1f, RZ, 0xc0, !PT ;  /* 0x0000001f0a0a7812 */ /* 0x001fc800078ec0ff */
[----:B------:R-:W-:-:S13]  /*f880*/  ISETP.NE.AND P0, PT, R10, RZ, PT ;  /* 0x000000ff0a00720c */ /* 0x000fda0003f05270 */
[----:B-1----:R-:W-:Y:S05]  /*f890*/  @!P0 BRA `(.L_x_479) ;  /* 0x0000000000048947 */ /* 0x002fea0003800000 */
[----:B------:R-:W-:Y:S01]  /*f8a0*/  BPT.TRAP 0x1 ;  /* 0x000000040000795c */ /* 0x000fe20000300000 */
.L_x_479:
[----:B------:R-:W-:Y:S05]  /*f8b0*/  BSYNC B2 ;  /* 0x0000000000027941 */ /* 0x000fea0003800000 */
.L_x_478:
[----:B------:R-:W-:Y:S01]  /*f8c0*/  R2UR UR6, R2 ;  /* 0x00000000020672ca */ /* 0x000fe200000e0000 */
[----:B------:R-:W-:Y:S01]  /*f8d0*/  IMAD R5, R7, 0xc000, R18 ;  /* 0x0000c00007057824 */ /* 0x000fe200078e0212 */
[----:B------:R-:W-:Y:S01]  /*f8e0*/  R2UR UR7, R3 ;  /* 0x00000000030772ca */ /* 0x000fe200000e0000 */
[----:B------:R-:W-:Y:S01]  /*f8f0*/  UIADD3 UR4, UP0, UR38, 0x470, URZ ;  /* 0x0000047026047890 */ /* 0x000fe2000ff1e03f */
[----:B------:R-:W-:Y:S01]  /*f900*/  R2UR UR10, R9 ;  /* 0x00000000090a72ca */ /* 0x000fe200000e0000 */
[----:B------:R-:W-:Y:S01]  /*f910*/  VIADD R4, R4, 0x22850 ;  /* 0x0002285004047836 */ /* 0x000fe20000000000 */
[----:B------:R-:W-:Y:S01]  /*f920*/  PLOP3.LUT P0, PT, PT, PT, PT, 0x80, 0x0 ;  /* 0x000000000000781c */ /* 0x000fe20003f0f070 */
[----:B------:R-:W-:Y:S01]  /*f930*/  VIADD R9, R5, 0x400 ;  /* 0x0000040005097836 */ /* 0x000fe20000000000 */
[----:B------:R-:W-:-:S12]  /*f940*/  UIADD3.X UR5, URZ, UR39, URZ, UP0, !UPT ;  /* 0x000000273f057290 */ /* 0x000fd800087fe43f */
.L_x_480:
        /* <DEDUP_REMOVED lines=15> */
.L_x_481:
        /* <DEDUP_REMOVED lines=15> */
.L_x_482:
        /* <DEDUP_REMOVED lines=15> */
.L_x_483:
        /* <DEDUP_REMOVED lines=10> */
.L_x_469:
[----:B------:R-:W-:Y:S05]  /*fcc0*/  BSYNC B1 ;  /* 0x0000000000017941 */ /* 0x000fea0003800000 */
.L_x_468:
[----:B------:R-:W2:Y:S01]  /*fcd0*/  LDL R2, [R1+0x18] ;  /* 0x0000180001027983 */ /* 0x000ea20000100800 */
[----:B------:R-:W-:Y:S01]  /*fce0*/  VIADD R7, R7, 0x1 ;  /* 0x0000000107077836 */ /* 0x000fe20000000000 */
[----:B------:R-:W-:Y:S04]  /*fcf0*/  BSSY B1, `(.L_x_484) ;  /* 0x000009a000017945 */ /* 0x000fe80003800000 */
[----:B------:R-:W-:-:S04]  /*fd00*/  ISETP.NE.AND P0, PT, R7, 0x2, PT ;  /* 0x000000020700780c */ /* 0x000fc80003f05270 */
[----:B------:R-:W-:Y:S02]  /*fd10*/  SEL R19, R7, RZ, P0 ;  /* 0x000000ff07137207 */ /* 0x000fe40000000000 */
[----:B--2---:R-:W-:Y:S02]  /*fd20*/  ISETP.NE.AND P2, PT, R2, RZ, PT ;  /* 0x000000ff0200720c */ /* 0x004fe40003f45270 */
[----:B------:R-:W-:-:S04]  /*fd30*/  SEL R2, RZ, 0x1, P0 ;  /* 0x00000001ff027807 */ /* 0x000fc80000000000 */
[----:B------:R-:W-:Y:S01]  /*fd40*/  LOP3.LUT R8, R6, R2, RZ, 0x3c, !PT ;  /* 0x0000000206087212 */ /* 0x000fe200078e3cff */
[----:B------:R-:W-:-:S04]  /*fd50*/  VIADD R6, R0, 0xffffffff ;  /* 0xffffffff00067836 */ /* 0x000fc80000000000 */
[----:B------:R1:W-:Y:S02]  /*fd60*/  STL [R1+0x10], R8 ;  /* 0x0000100801007387 */ /* 0x0003e40000100800 */
[----:B------:R-:W-:Y:S05]  /*fd70*/  @!P2 BRA `(.L_x_485) ;  /* 0x000000080044a947 */ /* 0x000fea0003800000 */
[----:B------:R-:W-:Y:S01]  /*fd80*/  ULDC.64 UR4, c[0x0][0x418] ;  /* 0x0001060000047ab9 */ /* 0x000fe20000000a00 */
[----:B------:R-:W-:Y:S01]  /*fd90*/  IMAD.MOV.U32 R7, RZ, RZ, R6 ;  /* 0x000000ffff077224 */ /* 0x000fe200078e0006 */
[----:B------:R-:W-:-:S04]  /*fda0*/  ISETP.NE.U32.AND P0, PT, RZ, UR4, PT ;  /* 0x00000004ff007c0c */ /* 0x000fc8000bf05070 */
[----:B------:R-:W-:-:S13]  /*fdb0*/  ISETP.NE.AND.EX P0, PT, RZ, UR5, PT, P0 ;  /* 0x00000005ff007c0c */ /* 0x000fda000bf05300 */
[----:B------:R-:W-:Y:S05]  /*fdc0*/  @!P0 BRA `(.L_x_486) ;  /* 0x00000000004c8947 */ /* 0x000fea0003800000 */
[----:B------:R-:W2:Y:S01]  /*fdd0*/  LDL R10, [R1+0x14] ;  /* 0x00001400010a7983 */ /* 0x000ea20000100800 */
[----:B------:R-:W3:Y:S01]  /*fde0*/  LDC R7, c[0x0][0x43c] ;  /* 0x00010f00ff077b82 */ /* 0x000ee20000000800 */
[----:B------:R-:W-:Y:S02]  /*fdf0*/  ULDC.64 UR6, c[0x0][0x428] ;  /* 0x00010a0000067ab9 */ /* 0x000fe40000000a00 */
[----:B0-----:R-:W4:Y:S01]  /*fe00*/  LDL R9, [R1+0x8] ;  /* 0x0000080001097983 */ /* 0x001f220000100800 */
[----:B---3--:R-:W-:-:S13]  /*fe10*/  ISETP.NE.AND P0, PT, R7, 0x1, PT ;  /* 0x000000010700780c */ /* 0x008fda0003f05270 */
        /* <DEDUP_REMOVED lines=8> */
[C---:B----4-:R-:W-:Y:S02]  /*fea0*/  IMAD R4, R9.reuse, UR7, R4 ;  /* 0x0000000709047c24 */ /* 0x050fe4000f8e0204 */
[----:B------:R-:W-:-:S04]  /*feb0*/  IMAD.WIDE.U32 R2, R9, UR6, R2 ;  /* 0x0000000609027c25 */ /* 0x000fc8000f8e0002 */
[----:B------:R-:W-:Y:S01]  /*fec0*/  IMAD.IADD R3, R4, 0x1, R3 ;  /* 0x0000000104037824 */ /* 0x000fe200078e0203 */
[----:B------:R-:W-:-:S04]  /*fed0*/  LEA R4, P0, R2, UR4, 0x2 ;  /* 0x0000000402047c11 */ /* 0x000fc8000f8010ff */
[----:B------:R-:W-:-:S05]  /*fee0*/  LEA.HI.X R5, R2, UR5, R3, 0x2, P0 ;  /* 0x0000000502057c11 */ /* 0x000fca00080f1403 */
[----:B------:R2:W5:Y:S04]  /*fef0*/  LDG.E R16, desc[UR40][R4.64] ;  /* 0x0000002804107981 */ /* 0x000568000c1e1900 */
.L_x_486:
[----:B------:R-:W-:Y:S01]  /*ff00*/  IMAD R2, R19, 0x8, R18 ;  /* 0x0000000813027824 */ /* 0x000fe200078e0212 */
[----:B------:R-:W-:Y:S01]  /*ff10*/  SHF.L.U32 R3, R8, 0x1f, RZ ;  /* 0x0000001f08037819 */ /* 0x000fe200000006ff */
[----:B--2---:R-:W2:Y:S01]  /*ff20*/  S2R R4, SR_TID.X ;  /* 0x0000000000047919 */ /* 0x004ea20000002100 */
[----:B------:R-:W-:Y:S02]  /*ff30*/  BSSY B2, `(.L_x_487) ;  /* 0x0000005000027945 */ /* 0x000fe40003800000 */
[----:B------:R-:W3:Y:S01]  /*ff40*/  SYNCS.PHASECHK.TRANS64.TRYWAIT P0, [R2+URZ+0x22840], R3 ;  /* 0x02284003020075a7 */ /* 0x000ee2000800017f */
[----:B--2---:R-:W-:-:S04]  /*ff50*/  LOP3.LUT R4, R4, 0x7f, RZ, 0xc0, !PT ;  /* 0x0000007f04047812 */ /* 0x004fc800078ec0ff */
[----:B------:R-:W-:Y:S01]  /*ff60*/  ISETP.NE.AND P1, PT, R4, RZ, PT ;  /* 0x000000ff0400720c */ /* 0x000fe20003f25270 */
[----:B---3--:R-:W-:-:S12]  /*ff70*/  @!P0 BRA `(.L_x_488) ;  /* 0x0000002800848947 */ /* 0x008fd80003800000 */
.L_x_558:
[----:B------:R-:W-:Y:S05]  /*ff80*/  BSYNC B2 ;  /* 0x0000000000027941 */ /* 0x000fea0003800000 */
.L_x_487:
[----:B------:R-:W-:Y:S04]  /*ff90*/  BSSY B2, `(.L_x_489) ;  /* 0x0000009000027945 */ /* 0x000fe80003800000 */
[----:B------:R-:W-:Y:S05]  /*ffa0*/  @P1 BRA `(.L_x_490) ;  /* 0x00000000001c1947 */ /* 0x000fea0003800000 */
[----:B------:R-:W3:Y:S01]  /*ffb0*/  S2R R5, SR_TID.X ;  /* 0x0000000000057919 */ /* 0x000ee20000002100 */
[----:B------:R-:W-:-:S04]  /*ffc0*/  IMAD.MOV.U32 R4, RZ, RZ, 0x3000 ;  /* 0x00003000ff047424 */ /* 0x000fc800078e00ff */
[----:B------:R4:W-:Y:S01]  /*ffd0*/  SYNCS.ARRIVE.TRANS64 RZ, [R2+URZ+0x22830], R4 ;  /* 0x0228300402ff79a7 */ /* 0x0009e2000800003f */
[----:B---3--:R-:W-:-:S04]  /*ffe0*/  LOP3.LUT R5, R5, 0x1f, RZ, 0xc0, !PT ;  /* 0x0000001f05057812 */ /* 0x008fc800078ec0ff */
[----:B------:R-:W-:-:S13]  /*fff0*/  ISETP.NE.AND P0, PT, R5, RZ, PT ;  /* 0x000000ff0500720c */ /* 0x000fda0003f05270 */
[----:B----4-:R-:W-:Y:S05]  /*10000*/  @!P0 BRA `(.L_x_490) ;  /* 0x0000000000048947 */ /* 0x010fea0003800000 */
[----:B------:R-:W-:Y:S01]  /*10010*/  BPT.TRAP 0x1 ;  /* 0x000000040000795c */ /* 0x000fe20000300000 */
.L_x_490:
[----:B------:R-:W-:Y:S05]  /*10020*/  BSYNC B2 ;  /* 0x0000000000027941 */ /* 0x000fea0003800000 */
.L_x_489:
[----:B------:R-:W3:Y:S01]  /*10030*/  LDL R4, [R1+0x1c] ;  /* 0x00001c0001047983 */ /* 0x000ee20000100800 */
[----:B------:R-:W-:Y:S01]  /*10040*/  IMAD.MOV.U32 R10, RZ, RZ, RZ ;  /* 0x000000ffff0a7224 */ /* 0x000fe200078e00ff */
        /* <DEDUP_REMOVED lines=10> */
.L_x_491:
        /* <DEDUP_REMOVED lines=9> */
[----:B---3--:R-:W-:Y:S05]  /*10180*/  @P0 BRA.U.ANY `(.L_x_491) ;  /* 0xfffffffd00d80947 */ /* 0x008fea000393ffff */
[----:B------:R-:W3:Y:S01]  /*10190*/  SYNCS.PHASECHK.TRANS64.TRYWAIT P0, [R2+URZ+0x22860], R3 ;  /* 0x02286003020075a7 */ /* 0x000ee2000800017f */
[----:B------:R-:W-:Y:S04]  /*101a0*/  BSSY B2, `(.L_x_492) ;  /* 0x0000002000027945 */ /* 0x000fe80003800000 */
[----:B---3--:R-:W-:Y:S05]  /*101b0*/  @!P0 BRA `(.L_x_493) ;  /* 0x0000002800088947 */ /* 0x008fea0003800000 */
.L_x_559:
[----:B------:R-:W-:Y:S05]  /*101c0*/  BSYNC B2 ;  /* 0x0000000000027941 */ /* 0x000fea0003800000 */
.L_x_492:
[----:B------:R-:W-:Y:S01]  /*101d0*/  BSSY B2, `(.L_x_494) ;  /* 0x000000b000027945 */ /* 0x000fe20003800000 */
[----:B-1----:R-:W-:Y:S02]  /*101e0*/  IMAD.MOV.U32 R8, RZ, RZ, 0x0 ;  /* 0x00000000ff087424 */ /* 0x002fe400078e00ff */
[----:B0-----:R-:W-:Y:S01]  /*101f0*/  IMAD.MOV.U32 R9, RZ, RZ, 0x14f00000 ;  /* 0x14f00000ff097424 */ /* 0x001fe200078e00ff */
[----:B------:R-:W-:Y:S06]  /*10200*/  @P1 BRA `(.L_x_495) ;  /* 0x00000000001c1947 */ /* 0x000fec0003800000 */
[----:B------:R-:W0:Y:S01]  /*10210*/  S2R R5, SR_TID.X ;  /* 0x0000000000057919 */ /* 0x000e220000002100 */
[----:B--23--:R-:W-:-:S04]  /*10220*/  IMAD.MOV.U32 R3, RZ, RZ, 0xc000 ;  /* 0x0000c000ff037424 */ /* 0x00cfc800078e00ff */
[----:B------:R1:W-:Y:S01]  /*10230*/  SYNCS.ARRIVE.TRANS64 RZ, [R2+URZ+0x22850], R3 ;  /* 0x0228500302ff79a7 */ /* 0x0003e2000800003f */
[----:B0-----:R-:W-:-:S04]  /*10240*/  LOP3.LUT R5, R5, 0x1f, RZ, 0xc0, !PT ;  /* 0x0000001f05057812 */ /* 0x001fc800078ec0ff */
[----:B------:R-:W-:-:S13]  /*10250*/  ISETP.NE.AND P0, PT, R5, RZ, PT ;  /* 0x000000ff0500720c */ /* 0x000fda0003f05270 */
[----:B-1----:R-:W-:Y:S05]  /*10260*/  @!P0 BRA `(.L_x_495) ;  /* 0x0000000000048947 */ /* 0x002fea0003800000 */
[----:B------:R-:W-:Y:S01]  /*10270*/  BPT.TRAP 0x1 ;  /* 0x000000040000795c */ /* 0x000fe20000300000 */
.L_x_495:
[----:B------:R-:W-:Y:S05]  /*10280*/  BSYNC B2 ;  /* 0x0000000000027941 */ /* 0x000fea0003800000 */
.L_x_494:
[----:B------:R-:W-:Y:S01]  /*10290*/  R2UR UR10, R10 ;  /* 0x000000000a0a72ca */ /* 0x000fe200000e0000 */
[----:B--23--:R-:W-:Y:S01]  /*102a0*/  IMAD R3, R19, 0xc000, R18 ;  /* 0x0000c00013037824 */ /* 0x00cfe200078e0212 */
[----:B------:R-:W-:Y:S01]  /*102b0*/  R2UR UR6, R8 ;  /* 0x00000000080672ca */ /* 0x000fe200000e0000 */
[----:B------:R-:W-:Y:S01]  /*102c0*/  UIADD3 UR4, UP0, UR38, 0x470, URZ ;  /* 0x0000047026047890 */ /* 0x000fe2000ff1e03f */
[----:B------:R-:W-:Y:S01]  /*102d0*/  R2UR UR7, R9 ;  /* 0x00000000090772ca */ /* 0x000fe200000e0000 */
[----:B------:R-:W-:Y:S01]  /*102e0*/  VIADD R2, R2, 0x22850 ;  /* 0x0002285002027836 */ /* 0x000fe20000000000 */
[----:B------:R-:W-:Y:S01]  /*102f0*/  PLOP3.LUT P0, PT, PT, PT, PT, 0x80, 0x0 ;  /* 0x000000000000781c */ /* 0x000fe20003f0f070 */
[----:B------:R-:W-:Y:S01]  /*10300*/  VIADD R5, R3, 0x400 ;  /* 0x0000040003057836 */ /* 0x000fe20000000000 */
[----:B------:R-:W-:-:S12]  /*10310*/  UIADD3.X UR5, URZ, UR39, URZ, UP0, !UPT ;  /* 0x000000273f057290 */ /* 0x000fd800087fe43f */
.L_x_496:
        /* <DEDUP_REMOVED lines=15> */
.L_x_497:
        /* <DEDUP_REMOVED lines=15> */
.L_x_498:
        /* <DEDUP_REMOVED lines=15> */
.L_x_499:
        /* <DEDUP_REMOVED lines=9> */
[----:B--2---:R-:W-:Y:S05]  /*10680*/  @P0 BRA.U.ANY `(.L_x_499) ;  /* 0xfffffffd00d80947 */ /* 0x004fea000393ffff */
.L_x_485:
[----:B------:R-:W-:Y:S05]  /*10690*/  BSYNC B1 ;  /* 0x0000000000017941 */ /* 0x000fea0003800000 */
.L_x_484:
[----:B------:R-:W2:Y:S01]  /*106a0*/  LDL R5, [R1+0x20] ;  /* 0x0000200001057983 */ /* 0x000ea20000100800 */
[----:B------:R-:W-:Y:S01]  /*106b0*/  VIADD R0, R0, 0xfffffffe ;  /* 0xfffffffe00007836 */ /* 0x000fe20000000000 */
[----:B--2---:R-:W-:-:S13]  /*106c0*/  ISETP.GT.AND P0, PT, R6, R5, PT ;  /* 0x000000050600720c */ /* 0x004fda0003f04270 */
[----:B------:R-:W-:Y:S05]  /*106d0*/  @P0 BRA `(.L_x_500) ;  /* 0xffffffec00080947 */ /* 0x000fea000383ffff */
.L_x_449:
[----:B------:R-:W-:Y:S05]  /*106e0*/  BSYNC B0 ;  /* 0x0000000000007941 */ /* 0x000fea0003800000 */
.L_x_448:
[----:B------:R-:W2:Y:S01]  /*106f0*/  LDL.LU R2, [R1+0x10] ;  /* 0x0000100001027983 */ /* 0x000ea20000300800 */
[----:B------:R-:W3:Y:S01]  /*10700*/  S2R R3, SR_TID.X ;  /* 0x0000000000037919 */ /* 0x000ee20000002100 */
[----:B------:R-:W-:-:S05]  /*10710*/  VIADD R19, R19, 0x1 ;  /* 0x0000000113137836 */ /* 0x000fca0000000000 */
[----:B------:R-:W-:-:S04]  /*10720*/  ISETP.NE.AND P0, PT, R19, 0x2, PT ;  /* 0x000000021300780c */ /* 0x000fc80003f05270 */
[----:B------:R-:W-:Y:S01]  /*10730*/  SEL R0, RZ, 0x1, P0 ;  /* 0x00000001ff007807 */ /* 0x000fe20000000000 */
[----:B------:R-:W-:Y:S01]  /*10740*/  BSSY B0, `(.L_x_501) ;  /* 0x0000013000007945 */ /* 0x000fe20003800000 */
[----:B---3--:R-:W-:-:S04]  /*10750*/  LOP3.LUT R3, R3, 0x7f, RZ, 0xc0, !PT ;  /* 0x0000007f03037812 */ /* 0x008fc800078ec0ff */
[----:B------:R-:W-:Y:S02]  /*10760*/  ISETP.NE.AND P1, PT, R3, RZ, PT ;  /* 0x000000ff0300720c */ /* 0x000fe40003f25270 */
[----:B--2---:R-:W-:-:S05]  /*10770*/  LOP3.LUT R2, R2, R0, RZ, 0x3c, !PT ;  /* 0x0000000002027212 */ /* 0x004fca00078e3cff */
[----:B------:R2:W-:Y:S06]  /*10780*/  STL [R1+0x10], R2 ;  /* 0x0000100201007387 */ /* 0x0005ec0000100800 */
[----:B------:R-:W-:Y:S05]  /*10790*/  @P1 BRA `(.L_x_502) ;  /* 0x0000000000341947 */ /* 0x000fea0003800000 */
[----:B------:R-:W3:Y:S01]  /*107a0*/  S2R R5, SR_LANEID ;  /* 0x0000000000057919 */ /* 0x000ee20000000000 */
[----:B------:R-:W-:Y:S01]  /*107b0*/  VOTEU.ANY UR4, UPT, PT ;  /* 0x0000000000047886 */ /* 0x000fe200038e0100 */
[----:B--2---:R-:W2:Y:S01]  /*107c0*/  LDC.64 R2, c[0x0][0xc60] ;  /* 0x00031800ff027b82 */ /* 0x004ea20000000a00 */
[----:B------:R-:W3:Y:S02]  /*107d0*/  FLO.U32 R0, UR4 ;  /* 0x0000000400007d00 */ /* 0x000ee400080e0000 */
[----:B---3--:R-:W-:-:S06]  /*107e0*/  ISETP.EQ.U32.AND P1, PT, R0, R5, PT ;  /* 0x000000050000720c */ /* 0x008fcc0003f22070 */
[----:B------:R-:W2:Y:S07]  /*107f0*/  POPC R5, UR4 ;  /* 0x0000000400057d09 */ /* 0x000eae0008000000 */
[----:B--2---:R-:W2:Y:S01]  /*10800*/  @P1 ATOMG.E.ADD.STRONG.GPU PT, R3, desc[UR40][R2.64], R5 ;  /* 0x00000005020319a8 */ /* 0x004ea200081ee1e8 */
[----:B------:R-:W3:Y:S02]  /*10810*/  S2R R4, SR_LTMASK ;  /* 0x0000000000047919 */ /* 0x000ee40000003900 */
[----:B---3--:R-:W-:-:S04]  /*10820*/  LOP3.LUT R4, R4, UR4, RZ, 0xc0, !PT ;  /* 0x0000000404047c12 */ /* 0x008fc8000f8ec0ff */
[----:B------:R-:W3:Y:S01]  /*10830*/  POPC R7, R4 ;  /* 0x0000000400077309 */ /* 0x000ee20000000000 */
[----:B--2---:R-:W3:Y:S02]  /*10840*/  SHFL.IDX PT, R0, R3, R0, 0x1f ;  /* 0x00001f0003007589 */ /* 0x004ee400000e0000 */
[----:B---3--:R-:W-:-:S05]  /*10850*/  IADD3 R0, R0, UR37, R7 ;  /* 0x0000002500007c10 */ /* 0x008fca000fffe007 */
[----:B------:R3:W-:Y:S02]  /*10860*/  STL [R1], R0 ;  /* 0x0000000001007387 */ /* 0x0007e40000100800 */
.L_x_502:
[----:B------:R-:W-:Y:S05]  /*10870*/  BSYNC B0 ;  /* 0x0000000000007941 */ /* 0x000fea0003800000 */
.L_x_501:
[----:B------:R-:W-:-:S07]  /*10880*/  SEL R19, R19, RZ, P0 ;  /* 0x000000ff13137207 */ /* 0x000fce0000000000 */
.L_x_420:
[----:B------:R-:W-:Y:S05]  /*10890*/  BSYNC B7 ;  /* 0x0000000000077941 */ /* 0x000fea0003800000 */
.L_x_418:
[----:B---34-:R-:W3:Y:S02]  /*108a0*/  LDL R0, [R1+0x5c] ;  /* 0x00005c0001007983 */ /* 0x018ee40000100800 */
[----:B---3--:R-:W-:-:S13]  /*108b0*/  ISETP.NE.AND P0, PT, R0, RZ, PT ;  /* 0x000000ff0000720c */ /* 0x008fda0003f05270 */
[----:B------:R-:W-:Y:S05]  /*108c0*/  @!P0 BRA `(.L_x_503) ;  /* 0x00000000002c8947 */ /* 0x000fea0003800000 */
[----:B------:R-:W-:Y:S05]  /*108d0*/  WARPSYNC.ALL ;  /* 0x0000000000007948 */ /* 0x000fea0003800000 */
[----:B------:R-:W3:Y:S08]  /*108e0*/  S2UR UR5, SR_CgaCtaId ;  /* 0x00000000000579c3 */ /* 0x000ef00000008800 */
[----:B------:R-:W-:Y:S06]  /*108f0*/  BAR.SYNC.DEFER_BLOCKING 0x5, 0x180 ;  /* 0x0146000000007b1d */ /* 0x000fec0000010000 */
[----:B------:R-:W-:-:S02]  /*10900*/  UMOV UR4, 0x400 ;  /* 0x0000040000047882 */ /* 0x000fc40000000000 */
[----:B---3--:R-:W-:-:S06]  /*10910*/  ULEA UR4, UR5, UR4, 0x18 ;  /* 0x0000000405047291 */ /* 0x008fcc000f8ec03f */
[----:B------:R-:W-:-:S05]  /*10920*/  IMAD.U32 R18, RZ, RZ, UR4 ;  /* 0x00000004ff127e24 */ /* 0x000fca000f8e00ff */
[----:B--2---:R-:W2:Y:S04]  /*10930*/  LDS.128 R4, [R18+0x228d0] ;  /* 0x0228d00012047984 */ /* 0x004ea80000000c00 */
[----:B--2---:R2:W-:Y:S04]  /*10940*/  STL.64 [R1], R4 ;  /* 0x0000000401007387 */ /* 0x0045e80000100a00 */
[----:B------:R2:W-:Y:S01]  /*10950*/  STL.64 [R1+0x8], R6 ;  /* 0x0000080601007387 */ /* 0x0005e20000100a00 */
[----:B------:R-:W-:Y:S06]  /*10960*/  BAR.ARV 0x4, 0x180 ;  /* 0x0106000000007b1d */ /* 0x000fec0000002000 */
[----:B------:R-:W-:Y:S05]  /*10970*/  BRA `(.L_x_504) ;  /* 0x0000000c00187947 */ /* 0x000fea0003800000 */
.L_x_503:
[----:B------:R-:W3:Y:S01]  /*10980*/  S2R R16, SR_TID.X ;  /* 0x0000000000107919 */ /* 0x000ee20000002100 */
[----:B------:R-:W-:Y:S01]  /*10990*/  UMOV UR4, 0xffffffff ;  /* 0xffffffff00047882 */ /* 0x000fe20000000000 */
[----:B---3--:R-:W-:-:S04]  /*109a0*/  LOP3.LUT R16, R16, 0x1f, RZ, 0xc0, !PT ;  /* 0x0000001f10107812 */ /* 0x008fc800078ec0ff */
[----:B------:R-:W-:Y:S01]  /*109b0*/  ISETP.NE.AND P0, PT, R16, 0x1f, PT ;  /* 0x0000001f1000780c */ /* 0x000fe20003f05270 */
[----:B------:R-:W-:-:S12]  /*109c0*/  BRA.DIV UR4, `(.L_x_505) ;  /* 0x0000002204187947 */ /* 0x000fd8000b800000 */
[----:B------:R-:W1:Y:S01]  /*109d0*/  LDL.LU R3, [R1] ;  /* 0x0000000001037983 */ /* 0x000e620000300800 */
[----:B------:R-:W-:-:S03]  /*109e0*/  ULDC UR4, c[0x0][0xc3c] ;  /* 0x00030f0000047ab9 */ /* 0x000fc60000000800 */
[----:B--2---:R-:W2:Y:S01]  /*109f0*/  LDL R4, [R1+0xc] ;  /* 0x00000c0001047983 */ /* 0x004ea20000100800 */
[----:B-1----:R-:W-:Y:S02]  /*10a00*/  IMAD.MOV.U32 R10, RZ, RZ, R3 ;  /* 0x000000ffff0a7224 */ /* 0x002fe400078e0003 */
[----:B--2---:R-:W-:-:S05]  /*10a10*/  IMAD.IADD R0, R4, 0x1, R16 ;  /* 0x0000000104007824 */ /* 0x004fca00078e0210 */
[----:B------:R-:W-:-:S13]  /*10a20*/  ISETP.GE.OR P1, PT, R0, UR4, !P0 ;  /* 0x0000000400007c0c */ /* 0x000fda000c726670 */
[----:B------:R-:W1:Y:S08]  /*10a30*/  @!P1 LDC.64 R2, c[0x0][0xc80] ;  /* 0x00032000ff029b82 */ /* 0x000e700000000a00 */
[----:B------:R-:W2:Y:S01]  /*10a40*/  @!P1 LDC.64 R4, c[0x0][0xc78] ;  /* 0x00031e00ff049b82 */ /* 0x000ea20000000a00 */
[----:B-1----:R-:W-:-:S05]  /*10a50*/  @!P1 IMAD.WIDE R2, R0, 0x4, R2 ;  /* 0x0000000400029825 */ /* 0x002fca00078e0202 */
[----:B------:R2:W3:Y:S02]  /*10a60*/  @!P1 LDG.E R6, desc[UR40][R2.64] ;  /* 0x0000002802069981 */ /* 0x0004e4000c1e1900 */
[----:B--2---:R-:W-:-:S05]  /*10a70*/  @!P1 IMAD.WIDE R2, R0, 0x4, R4 ;  /* 0x0000000400029825 */ /* 0x004fca00078e0204 */
[----:B------:R-:W2:Y:S01]  /*10a80*/  @!P1 LDG.E R4, desc[UR40][R2.64] ;  /* 0x0000002802049981 */ /* 0x000ea2000c1e1900 */
[----:B------:R-:W-:Y:S01]  /*10a90*/  IMAD.MOV.U32 R5, RZ, RZ, RZ ;  /* 0x000000ffff057224 */ /* 0x000fe200078e00ff */
[C---:B------:R-:W-:Y:S02]  /*10aa0*/  ISETP.GE.U32.AND P2, PT, R16.reuse, 0x2, PT ;  /* 0x000000021000780c */ /* 0x040fe40003f46070 */
[C---:B------:R-:W-:Y:S01]  /*10ab0*/  ISETP.GE.U32.AND P3, PT, R16.reuse, 0x4, PT ;  /* 0x000000041000780c */ /* 0x040fe20003f66070 */
[----:B------:R-:W-:Y:S01]  /*10ac0*/  SHFL.IDX PT, R0, R10, RZ, 0x1f ;  /* 0x00001fff0a007589 */ /* 0x000fe200000e0000 */
[C---:B------:R-:W-:Y:S02]  /*10ad0*/  ISETP.GE.U32.AND P4, PT, R16.reuse, 0x8, PT ;  /* 0x000000081000780c */ /* 0x040fe40003f86070 */
[----:B------:R-:W-:Y:S01]  /*10ae0*/  ISETP.GE.U32.AND P5, PT, R16, 0x10, PT ;  /* 0x000000101000780c */ /* 0x000fe20003fa6070 */
[----:B------:R-:W-:Y:S01]  /*10af0*/  SHFL.IDX PT, R8, R10, 0x1, 0x1f ;  /* 0x00201f000a087f89 */ /* 0x000fe200000e0000 */
[----:B---3--:R-:W-:Y:S01]  /*10b00*/  @!P1 IMAD.MOV.U32 R5, RZ, RZ, R6 ;  /* 0x000000ffff059224 */ /* 0x008fe200078e0006 */
[----:B------:R-:W-:-:S02]  /*10b10*/  CS2R R6, SRZ ;  /* 0x0000000000067805 */ /* 0x000fc4000001ff00 */
[----:B--2---:R-:W-:Y:S01]  /*10b20*/  @!P1 IMAD.MOV.U32 R7, RZ, RZ, R4 ;  /* 0x000000ffff079224 */ /* 0x004fe200078e0004 */
[----:B------:R-:W-:-:S03]  /*10b30*/  ISETP.NE.AND P1, PT, R16, RZ, PT ;  /* 0x000000ff1000720c */ /* 0x000fc60003f25270 */
[----:B------:R-:W-:-:S05]  /*10b40*/  IMAD R2, R7, R5, RZ ;  /* 0x0000000507027224 */ /* 0x000fca00078e02ff */
        /* <DEDUP_REMOVED lines=15> */
[----:B------:R0:W1:Y:S02]  /*10c40*/  SHFL.IDX PT, R14, R2, 0x1f, 0x1f ;  /* 0x03e01f00020e7f89 */ /* 0x00006400000e0000 */
.L_x_569:
[----:B------:R-:W-:Y:S02]  /*10c50*/  ULDC UR4, c[0x0][0xc38] ;  /* 0x00030e0000047ab9 */ /* 0x000fe40000000800 */
[----:B------:R-:W-:-:S04]  /*10c60*/  IMAD.U32 R3, RZ, RZ, UR4 ;  /* 0x00000004ff037e24 */ /* 0x000fc8000f8e00ff */
[----:B-1----:R-:W-:-:S04]  /*10c70*/  IMAD R9, R14, R3, RZ ;  /* 0x000000030e097224 */ /* 0x002fc800078e02ff */
[----:B------:R-:W-:-:S05]  /*10c80*/  IMAD.IADD R4, R8, 0x1, R9 ;  /* 0x0000000108047824 */ /* 0x000fca00078e0209 */
[----:B------:R-:W-:-:S13]  /*10c90*/  ISETP.GT.AND P6, PT, R4, R0, PT ;  /* 0x000000000400720c */ /* 0x000fda0003fc4270 */
[----:B------:R-:W-:Y:S05]  /*10ca0*/  @P6 BRA `(.L_x_506) ;  /* 0x0000000000ac6947 */ /* 0x000fea0003800000 */
.L_x_509:
[----:B0-----:R-:W2:Y:S01]  /*10cb0*/  LDL.LU R2, [R1+0xc] ;  /* 0x00000c0001027983 */ /* 0x001ea20000300800 */
[----:B------:R-:W0:Y:S01]  /*10cc0*/  LDC R3, c[0x0][0xc3c] ;  /* 0x00030f00ff037b82 */ /* 0x000e220000000800 */
[----:B--2---:R-:W-:-:S05]  /*10cd0*/  VIADD R2, R2, 0x1f ;  /* 0x0000001f02027836 */ /* 0x004fca0000000000 */
[----:B0-----:R-:W-:-:S13]  /*10ce0*/  ISETP.GE.AND P6, PT, R2, R3, PT ;  /* 0x000000030200720c */ /* 0x001fda0003fc6270 */
[----:B------:R-:W-:Y:S05]  /*10cf0*/  @P6 BRA `(.L_x_507) ;  /* 0x0000000400d06947 */ /* 0x000fea0003800000 */
[----:B------:R-:W0:Y:S01]  /*10d00*/  S2R R5, SR_TID.X ;  /* 0x0000000000057919 */ /* 0x000e220000002100 */
[----:B------:R1:W-:Y:S01]  /*10d10*/  STL [R1+0xc], R2 ;  /* 0x00000c0201007387 */ /* 0x0003e20000100800 */
[----:B0-----:R-:W-:-:S05]  /*10d20*/  LOP3.LUT R5, R5, 0x1f, RZ, 0xc0, !PT ;  /* 0x0000001f05057812 */ /* 0x001fca00078ec0ff */
[----:B------:R-:W-:Y:S02]  /*10d30*/  IMAD.IADD R7, R2, 0x1, R5 ;  /* 0x0000000102077824 */ /* 0x000fe400078e0205 */
[----:B------:R-:W-:-:S03]  /*10d40*/  IMAD.MOV.U32 R5, RZ, RZ, RZ ;  /* 0x000000ffff057224 */ /* 0x000fc600078e00ff */
[----:B------:R-:W-:-:S13]  /*10d50*/  ISETP.GE.OR P6, PT, R7, R3, !P0 ;  /* 0x000000030700720c */ /* 0x000fda00047c6670 */
[----:B-1----:R-:W0:Y:S02]  /*10d60*/  @!P6 LDC.64 R2, c[0x0][0xc80] ;  /* 0x00032000ff02eb82 */ /* 0x002e240000000a00 */
[----:B0-----:R-:W-:-:S05]  /*10d70*/  @!P6 IMAD.WIDE R2, R7, 0x4, R2 ;  /* 0x000000040702e825 */ /* 0x001fca00078e0202 */
[----:B------:R0:W2:Y:S02]  /*10d80*/  @!P6 LDG.E R5, desc[UR40][R2.64] ;  /* 0x000000280205e981 */ /* 0x0000a4000c1e1900 */
[----:B0-----:R-:W0:Y:S02]  /*10d90*/  @!P6 LDC.64 R2, c[0x0][0xc78] ;  /* 0x00031e00ff02eb82 */ /* 0x001e240000000a00 */
[----:B0-----:R-:W-:-:S04]  /*10da0*/  @!P6 IMAD.WIDE R2, R7, 0x4, R2 ;  /* 0x000000040702e825 */ /* 0x001fc800078e0202 */
[----:B------:R-:W-:-:S06]  /*10db0*/  IMAD.MOV.U32 R7, RZ, RZ, RZ ;  /* 0x000000ffff077224 */ /* 0x000fcc00078e00ff */
[----:B------:R-:W2:Y:S01]  /*10dc0*/  @!P6 LDG.E R7, desc[UR40][R2.64] ;  /* 0x000000280207e981 */ /* 0x000ea2000c1e1900 */
[----:B------:R-:W-:Y:S01]  /*10dd0*/  UMOV UR4, 0xffffffff ;  /* 0xffffffff00047882 */ /* 0x000fe20000000000 */
[----:B--2---:R-:W-:Y:S02]  /*10de0*/  IMAD R2, R7, R5, RZ ;  /* 0x0000000507027224 */ /* 0x004fe400078e02ff */
[----:B------:R-:W-:Y:S05]  /*10df0*/  BRA.DIV UR4, `(.L_x_508) ;  /* 0x0000002204507947 */ /* 0x000fea000b800000 */
        /* <DEDUP_REMOVED lines=16> */
.L_x_577:
[----:B------:R-:W-:Y:S02]  /*10f00*/  ULDC UR4, c[0x0][0xc38] ;  /* 0x00030e0000047ab9 */ /* 0x000fe40000000800 */
[----:B------:R-:W-:-:S04]  /*10f10*/  IMAD.U32 R3, RZ, RZ, UR4 ;  /* 0x00000004ff037e24 */ /* 0x000fc8000f8e00ff */
[----:B-1----:R-:W-:-:S04]  /*10f20*/  IMAD R9, R14, R3, RZ ;  /* 0x000000030e097224 */ /* 0x002fc800078e02ff */
[----:B------:R-:W-:-:S05]  /*10f30*/  IMAD.IADD R4, R9, 0x1, R4 ;  /* 0x0000000109047824 */ /* 0x000fca00078e0204 */
[----:B------:R-:W-:-:S13]  /*10f40*/  ISETP.GT.AND P6, PT, R4, R0, PT ;  /* 0x000000000400720c */ /* 0x000fda0003fc4270 */
[----:B------:R-:W-:Y:S05]  /*10f50*/  @!P6 BRA `(.L_x_509) ;  /* 0xfffffffc0054e947 */ /* 0x000fea000383ffff */
.L_x_506:
[----:B------:R-:W-:Y:S01]  /*10f60*/  IMAD.IADD R9, R4, 0x1, -R9 ;  /* 0x0000000104097824 */ /* 0x000fe200078e0a09 */
[----:B------:R-:W-:-:S03]  /*10f70*/  UMOV UR4, 0xffffffff ;  /* 0xffffffff00047882 */ /* 0x000fc60000000000 */
[----:B------:R-:W-:-:S05]  /*10f80*/  IMAD R11, R2, R3, R9 ;  /* 0x00000003020b7224 */ /* 0x000fca00078e0209 */
[----:B------:R-:W-:Y:S01]  /*10f90*/  ISETP.GT.AND P6, PT, R11, R0, PT ;  /* 0x000000000b00720c */ /* 0x000fe20003fc4270 */
[----:B------:R-:W-:-:S12]  /*10fa0*/  BRA.DIV UR4, `(.L_x_510) ;  /* 0x0000002204a47947 */ /* 0x000fd8000b800000 */
[----:B------:R-:W-:-:S04]  /*10fb0*/  VOTE.ANY R8, PT, !P6 ;  /* 0x0000000000087806 */ /* 0x000fc800070e0100 */
[----:B------:R-:W1:Y:S02]  /*10fc0*/  POPC R4, R8 ;  /* 0x0000000800047309 */ /* 0x000e640000000000 */
[----:B-1----:R1:W2:Y:S04]  /*10fd0*/  SHFL.IDX PT, R5, R5, R4, 0x1f ;  /* 0x00001f0405057589 */ /* 0x0022a800000e0000 */
[----:B------:R1:W3:Y:S02]  /*10fe0*/  SHFL.IDX PT, R7, R7, R4, 0x1f ;  /* 0x00001f0407077589 */ /* 0x0002e400000e0000 */
.L_x_582:
[----:B------:R-:W-:-:S13]  /*10ff0*/  ISETP.NE.AND P0, PT, R8, RZ, PT ;  /* 0x000000ff0800720c */ /* 0x000fda0003f05270 */
[----:B------:R-:W-:Y:S05]  /*11000*/  @!P0 BRA `(.L_x_511) ;  /* 0x0000000000108947 */ /* 0x000fea0003800000 */
[----:B------:R-:W-:Y:S01]  /*11010*/  UMOV UR4, 0xffffffff ;  /* 0xffffffff00047882 */ /* 0x000fe20000000000 */
[----:B------:R-:W-:Y:S02]  /*11020*/  VIADD R12, R4, 0xffffffff ;  /* 0xffffffff040c7836 */ /* 0x000fe40000000000 */
[----:B------:R-:W-:Y:S05]  /*11030*/  BRA.DIV UR4, `(.L_x_512) ;  /* 0x0000002204dc7947 */ /* 0x000fea000b800000 */
[----:B------:R4:W0:Y:S02]  /*11040*/  SHFL.IDX PT, R6, R2, R12, 0x1f ;  /* 0x00001f0c02067589 */ /* 0x00082400000e0000 */
.L_x_511:
[----:B----4-:R-:W4:Y:S01]  /*11050*/  LDL.LU R12, [R1+0xc] ;  /* 0x00000c00010c7983 */ /* 0x010f220000300800 */
[----:B0-----:R-:W-:Y:S01]  /*11060*/  IMAD R9, R6, R3, R9 ;  /* 0x0000000306097224 */ /* 0x001fe200078e0209 */
[----:B--2---:R-:W-:-:S03]  /*11070*/  IABS R6, R5 ;  /* 0x0000000500067213 */ /* 0x004fc60000000000 */
[----:B------:R-:W-:Y:S01]  /*11080*/  IMAD.IADD R0, R0, 0x1, -R9 ;  /* 0x0000000100007824 */ /* 0x000fe200078e0a09 */
[----:B------:R-:W0:Y:S01]  /*11090*/  I2F.RP R10, R6 ;  /* 0x00000006000a7306 */ /* 0x000e220000209400 */
[----:B------:R2:W-:Y:S02]  /*110a0*/  STL [R1], R9 ;  /* 0x0000000901007387 */ /* 0x0005e40000100800 */
[----:B--2---:R-:W-:-:S05]  /*110b0*/  IABS R9, R5 ;  /* 0x0000000500097213 */ /* 0x004fca0000000000 */
[----:B0-----:R-:W0:Y:S01]  /*110c0*/  MUFU.RCP R10, R10 ;  /* 0x0000000a000a7308 */ /* 0x001e220000001000 */
[----:B------:R-:W-:Y:S02]  /*110d0*/  IMAD.MOV R9, RZ, RZ, -R9 ;  /* 0x000000ffff097224 */ /* 0x000fe400078e0a09 */
[----:B0-----:R-:W-:-:S05]  /*110e0*/  VIADD R11, R10, 0xffffffe ;  /* 0x0ffffffe0a0b7836 */ /* 0x001fca0000000000 */
[----:B------:R-:W0:Y:S02]  /*110f0*/  F2I.FTZ.U32.TRUNC.NTZ R3, R11 ;  /* 0x0000000b00037305 */ /* 0x000e24000021f000 */
[----:B0-----:R-:W-:-:S04]  /*11100*/  IMAD.MOV R2, RZ, RZ, -R3 ;  /* 0x000000ffff027224 */ /* 0x001fc800078e0a03 */
[----:B------:R-:W-:Y:S02]  /*11110*/  IMAD R8, R2, R6, RZ ;  /* 0x0000000602087224 */ /* 0x000fe400078e02ff */
[----:B------:R-:W-:-:S04]  /*11120*/  IMAD.MOV.U32 R2, RZ, RZ, RZ ;  /* 0x000000ffff027224 */ /* 0x000fc800078e00ff */
[----:B------:R-:W-:Y:S01]  /*11130*/  IMAD.HI.U32 R2, R3, R8, R2 ;  /* 0x0000000803027227 */ /* 0x000fe200078e0002 */
[----:B------:R-:W-:-:S05]  /*11140*/  IABS R3, R0 ;  /* 0x0000000000037213 */ /* 0x000fca0000000000 */
[----:B------:R-:W-:-:S04]  /*11150*/  IMAD.HI.U32 R8, R2, R3, RZ ;  /* 0x0000000302087227 */ /* 0x000fc800078e00ff */
[----:B------:R-:W-:-:S05]  /*11160*/  IMAD R3, R8, R9, R3 ;  /* 0x0000000908037224 */ /* 0x000fca00078e0203 */
[----:B------:R-:W-:-:S13]  /*11170*/  ISETP.GT.U32.AND P1, PT, R6, R3, PT ;  /* 0x000000030600720c */ /* 0x000fda0003f24070 */
[----:B------:R-:W-:Y:S02]  /*11180*/  @!P1 IMAD.IADD R3, R3, 0x1, -R6 ;  /* 0x0000000103039824 */ /* 0x000fe400078e0a06 */
[----:B------:R-:W-:Y:S01]  /*11190*/  @!P1 VIADD R8, R8, 0x1 ;  /* 0x0000000108089836 */ /* 0x000fe20000000000 */
[----:B------:R-:W-:Y:S02]  /*111a0*/  ISETP.NE.AND P1, PT, R5, RZ, PT ;  /* 0x000000ff0500720c */ /* 0x000fe40003f25270 */
[----:B------:R-:W-:Y:S02]  /*111b0*/  ISETP.GE.U32.AND P0, PT, R3, R6, PT ;  /* 0x000000060300720c */ /* 0x000fe40003f06070 */
[----:B---3--:R-:W-:-:S04]  /*111c0*/  IABS R6, R7 ;  /* 0x0000000700067213 */ /* 0x008fc80000000000 */
[----:B------:R-:W0:Y:S07]  /*111d0*/  I2F.RP R10, R6 ;  /* 0x00000006000a7306 */ /* 0x000e2e0000209400 */
[----:B------:R-:W-:Y:S01]  /*111e0*/  @P0 VIADD R8, R8, 0x1 ;  /* 0x0000000108080836 */ /* 0x000fe20000000000 */
[----:B0-----:R-:W0:Y:S02]  /*111f0*/  MUFU.RCP R10, R10 ;  /* 0x0000000a000a7308 */ /* 0x001e240000001000 */
[----:B0-----:R-:W-:-:S06]  /*11200*/  VIADD R11, R10, 0xffffffe ;  /* 0x0ffffffe0a0b7836 */ /* 0x001fcc0000000000 */
[----:B------:R-:W0:Y:S02]  /*11210*/  F2I.FTZ.U32.TRUNC.NTZ R3, R11 ;  /* 0x0000000b00037305 */ /* 0x000e24000021f000 */
[----:B0-----:R-:W-:-:S04]  /*11220*/  IMAD.MOV R2, RZ, RZ, -R3 ;  /* 0x000000ffff027224 */ /* 0x001fc800078e0a03 */
[----:B------:R-:W-:Y:S02]  /*11230*/  IMAD R9, R2, R6, RZ ;  /* 0x0000000602097224 */ /* 0x000fe400078e02ff */
[----:B------:R-:W-:-:S04]  /*11240*/  IMAD.MOV.U32 R2, RZ, RZ, RZ ;  /* 0x000000ffff027224 */ /* 0x000fc800078e00ff */
[----:B------:R-:W-:Y:S01]  /*11250*/  IMAD.HI.U32 R2, R3, R9, R2 ;  /* 0x0000000903027227 */ /* 0x000fe200078e0002 */
[----:B------:R-:W-:Y:S02]  /*11260*/  LOP3.LUT R3, R0, R5, RZ, 0x3c, !PT ;  /* 0x0000000500037212 */ /* 0x000fe400078e3cff */
[----:B------:R-:W-:Y:S02]  /*11270*/  IABS R9, R7 ;  /* 0x0000000700097213 */ /* 0x000fe40000000000 */
[----:B------:R-:W-:-:S03]  /*11280*/  ISETP.GE.AND P2, PT, R3, RZ, PT ;  /* 0x000000ff0300720c */ /* 0x000fc60003f46270 */
[----:B------:R-:W-:-:S10]  /*11290*/  IMAD.MOV R9, RZ, RZ, -R9 ;  /* 0x000000ffff097224 */ /* 0x000fd400078e0a09 */
[----:B------:R-:W-:Y:S01]  /*112a0*/  @!P2 IMAD.MOV R8, RZ, RZ, -R8 ;  /* 0x000000ffff08a224 */ /* 0x000fe200078e0a08 */
[----:B------:R-:W-:-:S04]  /*112b0*/  @!P1 LOP3.LUT R8, RZ, R5, RZ, 0x33, !PT ;  /* 0x00000005ff089212 */ /* 0x000fc800078e33ff */
[-C--:B------:R-:W-:Y:S01]  /*112c0*/  IABS R3, R8.reuse ;  /* 0x0000000800037213 */ /* 0x080fe20000000000 */
[----:B------:R-:W-:-:S04]  /*112d0*/  IMAD R5, R5, R8, RZ ;  /* 0x0000000805057224 */ /* 0x000fc800078e02ff */
[----:B------:R-:W-:-:S04]  /*112e0*/  IMAD.HI.U32 R2, R2, R3, RZ ;  /* 0x0000000302027227 */ /* 0x000fc800078e00ff */
[----:B------:R-:W-:-:S05]  /*112f0*/  IMAD R3, R2, R9, R3 ;  /* 0x0000000902037224 */ /* 0x000fca00078e0203 */
[----:B------:R-:W-:-:S13]  /*11300*/  ISETP.GT.U32.AND P1, PT, R6, R3, PT ;  /* 0x000000030600720c */ /* 0x000fda0003f24070 */
[----:B------:R-:W-:Y:S02]  /*11310*/  @!P1 IMAD.IADD R3, R3, 0x1, -R6 ;  /* 0x0000000103039824 */ /* 0x000fe400078e0a06 */
[----:B------:R-:W-:Y:S01]  /*11320*/  @!P1 VIADD R2, R2, 0x1 ;  /* 0x0000000102029836 */ /* 0x000fe20000000000 */
[----:B------:R-:W-:Y:S02]  /*11330*/  ISETP.NE.AND P1, PT, R7, RZ, PT ;  /* 0x000000ff0700720c */ /* 0x000fe40003f25270 */
[----:B------:R-:W-:Y:S02]  /*11340*/  ISETP.GE.U32.AND P0, PT, R3, R6, PT ;  /* 0x000000060300720c */ /* 0x000fe40003f06070 */
[----:B------:R-:W-:-:S04]  /*11350*/  LOP3.LUT R3, R8, R7, RZ, 0x3c, !PT ;  /* 0x0000000708037212 */ /* 0x000fc800078e3cff */
[----:B------:R-:W-:-:S07]  /*11360*/  ISETP.GE.AND P2, PT, R3, RZ, PT ;  /* 0x000000ff0300720c */ /* 0x000fce0003f46270 */
[----:B------:R-:W-:-:S06]  /*11370*/  @P0 VIADD R2, R2, 0x1 ;  /* 0x0000000102020836 */ /* 0x000fcc0000000000 */
[----:B------:R-:W-:Y:S01]  /*11380*/  @!P2 IMAD.MOV R2, RZ, RZ, -R2 ;  /* 0x000000ffff02a224 */ /* 0x000fe200078e0a02 */
[----:B------:R-:W-:-:S05]  /*11390*/  @!P1 LOP3.LUT R2, RZ, R7, RZ, 0x33, !PT ;  /* 0x00000007ff029212 */ /* 0x000fca00078e33ff */
[--C-:B------:R-:W-:Y:S02]  /*113a0*/  IMAD.MOV R3, RZ, RZ, -R2.reuse ;  /* 0x000000ffff037224 */ /* 0x100fe400078e0a02 */
[C---:B------:R-:W-:Y:S02]  /*113b0*/  IMAD R2, R7.reuse, 0x1000000, R2 ;  /* 0x0100000007027824 */ /* 0x040fe400078e0202 */
[----:B------:R-:W-:Y:S02]  /*113c0*/  IMAD R3, R7, R3, R8 ;  /* 0x0000000307037224 */ /* 0x000fe400078e0208 */
[----:B----4-:R-:W-:Y:S02]  /*113d0*/  IMAD.IADD R12, R4, 0x1, R12 ;  /* 0x00000001040c7824 */ /* 0x010fe400078e020c */
[----:B-1----:R-:W-:Y:S02]  /*113e0*/  IMAD.IADD R4, R0, 0x1, -R5 ;  /* 0x0000000100047824 */ /* 0x002fe400078e0a05 */
[----:B------:R-:W-:-:S05]  /*113f0*/  IMAD R0, R3, 0x10000, R2 ;  /* 0x0001000003007824 */ /* 0x000fca00078e0202 */
[----:B------:R0:W-:Y:S04]  /*11400*/  STL [R1+0x8], R0 ;  /* 0x0000080001007387 */ /* 0x0001e80000100800 */
[----:B------:R0:W-:Y:S04]  /*11410*/  STL [R1+0xc], R12 ;  /* 0x00000c0c01007387 */ /* 0x0001e80000100800 */
[----:B------:R0:W-:Y:S01]  /*11420*/  STL [R1+0x4], R4 ;  /* 0x0000040401007387 */ /* 0x0001e20000100800 */
[----:B------:R-:W-:Y:S05]  /*11430*/  BRA `(.L_x_513) ;  /* 0x0000000000287947 */ /* 0x000fea0003800000 */
.L_x_507:
[----:B------:R-:W-:Y:S01]  /*11440*/  UMOV UR4, URZ ;  /* 0x0000003f00047c82 */ /* 0x000fe20008000000 */
[----:B------:R-:W-:Y:S01]  /*11450*/  ULDC UR6, c[0x0][0xc3c] ;  /* 0x00030f0000067ab9 */ /* 0x000fe20000000800 */
[----:B------:R-:W-:Y:S01]  /*11460*/  UMOV UR5, URZ ;  /* 0x0000003f00057c82 */ /* 0x000fe20008000000 */
[----:B------:R0:W-:Y:S01]  /*11470*/  STL [R1], R0 ;  /* 0x0000000001007387 */ /* 0x0001e20000100800 */
[----:B------:R-:W-:Y:S02]  /*11480*/  IMAD.U32 R3, RZ, RZ, UR4 ;  /* 0x00000004ff037e24 */ /* 0x000fe4000f8e00ff */
[----:B------:R-:W-:-:S03]  /*11490*/  IMAD.U32 R2, RZ, RZ, UR5 ;  /* 0x00000005ff027e24 */ /* 0x000fc6000f8e00ff */
[----:B------:R1:W-:Y:S01]  /*114a0*/  STL [R1+0x4], R3 ;  /* 0x0000040301007387 */ /* 0x0003e20000100800 */
[----:B0-----:R-:W-:-:S05]  /*114b0*/  IMAD.U32 R0, RZ, RZ, UR6 ;  /* 0x00000006ff007e24 */ /* 0x001fca000f8e00ff */
[----:B------:R1:W-:Y:S04]  /*114c0*/  STL [R1+0xc], R0 ;  /* 0x00000c0001007387 */ /* 0x0003e80000100800 */
[----:B------:R1:W-:Y:S02]  /*114d0*/  STL [R1+0x8], R2 ;  /* 0x0000080201007387 */ /* 0x0003e40000100800 */
.L_x_513:
[----:B-1----:R-:W2:Y:S04]  /*114e0*/  LDL R3, [R1+0x8] ;  /* 0x0000080001037983 */ /* 0x002ea80000100800 */
[----:B------:R-:W3:Y:S04]  /*114f0*/  LDL R2, [R1+0xc] ;  /* 0x00000c0001027983 */ /* 0x000ee80000100800 */
[----:B------:R-:W4:Y:S04]  /*11500*/  LDL R5, [R1+0x4] ;  /* 0x0000040001057983 */ /* 0x000f280000100800 */
[----:B0-----:R-:W4:Y:S01]  /*11510*/  LDL R4, [R1] ;  /* 0x0000000001047983 */ /* 0x001f220000100800 */
[----:B------:R-:W0:Y:S01]  /*11520*/  S2R R0, SR_TID.X ;  /* 0x0000000000007919 */ /* 0x000e220000002100 */
[----:B------:R-:W-:Y:S05]  /*11530*/  WARPSYNC.ALL ;  /* 0x0000000000007948 */ /* 0x000fea0003800000 */
[----:B0-----:R-:W-:Y:S01]  /*11540*/  LOP3.LUT R0, R0, 0x1f, RZ, 0xc0, !PT ;  /* 0x0000001f00007812 */ /* 0x001fe200078ec0ff */
[----:B------:R-:W-:Y:S03]  /*11550*/  BAR.SYNC.DEFER_BLOCKING 0x4, 0x180 ;  /* 0x0106000000007b1d */ /* 0x000fe60000010000 */
[----:B------:R-:W-:-:S13]  /*11560*/  ISETP.NE.AND P0, PT, R0, RZ, PT ;  /* 0x000000ff0000720c */ /* 0x000fda0003f05270 */
[----:B------:R-:W-:Y:S01]  /*11570*/  @!P0 MOV R0, 0x400 ;  /* 0x0000040000008802 */ /* 0x000fe20000000f00 */
[----:B--2---:R-:W-:Y:S02]  /*11580*/  IMAD.MOV.U32 R6, RZ, RZ, R3 ;  /* 0x000000ffff067224 */ /* 0x004fe400078e0003 */
[----:B------:R-:W0:Y:S01]  /*11590*/  @!P0 S2R R3, SR_CgaCtaId ;  /* 0x0000000000038919 */ /* 0x000e220000008800 */
[----:B---3--:R-:W-:Y:S01]  /*115a0*/  IMAD.MOV.U32 R7, RZ, RZ, R2 ;  /* 0x000000ffff077224 */ /* 0x008fe200078e0002 */
[----:B0-----:R-:W-:-:S05]  /*115b0*/  @!P0 LEA R18, R3, R0, 0x18 ;  /* 0x0000000003128211 */ /* 0x001fca00078ec0ff */
[----:B----4-:R3:W-:Y:S01]  /*115c0*/  @!P0 STS.128 [R18+0x228d0], R4 ;  /* 0x0228d00412008388 */ /* 0x0107e20000000c00 */
[----:B------:R-:W-:Y:S06]  /*115d0*/  BAR.ARV 0x5, 0x180 ;  /* 0x0146000000007b1d */ /* 0x000fec0000002000 */
.L_x_504:
[----:B------:R-:W4:Y:S01]  /*115e0*/  LDL R0, [R1+0xc] ;  /* 0x00000c0001007983 */ /* 0x000f220000100800 */
[----:B------:R-:W-:Y:S02]  /*115f0*/  ULDC UR4, c[0x0][0xc3c] ;  /* 0x00030f0000047ab9 */ /* 0x000fe40000000800 */
[----:B----4-:R-:W-:-:S13]  /*11600*/  ISETP.GE.AND P0, PT, R0, UR4, PT ;  /* 0x0000000400007c0c */ /* 0x010fda000bf06270 */
[----:B------:R-:W-:Y:S05]  /*11610*/  @!P0 BRA `(.L_x_514) ;  /* 0xffffffac00208947 */ /* 0x000fea000383ffff */
[----:B------:R-:W-:Y:S05]  /*11620*/  BSYNC B8 ;  /* 0x0000000000087941 */ /* 0x000fea0003800000 */
.L_x_412:
[----:B0-----:R-:W4:Y:S01]  /*11630*/  LDL.LU R0, [R1+0x48] ;  /* 0x0000480001007983 */ /* 0x001f220000300800 */
[----:B------:R-:W-:Y:S01]  /*11640*/  BSSY B0, `(.L_x_515) ;  /* 0x000000b000007945 */ /* 0x000fe20003800000 */
[----:B--23--:R-:W0:Y:S01]  /*11650*/  S2R R5, SR_CgaCtaId ;  /* 0x0000000000057919 */ /* 0x00ce220000008800 */
[----:B----4-:R-:W-:-:S05]  /*11660*/  VIADD R0, R0, 0x1 ;  /* 0x0000000100007836 */ /* 0x010fca0000000000 */
[----:B-1----:R-:W-:-:S04]  /*11670*/  LEA.HI R2, R0, R0, RZ, 0x1 ;  /* 0x0000000000027211 */ /* 0x002fc800078f08ff */
[----:B------:R-:W-:-:S05]  /*11680*/  LOP3.LUT R3, R2, 0xfffffffe, RZ, 0xc0, !PT ;  /* 0xfffffffe02037812 */ /* 0x000fca00078ec0ff */
[----:B------:R-:W-:Y:S01]  /*11690*/  IMAD.IADD R3, R0, 0x1, -R3 ;  /* 0x0000000100037824 */ /* 0x000fe200078e0a03 */
[----:B------:R-:W-:-:S04]  /*116a0*/  MOV R0, 0x400 ;  /* 0x0000040000007802 */ /* 0x000fc80000000f00 */
[----:B0-----:R-:W-:Y:S02]  /*116b0*/  LEA R0, R5, R0, 0x18 ;  /* 0x0000000005007211 */ /* 0x001fe400078ec0ff */
[----:B------:R-:W-:-:S04]  /*116c0*/  SHF.L.U32 R3, R3, 0x1f, RZ ;  /* 0x0000001f03037819 */ /* 0x000fc800000006ff */
[----:B------:R-:W0:Y:S02]  /*116d0*/  SYNCS.PHASECHK.TRANS64.TRYWAIT P0, [R0+URZ+0x22820], R3 ;  /* 0x02282003000075a7 */ /* 0x000e24000800017f */
[----:B0-----:R-:W-:Y:S05]  /*116e0*/  @!P0 BRA `(.L_x_516) ;  /* 0x0000001c00588947 */ /* 0x001fea0003800000 */
.L_x_585:
[----:B------:R-:W-:Y:S05]  /*116f0*/  BSYNC B0 ;  /* 0x0000000000007941 */ /* 0x000fea0003800000 */
.L_x_515:
[----:B------:R-:W-:-:S03]  /*11700*/  UMOV UR4, 0xffffffff ;  /* 0xffffffff00047882 */ /* 0x000fc60000000000 */
[----:B------:R-:W-:Y:S05]  /*11710*/  BRA.DIV UR4, `(.L_x_517) ;  /* 0x0000001e04607947 */ /* 0x000fea000b800000 */
[----:B------:R-:W1:Y:S02]  /*11720*/  S2R R2, SR_TID.X ;  /* 0x0000000000027919 */ /* 0x000e640000002100 */
[----:B-1----:R-:W-:-:S04]  /*11730*/  SHF.R.U32.HI R2, RZ, 0x5, R2 ;  /* 0x00000005ff027819 */ /* 0x002fc80000011602 */
[----:B------:R-:W-:-:S05]  /*11740*/  LOP3.LUT R2, R2, 0x3, RZ, 0xc0, !PT ;  /* 0x0000000302027812 */ /* 0x000fca00078ec0ff */
[----:B------:R1:W2:Y:S02]  /*11750*/  SHFL.IDX PT, R14, R2, RZ, 0x1f ;  /* 0x00001fff020e7589 */ /* 0x0002a400000e0000 */
.L_x_588:
[----:B--2---:R-:W-:Y:S01]  /*11760*/  ISETP.NE.AND P0, PT, R14, RZ, PT ;  /* 0x000000ff0e00720c */ /* 0x004fe20003f05270 */
[----:B------:R-:W-:-:S12]  /*11770*/  BSSY B0, `(.L_x_518) ;  /* 0x0000025000007945 */ /* 0x000fd80003800000 */
[----:B------:R-:W-:Y:S05]  /*11780*/  @P0 BRA `(.L_x_519) ;  /* 0x00000000008c0947 */ /* 0x000fea0003800000 */
[----:B------:R-:W-:-:S03]  /*11790*/  UMOV UR4, 0xffffffff ;  /* 0xffffffff00047882 */ /* 0x000fc60000000000 */
[----:B------:R-:W-:Y:S05]  /*117a0*/  BRA.DIV UR4, `(.L_x_520) ;  /* 0x0000001e04707947 */ /* 0x000fea000b800000 */
[----:B------:R-:W-:-:S13]  /*117b0*/  ELECT P6, URZ, PT ;  /* 0x00000000003f782f */ /* 0x000fda00038c0000 */
.L_x_591:
[----:B------:R-:W-:Y:S05]  /*117c0*/  @!P6 BRA `(.L_x_519) ;  /* 0x00000000007ce947 */ /* 0x000fea0003800000 */
[----:B------:R-:W-:-:S06]  /*117d0*/  ULOP3.LUT UR4, UR36, 0x2, URZ, 0xfc, !UPT ;  /* 0x0000000224047892 */ /* 0x000fcc000f8efc3f */
[----:B-1----:R-:W-:-:S05]  /*117e0*/  IMAD.U32 R2, RZ, RZ, UR4 ;  /* 0x00000004ff027e24 */ /* 0x002fca000f8e00ff */
[----:B------:R-:W-:-:S13]  /*117f0*/  ISETP.NE.AND P2, PT, R2, 0x3, PT ;  /* 0x000000030200780c */ /* 0x000fda0003f45270 */
[----:B------:R-:W-:Y:S05]  /*11800*/  @!P2 BRA `(.L_x_521) ;  /* 0x000000000004a947 */ /* 0x000fea0003800000 */
[----:B------:R-:W-:Y:S01]  /*11810*/  BPT.TRAP 0x1 ;  /* 0x000000040000795c */ /* 0x000fe20000300000 */
.L_x_521:
[----:B------:R-:W2:Y:S01]  /*11820*/  LDL.LU R7, [R1+0x10] ;  /* 0x0000100001077983 */ /* 0x000ea20000300800 */
[----:B------:R-:W-:Y:S02]  /*11830*/  VIADD R2, R0, 0x22840 ;  /* 0x0002284000027836 */ /* 0x000fe40000000000 */
[C---:B0-----:R-:W-:Y:S02]  /*11840*/  VIADD R3, R19.reuse, 0x1 ;  /* 0x0000000113037836 */ /* 0x041fe40000000000 */
[----:B------:R-:W-:-:S03]  /*11850*/  IMAD R6, R19, 0x8, R2 ;  /* 0x0000000813067824 */ /* 0x000fc600078e0202 */
[----:B------:R-:W-:-:S04]  /*11860*/  ISETP.NE.AND P1, PT, R3, 0x2, PT ;  /* 0x000000020300780c */ /* 0x000fc80003f25270 */
[----:B------:R-:W-:Y:S02]  /*11870*/  SEL R4, RZ, 0x1, P1 ;  /* 0x00000001ff047807 */ /* 0x000fe40000800000 */
[----:B------:R-:W-:Y:S02]  /*11880*/  SEL R3, R3, RZ, P1 ;  /* 0x000000ff03037207 */ /* 0x000fe40000800000 */
[C---:B--2---:R-:W-:Y:S02]  /*11890*/  SHF.L.U32 R5, R7.reuse, 0x1f, RZ ;  /* 0x0000001f07057819 */ /* 0x044fe400000006ff */
[----:B------:R-:W-:Y:S01]  /*118a0*/  LOP3.LUT R4, R7, R4, RZ, 0x3c, !PT ;  /* 0x0000000407047212 */ /* 0x000fe200078e3cff */
[----:B------:R-:W-:Y:S01]  /*118b0*/  IMAD R7, R3, 0x8, R2 ;  /* 0x0000000803077824 */ /* 0x000fe200078e0202 */
[----:B------:R-:W0:Y:S02]  /*118c0*/  SYNCS.PHASECHK.TRANS64.TRYWAIT P0, [R6+URZ], R5 ;  /* 0x00000005060075a7 */ /* 0x000e24000800017f */
[----:B------:R-:W-:Y:S01]  /*118d0*/  SHF.L.U32 R2, R4, 0x1f, RZ ;  /* 0x0000001f04027819 */ /* 0x000fe200000006ff */
[----:B0-----:R-:W-:Y:S06]  /*118e0*/  @!P0 BRA `(.L_x_522) ;  /* 0x0000001c00408947 */ /* 0x001fec0003800000 */
.L_x_592:
[----:B------:R-:W1:Y:S02]  /*118f0*/  SYNCS.PHASECHK.TRANS64.TRYWAIT P0, [R7+URZ], R2 ;  /* 0x00000002070075a7 */ /* 0x000e64000800017f */
[----:B-1----:R-:W-:Y:S05]  /*11900*/  @!P0 BRA `(.L_x_523) ;  /* 0x0000001c004c8947 */ /* 0x002fea0003800000 */
.L_x_593:
[----:B------:R-:W-:Y:S05]  /*11910*/  @!P2 BRA `(.L_x_524) ;  /* 0x000000000004a947 */ /* 0x000fea0003800000 */
[----:B------:R-:W-:Y:S01]  /*11920*/  BPT.TRAP 0x1 ;  /* 0x000000040000795c */ /* 0x000fe20000300000 */
.L_x_524:
[----:B------:R-:W-:-:S04]  /*11930*/  VIADD R0, R0, 0x22860 ;  /* 0x0002286000007836 */ /* 0x000fc80000000000 */
[----:B------:R-:W-:-:S04]  /*11940*/  IMAD R4, R19, 0x8, R0 ;  /* 0x0000000813047824 */ /* 0x000fc800078e0200 */
[----:B------:R-:W2:Y:S02]  /*11950*/  SYNCS.PHASECHK.TRANS64.TRYWAIT P0, [R4+URZ], R5 ;  /* 0x00000005040075a7 */ /* 0x000ea4000800017f */
[----:B--2---:R-:W-:Y:S05]  /*11960*/  @!P0 BRA `(.L_x_525) ;  /* 0x0000001c00488947 */ /* 0x004fea0003800000 */
.L_x_594:
[----:B------:R-:W-:-:S07]  /*11970*/  IMAD R3, R3, 0x8, R0 ;  /* 0x0000000803037824 */ /* 0x000fce00078e0200 */
.L_x_526:
[----:B---3--:R3:W4:Y:S02]  /*11980*/  SYNCS.PHASECHK.TRANS64.TRYWAIT P0, [R3+URZ], R2 ;  /* 0x00000002030075a7 */ /* 0x008724000800017f */
[----:B----4-:R-:W-:Y:S05]  /*11990*/  @!P0 NANOSLEEP.SYNCS 0x989680 ;  /* 0x009896800000895d */ /* 0x010fea0003900000 */
[----:B------:R-:W4:Y:S02]  /*119a0*/  @!P0 SYNCS.PHASECHK.TRANS64 P0, [R3+URZ], R2 ;  /* 0x00000002030085a7 */ /* 0x000f24000800007f */
[----:B----4-:R-:W-:Y:S05]  /*119b0*/  @!P0 BRA `(.L_x_526) ;  /* 0xfffffffc00f08947 */ /* 0x010fea000383ffff */
.L_x_519:
[----:B------:R-:W-:Y:S05]  /*119c0*/  BSYNC B0 ;  /* 0x0000000000007941 */ /* 0x000fea0003800000 */
.L_x_518:
[----:B------:R-:W-:Y:S05]  /*119d0*/  EXIT ;  /* 0x000000000000794d */ /* 0x000fea0003800000 */
.L_x_363:
[----:B0-----:R0:W1:Y:S02]  /*119e0*/  SYNCS.PHASECHK.TRANS64.TRYWAIT P0, [R6+URZ+0x22800], R3 ;  /* 0x02280003060075a7 */ /* 0x001064000800017f */
[----:B-1----:R-:W-:Y:S05]  /*119f0*/  @!P0 NANOSLEEP.SYNCS 0x989680 ;  /* 0x009896800000895d */ /* 0x002fea0003900000 */
[----:B------:R-:W1:Y:S02]  /*11a00*/  @!P0 SYNCS.PHASECHK.TRANS64 P0, [R6+URZ+0x22800], R3 ;  /* 0x02280003060085a7 */ /* 0x000e64000800007f */
[----:B-1----:R-:W-:Y:S05]  /*11a10*/  @!P0 BRA `(.L_x_363) ;  /* 0xfffffffc00f08947 */ /* 0x002fea000383ffff */
[----:B------:R-:W-:Y:S05]  /*11a20*/  BRA `(.L_x_527) ;  /* 0xffffff0400487947 */ /* 0x000fea000383ffff */
.L_x_367:
[----:B0-----:R-:W-:-:S04]  /*11a30*/  IMAD.U32 R3, RZ, RZ, UR22 ;  /* 0x00000016ff037e24 */ /* 0x001fc8000f8e00ff */
[----:B------:R0:W2:Y:S03]  /*11a40*/  SYNCS.PHASECHK.TRANS64.TRYWAIT P1, [R3+URZ+0x22830], R8 ;  /* 0x02283008030075a7 */ /* 0x0000a6000802017f */
[----:B--2---:R-:W-:Y:S05]  /*11a50*/  @!P1 NANOSLEEP.SYNCS 0x989680 ;  /* 0x009896800000995d */ /* 0x004fea0003900000 */
[----:B------:R-:W2:Y:S02]  /*11a60*/  @!P1 SYNCS.PHASECHK.TRANS64 P1, [R3+URZ+0x22830], R8 ;  /* 0x02283008030095a7 */ /* 0x000ea4000802007f */
[----:B--2---:R-:W-:Y:S05]  /*11a70*/  @!P1 BRA `(.L_x_367) ;  /* 0xfffffffc00ec9947 */ /* 0x004fea000383ffff */
[----:B------:R-:W-:Y:S05]  /*11a80*/  BRA `(.L_x_366) ;  /* 0xffffff0400707947 */ /* 0x000fea000383ffff */
.L_x_371:
[----:B--2---:R-:W-:-:S04]  /*11a90*/  IMAD.U32 R9, RZ, RZ, UR22 ;  /* 0x00000016ff097e24 */ /* 0x004fc8000f8e00ff */
[----:B------:R2:W3:Y:S03]  /*11aa0*/  SYNCS.PHASECHK.TRANS64.TRYWAIT P2, [R9+URZ+0x22850], R8 ;  /* 0x02285008090075a7 */ /* 0x0004e6000804017f */
[----:B---3--:R-:W-:Y:S05]  /*11ab0*/  @!P2 NANOSLEEP.SYNCS 0x989680 ;  /* 0x009896800000a95d */ /* 0x008fea0003900000 */
[----:B------:R-:W3:Y:S02]  /*11ac0*/  @!P2 SYNCS.PHASECHK.TRANS64 P2, [R9+URZ+0x22850], R8 ;  /* 0x022850080900a5a7 */ /* 0x000ee4000804007f */
[----:B---3--:R-:W-:Y:S05]  /*11ad0*/  @!P2 BRA `(.L_x_371) ;  /* 0xfffffffc00eca947 */ /* 0x008fea000383ffff */
[----:B------:R-:W-:Y:S05]  /*11ae0*/  BRA `(.L_x_370) ;  /* 0xffffff20006c7947 */ /* 0x000fea000383ffff */
.L_x_376:
[----:B-1----:R-:W-:-:S04]  /*11af0*/  IMAD.U32 R3, RZ, RZ, UR25 ;  /* 0x00000019ff037e24 */ /* 0x002fc8000f8e00ff */
[----:B------:R1:W2:Y:S03]  /*11b00*/  SYNCS.PHASECHK.TRANS64.TRYWAIT P2, [R3+URZ+0x22830], R6 ;  /* 0x02283006030075a7 */ /* 0x0002a6000804017f */
[----:B--2---:R-:W-:Y:S05]  /*11b10*/  @!P2 NANOSLEEP.SYNCS 0x989680 ;  /* 0x009896800000a95d */ /* 0x004fea0003900000 */
[----:B------:R-:W2:Y:S02]  /*11b20*/  @!P2 SYNCS.PHASECHK.TRANS64 P2, [R3+URZ+0x22830], R6 ;  /* 0x022830060300a5a7 */ /* 0x000ea4000804007f */
[----:B--2---:R-:W-:Y:S05]  /*11b30*/  @!P2 BRA `(.L_x_376) ;  /* 0xfffffffc00eca947 */ /* 0x004fea000383ffff */
[----:B------:R-:W-:Y:S05]  /*11b40*/  BRA `(.L_x_375) ;  /* 0xffffff2400847947 */ /* 0x000fea000383ffff */
.L_x_380:
[----:B-1----:R1:W2:Y:S02]  /*11b50*/  SYNCS.PHASECHK.TRANS64.TRYWAIT P2, [R9+URZ+0x22850], R6 ;  /* 0x02285006090075a7 */ /* 0x0022a4000804017f */
[----:B--2---:R-:W-:Y:S05]  /*11b60*/  @!P2 NANOSLEEP.SYNCS 0x989680 ;  /* 0x009896800000a95d */ /* 0x004fea0003900000 */
[----:B------:R-:W2:Y:S02]  /*11b70*/  @!P2 SYNCS.PHASECHK.TRANS64 P2, [R9+URZ+0x22850], R6 ;  /* 0x022850060900a5a7 */ /* 0x000ea4000804007f */
[----:B--2---:R-:W-:Y:S05]  /*11b80*/  @!P2 BRA `(.L_x_380) ;  /* 0xfffffffc00f0a947 */ /* 0x004fea000383ffff */
[----:B------:R-:W-:Y:S05]  /*11b90*/  BRA `(.L_x_379) ;  /* 0xffffff4400247947 */ /* 0x000fea000383ffff */
.L_x_426:
[----:B------:R-:W2:Y:S01]  /*11ba0*/  S2R R4, SR_TID.X ;  /* 0x0000000000047919 */ /* 0x000ea20000002100 */
[----:B------:R-:W-:Y:S01]  /*11bb0*/  BSSY B0, `(.L_x_528) ;  /* 0x000000a000007945 */ /* 0x000fe20003800000 */
[----:B------:R-:W-:Y:S02]  /*11bc0*/  IMAD.MOV.U32 R12, RZ, RZ, RZ ;  /* 0x000000ffff0c7224 */ /* 0x000fe400078e00ff */
[----:B0-----:R-:W-:Y:S02]  /*11bd0*/  IMAD.MOV.U32 R11, RZ, RZ, 0x1f ;  /* 0x0000001fff0b7424 */ /* 0x001fe400078e00ff */
[----:B------:R-:W-:Y:S01]  /*11be0*/  IMAD.MOV.U32 R15, RZ, RZ, -0x1 ;  /* 0xffffffffff0f7424 */ /* 0x000fe200078e00ff */
[----:B--2---:R-:W-:-:S04]  /*11bf0*/  SHF.R.U32.HI R4, RZ, 0x5, R4 ;  /* 0x00000005ff047819 */ /* 0x004fc80000011604 */
[----:B------:R-:W-:-:S05]  /*11c00*/  LOP3.LUT R4, R4, 0x3, RZ, 0xc0, !PT ;  /* 0x0000000304047812 */ /* 0x000fca00078ec0ff */
[----:B------:R-:W-:-:S07]  /*11c10*/  IMAD.MOV.U32 R13, RZ, RZ, R4 ;  /* 0x000000ffff0d7224 */ /* 0x000fce00078e0004 */
[----:B-1----:R-:W-:Y:S05]  /*11c20*/  WARPSYNC.COLLECTIVE R15, `(.L_x_529) ;  /* 0x000000000f087348 */ /* 0x002fea0003c00000 */
[----:B------:R0:W2:Y:S02]  /*11c30*/  SHFL.IDX P6, R14, R13, R12, R11 ;  /* 0x0000000c0d0e7389 */ /* 0x0000a400000c000b */
[----:B012---:R-:W-:Y:S01]  /*11c40*/  ENDCOLLECTIVE ;  /* 0x000000000000791b */ /* 0x007fe20003800000 */
.L_x_529:
[----:B------:R-:W-:Y:S05]  /*11c50*/  BSYNC B0 ;  /* 0x0000000000007941 */ /* 0x000fea0003800000 */
.L_x_528:
[----:B------:R-:W-:Y:S05]  /*11c60*/  BRA `(.L_x_530) ;  /* 0xffffffb4002c7947 */ /* 0x000fea000383ffff */
.L_x_428:
[----:B------:R-:W-:Y:S01]  /*11c70*/  BSSY B0, `(.L_x_531) ;  /* 0x0000006000007945 */ /* 0x000fe20003800000 */
[----:B------:R-:W-:-:S07]  /*11c80*/  IMAD.MOV.U32 R15, RZ, RZ, -0x1 ;  /* 0xffffffffff0f7424 */ /* 0x000fce00078e00ff */
[----:B01--4-:R-:W-:Y:S05]  /*11c90*/  WARPSYNC.COLLECTIVE R15, `(.L_x_532) ;  /* 0x000000000f0c7348 */ /* 0x013fea0003c00000 */
[----:B------:R-:W-:Y:S02]  /*11ca0*/  ELECT P6, UR62, PT ;  /* 0x00000000003e782f */ /* 0x000fe400038c0000 */
[----:B------:R-:W-:Y:S01]  /*11cb0*/  MOV R14, UR62 ;  /* 0x0000003e000e7c02 */ /* 0x000fe20008000f00 */
[----:B01--4-:R-:W-:Y:S10]  /*11cc0*/  ENDCOLLECTIVE ;  /* 0x000000000000791b */ /* 0x013ff40003800000 */
.L_x_532:
[----:B------:R-:W-:Y:S05]  /*11cd0*/  BSYNC B0 ;  /* 0x0000000000007941 */ /* 0x000fea0003800000 */
.L_x_531:
[----:B------:R-:W-:Y:S05]  /*11ce0*/  BRA `(.L_x_533) ;  /* 0xffffffb400307947 */ /* 0x000fea000383ffff */
.L_x_430:
[----:B--2---:R2:W3:Y:S02]  /*11cf0*/  SYNCS.PHASECHK.TRANS64.TRYWAIT P0, [R0+URZ+0x22840], R2 ;  /* 0x02284002000075a7 */ /* 0x0044e4000800017f */
[----:B---3--:R-:W-:Y:S05]  /*11d00*/  @!P0 NANOSLEEP.SYNCS 0x989680 ;  /* 0x009896800000895d */ /* 0x008fea0003900000 */
[----:B------:R-:W3:Y:S02]  /*11d10*/  @!P0 SYNCS.PHASECHK.TRANS64 P0, [R0+URZ+0x22840], R2 ;  /* 0x02284002000085a7 */ /* 0x000ee4000800007f */
[----:B---3--:R-:W-:Y:S05]  /*11d20*/  @!P0 BRA `(.L_x_430) ;  /* 0xfffffffc00f08947 */ /* 0x008fea000383ffff */
[----:B------:R-:W-:Y:S05]  /*11d30*/  BRA `(.L_x_534) ;  /* 0xffffffb400907947 */ /* 0x000fea000383ffff */
.L_x_434:
[----:B------:R-:W2:Y:S01]  /*11d40*/  LDL.LU R11, [R1+0x44] ;  /* 0x00004400010b7983 */ /* 0x000ea20000300800 */
[----:B------:R-:W-:Y:S02]  /*11d50*/  IMAD.MOV.U32 R13, RZ, RZ, R2 ;  /* 0x000000ffff0d7224 */ /* 0x000fe400078e0002 */
[----:B------:R-:W-:Y:S01]  /*11d60*/  IMAD.MOV.U32 R12, RZ, RZ, RZ ;  /* 0x000000ffff0c7224 */ /* 0x000fe200078e00ff */
[----:B------:R-:W0:Y:S01]  /*11d70*/  S2R R7, SR_TID.X ;  /* 0x0000000000077919 */ /* 0x000e220000002100 */
[----:B------:R-:W-:Y:S01]  /*11d80*/  IMAD.MOV.U32 R15, RZ, RZ, -0x1 ;  /* 0xffffffffff0f7424 */ /* 0x000fe200078e00ff */
[----:B0-----:R-:W-:-:S04]  /*11d90*/  LOP3.LUT R7, R7, 0x7f, RZ, 0xc0, !PT ;  /* 0x0000007f07077812 */ /* 0x001fc800078ec0ff */
[----:B------:R-:W-:-:S05]  /*11da0*/  SHF.R.U32.HI R3, RZ, 0x3, R7 ;  /* 0x00000003ff037819 */ /* 0x000fca0000011607 */
[----:B------:R-:W-:-:S04]  /*11db0*/  IMAD.IADD R3, R3, 0x1, R5 ;  /* 0x0000000103037824 */ /* 0x000fc800078e0205 */
[----:B------:R-:W-:Y:S02]  /*11dc0*/  VIADD R5, R3, 0x10 ;  /* 0x0000001003057836 */ /* 0x000fe40000000000 */
[----:B--2---:R-:W-:Y:S02]  /*11dd0*/  IMAD R4, R11, R8, RZ ;  /* 0x000000080b047224 */ /* 0x004fe400078e02ff */
[----:B------:R-:W-:-:S03]  /*11de0*/  IMAD.MOV.U32 R11, RZ, RZ, 0x181f ;  /* 0x0000181fff0b7424 */ /* 0x000fc600078e00ff */
[----:B------:R-:W-:-:S13]  /*11df0*/  ISETP.GE.AND P1, PT, R3, R4, PT ;  /* 0x000000040300720c */ /* 0x000fda0003f26270 */
[----:B-----5:R-:W-:Y:S05]  /*11e00*/  WARPSYNC.COLLECTIVE R15, `(.L_x_535) ;  /* 0x000000000f087348 */ /* 0x020fea0003c00000 */
[----:B------:R0:W1:Y:S02]  /*11e10*/  SHFL.IDX P6, R14, R13, R12, R11 ;  /* 0x0000000c0d0e7389 */ /* 0x00006400000c000b */
[----:B01---5:R-:W-:Y:S01]  /*11e20*/  ENDCOLLECTIVE ;  /* 0x000000000000791b */ /* 0x023fe20003800000 */
.L_x_535:
[----:B------:R-:W-:Y:S02]  /*11e30*/  IMAD.MOV.U32 R13, RZ, RZ, R0 ;  /* 0x000000ffff0d7224 */ /* 0x000fe400078e0000 */
[----:B------:R-:W-:-:S07]  /*11e40*/  IMAD.MOV.U32 R6, RZ, RZ, R14 ;  /* 0x000000ffff067224 */ /* 0x000fce00078e000e */
[----:B------:R-:W-:Y:S05]  /*11e50*/  WARPSYNC.COLLECTIVE R15, `(.L_x_536) ;  /* 0x000000000f087348 */ /* 0x000fea0003c00000 */
[----:B------:R0:W1:Y:S02]  /*11e60*/  SHFL.IDX P6, R14, R13, R12, R11 ;  /* 0x0000000c0d0e7389 */ /* 0x00006400000c000b */
[----:B01----:R-:W-:Y:S01]  /*11e70*/  ENDCOLLECTIVE ;  /* 0x000000000000791b */ /* 0x003fe20003800000 */
.L_x_536:
[----:B------:R-:W-:Y:S02]  /*11e80*/  IMAD.MOV.U32 R13, RZ, RZ, R2 ;  /* 0x000000ffff0d7224 */ /* 0x000fe400078e0002 */
[----:B------:R-:W-:Y:S02]  /*11e90*/  IMAD.MOV.U32 R12, RZ, RZ, 0x1 ;  /* 0x00000001ff0c7424 */ /* 0x000fe400078e00ff */
[----:B------:R-:W-:-:S07]  /*11ea0*/  IMAD.MOV.U32 R7, RZ, RZ, R14 ;  /* 0x000000ffff077224 */ /* 0x000fce00078e000e */
[----:B------:R-:W-:Y:S05]  /*11eb0*/  WARPSYNC.COLLECTIVE R15, `(.L_x_537) ;  /* 0x000000000f087348 */ /* 0x000fea0003c00000 */
[----:B------:R0:W1:Y:S02]  /*11ec0*/  SHFL.IDX P6, R14, R13, R12, R11 ;  /* 0x0000000c0d0e7389 */ /* 0x00006400000c000b */
[----:B01----:R-:W-:Y:S01]  /*11ed0*/  ENDCOLLECTIVE ;  /* 0x000000000000791b */ /* 0x003fe20003800000 */
.L_x_537:
[----:B------:R-:W-:-:S05]  /*11ee0*/  @!P1 LEA R7, P2, R10, R7, 0x1 ;  /* 0x000000070a079211 */ /* 0x000fca00078408ff */
[----:B------:R-:W-:-:S05]  /*11ef0*/  @!P1 IMAD.X R6, RZ, RZ, R6, P2 ;  /* 0x000000ffff069224 */ /* 0x000fca00010e0606 */
[----:B------:R-:W-:Y:S01]  /*11f00*/  @!P1 LOP3.LUT R7, R7, R6, RZ, 0x3c, !PT ;  /* 0x0000000607079212 */ /* 0x000fe200078e3cff */
[----:B------:R-:W-:-:S03]  /*11f10*/  IMAD.MOV.U32 R13, RZ, RZ, R0 ;  /* 0x000000ffff0d7224 */ /* 0x000fc600078e0000 */
[----:B------:R-:W-:-:S04]  /*11f20*/  @!P1 LOP3.LUT R6, R7, R6, RZ, 0x3c, !PT ;  /* 0x0000000607069212 */ /* 0x000fc800078e3cff */
[----:B------:R-:W-:-:S05]  /*11f30*/  @!P1 LOP3.LUT R7, R7, R6, RZ, 0x3c, !PT ;  /* 0x0000000607079212 */ /* 0x000fca00078e3cff */
[----:B------:R-:W-:Y:S01]  /*11f40*/  @!PT LDS RZ, [RZ] ;  /* 0x00000000fffff984 */ /* 0x000fe20000000800 */
[----:B------:R-:W-:Y:S01]  /*11f50*/  @!PT LDS RZ, [RZ] ;  /* 0x00000000fffff984 */ /* 0x000fe20000000800 */
[----:B------:R-:W-:Y:S01]  /*11f60*/  @!PT LDS RZ, [RZ] ;  /* 0x00000000fffff984 */ /* 0x000fe20000000800 */
[----:B------:R0:W-:Y:S01]  /*11f70*/  @!P1 LDGSTS.E.BYPASS.LTC128B.128 [R9+0x18400], desc[UR40][R6.64], !P0 ;  /* 0x1840000006099fae */ /* 0x0001e2000c101d68 */
[----:B------:R-:W-:Y:S01]  /*11f80*/  ISETP.GE.AND P1, PT, R5, R4, PT ;  /* 0x000000040500720c */ /* 0x000fe20003f26270 */
[----:B0-----:R-:W-:-:S12]  /*11f90*/  IMAD.MOV.U32 R6, RZ, RZ, R14 ;  /* 0x000000ffff067224 */ /* 0x001fd800078e000e */
[----:B------:R-:W-:Y:S05]  /*11fa0*/  WARPSYNC.COLLECTIVE R15, `(.L_x_538) ;  /* 0x000000000f087348 */ /* 0x000fea0003c00000 */
[----:B------:R0:W1:Y:S02]  /*11fb0*/  SHFL.IDX P6, R14, R13, R12, R11 ;  /* 0x0000000c0d0e7389 */ /* 0x00006400000c000b */
[----:B01----:R-:W-:Y:S01]  /*11fc0*/  ENDCOLLECTIVE ;  /* 0x000000000000791b */ /* 0x003fe20003800000 */
.L_x_538:
[----:B------:R-:W-:Y:S02]  /*11fd0*/  IMAD.MOV.U32 R13, RZ, RZ, R2 ;  /* 0x000000ffff0d7224 */ /* 0x000fe400078e0002 */
[----:B------:R-:W-:Y:S02]  /*11fe0*/  IMAD.MOV.U32 R12, RZ, RZ, 0x2 ;  /* 0x00000002ff0c7424 */ /* 0x000fe400078e00ff */
[----:B------:R-:W-:-:S07]  /*11ff0*/  IMAD.MOV.U32 R5, RZ, RZ, R14 ;  /* 0x000000ffff057224 */ /* 0x000fce00078e000e */
[----:B------:R-:W-:Y:S05]  /*12000*/  WARPSYNC.COLLECTIVE R15, `(.L_x_539) ;  /* 0x000000000f087348 */ /* 0x000fea0003c00000 */
[----:B------:R0:W1:Y:S02]  /*12010*/  SHFL.IDX P6, R14, R13, R12, R11 ;  /* 0x0000000c0d0e7389 */ /* 0x00006400000c000b */
[----:B01----:R-:W-:Y:S01]  /*12020*/  ENDCOLLECTIVE ;  /* 0x000000000000791b */ /* 0x003fe20003800000 */
.L_x_539:
[----:B------:R-:W-:-:S05]  /*12030*/  @!P1 LEA R5, P2, R10, R5, 0x1 ;  /* 0x000000050a059211 */ /* 0x000fca00078408ff */
[----:B------:R-:W-:-:S04]  /*12040*/  @!P1 IMAD.X R6, RZ, RZ, R6, P2 ;  /* 0x000000ffff069224 */ /* 0x000fc800010e0606 */
[----:B------:R-:W-:Y:S02]  /*12050*/  @!P1 IMAD.MOV.U32 R7, RZ, RZ, R6 ;  /* 0x000000ffff079224 */ /* 0x000fe400078e0006 */
[----:B------:R-:W-:Y:S02]  /*12060*/  @!P1 IMAD.MOV.U32 R6, RZ, RZ, R5 ;  /* 0x000000ffff069224 */ /* 0x000fe400078e0005 */
[----:B------:R-:W-:Y:S02]  /*12070*/  IMAD.MOV.U32 R13, RZ, RZ, R0 ;  /* 0x000000ffff0d7224 */ /* 0x000fe400078e0000 */
[----:B------:R-:W-:Y:S01]  /*12080*/  VIADD R5, R3, 0x20 ;  /* 0x0000002003057836 */ /* 0x000fe20000000000 */
[----:B------:R-:W-:Y:S01]  /*12090*/  @!PT LDS RZ, [RZ] ;  /* 0x00000000fffff984 */ /* 0x000fe20000000800 */
[----:B------:R-:W-:Y:S01]  /*120a0*/  @!PT LDS RZ, [RZ] ;  /* 0x00000000fffff984 */ /* 0x000fe20000000800 */
[----:B------:R-:W-:Y:S01]  /*120b0*/  @!PT LDS RZ, [RZ] ;  /* 0x00000000fffff984 */ /* 0x000fe20000000800 */
[----:B------:R0:W-:Y:S04]  /*120c0*/  @!P1 LDGSTS.E.BYPASS.LTC128B.128 [R9+0x18c00], desc[UR40][R6.64], !P0 ;  /* 0x18c0000006099fae */ /* 0x0001e8000c101d68 */
[----:B------:R-:W-:Y:S01]  /*120d0*/  ISETP.GE.AND P1, PT, R5, R4, PT ;  /* 0x000000040500720c */ /* 0x000fe20003f26270 */
[----:B0-----:R-:W-:-:S12]  /*120e0*/  IMAD.MOV.U32 R6, RZ, RZ, R14 ;  /* 0x000000ffff067224 */ /* 0x001fd800078e000e */
[----:B------:R-:W-:Y:S05]  /*120f0*/  WARPSYNC.COLLECTIVE R15, `(.L_x_540) ;  /* 0x000000000f087348 */ /* 0x000fea0003c00000 */
[----:B------:R0:W1:Y:S02]  /*12100*/  SHFL.IDX P6, R14, R13, R12, R11 ;  /* 0x0000000c0d0e7389 */ /* 0x00006400000c000b */
[----:B01----:R-:W-:Y:S01]  /*12110*/  ENDCOLLECTIVE ;  /* 0x000000000000791b */ /* 0x003fe20003800000 */
.L_x_540:
[----:B------:R-:W-:Y:S02]  /*12120*/  IMAD.MOV.U32 R13, RZ, RZ, R2 ;  /* 0x000000ffff0d7224 */ /* 0x000fe400078e0002 */
[----:B------:R-:W-:Y:S02]  /*12130*/  IMAD.MOV.U32 R12, RZ, RZ, 0x3 ;  /* 0x00000003ff0c7424 */ /* 0x000fe400078e00ff */
[----:B------:R-:W-:-:S07]  /*12140*/  IMAD.MOV.U32 R5, RZ, RZ, R14 ;  /* 0x000000ffff057224 */ /* 0x000fce00078e000e */
[----:B------:R-:W-:Y:S05]  /*12150*/  WARPSYNC.COLLECTIVE R15, `(.L_x_541) ;  /* 0x000000000f087348 */ /* 0x000fea0003c00000 */
[----:B------:R0:W1:Y:S02]  /*12160*/  SHFL.IDX P6, R14, R13, R12, R11 ;  /* 0x0000000c0d0e7389 */ /* 0x00006400000c000b */
[----:B01----:R-:W-:Y:S01]  /*12170*/  ENDCOLLECTIVE ;  /* 0x000000000000791b */ /* 0x003fe20003800000 */
.L_x_541:
        /* <DEDUP_REMOVED lines=15> */
.L_x_542:
[----:B------:R-:W-:Y:S02]  /*12270*/  IMAD.MOV.U32 R13, RZ, RZ, R2 ;  /* 0x000000ffff0d7224 */ /* 0x000fe400078e0002 */
[----:B------:R-:W-:Y:S02]  /*12280*/  IMAD.MOV.U32 R12, RZ, RZ, 0x4 ;  /* 0x00000004ff0c7424 */ /* 0x000fe400078e00ff */
[----:B------:R-:W-:-:S07]  /*12290*/  IMAD.MOV.U32 R5, RZ, RZ, R14 ;  /* 0x000000ffff057224 */ /* 0x000fce00078e000e */
[----:B------:R-:W-:Y:S05]  /*122a0*/  WARPSYNC.COLLECTIVE R15, `(.L_x_543) ;  /* 0x000000000f087348 */ /* 0x000fea0003c00000 */
[----:B------:R0:W1:Y:S02]  /*122b0*/  SHFL.IDX P6, R14, R13, R12, R11 ;  /* 0x0000000c0d0e7389 */ /* 0x00006400000c000b */
[----:B01----:R-:W-:Y:S01]  /*122c0*/  ENDCOLLECTIVE ;  /* 0x000000000000791b */ /* 0x003fe20003800000 */
.L_x_543:
        /* <DEDUP_REMOVED lines=15> */
.L_x_544:
[----:B------:R-:W-:Y:S02]  /*123c0*/  IMAD.MOV.U32 R13, RZ, RZ, R2 ;  /* 0x000000ffff0d7224 */ /* 0x000fe400078e0002 */
[----:B------:R-:W-:Y:S02]  /*123d0*/  IMAD.MOV.U32 R12, RZ, RZ, 0x5 ;  /* 0x00000005ff0c7424 */ /* 0x000fe400078e00ff */
[----:B------:R-:W-:-:S07]  /*123e0*/  IMAD.MOV.U32 R5, RZ, RZ, R14 ;  /* 0x000000ffff057224 */ /* 0x000fce00078e000e */
[----:B------:R-:W-:Y:S05]  /*123f0*/  WARPSYNC.COLLECTIVE R15, `(.L_x_545) ;  /* 0x000000000f087348 */ /* 0x000fea0003c00000 */
[----:B------:R0:W1:Y:S02]  /*12400*/  SHFL.IDX P6, R14, R13, R12, R11 ;  /* 0x0000000c0d0e7389 */ /* 0x00006400000c000b */
[----:B01----:R-:W-:Y:S01]  /*12410*/  ENDCOLLECTIVE ;  /* 0x000000000000791b */ /* 0x003fe20003800000 */
.L_x_545:
        /* <DEDUP_REMOVED lines=15> */
.L_x_546:
[----:B------:R-:W-:Y:S02]  /*12510*/  IMAD.MOV.U32 R13, RZ, RZ, R2 ;  /* 0x000000ffff0d7224 */ /* 0x000fe400078e0002 */
[----:B------:R-:W-:Y:S02]  /*12520*/  IMAD.MOV.U32 R12, RZ, RZ, 0x6 ;  /* 0x00000006ff0c7424 */ /* 0x000fe400078e00ff */
[----:B------:R-:W-:-:S07]  /*12530*/  IMAD.MOV.U32 R5, RZ, RZ, R14 ;  /* 0x000000ffff057224 */ /* 0x000fce00078e000e */
[----:B------:R-:W-:Y:S05]  /*12540*/  WARPSYNC.COLLECTIVE R15, `(.L_x_547) ;  /* 0x000000000f087348 */ /* 0x000fea0003c00000 */
[----:B------:R0:W1:Y:S02]  /*12550*/  SHFL.IDX P6, R14, R13, R12, R11 ;  /* 0x0000000c0d0e7389 */ /* 0x00006400000c000b */
[----:B01----:R-:W-:Y:S01]  /*12560*/  ENDCOLLECTIVE ;  /* 0x000000000000791b */ /* 0x003fe20003800000 */
.L_x_547:
[----:B------:R-:W-:-:S05]  /*12570*/  @!P1 LEA R5, P2, R10, R5, 0x1 ;  /* 0x000000050a059211 */ /* 0x000fca00078408ff */
[----:B------:R-:W-:-:S04]  /*12580*/  @!P1 IMAD.X R6, RZ, RZ, R6, P2 ;  /* 0x000000ffff069224 */ /* 0x000fc800010e0606 */
[----:B------:R-:W-:Y:S02]  /*12590*/  @!P1 IMAD.MOV.U32 R7, RZ, RZ, R6 ;  /* 0x000000ffff079224 */ /* 0x000fe400078e0006 */
[----:B------:R-:W-:Y:S02]  /*125a0*/  @!P1 IMAD.MOV.U32 R6, RZ, RZ, R5 ;  /* 0x000000ffff069224 */ /* 0x000fe400078e0005 */
[----:B------:R-:W-:-:S03]  /*125b0*/  IMAD.MOV.U32 R13, RZ, RZ, R0 ;  /* 0x000000ffff0d7224 */ /* 0x000fc600078e0000 */
[----:B------:R-:W-:Y:S01]  /*125c0*/  @!PT LDS RZ, [RZ] ;  /* 0x00000000fffff984 */ /* 0x000fe20000000800 */
[----:B------:R-:W-:Y:S01]  /*125d0*/  @!PT LDS RZ, [RZ] ;  /* 0x00000000fffff984 */ /* 0x000fe20000000800 */
[----:B------:R-:W-:Y:S01]  /*125e0*/  @!PT LDS RZ, [RZ] ;  /* 0x00000000fffff984 */ /* 0x000fe20000000800 */
[----:B------:R0:W-:Y:S02]  /*125f0*/  @!P1 LDGSTS.E.BYPASS.LTC128B.128 [R9+0x1ac00], desc[UR40][R6.64], !P0 ;  /* 0x1ac0000006099fae */ /* 0x0001e4000c101d68 */
[----:B0-----:R-:W-:-:S07]  /*12600*/  IMAD.MOV.U32 R6, RZ, RZ, R14 ;  /* 0x000000ffff067224 */ /* 0x001fce00078e000e */
[----:B------:R-:W-:Y:S05]  /*12610*/  WARPSYNC.COLLECTIVE R15, `(.L_x_548) ;  /* 0x000000000f087348 */ /* 0x000fea0003c00000 */
[----:B------:R0:W1:Y:S02]  /*12620*/  SHFL.IDX P6, R14, R13, R12, R11 ;  /* 0x0000000c0d0e7389 */ /* 0x00006400000c000b */
[----:B01----:R-:W-:Y:S01]  /*12630*/  ENDCOLLECTIVE ;  /* 0x000000000000791b */ /* 0x003fe20003800000 */
.L_x_548:
[----:B------:R-:W-:-:S05]  /*12640*/  VIADD R7, R3, 0x60 ;  /* 0x0000006003077836 */ /* 0x000fca0000000000 */
[----:B------:R-:W-:Y:S01]  /*12650*/  ISETP.GE.AND P1, PT, R7, R4, PT ;  /* 0x000000040700720c */ /* 0x000fe20003f26270 */
[----:B------:R-:W-:Y:S02]  /*12660*/  IMAD.MOV.U32 R13, RZ, RZ, R2 ;  /* 0x000000ffff0d7224 */ /* 0x000fe400078e0002 */
[----:B------:R-:W-:Y:S02]  /*12670*/  IMAD.MOV.U32 R12, RZ, RZ, 0x7 ;  /* 0x00000007ff0c7424 */ /* 0x000fe400078e00ff */
[----:B------:R-:W-:-:S08]  /*12680*/  IMAD.MOV.U32 R5, RZ, RZ, R14 ;  /* 0x000000ffff057224 */ /* 0x000fd000078e000e */
[----:B------:R-:W-:Y:S05]  /*12690*/  WARPSYNC.COLLECTIVE R15, `(.L_x_549) ;  /* 0x000000000f087348 */ /* 0x000fea0003c00000 */
[----:B------:R0:W1:Y:S02]  /*126a0*/  SHFL.IDX P6, R14, R13, R12, R11 ;  /* 0x0000000c0d0e7389 */ /* 0x00006400000c000b */
[----:B01----:R-:W-:Y:S01]  /*126b0*/  ENDCOLLECTIVE ;  /* 0x000000000000791b */ /* 0x003fe20003800000 */
.L_x_549:
[----:B------:R-:W-:-:S05]  /*126c0*/  @!P1 LEA R5, P2, R10, R5, 0x1 ;  /* 0x000000050a059211 */ /* 0x000fca00078408ff */
[----:B------:R-:W-:-:S04]  /*126d0*/  @!P1 IMAD.X R6, RZ, RZ, R6, P2 ;  /* 0x000000ffff069224 */ /* 0x000fc800010e0606 */
[----:B------:R-:W-:Y:S02]  /*126e0*/  @!P1 IMAD.MOV.U32 R7, RZ, RZ, R6 ;  /* 0x000000ffff079224 */ /* 0x000fe400078e0006 */
[----:B------:R-:W-:Y:S02]  /*126f0*/  IMAD.MOV.U32 R13, RZ, RZ, R0 ;  /* 0x000000ffff0d7224 */ /* 0x000fe400078e0000 */
[----:B------:R-:W-:-:S05]  /*12700*/  @!P1 IMAD.MOV.U32 R6, RZ, RZ, R5 ;  /* 0x000000ffff069224 */ /* 0x000fca00078e0005 */
[----:B------:R-:W-:Y:S01]  /*12710*/  @!PT LDS RZ, [RZ] ;  /* 0x00000000fffff984 */ /* 0x000fe20000000800 */
[----:B------:R-:W-:Y:S01]  /*12720*/  @!PT LDS RZ, [RZ] ;  /* 0x00000000fffff984 */ /* 0x000fe20000000800 */
[----:B------:R-:W-:Y:S01]  /*12730*/  @!PT LDS RZ, [RZ] ;  /* 0x00000000fffff984 */ /* 0x000fe20000000800 */
[----:B------:R0:W-:Y:S01]  /*12740*/  @!P1 LDGSTS.E.BYPASS.LTC128B.128 [R9+0x1b400], desc[UR40][R6.64], !P0 ;  /* 0x1b40000006099fae */ /* 0x0001e2000c101d68 */
[----:B------:R-:W-:-:S07]  /*12750*/  IMAD.MOV.U32 R5, RZ, RZ, R14 ;  /* 0x000000ffff057224 */ /* 0x000fce00078e000e */
[----:B0-----:R-:W-:Y:S05]  /*12760*/  WARPSYNC.COLLECTIVE R15, `(.L_x_550) ;  /* 0x000000000f087348 */ /* 0x001fea0003c00000 */
[----:B------:R1:W2:Y:S02]  /*12770*/  SHFL.IDX P6, R14, R13, R12, R11 ;  /* 0x0000000c0d0e7389 */ /* 0x0002a400000c000b */
[----:B012---:R-:W-:Y:S01]  /*12780*/  ENDCOLLECTIVE ;  /* 0x000000000000791b */ /* 0x007fe20003800000 */
.L_x_550:
[----:B------:R-:W-:Y:S01]  /*12790*/  IMAD.MOV.U32 R0, RZ, RZ, R14 ;  /* 0x000000ffff007224 */ /* 0x000fe200078e000e */
[----:B------:R-:W-:Y:S06]  /*127a0*/  BRA `(.L_x_551) ;  /* 0xffffffb800147947 */ /* 0x000fec000383ffff */
.L_x_437:
[----:B0-----:R0:W1:Y:S02]  /*127b0*/  SYNCS.PHASECHK.TRANS64.TRYWAIT P0, [R18+URZ+0x22820], R0 ;  /* 0x02282000120075a7 */ /* 0x001064000800017f */
[----:B-1----:R-:W-:Y:S05]  /*127c0*/  @!P0 NANOSLEEP.SYNCS 0x989680 ;  /* 0x009896800000895d */ /* 0x002fea0003900000 */
[----:B------:R-:W1:Y:S02]  /*127d0*/  @!P0 SYNCS.PHASECHK.TRANS64 P0, [R18+URZ+0x22820], R0 ;  /* 0x02282000120085a7 */ /* 0x000e64000800007f */
[----:B-1----:R-:W-:Y:S05]  /*127e0*/  @!P0 BRA `(.L_x_437) ;  /* 0xfffffffc00f08947 */ /* 0x002fea000383ffff */
[----:B------:R-:W-:Y:S05]  /*127f0*/  BRA `(.L_x_552) ;  /* 0xffffffb800707947 */ /* 0x000fea000383ffff */
.L_x_441:
[----:B0-----:R0:W1:Y:S02]  /*12800*/  SYNCS.PHASECHK.TRANS64.TRYWAIT P0, [R2+URZ+0x22860], R0 ;  /* 0x02286000020075a7 */ /* 0x001064000800017f */
[----:B-1----:R-:W-:Y:S05]  /*12810*/  @!P0 NANOSLEEP.SYNCS 0x989680 ;  /* 0x009896800000895d */ /* 0x002fea0003900000 */
[----:B------:R-:W1:Y:S02]  /*12820*/  @!P0 SYNCS.PHASECHK.TRANS64 P0, [R2+URZ+0x22860], R0 ;  /* 0x02286000020085a7 */ /* 0x000e64000800007f */
[----:B-1----:R-:W-:Y:S05]  /*12830*/  @!P0 BRA `(.L_x_441) ;  /* 0xfffffffc00f08947 */ /* 0x002fea000383ffff */
[----:B------:R-:W-:Y:S05]  /*12840*/  BRA `(.L_x_553) ;  /* 0xffffffb800947947 */ /* 0x000fea000383ffff */
.L_x_456:
[----:B--2---:R2:W3:Y:S02]  /*12850*/  SYNCS.PHASECHK.TRANS64.TRYWAIT P0, [R3+URZ+0x22840], R2 ;  /* 0x02284002030075a7 */ /* 0x0044e4000800017f */
[----:B---3--:R-:W-:Y:S05]  /*12860*/  @!P0 NANOSLEEP.SYNCS 0x989680 ;  /* 0x009896800000895d */ /* 0x008fea0003900000 */
[----:B------:R-:W3:Y:S02]  /*12870*/  @!P0 SYNCS.PHASECHK.TRANS64 P0, [R3+URZ+0x22840], R2 ;  /* 0x02284002030085a7 */ /* 0x000ee4000800007f */
[----:B---3--:R-:W-:Y:S05]  /*12880*/  @!P0 BRA `(.L_x_456) ;  /* 0xfffffffc00f08947 */ /* 0x008fea000383ffff */
[----:B------:R-:W-:Y:S05]  /*12890*/  BRA `(.L_x_554) ;  /* 0xffffffc000b47947 */ /* 0x000fea000383ffff */
.L_x_461:
[----:B0-----:R0:W1:Y:S02]  /*128a0*/  SYNCS.PHASECHK.TRANS64.TRYWAIT P0, [R3+URZ+0x22860], R2 ;  /* 0x02286002030075a7 */ /* 0x001064000800017f */
[----:B-1----:R-:W-:Y:S05]  /*128b0*/  @!P0 NANOSLEEP.SYNCS 0x989680 ;  /* 0x009896800000895d */ /* 0x002fea0003900000 */
[----:B------:R-:W1:Y:S02]  /*128c0*/  @!P0 SYNCS.PHASECHK.TRANS64 P0, [R3+URZ+0x22860], R2 ;  /* 0x02286002030085a7 */ /* 0x000e64000800007f */
[----:B-1----:R-:W-:Y:S05]  /*128d0*/  @!P0 BRA `(.L_x_461) ;  /* 0xfffffffc00f08947 */ /* 0x002fea000383ffff */
[----:B------:R-:W-:Y:S05]  /*128e0*/  BRA `(.L_x_555) ;  /* 0xffffffc400307947 */ /* 0x000fea000383ffff */
.L_x_472:
[----:B-1----:R1:W2:Y:S02]  /*128f0*/  SYNCS.PHASECHK.TRANS64.TRYWAIT P0, [R4+URZ+0x22840], R2 ;  /* 0x02284002040075a7 */ /* 0x0022a4000800017f */
[----:B--2---:R-:W-:Y:S05]  /*12900*/  @!P0 NANOSLEEP.SYNCS 0x989680 ;  /* 0x009896800000895d */ /* 0x004fea0003900000 */
[----:B------:R-:W2:Y:S02]  /*12910*/  @!P0 SYNCS.PHASECHK.TRANS64 P0, [R4+URZ+0x22840], R2 ;  /* 0x02284002040085a7 */ /* 0x000ea4000800007f */
[----:B--2---:R-:W-:Y:S05]  /*12920*/  @!P0 BRA `(.L_x_472) ;  /* 0xfffffffc00f08947 */ /* 0x004fea000383ffff */
[----:B------:R-:W-:Y:S05]  /*12930*/  BRA `(.L_x_556) ;  /* 0xffffffcc001c7947 */ /* 0x000fea000383ffff */
.L_x_477:
[----:B0-----:R0:W2:Y:S02]  /*12940*/  SYNCS.PHASECHK.TRANS64.TRYWAIT P0, [R4+URZ+0x22860], R2 ;  /* 0x02286002040075a7 */ /* 0x0010a4000800017f */
[----:B--2---:R-:W-:Y:S05]  /*12950*/  @!P0 NANOSLEEP.SYNCS 0x989680 ;  /* 0x009896800000895d */ /* 0x004fea0003900000 */
[----:B------:R-:W2:Y:S02]  /*12960*/  @!P0 SYNCS.PHASECHK.TRANS64 P0, [R4+URZ+0x22860], R2 ;  /* 0x02286002040085a7 */ /* 0x000ea4000800007f */
[----:B--2---:R-:W-:Y:S05]  /*12970*/  @!P0 BRA `(.L_x_477) ;  /* 0xfffffffc00f08947 */ /* 0x004fea000383ffff */
[----:B------:R-:W-:Y:S05]  /*12980*/  BRA `(.L_x_557) ;  /* 0xffffffcc00987947 */ /* 0x000fea000383ffff */
.L_x_488:
[----:B--2---:R2:W3:Y:S02]  /*12990*/  SYNCS.PHASECHK.TRANS64.TRYWAIT P0, [R2+URZ+0x22840], R3 ;  /* 0x02284003020075a7 */ /* 0x0044e4000800017f */
[----:B---3--:R-:W-:Y:S05]  /*129a0*/  @!P0 NANOSLEEP.SYNCS 0x989680 ;  /* 0x009896800000895d */ /* 0x008fea0003900000 */
[----:B------:R-:W3:Y:S02]  /*129b0*/  @!P0 SYNCS.PHASECHK.TRANS64 P0, [R2+URZ+0x22840], R3 ;  /* 0x02284003020085a7 */ /* 0x000ee4000800007f */
[----:B---3--:R-:W-:Y:S05]  /*129c0*/  @!P0 BRA `(.L_x_488) ;  /* 0xfffffffc00f08947 */ /* 0x008fea000383ffff */
[----:B------:R-:W-:Y:S05]  /*129d0*/  BRA `(.L_x_558) ;  /* 0xffffffd400687947 */ /* 0x000fea000383ffff */
.L_x_493:
[----:B---3--:R3:W4:Y:S02]  /*129e0*/  SYNCS.PHASECHK.TRANS64.TRYWAIT P0, [R2+URZ+0x22860], R3 ;  /* 0x02286003020075a7 */ /* 0x008724000800017f */
[----:B----4-:R-:W-:Y:S05]  /*129f0*/  @!P0 NANOSLEEP.SYNCS 0x989680 ;  /* 0x009896800000895d */ /* 0x010fea0003900000 */
[----:B------:R-:W4:Y:S02]  /*12a00*/  @!P0 SYNCS.PHASECHK.TRANS64 P0, [R2+URZ+0x22860], R3 ;  /* 0x02286003020085a7 */ /* 0x000f24000800007f */
[----:B----4-:R-:W-:Y:S05]  /*12a10*/  @!P0 BRA `(.L_x_493) ;  /* 0xfffffffc00f08947 */ /* 0x010fea000383ffff */
[----:B------:R-:W-:Y:S05]  /*12a20*/  BRA `(.L_x_559) ;  /* 0xffffffd400e47947 */ /* 0x000fea000383ffff */
.L_x_505:
[----:B------:R-:W3:Y:S01]  /*12a30*/  LDL R3, [R1] ;  /* 0x0000000001037983 */ /* 0x000ee20000100800 */
[----:B------:R-:W-:Y:S01]  /*12a40*/  BSSY B0, `(.L_x_560) ;  /* 0x0000008000007945 */ /* 0x000fe20003800000 */
[----:B------:R-:W-:Y:S02]  /*12a50*/  IMAD.MOV.U32 R12, RZ, RZ, RZ ;  /* 0x000000ffff0c7224 */ /* 0x000fe400078e00ff */
[----:B0-----:R-:W-:Y:S02]  /*12a60*/  IMAD.MOV.U32 R11, RZ, RZ, 0x1f ;  /* 0x0000001fff0b7424 */ /* 0x001fe400078e00ff */
[----:B------:R-:W-:Y:S02]  /*12a70*/  IMAD.MOV.U32 R15, RZ, RZ, -0x1 ;  /* 0xffffffffff0f7424 */ /* 0x000fe400078e00ff */
[----:B---3--:R-:W-:-:S07]  /*12a80*/  IMAD.MOV.U32 R13, RZ, RZ, R3 ;  /* 0x000000ffff0d7224 */ /* 0x008fce00078e0003 */
[----:B-12---:R-:W-:Y:S05]  /*12a90*/  WARPSYNC.COLLECTIVE R15, `(.L_x_561) ;  /* 0x000000000f087348 */ /* 0x006fea0003c00000 */
[----:B------:R0:W3:Y:S02]  /*12aa0*/  SHFL.IDX P6, R14, R13, R12, R11 ;  /* 0x0000000c0d0e7389 */ /* 0x0000e400000c000b */
[----:B0123--:R-:W-:Y:S01]  /*12ab0*/  ENDCOLLECTIVE ;  /* 0x000000000000791b */ /* 0x00ffe20003800000 */
.L_x_561:
[----:B------:R-:W-:Y:S05]  /*12ac0*/  BSYNC B0 ;  /* 0x0000000000007941 */ /* 0x000fea0003800000 */
.L_x_560:
[----:B------:R0:W5:Y:S01]  /*12ad0*/  LDL R2, [R1+0xc] ;  /* 0x00000c0001027983 */ /* 0x0001620000100800 */
[----:B------:R-:W-:Y:S02]  /*12ae0*/  IMAD.MOV.U32 R13, RZ, RZ, R3 ;  /* 0x000000ffff0d7224 */ /* 0x000fe400078e0003 */
[----:B------:R-:W-:Y:S02]  /*12af0*/  IMAD.MOV.U32 R12, RZ, RZ, 0x1 ;  /* 0x00000001ff0c7424 */ /* 0x000fe400078e00ff */
[----:B------:R-:W-:Y:S02]  /*12b00*/  IMAD.MOV.U32 R11, RZ, RZ, 0x1f ;  /* 0x0000001fff0b7424 */ /* 0x000fe400078e00ff */
[----:B------:R-:W-:Y:S02]  /*12b10*/  IMAD.MOV.U32 R15, RZ, RZ, -0x1 ;  /* 0xffffffffff0f7424 */ /* 0x000fe400078e00ff */
[----:B0-----:R-:W-:-:S07]  /*12b20*/  IMAD.MOV.U32 R0, RZ, RZ, R14 ;  /* 0x000000ffff007224 */ /* 0x001fce00078e000e */
[----:B-----5:R-:W-:Y:S05]  /*12b30*/  WARPSYNC.COLLECTIVE R15, `(.L_x_562) ;  /* 0x000000000f087348 */ /* 0x020fea0003c00000 */
[----:B------:R0:W1:Y:S02]  /*12b40*/  SHFL.IDX P6, R14, R13, R12, R11 ;  /* 0x0000000c0d0e7389 */ /* 0x00006400000c000b */
[----:B01---5:R-:W-:Y:S01]  /*12b50*/  ENDCOLLECTIVE ;  /* 0x000000000000791b */ /* 0x023fe20003800000 */
.L_x_562:
[----:B------:R-:W-:Y:S01]  /*12b60*/  ULDC UR4, c[0x0][0xc3c] ;  /* 0x00030f0000047ab9 */ /* 0x000fe20000000800 */
[----:B------:R-:W-:Y:S02]  /*12b70*/  IMAD.IADD R7, R2, 0x1, R16 ;  /* 0x0000000102077824 */ /* 0x000fe400078e0210 */
[----:B------:R-:W-:Y:S02]  /*12b80*/  IMAD.MOV.U32 R11, RZ, RZ, RZ ;  /* 0x000000ffff0b7224 */ /* 0x000fe400078e00ff */
[----:B------:R-:W-:Y:S01]  /*12b90*/  IMAD.MOV.U32 R8, RZ, RZ, R14 ;  /* 0x000000ffff087224 */ /* 0x000fe200078e000e */
[----:B------:R-:W-:-:S13]  /*12ba0*/  ISETP.GE.OR P1, PT, R7, UR4, !P0 ;  /* 0x0000000407007c0c */ /* 0x000fda000c726670 */
[----:B------:R-:W0:Y:S08]  /*12bb0*/  @!P1 LDC.64 R2, c[0x0][0xc80] ;  /* 0x00032000ff029b82 */ /* 0x000e300000000a00 */
[----:B------:R-:W1:Y:S01]  /*12bc0*/  @!P1 LDC.64 R4, c[0x0][0xc78] ;  /* 0x00031e00ff049b82 */ /* 0x000e620000000a00 */
[----:B0-----:R-:W-:-:S05]  /*12bd0*/  @!P1 IMAD.WIDE R2, R7, 0x4, R2 ;  /* 0x0000000407029825 */ /* 0x001fca00078e0202 */
[----:B------:R1:W2:Y:S02]  /*12be0*/  @!P1 LDG.E R6, desc[UR40][R2.64] ;  /* 0x0000002802069981 */ /* 0x0002a4000c1e1900 */
[----:B-1----:R-:W-:-:S05]  /*12bf0*/  @!P1 IMAD.WIDE R2, R7, 0x4, R4 ;  /* 0x0000000407029825 */ /* 0x002fca00078e0204 */
[----:B------:R-:W3:Y:S01]  /*12c00*/  @!P1 LDG.E R4, desc[UR40][R2.64] ;  /* 0x0000002802049981 */ /* 0x000ee2000c1e1900 */
[----:B------:R-:W-:Y:S01]  /*12c10*/  IMAD.MOV.U32 R5, RZ, RZ, RZ ;  /* 0x000000ffff057224 */ /* 0x000fe200078e00ff */
[C---:B------:R-:W-:Y:S02]  /*12c20*/  ISETP.GE.U32.AND P2, PT, R16.reuse, 0x2, PT ;  /* 0x000000021000780c */ /* 0x040fe40003f46070 */
[C---:B------:R-:W-:Y:S02]  /*12c30*/  ISETP.GE.U32.AND P3, PT, R16.reuse, 0x4, PT ;  /* 0x000000041000780c */ /* 0x040fe40003f66070 */
[C---:B------:R-:W-:Y:S02]  /*12c40*/  ISETP.GE.U32.AND P4, PT, R16.reuse, 0x8, PT ;  /* 0x000000081000780c */ /* 0x040fe40003f86070 */
[----:B------:R-:W-:Y:S01]  /*12c50*/  ISETP.GE.U32.AND P5, PT, R16, 0x10, PT ;  /* 0x000000101000780c */ /* 0x000fe20003fa6070 */
[----:B--2---:R-:W-:Y:S01]  /*12c60*/  @!P1 IMAD.MOV.U32 R5, RZ, RZ, R6 ;  /* 0x000000ffff059224 */ /* 0x004fe200078e0006 */
[----:B------:R-:W-:-:S02]  /*12c70*/  CS2R R6, SRZ ;  /* 0x0000000000067805 */ /* 0x000fc4000001ff00 */
[----:B---3--:R-:W-:Y:S01]  /*12c80*/  @!P1 IMAD.MOV.U32 R7, RZ, RZ, R4 ;  /* 0x000000ffff079224 */ /* 0x008fe200078e0004 */
[----:B------:R-:W-:-:S03]  /*12c90*/  ISETP.NE.AND P1, PT, R16, RZ, PT ;  /* 0x000000ff1000720c */ /* 0x000fc60003f25270 */
[----:B------:R-:W-:-:S04]  /*12ca0*/  IMAD R2, R7, R5, RZ ;  /* 0x0000000507027224 */ /* 0x000fc800078e02ff */
[----:B------:R-:W-:-:S07]  /*12cb0*/  IMAD.MOV.U32 R13, RZ, RZ, R2 ;  /* 0x000000ffff0d7224 */ /* 0x000fce00078e0002 */
[----:B------:R-:W-:Y:S05]  /*12cc0*/  WARPSYNC.COLLECTIVE R15, `(.L_x_563) ;  /* 0x000000000f087348 */ /* 0x000fea0003c00000 */
[----:B------:R0:W1:Y:S02]  /*12cd0*/  SHFL.UP P6, R14, R13, R12, R11 ;  /* 0x0400000c0d0e7389 */ /* 0x00006400000c000b */
[----:B01----:R-:W-:Y:S01]  /*12ce0*/  ENDCOLLECTIVE ;  /* 0x000000000000791b */ /* 0x003fe20003800000 */
.L_x_563:
[----:B------:R-:W-:Y:S01]  /*12cf0*/  IMAD.MOV.U32 R12, RZ, RZ, 0x2 ;  /* 0x00000002ff0c7424 */ /* 0x000fe200078e00ff */
[----:B------:R-:W-:-:S05]  /*12d00*/  SEL R3, R14, RZ, P1 ;  /* 0x000000ff0e037207 */ /* 0x000fca0000800000 */
[----:B------:R-:W-:-:S04]  /*12d10*/  IMAD.IADD R2, R2, 0x1, R3 ;  /* 0x0000000102027824 */ /* 0x000fc800078e0203 */
[----:B------:R-:W-:-:S07]  /*12d20*/  IMAD.MOV.U32 R13, RZ, RZ, R2 ;  /* 0x000000ffff0d7224 */ /* 0x000fce00078e0002 */
[----:B------:R-:W-:Y:S05]  /*12d30*/  WARPSYNC.COLLECTIVE R15, `(.L_x_564) ;  /* 0x000000000f087348 */ /* 0x000fea0003c00000 */
[----:B------:R0:W1:Y:S02]  /*12d40*/  SHFL.UP P6, R14, R13, R12, R11 ;  /* 0x0400000c0d0e7389 */ /* 0x00006400000c000b */
[----:B01----:R-:W-:Y:S01]  /*12d50*/  ENDCOLLECTIVE ;  /* 0x000000000000791b */ /* 0x003fe20003800000 */
.L_x_564:
[----:B------:R-:W-:Y:S01]  /*12d60*/  IMAD.MOV.U32 R12, RZ, RZ, 0x4 ;  /* 0x00000004ff0c7424 */ /* 0x000fe200078e00ff */
[----:B------:R-:W-:-:S05]  /*12d70*/  SEL R3, R14, RZ, P2 ;  /* 0x000000ff0e037207 */ /* 0x000fca0001000000 */
[----:B------:R-:W-:-:S04]  /*12d80*/  IMAD.IADD R2, R2, 0x1, R3 ;  /* 0x0000000102027824 */ /* 0x000fc800078e0203 */
[----:B------:R-:W-:-:S07]  /*12d90*/  IMAD.MOV.U32 R13, RZ, RZ, R2 ;  /* 0x000000ffff0d7224 */ /* 0x000fce00078e0002 */
[----:B------:R-:W-:Y:S05]  /*12da0*/  WARPSYNC.COLLECTIVE R15, `(.L_x_565) ;  /* 0x000000000f087348 */ /* 0x000fea0003c00000 */
[----:B------:R0:W1:Y:S02]  /*12db0*/  SHFL.UP P6, R14, R13, R12, R11 ;  /* 0x0400000c0d0e7389 */ /* 0x00006400000c000b */
[----:B01----:R-:W-:Y:S01]  /*12dc0*/  ENDCOLLECTIVE ;  /* 0x000000000000791b */ /* 0x003fe20003800000 */
.L_x_565:
[----:B------:R-:W-:Y:S01]  /*12dd0*/  IMAD.MOV.U32 R12, RZ, RZ, 0x8 ;  /* 0x00000008ff0c7424 */ /* 0x000fe200078e00ff */
[----:B------:R-:W-:-:S05]  /*12de0*/  SEL R3, R14, RZ, P3 ;  /* 0x000000ff0e037207 */ /* 0x000fca0001800000 */
[----:B------:R-:W-:-:S04]  /*12df0*/  IMAD.IADD R2, R2, 0x1, R3 ;  /* 0x0000000102027824 */ /* 0x000fc800078e0203 */
[----:B------:R-:W-:-:S07]  /*12e00*/  IMAD.MOV.U32 R13, RZ, RZ, R2 ;  /* 0x000000ffff0d7224 */ /* 0x000fce00078e0002 */
[----:B------:R-:W-:Y:S05]  /*12e10*/  WARPSYNC.COLLECTIVE R15, `(.L_x_566) ;  /* 0x000000000f087348 */ /* 0x000fea0003c00000 */
[----:B------:R0:W1:Y:S02]  /*12e20*/  SHFL.UP P6, R14, R13, R12, R11 ;  /* 0x0400000c0d0e7389 */ /* 0x00006400000c000b */
[----:B01----:R-:W-:Y:S01]  /*12e30*/  ENDCOLLECTIVE ;  /* 0x000000000000791b */ /* 0x003fe20003800000 */
.L_x_566:
[----:B------:R-:W-:Y:S01]  /*12e40*/  IMAD.MOV.U32 R12, RZ, RZ, 0x10 ;  /* 0x00000010ff0c7424 */ /* 0x000fe200078e00ff */
[----:B------:R-:W-:-:S05]  /*12e50*/  SEL R3, R14, RZ, P4 ;  /* 0x000000ff0e037207 */ /* 0x000fca0002000000 */
[----:B------:R-:W-:-:S04]  /*12e60*/  IMAD.IADD R2, R2, 0x1, R3 ;  /* 0x0000000102027824 */ /* 0x000fc800078e0203 */
[----:B------:R-:W-:-:S07]  /*12e70*/  IMAD.MOV.U32 R13, RZ, RZ, R2 ;  /* 0x000000ffff0d7224 */ /* 0x000fce00078e0002 */
[----:B------:R-:W-:Y:S05]  /*12e80*/  WARPSYNC.COLLECTIVE R15, `(.L_x_567) ;  /* 0x000000000f087348 */ /* 0x000fea0003c00000 */
[----:B------:R0:W1:Y:S02]  /*12e90*/  SHFL.UP P6, R14, R13, R12, R11 ;  /* 0x0400000c0d0e7389 */ /* 0x00006400000c000b */
[----:B01----:R-:W-:Y:S01]  /*12ea0*/  ENDCOLLECTIVE ;  /* 0x000000000000791b */ /* 0x003fe20003800000 */
.L_x_567:
[----:B------:R-:W-:Y:S02]  /*12eb0*/  IMAD.MOV.U32 R12, RZ, RZ, 0x1f ;  /* 0x0000001fff0c7424 */ /* 0x000fe400078e00ff */
[----:B------:R-:W-:Y:S01]  /*12ec0*/  IMAD.MOV.U32 R11, RZ, RZ, 0x1f ;  /* 0x0000001fff0b7424 */ /* 0x000fe200078e00ff */
[----:B------:R-:W-:-:S05]  /*12ed0*/  SEL R3, R14, RZ, P5 ;  /* 0x000000ff0e037207 */ /* 0x000fca0002800000 */
[----:B------:R-:W-:-:S04]  /*12ee0*/  IMAD.IADD R2, R2, 0x1, R3 ;  /* 0x0000000102027824 */ /* 0x000fc800078e0203 */
[----:B------:R-:W-:-:S07]  /*12ef0*/  IMAD.MOV.U32 R13, RZ, RZ, R2 ;  /* 0x000000ffff0d7224 */ /* 0x000fce00078e0002 */
[----:B------:R-:W-:Y:S05]  /*12f00*/  WARPSYNC.COLLECTIVE R15, `(.L_x_568) ;  /* 0x000000000f087348 */ /* 0x000fea0003c00000 */
[----:B------:R0:W1:Y:S02]  /*12f10*/  SHFL.IDX P6, R14, R13, R12, R11 ;  /* 0x0000000c0d0e7389 */ /* 0x00006400000c000b */
[----:B01----:R-:W-:Y:S01]  /*12f20*/  ENDCOLLECTIVE ;  /* 0x000000000000791b */ /* 0x003fe20003800000 */
.L_x_568:
[----:B------:R-:W-:Y:S05]  /*12f30*/  BRA `(.L_x_569) ;  /* 0xffffffdc00447947 */ /* 0x000fea000383ffff */
.L_x_508:
[----:B------:R-:W-:Y:S01]  /*12f40*/  BSSY B0, `(.L_x_570) ;  /* 0x0000008000007945 */ /* 0x000fe20003800000 */
[----:B------:R-:W-:Y:S02]  /*12f50*/  IMAD.MOV.U32 R13, RZ, RZ, R2 ;  /* 0x000000ffff0d7224 */ /* 0x000fe400078e0002 */
[----:B------:R-:W-:Y:S02]  /*12f60*/  IMAD.MOV.U32 R12, RZ, RZ, 0x1 ;  /* 0x00000001ff0c7424 */ /* 0x000fe400078e00ff */
[----:B------:R-:W-:Y:S02]  /*12f70*/  IMAD.MOV.U32 R11, RZ, RZ, RZ ;  /* 0x000000ffff0b7224 */ /* 0x000fe400078e00ff */
[----:B------:R-:W-:-:S07]  /*12f80*/  IMAD.MOV.U32 R15, RZ, RZ, -0x1 ;  /* 0xffffffffff0f7424 */ /* 0x000fce00078e00ff */
[----:B------:R-:W-:Y:S05]  /*12f90*/  WARPSYNC.COLLECTIVE R15, `(.L_x_571) ;  /* 0x000000000f087348 */ /* 0x000fea0003c00000 */
[----:B------:R0:W1:Y:S02]  /*12fa0*/  SHFL.UP P6, R14, R13, R12, R11 ;  /* 0x0400000c0d0e7389 */ /* 0x00006400000c000b */
[----:B01----:R-:W-:Y:S01]  /*12fb0*/  ENDCOLLECTIVE ;  /* 0x000000000000791b */ /* 0x003fe20003800000 */
.L_x_571:
[----:B------:R-:W-:Y:S05]  /*12fc0*/  BSYNC B0 ;  /* 0x0000000000007941 */ /* 0x000fea0003800000 */
.L_x_570:
[----:B------:R-:W-:Y:S01]  /*12fd0*/  SEL R3, R14, RZ, P1 ;  /* 0x000000ff0e037207 */ /* 0x000fe20000800000 */
[----:B------:R-:W-:Y:S02]  /*12fe0*/  IMAD.MOV.U32 R12, RZ, RZ, 0x2 ;  /* 0x00000002ff0c7424 */ /* 0x000fe400078e00ff */
[----:B------:R-:W-:Y:S02]  /*12ff0*/  IMAD.MOV.U32 R11, RZ, RZ, RZ ;  /* 0x000000ffff0b7224 */ /* 0x000fe400078e00ff */
[----:B------:R-:W-:Y:S02]  /*13000*/  IMAD.IADD R2, R2, 0x1, R3 ;  /* 0x0000000102027824 */ /* 0x000fe400078e0203 */
[----:B------:R-:W-:Y:S02]  /*13010*/  IMAD.MOV.U32 R15, RZ, RZ, -0x1 ;  /* 0xffffffffff0f7424 */ /* 0x000fe400078e00ff */
[----:B------:R-:W-:-:S07]  /*13020*/  IMAD.MOV.U32 R13, RZ, RZ, R2 ;  /* 0x000000ffff0d7224 */ /* 0x000fce00078e0002 */
[----:B------:R-:W-:Y:S05]  /*13030*/  WARPSYNC.COLLECTIVE R15, `(.L_x_572) ;  /* 0x000000000f087348 */ /* 0x000fea0003c00000 */
[----:B------:R0:W1:Y:S02]  /*13040*/  SHFL.UP P6, R14, R13, R12, R11 ;  /* 0x0400000c0d0e7389 */ /* 0x00006400000c000b */
[----:B01----:R-:W-:Y:S01]  /*13050*/  ENDCOLLECTIVE ;  /* 0x000000000000791b */ /* 0x003fe20003800000 */
.L_x_572:
[----:B------:R-:W-:Y:S01]  /*13060*/  IMAD.MOV.U32 R12, RZ, RZ, 0x4 ;  /* 0x00000004ff0c7424 */ /* 0x000fe200078e00ff */
[----:B------:R-:W-:-:S05]  /*13070*/  SEL R3, R14, RZ, P2 ;  /* 0x000000ff0e037207 */ /* 0x000fca0001000000 */
[----:B------:R-:W-:-:S04]  /*13080*/  IMAD.IADD R2, R2, 0x1, R3 ;  /* 0x0000000102027824 */ /* 0x000fc800078e0203 */
[----:B------:R-:W-:-:S07]  /*13090*/  IMAD.MOV.U32 R13, RZ, RZ, R2 ;  /* 0x000000ffff0d7224 */ /* 0x000fce00078e0002 */
[----:B------:R-:W-:Y:S05]  /*130a0*/  WARPSYNC.COLLECTIVE R15, `(.L_x_573) ;  /* 0x000000000f087348 */ /* 0x000fea0003c00000 */
[----:B------:R0:W1:Y:S02]  /*130b0*/  SHFL.UP P6, R14, R13, R12, R11 ;  /* 0x0400000c0d0e7389 */ /* 0x00006400000c000b */
[----:B01----:R-:W-:Y:S01]  /*130c0*/  ENDCOLLECTIVE ;  /* 0x000000000000791b */ /* 0x003fe20003800000 */
.L_x_573:
[----:B------:R-:W-:Y:S01]  /*130d0*/  IMAD.MOV.U32 R12, RZ, RZ, 0x8 ;  /* 0x00000008ff0c7424 */ /* 0x000fe200078e00ff */
[----:B------:R-:W-:-:S05]  /*130e0*/  SEL R3, R14, RZ, P3 ;  /* 0x000000ff0e037207 */ /* 0x000fca0001800000 */
[----:B------:R-:W-:-:S04]  /*130f0*/  IMAD.IADD R2, R2, 0x1, R3 ;  /* 0x0000000102027824 */ /* 0x000fc800078e0203 */
[----:B------:R-:W-:-:S07]  /*13100*/  IMAD.MOV.U32 R13, RZ, RZ, R2 ;  /* 0x000000ffff0d7224 */ /* 0x000fce00078e0002 */
[----:B------:R-:W-:Y:S05]  /*13110*/  WARPSYNC.COLLECTIVE R15, `(.L_x_574) ;  /* 0x000000000f087348 */ /* 0x000fea0003c00000 */
[----:B------:R0:W1:Y:S02]  /*13120*/  SHFL.UP P6, R14, R13, R12, R11 ;  /* 0x0400000c0d0e7389 */ /* 0x00006400000c000b */
[----:B01----:R-:W-:Y:S01]  /*13130*/  ENDCOLLECTIVE ;  /* 0x000000000000791b */ /* 0x003fe20003800000 */
.L_x_574:
[----:B------:R-:W-:Y:S01]  /*13140*/  IMAD.MOV.U32 R12, RZ, RZ, 0x10 ;  /* 0x00000010ff0c7424 */ /* 0x000fe200078e00ff */
[----:B------:R-:W-:-:S05]  /*13150*/  SEL R3, R14, RZ, P4 ;  /* 0x000000ff0e037207 */ /* 0x000fca0002000000 */
[----:B------:R-:W-:-:S04]  /*13160*/  IMAD.IADD R2, R2, 0x1, R3 ;  /* 0x0000000102027824 */ /* 0x000fc800078e0203 */
[----:B------:R-:W-:-:S07]  /*13170*/  IMAD.MOV.U32 R13, RZ, RZ, R2 ;  /* 0x000000ffff0d7224 */ /* 0x000fce00078e0002 */
[----:B------:R-:W-:Y:S05]  /*13180*/  WARPSYNC.COLLECTIVE R15, `(.L_x_575) ;  /* 0x000000000f087348 */ /* 0x000fea0003c00000 */
[----:B------:R0:W1:Y:S02]  /*13190*/  SHFL.UP P6, R14, R13, R12, R11 ;  /* 0x0400000c0d0e7389 */ /* 0x00006400000c000b */
[----:B01----:R-:W-:Y:S01]  /*131a0*/  ENDCOLLECTIVE ;  /* 0x000000000000791b */ /* 0x003fe20003800000 */
.L_x_575:
        /* <DEDUP_REMOVED lines=8> */
.L_x_576:
[----:B------:R-:W-:Y:S05]  /*13230*/  BRA `(.L_x_577) ;  /* 0xffffffdc00307947 */ /* 0x000fea000383ffff */
.L_x_510:
[----:B------:R-:W-:Y:S01]  /*13240*/  BSSY B0, `(.L_x_578) ;  /* 0x0000006000007945 */ /* 0x000fe20003800000 */
[----:B------:R-:W-:Y:S01]  /*13250*/  PLOP3.LUT P6, PT, P6, PT, PT, 0x8, 0x0 ;  /* 0x000000000000781c */ /* 0x000fe200037ce170 */
[----:B------:R-:W-:-:S12]  /*13260*/  IMAD.MOV.U32 R15, RZ, RZ, -0x1 ;  /* 0xffffffffff0f7424 */ /* 0x000fd800078e00ff */
[----:B0-----:R-:W-:Y:S05]  /*13270*/  WARPSYNC.COLLECTIVE R15, `(.L_x_579) ;  /* 0x000000000f087348 */ /* 0x001fea0003c00000 */
[----:B------:R-:W-:Y:S01]  /*13280*/  VOTE.ANY R14, PT, P6 ;  /* 0x00000000000e7806 */ /* 0x000fe200030e0100 */
[----:B0-----:R-:W-:Y:S06]  /*13290*/  ENDCOLLECTIVE ;  /* 0x000000000000791b */ /* 0x001fec0003800000 */
.L_x_579:
[----:B------:R-:W-:Y:S05]  /*132a0*/  BSYNC B0 ;  /* 0x0000000000007941 */ /* 0x000fea0003800000 */
.L_x_578:
[----:B------:R-:W-:Y:S02]  /*132b0*/  IMAD.MOV.U32 R8, RZ, RZ, R14 ;  /* 0x000000ffff087224 */ /* 0x000fe400078e000e */
[----:B------:R-:W-:Y:S02]  /*132c0*/  IMAD.MOV.U32 R13, RZ, RZ, R5 ;  /* 0x000000ffff0d7224 */ /* 0x000fe400078e0005 */
[----:B------:R-:W0:Y:S01]  /*132d0*/  POPC R4, R8 ;  /* 0x0000000800047309 */ /* 0x000e220000000000 */
[----:B------:R-:W-:Y:S02]  /*132e0*/  IMAD.MOV.U32 R11, RZ, RZ, 0x1f ;  /* 0x0000001fff0b7424 */ /* 0x000fe400078e00ff */
[----:B------:R-:W-:Y:S02]  /*132f0*/  IMAD.MOV.U32 R15, RZ, RZ, -0x1 ;  /* 0xffffffffff0f7424 */ /* 0x000fe400078e00ff */
[----:B0-----:R-:W-:-:S07]  /*13300*/  IMAD.MOV.U32 R12, RZ, RZ, R4 ;  /* 0x000000ffff0c7224 */ /* 0x001fce00078e0004 */
[----:B------:R-:W-:Y:S05]  /*13310*/  WARPSYNC.COLLECTIVE R15, `(.L_x_580) ;  /* 0x000000000f087348 */ /* 0x000fea0003c00000 */
[----:B------:R0:W1:Y:S02]  /*13320*/  SHFL.IDX P6, R14, R13, R12, R11 ;  /* 0x0000000c0d0e7389 */ /* 0x00006400000c000b */
[----:B01----:R-:W-:Y:S01]  /*13330*/  ENDCOLLECTIVE ;  /* 0x000000000000791b */ /* 0x003fe20003800000 */
.L_x_580:
[----:B------:R-:W-:Y:S02]  /*13340*/  IMAD.MOV.U32 R13, RZ, RZ, R7 ;  /* 0x000000ffff0d7224 */ /* 0x000fe400078e0007 */
[----:B------:R-:W-:-:S07]  /*13350*/  IMAD.MOV.U32 R5, RZ, RZ, R14 ;  /* 0x000000ffff057224 */ /* 0x000fce00078e000e */
[----:B------:R-:W-:Y:S05]  /*13360*/  WARPSYNC.COLLECTIVE R15, `(.L_x_581) ;  /* 0x000000000f087348 */ /* 0x000fea0003c00000 */
[----:B------:R0:W1:Y:S02]  /*13370*/  SHFL.IDX P6, R14, R13, R12, R11 ;  /* 0x0000000c0d0e7389 */ /* 0x00006400000c000b */
[----:B01----:R-:W-:Y:S01]  /*13380*/  ENDCOLLECTIVE ;  /* 0x000000000000791b */ /* 0x003fe20003800000 */
.L_x_581:
[----:B------:R-:W-:Y:S01]  /*13390*/  IMAD.MOV.U32 R7, RZ, RZ, R14 ;  /* 0x000000ffff077224 */ /* 0x000fe200078e000e */
[----:B------:R-:W-:Y:S06]  /*133a0*/  BRA `(.L_x_582) ;  /* 0xffffffdc00107947 */ /* 0x000fec000383ffff */
.L_x_512:
[----:B------:R-:W-:Y:S01]  /*133b0*/  BSSY B0, `(.L_x_583) ;  /* 0x0000007000007945 */ /* 0x000fe20003800000 */
[----:B------:R-:W-:Y:S02]  /*133c0*/  IMAD.MOV.U32 R13, RZ, RZ, R2 ;  /* 0x000000ffff0d7224 */ /* 0x000fe400078e0002 */
[----:B------:R-:W-:Y:S02]  /*133d0*/  IMAD.MOV.U32 R11, RZ, RZ, 0x1f ;  /* 0x0000001fff0b7424 */ /* 0x000fe400078e00ff */
[----:B------:R-:W-:-:S07]  /*133e0*/  IMAD.MOV.U32 R15, RZ, RZ, -0x1 ;  /* 0xffffffffff0f7424 */ /* 0x000fce00078e00ff */
[----:B0123--:R-:W-:Y:S05]  /*133f0*/  WARPSYNC.COLLECTIVE R15, `(.L_x_584) ;  /* 0x000000000f087348 */ /* 0x00ffea0003c00000 */
[----:B------:R4:W0:Y:S02]  /*13400*/  SHFL.IDX P6, R14, R13, R12, R11 ;  /* 0x0000000c0d0e7389 */ /* 0x00082400000c000b */
[----:B01234-:R-:W-:Y:S01]  /*13410*/  ENDCOLLECTIVE ;  /* 0x000000000000791b */ /* 0x01ffe20003800000 */
.L_x_584:
[----:B------:R-:W-:Y:S05]  /*13420*/  BSYNC B0 ;  /* 0x0000000000007941 */ /* 0x000fea0003800000 */
.L_x_583:
[----:B------:R-:W-:Y:S01]  /*13430*/  IMAD.MOV.U32 R6, RZ, RZ, R14 ;  /* 0x000000ffff067224 */ /* 0x000fe200078e000e */
[----:B------:R-:W-:Y:S06]  /*13440*/  BRA `(.L_x_511) ;  /* 0xffffffdc00007947 */ /* 0x000fec000383ffff */
.L_x_516:
[----:B0-----:R0:W1:Y:S02]  /*13450*/  SYNCS.PHASECHK.TRANS64.TRYWAIT P0, [R0+URZ+0x22820], R3 ;  /* 0x02282003000075a7 */ /* 0x001064000800017f */
[----:B-1----:R-:W-:Y:S05]  /*13460*/  @!P0 NANOSLEEP.SYNCS 0x989680 ;  /* 0x009896800000895d */ /* 0x002fea0003900000 */
[----:B------:R-:W1:Y:S02]  /*13470*/  @!P0 SYNCS.PHASECHK.TRANS64 P0, [R0+URZ+0x22820], R3 ;  /* 0x02282003000085a7 */ /* 0x000e64000800007f */
[----:B-1----:R-:W-:Y:S05]  /*13480*/  @!P0 BRA `(.L_x_516) ;  /* 0xfffffffc00f08947 */ /* 0x002fea000383ffff */
[----:B------:R-:W-:Y:S05]  /*13490*/  BRA `(.L_x_585) ;  /* 0xffffffe000947947 */ /* 0x000fea000383ffff */
.L_x_517:
        /* <DEDUP_REMOVED lines=8> */
[----:B0-----:R-:W-:Y:S05]  /*13520*/  WARPSYNC.COLLECTIVE R15, `(.L_x_587) ;  /* 0x000000000f087348 */ /* 0x001fea0003c00000 */
[----:B------:R1:W2:Y:S02]  /*13530*/  SHFL.IDX P6, R14, R13, R12, R11 ;  /* 0x0000000c0d0e7389 */ /* 0x0002a400000c000b */
[----:B012---:R-:W-:Y:S01]  /*13540*/  ENDCOLLECTIVE ;  /* 0x000000000000791b */ /* 0x007fe20003800000 */
.L_x_587:
[----:B------:R-:W-:Y:S05]  /*13550*/  BSYNC B0 ;  /* 0x0000000000007941 */ /* 0x000fea0003800000 */
.L_x_586:
[----:B------:R-:W-:Y:S05]  /*13560*/  BRA `(.L_x_588) ;  /* 0xffffffe0007c7947 */ /* 0x000fea000383ffff */
.L_x_520:
[----:B------:R-:W-:Y:S01]  /*13570*/  BSSY B1, `(.L_x_589) ;  /* 0x0000006000017945 */ /* 0x000fe20003800000 */
[----:B------:R-:W-:-:S07]  /*13580*/  IMAD.MOV.U32 R15, RZ, RZ, -0x1 ;  /* 0xffffffffff0f7424 */ /* 0x000fce00078e00ff */
[----:B01----:R-:W-:Y:S05]  /*13590*/  WARPSYNC.COLLECTIVE R15, `(.L_x_590) ;  /* 0x000000000f0c7348 */ /* 0x003fea0003c00000 */
[----:B------:R-:W-:Y:S02]  /*135a0*/  ELECT P6, UR62, PT ;  /* 0x00000000003e782f */ /* 0x000fe400038c0000 */
[----:B------:R-:W-:Y:S01]  /*135b0*/  MOV R14, UR62 ;  /* 0x0000003e000e7c02 */ /* 0x000fe20008000f00 */
[----:B01----:R-:W-:Y:S10]  /*135c0*/  ENDCOLLECTIVE ;  /* 0x000000000000791b */ /* 0x003ff40003800000 */
.L_x_590:
[----:B------:R-:W-:Y:S05]  /*135d0*/  BSYNC B1 ;  /* 0x0000000000017941 */ /* 0x000fea0003800000 */
.L_x_589:
[----:B------:R-:W-:Y:S05]  /*135e0*/  BRA `(.L_x_591) ;  /* 0xffffffe000747947 */ /* 0x000fea000383ffff */
.L_x_522:
[----:B0-----:R0:W1:Y:S02]  /*135f0*/  SYNCS.PHASECHK.TRANS64.TRYWAIT P0, [R6+URZ], R5 ;  /* 0x00000005060075a7 */ /* 0x001064000800017f */
[----:B-1----:R-:W-:Y:S05]  /*13600*/  @!P0 NANOSLEEP.SYNCS 0x989680 ;  /* 0x009896800000895d */ /* 0x002fea0003900000 */
[----:B------:R-:W1:Y:S02]  /*13610*/  @!P0 SYNCS.PHASECHK.TRANS64 P0, [R6+URZ], R5 ;  /* 0x00000005060085a7 */ /* 0x000e64000800007f */
[----:B-1----:R-:W-:Y:S05]  /*13620*/  @!P0 BRA `(.L_x_522) ;  /* 0xfffffffc00f08947 */ /* 0x002fea000383ffff */
[----:B------:R-:W-:Y:S05]  /*13630*/  BRA `(.L_x_592) ;  /* 0xffffffe000ac7947 */ /* 0x000fea000383ffff */
.L_x_523:
[----:B-1----:R1:W2:Y:S02]  /*13640*/  SYNCS.PHASECHK.TRANS64.TRYWAIT P0, [R7+URZ], R2 ;  /* 0x00000002070075a7 */ /* 0x0022a4000800017f */
[----:B--2---:R-:W-:Y:S05]  /*13650*/  @!P0 NANOSLEEP.SYNCS 0x989680 ;  /* 0x009896800000895d */ /* 0x004fea0003900000 */
[----:B------:R-:W2:Y:S02]  /*13660*/  @!P0 SYNCS.PHASECHK.TRANS64 P0, [R7+URZ], R2 ;  /* 0x00000002070085a7 */ /* 0x000ea4000800007f */
[----:B--2---:R-:W-:Y:S05]  /*13670*/  @!P0 BRA `(.L_x_523) ;  /* 0xfffffffc00f08947 */ /* 0x004fea000383ffff */
[----:B------:R-:W-:Y:S05]  /*13680*/  BRA `(.L_x_593) ;  /* 0xffffffe000a07947 */ /* 0x000fea000383ffff */
.L_x_525:
[----:B--2---:R2:W3:Y:S02]  /*13690*/  SYNCS.PHASECHK.TRANS64.TRYWAIT P0, [R4+URZ], R5 ;  /* 0x00000005040075a7 */ /* 0x0044e4000800017f */
[----:B---3--:R-:W-:Y:S05]  /*136a0*/  @!P0 NANOSLEEP.SYNCS 0x989680 ;  /* 0x009896800000895d */ /* 0x008fea0003900000 */
[----:B------:R-:W3:Y:S02]  /*136b0*/  @!P0 SYNCS.PHASECHK.TRANS64 P0, [R4+URZ], R5 ;  /* 0x00000005040085a7 */ /* 0x000ee4000800007f */
[----:B---3--:R-:W-:Y:S05]  /*136c0*/  @!P0 BRA `(.L_x_525) ;  /* 0xfffffffc00f08947 */ /* 0x008fea000383ffff */
[----:B------:R-:W-:Y:S05]  /*136d0*/  BRA `(.L_x_594) ;  /* 0xffffffe000a47947 */ /* 0x000fea000383ffff */
.L_x_595:
        /* <DEDUP_REMOVED lines=10> */
.L_x_6130:


//--------------------- .text._ZN7cutlass13device_kernelIN5flash11enable_sm90INS1_16FlashAttnFwdSm90INS1_25CollectiveMainloopFwdSm90ILi2EN4cute5tupleIJNS5_1CILi1EEES8_S8_EEENS6_IJNS7_ILi128EEENS7_ILi96EEENS7_ILi64EEEEEELi256ENS_10bfloat16_tEfNS_4arch4Sm90ELb0ELb0ELb1ELb1ELb0ELb1ELb0ELb1ELb0ELb1ELb1ELb0EEENS1_21CollectiveEpilogueFwdINS6_IJSA_NS7_ILi256EEESB_EEES9_SE_SG_Li256ELb1ELb1ELb1ELb0EEENS1_36VarlenDynamicPersistentTileSchedulerILi128ELi96ELi256ELi128ELb1ELb1ELb1ELb0ELb1ELb1EEEEEEEEEvNT_6ParamsE --------------------------
	.section	.text._ZN7cutlass13device_kernelIN5flash11enable_sm90INS1_16FlashAttnFwdSm90INS1_25CollectiveMainloopFwdSm90ILi2EN4cute5tupleIJNS5_1CILi1EEES8_S8_EEENS6_IJNS7_ILi128EEENS7_ILi96EEENS7_ILi64EEEEEELi256ENS_10bfloat16_tEfNS_4arch4Sm90ELb0ELb0ELb1ELb1ELb0ELb1ELb0ELb1ELb0ELb1ELb1ELb0EEENS1_21CollectiveEpilogueFwdINS6_IJSA_NS7_ILi256EEESB_EEES9_SE_SG_Li256ELb1ELb1ELb1ELb0EEENS1_36VarlenDynamicPersistentTileSchedulerILi128ELi96ELi256ELi128ELb1ELb1ELb1ELb0ELb1ELb1EEEEEEEEEvNT_6ParamsE,"ax",@progbits
	.align	128
.text._ZN7cutlass13device_kernelIN5flash11enable_sm90INS1_16FlashAttnFwdSm90INS1_25CollectiveMainloopFwdSm90ILi2EN4cute5tupleIJNS5_1CILi1EEES8_S8_EEENS6_IJNS7_ILi128EEENS7_ILi96EEENS7_ILi64EEEEEELi256ENS_10bfloat16_tEfNS_4arch4Sm90ELb0ELb0ELb1ELb1ELb0ELb1ELb0ELb1ELb0ELb1ELb1ELb0EEENS1_21CollectiveEpilogueFwdINS6_IJSA_NS7_ILi256EEESB_EEES9_SE_SG_Li256ELb1ELb1ELb1ELb0EEENS1_36VarlenDynamicPersistentTileSchedulerILi128ELi96ELi256ELi128ELb1ELb1ELb1ELb0ELb1ELb1EEEEEEEEEvNT_6ParamsE:
        .type           _ZN7cutlass13device_kernelIN5flash11enable_sm90INS1_16FlashAttnFwdSm90INS1_25CollectiveMainloopFwdSm90ILi2EN4cute5tupleIJNS5_1CILi1EEES8_S8_EEENS6_IJNS7_ILi128EEENS7_ILi96EEENS7_ILi64EEEEEELi256ENS_10bfloat16_tEfNS_4arch4Sm90ELb0ELb0ELb1ELb1ELb0ELb1ELb0ELb1ELb0ELb1ELb1ELb0EEENS1_21CollectiveEpilogueFwdINS6_IJSA_NS7_ILi256EEESB_EEES9_SE_SG_Li256ELb1ELb1ELb1ELb0EEENS1_36VarlenDynamicPersistentTileSchedulerILi128ELi96ELi256ELi128ELb1ELb1ELb1ELb0ELb1ELb1EEEEEEEEEvNT_6ParamsE,@function
        .size           _ZN7cutlass13device_kernelIN5flash11enable_sm90INS1_16FlashAttnFwdSm90INS1_25CollectiveMainloopFwdSm90ILi2EN4cute5tupleIJNS5_1CILi1EEES8_S8_EEENS6_IJNS7_ILi128EEENS7_ILi96EEENS7_ILi64EEEEEELi256ENS_10bfloat16_tEfNS_4arch4Sm90ELb0ELb0ELb1ELb1ELb0ELb1ELb0ELb1ELb0ELb1ELb1ELb0EEENS1_21CollectiveEpilogueFwdINS6_IJSA_NS7_ILi256EEESB_EEES9_SE_SG_Li256ELb1ELb1ELb1ELb0EEENS1_36VarlenDynamicPersistentTileSchedulerILi128ELi96ELi256ELi128ELb1ELb1ELb1ELb0ELb1ELb1EEEEEEEEEvNT_6ParamsE,(.L_x_6131 - _ZN7cutlass13device_kernelIN5flash11enable_sm90INS1_16FlashAttnFwdSm90INS1_25CollectiveMainloopFwdSm90ILi2EN4cute5tupleIJNS5_1CILi1EEES8_S8_EEENS6_IJNS7_ILi128EEENS7_ILi96EEENS7_ILi64EEEEEELi256ENS_10bfloat16_tEfNS_4arch4Sm90ELb0ELb0ELb1ELb1ELb0ELb1ELb0ELb1ELb0ELb1ELb1ELb0EEENS1_21CollectiveEpilogueFwdINS6_IJSA_NS7_ILi256EEESB_EEES9_SE_SG_Li256ELb1ELb1ELb1ELb0EEENS1_36VarlenDynamicPersistentTileSchedulerILi128ELi96ELi256ELi128ELb1ELb1ELb1ELb0ELb1ELb1EEEEEEEEEvNT_6ParamsE)
        .other          _ZN7cutlass13device_kernelIN5flash11enable_sm90INS1_16FlashAttnFwdSm90INS1_25CollectiveMainloopFwdSm90ILi2EN4cute5tupleIJNS5_1CILi1EEES8_S8_EEENS6_IJNS7_ILi128EEENS7_ILi96EEENS7_ILi64EEEEEELi256ENS_10bfloat16_tEfNS_4arch4Sm90ELb0ELb0ELb1ELb1ELb0ELb1ELb0ELb1ELb0ELb1ELb1ELb0EEENS1_21CollectiveEpilogueFwdINS6_IJSA_NS7_ILi256EEESB_EEES9_SE_SG_Li256ELb1ELb1ELb1ELb0EEENS1_36VarlenDynamicPersistentTileSchedulerILi128ELi96ELi256ELi128ELb1ELb1ELb1ELb0ELb1ELb1EEEEEEEEEvNT_6ParamsE,@"STO_CUDA_ENTRY STV_DEFAULT"
_ZN7cutlass13device_kernelIN5flash11enable_sm90INS1_16FlashAttnFwdSm90INS1_25CollectiveMainloopFwdSm90ILi2EN4cute5tupleIJNS5_1CILi1EEES8_S8_EEENS6_IJNS7_ILi128EEENS7_ILi96EEENS7_ILi64EEEEEELi256ENS_10bfloat16_tEfNS_4arch4Sm90ELb0ELb0ELb1ELb1ELb0ELb1ELb0ELb1ELb0ELb1ELb1ELb0EEENS1_21CollectiveEpilogueFwdINS6_IJSA_NS7_ILi256EEESB_EEES9_SE_SG_Li256ELb1ELb1ELb1ELb0EEENS1_36VarlenDynamicPersistentTileSchedulerILi128ELi96ELi256ELi128ELb1ELb1ELb1ELb0ELb1ELb1EEEEEEEEEvNT_6ParamsE:
        /* <DEDUP_REMOVED lines=13> */
[----:B------:R-:W-:Y:S02]  /*00d0*/  UIADD3 UR10, UP2, UR4, 0x570, URZ ;  /* 0x00000570040a7890 */ /* 0x000fe4000ff5e03f */
[----:B------:R-:W-:Y:S02]  /*00e0*/  UIADD3 UR4, UP3, UR4, 0x670, URZ ;  /* 0x0000067004047890 */ /* 0x000fe4000ff7e03f */
[----:B------:R-:W-:-:S02]  /*00f0*/  UIADD3.X UR7, URZ, UR5, URZ, UP0, !UPT ;  /* 0x000000053f077290 */ /* 0x000fc400087fe43f */
[----:B------:R-:W-:Y:S02]  /*0100*/  UIADD3.X UR9, URZ, UR5, URZ, UP1, !UPT ;  /* 0x000000053f097290 */ /* 0x000fe40008ffe43f */
[----:B------:R-:W-:Y:S02]  /*0110*/  UIADD3.X UR11, URZ, UR5, URZ, UP2, !UPT ;  /* 0x000000053f0b7290 */ /* 0x000fe400097fe43f */
[----:B------:R-:W-:-:S03]  /*0120*/  UIADD3.X UR5, URZ, UR5, URZ, UP3, !UPT ;  /* 0x000000053f057290 */ /* 0x000fc60009ffe43f */
[----:B------:R0:W-:Y:S02]  /*0130*/  UTMACCTL.PF [UR6] ;  /* 0x00000000060079b9 */ /* 0x0001e40008040000 */
[----:B------:R0:W-:Y:S02]  /*0140*/  UTMACCTL.PF [UR8] ;  /* 0x00000000080079b9 */ /* 0x0001e40008040000 */
[----:B------:R0:W-:Y:S02]  /*0150*/  UTMACCTL.PF [UR10] ;  /* 0x000000000a0079b9 */ /* 0x0001e40008040000 */
[----:B------:R0:W-:Y:S02]  /*0160*/  UTMACCTL.PF [UR4] ;  /* 0x00000000040079b9 */ /* 0x0001e40008040000 */
[----:B0-----:R-:W-:Y:S01]  /*0170*/  NOP ;  /* 0x0000000000007918 */ /* 0x001fe20000000000 */
.L_x_597:
[----:B------:R-:W-:Y:S05]  /*0180*/  BSYNC B0 ;  /* 0x0000000000007941 */ /* 0x000fea0003800000 */
.L_x_596:
        /* <DEDUP_REMOVED lines=41> */
.L_x_598:
        /* <DEDUP_REMOVED lines=22> */
.L_x_599:
        /* <DEDUP_REMOVED lines=18> */
.L_x_600:
        /* <DEDUP_REMOVED lines=22> */
.L_x_601:
        /* <DEDUP_REMOVED lines=22> */
.L_x_602:
        /* <DEDUP_REMOVED lines=8> */
.L_x_605:
        /* <DEDUP_REMOVED lines=11> */
[----:B------:R-:W-:Y:S04]  /*0a90*/  BAR.SYNC.DEFER_BLOCKING 0x5, 0x180 ;  /* 0x0146000000007b1d */ /* 0x000fe80000010000 */
[----:B------:R-:W-:-:S02]  /*0aa0*/  IMAD.U32 R19, RZ, RZ, UR4 ;  /* 0x00000004ff137e24 */ /* 0x000fc4000f8e00ff */
[----:B------:R-:W-:-:S03]  /*0ab0*/  ULDC UR4, c[0x0][0xc3c] ;  /* 0x00030f0000047ab9 */ /* 0x000fc60000000800 */
[----:B------:R-:W0:Y:S01]  /*0ac0*/  LDS.128 R152, [R19+0x228d0] ;  /* 0x0228d00013987984 */ /* 0x000e220000000c00 */
[----:B------:R-:W-:Y:S06]  /*0ad0*/  BAR.ARV 0x4, 0x180 ;  /* 0x0106000000007b1d */ /* 0x000fec0000002000 */
[----:B0-----:R-:W-:-:S13]  /*0ae0*/  ISETP.GE.AND P0, PT, R155, UR4, PT ;  /* 0x000000049b007c0c */ /* 0x001fda000bf06270 */
[----:B------:R-:W-:Y:S05]  /*0af0*/  @P0 BRA `(.L_x_606) ;  /* 0x0000019c00200947 */ /* 0x000fea0003800000 */
[----:B------:R-:W-:Y:S01]  /*0b00*/  VIADD R6, R6, 0xffffff80 ;  /* 0xffffff8006067836 */ /* 0x000fe20000000000 */
[----:B------:R-:W-:Y:S01]  /*0b10*/  CS2R R200, SRZ ;  /* 0x0000000000c87805 */ /* 0x000fe2000001ff00 */
[----:B------:R-:W-:Y:S01]  /*0b20*/  IMAD.MOV.U32 R217, RZ, RZ, RZ ;  /* 0x000000ffffd97224 */ /* 0x000fe200078e00ff */
[----:B------:R-:W-:Y:S01]  /*0b30*/  ULOP3.LUT UR44, UR36, 0x1, URZ, 0xfc, !UPT ;  /* 0x00000001242c7892 */ /* 0x000fe2000f8efc3f */
[----:B------:R-:W-:Y:S01]  /*0b40*/  IMAD.MOV.U32 R204, RZ, RZ, RZ ;  /* 0x000000ffffcc7224 */ /* 0x000fe200078e00ff */
[----:B------:R-:W-:-:S04]  /*0b50*/  SHF.R.S32.HI R3, RZ, 0x1f, R6 ;  /* 0x0000001fff037819 */ /* 0x000fc80000011406 */
[CC--:B------:R-:W-:Y:S02]  /*0b60*/  LEA.HI R0, R3.reuse, R6.reuse, RZ, 0x7 ;  /* 0x0000000603007211 */ /* 0x0c0fe400078f38ff */
[CC--:B------:R-:W-:Y:S02]  /*0b70*/  LEA.HI R2, R3.reuse, R6.reuse, RZ, 0x4 ;  /* 0x0000000603027211 */ /* 0x0c0fe400078f20ff */
[----:B------:R-:W-:Y:S02]  /*0b80*/  LOP3.LUT R5, R0, 0xffffff80, RZ, 0xc0, !PT ;  /* 0xffffff8000057812 */ /* 0x000fe400078ec0ff */
[----:B------:R-:W-:Y:S02]  /*0b90*/  SHF.R.S32.HI R7, RZ, 0x4, R2 ;  /* 0x00000004ff077819 */ /* 0x000fe40000011402 */
[----:B------:R-:W-:Y:S01]  /*0ba0*/  LEA.HI R206, R3, R6, RZ, 0x5 ;  /* 0x0000000603ce7211 */ /* 0x000fe200078f28ff */
[----:B------:R-:W-:Y:S01]  /*0bb0*/  IMAD.IADD R13, R6, 0x1, -R5 ;  /* 0x00000001060d7824 */ /* 0x000fe200078e0a05 */
[----:B------:R-:W-:-:S02]  /*0bc0*/  SHF.R.S32.HI R5, RZ, 0x7, R0 ;  /* 0x00000007ff057819 */ /* 0x000fc40000011400 */
[----:B------:R-:W-:Y:S02]  /*0bd0*/  LEA.HI R4, R2, R7, RZ, 0x1 ;  /* 0x0000000702047211 */ /* 0x000fe400078f08ff */
[----:B------:R-:W-:Y:S01]  /*0be0*/  SHF.R.S32.HI R8, RZ, 0x1f, R13 ;  /* 0x0000001fff087819 */ /* 0x000fe2000001140d */
[----:B------:R-:W-:Y:S01]  /*0bf0*/  STL [R1+0x54], R13 ;  /* 0x0000540d01007387 */ /* 0x000fe20000100800 */
[----:B------:R-:W-:Y:S02]  /*0c00*/  LEA.HI R0, R0, R5, RZ, 0x1 ;  /* 0x0000000500007211 */ /* 0x000fe400078f08ff */
[----:B------:R-:W-:Y:S02]  /*0c10*/  LEA.HI R9, R8, R13, RZ, 0x2 ;  /* 0x0000000d08097211 */ /* 0x000fe400078f10ff */
[----:B------:R-:W-:Y:S02]  /*0c20*/  LOP3.LUT R0, R0, 0x3fffffe, RZ, 0xc0, !PT ;  /* 0x03fffffe00007812 */ /* 0x000fe400078ec0ff */
[----:B------:R-:W-:-:S02]  /*0c30*/  SHF.R.S32.HI R10, RZ, 0x2, R9 ;  /* 0x00000002ff0a7819 */ /* 0x000fc40000011409 */
[----:B------:R-:W-:Y:S01]  /*0c40*/  SHF.R.S32.HI R11, RZ, 0x1f, R9 ;  /* 0x0000001fff0b7819 */ /* 0x000fe20000011409 */
[----:B------:R-:W-:Y:S01]  /*0c50*/  IMAD.IADD R0, R5, 0x1, -R0 ;  /* 0x0000000105007824 */ /* 0x000fe200078e0a00 */
[----:B------:R-:W-:Y:S02]  /*0c60*/  LOP3.LUT R4, R4, 0x1ffffffe, RZ, 0xc0, !PT ;  /* 0x1ffffffe04047812 */ /* 0x000fe400078ec0ff */
[CC--:B------:R-:W-:Y:S02]  /*0c70*/  LEA.HI R18, R3.reuse, R6.reuse, RZ, 0x2 ;  /* 0x0000000603127211 */ /* 0x0c0fe400078f10ff */
[----:B------:R-:W-:Y:S01]  /*0c80*/  LEA.HI R3, R3, R6, RZ, 0x3 ;  /* 0x0000000603037211 */ /* 0x000fe200078f18ff */
[----:B------:R-:W-:Y:S01]  /*0c90*/  IMAD.IADD R4, R7, 0x1, -R4 ;  /* 0x0000000107047824 */ /* 0x000fe200078e0a04 */
[----:B------:R-:W-:Y:S02]  /*0ca0*/  LEA.HI R11, R11, R10, RZ, 0x3 ;  /* 0x0000000a0b0b7211 */ /* 0x000fe400078f18ff */
[----:B------:R-:W-:Y:S01]  /*0cb0*/  LOP3.LUT R5, R2, 0x3fffff0, RZ, 0xc0, !PT ;  /* 0x03fffff002057812 */ /* 0x000fe200078ec0ff */
[----:B------:R-:W-:Y:S01]  /*0cc0*/  IMAD.MOV.U32 R2, RZ, RZ, RZ ;  /* 0x000000ffff027224 */ /* 0x000fe200078e00ff */
[----:B------:R-:W-:-:S02]  /*0cd0*/  LOP3.LUT R7, R3, 0xfffffff8, RZ, 0xc0, !PT ;  /* 0xfffffff803077812 */ /* 0x000fc400078ec0ff */
[----:B------:R-:W-:Y:S01]  /*0ce0*/  LOP3.LUT R11, R11, 0xfffffff8, RZ, 0xc0, !PT ;  /* 0xfffffff80b0b7812 */ /* 0x000fe200078ec0ff */
[----:B------:R-:W-:Y:S01]  /*0cf0*/  IMAD.IADD R5, R6, 0x1, -R5 ;  /* 0x0000000106057824 */ /* 0x000fe200078e0a05 */
[----:B------:R-:W-:Y:S01]  /*0d00*/  LEA.HI R8, R8, R13, RZ, 0x5 ;  /* 0x0000000d08087211 */ /* 0x000fe200078f28ff */
[----:B------:R-:W-:Y:S01]  /*0d10*/  IMAD.IADD R7, R6, 0x1, -R7 ;  /* 0x0000000106077824 */ /* 0x000fe200078e0a07 */
[----:B------:R-:W-:Y:S01]  /*0d20*/  LOP3.LUT R3, R18, 0xfffffffc, RZ, 0xc0, !PT ;  /* 0xfffffffc12037812 */ /* 0x000fe200078ec0ff */
[----:B------:R-:W-:Y:S01]  /*0d30*/  IMAD.IADD R11, R10, 0x1, -R11 ;  /* 0x000000010a0b7824 */ /* 0x000fe200078e0a0b */
[----:B------:R-:W-:Y:S01]  /*0d40*/  SHF.R.S32.HI R206, RZ, 0x5, R206 ;  /* 0x00000005ffce7819 */ /* 0x000fe200000114ce */
[----:B------:R-:W-:Y:S01]  /*0d50*/  IMAD.SHL.U32 R203, R7, 0x8, RZ ;  /* 0x0000000807cb7824 */ /* 0x000fe200078e00ff */
[----:B------:R-:W-:Y:S01]  /*0d60*/  SHF.R.S32.HI R18, RZ, 0x2, R18 ;  /* 0x00000002ff127819 */ /* 0x000fe20000011412 */
[----:B------:R-:W-:Y:S01]  /*0d70*/  IMAD.IADD R3, R6, 0x1, -R3 ;  /* 0x0000000106037824 */ /* 0x000fe200078e0a03 */
[----:B------:R-:W-:Y:S01]  /*0d80*/  SHF.R.S32.HI R8, RZ, 0x5, R8 ;  /* 0x00000005ff087819 */ /* 0x000fe20000011408 */
[----:B------:R-:W-:Y:S01]  /*0d90*/  IMAD R5, R206, 0x10, R5 ;  /* 0x00000010ce057824 */ /* 0x000fe200078e0205 */
[----:B------:R-:W-:Y:S01]  /*0da0*/  LOP3.LUT R9, R9, 0x7ffffffc, RZ, 0xc0, !PT ;  /* 0x7ffffffc09097812 */ /* 0x000fe200078ec0ff */
[----:B------:R-:W-:Y:S01]  /*0db0*/  VIADD R216, R18, 0x40 ;  /* 0x0000004012d87836 */ /* 0x000fe20000000000 */
[----:B------:R-:W-:Y:S01]  /*0dc0*/  SHF.R.S32.HI R220, RZ, 0x1f, R18 ;  /* 0x0000001fffdc7819 */ /* 0x000fe20000011412 */
[----:B------:R-:W-:-:S02]  /*0dd0*/  IMAD R11, R8, 0x10, R11 ;  /* 0x00000010080b7824 */ /* 0x000fc400078e020b */
[----:B------:R-:W-:Y:S01]  /*0de0*/  IMAD R6, R5, 0x8, R4 ;  /* 0x0000000805067824 */ /* 0x000fe200078e0204 */
[----:B------:R-:W-:Y:S01]  /*0df0*/  SHF.R.S32.HI R5, RZ, 0x1f, R216 ;  /* 0x0000001fff057819 */ /* 0x000fe200000114d8 */
[----:B------:R-:W-:Y:S01]  /*0e00*/  IMAD R12, R0, 0x40, R11 ;  /* 0x00000040000c7824 */ /* 0x000fe200078e020b */
[----:B------:R-:W-:Y:S01]  /*0e10*/  LEA.HI R0, R3, R3, RZ, 0x1 ;  /* 0x0000000303007211 */ /* 0x000fe200078f08ff */
[----:B------:R-:W-:Y:S01]  /*0e20*/  IMAD.SHL.U32 R205, R216, 0x40, RZ ;  /* 0x00000040d8cd7824 */ /* 0x000fe200078e00ff */
[----:B------:R-:W-:Y:S01]  /*0e30*/  LEA.HI R5, R5, R216, RZ, 0x3 ;  /* 0x000000d805057211 */ /* 0x000fe200078f18ff */
[C---:B------:R-:W-:Y:S01]  /*0e40*/  IMAD.SHL.U32 R16, R3.reuse, 0x8, RZ ;  /* 0x0000000803107824 */ /* 0x040fe200078e00ff */
[----:B------:R-:W-:Y:S01]  /*0e50*/  LOP3.LUT R0, R0, 0x1ffffffe, RZ, 0xc0, !PT ;  /* 0x1ffffffe00007812 */ /* 0x000fe200078ec0ff */
[----:B------:R-:W-:Y:S01]  /*0e60*/  IMAD.SHL.U32 R22, R3, 0x4, RZ ;  /* 0x0000000403167824 */ /* 0x000fe200078e00ff */
[----:B------:R-:W-:Y:S01]  /*0e70*/  LOP3.LUT R205, R205, 0x1c0, RZ, 0xc0, !PT ;  /* 0x000001c0cdcd7812 */ /* 0x000fe200078ec0ff */
[----:B------:R-:W-:Y:S01]  /*0e80*/  IMAD.SHL.U32 R5, R5, 0x40, RZ ;  /* 0x0000004005057824 */ /* 0x000fe200078e00ff */
[----:B------:R-:W-:Y:S01]  /*0e90*/  STL [R1+0x68], R12 ;  /* 0x0000680c01007387 */ /* 0x000fe20000100800 */
[----:B------:R-:W-:Y:S01]  /*0ea0*/  IMAD.IADD R0, R3, 0x1, -R0 ;  /* 0x0000000103007824 */ /* 0x000fe200078e0a00 */
[----:B------:R-:W-:Y:S01]  /*0eb0*/  SHF.R.S32.HI R3, RZ, 0x1f, R203 ;  /* 0x0000001fff037819 */ /* 0x000fe200000114cb */
[----:B------:R-:W-:Y:S01]  /*0ec0*/  VIADD R210, R203, 0x40 ;  /* 0x00000040cbd27836 */ /* 0x000fe20000000000 */
[----:B------:R-:W-:Y:S01]  /*0ed0*/  SHF.R.U32.HI R4, RZ, 0x3, R205 ;  /* 0x00000003ff047819 */ /* 0x000fe200000116cd */
[----:B------:R-:W-:Y:S01]  /*0ee0*/  IMAD R0, R0, 0x8, R12 ;  /* 0x0000000800007824 */ /* 0x000fe200078e020c */
[----:B------:R-:W-:Y:S01]  /*0ef0*/  LOP3.LUT R3, R205, 0x38, R16, 0xf8, !PT ;  /* 0x00000038cd037812 */ /* 0x000fe200078ef810 */
[----:B------:R-:W-:Y:S01]  /*0f00*/  IMAD.IADD R9, R13, 0x1, -R9 ;  /* 0x000000010d097824 */ /* 0x000fe200078e0a09 */
[----:B------:R-:W-:Y:S01]  /*0f10*/  LOP3.LUT R208, R5, 0xfffffe00, RZ, 0xc0, !PT ;  /* 0xfffffe0005d07812 */ /* 0x000fe200078ec0ff */
[----:B------:R-:W-:Y:S01]  /*0f20*/  VIADD R209, R203, 0x80 ;  /* 0x00000080cbd17836 */ /* 0x000fe20000000000 */
[----:B------:R-:W-:Y:S01]  /*0f30*/  SHF.R.S32.HI R5, RZ, 0x1f, R210 ;  /* 0x0000001fff057819 */ /* 0x000fe200000114d2 */
[----:B------:R-:W-:Y:S01]  /*0f40*/  IMAD.SHL.U32 R5, R6, 0x8, RZ ;  /* 0x0000000806057824 */ /* 0x000fe200078e00ff */
[----:B------:R-:W-:Y:S01]  /*0f50*/  LOP3.LUT R4, R208, R3, R4, 0xf6, !PT ;  /* 0x00000003d0047212 */ /* 0x000fe200078ef604 */
[----:B------:R-:W-:Y:S01]  /*0f60*/  IMAD.SHL.U32 R224, R9, 0x2, RZ ;  /* 0x0000000209e07824 */ /* 0x000fe200078e00ff */
[----:B------:R-:W-:Y:S01]  /*0f70*/  SHF.R.S32.HI R7, RZ, 0x1f, R209 ;  /* 0x0000001fff077819 */ /* 0x000fe200000114d1 */
[----:B------:R-:W-:Y:S01]  /*0f80*/  VIADD R202, R22, 0x10 ;  /* 0x0000001016ca7836 */ /* 0x000fe20000000000 */
[----:B------:R0:W-:Y:S01]  /*0f90*/  STL [R1+0x70], R5 ;  /* 0x0000700501007387 */ /* 0x0001e20000100800 */
[----:B------:R-:W-:-:S02]  /*0fa0*/  IMAD R3, R4, 0x2, R19 ;  /* 0x0000000204037824 */ /* 0x000fc400078e0213 */
[C---:B------:R-:W-:Y:S02]  /*0fb0*/  VIADD R27, R224.reuse, 0x18 ;  /* 0x00000018e01b7836 */ /* 0x040fe40000000000 */
[C---:B------:R-:W-:Y:S01]  /*0fc0*/  VIADD R24, R224.reuse, 0x30 ;  /* 0x00000030e0187836 */ /* 0x040fe20000000000 */
[----:B------:R1:W-:Y:S01]  /*0fd0*/  STL [R1+0x64], R3 ;  /* 0x0000640301007387 */ /* 0x0003e20000100800 */
[C---:B------:R-:W-:Y:S01]  /*0fe0*/  VIADD R15, R224.reuse, 0x48 ;  /* 0x00000048e00f7836 */ /* 0x040fe20000000000 */
[----:B------:R-:W-:Y:S01]  /*0ff0*/  SHF.R.S32.HI R4, RZ, 0x1f, R27 ;  /* 0x0000001fff047819 */ /* 0x000fe2000001141b */
[C---:B------:R-:W-:Y:S01]  /*1000*/  VIADD R11, R224.reuse, 0x60 ;  /* 0x00000060e00b7836 */ /* 0x040fe20000000000 */
[----:B------:R2:W-:Y:S01]  /*1010*/  STL [R1+0x6c], R0 ;  /* 0x00006c0001007387 */ /* 0x0005e20000100800 */
[C---:B------:R-:W-:Y:S01]  /*1020*/  VIADD R8, R224.reuse, 0x78 ;  /* 0x00000078e0087836 */ /* 0x040fe20000000000 */
[----:B------:R-:W-:Y:S01]  /*1030*/  SHF.R.S32.HI R4, RZ, 0x1f, R24 ;  /* 0x0000001fff047819 */ /* 0x000fe20000011418 */
[C---:B0-----:R-:W-:Y:S01]  /*1040*/  VIADD R5, R224.reuse, 0x90 ;  /* 0x00000090e0057836 */ /* 0x041fe20000000000 */
[----:B------:R-:W-:Y:S01]  /*1050*/  SHF.R.S32.HI R4, RZ, 0x1f, R15 ;  /* 0x0000001fff047819 */ /* 0x000fe2000001140f */
[C---:B------:R-:W-:Y:S01]  /*1060*/  VIADD R237, R224.reuse, 0xa0 ;  /* 0x000000a0e0ed7836 */ /* 0x040fe20000000000 */
[----:B------:R-:W-:Y:S01]  /*1070*/  SHF.R.S32.HI R4, RZ, 0x1f, R11 ;  /* 0x0000001fff047819 */ /* 0x000fe2000001140b */
[C---:B-1----:R-:W-:Y:S01]  /*1080*/  VIADD R3, R224.reuse, 0x98 ;  /* 0x00000098e0037836 */ /* 0x042fe20000000000 */
        /* <DEDUP_REMOVED lines=47> */
[----:B------:R-:W-:Y:S02]  /*1380*/  SHF.R.S32.HI R5, RZ, 0x1f, R228 ;  /* 0x0000001fff057819 */ /* 0x000fe400000114e4 */
[----:B------:R-:W-:Y:S02]  /*1390*/  SHF.R.S32.HI R4, RZ, 0x1f, R226 ;  /* 0x0000001fff047819 */ /* 0x000fe400000114e2 */
[----:B--2---:R-:W-:-:S07]  /*13a0*/  SHF.R.S32.HI R3, RZ, 0x1f, R225 ;  /* 0x0000001fff037819 */ /* 0x004fce00000114e1 */
.L_x_752:
[----:B0--3--:R-:W0:Y:S02]  /*13b0*/  LDC.64 R4, c[0x0][0xc88] ;  /* 0x00032200ff047b82 */ /* 0x009e240000000a00 */
[----:B0-----:R-:W-:-:S05]  /*13c0*/  IMAD.WIDE R4, R155, 0x4, R4 ;  /* 0x000000049b047825 */ /* 0x001fca00078e0204 */
[----:B------:R-:W2:Y:S01]  /*13d0*/  LDG.E R213, desc[UR40][R4.64] ;  /* 0x0000002804d57981 */ /* 0x000ea2000c1e1900 */
[----:B------:R-:W-:Y:S05]  /*13e0*/  YIELD ;  /* 0x0000000000007946 */ /* 0x000fea0003800000 */
[----:B------:R-:W-:Y:S01]  /*13f0*/  ULDC.64 UR4, c[0x0][0xa28] ;  /* 0x00028a0000047ab9 */ /* 0x000fe20000000a00 */
[----:B------:R-:W-:Y:S01]  /*1400*/  ULDC.64 UR8, c[0x0][0xa18] ;  /* 0x0002860000087ab9 */ /* 0x000fe20000000a00 */
[----:B------:R-:W-:Y:S01]  /*1410*/  ISETP.NE.U32.AND P1, PT, RZ, UR4, PT ;  /* 0x00000004ff007c0c */ /* 0x000fe2000bf25070 */
[----:B------:R-:W-:Y:S01]  /*1420*/  ULDC.64 UR6, c[0x0][0xa08] ;  /* 0x0002820000067ab9 */ /* 0x000fe20000000a00 */
[----:B----4-:R-:W-:Y:S01]  /*1430*/  IMAD.MOV.U32 R11, RZ, RZ, RZ ;  /* 0x000000ffff0b7224 */ /* 0x010fe200078e00ff */
[----:B------:R-:W-:Y:S01]  /*1440*/  ISETP.NE.U32.AND P0, PT, RZ, UR6, PT ;  /* 0x00000006ff007c0c */ /* 0x000fe2000bf05070 */
[----:B------:R-:W-:Y:S01]  /*1450*/  IMAD.MOV.U32 R31, RZ, RZ, RZ ;  /* 0x000000ffff1f7224 */ /* 0x000fe200078e00ff */
[----:B------:R-:W-:-:S02]  /*1460*/  ISETP.NE.AND.EX P1, PT, RZ, UR5, PT, P1 ;  /* 0x00000005ff007c0c */ /* 0x000fc4000bf25310 */
[----:B------:R-:W-:Y:S02]  /*1470*/  ISETP.NE.AND.EX P0, PT, RZ, UR7, PT, P0 ;  /* 0x00000007ff007c0c */ /* 0x000fe4000bf05300 */
[----:B--2---:R-:W-:Y:S01]  /*1480*/  SHF.R.S32.HI R0, RZ, 0x1f, R213 ;  /* 0x0000001fff007819 */ /* 0x004fe200000114d5 */
[----:B------:R-:W-:-:S08]  /*1490*/  IMAD.SHL.U32 R214, R213, 0x4, RZ ;  /* 0x00000004d5d67824 */ /* 0x000fd000078e00ff */
[C---:B------:R-:W-:Y:S02]  /*14a0*/  @P1 LEA R6, P2, R213.reuse, UR4, 0x2 ;  /* 0x00000004d5061c11 */ /* 0x040fe4000f8410ff */
[C-C-:B------:R-:W-:Y:S01]  /*14b0*/  SHF.L.U64.HI R215, R213.reuse, 0x2, R0.reuse ;  /* 0x00000002d5d77819 */ /* 0x140fe20000010200 */
[----:B------:R0:W-:Y:S01]  /*14c0*/  STL [R1+0x4c], R0 ;  /* 0x00004c0001007387 */ /* 0x0001e20000100800 */
[----:B------:R-:W-:Y:S02]  /*14d0*/  @P1 LEA.HI.X R7, R213, UR5, R0, 0x2, P2 ;  /* 0x00000005d5071c11 */ /* 0x000fe400090f1400 */
[----:B------:R-:W-:Y:S01]  /*14e0*/  ISETP.NE.U32.AND P2, PT, RZ, UR8, PT ;  /* 0x00000008ff007c0c */ /* 0x000fe2000bf45070 */
[----:B------:R-:W-:Y:S01]  /*14f0*/  ULDC UR4, c[0x0][0x288] ;  /* 0x0000a20000047ab9 */ /* 0x000fe20000000800 */
[----:B------:R-:W-:Y:S01]  /*1500*/  IADD3 R8, P3, R214, UR6, RZ ;  /* 0x00000006d6087c10 */ /* 0x000fe2000ff7e0ff */
[----:B------:R0:W5:Y:S01]  /*1510*/  @P1 LDG.E R11, desc[UR40][R6.64] ;  /* 0x00000028060b1981 */ /* 0x000162000c1e1900 */
[----:B------:R-:W-:Y:S01]  /*1520*/  ISETP.NE.AND.EX P2, PT, RZ, UR9, PT, P2 ;  /* 0x00000009ff007c0c */ /* 0x000fe2000bf45320 */
[----:B------:R-:W-:Y:S01]  /*1530*/  IMAD.U32 R155, RZ, RZ, UR4 ;  /* 0x00000004ff9b7e24 */ /* 0x000fe2000f8e00ff */
[----:B-1----:R-:W-:Y:S01]  /*1540*/  IADD3.X R9, R215, UR7, RZ, P3, !PT ;  /* 0x00000007d7097c10 */ /* 0x002fe20009ffe4ff */
[----:B------:R-:W-:-:S04]  /*1550*/  ULDC.64 UR4, c[0x0][0x418] ;  /* 0x0001060000047ab9 */ /* 0x000fc80000000a00 */
[----:B------:R0:W5:Y:S06]  /*1560*/  @P0 LDG.E R31, desc[UR40][R8.64] ;  /* 0x00000028081f0981 */ /* 0x00016c000c1e1900 */
[----:B------:R-:W-:-:S04]  /*1570*/  @P2 IADD3 R4, P1, R214, UR8, RZ ;  /* 0x00000008d6042c10 */ /* 0x000fc8000ff3e0ff */
[----:B------:R-:W-:-:S05]  /*1580*/  @P2 IADD3.X R5, R215, UR9, RZ, P1, !PT ;  /* 0x00000009d7052c10 */ /* 0x000fca0008ffe4ff */
[----:B------:R0:W5:Y:S01]  /*1590*/  @P2 LDG.E R155, desc[UR40][R4.64] ;  /* 0x00000028049b2981 */ /* 0x000162000c1e1900 */
[----:B------:R-:W-:-:S03]  /*15a0*/  UISETP.NE.U32.AND UP0, UPT, UR4, URZ, UPT ;  /* 0x0000003f0400728c */ /* 0x000fc6000bf05070 */
[----:B------:R-:W-:Y:S01]  /*15b0*/  ULDC UR4, c[0x0][0x424] ;  /* 0x0001090000047ab9 */ /* 0x000fe20000000800 */
[----:B------:R-:W-:-:S03]  /*15c0*/  UISETP.NE.AND.EX UP0, UPT, UR5, URZ, UPT, UP0 ;  /* 0x0000003f0500728c */ /* 0x000fc6000bf05300 */
[----:B------:R-:W-:Y:S01]  /*15d0*/  ULDC UR5, c[0x0][0x2f0] ;  /* 0x0000bc0000057ab9 */ /* 0x000fe20000000800 */
[----:B------:R-:W-:-:S04]  /*15e0*/  USEL UR4, UR4, 0x1, UP0 ;  /* 0x0000000104047887 */ /* 0x000fc80008000000 */
[----:B------:R-:W-:-:S03]  /*15f0*/  UIMAD UR4, UR4, UR5, URZ ;  /* 0x00000005040472a4 */ /* 0x000fc6000f8e023f */
[----:B------:R-:W-:Y:S02]  /*1600*/  ULDC UR5, c[0x0][0x348] ;  /* 0x0000d20000057ab9 */ /* 0x000fe40000000800 */
[----:B------:R-:W-:Y:S02]  /*1610*/  IMAD.U32 R24, RZ, RZ, UR5 ;  /* 0x00000005ff187e24 */ /* 0x000fe4000f8e00ff */
[----:B------:R-:W-:Y:S01]  /*1620*/  IMAD.U32 R30, RZ, RZ, UR4 ;  /* 0x00000004ff1e7e24 */ /* 0x000fe2000f8e00ff */
[----:B0-----:R-:W-:Y:S06]  /*1630*/  @P2 BRA `(.L_x_607) ;  /* 0x0000000000242947 */ /* 0x001fec0003800000 */
[----:B------:R-:W-:Y:S02]  /*1640*/  ULDC.64 UR4, c[0x0][0xa00] ;  /* 0x0002800000047ab9 */ /* 0x000fe40000000a00 */
[----:B------:R-:W-:-:S04]  /*1650*/  ISETP.NE.U32.AND P1, PT, RZ, UR4, PT ;  /* 0x00000004ff007c0c */ /* 0x000fc8000bf25070 */
[----:B------:R-:W-:-:S13]  /*1660*/  ISETP.NE.AND.EX P1, PT, RZ, UR5, PT, P1 ;  /* 0x00000005ff007c0c */ /* 0x000fda000bf25310 */
[----:B------:R-:W-:Y:S05]  /*1670*/  @!P1 BRA `(.L_x_607) ;  /* 0x0000000000149947 */ /* 0x000fea0003800000 */
[----:B------:R-:W0:Y:S02]  /*1680*/  LDC.64 R4, c[0x0][0xa00] ;  /* 0x00028000ff047b82 */ /* 0x000e240000000a00 */
[----:B0-----:R-:W-:-:S05]  /*1690*/  IMAD.WIDE R4, R213, 0x4, R4 ;  /* 0x00000004d5047825 */ /* 0x001fca00078e0204 */
[----:B-----5:R-:W2:Y:S04]  /*16a0*/  LDG.E R155, desc[UR40][R4.64] ;  /* 0x00000028049b7981 */ /* 0x020ea8000c1e1900 */
[----:B------:R-:W2:Y:S02]  /*16b0*/  LDG.E R0, desc[UR40][R4.64+0x4] ;  /* 0x0000042804007981 */ /* 0x000ea4000c1e1900 */
[----:B--2---:R-:W-:-:S07]  /*16c0*/  IMAD.IADD R155, R0, 0x1, -R155 ;  /* 0x00000001009b7824 */ /* 0x004fce00078e0a9b */
.L_x_607:
[----:B------:R-:W-:Y:S01]  /*16d0*/  ULDC.64 UR4, c[0x0][0xa20] ;  /* 0x0002880000047ab9 */ /* 0x000fe20000000a00 */
[C---:B------:R-:W-:Y:S01]  /*16e0*/  LOP3.LUT R3, R154.reuse, 0xff000000, RZ, 0xc0, !PT ;  /* 0xff0000009a037812 */ /* 0x040fe200078ec0ff */
[----:B------:R-:W-:Y:S01]  /*16f0*/  IMAD.MOV.U32 R218, RZ, RZ, R153 ;  /* 0x000000ffffda7224 */ /* 0x000fe200078e0099 */
[----:B------:R-:W-:Y:S02]  /*1700*/  ISETP.NE.U32.AND P1, PT, RZ, UR4, PT ;  /* 0x00000004ff007c0c */ /* 0x000fe4000bf25070 */
[C---:B------:R-:W-:Y:S02]  /*1710*/  LOP3.LUT R0, R154.reuse, 0xff0000, RZ, 0xc0, !PT ;  /* 0x00ff00009a007812 */ /* 0x040fe400078ec0ff */
[----:B------:R-:W-:Y:S02]  /*1720*/  ISETP.NE.AND.EX P1, PT, RZ, UR5, PT, P1 ;  /* 0x00000005ff007c0c */ /* 0x000fe4000bf25310 */
[----:B------:R-:W-:Y:S02]  /*1730*/  SHF.R.U32.HI R3, RZ, 0x8, R3 ;  /* 0x00000008ff037819 */ /* 0x000fe40000011603 */
[----:B------:R-:W-:-:S02]  /*1740*/  LOP3.LUT R211, R154, 0xffff, RZ, 0xc0, !PT ;  /* 0x0000ffff9ad37812 */ /* 0x000fc400078ec0ff */
[----:B------:R-:W-:-:S07]  /*1750*/  LEA.HI R212, R0, R3, RZ, 0x10 ;  /* 0x0000000300d47211 */ /* 0x000fce00078f80ff */
[----:B------:R-:W-:Y:S05]  /*1760*/  @!P1 BRA `(.L_x_608) ;  /* 0x0000000000109947 */ /* 0x000fea0003800000 */
[----:B------:R-:W-:-:S04]  /*1770*/  IADD3 R4, P0, R214, UR4, RZ ;  /* 0x00000004d6047c10 */ /* 0x000fc8000ff1e0ff */
[----:B------:R-:W-:-:S05]  /*1780*/  IADD3.X R5, R215, UR5, RZ, P0, !PT ;  /* 0x00000005d7057c10 */ /* 0x000fca00087fe4ff */
[----:B------:R0:W5:Y:S01]  /*1790*/  LDG.E R30, desc[UR40][R4.64] ;  /* 0x00000028041e7981 */ /* 0x000162000c1e1900 */
[----:B------:R-:W-:Y:S05]  /*17a0*/  BRA `(.L_x_609) ;  /* 0x0000000000107947 */ /* 0x000fea0003800000 */
.L_x_608:
[----:B------:R-:W-:Y:S05]  /*17b0*/  @!P0 BRA `(.L_x_609) ;  /* 0x00000000000c8947 */ /* 0x000fea0003800000 */
[----:B------:R-:W2:Y:S04]  /*17c0*/  LDG.E R3, desc[UR40][R8.64] ;  /* 0x0000002808037981 */ /* 0x000ea8000c1e1900 */
[----:B------:R-:W2:Y:S02]  /*17d0*/  LDG.E R30, desc[UR40][R8.64+0x4] ;  /* 0x00000428081e7981 */ /* 0x000ea4000c1e1900 */
[----:B--2---:R-:W-:-:S07]  /*17e0*/  IMAD.IADD R30, R30, 0x1, -R3 ;  /* 0x000000011e1e7824 */ /* 0x004fce00078e0a03 */
.L_x_609:
[----:B------:R-:W-:Y:S02]  /*17f0*/  ULDC.64 UR4, c[0x0][0xa10] ;  /* 0x0002840000047ab9 */ /* 0x000fe40000000a00 */
[----:B------:R-:W-:-:S04]  /*1800*/  ISETP.NE.U32.AND P0, PT, RZ, UR4, PT ;  /* 0x00000004ff007c0c */ /* 0x000fc8000bf05070 */
[----:B------:R-:W-:Y:S01]  /*1810*/  ISETP.NE.AND.EX P0, PT, RZ, UR5, PT, P0 ;  /* 0x00000005ff007c0c */ /* 0x000fe2000bf05300 */
[----:B------:R-:W-:-:S12]  /*1820*/  ULDC.64 UR4, c[0x0][0xa30] ;  /* 0x00028c0000047ab9 */ /* 0x000fd80000000a00 */
[----:B0-----:R-:W0:Y:S01]  /*1830*/  @P0 LDC.64 R4, c[0x0][0xa10] ;  /* 0x00028400ff040b82 */ /* 0x001e220000000a00 */
[----:B------:R-:W-:-:S04]  /*1840*/  ISETP.NE.U32.AND P1, PT, RZ, UR4, PT ;  /* 0x00000004ff007c0c */ /* 0x000fc8000bf25070 */
[----:B------:R-:W-:Y:S01]  /*1850*/  ISETP.NE.AND.EX P1, PT, RZ, UR5, PT, P1 ;  /* 0x00000005ff007c0c */ /* 0x000fe2000bf25310 */
[----:B0-----:R-:W-:-:S05]  /*1860*/  @P0 IMAD.WIDE R4, R213, 0x4, R4 ;  /* 0x00000004d5040825 */ /* 0x001fca00078e0204 */
[----:B------:R-:W2:Y:S04]  /*1870*/  @P0 LDG.E R0, desc[UR40][R4.64] ;  /* 0x0000002804000981 */ /* 0x000ea8000c1e1900 */
[----:B------:R-:W2:Y:S03]  /*1880*/  @P0 LDG.E R3, desc[UR40][R4.64+0x4] ;  /* 0x0000042804030981 */ /* 0x000ea6000c1e1900 */
[----:B------:R-:W-:Y:S01]  /*1890*/  @P1 IADD3 R6, P2, R214, UR4, RZ ;  /* 0x00000004d6061c10 */ /* 0x000fe2000ff5e0ff */
[----:B-----5:R-:W-:-:S03]  /*18a0*/  IMAD.MOV.U32 R154, RZ, RZ, R30 ;  /* 0x000000ffff9a7224 */ /* 0x020fc600078e001e */
[----:B------:R-:W-:-:S05]  /*18b0*/  @P1 IADD3.X R7, R215, UR5, RZ, P2, !PT ;  /* 0x00000005d7071c10 */ /* 0x000fca00097fe4ff */
[----:B------:R0:W5:Y:S01]  /*18c0*/  @P1 LDG.E R154, desc[UR40][R6.64] ;  /* 0x00000028069a1981 */ /* 0x000162000c1e1900 */
[----:B------:R-:W-:Y:S01]  /*18d0*/  IMAD.IADD R11, R30, 0x1, -R11 ;  /* 0x000000011e0b7824 */ /* 0x000fe200078e0a0b */
[----:B------:R-:W-:Y:S01]  /*18e0*/  BSSY B0, `(.L_x_610) ;  /* 0x000002a000007945 */ /* 0x000fe20003800000 */
[----:B------:R-:W-:Y:S02]  /*18f0*/  LOP3.LUT R219, R212, 0xff, RZ, 0xc0, !PT ;  /* 0x000000ffd4db7812 */ /* 0x000fe400078ec0ff */
[----:B------:R-:W-:Y:S01]  /*1900*/  SHF.R.U32.HI R212, RZ, 0x10, R212 ;  /* 0x00000010ffd47819 */ /* 0x000fe200000116d4 */
[----:B--2---:R-:W-:-:S04]  /*1910*/  @P0 IMAD.IADD R24, R3, 0x1, -R0 ;  /* 0x0000000103180824 */ /* 0x004fc800078e0a00 */
[----:B------:R-:W-:-:S04]  /*1920*/  IMAD.IADD R152, R11, 0x1, R24 ;  /* 0x000000010b987824 */ /* 0x000fc800078e0218 */
[C---:B------:R-:W-:Y:S01]  /*1930*/  VIADD R0, R152.reuse, 0x5f ;  /* 0x0000005f98007836 */ /* 0x040fe20000000000 */
[----:B------:R-:W-:-:S03]  /*1940*/  ISETP.GE.AND P3, PT, R152, 0x1, PT ;  /* 0x000000019800780c */ /* 0x000fc60003f66270 */
[----:B------:R-:W-:Y:S01]  /*1950*/  IMAD.HI R0, R0, 0x2aaaaaab, RZ ;  /* 0x2aaaaaab00007827 */ /* 0x000fe200078e02ff */
[----:B------:R-:W-:-:S04]  /*1960*/  P2R R29, PR, RZ, 0x8 ;  /* 0x00000008ff1d7803 */ /* 0x000fc80000000000 */
[----:B------:R-:W-:-:S04]  /*1970*/  SHF.R.U32.HI R3, RZ, 0x1f, R0 ;  /* 0x0000001fff037819 */ /* 0x000fc80000011600 */
[----:B------:R-:W-:Y:S01]  /*1980*/  LEA.HI.SX32 R178, R0, R3, 0x1c ;  /* 0x0000000300b27211 */ /* 0x000fe200078fe2ff */
[----:B------:R-:W-:Y:S01]  /*1990*/  IMAD.MOV.U32 R0, RZ, RZ, RZ ;  /* 0x000000ffff007224 */ /* 0x000fe200078e00ff */
[----:B0-----:R-:W-:Y:S06]  /*19a0*/  @!P3 BRA `(.L_x_611) ;  /* 0x000000000074b947 */ /* 0x001fec0003800000 */
[----:B------:R-:W-:Y:S01]  /*19b0*/  ISETP.NE.AND P0, PT, R212, RZ, PT ;  /* 0x000000ffd400720c */ /* 0x000fe20003f05270 */
[----:B------:R-:W-:-:S03]  /*19c0*/  ULDC UR4, c[0x0][0x9f0] ;  /* 0x00027c0000047ab9 */ /* 0x000fc60000000800 */
[----:B------:R-:W-:-:S04]  /*19d0*/  SEL R9, R212, UR4, P0 ;  /* 0x00000004d4097c07 */ /* 0x000fc80008000000 */
[-C--:B------:R-:W-:Y:S02]  /*19e0*/  IABS R6, R9.reuse ;  /* 0x0000000900067213 */ /* 0x080fe40000000000 */
[----:B------:R-:W-:Y:S02]  /*19f0*/  IADD3 R0, R178, -0x1, R9 ;  /* 0xffffffffb2007810 */ /* 0x000fe40007ffe009 */
[----:B------:R-:W0:Y:S01]  /*1a00*/  I2F.RP R3, R6 ;  /* 0x0000000600037306 */ /* 0x000e220000209400 */
[-C--:B------:R-:W-:Y:S02]  /*1a10*/  IABS R10, R9.reuse ;  /* 0x00000009000a7213 */ /* 0x080fe40000000000 */
[----:B------:R-:W-:Y:S02]  /*1a20*/  IABS R8, R0 ;  /* 0x0000000000087213 */ /* 0x000fe40000000000 */
[----:B------:R-:W-:-:S04]  /*1a30*/  LOP3.LUT R0, R0, R9, RZ, 0x3c, !PT ;  /* 0x0000000900007212 */ /* 0x000fc800078e3cff */
[----:B------:R-:W-:Y:S01]  /*1a40*/  ISETP.GE.AND P2, PT, R0, RZ, PT ;  /* 0x000000ff0000720c */ /* 0x000fe20003f46270 */
[----:B0-----:R-:W0:Y:S02]  /*1a50*/  MUFU.RCP R3, R3 ;  /* 0x0000000300037308 */ /* 0x001e240000001000 */
[----:B0-----:R-:W-:Y:S02]  /*1a60*/  VIADD R4, R3, 0xffffffe ;  /* 0x0ffffffe03047836 */ /* 0x001fe40000000000 */
[----:B------:R-:W-:-:S04]  /*1a70*/  IMAD.MOV R3, RZ, RZ, -R10 ;  /* 0x000000ffff037224 */ /* 0x000fc800078e0a0a */
[----:B------:R0:W1:Y:S02]  /*1a80*/  F2I.FTZ.U32.TRUNC.NTZ R5, R4 ;  /* 0x0000000400057305 */ /* 0x000064000021f000 */
[----:B0-----:R-:W-:Y:S02]  /*1a90*/  IMAD.MOV.U32 R4, RZ, RZ, RZ ;  /* 0x000000ffff047224 */ /* 0x001fe400078e00ff */
[----:B-1----:R-:W-:-:S04]  /*1aa0*/  IMAD.MOV R7, RZ, RZ, -R5 ;  /* 0x000000ffff077224 */ /* 0x002fc800078e0a05 */
[----:B------:R-:W-:-:S04]  /*1ab0*/  IMAD R7, R7, R6, RZ ;  /* 0x0000000607077224 */ /* 0x000fc800078e02ff */
[----:B------:R-:W-:-:S06]  /*1ac0*/  IMAD.HI.U32 R5, R5, R7, R4 ;  /* 0x0000000705057227 */ /* 0x000fcc00078e0004 */
[----:B------:R-:W-:-:S04]  /*1ad0*/  IMAD.HI.U32 R5, R5, R8, RZ ;  /* 0x0000000805057227 */ /* 0x000fc800078e00ff */
[----:B------:R-:W-:-:S05]  /*1ae0*/  IMAD R3, R5, R3, R8 ;  /* 0x0000000305037224 */ /* 0x000fca00078e0208 */
[----:B------:R-:W-:-:S13]  /*1af0*/  ISETP.GT.U32.AND P1, PT, R6, R3, PT ;  /* 0x000000030600720c */ /* 0x000fda0003f24070 */
[----:B------:R-:W-:Y:S02]  /*1b00*/  @!P1 IMAD.IADD R3, R3, 0x1, -R6 ;  /* 0x0000000103039824 */ /* 0x000fe400078e0a06 */
[----:B------:R-:W-:Y:S01]  /*1b10*/  @!P1 VIADD R5, R5, 0x1 ;  /* 0x0000000105059836 */ /* 0x000fe20000000000 */
[----:B------:R-:W-:Y:S02]  /*1b20*/  ISETP.NE.AND P1, PT, R9, RZ, PT ;  /* 0x000000ff0900720c */ /* 0x000fe40003f25270 */
[----:B------:R-:W-:-:S13]  /*1b30*/  ISETP.GE.U32.AND P0, PT, R3, R6, PT ;  /* 0x000000060300720c */ /* 0x000fda0003f06070 */
[----:B------:R-:W-:-:S04]  /*1b40*/  @P0 VIADD R5, R5, 0x1 ;  /* 0x0000000105050836 */ /* 0x000fc80000000000 */
[----:B------:R-:W-:-:S04]  /*1b50*/  IMAD.MOV.U32 R0, RZ, RZ, R5 ;  /* 0x000000ffff007224 */ /* 0x000fc800078e0005 */
[----:B------:R-:W-:Y:S01]  /*1b60*/  @!P2 IMAD.MOV R0, RZ, RZ, -R0 ;  /* 0x000000ffff00a224 */ /* 0x000fe200078e0a00 */
[----:B------:R-:W-:-:S07]  /*1b70*/  @!P1 LOP3.LUT R0, RZ, R9, RZ, 0x33, !PT ;  /* 0x00000009ff009212 */ /* 0x000fce00078e33ff */
.L_x_611:
[----:B------:R-:W-:Y:S05]  /*1b80*/  BSYNC B0 ;  /* 0x0000000000007941 */ /* 0x000fea0003800000 */
.L_x_610:
[----:B------:R-:W-:-:S05]  /*1b90*/  IMAD R3, R219, R0, RZ ;  /* 0x00000000db037224 */ /* 0x000fca00078e02ff */
[C---:B------:R-:W-:Y:S01]  /*1ba0*/  VIADDMNMX R0, R3.reuse, R0, R178, PT ;  /* 0x0000000003007246 */ /* 0x040fe200038001b2 */
[----:B------:R-:W-:-:S04]  /*1bb0*/  IMAD R3, R3, 0x60, -R11 ;  /* 0x0000006003037824 */ /* 0x000fc800078e0a0b */
[----:B------:R-:W-:Y:S01]  /*1bc0*/  IMAD R5, R0, 0x60, -R11 ;  /* 0x0000006000057824 */ /* 0x000fe200078e0a0b */
[----:B------:R-:W-:-:S04]  /*1bd0*/  VIMNMX R3, RZ, R3, !PT ;  /* 0x00000003ff037248 */ /* 0x000fc80007fe0100 */
[----:B------:R-:W-:Y:S01]  /*1be0*/  VIMNMX R0, R5, R24, PT ;  /* 0x0000001805007248 */ /* 0x000fe20003fe0100 */
[----:B------:R-:W-:-:S03]  /*1bf0*/  IMAD.WIDE.U32 R4, R3, -0x55555555, RZ ;  /* 0xaaaaaaab03047825 */ /* 0x000fc600078e00ff */
[----:B------:R-:W-:Y:S02]  /*1c00*/  ISETP.GT.AND P0, PT, R0, R3, PT ;  /* 0x000000030000720c */ /* 0x000fe40003f04270 */
[----:B------:R-:W-:-:S05]  /*1c10*/  SHF.R.U32.HI R28, RZ, 0x6, R5 ;  /* 0x00000006ff1c7819 */ /* 0x000fca0000011605 */
[----:B------:R-:W-:-:S06]  /*1c20*/  IMAD.MOV.U32 R27, RZ, RZ, R28 ;  /* 0x000000ffff1b7224 */ /* 0x000fcc00078e001c */
[----:B------:R-:W-:-:S04]  /*1c30*/  @P0 VIADD R0, R0, 0x5f ;  /* 0x0000005f00000836 */ /* 0x000fc80000000000 */
[----:B------:R-:W-:-:S05]  /*1c40*/  @P0 IMAD.HI R0, R0, 0x2aaaaaab, RZ ;  /* 0x2aaaaaab00000827 */ /* 0x000fca00078e02ff */
[----:B------:R-:W-:-:S04]  /*1c50*/  @P0 SHF.R.U32.HI R3, RZ, 0x1f, R0 ;  /* 0x0000001fff030819 */ /* 0x000fc80000011600 */
[----:B------:R-:W-:Y:S02]  /*1c60*/  @P0 LEA.HI.SX32 R27, R0, R3, 0x1c ;  /* 0x00000003001b0211 */ /* 0x000fe400078fe2ff */
[----:B------:R-:W-:Y:S02]  /*1c70*/  PLOP3.LUT P0, PT, PT, PT, PT, 0x80, 0x0 ;  /* 0x000000000000781c */ /* 0x000fe40003f0f070 */
[----:B------:R-:W-:-:S13]  /*1c80*/  ISETP.GT.AND P1, PT, R27, R28, PT ;  /* 0x0000001c1b00720c */ /* 0x000fda0003f24270 */
[----:B------:R-:W-:Y:S05]  /*1c90*/  @!P1 BRA `(.L_x_612) ;  /* 0x00000040008c9947 */ /* 0x000fea0003800000 */
[----:B------:R-:W-:Y:S01]  /*1ca0*/  VIADD R26, R19, 0x1c400 ;  /* 0x0001c400131a7836 */ /* 0x000fe20000000000 */
[----:B------:R-:W-:Y:S04]  /*1cb0*/  BSSY B6, `(.L_x_613) ;  /* 0x0000013000067945 */ /* 0x000fe80003800000 */
[----:B------:R-:W-:-:S13]  /*1cc0*/  LOP3.LUT P0, RZ, R26, 0x3ff, RZ, 0xc0, !PT ;  /* 0x000003ff1aff7812 */ /* 0x000fda000780c0ff */
[----:B------:R-:W-:Y:S05]  /*1cd0*/  @!P0 BRA `(.L_x_614) ;  /* 0x0000000000408947 */ /* 0x000fea0003800000 */
[----:B------:R-:W-:Y:S01]  /*1ce0*/  MOV R14, 0x0 ;  /* 0x00000000000e7802 */ /* 0x000fe20000000f00 */
[----:B------:R-:W-:Y:S01]  /*1cf0*/  ULDC.64 UR4, c[0x4][0x98] ;  /* 0x0100260000047ab9 */ /* 0x000fe20000000a00 */
[----:B------:R-:W-:Y:S01]  /*1d00*/  ULDC.64 UR6, c[0x4][0x30] ;  /* 0x01000c0000067ab9 */ /* 0x000fe20000000a00 */
[----:B------:R-:W-:Y:S02]  /*1d10*/  IMAD.U32 R4, RZ, RZ, UR4 ;  /* 0x00000004ff047e24 */ /* 0x000fe4000f8e00ff */
[----:B------:R-:W-:Y:S01]  /*1d20*/  IMAD.U32 R5, RZ, RZ, UR5 ;  /* 0x00000005ff057e24 */ /* 0x000fe2000f8e00ff */
[----:B------:R-:W0:Y:S01]  /*1d30*/  LDC.64 R14, c[0x4][R14] ;  /* 0x010000000e0e7b82 */ /* 0x000e220000000a00 */
[----:B------:R-:W-:Y:S01]  /*1d40*/  ULDC.64 UR4, c[0x4][0xa0] ;  /* 0x0100280000047ab9 */ /* 0x000fe20000000a00 */
        /* <DEDUP_REMOVED lines=8> */
[----:B0----5:R-:W-:Y:S05]  /*1dd0*/  CALL.ABS.NOINC R14 ;  /* 0x000000000e007343 */ /* 0x021fea0003c00000 */
.L_x_614:
[----:B------:R-:W-:Y:S05]  /*1de0*/  BSYNC B6 ;  /* 0x0000000000067941 */ /* 0x000fea0003800000 */
.L_x_613:
        /* <DEDUP_REMOVED lines=20> */
.L_x_616:
[----:B------:R-:W-:Y:S05]  /*1f30*/  BSYNC B6 ;  /* 0x0000000000067941 */ /* 0x000fea0003800000 */
.L_x_615:
[----:B------:R-:W-:Y:S01]  /*1f40*/  ULDC.64 UR4, c[0x0][0x9f8] ;  /* 0x00027e0000047ab9 */ /* 0x000fe20000000a00 */
[----:B------:R-:W-:Y:S01]  /*1f50*/  IMAD.MOV.U32 R0, RZ, RZ, R213 ;  /* 0x000000ffff007224 */ /* 0x000fe200078e00d5 */
[----:B------:R-:W-:Y:S01]  /*1f60*/  ISETP.NE.U32.AND P0, PT, RZ, UR4, PT ;  /* 0x00000004ff007c0c */ /* 0x000fe2000bf05070 */
[----:B------:R-:W0:Y:S03]  /*1f70*/  LDC.64 R8, c[0x0][0x300] ;  /* 0x0000c000ff087b82 */ /* 0x000e260000000a00 */
[----:B------:R-:W-:Y:S01]  /*1f80*/  ISETP.NE.AND.EX P0, PT, RZ, UR5, PT, P0 ;  /* 0x00000005ff007c0c */ /* 0x000fe2000bf05300 */
[----:B------:R-:W1:Y:S01]  /*1f90*/  S2R R38, SR_TID.X ;  /* 0x0000000000267919 */ /* 0x000e620000002100 */
[----:B------:R-:W2:Y:S01]  /*1fa0*/  S2R R11, SR_TID.X ;  /* 0x00000000000b7919 */ /* 0x000ea20000002100 */
[----:B------:R-:W-:Y:S01]  /*1fb0*/  IMAD.IADD R59, R31, 0x1, R30 ;  /* 0x000000011f3b7824 */ /* 0x000fe200078e021e */
[----:B------:R-:W-:Y:S01]  /*1fc0*/  SHF.R.S32.HI R17, RZ, 0x1f, R16 ;  /* 0x0000001fff117819 */ /* 0x000fe20000011410 */
[----:B------:R-:W3:Y:S08]  /*1fd0*/  LDC.64 R56, c[0x0][0x408] ;  /* 0x00010200ff387b82 */ /* 0x000ef00000000a00 */
[----:B------:R-:W-:Y:S01]  /*1fe0*/  @P0 IADD3 R6, P1, R214, UR4, RZ ;  /* 0x00000004d6060c10 */ /* 0x000fe2000ff3e0ff */
[----:B------:R-:W-:-:S02]  /*1ff0*/  VIADD R62, R16, 0x40 ;  /* 0x00000040103e7836 */ /* 0x000fc40000000000 */
[----:B------:R-:W-:Y:S01]  /*2000*/  VIADD R63, R16, 0x60 ;  /* 0x00000060103f7836 */ /* 0x000fe20000000000 */
[----:B------:R-:W-:Y:S01]  /*2010*/  @P0 IADD3.X R7, R215, UR5, RZ, P1, !PT ;  /* 0x00000005d7070c10 */ /* 0x000fe20008ffe4ff */
[----:B------:R-:W-:Y:S01]  /*2020*/  ULDC.64 UR4, c[0x0][0xa08] ;  /* 0x0002820000047ab9 */ /* 0x000fe20000000a00 */
[----:B------:R-:W4:Y:S03]  /*2030*/  LDC R43, c[0x0][0x3f4] ;  /* 0x0000fd00ff2b7b82 */ /* 0x000f260000000800 */
[----:B------:R3:W4:Y:S01]  /*2040*/  @P0 LDG.E R0, desc[UR40][R6.64] ;  /* 0x0000002806000981 */ /* 0x000722000c1e1900 */
[----:B------:R-:W-:Y:S01]  /*2050*/  SHF.R.S32.HI R33, RZ, 0x1f, R59 ;  /* 0x0000001fff217819 */ /* 0x000fe2000001143b */
[-C--:B0-----:R-:W-:Y:S01]  /*2060*/  IMAD.WIDE.U32 R4, R59, R8.reuse, RZ ;  /* 0x000000083b047225 */ /* 0x081fe200078e00ff */
[----:B------:R-:W-:Y:S02]  /*2070*/  ISETP.NE.U32.AND P0, PT, RZ, UR4, PT ;  /* 0x00000004ff007c0c */ /* 0x000fe4000bf05070 */
[----:B------:R-:W0:Y:S01]  /*2080*/  LDC.64 R14, c[0x0][0x3f8] ;  /* 0x0000fe00ff0e7b82 */ /* 0x000e220000000a00 */
[-C--:B------:R-:W-:Y:S01]  /*2090*/  IMAD R10, R33, R8.reuse, RZ ;  /* 0x00000008210a7224 */ /* 0x080fe200078e02ff */
[----:B------:R-:W-:Y:S01]  /*20a0*/  ISETP.NE.AND.EX P0, PT, RZ, UR5, PT, P0 ;  /* 0x00000005ff007c0c */ /* 0x000fe2000bf05300 */
[----:B------:R-:W-:Y:S01]  /*20b0*/  ULDC.64 UR4, c[0x0][0x308] ;  /* 0x0000c20000047ab9 */ /* 0x000fe20000000a00 */
[----:B------:R-:W-:Y:S01]  /*20c0*/  IMAD.WIDE.U32 R60, R18, R8, R16 ;  /* 0x00000008123c7225 */ /* 0x000fe200078e0010 */
[----:B------:R-:W-:-:S02]  /*20d0*/  SHF.R.S32.HI R23, RZ, 0x1f, R22 ;  /* 0x0000001fff177819 */ /* 0x000fc40000011416 */
[----:B-1----:R-:W-:Y:S01]  /*20e0*/  SHF.R.U32.HI R38, RZ, 0x7, R38 ;  /* 0x00000007ff267819 */ /* 0x002fe20000011626 */
[----:B------:R-:W-:Y:S01]  /*20f0*/  IMAD R3, R59, R9, R10 ;  /* 0x000000093b037224 */ /* 0x000fe200078e020a */
[----:B------:R-:W-:Y:S01]  /*2100*/  SHF.L.U64.HI R66, R8, 0x6, R9 ;  /* 0x0000000608427819 */ /* 0x000fe20000010209 */
[----:B--2---:R-:W-:Y:S01]  /*2110*/  VIADD R11, R11, 0xffffff80 ;  /* 0xffffff800b0b7836 */ /* 0x004fe20000000000 */
[----:B------:R-:W-:Y:S01]  /*2120*/  ISETP.NE.AND P6, PT, R38, 0x1, PT ;  /* 0x000000012600780c */ /* 0x000fe20003fc5270 */
[----:B------:R-:W-:Y:S01]  /*2130*/  IMAD.IADD R5, R5, 0x1, R3 ;  /* 0x0000000105057824 */ /* 0x000fe200078e0203 */
[----:B---3--:R-:W-:Y:S01]  /*2140*/  SHF.L.U64.HI R70, R56, 0x6, R57 ;  /* 0x0000000638467819 */ /* 0x008fe20000010239 */
[----:B------:R-:W-:Y:S01]  /*2150*/  VIADD R10, R16, 0xc0 ;  /* 0x000000c0100a7836 */ /* 0x000fe20000000000 */
[----:B------:R-:W-:Y:S01]  /*2160*/  SHF.R.S32.HI R6, RZ, 0x1f, R11 ;  /* 0x0000001fff067819 */ /* 0x000fe2000001140b */
[----:B------:R-:W-:Y:S01]  /*2170*/  IMAD.WIDE.U32 R4, R211, UR4, R4 ;  /* 0x00000004d3047c25 */ /* 0x000fe2000f8e0004 */
[----:B------:R-:W-:-:S02]  /*2180*/  SHF.R.S32.HI R72, RZ, 0x1f, R216 ;  /* 0x0000001fff487819 */ /* 0x000fc400000114d8 */
[----:B------:R-:W-:Y:S01]  /*2190*/  LEA.HI R36, R6, R11, RZ, 0x2 ;  /* 0x0000000b06247211 */ /* 0x000fe200078f10ff */
[----:B------:R-:W-:Y:S01]  /*21a0*/  IMAD R5, R211, UR5, R5 ;  /* 0x00000005d3057c24 */ /* 0x000fe2000f8e0205 */
[----:B------:R-:W-:Y:S01]  /*21b0*/  ULDC.64 UR4, c[0x0][0x310] ;  /* 0x0000c40000047ab9 */ /* 0x000fe20000000a00 */
[C---:B------:R-:W-:Y:S02]  /*21c0*/  VIADD R64, R16.reuse, 0x80 ;  /* 0x0000008010407836 */ /* 0x040fe40000000000 */
[----:B------:R-:W-:Y:S01]  /*21d0*/  VIADD R65, R16, 0xa0 ;  /* 0x000000a010417836 */ /* 0x000fe20000000000 */
[----:B0-----:R-:W-:Y:S01]  /*21e0*/  SHF.L.U64.HI R68, R14, 0x6, R15 ;  /* 0x000000060e447819 */ /* 0x001fe2000001020f */
[----:B------:R-:W-:Y:S02]  /*21f0*/  IMAD R30, R220, R56, RZ ;  /* 0x00000038dc1e7224 */ /* 0x000fe400078e02ff */
[----:B------:R-:W-:Y:S01]  /*2200*/  VIADD R73, R38, 0x8 ;  /* 0x0000000826497836 */ /* 0x000fe20000000000 */
[----:B------:R-:W-:Y:S01]  /*2210*/  SHF.R.U32.HI R38, RZ, 0x3, R205 ;  /* 0x00000003ff267819 */ /* 0x000fe200000116cd */
[----:B------:R-:W-:-:S02]  /*2220*/  IMAD R39, R18, R57, R30 ;  /* 0x0000003912277224 */ /* 0x000fc400078e021e */
[----:B------:R-:W-:-:S04]  /*2230*/  IMAD.WIDE.U32 R30, R18, R56, R16 ;  /* 0x00000038121e7225 */ /* 0x000fc800078e0010 */
[----:B------:R-:W-:Y:S02]  /*2240*/  IMAD.IADD R31, R39, 0x1, R31 ;  /* 0x00000001271f7824 */ /* 0x000fe400078e021f */
[----:B------:R-:W-:Y:S02]  /*2250*/  IMAD.MOV.U32 R88, RZ, RZ, 0x20 ;  /* 0x00000020ff587424 */ /* 0x000fe400078e00ff */
[----:B------:R-:W-:Y:S02]  /*2260*/  IMAD R75, R9, 0x60, RZ ;  /* 0x00000060094b7824 */ /* 0x000fe400078e02ff */
[----:B------:R-:W-:Y:S02]  /*2270*/  IMAD.SHL.U32 R67, R8, 0x40, RZ ;  /* 0x0000004008437824 */ /* 0x000fe400078e00ff */
[----:B------:R-:W-:Y:S02]  /*2280*/  IMAD.SHL.U32 R69, R14, 0x40, RZ ;  /* 0x000000400e457824 */ /* 0x000fe400078e00ff */
[----:B------:R-:W-:-:S02]  /*2290*/  IMAD R77, R57, 0x60, RZ ;  /* 0x00000060394d7824 */ /* 0x000fc400078e02ff */
[----:B------:R-:W-:Y:S02]  /*22a0*/  IMAD.SHL.U32 R71, R56, 0x40, RZ ;  /* 0x0000004038477824 */ /* 0x000fe400078e00ff */
[----:B-----5:R-:W-:-:S04]  /*22b0*/  IMAD.WIDE.U32 R30, R154, R56, R30 ;  /* 0x000000389a1e7225 */ /* 0x020fc800078e001e */
[----:B----4-:R-:W-:Y:S01]  /*22c0*/  IMAD.SHL.U32 R74, R43, 0x2, RZ ;  /* 0x000000022b4a7824 */ /* 0x010fe200078e00ff */
[----:B------:R-:W-:Y:S02]  /*22d0*/  SHF.R.S32.HI R3, RZ, 0x1f, R0 ;  /* 0x0000001fff037819 */ /* 0x000fe40000011400 */
[----:B------:R-:W-:Y:S02]  /*22e0*/  SEL R21, R0, RZ, !P0 ;  /* 0x000000ff00157207 */ /* 0x000fe40004000000 */
[----:B------:R-:W-:Y:S01]  /*22f0*/  SEL R20, R3, RZ, !P0 ;  /* 0x000000ff03147207 */ /* 0x000fe20004000000 */
[----:B------:R-:W-:Y:S02]  /*2300*/  IMAD R3, R220, R8, RZ ;  /* 0x00000008dc037224 */ /* 0x000fe400078e02ff */
[----:B------:R-:W-:-:S04]  /*2310*/  IMAD.WIDE.U32 R4, R21, UR4, R4 ;  /* 0x0000000415047c25 */ /* 0x000fc8000f8e0004 */
[----:B------:R-:W-:Y:S02]  /*2320*/  IMAD R0, R20, UR4, RZ ;  /* 0x0000000414007c24 */ /* 0x000fe4000f8e02ff */
[----:B------:R-:W-:Y:S01]  /*2330*/  IMAD R13, R18, R9, R3 ;  /* 0x00000009120d7224 */ /* 0x000fe200078e0203 */
[----:B------:R-:W-:Y:S01]  /*2340*/  IADD3 R3, P2, R4, R60, RZ ;  /* 0x0000003c04037210 */ /* 0x000fe20007f5e0ff */
[----:B------:R-:W-:Y:S01]  /*2350*/  IMAD R11, R21, UR5, R0 ;  /* 0x00000005150b7c24 */ /* 0x000fe2000f8e0200 */
[----:B------:R-:W-:Y:S05]  /*2360*/  @!P6 WARPSYNC.ALL ;  /* 0x000000000000e948 */ /* 0x000fea0003800000 */
[C---:B------:R-:W-:Y:S01]  /*2370*/  VIADD R0, R16.reuse, 0x20 ;  /* 0x0000002010007836 */ /* 0x040fe20000000000 */
[----:B------:R-:W-:Y:S01]  /*2380*/  ULDC UR4, c[0x0][0x320] ;  /* 0x0000c80000047ab9 */ /* 0x000fe20000000800 */
[----:B------:R-:W-:Y:S01]  /*2390*/  IMAD.IADD R60, R5, 0x1, R11 ;  /* 0x00000001053c7824 */ /* 0x000fe200078e020b */
[----:B------:R-:W-:Y:S01]  /*23a0*/  @!P6 BAR.SYNC.DEFER_BLOCKING 0x9, 0x100 ;  /* 0x024400000000eb1d */ /* 0x000fe20000010000 */
[C---:B------:R-:W-:Y:S01]  /*23b0*/  ISETP.GE.AND P0, PT, R16.reuse, UR4, PT ;  /* 0x0000000410007c0c */ /* 0x040fe2000bf06270 */
[----:B------:R-:W-:Y:S01]  /*23c0*/  VIADD R11, R16, 0xe0 ;  /* 0x000000e0100b7836 */ /* 0x000fe20000000000 */
[----:B------:R-:W-:Y:S01]  /*23d0*/  ISETP.GE.AND P1, PT, R0, UR4, PT ;  /* 0x0000000400007c0c */ /* 0x000fe2000bf26270 */
[----:B------:R-:W-:Y:S01]  /*23e0*/  IMAD.WIDE.U32 R8, R8, 0x60, RZ ;  /* 0x0000006008087825 */ /* 0x000fe200078e00ff */
[----:B------:R-:W-:Y:S01]  /*23f0*/  SEL R6, RZ, 0x1, P0 ;  /* 0x00000001ff067807 */ /* 0x000fe20000000000 */
[----:B------:R-:W-:Y:S01]  /*2400*/  ULDC.64 UR6, c[0x0][0x330] ;  /* 0x0000cc0000067ab9 */ /* 0x000fe20000000a00 */
[----:B------:R-:W-:Y:S01]  /*2410*/  SEL R7, RZ, 0xffffffff, P1 ;  /* 0xffffffffff077807 */ /* 0x000fe20000800000 */
[----:B------:R-:W-:Y:S01]  /*2420*/  IMAD.IADD R75, R9, 0x1, R75 ;  /* 0x00000001094b7824 */ /* 0x000fe200078e024b */
[----:B------:R-:W-:-:S02]  /*2430*/  IADD3.X R61, R60, R61, R13, P2, !PT ;  /* 0x0000003d3c3d7210 */ /* 0x000fc400017fe40d */
[----:B------:R-:W-:Y:S01]  /*2440*/  ISETP.GE.AND P1, PT, R62, UR4, PT ;  /* 0x000000043e007c0c */ /* 0x000fe2000bf26270 */
[----:B------:R-:W-:Y:S01]  /*2450*/  IMAD.SHL.U32 R7, R7, 0x2, RZ ;  /* 0x0000000207077824 */ /* 0x000fe200078e00ff */
[----:B------:R-:W-:Y:S02]  /*2460*/  ISETP.GE.AND P2, PT, R63, UR4, PT ;  /* 0x000000043f007c0c */ /* 0x000fe4000bf46270 */
[----:B------:R-:W-:Y:S02]  /*2470*/  ISETP.GE.AND P0, PT, R10, UR4, PT ;  /* 0x000000040a007c0c */ /* 0x000fe4000bf06270 */
[----:B------:R-:W-:Y:S02]  /*2480*/  ISETP.GE.AND P3, PT, R11, UR4, PT ;  /* 0x000000040b007c0c */ /* 0x000fe4000bf66270 */
[----:B------:R-:W-:Y:S01]  /*2490*/  LOP3.LUT R10, R7, 0x2, R6, 0xe2, !PT ;  /* 0x00000002070a7812 */ /* 0x000fe200078ee206 */
[----:B------:R-:W-:Y:S01]  /*24a0*/  IMAD.WIDE.U32 R6, R211, UR6, R16 ;  /* 0x00000006d3067c25 */ /* 0x000fe2000f8e0010 */
[----:B------:R-:W-:-:S02]  /*24b0*/  SEL R11, RZ, 0x4, P1 ;  /* 0x00000004ff0b7807 */ /* 0x000fc40000800000 */
[----:B------:R-:W-:Y:S01]  /*24c0*/  SEL R12, RZ, 0x8, P2 ;  /* 0x00000008ff0c7807 */ /* 0x000fe20001000000 */
[----:B------:R-:W-:Y:S01]  /*24d0*/  IMAD R7, R211, UR7, R7 ;  /* 0x00000007d3077c24 */ /* 0x000fe2000f8e0207 */
[----:B------:R-:W-:Y:S02]  /*24e0*/  ISETP.GE.AND P1, PT, R64, UR4, PT ;  /* 0x0000000440007c0c */ /* 0x000fe4000bf26270 */
[----:B------:R-:W-:Y:S01]  /*24f0*/  ISETP.GE.AND P2, PT, R65, UR4, PT ;  /* 0x0000000441007c0c */ /* 0x000fe2000bf46270 */
[----:B------:R-:W-:Y:S01]  /*2500*/  ULDC.64 UR4, c[0x0][0x338] ;  /* 0x0000ce0000047ab9 */ /* 0x000fe20000000a00 */
[----:B------:R-:W-:Y:S01]  /*2510*/  LOP3.LUT R10, R12, R10, R11, 0xfe, !PT ;  /* 0x0000000a0c0a7212 */ /* 0x000fe200078efe0b */
[----:B------:R-:W-:Y:S01]  /*2520*/  IMAD R13, R20, UR4, RZ ;  /* 0x00000004140d7c24 */ /* 0x000fe2000f8e02ff */
[----:B------:R-:W-:Y:S01]  /*2530*/  SEL R11, RZ, 0x10, P1 ;  /* 0x00000010ff0b7807 */ /* 0x000fe20000800000 */
[C---:B------:R-:W-:Y:S01]  /*2540*/  IMAD.WIDE.U32 R6, R21.reuse, UR4, R6 ;  /* 0x0000000415067c25 */ /* 0x040fe2000f8e0006 */
[----:B------:R-:W-:Y:S01]  /*2550*/  SEL R12, RZ, 0x20, P2 ;  /* 0x00000020ff0c7807 */ /* 0x000fe20001000000 */
[----:B------:R-:W-:Y:S01]  /*2560*/  ULDC UR4, c[0x0][0x2f4] ;  /* 0x0000bd0000047ab9 */ /* 0x000fe20000000800 */
[----:B------:R-:W-:Y:S01]  /*2570*/  IADD3 R58, P1, R18, R59, RZ ;  /* 0x0000003b123a7210 */ /* 0x000fe20007f3e0ff */
[----:B------:R-:W-:Y:S01]  /*2580*/  IMAD R41, R21, UR5, R13 ;  /* 0x0000000515297c24 */ /* 0x000fe2000f8e020d */
[----:B------:R-:W-:Y:S01]  /*2590*/  LOP3.LUT R11, R12, R10, R11, 0xfe, !PT ;  /* 0x0000000a0c0b7212 */ /* 0x000fe200078efe0b */
[----:B------:R-:W-:Y:S01]  /*25a0*/  IMAD.WIDE.U32 R20, R18, R56, R22 ;  /* 0x0000003812147225 */ /* 0x000fe200078e0016 */
[----:B------:R-:W-:-:S02]  /*25b0*/  SEL R10, RZ, 0x40, P0 ;  /* 0x00000040ff0a7807 */ /* 0x000fc40000000000 */
[----:B------:R-:W-:Y:S01]  /*25c0*/  ISETP.GE.AND P0, PT, R16, R43, PT ;  /* 0x0000002b1000720c */ /* 0x000fe20003f06270 */
[----:B------:R-:W-:Y:S01]  /*25d0*/  IMAD.IADD R21, R21, 0x1, R39 ;  /* 0x0000000115157824 */ /* 0x000fe200078e0227 */
[----:B------:R-:W-:Y:S01]  /*25e0*/  SHF.R.S32.HI R39, RZ, 0x1f, R36 ;  /* 0x0000001fff277819 */ /* 0x000fe20000011424 */
[----:B------:R-:W-:Y:S01]  /*25f0*/  IMAD.WIDE.U32 R12, R18, R14, R16 ;  /* 0x0000000e120c7225 */ /* 0x000fe200078e0010 */
[----:B------:R-:W-:Y:S02]  /*2600*/  LOP3.LUT R94, R11, R10, RZ, 0xfc, !PT ;  /* 0x0000000a0b5e7212 */ /* 0x000fe400078efcff */
[----:B------:R-:W-:Y:S01]  /*2610*/  LEA.HI R39, R39, R18, RZ, 0x3 ;  /* 0x0000001227277211 */ /* 0x000fe200078f18ff */
[CC--:B------:R-:W-:Y:S01]  /*2620*/  IMAD R10, R220.reuse, R14.reuse, RZ ;  /* 0x0000000edc0a7224 */ /* 0x0c0fe200078e02ff */
[----:B------:R-:W-:Y:S01]  /*2630*/  SEL R35, R43, RZ, P0 ;  /* 0x000000ff2b237207 */ /* 0x000fe20000000000 */
[----:B------:R-:W-:Y:S01]  /*2640*/  IMAD.X R59, R220, 0x1, R33, P1 ;  /* 0x00000001dc3b7824 */ /* 0x000fe200008e0621 */
[----:B------:R-:W-:Y:S01]  /*2650*/  LOP3.LUT R39, R39, 0xfffffff8, RZ, 0xc0, !PT ;  /* 0xfffffff827277812 */ /* 0x000fe200078ec0ff */
[C---:B------:R-:W-:Y:S01]  /*2660*/  IMAD R37, R18.reuse, R15, R10 ;  /* 0x0000000f12257224 */ /* 0x040fe200078e020a */
[----:B------:R-:W-:Y:S01]  /*2670*/  SEL R93, RZ, 0xffffff80, P3 ;  /* 0xffffff80ff5d7807 */ /* 0x000fe20001800000 */
[----:B------:R-:W-:Y:S01]  /*2680*/  IMAD.WIDE.U32 R10, R18, R14, R22 ;  /* 0x0000000e120a7225 */ /* 0x000fe200078e0016 */
[----:B------:R-:W-:-:S02]  /*2690*/  ISETP.GE.AND P2, PT, R0, UR4, PT ;  /* 0x0000000400007c0c */ /* 0x000fc4000bf46270 */
[----:B------:R-:W-:Y:S01]  /*26a0*/  LOP3.LUT R93, R94, 0x80, R93, 0xc8, !PT ;  /* 0x000000805e5d7812 */ /* 0x000fe200078ec85d */
[----:B------:R-:W-:Y:S01]  /*26b0*/  IMAD.IADD R35, R16, 0x1, R35 ;  /* 0x0000000110237824 */ /* 0x000fe200078e0223 */
[----:B------:R-:W-:Y:S01]  /*26c0*/  LOP3.LUT R94, R94, 0x40, RZ, 0xc0, !PT ;  /* 0x000000405e5e7812 */ /* 0x000fe200078ec0ff */
[----:B------:R-:W-:Y:S02]  /*26d0*/  IMAD.IADD R39, R18, 0x1, -R39 ;  /* 0x0000000112277824 */ /* 0x000fe400078e0a27 */
[----:B------:R-:W-:Y:S01]  /*26e0*/  IMAD.IADD R11, R11, 0x1, R37 ;  /* 0x000000010b0b7824 */ /* 0x000fe200078e0225 */
[----:B------:R-:W-:Y:S01]  /*26f0*/  SHF.R.S32.HI R32, RZ, 0x1f, R35 ;  /* 0x0000001fff207819 */ /* 0x000fe20000011423 */
[----:B------:R-:W-:Y:S01]  /*2700*/  IMAD.IADD R13, R37, 0x1, R13 ;  /* 0x00000001250d7824 */ /* 0x000fe200078e020d */
[----:B------:R-:W-:Y:S01]  /*2710*/  SHF.R.S32.HI R37, RZ, 0x1f, R154 ;  /* 0x0000001fff257819 */ /* 0x000fe2000001149a */
[----:B------:R-:W-:Y:S01]  /*2720*/  IMAD.SHL.U32 R82, R39, 0x40, RZ ;  /* 0x0000004027527824 */ /* 0x000fe200078e00ff */
[----:B------:R-:W-:Y:S01]  /*2730*/  LEA.HI R32, R32, R35, RZ, 0x3 ;  /* 0x0000002320207211 */ /* 0x000fe200078f18ff */
[----:B------:R-:W-:Y:S01]  /*2740*/  IMAD R35, R15, 0x60, RZ ;  /* 0x000000600f237824 */ /* 0x000fe200078e02ff */
[----:B------:R-:W-:Y:S01]  /*2750*/  LOP3.LUT P1, RZ, R39, 0x4, RZ, 0xc0, !PT ;  /* 0x0000000427ff7812 */ /* 0x000fe2000782c0ff */
[C---:B------:R-:W-:Y:S01]  /*2760*/  IMAD R34, R37.reuse, R14, RZ ;  /* 0x0000000e25227224 */ /* 0x040fe200078e02ff */
[----:B------:R-:W-:Y:S01]  /*2770*/  LOP3.LUT R82, R82, 0x1c0, RZ, 0xc0, !PT ;  /* 0x000001c052527812 */ /* 0x000fe200078ec0ff */
[----:B------:R-:W-:Y:S01]  /*2780*/  IMAD R37, R37, R56, RZ ;  /* 0x0000003825257224 */ /* 0x000fe200078e02ff */
[----:B------:R-:W-:Y:S01]  /*2790*/  LOP3.LUT R33, R205, 0x38, R32, 0xf8, !PT ;  /* 0x00000038cd217812 */ /* 0x000fe200078ef820 */
[C---:B------:R-:W-:Y:S01]  /*27a0*/  IMAD R79, R154.reuse, R15, R34 ;  /* 0x0000000f9a4f7224 */ /* 0x040fe200078e0222 */
[----:B------:R-:W-:Y:S01]  /*27b0*/  SHF.R.U32.HI R85, RZ, 0x3, R82 ;  /* 0x00000003ff557819 */ /* 0x000fe20000011652 */
[----:B------:R-:W-:Y:S01]  /*27c0*/  IMAD.WIDE.U32 R10, R154, R14, R10 ;  /* 0x0000000e9a0a7225 */ /* 0x000fe200078e000a */
[----:B------:R-:W-:-:S02]  /*27d0*/  LOP3.LUT R34, R82, 0x18, R16, 0xf8, !PT ;  /* 0x0000001852227812 */ /* 0x000fc400078ef810 */
[----:B------:R-:W-:Y:S01]  /*27e0*/  LOP3.LUT R33, R33, R38, RZ, 0x3c, !PT ;  /* 0x0000002621217212 */ /* 0x000fe200078e3cff */
[----:B------:R-:W-:Y:S01]  /*27f0*/  IMAD.WIDE.U32 R12, R154, R14, R12 ;  /* 0x0000000e9a0c7225 */ /* 0x000fe200078e000c */
[--C-:B------:R-:W-:Y:S02]  /*2800*/  SHF.R.S32.HI R83, RZ, 0x3, R32.reuse ;  /* 0x00000003ff537819 */ /* 0x100fe40000011420 */
[----:B------:R-:W-:Y:S01]  /*2810*/  LOP3.LUT R84, R32, 0xfffffff8, RZ, 0xc0, !PT ;  /* 0xfffffff820547812 */ /* 0x000fe200078ec0ff */
[----:B------:R-:W-:Y:S01]  /*2820*/  IMAD.IADD R87, R208, 0x1, R33 ;  /* 0x00000001d0577824 */ /* 0x000fe200078e0221 */
[----:B------:R-:W-:Y:S01]  /*2830*/  LOP3.LUT R32, R82, 0x38, R32, 0xf8, !PT ;  /* 0x0000003852207812 */ /* 0x000fe200078ef820 */
[----:B------:R-:W-:Y:S01]  /*2840*/  IMAD R37, R154, R57, R37 ;  /* 0x000000399a257224 */ /* 0x000fe200078e0225 */
[----:B------:R-:W-:Y:S01]  /*2850*/  LOP3.LUT R89, R34, R85, RZ, 0x3c, !PT ;  /* 0x0000005522597212 */ /* 0x000fe200078e3cff */
[----:B------:R-:W-:Y:S01]  /*2860*/  IMAD.WIDE.U32 R20, R154, R56, R20 ;  /* 0x000000389a147225 */ /* 0x000fe200078e0014 */
[----:B------:R-:W-:-:S02]  /*2870*/  SEL R88, R88, 0xffffffe0, !P1 ;  /* 0xffffffe058587807 */ /* 0x000fc40004800000 */
[----:B------:R-:W-:Y:S01]  /*2880*/  LOP3.LUT R33, R32, R85, RZ, 0x3c, !PT ;  /* 0x0000005520217212 */ /* 0x000fe200078e3cff */
[----:B------:R-:W-:Y:S01]  /*2890*/  IMAD.WIDE.U32 R14, R14, 0x60, RZ ;  /* 0x000000600e0e7825 */ /* 0x000fe200078e00ff */
[----:B------:R-:W-:Y:S02]  /*28a0*/  SHF.R.S32.HI R86, RZ, 0x1f, R84 ;  /* 0x0000001fff567819 */ /* 0x000fe40000011454 */
[----:B------:R-:W-:Y:S01]  /*28b0*/  ISETP.GE.AND P1, PT, R16, UR4, PT ;  /* 0x0000000410007c0c */ /* 0x000fe2000bf26270 */
[----:B------:R-:W-:-:S04]  /*28c0*/  IMAD.WIDE.U32 R56, R56, 0x60, RZ ;  /* 0x0000006038387825 */ /* 0x000fc800078e00ff */
[----:B------:R-:W-:Y:S02]  /*28d0*/  IMAD R89, R206, 0x200, R89 ;  /* 0x00000200ce597824 */ /* 0x000fe400078e0259 */
[----:B------:R-:W-:Y:S02]  /*28e0*/  IMAD.IADD R78, R11, 0x1, R79 ;  /* 0x000000010b4e7824 */ /* 0x000fe400078e024f */
[----:B------:R-:W-:Y:S02]  /*28f0*/  IMAD.IADD R76, R15, 0x1, R35 ;  /* 0x000000010f4c7824 */ /* 0x000fe400078e0223 */
[----:B------:R-:W-:Y:S02]  /*2900*/  IMAD.IADD R77, R57, 0x1, R77 ;  /* 0x00000001394d7824 */ /* 0x000fe400078e024d */
[----:B------:R-:W-:Y:S02]  /*2910*/  IMAD.IADD R79, R79, 0x1, R13 ;  /* 0x000000014f4f7824 */ /* 0x000fe400078e020d */
[----:B------:R-:W-:-:S02]  /*2920*/  IMAD.IADD R80, R21, 0x1, R37 ;  /* 0x0000000115507824 */ /* 0x000fc400078e0225 */
[----:B------:R-:W-:Y:S02]  /*2930*/  IMAD.IADD R81, R37, 0x1, R31 ;  /* 0x0000000125517824 */ /* 0x000fe400078e021f */
[----:B------:R-:W-:Y:S02]  /*2940*/  IMAD R90, R206, 0x200, R33 ;  /* 0x00000200ce5a7824 */ /* 0x000fe400078e0221 */
[----:B------:R-:W-:Y:S02]  /*2950*/  IMAD.IADD R91, R88, 0x1, R89 ;  /* 0x00000001585b7824 */ /* 0x000fe400078e0259 */
[----:B------:R-:W-:-:S07]  /*2960*/  IMAD.IADD R92, R7, 0x1, R41 ;  /* 0x00000001075c7824 */ /* 0x000fce00078e0229 */
.L_x_664:
[----:B------:R-:W-:Y:S01]  /*2970*/  VIADD R45, R27, 0xffffffff ;  /* 0xffffffff1b2d7836 */ /* 0x000fe20000000000 */
[----:B0-----:R-:W0:Y:S01]  /*2980*/  LDC.64 R98, c[0x0][0x2e8] ;  /* 0x0000ba00ff627b82 */ /* 0x001e220000000a00 */
[----:B------:R-:W-:Y:S01]  /*2990*/  IMAD R103, R2, 0x1800, R91 ;  /* 0x0000180002677824 */ /* 0x000fe200078e025b */
[----:B------:R-:W-:Y:S05]  /*29a0*/  YIELD ;  /* 0x0000000000007946 */ /* 0x000fea0003800000 */
[----:B------:R-:W-:Y:S01]  /*29b0*/  SHF.R.S32.HI R39, RZ, 0x1f, R45 ;  /* 0x0000001fff277819 */ /* 0x000fe2000001142d */
[-C--:B------:R-:W-:Y:S01]  /*29c0*/  IMAD R27, R75, R45.reuse, RZ ;  /* 0x0000002d4b1b7224 */ /* 0x080fe200078e02ff */
[----:B------:R-:W1:Y:S01]  /*29d0*/  LDC R102, c[0x0][0x3f4] ;  /* 0x0000fd00ff667b82 */ /* 0x000e620000000800 */
[----:B------:R-:W-:Y:S01]  /*29e0*/  IMAD.WIDE.U32 R100, R8, R45, RZ ;  /* 0x0000002d08647225 */ /* 0x000fe200078e00ff */
[----:B------:R-:W-:Y:S03]  /*29f0*/  BSSY B0, `(.L_x_617) ;  /* 0x00002cf000007945 */ /* 0x000fe60003800000 */
[----:B------:R-:W-:Y:S01]  /*2a00*/  IMAD R33, R39, R8, R27 ;  /* 0x0000000827217224 */ /* 0x000fe200078e021b */
[----:B------:R-:W-:Y:S01]  /*2a10*/  IADD3 R27, P3, P4, R3, R100, R67 ;  /* 0x00000064031b7210 */ /* 0x000fe20007c7e043 */
[----:B------:R-:W-:-:S02]  /*2a20*/  IMAD R103, R103, 0x2, R26 ;  /* 0x0000000267677824 */ /* 0x000fc400078e021a */
[----:B------:R-:W-:-:S05]  /*2a30*/  IMAD.IADD R50, R101, 0x1, R33 ;  /* 0x0000000165327824 */ /* 0x000fca00078e0221 */
[----:B------:R-:W-:Y:S02]  /*2a40*/  IADD3.X R32, R61, R50, R66, P3, P4 ;  /* 0x000000323d207210 */ /* 0x000fe40001fe8442 */
[----:B------:R-:W-:-:S04]  /*2a50*/  IADD3 R33, P4, R3, R100, RZ ;  /* 0x0000006403217210 */ /* 0x000fc80007f9e0ff */
[-C--:B0-----:R-:W-:Y:S01]  /*2a60*/  LEA R42, P3, R33, R98.reuse, 0x1 ;  /* 0x00000062212a7211 */ /* 0x081fe200078608ff */
[----:B------:R-:W-:Y:S01]  /*2a70*/  IMAD.X R34, R50, 0x1, R61, P4 ;  /* 0x0000000132227824 */ /* 0x000fe200020e063d */
[----:B------:R-:W-:-:S04]  /*2a80*/  LEA R40, P4, R27, R98, 0x1 ;  /* 0x000000621b287211 */ /* 0x000fc800078808ff */
[-C--:B------:R-:W-:Y:S02]  /*2a90*/  LEA.HI.X R43, R33, R99.reuse, R34, 0x1, P3 ;  /* 0x00000063212b7211 */ /* 0x080fe400018f0c22 */
[----:B-1----:R-:W-:Y:S02]  /*2aa0*/  ISETP.GE.AND P3, PT, R102, 0x1, PT ;  /* 0x000000016600780c */ /* 0x002fe40003f66270 */
[----:B------:R-:W-:Y:S01]  /*2ab0*/  LEA.HI.X R41, R27, R99, R32, 0x1, P4 ;  /* 0x000000631b297211 */ /* 0x000fe200020f0c20 */
[----:B------:R-:W-:Y:S01]  /*2ac0*/  IMAD R27, R2, 0x1800, R89 ;  /* 0x00001800021b7824 */ /* 0x000fe200078e0259 */
[----:B------:R-:W-:-:S03]  /*2ad0*/  ISETP.GT.AND P4, PT, R45, R28, PT ;  /* 0x0000001c2d00720c */ /* 0x000fc60003f84270 */
[----:B------:R-:W-:Y:S01]  /*2ae0*/  IMAD R104, R27, 0x2, R26 ;  /* 0x000000021b687824 */ /* 0x000fe200078e021a */
[----:B------:R-:W-:Y:S01]  /*2af0*/  P2R R96, PR, RZ, 0x10 ;  /* 0x00000010ff607803 */ /* 0x000fe20000000000 */
[----:B------:R-:W-:-:S04]  /*2b00*/  IMAD.MOV.U32 R27, RZ, RZ, R45 ;  /* 0x000000ffff1b7224 */ /* 0x000fc800078e002d */
[----:B------:R-:W-:Y:S05]  /*2b10*/  @!P3 BRA `(.L_x_618) ;  /* 0x000000280088b947 */ /* 0x000fea0003800000 */
[----:B------:R-:W-:Y:S01]  /*2b20*/  ULDC.U8 UR4, c[0x0][0x410] ;  /* 0x0001040000047ab9 */ /* 0x000fe20000000000 */
[-C--:B------:R-:W-:Y:S01]  /*2b30*/  IMAD R33, R76, R45.reuse, RZ ;  /* 0x0000002d4c217224 */ /* 0x080fe200078e02ff */
[----:B------:R-:W-:Y:S01]  /*2b40*/  ISETP.NE.AND P3, PT, RZ, UR4, PT ;  /* 0x00000004ff007c0c */ /* 0x000fe2000bf65270 */
[-C--:B------:R-:W-:Y:S02]  /*2b50*/  IMAD R35, R77, R45.reuse, RZ ;  /* 0x0000002d4d237224 */ /* 0x080fe400078e02ff */
[C---:B------:R-:W-:Y:S02]  /*2b60*/  IMAD R37, R39.reuse, R14, R33 ;  /* 0x0000000e27257224 */ /* 0x040fe400078e0221 */
[----:B------:R-:W-:Y:S02]  /*2b70*/  IMAD R39, R39, R56, R35 ;  /* 0x0000003827277224 */ /* 0x000fe400078e0223 */
[----:B------:R-:W-:Y:S02]  /*2b80*/  IMAD R97, R27, -0x60, R24 ;  /* 0xffffffa01b617824 */ /* 0x000fe400078e0218 */
[----:B------:R-:W-:-:S03]  /*2b90*/  IMAD.WIDE.U32 R32, R14, R45, RZ ;  /* 0x0000002d0e207225 */ /* 0x000fc600078e00ff */
[----:B------:R-:W-:Y:S01]  /*2ba0*/  VIMNMX R97, R97, 0x60, PT ;  /* 0x0000006061617848 */ /* 0x000fe20003fe0100 */
[----:B------:R-:W-:-:S04]  /*2bb0*/  IMAD.WIDE.U32 R34, R56, R45, RZ ;  /* 0x0000002d38227225 */ /* 0x000fc800078e00ff */
[----:B------:R-:W-:Y:S02]  /*2bc0*/  IMAD.IADD R95, R33, 0x1, R37 ;  /* 0x00000001215f7824 */ /* 0x000fe400078e0225 */
[----:B------:R-:W-:Y:S01]  /*2bd0*/  IMAD.IADD R105, R35, 0x1, R39 ;  /* 0x0000000123697824 */ /* 0x000fe200078e0227 */
[----:B------:R-:W-:Y:S06]  /*2be0*/  @!P3 BRA `(.L_x_619) ;  /* 0x0000001000f0b947 */ /* 0x000fec0003800000 */
[----:B------:R-:W-:Y:S01]  /*2bf0*/  ISETP.GE.AND P4, PT, R18, R97, PT ;  /* 0x000000611200720c */ /* 0x000fe20003f86270 */
[----:B------:R-:W-:Y:S01]  /*2c00*/  BSSY B1, `(.L_x_620) ;  /* 0x000001e000017945 */ /* 0x000fe20003800000 */
        /* <DEDUP_REMOVED lines=8> */
[----:B------:R-:W-:Y:S06]  /*2c90*/  @P4 BRA `(.L_x_621) ;  /* 0x0000000000504947 */ /* 0x000fec0003800000 */
[----:B------:R-:W-:Y:S01]  /*2ca0*/  IADD3 R50, P3, R10, R32, RZ ;  /* 0x000000200a327210 */ /* 0x000fe20007f7e0ff */
[----:B------:R-:W-:Y:S01]  /*2cb0*/  ULDC.64 UR4, c[0x0][0x3e8] ;  /* 0x0000fa0000047ab9 */ /* 0x000fe20000000a00 */
[----:B------:R-:W-:Y:S02]  /*2cc0*/  CS2R R52, SRZ ;  /* 0x0000000000347805 */ /* 0x000fe4000001ff00 */
[----:B------:R-:W-:Y:S01]  /*2cd0*/  CS2R R54, SRZ ;  /* 0x0000000000367805 */ /* 0x000fe2000001ff00 */
[----:B------:R-:W-:Y:S01]  /*2ce0*/  IMAD.X R51, R95, 0x1, R78, P3 ;  /* 0x000000015f337824 */ /* 0x000fe200018e064e */
[----:B------:R-:W-:-:S05]  /*2cf0*/  IADD3 R48, P3, R20, R34, RZ ;  /* 0x0000002214307210 */ /* 0x000fca0007f7e0ff */
[----:B------:R-:W-:Y:S01]  /*2d00*/  IMAD.X R49, R105, 0x1, R80, P3 ;  /* 0x0000000169317824 */ /* 0x000fe200018e0650 */
[----:B------:R-:W-:-:S04]  /*2d10*/  LEA R98, P3, R50, UR4, 0x1 ;  /* 0x0000000432627c11 */ /* 0x000fc8000f8608ff */
[----:B------:R-:W-:Y:S01]  /*2d20*/  LEA.HI.X R99, R50, UR5, R51, 0x1, P3 ;  /* 0x0000000532637c11 */ /* 0x000fe200098f0c33 */
[----:B------:R-:W-:Y:S02]  /*2d30*/  ULDC.64 UR4, c[0x0][0x400] ;  /* 0x0001000000047ab9 */ /* 0x000fe40000000a00 */
[----:B------:R-:W-:-:S04]  /*2d40*/  LEA R100, P3, R48, UR4, 0x1 ;  /* 0x0000000430647c11 */ /* 0x000fc8000f8608ff */
[----:B------:R-:W-:Y:S02]  /*2d50*/  LEA.HI.X R101, R48, UR5, R49, 0x1, P3 ;  /* 0x0000000530657c11 */ /* 0x000fe400098f0c31 */
[----:B------:R-:W-:Y:S02]  /*2d60*/  ISETP.GE.AND P3, PT, R22, R102, PT ;  /* 0x000000661600720c */ /* 0x000fe40003f66270 */
[----:B------:R-:W-:Y:S02]  /*2d70*/  CS2R R50, SRZ ;  /* 0x0000000000327805 */ /* 0x000fe4000001ff00 */
[----:B------:R-:W-:-:S09]  /*2d80*/  CS2R R48, SRZ ;  /* 0x0000000000307805 */ /* 0x000fd2000001ff00 */
[----:B------:R0:W5:Y:S04]  /*2d90*/  @!P3 LDG.E.64 R52, desc[UR40][R98.64] ;  /* 0x000000286234b981 */ /* 0x000168000c1e1b00 */
[----:B------:R0:W5:Y:S01]  /*2da0*/  @!P3 LDG.E.64 R54, desc[UR40][R100.64] ;  /* 0x000000286436b981 */ /* 0x000162000c1e1b00 */
[----:B------:R-:W-:-:S13]  /*2db0*/  ISETP.GE.AND P3, PT, R202, R102, PT ;  /* 0x00000066ca00720c */ /* 0x000fda0003f66270 */
[----:B------:R0:W5:Y:S04]  /*2dc0*/  @!P3 LDG.E.64 R50, desc[UR40][R98.64+0x20] ;  /* 0x000020286232b981 */ /* 0x000168000c1e1b00 */
[----:B------:R0:W5:Y:S02]  /*2dd0*/  @!P3 LDG.E.64 R48, desc[UR40][R100.64+0x20] ;  /* 0x000020286430b981 */ /* 0x000164000c1e1b00 */
.L_x_621:
[----:B------:R-:W-:Y:S05]  /*2de0*/  BSYNC B1 ;  /* 0x0000000000017941 */ /* 0x000fea0003800000 */
.L_x_620:
[----:B------:R-:W-:Y:S01]  /*2df0*/  ISETP.GE.AND P5, PT, R216, R97, PT ;  /* 0x00000061d800720c */ /* 0x000fe20003fa6270 */
[----:B------:R-:W-:Y:S01]  /*2e00*/  BSSY B1, `(.L_x_622) ;  /* 0x0000018000017945 */ /* 0x000fe20003800000 */
[----:B0----5:R-:W-:Y:S02]  /*2e10*/  IMAD.MOV.U32 R98, RZ, RZ, R50 ;  /* 0x000000ffff627224 */ /* 0x021fe400078e0032 */
[----:B------:R-:W-:-:S09]  /*2e20*/  IMAD.MOV.U32 R99, RZ, RZ, R51 ;  /* 0x000000ffff637224 */ /* 0x000fd200078e0033 */
[----:B------:R-:W-:Y:S05]  /*2e30*/  @P5 BRA `(.L_x_623) ;  /* 0x0000000000505947 */ /* 0x000fea0003800000 */
[----:B------:R-:W-:Y:S01]  /*2e40*/  IADD3 R33, P3, P6, R10, R32, R69 ;  /* 0x000000200a217210 */ /* 0x000fe20007e7e045 */
[----:B------:R-:W-:Y:S01]  /*2e50*/  ULDC.64 UR4, c[0x0][0x3e8] ;  /* 0x0000fa0000047ab9 */ /* 0x000fe20000000a00 */
[----:B------:R-:W-:Y:S02]  /*2e60*/  CS2R R44, SRZ ;  /* 0x00000000002c7805 */ /* 0x000fe4000001ff00 */
[----:B------:R-:W-:Y:S02]  /*2e70*/  CS2R R46, SRZ ;  /* 0x00000000002e7805 */ /* 0x000fe4000001ff00 */
[----:B------:R-:W-:Y:S02]  /*2e80*/  IADD3.X R38, R78, R95, R68, P3, P6 ;  /* 0x0000005f4e267210 */ /* 0x000fe40001fec444 */
[----:B------:R-:W-:-:S04]  /*2e90*/  IADD3 R35, P3, P6, R20, R34, R71 ;  /* 0x0000002214237210 */ /* 0x000fc80007e7e047 */
[----:B------:R-:W-:Y:S02]  /*2ea0*/  IADD3.X R36, R80, R105, R70, P3, P6 ;  /* 0x0000006950247210 */ /* 0x000fe40001fec446 */
        /* <DEDUP_REMOVED lines=13> */
.L_x_623:
[----:B------:R-:W-:Y:S05]  /*2f80*/  BSYNC B1 ;  /* 0x0000000000017941 */ /* 0x000fea0003800000 */
.L_x_622:
[----:B0-----:R-:W-:Y:S01]  /*2f90*/  IMAD.MOV.U32 R32, RZ, RZ, R52 ;  /* 0x000000ffff207224 */ /* 0x001fe200078e0034 */
[----:B------:R-:W-:Y:S01]  /*2fa0*/  UISETP.NE.AND UP0, UPT, UR44, 0x3, UPT ;  /* 0x000000032c00788c */ /* 0x000fe2000bf05270 */
[----:B------:R-:W-:Y:S01]  /*2fb0*/  IMAD.MOV.U32 R33, RZ, RZ, R53 ;  /* 0x000000ffff217224 */ /* 0x000fe200078e0035 */
[C---:B------:R-:W-:Y:S01]  /*2fc0*/  PRMT R121, R99.reuse, 0x7610, R121 ;  /* 0x0000761063797816 */ /* 0x040fe20000000079 */
[----:B------:R-:W-:Y:S01]  /*2fd0*/  IMAD.MOV.U32 R34, RZ, RZ, R54 ;  /* 0x000000ffff227224 */ /* 0x000fe200078e0036 */
[----:B------:R-:W-:Y:S01]  /*2fe0*/  PRMT R99, R99, 0x5410, R32 ;  /* 0x0000541063637816 */ /* 0x000fe20000000020 */
[----:B------:R-:W-:Y:S01]  /*2ff0*/  IMAD.MOV.U32 R32, RZ, RZ, R48 ;  /* 0x000000ffff207224 */ /* 0x000fe200078e0030 */
[----:B------:R-:W-:Y:S01]  /*3000*/  PRMT R100, R100, 0x5410, R33 ;  /* 0x0000541064647816 */ /* 0x000fe20000000021 */
[----:B------:R-:W-:Y:S01]  /*3010*/  IMAD.MOV.U32 R33, RZ, RZ, R49 ;  /* 0x000000ffff217224 */ /* 0x000fe200078e0031 */
[----:B------:R-:W-:Y:S01]  /*3020*/  PLOP3.LUT P3, PT, PT, PT, UP0, 0x80, 0x0 ;  /* 0x000000000000781c */ /* 0x000fe20003f6f008 */
[----:B------:R-:W-:Y:S01]  /*3030*/  IMAD.MOV.U32 R35, RZ, RZ, R55 ;  /* 0x000000ffff237224 */ /* 0x000fe200078e0037 */
[----:B------:R-:W-:Y:S01]  /*3040*/  PRMT R101, R101, 0x5410, R32 ;  /* 0x0000541065657816 */ /* 0x000fe20000000020 */
[----:B-----5:R-:W-:Y:S01]  /*3050*/  IMAD.MOV.U32 R32, RZ, RZ, R38 ;  /* 0x000000ffff207224 */ /* 0x020fe200078e0026 */
[----:B------:R-:W-:Y:S01]  /*3060*/  PRMT R122, R33, 0x7610, R122 ;  /* 0x00007610217a7816 */ /* 0x000fe2000000007a */
[----:B------:R-:W-:Y:S01]  /*3070*/  IMAD.MOV.U32 R33, RZ, RZ, R39 ;  /* 0x000000ffff217224 */ /* 0x000fe200078e0027 */
[----:B------:R-:W-:Y:S01]  /*3080*/  PRMT R105, R105, 0x5410, R34 ;  /* 0x0000541069697816 */ /* 0x000fe20000000022 */
[----:B------:R-:W-:Y:S01]  /*3090*/  IMAD.MOV.U32 R34, RZ, RZ, R44 ;  /* 0x000000ffff227224 */ /* 0x000fe200078e002c */
[----:B------:R-:W-:Y:S01]  /*30a0*/  PRMT R107, R107, 0x5410, R35 ;  /* 0x000054106b6b7816 */ /* 0x000fe20000000023 */
[----:B------:R-:W-:Y:S01]  /*30b0*/  IMAD.MOV.U32 R35, RZ, RZ, R45 ;  /* 0x000000ffff237224 */ /* 0x000fe200078e002d */
[----:B------:R-:W-:-:S02]  /*30c0*/  PRMT R98, R98, 0x5410, R98 ;  /* 0x0000541062627816 */ /* 0x000fc40000000062 */
[----:B------:R-:W-:Y:S01]  /*30d0*/  PRMT R99, R33, 0x7610, R99 ;  /* 0x0000761021637816 */ /* 0x000fe20000000063 */
[----:B------:R-:W-:Y:S01]  /*30e0*/  IMAD.MOV.U32 R33, RZ, RZ, R37 ;  /* 0x000000ffff217224 */ /* 0x000fe200078e0025 */
[----:B------:R-:W-:Y:S01]  /*30f0*/  PRMT R98, R32, 0x7610, R98 ;  /* 0x0000761020627816 */ /* 0x000fe20000000062 */
[----:B------:R-:W-:Y:S01]  /*3100*/  IMAD.MOV.U32 R32, RZ, RZ, R36 ;  /* 0x000000ffff207224 */ /* 0x000fe200078e0024 */
[----:B------:R-:W-:Y:S01]  /*3110*/  PRMT R109, R34, 0x7610, R109 ;  /* 0x00007610226d7816 */ /* 0x000fe2000000006d */
[----:B------:R-:W-:Y:S01]  /*3120*/  IMAD.MOV.U32 R34, RZ, RZ, R46 ;  /* 0x000000ffff227224 */ /* 0x000fe200078e002e */
[----:B------:R-:W-:Y:S01]  /*3130*/  PRMT R108, R35, 0x7610, R108 ;  /* 0x00007610236c7816 */ /* 0x000fe2000000006c */
[----:B------:R-:W-:Y:S01]  /*3140*/  IMAD.MOV.U32 R35, RZ, RZ, R47 ;  /* 0x000000ffff237224 */ /* 0x000fe200078e002f */
[----:B------:R-:W-:Y:S02]  /*3150*/  PRMT R100, R32, 0x7610, R100 ;  /* 0x0000761020647816 */ /* 0x000fe40000000064 */
[----:B------:R-:W-:-:S02]  /*3160*/  PRMT R101, R33, 0x7610, R101 ;  /* 0x0000761021657816 */ /* 0x000fc40000000065 */
[----:B------:R-:W-:Y:S02]  /*3170*/  PRMT R107, R34, 0x7610, R107 ;  /* 0x00007610226b7816 */ /* 0x000fe4000000006b */
[----:B------:R-:W-:Y:S01]  /*3180*/  PRMT R105, R35, 0x7610, R105 ;  /* 0x0000761023697816 */ /* 0x000fe20000000069 */
[----:B------:R-:W-:Y:S06]  /*3190*/  @!P3 BRA `(.L_x_624) ;  /* 0x000000000004b947 */ /* 0x000fec0003800000 */
[----:B------:R-:W-:Y:S01]  /*31a0*/  BPT.TRAP 0x1 ;  /* 0x000000040000795c */ /* 0x000fe20000300000 */
.L_x_624:
[----:B------:R-:W-:Y:S01]  /*31b0*/  IMAD R95, R2, 0x8, R19 ;  /* 0x00000008025f7824 */ /* 0x000fe200078e0213 */
[----:B------:R-:W-:Y:S01]  /*31c0*/  SHF.L.U32 R106, R201, 0x1f, RZ ;  /* 0x0000001fc96a7819 */ /* 0x000fe200000006ff */
[----:B------:R-:W-:Y:S03]  /*31d0*/  BSSY B1, `(.L_x_625) ;  /* 0x0000003000017945 */ /* 0x000fe60003800000 */
[----:B------:R-:W0:Y:S02]  /*31e0*/  SYNCS.PHASECHK.TRANS64.TRYWAIT P6, [R95+URZ+0x22890], R106 ;  /* 0x0228906a5f0075a7 */ /* 0x000e2400080c017f */
[----:B0-----:R-:W-:Y:S05]  /*31f0*/  @!P6 BRA `(.L_x_626) ;  /* 0x000001740068e947 */ /* 0x001fea0003800000 */
.L_x_913:
[----:B------:R-:W-:Y:S05]  /*3200*/  BSYNC B1 ;  /* 0x0000000000017941 */ /* 0x000fea0003800000 */
.L_x_625:
[----:B------:R-:W-:Y:S04]  /*3210*/  BSSY B1, `(.L_x_627) ;  /* 0x000006b000017945 */ /* 0x000fe80003800000 */
[----:B------:R-:W-:Y:S05]  /*3220*/  @P4 BRA `(.L_x_628) ;  /* 0x0000000400a44947 */ /* 0x000fea0003800000 */
[----:B------:R-:W-:Y:S04]  /*3230*/  BSSY B2, `(.L_x_629) ;  /* 0x0000034000027945 */ /* 0x000fe80003800000 */
[----:B------:R-:W-:Y:S05]  /*3240*/  @P1 BRA `(.L_x_630) ;  /* 0x0000000000c81947 */ /* 0x000fea0003800000 */
[----:B------:R1:W2:Y:S01]  /*3250*/  LDS.128 R32, [R104] ;  /* 0x0000000068207984 */ /* 0x0002a20000000c00 */
[----:B------:R-:W-:Y:S01]  /*3260*/  ISETP.GE.AND P4, PT, R22, R102, PT ;  /* 0x000000661600720c */ /* 0x000fe20003f86270 */
[----:B------:R-:W-:-:S12]  /*3270*/  BSSY B3, `(.L_x_631) ;  /* 0x000002e000037945 */ /* 0x000fd80003800000 */
[----:B-1----:R-:W-:Y:S05]  /*3280*/  @P4 BRA `(.L_x_632) ;  /* 0x0000000000b04947 */ /* 0x002fea0003800000 */
[----:B------:R-:W-:Y:S02]  /*3290*/  SHF.R.U64 R110, R52, 0x10, R53 ;  /* 0x00000010346e7819 */ /* 0x000fe40000001235 */
[----:B------:R-:W-:Y:S02]  /*32a0*/  SHF.R.U64 R114, R54, 0x10, R55 ;  /* 0x0000001036727819 */ /* 0x000fe40000001237 */
[----:B------:R-:W-:Y:S01]  /*32b0*/  SHF.R.U32.HI R112, RZ, 0x10, R53 ;  /* 0x00000010ff707819 */ /* 0x000fe20000011635 */
[C---:B--2---:R-:W-:Y:S01]  /*32c0*/  IMAD.U32 R53, R34.reuse, 0x10000, RZ ;  /* 0x0001000022357824 */ /* 0x044fe200078e00ff */
[----:B------:R-:W-:Y:S02]  /*32d0*/  SHF.R.U32.HI R116, RZ, 0x10, R55 ;  /* 0x00000010ff747819 */ /* 0x000fe40000011637 */
[----:B------:R-:W-:Y:S01]  /*32e0*/  LOP3.LUT R54, R34, 0xffff0000, RZ, 0xc0, !PT ;  /* 0xffff000022367812 */ /* 0x000fe200078ec0ff */
[C---:B------:R-:W-:Y:S01]  /*32f0*/  IMAD.U32 R34, R35.reuse, 0x10000, RZ ;  /* 0x0001000023227824 */ /* 0x040fe200078e00ff */
[----:B------:R-:W-:-:S02]  /*3300*/  LOP3.LUT R52, R35, 0xffff0000, RZ, 0xc0, !PT ;  /* 0xffff000023347812 */ /* 0x000fc400078ec0ff */
[----:B------:R-:W-:Y:S01]  /*3310*/  PRMT R35, R99, 0x5432, R110 ;  /* 0x0000543263237816 */ /* 0x000fe2000000006e */
[----:B------:R-:W-:Y:S01]  /*3320*/  IMAD.U32 R110, R33, 0x10000, RZ ;  /* 0x00010000216e7824 */ /* 0x000fe200078e00ff */
[----:B------:R-:W-:Y:S02]  /*3330*/  PRMT R114, R105, 0x5432, R114 ;  /* 0x0000543269727816 */ /* 0x000fe40000000072 */
[----:B------:R-:W-:Y:S02]  /*3340*/  PRMT R116, R107, 0x5432, R116 ;  /* 0x000054326b747816 */ /* 0x000fe40000000074 */
[----:B------:R-:W-:Y:S01]  /*3350*/  LOP3.LUT R55, R33, 0xffff0000, RZ, 0xc0, !PT ;  /* 0xffff000021377812 */ /* 0x000fe200078ec0ff */
[----:B------:R-:W-:Y:S01]  /*3360*/  IMAD.U32 R33, R32, 0x10000, RZ ;  /* 0x0001000020217824 */ /* 0x000fe200078e00ff */
[----:B------:R-:W-:Y:S01]  /*3370*/  LOP3.LUT R115, R114, 0xffff0000, RZ, 0xc0, !PT ;  /* 0xffff000072737812 */ /* 0x000fe200078ec0ff */
[----:B------:R-:W-:Y:S01]  /*3380*/  IMAD.U32 R117, R116, 0x10000, RZ ;  /* 0x0001000074757824 */ /* 0x000fe200078e00ff */
[----:B------:R-:W-:Y:S01]  /*3390*/  LOP3.LUT R111, R35, 0xffff0000, RZ, 0xc0, !PT ;  /* 0xffff0000236f7812 */ /* 0x000fe200078ec0ff */
[----:B------:R-:W-:Y:S01]  /*33a0*/  IMAD.U32 R114, R114, 0x10000, RZ ;  /* 0x0001000072727824 */ /* 0x000fe200078e00ff */
[----:B------:R-:W-:Y:S01]  /*33b0*/  PRMT R112, R100, 0x5432, R112 ;  /* 0x0000543264707816 */ /* 0x000fe20000000070 */
[C---:B------:R-:W-:Y:S01]  /*33c0*/  FMUL.FTZ R119, R55.reuse, R115 ;  /* 0x0000007337777220 */ /* 0x040fe20000410000 */
[----:B------:R-:W-:Y:S01]  /*33d0*/  FMUL.FTZ R120, R54, R117 ;  /* 0x0000007536787220 */ /* 0x000fe20000410000 */
[----:B------:R-:W-:Y:S01]  /*33e0*/  FMUL.FTZ R118, R55, R111 ;  /* 0x0000006f37767220 */ /* 0x000fe20000410000 */
[----:B------:R-:W-:Y:S01]  /*33f0*/  LOP3.LUT R55, R32, 0xffff0000, RZ, 0xc0, !PT ;  /* 0xffff000020377812 */ /* 0x000fe200078ec0ff */
[----:B------:R-:W-:-:S02]  /*3400*/  IMAD.U32 R113, R112, 0x10000, RZ ;  /* 0x0001000070717824 */ /* 0x000fc400078e00ff */
[C---:B------:R-:W-:Y:S01]  /*3410*/  FFMA.FTZ R32, R110.reuse, R111, -R119 ;  /* 0x0000006f6e207223 */ /* 0x040fe20000010877 */
[----:B------:R-:W-:Y:S01]  /*3420*/  FFMA.FTZ R115, R110, R115, R118 ;  /* 0x000000736e737223 */ /* 0x000fe20000010076 */
[----:B------:R-:W-:Y:S01]  /*3430*/  LOP3.LUT R111, R112, 0xffff0000, RZ, 0xc0, !PT ;  /* 0xffff0000706f7812 */ /* 0x000fe200078ec0ff */
[-C--:B------:R-:W-:Y:S01]  /*3440*/  FMUL.FTZ R110, R54, R113.reuse ;  /* 0x00000071366e7220 */ /* 0x080fe20000410000 */
[----:B------:R-:W-:Y:S01]  /*3450*/  FFMA.FTZ R120, R53, R113, -R120 ;  /* 0x0000007135787223 */ /* 0x000fe20000010878 */
[----:B------:R-:W-:Y:S01]  /*3460*/  LOP3.LUT R113, R116, 0xffff0000, RZ, 0xc0, !PT ;  /* 0xffff000074717812 */ /* 0x000fe200078ec0ff */
[----:B------:R-:W-:Y:S02]  /*3470*/  IMAD.U32 R54, R35, 0x10000, RZ ;  /* 0x0001000023367824 */ /* 0x000fe400078e00ff */
[----:B------:R-:W-:Y:S01]  /*3480*/  FFMA.FTZ R53, R53, R117, R110 ;  /* 0x0000007535357223 */ /* 0x000fe2000001006e */
[C---:B------:R-:W-:Y:S01]  /*3490*/  FMUL.FTZ R110, R52.reuse, R111 ;  /* 0x0000006f346e7220 */ /* 0x040fe20000410000 */
[-C--:B------:R-:W-:Y:S01]  /*34a0*/  FMUL.FTZ R35, R52, R113.reuse ;  /* 0x0000007134237220 */ /* 0x080fe20000410000 */
[C---:B------:R-:W-:Y:S01]  /*34b0*/  FMUL.FTZ R52, R55.reuse, R114 ;  /* 0x0000007237347220 */ /* 0x040fe20000410000 */
[-C--:B------:R-:W-:Y:S01]  /*34c0*/  FMUL.FTZ R55, R55, R54.reuse ;  /* 0x0000003637377220 */ /* 0x080fe20000410000 */
[C---:B------:R-:W-:Y:S01]  /*34d0*/  FFMA.FTZ R110, R34.reuse, R113, R110 ;  /* 0x00000071226e7223 */ /* 0x040fe2000001006e */
[----:B------:R-:W-:Y:S01]  /*34e0*/  FFMA.FTZ R35, R34, R111, -R35 ;  /* 0x0000006f22237223 */ /* 0x000fe20000010823 */
[C---:B------:R-:W-:Y:S01]  /*34f0*/  FFMA.FTZ R52, R33.reuse, R54, -R52 ;  /* 0x0000003621347223 */ /* 0x040fe20000010834 */
[----:B------:R-:W-:Y:S01]  /*3500*/  FFMA.FTZ R55, R33, R114, R55 ;  /* 0x0000007221377223 */ /* 0x000fe20000010037 */
[----:B------:R-:W-:-:S02]  /*3510*/  F2FP.BF16.F32.PACK_AB R33, R115, R32 ;  /* 0x000000207321723e */ /* 0x000fc400000010ff */
[----:B------:R-:W-:Y:S02]  /*3520*/  F2FP.BF16.F32.PACK_AB R35, R110, R35 ;  /* 0x000000236e23723e */ /* 0x000fe400000010ff */
[----:B------:R-:W-:Y:S02]  /*3530*/  F2FP.BF16.F32.PACK_AB R34, R53, R120 ;  /* 0x000000783522723e */ /* 0x000fe400000010ff */
[----:B------:R-:W-:-:S07]  /*3540*/  F2FP.BF16.F32.PACK_AB R32, R55, R52 ;  /* 0x000000343720723e */ /* 0x000fce00000010ff */
.L_x_632:
[----:B------:R-:W-:Y:S05]  /*3550*/  BSYNC B3 ;  /* 0x0000000000037941 */ /* 0x000fea0003800000 */
.L_x_631:
[----:B--2---:R1:W-:Y:S02]  /*3560*/  STG.E.128 desc[UR40][R42.64], R32 ;  /* 0x000000202a007986 */ /* 0x0043e4000c101d28 */
.L_x_630:
[----:B------:R-:W-:Y:S05]  /*3570*/  BSYNC B2 ;  /* 0x0000000000027941 */ /* 0x000fea0003800000 */
.L_x_629:
[----:B------:R-:W-:Y:S05]  /*3580*/  @P2 BRA `(.L_x_628) ;  /* 0x0000000000cc2947 */ /* 0x000fea0003800000 */
[----:B-1----:R1:W2:Y:S01]  /*3590*/  LDS.128 R32, [R103] ;  /* 0x0000000067207984 */ /* 0x0022a20000000c00 */
[----:B------:R-:W-:Y:S01]  /*35a0*/  ISETP.GE.AND P4, PT, R202, R102, PT ;  /* 0x00000066ca00720c */ /* 0x000fe20003f86270 */
[----:B------:R-:W-:-:S12]  /*35b0*/  BSSY B2, `(.L_x_633) ;  /* 0x000002f000027945 */ /* 0x000fd80003800000 */
[----:B-1----:R-:W-:Y:S05]  /*35c0*/  @P4 BRA `(.L_x_634) ;  /* 0x0000000000b44947 */ /* 0x002fea0003800000 */
[----:B------:R-:W-:Y:S02]  /*35d0*/  SHF.R.U32.HI R111, RZ, 0x10, R49 ;  /* 0x00000010ff6f7819 */ /* 0x000fe40000011631 */
[----:B------:R-:W-:Y:S02]  /*35e0*/  SHF.R.U32.HI R53, RZ, 0x10, R51 ;  /* 0x00000010ff357819 */ /* 0x000fe40000011633 */
[----:B------:R-:W-:Y:S02]  /*35f0*/  SHF.R.U64 R110, R48, 0x10, R49 ;  /* 0x00000010306e7819 */ /* 0x000fe40000001231 */
[----:B------:R-:W-:Y:S02]  /*3600*/  PRMT R111, R122, 0x5410, R111 ;  /* 0x000054107a6f7816 */ /* 0x000fe4000000006f */
[----:B------:R-:W-:Y:S01]  /*3610*/  SHF.R.U64 R52, R50, 0x10, R51 ;  /* 0x0000001032347819 */ /* 0x000fe20000001233 */
[----:B--2---:R-:W-:Y:S01]  /*3620*/  IMAD.U32 R50, R34, 0x10000, RZ ;  /* 0x0001000022327824 */ /* 0x004fe200078e00ff */
[----:B------:R-:W-:Y:S01]  /*3630*/  PRMT R53, R121, 0x5410, R53 ;  /* 0x0000541079357816 */ /* 0x000fe20000000035 */
[----:B------:R-:W-:Y:S01]  /*3640*/  IMAD.U32 R113, R111, 0x10000, RZ ;  /* 0x000100006f717824 */ /* 0x000fe200078e00ff */
[----:B------:R-:W-:-:S02]  /*3650*/  PRMT R110, R101, 0x5432, R110 ;  /* 0x00005432656e7816 */ /* 0x000fc4000000006e */
[----:B------:R-:W-:Y:S01]  /*3660*/  LOP3.LUT R51, R34, 0xffff0000, RZ, 0xc0, !PT ;  /* 0xffff000022337812 */ /* 0x000fe200078ec0ff */
[----:B------:R-:W-:Y:S01]  /*3670*/  IMAD.U32 R55, R53, 0x10000, RZ ;  /* 0x0001000035377824 */ /* 0x000fe200078e00ff */
[----:B------:R-:W-:Y:S01]  /*3680*/  PRMT R52, R98, 0x5432, R52 ;  /* 0x0000543262347816 */ /* 0x000fe20000000034 */
[----:B------:R-:W-:Y:S01]  /*3690*/  IMAD.U32 R34, R35, 0x10000, RZ ;  /* 0x0001000023227824 */ /* 0x000fe200078e00ff */
[----:B------:R-:W-:Y:S01]  /*36a0*/  LOP3.LUT R49, R33, 0xffff0000, RZ, 0xc0, !PT ;  /* 0xffff000021317812 */ /* 0x000fe200078ec0ff */
[C---:B------:R-:W-:Y:S01]  /*36b0*/  FMUL.FTZ R115, R51.reuse, R113 ;  /* 0x0000007133737220 */ /* 0x040fe20000410000 */
[----:B------:R-:W-:Y:S01]  /*36c0*/  LOP3.LUT R112, R110, 0xffff0000, RZ, 0xc0, !PT ;  /* 0xffff00006e707812 */ /* 0x000fe200078ec0ff */
[-C--:B------:R-:W-:Y:S01]  /*36d0*/  FMUL.FTZ R51, R51, R55.reuse ;  /* 0x0000003733337220 */ /* 0x080fe20000410000 */
[----:B------:R-:W-:Y:S01]  /*36e0*/  LOP3.LUT R48, R35, 0xffff0000, RZ, 0xc0, !PT ;  /* 0xffff000023307812 */ /* 0x000fe200078ec0ff */
[----:B------:R-:W-:Y:S01]  /*36f0*/  IMAD.U32 R35, R33, 0x10000, RZ ;  /* 0x0001000021237824 */ /* 0x000fe200078e00ff */
[----:B------:R-:W-:Y:S01]  /*3700*/  LOP3.LUT R54, R52, 0xffff0000, RZ, 0xc0, !PT ;  /* 0xffff000034367812 */ /* 0x000fe200078ec0ff */
[----:B------:R-:W-:Y:S01]  /*3710*/  FMUL.FTZ R114, R49, R112 ;  /* 0x0000007031727220 */ /* 0x000fe20000410000 */
[----:B------:R-:W-:Y:S01]  /*3720*/  LOP3.LUT R111, R111, 0xffff0000, RZ, 0xc0, !PT ;  /* 0xffff00006f6f7812 */ /* 0x000fe200078ec0ff */
[----:B------:R-:W-:Y:S01]  /*3730*/  IMAD.U32 R33, R32, 0x10000, RZ ;  /* 0x0001000020217824 */ /* 0x000fe200078e00ff */
[----:B------:R-:W-:Y:S01]  /*3740*/  LOP3.LUT R53, R53, 0xffff0000, RZ, 0xc0, !PT ;  /* 0xffff000035357812 */ /* 0x000fe200078ec0ff */
[----:B------:R-:W-:Y:S01]  /*3750*/  FFMA.FTZ R115, R50, R55, -R115 ;  /* 0x0000003732737223 */ /* 0x000fe20000010873 */
[-C--:B------:R-:W-:Y:S01]  /*3760*/  FMUL.FTZ R49, R49, R54.reuse ;  /* 0x0000003631317220 */ /* 0x080fe20000410000 */
[----:B------:R-:W-:Y:S01]  /*3770*/  LOP3.LUT R32, R32, 0xffff0000, RZ, 0xc0, !PT ;  /* 0xffff000020207812 */ /* 0x000fe200078ec0ff */
[----:B------:R-:W-:Y:S01]  /*3780*/  FFMA.FTZ R114, R35, R54, -R114 ;  /* 0x0000003623727223 */ /* 0x000fe20000010872 */
[----:B------:R-:W-:Y:S01]  /*3790*/  FFMA.FTZ R50, R50, R113, R51 ;  /* 0x0000007132327223 */ /* 0x000fe20000010033 */
[----:B------:R-:W-:-:S02]  /*37a0*/  IMAD.U32 R110, R110, 0x10000, RZ ;  /* 0x000100006e6e7824 */ /* 0x000fc400078e00ff */
[----:B------:R-:W-:Y:S01]  /*37b0*/  FMUL.FTZ R51, R48, R111 ;  /* 0x0000006f30337220 */ /* 0x000fe20000410000 */
[----:B------:R-:W-:Y:S02]  /*37c0*/  IMAD.U32 R52, R52, 0x10000, RZ ;  /* 0x0001000034347824 */ /* 0x000fe400078e00ff */
[-C--:B------:R-:W-:Y:S01]  /*37d0*/  FMUL.FTZ R54, R48, R53.reuse ;  /* 0x0000003530367220 */ /* 0x080fe20000410000 */
[----:B------:R-:W-:Y:S01]  /*37e0*/  FFMA.FTZ R49, R35, R112, R49 ;  /* 0x0000007023317223 */ /* 0x000fe20000010031 */
[C---:B------:R-:W-:Y:S01]  /*37f0*/  FMUL.FTZ R48, R32.reuse, R110 ;  /* 0x0000006e20307220 */ /* 0x040fe20000410000 */
[-C--:B------:R-:W-:Y:S01]  /*3800*/  FMUL.FTZ R35, R32, R52.reuse ;  /* 0x0000003420237220 */ /* 0x080fe20000410000 */
[C---:B------:R-:W-:Y:S01]  /*3810*/  FFMA.FTZ R51, R34.reuse, R53, -R51 ;  /* 0x0000003522337223 */ /* 0x040fe20000010833 */
[----:B------:R-:W-:Y:S01]  /*3820*/  FFMA.FTZ R54, R34, R111, R54 ;  /* 0x0000006f22367223 */ /* 0x000fe20000010036 */
[C---:B------:R-:W-:Y:S01]  /*3830*/  FFMA.FTZ R48, R33.reuse, R52, -R48 ;  /* 0x0000003421307223 */ /* 0x040fe20000010830 */
[----:B------:R-:W-:Y:S01]  /*3840*/  FFMA.FTZ R35, R33, R110, R35 ;  /* 0x0000006e21237223 */ /* 0x000fe20000010023 */
[----:B------:R-:W-:-:S02]  /*3850*/  F2FP.BF16.F32.PACK_AB R33, R49, R114 ;  /* 0x000000723121723e */ /* 0x000fc400000010ff */
[----:B------:R-:W-:Y:S02]  /*3860*/  F2FP.BF16.F32.PACK_AB R51, R54, R51 ;  /* 0x000000333633723e */ /* 0x000fe400000010ff */
[----:B------:R-:W-:Y:S02]  /*3870*/  F2FP.BF16.F32.PACK_AB R32, R35, R48 ;  /* 0x000000302320723e */ /* 0x000fe400000010ff */
[----:B------:R-:W-:Y:S01]  /*3880*/  F2FP.BF16.F32.PACK_AB R34, R50, R115 ;  /* 0x000000733222723e */ /* 0x000fe200000010ff */
[----:B------:R-:W-:-:S07]  /*3890*/  IMAD.MOV.U32 R35, RZ, RZ, R51 ;  /* 0x000000ffff237224 */ /* 0x000fce00078e0033 */
.L_x_634:
[----:B------:R-:W-:Y:S05]  /*38a0*/  BSYNC B2 ;  /* 0x0000000000027941 */ /* 0x000fea0003800000 */
.L_x_633:
[----:B--2---:R2:W-:Y:S02]  /*38b0*/  STG.E.128 desc[UR40][R42.64+0x40], R32 ;  /* 0x000040202a007986 */ /* 0x0045e4000c101d28 */
.L_x_628:
[----:B------:R-:W-:Y:S05]  /*38c0*/  BSYNC B1 ;  /* 0x0000000000017941 */ /* 0x000fea0003800000 */
.L_x_627:
[----:B------:R-:W-:Y:S05]  /*38d0*/  @P5 BRA `(.L_x_635) ;  /* 0x0000001c00805947 */ /* 0x000fea0003800000 */
[----:B------:R-:W-:Y:S04]  /*38e0*/  BSSY B1, `(.L_x_636) ;  /* 0x0000036000017945 */ /* 0x000fe80003800000 */
[----:B------:R-:W-:Y:S05]  /*38f0*/  @P1 BRA `(.L_x_637) ;  /* 0x0000000000d01947 */ /* 0x000fea0003800000 */
[----:B-12---:R1:W2:Y:S01]  /*3900*/  LDS.128 R32, [R104+0x2000] ;  /* 0x0020000068207984 */ /* 0x0062a20000000c00 */
[----:B------:R-:W-:Y:S01]  /*3910*/  ISETP.GE.AND P4, PT, R22, R102, PT ;  /* 0x000000661600720c */ /* 0x000fe20003f86270 */
[----:B------:R-:W-:-:S12]  /*3920*/  BSSY B2, `(.L_x_638) ;  /* 0x0000030000027945 */ /* 0x000fd80003800000 */
[----:B-1----:R-:W-:Y:S05]  /*3930*/  @P4 BRA `(.L_x_639) ;  /* 0x0000000000b84947 */ /* 0x002fea0003800000 */
[----:B------:R-:W-:Y:S01]  /*3940*/  SHF.R.U64 R48, R46, 0x10, R47 ;  /* 0x000000102e307819 */ /* 0x000fe2000000122f */
[----:B--2---:R-:W-:Y:S01]  /*3950*/  IMAD.U32 R42, R34, 0x10000, RZ ;  /* 0x00010000222a7824 */ /* 0x004fe200078e00ff */
[----:B------:R-:W-:Y:S01]  /*3960*/  SHF.R.U64 R50, R44, 0x10, R45 ;  /* 0x000000102c327819 */ /* 0x000fe2000000122d */
[----:B------:R-:W-:Y:S01]  /*3970*/  IMAD.U32 R44, R35, 0x10000, RZ ;  /* 0x00010000232c7824 */ /* 0x000fe200078e00ff */
[----:B------:R-:W-:Y:S02]  /*3980*/  SHF.R.U32.HI R46, RZ, 0x10, R47 ;  /* 0x00000010ff2e7819 */ /* 0x000fe4000001162f */
[----:B------:R-:W-:Y:S02]  /*3990*/  SHF.R.U32.HI R49, RZ, 0x10, R45 ;  /* 0x00000010ff317819 */ /* 0x000fe4000001162d */
[----:B------:R-:W-:Y:S02]  /*39a0*/  PRMT R107, R107, 0x5410, R48 ;  /* 0x000054106b6b7816 */ /* 0x000fe40000000030 */
[----:B------:R-:W-:-:S02]  /*39b0*/  PRMT R109, R109, 0x5410, R50 ;  /* 0x000054106d6d7816 */ /* 0x000fc40000000032 */
[----:B------:R-:W-:Y:S02]  /*39c0*/  PRMT R105, R105, 0x5410, R46 ;  /* 0x0000541069697816 */ /* 0x000fe4000000002e */
[----:B------:R-:W-:Y:S02]  /*39d0*/  LOP3.LUT R45, R35, 0xffff0000, RZ, 0xc0, !PT ;  /* 0xffff0000232d7812 */ /* 0x000fe400078ec0ff */
[----:B------:R-:W-:Y:S01]  /*39e0*/  PRMT R108, R108, 0x5410, R49 ;  /* 0x000054106c6c7816 */ /* 0x000fe20000000031 */
[----:B------:R-:W-:Y:S01]  /*39f0*/  IMAD.U32 R49, R105, 0x10000, RZ ;  /* 0x0001000069317824 */ /* 0x000fe200078e00ff */
[----:B------:R-:W-:Y:S02]  /*3a00*/  LOP3.LUT R35, R33, 0xffff0000, RZ, 0xc0, !PT ;  /* 0xffff000021237812 */ /* 0x000fe400078ec0ff */
[----:B------:R-:W-:Y:S01]  /*3a10*/  LOP3.LUT R48, R107, 0xffff0000, RZ, 0xc0, !PT ;  /* 0xffff00006b307812 */ /* 0x000fe200078ec0ff */
[----:B------:R-:W-:Y:S01]  /*3a20*/  IMAD.U32 R47, R108, 0x10000, RZ ;  /* 0x000100006c2f7824 */ /* 0x000fe200078e00ff */
[----:B------:R-:W-:Y:S01]  /*3a30*/  LOP3.LUT R46, R109, 0xffff0000, RZ, 0xc0, !PT ;  /* 0xffff00006d2e7812 */ /* 0x000fe200078ec0ff */
[----:B------:R-:W-:Y:S01]  /*3a40*/  IMAD.U32 R107, R107, 0x10000, RZ ;  /* 0x000100006b6b7824 */ /* 0x000fe200078e00ff */
[----:B------:R-:W-:Y:S01]  /*3a50*/  LOP3.LUT R43, R34, 0xffff0000, RZ, 0xc0, !PT ;  /* 0xffff0000222b7812 */ /* 0x000fe200078ec0ff */
[----:B------:R-:W-:-:S02]  /*3a60*/  IMAD.U32 R34, R33, 0x10000, RZ ;  /* 0x0001000021227824 */ /* 0x000fc400078e00ff */
[C---:B------:R-:W-:Y:S01]  /*3a70*/  FMUL.FTZ R51, R35.reuse, R48 ;  /* 0x0000003023337220 */ /* 0x040fe20000410000 */
[C---:B------:R-:W-:Y:S02]  /*3a80*/  IMAD.U32 R33, R32.reuse, 0x10000, RZ ;  /* 0x0001000020217824 */ /* 0x040fe400078e00ff */
[-C--:B------:R-:W-:Y:S01]  /*3a90*/  FMUL.FTZ R35, R35, R46.reuse ;  /* 0x0000002e23237220 */ /* 0x080fe20000410000 */
[----:B------:R-:W-:Y:S01]  /*3aa0*/  LOP3.LUT R32, R32, 0xffff0000, RZ, 0xc0, !PT ;  /* 0xffff000020207812 */ /* 0x000fe200078ec0ff */
[C---:B------:R-:W-:Y:S01]  /*3ab0*/  FMUL.FTZ R53, R43.reuse, R49 ;  /* 0x000000312b357220 */ /* 0x040fe20000410000 */
[-C--:B------:R-:W-:Y:S01]  /*3ac0*/  FMUL.FTZ R43, R43, R47.reuse ;  /* 0x0000002f2b2b7220 */ /* 0x080fe20000410000 */
[----:B------:R-:W-:Y:S01]  /*3ad0*/  LOP3.LUT R105, R105, 0xffff0000, RZ, 0xc0, !PT ;  /* 0xffff000069697812 */ /* 0x000fe200078ec0ff */
[----:B------:R-:W-:Y:S01]  /*3ae0*/  IMAD.U32 R109, R109, 0x10000, RZ ;  /* 0x000100006d6d7824 */ /* 0x000fe200078e00ff */
[----:B------:R-:W-:Y:S01]  /*3af0*/  LOP3.LUT R108, R108, 0xffff0000, RZ, 0xc0, !PT ;  /* 0xffff00006c6c7812 */ /* 0x000fe200078ec0ff */
[C---:B------:R-:W-:Y:S01]  /*3b00*/  FFMA.FTZ R51, R34.reuse, R46, -R51 ;  /* 0x0000002e22337223 */ /* 0x040fe20000010833 */
[----:B------:R-:W-:Y:S01]  /*3b10*/  FFMA.FTZ R48, R34, R48, R35 ;  /* 0x0000003022307223 */ /* 0x000fe20000010023 */
[----:B------:R-:W-:Y:S01]  /*3b20*/  FFMA.FTZ R53, R42, R47, -R53 ;  /* 0x0000002f2a357223 */ /* 0x000fe20000010835 */
[----:B------:R-:W-:Y:S01]  /*3b30*/  FMUL.FTZ R34, R32, R107 ;  /* 0x0000006b20227220 */ /* 0x000fe20000410000 */
[----:B------:R-:W-:Y:S01]  /*3b40*/  FFMA.FTZ R42, R42, R49, R43 ;  /* 0x000000312a2a7223 */ /* 0x000fe2000001002b */
[----:B------:R-:W-:Y:S01]  /*3b50*/  FMUL.FTZ R32, R32, R109 ;  /* 0x0000006d20207220 */ /* 0x000fe20000410000 */
        /* <DEDUP_REMOVED lines=8> */
[----:B------:R-:W-:Y:S01]  /*3be0*/  F2FP.BF16.F32.PACK_AB R32, R33, R34 ;  /* 0x000000222120723e */ /* 0x000fe200000010ff */
[----:B------:R-:W-:Y:S01]  /*3bf0*/  IMAD.MOV.U32 R33, RZ, RZ, R48 ;  /* 0x000000ffff217224 */ /* 0x000fe200078e0030 */
[----:B------:R-:W-:Y:S01]  /*3c00*/  F2FP.BF16.F32.PACK_AB R35, R46, R35 ;  /* 0x000000232e23723e */ /* 0x000fe200000010ff */
[----:B------:R-:W-:-:S07]  /*3c10*/  IMAD.MOV.U32 R34, RZ, RZ, R42 ;  /* 0x000000ffff227224 */ /* 0x000fce00078e002a */
.L_x_639:
[----:B------:R-:W-:Y:S05]  /*3c20*/  BSYNC B2 ;  /* 0x0000000000027941 */ /* 0x000fea0003800000 */
.L_x_638:
[----:B--2---:R3:W-:Y:S02]  /*3c30*/  STG.E.128 desc[UR40][R40.64], R32 ;  /* 0x0000002028007986 */ /* 0x0047e4000c101d28 */
.L_x_637:
[----:B------:R-:W-:Y:S05]  /*3c40*/  BSYNC B1 ;  /* 0x0000000000017941 */ /* 0x000fea0003800000 */
.L_x_636:
[----:B------:R-:W-:Y:S05]  /*3c50*/  @P2 BRA `(.L_x_635) ;  /* 0x0000001800a02947 */ /* 0x000fea0003800000 */
[----:B-123--:R1:W2:Y:S01]  /*3c60*/  LDS.128 R32, [R103+0x2000] ;  /* 0x0020000067207984 */ /* 0x00e2a20000000c00 */
[----:B------:R-:W-:Y:S01]  /*3c70*/  ISETP.GE.AND P4, PT, R202, R102, PT ;  /* 0x00000066ca00720c */ /* 0x000fe20003f86270 */
[----:B------:R-:W-:-:S12]  /*3c80*/  BSSY B1, `(.L_x_640) ;  /* 0x0000030000017945 */ /* 0x000fd80003800000 */
[----:B-1----:R-:W-:Y:S05]  /*3c90*/  @P4 BRA `(.L_x_641) ;  /* 0x0000000000b84947 */ /* 0x002fea0003800000 */
[----:B------:R-:W-:Y:S02]  /*3ca0*/  SHF.R.U32.HI R42, RZ, 0x10, R37 ;  /* 0x00000010ff2a7819 */ /* 0x000fe40000011625 */
[----:B------:R-:W-:Y:S02]  /*3cb0*/  SHF.R.U32.HI R44, RZ, 0x10, R39 ;  /* 0x00000010ff2c7819 */ /* 0x000fe40000011627 */
[----:B------:R-:W-:Y:S01]  /*3cc0*/  SHF.R.U64 R43, R36, 0x10, R37 ;  /* 0x00000010242b7819 */ /* 0x000fe20000001225 */
[----:B--2---:R-:W-:Y:S01]  /*3cd0*/  IMAD.U32 R36, R34, 0x10000, RZ ;  /* 0x0001000022247824 */ /* 0x004fe200078e00ff */
[----:B------:R-:W-:Y:S01]  /*3ce0*/  SHF.R.U64 R45, R38, 0x10, R39 ;  /* 0x00000010262d7819 */ /* 0x000fe20000001227 */
[----:B------:R-:W-:Y:S01]  /*3cf0*/  IMAD.U32 R38, R35, 0x10000, RZ ;  /* 0x0001000023267824 */ /* 0x000fe200078e00ff */
[----:B------:R-:W-:Y:S02]  /*3d00*/  PRMT R101, R101, 0x5410, R42 ;  /* 0x0000541065657816 */ /* 0x000fe4000000002a */
[----:B------:R-:W-:-:S02]  /*3d10*/  PRMT R99, R99, 0x5410, R44 ;  /* 0x0000541063637816 */ /* 0x000fc4000000002c */
[----:B------:R-:W-:Y:S02]  /*3d20*/  PRMT R100, R100, 0x5410, R43 ;  /* 0x0000541064647816 */ /* 0x000fe4000000002b */
[----:B------:R-:W-:Y:S01]  /*3d30*/  LOP3.LUT R37, R34, 0xffff0000, RZ, 0xc0, !PT ;  /* 0xffff000022257812 */ /* 0x000fe200078ec0ff */
[----:B------:R-:W-:Y:S01]  /*3d40*/  IMAD.U32 R43, R99, 0x10000, RZ ;  /* 0x00010000632b7824 */ /* 0x000fe200078e00ff */
[----:B------:R-:W-:Y:S01]  /*3d50*/  LOP3.LUT R39, R35, 0xffff0000, RZ, 0xc0, !PT ;  /* 0xffff000023277812 */ /* 0x000fe200078ec0ff */
[----:B------:R-:W-:Y:S01]  /*3d60*/  IMAD.U32 R34, R33, 0x10000, RZ ;  /* 0x0001000021227824 */ /* 0x000fe200078e00ff */
[----:B------:R-:W-:Y:S01]  /*3d70*/  PRMT R98, R98, 0x5410, R45 ;  /* 0x0000541062627816 */ /* 0x000fe2000000002d */
[----:B------:R-:W-:Y:S01]  /*3d80*/  IMAD.U32 R45, R101, 0x10000, RZ ;  /* 0x00010000652d7824 */ /* 0x000fe200078e00ff */
[----:B------:R-:W-:Y:S01]  /*3d90*/  LOP3.LUT R35, R33, 0xffff0000, RZ, 0xc0, !PT ;  /* 0xffff000021237812 */ /* 0x000fe200078ec0ff */
[----:B------:R-:W-:Y:S01]  /*3da0*/  IMAD.U32 R33, R32, 0x10000, RZ ;  /* 0x0001000020217824 */ /* 0x000fe200078e00ff */
[----:B------:R-:W-:Y:S01]  /*3db0*/  LOP3.LUT R44, R100, 0xffff0000, RZ, 0xc0, !PT ;  /* 0xffff0000642c7812 */ /* 0x000fe200078ec0ff */
[C---:B------:R-:W-:Y:S01]  /*3dc0*/  FMUL.FTZ R49, R37.reuse, R45 ;  /* 0x0000002d25317220 */ /* 0x040fe20000410000 */
[----:B------:R-:W-:Y:S01]  /*3dd0*/  LOP3.LUT R42, R98, 0xffff0000, RZ, 0xc0, !PT ;  /* 0xffff0000622a7812 */ /* 0x000fe200078ec0ff */
[-C--:B------:R-:W-:Y:S01]  /*3de0*/  FMUL.FTZ R37, R37, R43.reuse ;  /* 0x0000002b25257220 */ /* 0x080fe20000410000 */
[----:B------:R-:W-:Y:S01]  /*3df0*/  LOP3.LUT R101, R101, 0xffff0000, RZ, 0xc0, !PT ;  /* 0xffff000065657812 */ /* 0x000fe200078ec0ff */
[----:B------:R-:W-:Y:S01]  /*3e00*/  FMUL.FTZ R47, R35, R44 ;  /* 0x0000002c232f7220 */ /* 0x000fe20000410000 */
[----:B------:R-:W-:Y:S01]  /*3e10*/  LOP3.LUT R99, R99, 0xffff0000, RZ, 0xc0, !PT ;  /* 0xffff000063637812 */ /* 0x000fe200078ec0ff */
[----:B------:R-:W-:Y:S01]  /*3e20*/  FFMA.FTZ R49, R36, R43, -R49 ;  /* 0x0000002b24317223 */ /* 0x000fe20000010831 */
[-C--:B------:R-:W-:Y:S01]  /*3e30*/  FMUL.FTZ R35, R35, R42.reuse ;  /* 0x0000002a23237220 */ /* 0x080fe20000410000 */
[----:B------:R-:W-:Y:S01]  /*3e40*/  LOP3.LUT R32, R32, 0xffff0000, RZ, 0xc0, !PT ;  /* 0xffff000020207812 */ /* 0x000fe200078ec0ff */
[----:B------:R-:W-:Y:S01]  /*3e50*/  FFMA.FTZ R47, R34, R42, -R47 ;  /* 0x0000002a222f7223 */ /* 0x000fe2000001082f */
[----:B------:R-:W-:Y:S01]  /*3e60*/  FFMA.FTZ R36, R36, R45, R37 ;  /* 0x0000002d24247223 */ /* 0x000fe20000010025 */
[----:B------:R-:W-:-:S02]  /*3e70*/  IMAD.U32 R100, R100, 0x10000, RZ ;  /* 0x0001000064647824 */ /* 0x000fc400078e00ff */
[C---:B------:R-:W-:Y:S01]  /*3e80*/  FMUL.FTZ R37, R39.reuse, R101 ;  /* 0x0000006527257220 */ /* 0x040fe20000410000 */
        /* <DEDUP_REMOVED lines=15> */
.L_x_641:
[----:B------:R-:W-:Y:S05]  /*3f80*/  BSYNC B1 ;  /* 0x0000000000017941 */ /* 0x000fea0003800000 */
.L_x_640:
[----:B--2---:R4:W-:Y:S01]  /*3f90*/  STG.E.128 desc[UR40][R40.64+0x40], R32 ;  /* 0x0000402028007986 */ /* 0x0049e2000c101d28 */
[----:B------:R-:W-:Y:S05]  /*3fa0*/  BRA `(.L_x_635) ;  /* 0x0000001400cc7947 */ /* 0x000fea0003800000 */
.L_x_619:
[----:B------:R-:W-:Y:S02]  /*3fb0*/  ISETP.GE.AND P3, PT, R216, R97, PT ;  /* 0x00000061d800720c */ /* 0x000fe40003f66270 */
[----:B------:R-:W-:Y:S02]  /*3fc0*/  CS2R R38, SRZ ;  /* 0x0000000000267805 */ /* 0x000fe4000001ff00 */
[----:B------:R-:W-:-:S13]  /*3fd0*/  ISETP.GE.OR P3, PT, R16, R102, P3 ;  /* 0x000000661000720c */ /* 0x000fda0001f66670 */
[----:B------:R-:W-:Y:S01]  /*3fe0*/  @!P3 IADD3 R33, P4, P5, R12, R32, R69 ;  /* 0x000000200c21b210 */ /* 0x000fe20007d9e045 */
[----:B------:R-:W0:Y:S03]  /*3ff0*/  @!P3 LDC.64 R44, c[0x0][0x3e8] ;  /* 0x0000fa00ff2cbb82 */ /* 0x000e260000000a00 */
[----:B------:R-:W-:Y:S02]  /*4000*/  @!P3 IADD3.X R36, R79, R95, R68, P4, P5 ;  /* 0x0000005f4f24b210 */ /* 0x000fe400027ea444 */
[----:B------:R-:W-:-:S03]  /*4010*/  @!P3 IADD3 R46, P4, P5, R30, R34, R71 ;  /* 0x000000221e2eb210 */ /* 0x000fc60007d9e047 */
[----:B------:R-:W1:Y:S01]  /*4020*/  @!P3 LDC.64 R48, c[0x0][0x400] ;  /* 0x00010000ff30bb82 */ /* 0x000e620000000a00 */
[----:B------:R-:W-:Y:S02]  /*4030*/  @!P3 IADD3.X R47, R81, R105, R70, P4, P5 ;  /* 0x00000069512fb210 */ /* 0x000fe400027ea446 */
[----:B------:R-:W-:-:S04]  /*4040*/  ISETP.GE.AND P4, PT, R18, R97, PT ;  /* 0x000000611200720c */ /* 0x000fc80003f86270 */
[----:B------:R-:W-:-:S13]  /*4050*/  ISETP.GE.OR P4, PT, R16, R102, P4 ;  /* 0x000000661000720c */ /* 0x000fda0002786670 */
[----:B------:R-:W2:Y:S01]  /*4060*/  @!P4 LDC.64 R40, c[0x0][0x3e8] ;  /* 0x0000fa00ff28cb82 */ /* 0x000ea20000000a00 */
[----:B------:R-:W-:-:S05]  /*4070*/  @!P4 IADD3 R32, P5, R12, R32, RZ ;  /* 0x000000200c20c210 */ /* 0x000fca0007fbe0ff */
[----:B------:R-:W-:Y:S02]  /*4080*/  @!P4 IMAD.X R35, R95, 0x1, R79, P5 ;  /* 0x000000015f23c824 */ /* 0x000fe400028e064f */
[----:B------:R-:W3:Y:S01]  /*4090*/  @!P4 LDC.64 R42, c[0x0][0x400] ;  /* 0x00010000ff2acb82 */ /* 0x000ee20000000a00 */
[----:B--2---:R-:W-:-:S04]  /*40a0*/  @!P4 LEA R40, P5, R32, R40, 0x1 ;  /* 0x000000282028c211 */ /* 0x004fc800078a08ff */
[----:B------:R-:W-:Y:S02]  /*40b0*/  @!P4 LEA.HI.X R41, R32, R41, R35, 0x1, P5 ;  /* 0x000000292029c211 */ /* 0x000fe400028f0c23 */
[----:B------:R-:W-:-:S05]  /*40c0*/  @!P4 IADD3 R34, P5, R30, R34, RZ ;  /* 0x000000221e22c210 */ /* 0x000fca0007fbe0ff */
[----:B------:R-:W-:Y:S01]  /*40d0*/  @!P4 IMAD.X R32, R105, 0x1, R81, P5 ;  /* 0x000000016920c824 */ /* 0x000fe200028e0651 */
[----:B---3--:R-:W-:-:S04]  /*40e0*/  @!P4 LEA R42, P5, R34, R42, 0x1 ;  /* 0x0000002a222ac211 */ /* 0x008fc800078a08ff */
[----:B------:R-:W-:Y:S02]  /*40f0*/  @!P4 LEA.HI.X R43, R34, R43, R32, 0x1, P5 ;  /* 0x0000002b222bc211 */ /* 0x000fe400028f0c20 */
[----:B------:R-:W-:Y:S02]  /*4100*/  CS2R R34, SRZ ;  /* 0x0000000000227805 */ /* 0x000fe4000001ff00 */
[----:B0-----:R-:W-:-:S04]  /*4110*/  @!P3 LEA R44, P5, R33, R44, 0x1 ;  /* 0x0000002c212cb211 */ /* 0x001fc800078a08ff */
[----:B------:R-:W-:Y:S02]  /*4120*/  @!P3 LEA.HI.X R45, R33, R45, R36, 0x1, P5 ;  /* 0x0000002d212db211 */ /* 0x000fe400028f0c24 */
[----:B------:R-:W-:Y:S02]  /*4130*/  CS2R R32, SRZ ;  /* 0x0000000000207805 */ /* 0x000fe4000001ff00 */
[----:B------:R-:W-:-:S04]  /*4140*/  CS2R R36, SRZ ;  /* 0x0000000000247805 */ /* 0x000fc8000001ff00 */
[----:B------:R0:W2:Y:S04]  /*4150*/  @!P4 LDG.E.128 R32, desc[UR40][R40.64] ;  /* 0x000000282820c981 */ /* 0x0000a8000c1e1d00 */
[----:B------:R3:W4:Y:S01]  /*4160*/  @!P4 LDG.E.128 R36, desc[UR40][R42.64] ;  /* 0x000000282a24c981 */ /* 0x000722000c1e1d00 */
[----:B-1----:R-:W-:-:S04]  /*4170*/  @!P3 LEA R48, P4, R46, R48, 0x1 ;  /* 0x000000302e30b211 */ /* 0x002fc800078808ff */
[----:B------:R-:W-:Y:S02]  /*4180*/  @!P3 LEA.HI.X R49, R46, R49, R47, 0x1, P4 ;  /* 0x000000312e31b211 */ /* 0x000fe400020f0c2f */
[----:B0-----:R-:W-:Y:S02]  /*4190*/  CS2R R40, SRZ ;  /* 0x0000000000287805 */ /* 0x001fe4000001ff00 */
[----:B---3--:R-:W-:Y:S02]  /*41a0*/  CS2R R42, SRZ ;  /* 0x00000000002a7805 */ /* 0x008fe4000001ff00 */
[----:B------:R-:W-:-:S04]  /*41b0*/  CS2R R46, SRZ ;  /* 0x00000000002e7805 */ /* 0x000fc8000001ff00 */
[----:B------:R0:W3:Y:S02]  /*41c0*/  @!P3 LDG.E.128 R40, desc[UR40][R44.64] ;  /* 0x000000282c28b981 */ /* 0x0000e4000c1e1d00 */
[----:B0-----:R-:W-:-:S06]  /*41d0*/  CS2R R44, SRZ ;  /* 0x00000000002c7805 */ /* 0x001fcc000001ff00 */
[----:B------:R0:W5:Y:S01]  /*41e0*/  @!P3 LDG.E.128 R44, desc[UR40][R48.64] ;  /* 0x00000028302cb981 */ /* 0x000162000c1e1d00 */
[----:B------:R-:W-:Y:S01]  /*41f0*/  UISETP.NE.AND UP0, UPT, UR44, 0x3, UPT ;  /* 0x000000032c00788c */ /* 0x000fe2000bf05270 */
[----:B------:R-:W-:-:S05]  /*4200*/  ISETP.GE.AND P4, PT, R16, R102, PT ;  /* 0x000000661000720c */ /* 0x000fca0003f86270 */
[----:B------:R-:W-:Y:S01]  /*4210*/  PLOP3.LUT P3, PT, PT, PT, UP0, 0x80, 0x0 ;  /* 0x000000000000781c */ /* 0x000fe20003f6f008 */
[----:B--2---:R-:W-:Y:S02]  /*4220*/  IMAD.MOV.U32 R51, RZ, RZ, R34 ;  /* 0x000000ffff337224 */ /* 0x004fe400078e0022 */
[----:B------:R-:W-:Y:S02]  /*4230*/  IMAD.MOV.U32 R52, RZ, RZ, R35 ;  /* 0x000000ffff347224 */ /* 0x000fe400078e0023 */
[----:B------:R-:W-:Y:S01]  /*4240*/  IMAD.MOV.U32 R54, RZ, RZ, R33 ;  /* 0x000000ffff367224 */ /* 0x000fe200078e0021 */
[----:B------:R-:W-:Y:S01]  /*4250*/  PRMT R119, R119, 0x5410, R51 ;  /* 0x0000541077777816 */ /* 0x000fe20000000033 */
[----:B----4-:R-:W-:Y:S01]  /*4260*/  IMAD.MOV.U32 R51, RZ, RZ, R38 ;  /* 0x000000ffff337224 */ /* 0x010fe200078e0026 */
[----:B------:R-:W-:Y:S01]  /*4270*/  PRMT R128, R52, 0x7610, R128 ;  /* 0x0000761034807816 */ /* 0x000fe20000000080 */
[----:B0-----:R-:W-:Y:S01]  /*4280*/  IMAD.MOV.U32 R48, RZ, RZ, R39 ;  /* 0x000000ffff307224 */ /* 0x001fe200078e0027 */
[----:B------:R-:W-:Y:S01]  /*4290*/  PRMT R114, R54, 0x7610, R114 ;  /* 0x0000761036727816 */ /* 0x000fe20000000072 */
[----:B------:R-:W-:Y:S01]  /*42a0*/  IMAD.MOV.U32 R49, RZ, RZ, R36 ;  /* 0x000000ffff317224 */ /* 0x000fe200078e0024 */
[----:B------:R-:W-:Y:S01]  /*42b0*/  PRMT R127, R51, 0x7610, R127 ;  /* 0x00007610337f7816 */ /* 0x000fe2000000007f */
[----:B------:R-:W-:Y:S01]  /*42c0*/  IMAD.MOV.U32 R52, RZ, RZ, R37 ;  /* 0x000000ffff347224 */ /* 0x000fe200078e0025 */
[----:B------:R-:W-:Y:S01]  /*42d0*/  PRMT R122, R122, 0x5410, R48 ;  /* 0x000054107a7a7816 */ /* 0x000fe20000000030 */
[----:B------:R-:W-:Y:S01]  /*42e0*/  IMAD.MOV.U32 R53, RZ, RZ, R32 ;  /* 0x000000ffff357224 */ /* 0x000fe200078e0020 */
[----:B------:R-:W-:-:S02]  /*42f0*/  PRMT R121, R121, 0x5410, R49 ;  /* 0x0000541079797816 */ /* 0x000fc40000000031 */
[----:B------:R-:W-:Y:S02]  /*4300*/  PRMT R114, R114, 0x5410, R52 ;  /* 0x0000541072727816 */ /* 0x000fe40000000034 */
[----:B------:R-:W-:Y:S01]  /*4310*/  PRMT R120, R120, 0x5410, R53 ;  /* 0x0000541078787816 */ /* 0x000fe20000000035 */
[----:B---3--:R-:W-:Y:S02]  /*4320*/  IMAD.MOV.U32 R48, RZ, RZ, R42 ;  /* 0x000000ffff307224 */ /* 0x008fe400078e002a */
[----:B------:R-:W-:Y:S02]  /*4330*/  IMAD.MOV.U32 R49, RZ, RZ, R43 ;  /* 0x000000ffff317224 */ /* 0x000fe400078e002b */
[----:B------:R-:W-:Y:S01]  /*4340*/  IMAD.MOV.U32 R51, RZ, RZ, R40 ;  /* 0x000000ffff337224 */ /* 0x000fe200078e0028 */
[----:B------:R-:W-:Y:S01]  /*4350*/  PRMT R124, R48, 0x7610, R124 ;  /* 0x00007610307c7816 */ /* 0x000fe2000000007c */
[----:B------:R-:W-:Y:S01]  /*4360*/  IMAD.MOV.U32 R52, RZ, RZ, R41 ;  /* 0x000000ffff347224 */ /* 0x000fe200078e0029 */
[----:B------:R-:W-:-:S02]  /*4370*/  PRMT R120, R49, 0x7610, R120 ;  /* 0x0000761031787816 */ /* 0x000fc40000000078 */
[----:B------:R-:W-:Y:S02]  /*4380*/  PRMT R126, R51, 0x7610, R126 ;  /* 0x00007610337e7816 */ /* 0x000fe4000000007e */
[----:B------:R-:W-:Y:S01]  /*4390*/  PRMT R125, R52, 0x7610, R125 ;  /* 0x00007610347d7816 */ /* 0x000fe2000000007d */
[----:B-----5:R-:W-:Y:S02]  /*43a0*/  IMAD.MOV.U32 R48, RZ, RZ, R46 ;  /* 0x000000ffff307224 */ /* 0x020fe400078e002e */
[----:B------:R-:W-:Y:S02]  /*43b0*/  IMAD.MOV.U32 R49, RZ, RZ, R47 ;  /* 0x000000ffff317224 */ /* 0x000fe400078e002f */
[----:B------:R-:W-:Y:S01]  /*43c0*/  IMAD.MOV.U32 R51, RZ, RZ, R44 ;  /* 0x000000ffff337224 */ /* 0x000fe200078e002c */
[----:B------:R-:W-:Y:S01]  /*43d0*/  PRMT R121, R48, 0x7610, R121 ;  /* 0x0000761030797816 */ /* 0x000fe20000000079 */
[----:B------:R-:W-:Y:S01]  /*43e0*/  IMAD.MOV.U32 R52, RZ, RZ, R45 ;  /* 0x000000ffff347224 */ /* 0x000fe200078e002d */
[----:B------:R-:W-:-:S02]  /*43f0*/  PRMT R119, R49, 0x7610, R119 ;  /* 0x0000761031777816 */ /* 0x000fc40000000077 */
[----:B------:R-:W-:Y:S02]  /*4400*/  PRMT R122, R51, 0x7610, R122 ;  /* 0x00007610337a7816 */ /* 0x000fe4000000007a */
[----:B------:R-:W-:Y:S01]  /*4410*/  PRMT R123, R52, 0x7610, R123 ;  /* 0x00007610347b7816 */ /* 0x000fe2000000007b */
[----:B------:R-:W-:Y:S06]  /*4420*/  @!P3 BRA `(.L_x_642) ;  /* 0x000000000004b947 */ /* 0x000fec0003800000 */
[----:B------:R-:W-:Y:S01]  /*4430*/  BPT.TRAP 0x1 ;  /* 0x000000040000795c */ /* 0x000fe20000300000 */
.L_x_642:
[----:B------:R-:W-:Y:S01]  /*4440*/  IMAD R95, R2, 0x8, R19 ;  /* 0x00000008025f7824 */ /* 0x000fe200078e0213 */
[----:B------:R-:W-:Y:S01]  /*4450*/  SHF.L.U32 R106, R201, 0x1f, RZ ;  /* 0x0000001fc96a7819 */ /* 0x000fe200000006ff */
[----:B------:R-:W0:Y:S01]  /*4460*/  LDC R107, c[0x0][0x2f4] ;  /* 0x0000bd00ff6b7b82 */ /* 0x000e220000000800 */
[----:B------:R-:W-:Y:S01]  /*4470*/  BSSY B1, `(.L_x_643) ;  /* 0x0000006000017945 */ /* 0x000fe20003800000 */
[----:B------:R-:W-:Y:S01]  /*4480*/  IMAD.MOV.U32 R101, RZ, RZ, R50 ;  /* 0x000000ffff657224 */ /* 0x000fe200078e0032 */
[----:B------:R-:W1:Y:S05]  /*4490*/  SYNCS.PHASECHK.TRANS64.TRYWAIT P5, [R95+URZ+0x22890], R106 ;  /* 0x0228906a5f0075a7 */ /* 0x000e6a00080a017f */
[----:B------:R-:W2:Y:S01]  /*44a0*/  LDC.64 R102, c[0x0][0x300] ;  /* 0x0000c000ff667b82 */ /* 0x000ea20000000a00 */
[----:B0-----:R-:W-:Y:S01]  /*44b0*/  IMAD.IADD R109, R107, 0x1, -R74 ;  /* 0x000000016b6d7824 */ /* 0x001fe200078e0a4a */
[----:B-1----:R-:W-:Y:S06]  /*44c0*/  @!P5 BRA `(.L_x_644) ;  /* 0x0000016000c8d947 */ /* 0x002fec0003800000 */
.L_x_914:
[----:B------:R-:W-:Y:S05]  /*44d0*/  BSYNC B1 ;  /* 0x0000000000017941 */ /* 0x000fea0003800000 */
.L_x_643:
[----:B------:R-:W-:Y:S01]  /*44e0*/  ISETP.GE.OR P5, PT, R18, R97, P1 ;  /* 0x000000611200720c */ /* 0x000fe20000fa6670 */
[----:B------:R-:W-:-:S12]  /*44f0*/  BSSY B1, `(.L_x_645) ;  /* 0x0000080000017945 */ /* 0x000fd80003800000 */
[----:B------:R-:W-:Y:S05]  /*4500*/  @P5 BRA `(.L_x_646) ;  /* 0x0000000400f85947 */ /* 0x000fea0003800000 */
[-C--:B--2---:R-:W-:Y:S01]  /*4510*/  IMAD R48, R220, R102.reuse, RZ ;  /* 0x00000066dc307224 */ /* 0x084fe200078e02ff */
[----:B------:R-:W-:Y:S01]  /*4520*/  BSSY B2, `(.L_x_647) ;  /* 0x0000070000027945 */ /* 0x000fe20003800000 */
[----:B------:R-:W-:-:S04]  /*4530*/  IMAD.WIDE.U32 R104, R18, R102, R100 ;  /* 0x0000006612687225 */ /* 0x000fc800078e0064 */
[----:B------:R-:W-:Y:S01]  /*4540*/  IMAD R111, R18, R103, R48 ;  /* 0x00000067126f7224 */ /* 0x000fe200078e0230 */
[----:B------:R-:W-:Y:S02]  /*4550*/  SEL R48, R74, R109, !P0 ;  /* 0x0000006d4a307207 */ /* 0x000fe40004000000 */
[----:B------:R-:W-:Y:S01]  /*4560*/  IADD3 R108, P5, P6, R4, R104, R84 ;  /* 0x00000068046c7210 */ /* 0x000fe20007ebe054 */
[----:B------:R-:W-:Y:S01]  /*4570*/  IMAD.IADD R111, R111, 0x1, R105 ;  /* 0x000000016f6f7824 */ /* 0x000fe200078e0269 */
[----:B------:R-:W-:-:S04]  /*4580*/  SHF.R.S32.HI R49, RZ, 0x1f, R48 ;  /* 0x0000001fff317819 */ /* 0x000fc80000011430 */
[----:B------:R-:W-:Y:S02]  /*4590*/  LEA.HI R48, R49, R48, RZ, 0x4 ;  /* 0x0000003031307211 */ /* 0x000fe400078f20ff */
[----:B------:R-:W-:Y:S02]  /*45a0*/  IADD3.X R110, R60, R111, R86, P5, P6 ;  /* 0x0000006f3c6e7210 */ /* 0x000fe40002fec456 */
[----:B------:R-:W-:-:S05]  /*45b0*/  LEA.HI.SX32 R48, R48, R83, 0x1c ;  /* 0x0000005330307211 */ /* 0x000fca00078fe2ff */
[----:B------:R-:W-:-:S05]  /*45c0*/  IMAD.SHL.U32 R113, R48, 0x8, RZ ;  /* 0x0000000830717824 */ /* 0x000fca00078e00ff */
[----:B------:R-:W-:-:S04]  /*45d0*/  LOP3.LUT R48, R82, 0x38, R113, 0xf8, !PT ;  /* 0x0000003852307812 */ /* 0x000fc800078ef871 */
[----:B------:R-:W-:Y:S01]  /*45e0*/  LOP3.LUT R49, R48, R85, RZ, 0x3c, !PT ;  /* 0x0000005530317212 */ /* 0x000fe200078e3cff */
[----:B------:R-:W-:-:S04]  /*45f0*/  IMAD R48, R2, 0x1800, R90 ;  /* 0x0000180002307824 */ /* 0x000fc800078e025a */
[----:B------:R-:W-:Y:S02]  /*4600*/  IMAD R49, R206, 0x200, R49 ;  /* 0x00000200ce317824 */ /* 0x000fe400078e0231 */
[----:B------:R-:W-:Y:S02]  /*4610*/  IMAD R48, R48, 0x2, R19 ;  /* 0x0000000230307824 */ /* 0x000fe400078e0213 */
[----:B------:R-:W-:-:S04]  /*4620*/  IMAD R50, R2, 0x1800, R49 ;  /* 0x0000180002327824 */ /* 0x000fc800078e0231 */
[----:B------:R-:W-:Y:S02]  /*4630*/  IMAD R52, R50, 0x2, R19 ;  /* 0x0000000232347824 */ /* 0x000fe400078e0213 */
[----:B------:R-:W1:Y:S04]  /*4640*/  LDS.128 R48, [R48+0x1c400] ;  /* 0x01c4000030307984 */ /* 0x000e680000000c00 */
[----:B------:R-:W2:Y:S01]  /*4650*/  LDS.128 R52, [R52+0x1c400] ;  /* 0x01c4000034347984 */ /* 0x000ea20000000c00 */
[----:B------:R-:W-:Y:S05]  /*4660*/  @P4 BRA `(.L_x_648) ;  /* 0x00000004006c4947 */ /* 0x000fea0003800000 */
[----:B------:R-:W-:Y:S01]  /*4670*/  SHF.R.U32.HI R116, RZ, 0x10, R37 ;  /* 0x00000010ff747819 */ /* 0x000fe20000011625 */
[----:B--2---:R-:W-:Y:S01]  /*4680*/  IMAD.U32 R112, R53, 0x10000, RZ ;  /* 0x0001000035707824 */ /* 0x004fe200078e00ff */
[----:B------:R-:W-:Y:S02]  /*4690*/  SHF.R.U32.HI R115, RZ, 0x10, R33 ;  /* 0x00000010ff737819 */ /* 0x000fe40000011621 */
[C---:B------:R-:W-:Y:S02]  /*46a0*/  PRMT R116, R114.reuse, 0x5432, R116 ;  /* 0x0000543272747816 */ /* 0x040fe40000000074 */
[----:B------:R-:W-:Y:S01]  /*46b0*/  PRMT R115, R114, 0x5410, R115 ;  /* 0x0000541072737816 */ /* 0x000fe20000000073 */
[----:B-1----:R-:W-:Y:S01]  /*46c0*/  IMAD.U32 R114, R49, 0x10000, RZ ;  /* 0x0001000031727824 */ /* 0x002fe200078e00ff */
[----:B------:R-:W-:Y:S01]  /*46d0*/  SHF.R.U64 R36, R36, 0x10, R37 ;  /* 0x0000001024247819 */ /* 0x000fe20000001225 */
[----:B------:R-:W-:Y:S01]  /*46e0*/  IMAD.U32 R129, R116, 0x10000, RZ ;  /* 0x0001000074817824 */ /* 0x000fe200078e00ff */
[----:B------:R-:W-:Y:S01]  /*46f0*/  SHF.R.U64 R32, R32, 0x10, R33 ;  /* 0x0000001020207819 */ /* 0x000fe20000001221 */
[C---:B------:R-:W-:Y:S01]  /*4700*/  IMAD.U32 R117, R115.reuse, 0x10000, RZ ;  /* 0x0001000073757824 */ /* 0x040fe200078e00ff */
[----:B------:R-:W-:Y:S01]  /*4710*/  LOP3.LUT R115, R115, 0xffff0000, RZ, 0xc0, !PT ;  /* 0xffff000073737812 */ /* 0x000fe200078ec0ff */
[----:B------:R-:W-:Y:S01]  /*4720*/  FMUL.FTZ R131, R112, R129 ;  /* 0x0000008170837220 */ /* 0x000fe20000410000 */
[----:B------:R-:W-:Y:S01]  /*4730*/  PRMT R32, R120, 0x5432, R32 ;  /* 0x0000543278207816 */ /* 0x000fe20000000020 */
[-C--:B------:R-:W-:Y:S01]  /*4740*/  FMUL.FTZ R118, R112, R117.reuse ;  /* 0x0000007570767220 */ /* 0x080fe20000410000 */
[----:B------:R-:W-:Y:S01]  /*4750*/  SHF.R.U64 R34, R34, 0x10, R35 ;  /* 0x0000001022227819 */ /* 0x000fe20000001223 */
[----:B------:R-:W-:Y:S01]  /*4760*/  FFMA.FTZ R112, R114, R117, -R131 ;  /* 0x0000007572707223 */ /* 0x000fe20000010883 */
[----:B------:R-:W-:Y:S01]  /*4770*/  LOP3.LUT R117, R116, 0xffff0000, RZ, 0xc0, !PT ;  /* 0xffff000074757812 */ /* 0x000fe200078ec0ff */
[----:B------:R-:W-:Y:S01]  /*4780*/  FFMA.FTZ R114, R114, R129, R118 ;  /* 0x0000008172727223 */ /* 0x000fe20000010076 */
[----:B------:R-:W-:Y:S01]  /*4790*/  LOP3.LUT R116, R53, 0xffff0000, RZ, 0xc0, !PT ;  /* 0xffff000035747812 */ /* 0x000fe200078ec0ff */
[----:B------:R-:W-:Y:S01]  /*47a0*/  IMAD.U32 R33, R48, 0x10000, RZ ;  /* 0x0001000030217824 */ /* 0x000fe200078e00ff */
[----:B------:R-:W-:Y:S01]  /*47b0*/  LOP3.LUT R53, R49, 0xffff0000, RZ, 0xc0, !PT ;  /* 0xffff000031357812 */ /* 0x000fe200078ec0ff */
[----:B------:R-:W-:Y:S01]  /*47c0*/  IMAD.U32 R37, R50, 0x10000, RZ ;  /* 0x0001000032257824 */ /* 0x000fe200078e00ff */
[----:B------:R-:W-:Y:S01]  /*47d0*/  LOP3.LUT R48, R48, 0xffff0000, RZ, 0xc0, !PT ;  /* 0xffff000030307812 */ /* 0x000fe200078ec0ff */
[C---:B------:R-:W-:Y:S01]  /*47e0*/  FMUL.FTZ R118, R116.reuse, R117 ;  /* 0x0000007574767220 */ /* 0x040fe20000410000 */
[----:B------:R-:W-:Y:S01]  /*47f0*/  FMUL.FTZ R116, R116, R115 ;  /* 0x0000007374747220 */ /* 0x000fe20000410000 */
[----:B------:R-:W-:-:S02]  /*4800*/  PRMT R34, R119, 0x5432, R34 ;  /* 0x0000543277227816 */ /* 0x000fc40000000022 */
[C---:B------:R-:W-:Y:S01]  /*4810*/  FFMA.FTZ R49, R53.reuse, R115, -R118 ;  /* 0x0000007335317223 */ /* 0x040fe20000010876 */
[----:B------:R-:W-:Y:S01]  /*4820*/  FFMA.FTZ R53, R53, R117, R116 ;  /* 0x0000007535357223 */ /* 0x000fe20000010074 */
[----:B------:R-:W-:Y:S01]  /*4830*/  SHF.R.U32.HI R116, RZ, 0x10, R39 ;  /* 0x00000010ff747819 */ /* 0x000fe20000011627 */
[----:B------:R-:W-:Y:S01]  /*4840*/  IMAD.U32 R117, R55, 0x10000, RZ ;  /* 0x0001000037757824 */ /* 0x000fe200078e00ff */
[----:B------:R-:W-:Y:S01]  /*4850*/  SHF.R.U32.HI R115, RZ, 0x10, R35 ;  /* 0x00000010ff737819 */ /* 0x000fe20000011623 */
[----:B------:R-:W-:Y:S01]  /*4860*/  IMAD.U32 R118, R51, 0x10000, RZ ;  /* 0x0001000033767824 */ /* 0x000fe200078e00ff */
[----:B------:R-:W-:Y:S01]  /*4870*/  PRMT R116, R122, 0x5432, R116 ;  /* 0x000054327a747816 */ /* 0x000fe20000000074 */
[----:B------:R-:W-:Y:S01]  /*4880*/  IMAD.U32 R35, R52, 0x10000, RZ ;  /* 0x0001000034237824 */ /* 0x000fe200078e00ff */
[----:B------:R-:W-:Y:S02]  /*4890*/  PRMT R115, R128, 0x5410, R115 ;  /* 0x0000541080737816 */ /* 0x000fe40000000073 */
[----:B------:R-:W-:Y:S01]  /*48a0*/  LOP3.LUT R55, R55, 0xffff0000, RZ, 0xc0, !PT ;  /* 0xffff000037377812 */ /* 0x000fe200078ec0ff */
[C---:B------:R-:W-:Y:S01]  /*48b0*/  IMAD.U32 R129, R116.reuse, 0x10000, RZ ;  /* 0x0001000074817824 */ /* 0x040fe200078e00ff */
[----:B------:R-:W-:Y:S01]  /*48c0*/  LOP3.LUT R116, R116, 0xffff0000, RZ, 0xc0, !PT ;  /* 0xffff000074747812 */ /* 0x000fe200078ec0ff */
[----:B------:R-:W-:Y:S01]  /*48d0*/  IMAD.U32 R128, R115, 0x10000, RZ ;  /* 0x0001000073807824 */ /* 0x000fe200078e00ff */
[----:B------:R-:W-:Y:S01]  /*48e0*/  LOP3.LUT R51, R51, 0xffff0000, RZ, 0xc0, !PT ;  /* 0xffff000033337812 */ /* 0x000fe200078ec0ff */
[CC--:B------:R-:W-:Y:S01]  /*48f0*/  FMUL.FTZ R131, R117.reuse, R129.reuse ;  /* 0x0000008175837220 */ /* 0x0c0fe20000410000 */
[----:B------:R-:W-:Y:S01]  /*4900*/  SHF.R.U64 R39, R38, 0x10, R39 ;  /* 0x0000001026277819 */ /* 0x000fe20000001227 */
[-C--:B------:R-:W-:Y:S01]  /*4910*/  FMUL.FTZ R130, R117, R128.reuse ;  /* 0x0000008075827220 */ /* 0x080fe20000410000 */
[----:B------:R-:W-:Y:S01]  /*4920*/  LOP3.LUT R52, R52, 0xffff0000, RZ, 0xc0, !PT ;  /* 0xffff000034347812 */ /* 0x000fe200078ec0ff */
[C---:B------:R-:W-:Y:S01]  /*4930*/  FFMA.FTZ R117, R118.reuse, R128, -R131 ;  /* 0x0000008076757223 */ /* 0x040fe20000010883 */
[----:B------:R-:W-:Y:S01]  /*4940*/  LOP3.LUT R128, R115, 0xffff0000, RZ, 0xc0, !PT ;  /* 0xffff000073807812 */ /* 0x000fe200078ec0ff */
[----:B------:R-:W-:Y:S01]  /*4950*/  FFMA.FTZ R118, R118, R129, R130 ;  /* 0x0000008176767223 */ /* 0x000fe20000010082 */
[----:B------:R-:W-:Y:S01]  /*4960*/  PRMT R115, R121, 0x5432, R36 ;  /* 0x0000543279737816 */ /* 0x000fe20000000024 */
[----:B------:R-:W-:Y:S01]  /*4970*/  FMUL.FTZ R36, R55, R116 ;  /* 0x0000007437247220 */ /* 0x000fe20000410000 */
[----:B------:R-:W-:Y:S01]  /*4980*/  PRMT R39, R127, 0x5410, R39 ;  /* 0x000054107f277816 */ /* 0x000fe20000000027 */
[----:B------:R-:W-:Y:S01]  /*4990*/  FMUL.FTZ R55, R55, R128 ;  /* 0x0000008037377220 */ /* 0x000fe20000410000 */
[----:B------:R-:W-:-:S02]  /*49a0*/  IMAD.U32 R38, R54, 0x10000, RZ ;  /* 0x0001000036267824 */ /* 0x000fc400078e00ff */
[----:B------:R-:W-:Y:S01]  /*49b0*/  FFMA.FTZ R36, R51, R128, -R36 ;  /* 0x0000008033247223 */ /* 0x000fe20000010824 */
[----:B------:R-:W-:Y:S02]  /*49c0*/  IMAD.U32 R128, R115, 0x10000, RZ ;  /* 0x0001000073807824 */ /* 0x000fe400078e00ff */
[----:B------:R-:W-:Y:S01]  /*49d0*/  FFMA.FTZ R51, R51, R116, R55 ;  /* 0x0000007433337223 */ /* 0x000fe20000010037 */
[C---:B------:R-:W-:Y:S01]  /*49e0*/  IMAD.U32 R116, R32.reuse, 0x10000, RZ ;  /* 0x0001000020747824 */ /* 0x040fe200078e00ff */
[----:B------:R-:W-:Y:S01]  /*49f0*/  LOP3.LUT R55, R115, 0xffff0000, RZ, 0xc0, !PT ;  /* 0xffff000073377812 */ /* 0x000fe200078ec0ff */
[C---:B------:R-:W-:Y:S01]  /*4a00*/  FMUL.FTZ R130, R35.reuse, R128 ;  /* 0x0000008023827220 */ /* 0x040fe20000410000 */
[----:B------:R-:W-:Y:S01]  /*4a10*/  LOP3.LUT R115, R32, 0xffff0000, RZ, 0xc0, !PT ;  /* 0xffff000020737812 */ /* 0x000fe200078ec0ff */
[-C--:B------:R-:W-:Y:S01]  /*4a20*/  FMUL.FTZ R35, R35, R116.reuse ;  /* 0x0000007423237220 */ /* 0x080fe20000410000 */
[----:B------:R-:W-:Y:S01]  /*4a30*/  LOP3.LUT R54, R54, 0xffff0000, RZ, 0xc0, !PT ;  /* 0xffff000036367812 */ /* 0x000fe200078ec0ff */
[C---:B------:R-:W-:Y:S01]  /*4a40*/  FMUL.FTZ R127, R52.reuse, R55 ;  /* 0x00000037347f7220 */ /* 0x040fe20000410000 */
[C---:B------:R-:W-:Y:S01]  /*4a50*/  FFMA.FTZ R32, R33.reuse, R116, -R130 ;  /* 0x0000007421207223 */ /* 0x040fe20000010882 */
[----:B------:R-:W-:Y:S01]  /*4a60*/  FFMA.FTZ R33, R33, R128, R35 ;  /* 0x0000008021217223 */ /* 0x000fe20000010023 */
[-C--:B------:R-:W-:Y:S01]  /*4a70*/  FMUL.FTZ R129, R52, R115.reuse ;  /* 0x0000007334817220 */ /* 0x080fe20000410000 */
[----:B------:R-:W-:Y:S01]  /*4a80*/  FFMA.FTZ R35, R48, R115, -R127 ;  /* 0x0000007330237223 */ /* 0x000fe2000001087f */
[C---:B------:R-:W-:Y:S01]  /*4a90*/  IMAD.U32 R115, R39.reuse, 0x10000, RZ ;  /* 0x0001000027737824 */ /* 0x040fe200078e00ff */
[----:B------:R-:W-:Y:S01]  /*4aa0*/  LOP3.LUT R127, R39, 0xffff0000, RZ, 0xc0, !PT ;  /* 0xffff0000277f7812 */ /* 0x000fe200078ec0ff */
[C---:B------:R-:W-:Y:S01]  /*4ab0*/  IMAD.U32 R52, R34.reuse, 0x10000, RZ ;  /* 0x0001000022347824 */ /* 0x040fe200078e00ff */
[----:B------:R-:W-:Y:S01]  /*4ac0*/  LOP3.LUT R39, R34, 0xffff0000, RZ, 0xc0, !PT ;  /* 0xffff000022277812 */ /* 0x000fe200078ec0ff */
[----:B------:R-:W-:Y:S01]  /*4ad0*/  FFMA.FTZ R48, R48, R55, R129 ;  /* 0x0000003730307223 */ /* 0x000fe20000010081 */
[----:B------:R-:W-:Y:S01]  /*4ae0*/  LOP3.LUT R50, R50, 0xffff0000, RZ, 0xc0, !PT ;  /* 0xffff000032327812 */ /* 0x000fe200078ec0ff */
[----:B------:R-:W-:Y:S01]  /*4af0*/  FMUL.FTZ R34, R38, R115 ;  /* 0x0000007326227220 */ /* 0x000fe20000410000 */
[----:B------:R-:W-:Y:S01]  /*4b00*/  FMUL.FTZ R55, R54, R127 ;  /* 0x0000007f36377220 */ /* 0x000fe20000410000 */
[-C--:B------:R-:W-:Y:S01]  /*4b10*/  FMUL.FTZ R38, R38, R52.reuse ;  /* 0x0000003426267220 */ /* 0x080fe20000410000 */
[-C--:B------:R-:W-:Y:S01]  /*4b20*/  FMUL.FTZ R54, R54, R39.reuse ;  /* 0x0000002736367220 */ /* 0x080fe20000410000 */
[C---:B------:R-:W-:Y:S01]  /*4b30*/  FFMA.FTZ R34, R37.reuse, R52, -R34 ;  /* 0x0000003425227223 */ /* 0x040fe20000010822 */
[C---:B------:R-:W-:Y:S01]  /*4b40*/  FFMA.FTZ R55, R50.reuse, R39, -R55 ;  /* 0x0000002732377223 */ /* 0x040fe20000010837 */
[----:B------:R-:W-:Y:S01]  /*4b50*/  FFMA.FTZ R38, R37, R115, R38 ;  /* 0x0000007325267223 */ /* 0x000fe20000010026 */
[----:B------:R-:W-:Y:S01]  /*4b60*/  FFMA.FTZ R127, R50, R127, R54 ;  /* 0x0000007f327f7223 */ /* 0x000fe20000010036 */
[----:B------:R-:W-:-:S02]  /*4b70*/  F2FP.BF16.F32.PACK_AB R36, R36, R117 ;  /* 0x000000752424723e */ /* 0x000fc400000010ff */
[----:B------:R-:W-:Y:S02]  /*4b80*/  F2FP.BF16.F32.PACK_AB R118, R51, R118 ;  /* 0x000000763376723e */ /* 0x000fe400000010ff */
[----:B------:R-:W-:Y:S01]  /*4b90*/  F2FP.BF16.F32.PACK_AB R32, R35, R32 ;  /* 0x000000202320723e */ /* 0x000fe200000010ff */
[----:B------:R-:W-:Y:S01]  /*4ba0*/  IMAD.MOV.U32 R51, RZ, RZ, R36 ;  /* 0x000000ffff337224 */ /* 0x000fe200078e0024 */
[----:B------:R-:W-:Y:S02]  /*4bb0*/  F2FP.BF16.F32.PACK_AB R52, R48, R33 ;  /* 0x000000213034723e */ /* 0x000fe400000010ff */
[----:B------:R-:W-:Y:S01]  /*4bc0*/  F2FP.BF16.F32.PACK_AB R50, R55, R34 ;  /* 0x000000223732723e */ /* 0x000fe200000010ff */
[----:B------:R-:W-:Y:S01]  /*4bd0*/  IMAD.MOV.U32 R48, RZ, RZ, R32 ;  /* 0x000000ffff307224 */ /* 0x000fe200078e0020 */
[----:B------:R-:W-:Y:S01]  /*4be0*/  F2FP.BF16.F32.PACK_AB R49, R49, R112 ;  /* 0x000000703131723e */ /* 0x000fe200000010ff */
[----:B------:R-:W-:Y:S01]  /*4bf0*/  IMAD.MOV.U32 R55, RZ, RZ, R118 ;  /* 0x000000ffff377224 */ /* 0x000fe200078e0076 */
[----:B------:R-:W-:-:S02]  /*4c00*/  F2FP.BF16.F32.PACK_AB R53, R53, R114 ;  /* 0x000000723535723e */ /* 0x000fc400000010ff */
[----:B------:R-:W-:-:S07]  /*4c10*/  F2FP.BF16.F32.PACK_AB R54, R127, R38 ;  /* 0x000000267f36723e */ /* 0x000fce00000010ff */
.L_x_648:
[----:B------:R-:W-:Y:S05]  /*4c20*/  BSYNC B2 ;  /* 0x0000000000027941 */ /* 0x000fea0003800000 */
.L_x_647:
[----:B------:R-:W-:Y:S02]  /*4c30*/  ISETP.GE.AND P5, PT, R113, R107, PT ;  /* 0x0000006b7100720c */ /* 0x000fe40003fa6270 */
[----:B------:R-:W-:-:S11]  /*4c40*/  P2R R33, PR, RZ, 0x1 ;  /* 0x00000001ff217803 */ /* 0x000fd60000000000 */
[--C-:B------:R-:W-:Y:S02]  /*4c50*/  @!P5 SHF.R.S32.HI R32, RZ, 0x1f, R113.reuse ;  /* 0x0000001fff20d819 */ /* 0x100fe40000011471 */
[----:B------:R-:W-:-:S04]  /*4c60*/  @!P5 IADD3 R104, P0, P6, R4, R104, R113 ;  /* 0x000000680468d210 */ /* 0x000fc80007e1e071 */
[----:B------:R-:W-:Y:S02]  /*4c70*/  @!P5 IADD3.X R111, R60, R111, R32, P0, P6 ;  /* 0x0000006f3c6fd210 */ /* 0x000fe400007ec420 */
[CC--:B------:R-:W-:Y:S02]  /*4c80*/  LEA R32, P6, R108.reuse, R98.reuse, 0x1 ;  /* 0x000000626c207211 */ /* 0x0c0fe400078c08ff */
[----:B------:R-:W-:Y:S02]  /*4c90*/  ISETP.NE.AND P0, PT, R33, RZ, PT ;  /* 0x000000ff2100720c */ /* 0x000fe40003f05270 */
[----:B------:R-:W-:Y:S02]  /*4ca0*/  LEA.HI.X R33, R108, R99, R110, 0x1, P6 ;  /* 0x000000636c217211 */ /* 0x000fe400030f0c6e */
[----:B------:R-:W-:-:S03]  /*4cb0*/  @!P5 LEA R34, P6, R104, R98, 0x1 ;  /* 0x000000626822d211 */ /* 0x000fc600078c08ff */
[----:B-1----:R1:W-:Y:S01]  /*4cc0*/  STG.E.128 desc[UR40][R32.64], R48 ;  /* 0x0000003020007986 */ /* 0x0023e2000c101d28 */
[----:B------:R-:W-:-:S05]  /*4cd0*/  @!P5 LEA.HI.X R35, R104, R99, R111, 0x1, P6 ;  /* 0x000000636823d211 */ /* 0x000fca00030f0c6f */
[----:B--2---:R1:W-:Y:S04]  /*4ce0*/  @!P5 STG.E.128 desc[UR40][R34.64], R52 ;  /* 0x000000342200d986 */ /* 0x0043e8000c101d28 */
.L_x_646:
[----:B------:R-:W-:Y:S05]  /*4cf0*/  BSYNC B1 ;  /* 0x0000000000017941 */ /* 0x000fea0003800000 */
.L_x_645:
[----:B------:R-:W-:Y:S01]  /*4d00*/  ISETP.GE.OR P5, PT, R216, R97, P1 ;  /* 0x00000061d800720c */ /* 0x000fe20000fa6670 */
[-C--:B-12---:R-:W-:Y:S02]  /*4d10*/  IMAD R32, R72, R102.reuse, RZ ;  /* 0x0000006648207224 */ /* 0x086fe400078e02ff */
[----:B------:R-:W-:-:S04]  /*4d20*/  IMAD.WIDE.U32 R100, R216, R102, R100 ;  /* 0x00000066d8647225 */ /* 0x000fc800078e0064 */
[----:B------:R-:W-:-:S06]  /*4d30*/  IMAD R51, R216, R103, R32 ;  /* 0x00000067d8337224 */ /* 0x000fcc00078e0220 */
[----:B------:R-:W-:Y:S05]  /*4d40*/  @P5 BRA `(.L_x_635) ;  /* 0x0000000800645947 */ /* 0x000fea0003800000 */
[----:B------:R-:W-:Y:S01]  /*4d50*/  IMAD.IADD R51, R101, 0x1, R51 ;  /* 0x0000000165337824 */ /* 0x000fe200078e0233 */
[----:B------:R-:W-:Y:S01]  /*4d60*/  IADD3 R32, P5, P6, R4, R100, R84 ;  /* 0x0000006404207210 */ /* 0x000fe20007ebe054 */
[----:B------:R-:W-:Y:S01]  /*4d70*/  BSSY B1, `(.L_x_649) ;  /* 0x0000072000017945 */ /* 0x000fe20003800000 */
[----:B------:R-:W-:Y:S02]  /*4d80*/  SEL R109, R74, R109, !P0 ;  /* 0x0000006d4a6d7207 */ /* 0x000fe40004000000 */
[----:B------:R-:W-:Y:S02]  /*4d90*/  IADD3.X R33, R60, R51, R86, P5, P6 ;  /* 0x000000333c217210 */ /* 0x000fe40002fec456 */
[C---:B------:R-:W-:Y:S02]  /*4da0*/  LEA R48, P5, R32.reuse, R98, 0x1 ;  /* 0x0000006220307211 */ /* 0x040fe400078a08ff */
[----:B------:R-:W-:Y:S02]  /*4db0*/  SHF.R.U32.HI R34, RZ, 0x3, R205 ;  /* 0x00000003ff227819 */ /* 0x000fe400000116cd */
[----:B------:R-:W-:-:S02]  /*4dc0*/  LEA.HI.X R49, R32, R99, R33, 0x1, P5 ;  /* 0x0000006320317211 */ /* 0x000fc400028f0c21 */
[----:B------:R-:W-:-:S04]  /*4dd0*/  SHF.R.S32.HI R32, RZ, 0x1f, R109 ;  /* 0x0000001fff207819 */ /* 0x000fc8000001146d */
[----:B------:R-:W-:-:S04]  /*4de0*/  LEA.HI R32, R32, R109, RZ, 0x4 ;  /* 0x0000006d20207211 */ /* 0x000fc800078f20ff */
[----:B------:R-:W-:-:S05]  /*4df0*/  LEA.HI.SX32 R32, R32, R83, 0x1c ;  /* 0x0000005320207211 */ /* 0x000fca00078fe2ff */
[----:B------:R-:W-:-:S05]  /*4e00*/  IMAD.SHL.U32 R50, R32, 0x8, RZ ;  /* 0x0000000820327824 */ /* 0x000fca00078e00ff */
[----:B------:R-:W-:-:S04]  /*4e10*/  LOP3.LUT R32, R205, 0x38, R50, 0xf8, !PT ;  /* 0x00000038cd207812 */ /* 0x000fc800078ef832 */
[----:B------:R-:W-:Y:S01]  /*4e20*/  LOP3.LUT R33, R32, R34, RZ, 0x3c, !PT ;  /* 0x0000002220217212 */ /* 0x000fe200078e3cff */
[----:B------:R-:W-:-:S04]  /*4e30*/  IMAD R32, R2, 0x1800, R87 ;  /* 0x0000180002207824 */ /* 0x000fc800078e0257 */
[----:B------:R-:W-:Y:S02]  /*4e40*/  IMAD.IADD R33, R208, 0x1, R33 ;  /* 0x00000001d0217824 */ /* 0x000fe400078e0221 */
        /* <DEDUP_REMOVED lines=9> */
[----:B------:R-:W-:Y:S01]  /*4ee0*/  SHF.R.U64 R53, R42, 0x10, R43 ;  /* 0x000000102a357819 */ /* 0x000fe2000000122b */
[----:B-1----:R-:W-:Y:S01]  /*4ef0*/  IMAD.U32 R42, R33, 0x10000, RZ ;  /* 0x00010000212a7824 */ /* 0x002fe200078e00ff */
[----:B------:R-:W-:Y:S02]  /*4f00*/  PRMT R123, R123, 0x5410, R104 ;  /* 0x000054107b7b7816 */ /* 0x000fe40000000068 */
[----:B------:R-:W-:Y:S02]  /*4f10*/  PRMT R125, R125, 0x5410, R108 ;  /* 0x000054107d7d7816 */ /* 0x000fe4000000006c */
[----:B------:R-:W-:-:S02]  /*4f20*/  SHF.R.U32.HI R54, RZ, 0x10, R47 ;  /* 0x00000010ff367819 */ /* 0x000fc4000001162f */
[----:B------:R-:W-:Y:S02]  /*4f30*/  SHF.R.U32.HI R103, RZ, 0x10, R43 ;  /* 0x00000010ff677819 */ /* 0x000fe4000001162b */
[----:B------:R-:W-:Y:S02]  /*4f40*/  SHF.R.U64 R55, R44, 0x10, R45 ;  /* 0x000000102c377819 */ /* 0x000fe4000000122d */
[----:B------:R-:W-:Y:S01]  /*4f50*/  SHF.R.U64 R102, R46, 0x10, R47 ;  /* 0x000000102e667819 */ /* 0x000fe2000000122f */
[----:B------:R-:W-:Y:S01]  /*4f60*/  IMAD.U32 R47, R39, 0x10000, RZ ;  /* 0x00010000272f7824 */ /* 0x000fe200078e00ff */
[----:B------:R-:W-:Y:S01]  /*4f70*/  PRMT R124, R124, 0x5410, R53 ;  /* 0x000054107c7c7816 */ /* 0x000fe20000000035 */
[----:B------:R-:W-:Y:S01]  /*4f80*/  IMAD.U32 R53, R123, 0x10000, RZ ;  /* 0x000100007b357824 */ /* 0x000fe200078e00ff */
[----:B------:R-:W-:Y:S01]  /*4f90*/  LOP3.LUT R45, R39, 0xffff0000, RZ, 0xc0, !PT ;  /* 0xffff0000272d7812 */ /* 0x000fe200078ec0ff */
[----:B------:R-:W-:Y:S01]  /*4fa0*/  IMAD.U32 R39, R125, 0x10000, RZ ;  /* 0x000100007d277824 */ /* 0x000fe200078e00ff */
[----:B------:R-:W-:Y:S01]  /*4fb0*/  PRMT R119, R119, 0x5410, R54 ;  /* 0x0000541077777816 */ /* 0x000fe20000000036 */
[----:B------:R-:W-:Y:S01]  /*4fc0*/  IMAD.U32 R46, R35, 0x10000, RZ ;  /* 0x00010000232e7824 */ /* 0x000fe200078e00ff */
[----:B------:R-:W-:Y:S01]  /*4fd0*/  PRMT R120, R120, 0x5410, R103 ;  /* 0x0000541078787816 */ /* 0x000fe20000000067 */
[----:B------:R-:W-:Y:S01]  /*4fe0*/  FMUL.FTZ R103, R52, R39 ;  /* 0x0000002734677220 */ /* 0x000fe20000410000 */
[----:B------:R-:W-:Y:S01]  /*4ff0*/  LOP3.LUT R44, R37, 0xffff0000, RZ, 0xc0, !PT ;  /* 0xffff0000252c7812 */ /* 0x000fe200078ec0ff */
[----:B------:R-:W-:Y:S01]  /*5000*/  IMAD.U32 R54, R119, 0x10000, RZ ;  /* 0x0001000077367824 */ /* 0x000fe200078e00ff */
[----:B------:R-:W-:Y:S01]  /*5010*/  PRMT R122, R122, 0x5410, R55 ;  /* 0x000054107a7a7816 */ /* 0x000fe20000000037 */
[----:B------:R-:W-:Y:S01]  /*5020*/  FMUL.FTZ R55, R52, R53 ;  /* 0x0000003534377220 */ /* 0x000fe20000410000 */
[----:B------:R-:W-:Y:S01]  /*5030*/  LOP3.LUT R123, R123, 0xffff0000, RZ, 0xc0, !PT ;  /* 0xffff00007b7b7812 */ /* 0x000fe200078ec0ff */
[----:B------:R-:W-:Y:S01]  /*5040*/  IMAD.U32 R52, R120, 0x10000, RZ ;  /* 0x0001000078347824 */ /* 0x000fe200078e00ff */
[----:B------:R-:W-:Y:S01]  /*5050*/  LOP3.LUT R125, R125, 0xffff0000, RZ, 0xc0, !PT ;  /* 0xffff00007d7d7812 */ /* 0x000fe200078ec0ff */
[----:B------:R-:W-:Y:S01]  /*5060*/  FFMA.FTZ R39, R42, R39, -R55 ;  /* 0x000000272a277223 */ /* 0x000fe20000010837 */
[----:B------:R-:W-:Y:S01]  /*5070*/  SHF.R.U64 R105, R40, 0x10, R41 ;  /* 0x0000001028697819 */ /* 0x000fe20000001229 */
[----:B------:R-:W-:Y:S01]  /*5080*/  FFMA.FTZ R42, R42, R53, R103 ;  /* 0x000000352a2a7223 */ /* 0x000fe20000010067 */
[----:B------:R-:W-:Y:S01]  /*5090*/  LOP3.LUT R43, R33, 0xffff0000, RZ, 0xc0, !PT ;  /* 0xffff0000212b7812 */ /* 0x000fe200078ec0ff */
[----:B------:R-:W-:Y:S01]  /*50a0*/  FMUL.FTZ R53, R47, R54 ;  /* 0x000000362f357220 */ /* 0x000fe20000410000 */
[----:B------:R-:W-:Y:S01]  /*50b0*/  PRMT R121, R121, 0x5410, R102 ;  /* 0x0000541079797816 */ /* 0x000fe20000000066 */
[----:B------:R-:W-:Y:S01]  /*50c0*/  FMUL.FTZ R102, R44, R123 ;  /* 0x0000007b2c667220 */ /* 0x000fe20000410000 */
[----:B------:R-:W-:Y:S01]  /*50d0*/  PRMT R126, R126, 0x5410, R105 ;  /* 0x000054107e7e7816 */ /* 0x000fe20000000069 */
[-C--:B------:R-:W-:Y:S01]  /*50e0*/  FMUL.FTZ R104, R44, R125.reuse ;  /* 0x0000007d2c687220 */ /* 0x080fe20000410000 */
[-C--:B------:R-:W-:Y:S01]  /*50f0*/  FMUL.FTZ R55, R47, R52.reuse ;  /* 0x000000342f377220 */ /* 0x080fe20000410000 */
[----:B------:R-:W-:Y:S01]  /*5100*/  FFMA.FTZ R44, R43, R125, -R102 ;  /* 0x0000007d2b2c7223 */ /* 0x000fe20000010866 */
[----:B------:R-:W-:Y:S01]  /*5110*/  LOP3.LUT R102, R119, 0xffff0000, RZ, 0xc0, !PT ;  /* 0xffff000077667812 */ /* 0x000fe200078ec0ff */
[----:B------:R-:W-:Y:S01]  /*5120*/  FFMA.FTZ R47, R46, R52, -R53 ;  /* 0x000000342e2f7223 */ /* 0x000fe20000010835 */
[----:B------:R-:W-:Y:S01]  /*5130*/  LOP3.LUT R120, R120, 0xffff0000, RZ, 0xc0, !PT ;  /* 0xffff000078787812 */ /* 0x000fe200078ec0ff */
[----:B------:R-:W-:-:S02]  /*5140*/  IMAD.U32 R37, R36, 0x10000, RZ ;  /* 0x0001000024257824 */ /* 0x000fc400078e00ff */
[----:B------:R-:W-:Y:S01]  /*5150*/  FFMA.FTZ R54, R46, R54, R55 ;  /* 0x000000362e367223 */ /* 0x000fe20000010037 */
[----:B------:R-:W-:Y:S02]  /*5160*/  IMAD.U32 R52, R122, 0x10000, RZ ;  /* 0x000100007a347824 */ /* 0x000fe400078e00ff */
[----:B------:R-:W-:Y:S01]  /*5170*/  FFMA.FTZ R43, R43, R123, R104 ;  /* 0x0000007b2b2b7223 */ /* 0x000fe20000010068 */
[----:B------:R-:W-:Y:S01]  /*5180*/  IMAD.U32 R46, R126, 0x10000, RZ ;  /* 0x000100007e2e7824 */ /* 0x000fe200078e00ff */
[----:B------:R-:W-:Y:S01]  /*5190*/  LOP3.LUT R41, R35, 0xffff0000, RZ, 0xc0, !PT ;  /* 0xffff000023297812 */ /* 0x000fe200078ec0ff */
[C---:B------:R-:W-:Y:S01]  /*51a0*/  FMUL.FTZ R104, R45.reuse, R102 ;  /* 0x000000662d687220 */ /* 0x040fe20000410000 */
[----:B------:R-:W-:Y:S01]  /*51b0*/  FMUL.FTZ R108, R45, R120 ;  /* 0x000000782d6c7220 */ /* 0x000fe20000410000 */
[----:B------:R-:W-:Y:S01]  /*51c0*/  IMAD.U32 R40, R32, 0x10000, RZ ;  /* 0x0001000020287824 */ /* 0x000fe200078e00ff */
[----:B------:R-:W-:Y:S01]  /*51d0*/  LOP3.LUT R36, R36, 0xffff0000, RZ, 0xc0, !PT ;  /* 0xffff000024247812 */ /* 0x000fe200078ec0ff */
[C---:B------:R-:W-:Y:S01]  /*51e0*/  FMUL.FTZ R55, R37.reuse, R52 ;  /* 0x0000003425377220 */ /* 0x040fe20000410000 */
[----:B------:R-:W-:Y:S01]  /*51f0*/  LOP3.LUT R53, R122, 0xffff0000, RZ, 0xc0, !PT ;  /* 0xffff00007a357812 */ /* 0x000fe200078ec0ff */
[----:B------:R-:W-:Y:S01]  /*5200*/  FMUL.FTZ R37, R37, R46 ;  /* 0x0000002e25257220 */ /* 0x000fe20000410000 */
[----:B------:R-:W-:Y:S01]  /*5210*/  LOP3.LUT R45, R126, 0xffff0000, RZ, 0xc0, !PT ;  /* 0xffff00007e2d7812 */ /* 0x000fe200078ec0ff */
[C---:B------:R-:W-:Y:S01]  /*5220*/  FFMA.FTZ R104, R41.reuse, R120, -R104 ;  /* 0x0000007829687223 */ /* 0x040fe20000010868 */
[----:B------:R-:W-:Y:S01]  /*5230*/  LOP3.LUT R32, R32, 0xffff0000, RZ, 0xc0, !PT ;  /* 0xffff000020207812 */ /* 0x000fe200078ec0ff */
[----:B------:R-:W-:Y:S01]  /*5240*/  FFMA.FTZ R105, R41, R102, R108 ;  /* 0x0000006629697223 */ /* 0x000fe2000001006c */
[----:B------:R-:W-:Y:S01]  /*5250*/  FFMA.FTZ R55, R40, R46, -R55 ;  /* 0x0000002e28377223 */ /* 0x000fe20000010837 */
[C---:B------:R-:W-:Y:S01]  /*5260*/  IMAD.U32 R33, R34.reuse, 0x10000, RZ ;  /* 0x0001000022217824 */ /* 0x040fe200078e00ff */
[----:B------:R-:W-:Y:S01]  /*5270*/  LOP3.LUT R35, R34, 0xffff0000, RZ, 0xc0, !PT ;  /* 0xffff000022237812 */ /* 0x000fe200078ec0ff */
[----:B------:R-:W-:Y:S01]  /*5280*/  FMUL.FTZ R41, R36, R53 ;  /* 0x0000003524297220 */ /* 0x000fe20000410000 */
[----:B------:R-:W-:Y:S01]  /*5290*/  FFMA.FTZ R40, R40, R52, R37 ;  /* 0x0000003428287223 */ /* 0x000fe20000010025 */
[-C--:B------:R-:W-:Y:S01]  /*52a0*/  FMUL.FTZ R103, R36, R45.reuse ;  /* 0x0000002d24677220 */ /* 0x080fe20000410000 */
[C---:B------:R-:W-:Y:S01]  /*52b0*/  IMAD.U32 R34, R38.reuse, 0x10000, RZ ;  /* 0x0001000026227824 */ /* 0x040fe200078e00ff */
[----:B------:R-:W-:Y:S01]  /*52c0*/  LOP3.LUT R38, R38, 0xffff0000, RZ, 0xc0, !PT ;  /* 0xffff000026267812 */ /* 0x000fe200078ec0ff */
[C---:B------:R-:W-:Y:S01]  /*52d0*/  IMAD.U32 R37, R121.reuse, 0x10000, RZ ;  /* 0x0001000079257824 */ /* 0x040fe200078e00ff */
[----:B------:R-:W-:Y:S01]  /*52e0*/  LOP3.LUT R121, R121, 0xffff0000, RZ, 0xc0, !PT ;  /* 0xffff000079797812 */ /* 0x000fe200078ec0ff */
[C---:B------:R-:W-:Y:S01]  /*52f0*/  IMAD.U32 R36, R124.reuse, 0x10000, RZ ;  /* 0x000100007c247824 */ /* 0x040fe200078e00ff */
[----:B------:R-:W-:Y:S01]  /*5300*/  LOP3.LUT R124, R124, 0xffff0000, RZ, 0xc0, !PT ;  /* 0xffff00007c7c7812 */ /* 0x000fe200078ec0ff */
[C---:B------:R-:W-:Y:S01]  /*5310*/  FFMA.FTZ R46, R32.reuse, R45, -R41 ;  /* 0x0000002d202e7223 */ /* 0x040fe20000010829 */
[----:B------:R-:W-:Y:S01]  /*5320*/  FFMA.FTZ R103, R32, R53, R103 ;  /* 0x0000003520677223 */ /* 0x000fe20000010067 */
[C---:B------:R-:W-:Y:S01]  /*5330*/  FMUL.FTZ R32, R34.reuse, R37 ;  /* 0x0000002522207220 */ /* 0x040fe20000410000 */
[----:B------:R-:W-:Y:S01]  /*5340*/  FMUL.FTZ R34, R34, R36 ;  /* 0x0000002422227220 */ /* 0x000fe20000410000 */
[C---:B------:R-:W-:Y:S01]  /*5350*/  FMUL.FTZ R52, R38.reuse, R121 ;  /* 0x0000007926347220 */ /* 0x040fe20000410000 */
[----:B------:R-:W-:Y:S01]  /*5360*/  FMUL.FTZ R38, R38, R124 ;  /* 0x0000007c26267220 */ /* 0x000fe20000410000 */
[C---:B------:R-:W-:Y:S01]  /*5370*/  FFMA.FTZ R32, R33.reuse, R36, -R32 ;  /* 0x0000002421207223 */ /* 0x040fe20000010820 */
[----:B------:R-:W-:Y:S01]  /*5380*/  FFMA.FTZ R34, R33, R37, R34 ;  /* 0x0000002521227223 */ /* 0x000fe20000010022 */
[C---:B------:R-:W-:Y:S01]  /*5390*/  FFMA.FTZ R33, R35.reuse, R124, -R52 ;  /* 0x0000007c23217223 */ /* 0x040fe20000010834 */
[----:B------:R-:W-:Y:S01]  /*53a0*/  FFMA.FTZ R35, R35, R121, R38 ;  /* 0x0000007923237223 */ /* 0x000fe20000010026 */
[----:B------:R-:W-:-:S02]  /*53b0*/  F2FP.BF16.F32.PACK_AB R39, R44, R39 ;  /* 0x000000272c27723e */ /* 0x000fc400000010ff */
[----:B------:R-:W-:Y:S02]  /*53c0*/  F2FP.BF16.F32.PACK_AB R38, R46, R55 ;  /* 0x000000372e26723e */ /* 0x000fe400000010ff */
[----:B------:R-:W-:Y:S02]  /*53d0*/  F2FP.BF16.F32.PACK_AB R47, R104, R47 ;  /* 0x0000002f682f723e */ /* 0x000fe400000010ff */
[----:B------:R-:W-:Y:S02]  /*53e0*/  F2FP.BF16.F32.PACK_AB R54, R105, R54 ;  /* 0x000000366936723e */ /* 0x000fe400000010ff */
[----:B------:R-:W-:Y:S01]  /*53f0*/  F2FP.BF16.F32.PACK_AB R46, R33, R32 ;  /* 0x00000020212e723e */ /* 0x000fe200000010ff */
[----:B------:R-:W-:Y:S01]  /*5400*/  IMAD.MOV.U32 R32, RZ, RZ, R38 ;  /* 0x000000ffff207224 */ /* 0x000fe200078e0026 */
[----:B------:R-:W-:Y:S01]  /*5410*/  F2FP.BF16.F32.PACK_AB R41, R35, R34 ;  /* 0x000000222329723e */ /* 0x000fe200000010ff */
[----:B------:R-:W-:Y:S01]  /*5420*/  IMAD.MOV.U32 R33, RZ, RZ, R39 ;  /* 0x000000ffff217224 */ /* 0x000fe200078e0027 */
[----:B------:R-:W-:Y:S01]  /*5430*/  F2FP.BF16.F32.PACK_AB R37, R43, R42 ;  /* 0x0000002a2b25723e */ /* 0x000fe200000010ff */
[----:B------:R-:W-:Y:S01]  /*5440*/  IMAD.MOV.U32 R34, RZ, RZ, R46 ;  /* 0x000000ffff227224 */ /* 0x000fe200078e002e */
[----:B------:R-:W-:Y:S01]  /*5450*/  F2FP.BF16.F32.PACK_AB R36, R103, R40 ;  /* 0x000000286724723e */ /* 0x000fe200000010ff */
[----:B------:R-:W-:-:S02]  /*5460*/  IMAD.MOV.U32 R35, RZ, RZ, R47 ;  /* 0x000000ffff237224 */ /* 0x000fc400078e002f */
[----:B------:R-:W-:Y:S02]  /*5470*/  IMAD.MOV.U32 R38, RZ, RZ, R41 ;  /* 0x000000ffff267224 */ /* 0x000fe400078e0029 */
[----:B------:R-:W-:-:S07]  /*5480*/  IMAD.MOV.U32 R39, RZ, RZ, R54 ;  /* 0x000000ffff277224 */ /* 0x000fce00078e0036 */
.L_x_650:
[----:B------:R-:W-:Y:S05]  /*5490*/  BSYNC B1 ;  /* 0x0000000000017941 */ /* 0x000fea0003800000 */
.L_x_649:
[----:B-1----:R1:W-:Y:S01]  /*54a0*/  STG.E.128 desc[UR40][R48.64], R32 ;  /* 0x0000002030007986 */ /* 0x0023e2000c101d28 */
[----:B------:R-:W-:-:S13]  /*54b0*/  ISETP.GE.AND P4, PT, R50, R107, PT ;  /* 0x0000006b3200720c */ /* 0x000fda0003f86270 */
[----:B------:R-:W-:Y:S05]  /*54c0*/  @P4 BRA `(.L_x_635) ;  /* 0x0000000000844947 */ /* 0x000fea0003800000 */
[--C-:B-1----:R-:W-:Y:S02]  /*54d0*/  SHF.R.S32.HI R32, RZ, 0x1f, R50.reuse ;  /* 0x0000001fff207819 */ /* 0x102fe40000011432 */
[----:B------:R-:W-:-:S04]  /*54e0*/  IADD3 R50, P4, P5, R4, R100, R50 ;  /* 0x0000006404327210 */ /* 0x000fc80007d9e032 */
[----:B------:R-:W-:Y:S02]  /*54f0*/  IADD3.X R51, R60, R51, R32, P4, P5 ;  /* 0x000000333c337210 */ /* 0x000fe400027ea420 */
[----:B------:R-:W-:-:S04]  /*5500*/  LEA R98, P4, R50, R98, 0x1 ;  /* 0x0000006232627211 */ /* 0x000fc800078808ff */
[----:B------:R-:W-:-:S05]  /*5510*/  LEA.HI.X R99, R50, R99, R51, 0x1, P4 ;  /* 0x0000006332637211 */ /* 0x000fca00020f0c33 */
[----:B--2---:R1:W-:Y:S01]  /*5520*/  STG.E.128 desc[UR40][R98.64], R36 ;  /* 0x0000002462007986 */ /* 0x0043e2000c101d28 */
[----:B------:R-:W-:Y:S05]  /*5530*/  BRA `(.L_x_635) ;  /* 0x0000000000687947 */ /* 0x000fea0003800000 */
.L_x_618:
[----:B------:R-:W-:-:S06]  /*5540*/  UISETP.NE.AND UP0, UPT, UR44, 0x3, UPT ;  /* 0x000000032c00788c */ /* 0x000fcc000bf05270 */
[----:B------:R-:W-:-:S13]  /*5550*/  PLOP3.LUT P3, PT, PT, PT, UP0, 0x80, 0x0 ;  /* 0x000000000000781c */ /* 0x000fda0003f6f008 */
[----:B------:R-:W-:Y:S05]  /*5560*/  @!P3 BRA `(.L_x_651) ;  /* 0x000000000004b947 */ /* 0x000fea0003800000 */
[----:B------:R-:W-:Y:S01]  /*5570*/  BPT.TRAP 0x1 ;  /* 0x000000040000795c */ /* 0x000fe20000300000 */
.L_x_651:
[----:B------:R-:W-:Y:S01]  /*5580*/  IMAD R95, R2, 0x8, R19 ;  /* 0x00000008025f7824 */ /* 0x000fe200078e0213 */
[----:B------:R-:W-:Y:S01]  /*5590*/  SHF.L.U32 R106, R201, 0x1f, RZ ;  /* 0x0000001fc96a7819 */ /* 0x000fe200000006ff */
[----:B------:R-:W-:Y:S01]  /*55a0*/  IMAD R97, R27, -0x60, R24 ;  /* 0xffffffa01b617824 */ /* 0x000fe200078e0218 */
[----:B------:R-:W-:Y:S02]  /*55b0*/  BSSY B1, `(.L_x_652) ;  /* 0x0000004000017945 */ /* 0x000fe40003800000 */
[----:B------:R-:W0:Y:S02]  /*55c0*/  SYNCS.PHASECHK.TRANS64.TRYWAIT P4, [R95+URZ+0x22890], R106 ;  /* 0x0228906a5f0075a7 */ /* 0x000e24000808017f */
[----:B------:R-:W-:Y:S01]  /*55d0*/  VIMNMX R97, R97, 0x60, PT ;  /* 0x0000006061617848 */ /* 0x000fe20003fe0100 */
[----:B0-----:R-:W-:Y:S06]  /*55e0*/  @!P4 BRA `(.L_x_653) ;  /* 0x000001500094c947 */ /* 0x001fec0003800000 */
.L_x_915:
[----:B------:R-:W-:Y:S05]  /*55f0*/  BSYNC B1 ;  /* 0x0000000000017941 */ /* 0x000fea0003800000 */
.L_x_652:
[----:B------:R-:W-:Y:S01]  /*5600*/  ISETP.GE.AND P4, PT, R18, R97, PT ;  /* 0x000000611200720c */ /* 0x000fe20003f86270 */
[----:B------:R-:W-:-:S12]  /*5610*/  BSSY B1, `(.L_x_654) ;  /* 0x0000006000017945 */ /* 0x000fd80003800000 */
[----:B------:R-:W-:Y:S05]  /*5620*/  @P4 BRA `(.L_x_655) ;  /* 0x0000000000104947 */ /* 0x000fea0003800000 */
[----:B------:R-:W1:Y:S04]  /*5630*/  @!P1 LDS.128 R32, [R104] ;  /* 0x0000000068209984 */ /* 0x000e680000000c00 */
[----:B------:R-:W2:Y:S04]  /*5640*/  @!P2 LDS.128 R36, [R103] ;  /* 0x000000006724a984 */ /* 0x000ea80000000c00 */
[----:B-1----:R1:W-:Y:S04]  /*5650*/  @!P1 STG.E.128 desc[UR40][R42.64], R32 ;  /* 0x000000202a009986 */ /* 0x0023e8000c101d28 */
[----:B--2---:R1:W-:Y:S02]  /*5660*/  @!P2 STG.E.128 desc[UR40][R42.64+0x40], R36 ;  /* 0x000040242a00a986 */ /* 0x0043e4000c101d28 */
.L_x_655:
[----:B------:R-:W-:Y:S05]  /*5670*/  BSYNC B1 ;  /* 0x0000000000017941 */ /* 0x000fea0003800000 */
.L_x_654:
[----:B------:R-:W-:-:S13]  /*5680*/  ISETP.GE.AND P4, PT, R216, R97, PT ;  /* 0x00000061d800720c */ /* 0x000fda0003f86270 */
[----:B------:R-:W-:Y:S05]  /*5690*/  @P4 BRA `(.L_x_635) ;  /* 0x0000000000104947 */ /* 0x000fea0003800000 */
[----:B-1----:R-:W1:Y:S04]  /*56a0*/  @!P1 LDS.128 R32, [R104+0x2000] ;  /* 0x0020000068209984 */ /* 0x002e680000000c00 */
[----:B------:R-:W2:Y:S04]  /*56b0*/  @!P2 LDS.128 R36, [R103+0x2000] ;  /* 0x002000006724a984 */ /* 0x000ea80000000c00 */
[----:B-1----:R1:W-:Y:S04]  /*56c0*/  @!P1 STG.E.128 desc[UR40][R40.64], R32 ;  /* 0x0000002028009986 */ /* 0x0023e8000c101d28 */
[----:B--2---:R1:W-:Y:S02]  /*56d0*/  @!P2 STG.E.128 desc[UR40][R40.64+0x40], R36 ;  /* 0x000040242800a986 */ /* 0x0043e4000c101d28 */
.L_x_635:
[----:B------:R-:W-:Y:S05]  /*56e0*/  BSYNC B0 ;  /* 0x0000000000007941 */ /* 0x000fea0003800000 */
.L_x_617:
[----:B-1234-:R-:W1:Y:S01]  /*56f0*/  S2R R32, SR_TID.X ;  /* 0x0000000000207919 */ /* 0x01ee620000002100 */
[----:B------:R-:W-:Y:S01]  /*5700*/  @!PT LDS RZ, [RZ] ;  /* 0x00000000fffff984 */ /* 0x000fe20000000800 */
[----:B------:R-:W-:Y:S01]  /*5710*/  @!PT LDS RZ, [RZ] ;  /* 0x00000000fffff984 */ /* 0x000fe20000000800 */
[----:B------:R-:W-:Y:S01]  /*5720*/  @!PT LDS RZ, [RZ] ;  /* 0x00000000fffff984 */ /* 0x000fe20000000800 */
[----:B------:R-:W-:Y:S01]  /*5730*/  @!PT LDS RZ, [RZ] ;  /* 0x00000000fffff984 */ /* 0x000fe20000000800 */
[----:B------:R2:W-:Y:S06]  /*5740*/  MEMBAR.ALL.CTA ;  /* 0x0000000000007992 */ /* 0x0005ec0000008000 */
[----:B--2---:R-:W2:Y:S01]  /*5750*/  FENCE.VIEW.ASYNC.S ;  /* 0x00000000000073c6 */ /* 0x004ea20000000000 */
[----:B------:R-:W-:Y:S05]  /*5760*/  WARPSYNC.ALL ;  /* 0x0000000000007948 */ /* 0x000fea0003800000 */
[----:B------:R-:W-:Y:S01]  /*5770*/  BSSY B0, `(.L_x_656) ;  /* 0x0000009000007945 */ /* 0x000fe20003800000 */
[----:B-1----:R-:W-:Y:S01]  /*5780*/  LOP3.LUT R32, R32, 0x7f, RZ, 0xc0, !PT ;  /* 0x0000007f20207812 */ /* 0x002fe200078ec0ff */
[----:B--2---:R1:W-:Y:S03]  /*5790*/  BAR.SYNC.DEFER_BLOCKING R73, 0x80 ;  /* 0x000200490000751d */ /* 0x0043e60000010000 */
[----:B------:R-:W-:-:S13]  /*57a0*/  ISETP.NE.AND P4, PT, R32, RZ, PT ;  /* 0x000000ff2000720c */ /* 0x000fda0003f85270 */
[----:B------:R-:W-:-:S05]  /*57b0*/  @!P4 VIADD R32, R95, 0x228a0 ;  /* 0x000228a05f20c836 */ /* 0x000fca0000000000 */
[----:B------:R-:W-:-:S04]  /*57c0*/  @!P4 PRMT R32, RZ, 0x654, R32 ;  /* 0x00000654ff20c816 */ /* 0x000fc80000000020 */
[----:B------:R1:W-:Y:S01]  /*57d0*/  @!P4 SYNCS.ARRIVE.TRANS64.RED.A1T0 RZ, [R32+URZ], RZ ;  /* 0x000000ff20ffc9a7 */ /* 0x0003e2000810043f */
[----:B------:R-:W-:Y:S05]  /*57e0*/  @!P3 BRA `(.L_x_657) ;  /* 0x000000000004b947 */ /* 0x000fea0003800000 */
[----:B------:R-:W-:Y:S01]  /*57f0*/  BPT.TRAP 0x1 ;  /* 0x000000040000795c */ /* 0x000fe20000300000 */
.L_x_657:
[----:B------:R-:W-:Y:S05]  /*5800*/  BSYNC B0 ;  /* 0x0000000000007941 */ /* 0x000fea0003800000 */
.L_x_656:
[----:B------:R-:W2:Y:S01]  /*5810*/  SYNCS.PHASECHK.TRANS64.TRYWAIT P3, [R95+URZ+0x228b0], R106 ;  /* 0x0228b06a5f0075a7 */ /* 0x000ea2000806017f */
[----:B------:R-:W-:Y:S01]  /*5820*/  IMAD R41, R2, 0x6000, R89 ;  /* 0x0000600002297824 */ /* 0x000fe200078e0259 */
[----:B------:R-:W-:Y:S01]  /*5830*/  ULDC UR45, c[0x0][0x320] ;  /* 0x0000c800002d7ab9 */ /* 0x000fe20000000800 */
[----:B------:R-:W-:Y:S01]  /*5840*/  ULDC.64 UR42, c[0x0][0x328] ;  /* 0x0000ca00002a7ab9 */ /* 0x000fe20000000a00 */
[----:B------:R-:W-:Y:S01]  /*5850*/  ULDC.64 UR38, c[0x0][0x318] ;  /* 0x0000c60000267ab9 */ /* 0x000fe20000000a00 */
[----:B------:R-:W-:Y:S01]  /*5860*/  BSSY B0, `(.L_x_658) ;  /* 0x0000003000007945 */ /* 0x000fe20003800000 */
[----:B------:R-:W-:-:S03]  /*5870*/  IMAD.IADD R40, R88, 0x1, R41 ;  /* 0x0000000158287824 */ /* 0x000fc600078e0229 */
[----:B--2---:R-:W-:Y:S05]  /*5880*/  @!P3 BRA `(.L_x_659) ;  /* 0x000001500000b947 */ /* 0x004fea0003800000 */
.L_x_916:
[----:B------:R-:W-:Y:S05]  /*5890*/  BSYNC B0 ;  /* 0x0000000000007941 */ /* 0x000fea0003800000 */
.L_x_658:
[----:B------:R-:W-:Y:S01]  /*58a0*/  ISETP.GE.AND P3, PT, R18, R97, PT ;  /* 0x000000611200720c */ /* 0x000fe20003f66270 */
[----:B------:R-:W-:Y:S01]  /*58b0*/  BSSY B0, `(.L_x_660) ;  /* 0x0000025000007945 */ /* 0x000fe20003800000 */
[----:B------:R-:W-:Y:S02]  /*58c0*/  IMAD R41, R41, 0x2, R25 ;  /* 0x0000000229297824 */ /* 0x000fe400078e0219 */
[----:B------:R-:W-:-:S04]  /*58d0*/  IMAD.WIDE R36, R27, 0x60, R58 ;  /* 0x000000601b247825 */ /* 0x000fc800078e023a */
[----:B------:R-:W-:-:S05]  /*58e0*/  IMAD R40, R40, 0x2, R25 ;  /* 0x0000000228287824 */ /* 0x000fca00078e0219 */
[----:B------:R-:W-:Y:S05]  /*58f0*/  @P3 BRA `(.L_x_661) ;  /* 0x0000000000803947 */ /* 0x000fea0003800000 */
[----:B------:R-:W-:Y:S02]  /*5900*/  IMAD R35, R37, UR42, RZ ;  /* 0x0000002a25237c24 */ /* 0x000fe4000f8e02ff */
[----:B-1----:R-:W-:Y:S02]  /*5910*/  IMAD.MOV.U32 R32, RZ, RZ, R6 ;  /* 0x000000ffff207224 */ /* 0x002fe400078e0006 */
[----:B------:R-:W-:Y:S02]  /*5920*/  IMAD.MOV.U32 R33, RZ, RZ, R92 ;  /* 0x000000ffff217224 */ /* 0x000fe400078e005c */
[C---:B------:R-:W-:Y:S02]  /*5930*/  IMAD R35, R36.reuse, UR43, R35 ;  /* 0x0000002b24237c24 */ /* 0x040fe4000f8e0223 */
[----:B------:R-:W-:-:S04]  /*5940*/  IMAD.WIDE.U32 R32, R36, UR42, R32 ;  /* 0x0000002a24207c25 */ /* 0x000fc8000f8e0020 */
[----:B------:R-:W-:Y:S01]  /*5950*/  IMAD.IADD R33, R33, 0x1, R35 ;  /* 0x0000000121217824 */ /* 0x000fe200078e0223 */
[----:B------:R-:W-:-:S04]  /*5960*/  LEA R38, P3, R32, UR38, 0x1 ;  /* 0x0000002620267c11 */ /* 0x000fc8000f8608ff */
[----:B------:R-:W-:Y:S02]  /*5970*/  LEA.HI.X R39, R32, UR39, R33, 0x1, P3 ;  /* 0x0000002720277c11 */ /* 0x000fe400098f0c21 */
[----:B------:R-:W-:-:S13]  /*5980*/  ISETP.GE.AND P3, PT, R16, UR45, PT ;  /* 0x0000002d10007c0c */ /* 0x000fda000bf66270 */
[----:B------:R-:W1:Y:S04]  /*5990*/  @!P3 LDS.128 R32, [R41] ;  /* 0x000000002920b984 */ /* 0x000e680000000c00 */
[----:B-1----:R-:W-:Y:S01]  /*59a0*/  @!P3 STG.E.128 desc[UR40][R38.64], R32 ;  /* 0x000000202600b986 */ /* 0x002fe2000c101d28 */
[----:B------:R-:W-:-:S13]  /*59b0*/  ISETP.GE.AND P3, PT, R0, UR45, PT ;  /* 0x0000002d00007c0c */ /* 0x000fda000bf66270 */
[----:B------:R-:W1:Y:S04]  /*59c0*/  @!P3 LDS.128 R32, [R40] ;  /* 0x000000002820b984 */ /* 0x000e680000000c00 */
[----:B-1----:R-:W-:Y:S01]  /*59d0*/  @!P3 STG.E.128 desc[UR40][R38.64+0x40], R32 ;  /* 0x000040202600b986 */ /* 0x002fe2000c101d28 */
[----:B------:R-:W-:-:S13]  /*59e0*/  ISETP.GE.AND P3, PT, R62, UR45, PT ;  /* 0x0000002d3e007c0c */ /* 0x000fda000bf66270 */
[----:B------:R-:W1:Y:S04]  /*59f0*/  @!P3 LDS.128 R32, [R41+0x3000] ;  /* 0x003000002920b984 */ /* 0x000e680000000c00 */
        /* <DEDUP_REMOVED lines=10> */
[----:B------:R-:W-:-:S13]  /*5aa0*/  ISETP.NE.AND P3, PT, R94, RZ, PT ;  /* 0x000000ff5e00720c */ /* 0x000fda0003f65270 */
[----:B------:R-:W1:Y:S04]  /*5ab0*/  @P3 LDS.128 R32, [R41+0x9000] ;  /* 0x0090000029203984 */ /* 0x000e680000000c00 */
[----:B-1----:R-:W-:Y:S01]  /*5ac0*/  @P3 STG.E.128 desc[UR40][R38.64+0x180], R32 ;  /* 0x0001802026003986 */ /* 0x002fe2000c101d28 */
[----:B------:R-:W-:-:S13]  /*5ad0*/  ISETP.NE.AND P3, PT, R93, RZ, PT ;  /* 0x000000ff5d00720c */ /* 0x000fda0003f65270 */
[----:B------:R-:W1:Y:S04]  /*5ae0*/  @P3 LDS.128 R32, [R40+0x9000] ;  /* 0x0090000028203984 */ /* 0x000e680000000c00 */
[----:B-1----:R3:W-:Y:S02]  /*5af0*/  @P3 STG.E.128 desc[UR40][R38.64+0x1c0], R32 ;  /* 0x0001c02026003986 */ /* 0x0027e4000c101d28 */
.L_x_661:
[----:B------:R-:W-:Y:S05]  /*5b00*/  BSYNC B0 ;  /* 0x0000000000007941 */ /* 0x000fea0003800000 */
.L_x_660:
[----:B------:R-:W-:Y:S01]  /*5b10*/  ISETP.GE.AND P3, PT, R216, R97, PT ;  /* 0x00000061d800720c */ /* 0x000fe20003f66270 */
[----:B------:R-:W-:-:S12]  /*5b20*/  BSSY B0, `(.L_x_662) ;  /* 0x0000024000007945 */ /* 0x000fd80003800000 */
[----:B------:R-:W-:Y:S05]  /*5b30*/  @P3 BRA `(.L_x_663) ;  /* 0x0000000000883947 */ /* 0x000fea0003800000 */
[----:B---3--:R-:W-:Y:S01]  /*5b40*/  IADD3 R35, P3, R36, 0x40, RZ ;  /* 0x0000004024237810 */ /* 0x008fe20007f7e0ff */
[----:B-1----:R-:W-:Y:S02]  /*5b50*/  IMAD.MOV.U32 R32, RZ, RZ, R6 ;  /* 0x000000ffff207224 */ /* 0x002fe400078e0006 */
[----:B------:R-:W-:Y:S02]  /*5b60*/  IMAD.MOV.U32 R33, RZ, RZ, R92 ;  /* 0x000000ffff217224 */ /* 0x000fe400078e005c */
[----:B------:R-:W-:Y:S02]  /*5b70*/  IMAD.X R36, RZ, RZ, R37, P3 ;  /* 0x000000ffff247224 */ /* 0x000fe400018e0625 */
[----:B------:R-:W-:-:S04]  /*5b80*/  IMAD.WIDE.U32 R32, R35, UR42, R32 ;  /* 0x0000002a23207c25 */ /* 0x000fc8000f8e0020 */
[----:B------:R-:W-:-:S04]  /*5b90*/  IMAD R36, R36, UR42, RZ ;  /* 0x0000002a24247c24 */ /* 0x000fc8000f8e02ff */
[----:B------:R-:W-:Y:S01]  /*5ba0*/  IMAD R35, R35, UR43, R36 ;  /* 0x0000002b23237c24 */ /* 0x000fe2000f8e0224 */
[----:B------:R-:W-:-:S03]  /*5bb0*/  LEA R36, P3, R32, UR38, 0x1 ;  /* 0x0000002620247c11 */ /* 0x000fc6000f8608ff */
[----:B------:R-:W-:-:S05]  /*5bc0*/  IMAD.IADD R33, R33, 0x1, R35 ;  /* 0x0000000121217824 */ /* 0x000fca00078e0223 */
[----:B------:R-:W-:Y:S02]  /*5bd0*/  LEA.HI.X R37, R32, UR39, R33, 0x1, P3 ;  /* 0x0000002720257c11 */ /* 0x000fe400098f0c21 */
        /* <DEDUP_REMOVED lines=23> */
[----:B-1----:R4:W-:Y:S02]  /*5d50*/  @P3 STG.E.128 desc[UR40][R36.64+0x1c0], R32 ;  /* 0x0001c02024003986 */ /* 0x0029e4000c101d28 */
.L_x_663:
[----:B------:R-:W-:Y:S05]  /*5d60*/  BSYNC B0 ;  /* 0x0000000000007941 */ /* 0x000fea0003800000 */
.L_x_662:
[----:B------:R-:W-:Y:S01]  /*5d70*/  @!PT LDS RZ, [RZ] ;  /* 0x00000000fffff984 */ /* 0x000fe20000000800 */
[----:B------:R-:W-:Y:S01]  /*5d80*/  @!PT LDS RZ, [RZ] ;  /* 0x00000000fffff984 */ /* 0x000fe20000000800 */
[----:B------:R-:W-:Y:S01]  /*5d90*/  @!PT LDS RZ, [RZ] ;  /* 0x00000000fffff984 */ /* 0x000fe20000000800 */
[----:B------:R-:W-:Y:S01]  /*5da0*/  @!PT LDS RZ, [RZ] ;  /* 0x00000000fffff984 */ /* 0x000fe20000000800 */
[----:B------:R5:W-:Y:S06]  /*5db0*/  MEMBAR.ALL.CTA ;  /* 0x0000000000007992 */ /* 0x000bec0000008000 */
[----:B-----5:R-:W5:Y:S02]  /*5dc0*/  FENCE.VIEW.ASYNC.S ;  /* 0x00000000000073c6 */ /* 0x020f640000000000 */
[----:B-----5:R1:W-:Y:S01]  /*5dd0*/  BAR.SYNC.DEFER_BLOCKING R73, 0x80 ;  /* 0x000200490000751d */ /* 0x0203e20000010000 */
[----:B------:R-:W-:Y:S01]  /*5de0*/  ISETP.NE.AND P5, PT, R96, RZ, PT ;  /* 0x000000ff6000720c */ /* 0x000fe20003fa5270 */
[----:B------:R-:W-:-:S02]  /*5df0*/  VIADD R2, R2, 0x1 ;  /* 0x0000000102027836 */ /* 0x000fc40000000000 */
[----:B0-2---:R-:W-:-:S03]  /*5e00*/  @!P4 VIADD R95, R95, 0x228c0 ;  /* 0x000228c05f5fc836 */ /* 0x005fc60000000000 */
[C---:B------:R-:W-:Y:S02]  /*5e10*/  ISETP.NE.AND P3, PT, R2.reuse, 0x2, PT ;  /* 0x000000020200780c */ /* 0x040fe40003f65270 */
[----:B------:R-:W-:Y:S02]  /*5e20*/  @!P4 PRMT R95, RZ, 0x654, R95 ;  /* 0x00000654ff5fc816 */ /* 0x000fe4000000005f */
[----:B-1-34-:R-:W-:Y:S02]  /*5e30*/  SEL R32, RZ, 0x1, P3 ;  /* 0x00000001ff207807 */ /* 0x01afe40001800000 */
[----:B------:R-:W-:Y:S02]  /*5e40*/  SEL R2, R2, RZ, P3 ;  /* 0x000000ff02027207 */ /* 0x000fe40001800000 */
[----:B------:R-:W-:Y:S01]  /*5e50*/  LOP3.LUT R201, R201, R32, RZ, 0x3c, !PT ;  /* 0x00000020c9c97212 */ /* 0x000fe200078e3cff */
[----:B------:R0:W-:Y:S01]  /*5e60*/  @!P4 SYNCS.ARRIVE.TRANS64.RED.A1T0 RZ, [R95+URZ], RZ ;  /* 0x000000ff5fffc9a7 */ /* 0x0001e2000810043f */
[----:B------:R-:W-:Y:S05]  /*5e70*/  @P5 BRA `(.L_x_664) ;  /* 0xffffffc800bc5947 */ /* 0x000fea000383ffff */
[----:B------:R-:W1:Y:S01]  /*5e80*/  S2R R33, SR_TID.X ;  /* 0x0000000000217919 */ /* 0x000e620000002100 */
[----:B------:R-:W-:Y:S02]  /*5e90*/  PLOP3.LUT P0, PT, PT, PT, PT, 0x8, 0x0 ;  /* 0x000000000000781c */ /* 0x000fe40003f0e170 */
[----:B-1----:R-:W-:-:S04]  /*5ea0*/  SHF.R.U32.HI R33, RZ, 0x7, R33 ;  /* 0x00000007ff217819 */ /* 0x002fc80000011621 */
[----:B------:R-:W-:-:S13]  /*5eb0*/  ISETP.NE.AND P5, PT, R33, 0x1, PT ;  /* 0x000000012100780c */ /* 0x000fda0003fa5270 */
[----:B------:R-:W-:Y:S06]  /*5ec0*/  @!P5 BAR.ARV 0x9, 0x100 ;  /* 0x024400000000db1d */ /* 0x000fec0000002000 */
.L_x_612:
[----:B------:R-:W-:Y:S01]  /*5ed0*/  IMAD.MOV.U32 R0, RZ, RZ, RZ ;  /* 0x000000ffff007224 */ /* 0x000fe200078e00ff */
[----:B------:R-:W-:Y:S06]  /*5ee0*/  @P0 BRA `(.L_x_665) ;  /* 0x00000000000c0947 */ /* 0x000fec0003800000 */
[----:B------:R-:W1:Y:S01]  /*5ef0*/  FENCE.VIEW.ASYNC.G ;  /* 0x00000000000073c6 */ /* 0x000e620000000100 */
[----:B------:R-:W-:Y:S05]  /*5f00*/  WARPSYNC.ALL ;  /* 0x0000000000007948 */ /* 0x000fea0003800000 */
[----:B-1----:R-:W-:Y:S06]  /*5f10*/  BAR.ARV 0xc, 0x180 ;  /* 0x0306000000007b1d */ /* 0x002fec0000002000 */
.L_x_665:
[----:B------:R-:W-:Y:S01]  /*5f20*/  ISETP.NE.AND P0, PT, R29, RZ, PT ;  /* 0x000000ff1d00720c */ /* 0x000fe20003f05270 */
[----:B------:R-:W-:-:S12]  /*5f30*/  BSSY B0, `(.L_x_666) ;  /* 0x000001f000007945 */ /* 0x000fd80003800000 */
[----:B------:R-:W-:Y:S05]  /*5f40*/  @!P0 BRA `(.L_x_667) ;  /* 0x0000000000748947 */ /* 0x000fea0003800000 */
[----:B------:R-:W-:Y:S01]  /*5f50*/  ISETP.NE.AND P0, PT, R212, RZ, PT ;  /* 0x000000ffd400720c */ /* 0x000fe20003f05270 */
[----:B------:R-:W-:-:S03]  /*5f60*/  ULDC UR4, c[0x0][0x9f0] ;  /* 0x00027c0000047ab9 */ /* 0x000fc60000000800 */
[----:B------:R-:W-:-:S04]  /*5f70*/  SEL R9, R212, UR4, P0 ;  /* 0x00000004d4097c07 */ /* 0x000fc80008000000 */
[-C--:B------:R-:W-:Y:S02]  /*5f80*/  IABS R6, R9.reuse ;  /* 0x0000000900067213 */ /* 0x080fe40000000000 */
[----:B------:R-:W-:Y:S02]  /*5f90*/  IADD3 R0, R178, -0x1, R9 ;  /* 0xffffffffb2007810 */ /* 0x000fe40007ffe009 */
[----:B------:R-:W1:Y:S01]  /*5fa0*/  I2F.RP R3, R6 ;  /* 0x0000000600037306 */ /* 0x000e620000209400 */
[-C--:B------:R-:W-:Y:S02]  /*5fb0*/  IABS R10, R9.reuse ;  /* 0x00000009000a7213 */ /* 0x080fe40000000000 */
[----:B------:R-:W-:Y:S02]  /*5fc0*/  IABS R8, R0 ;  /* 0x0000000000087213 */ /* 0x000fe40000000000 */
[----:B------:R-:W-:-:S04]  /*5fd0*/  LOP3.LUT R0, R0, R9, RZ, 0x3c, !PT ;  /* 0x0000000900007212 */ /* 0x000fc800078e3cff */
[----:B------:R-:W-:Y:S01]  /*5fe0*/  ISETP.GE.AND P2, PT, R0, RZ, PT ;  /* 0x000000ff0000720c */ /* 0x000fe20003f46270 */
[----:B-1----:R-:W1:Y:S02]  /*5ff0*/  MUFU.RCP R3, R3 ;  /* 0x0000000300037308 */ /* 0x002e640000001000 */
[----:B-1----:R-:W-:Y:S02]  /*6000*/  VIADD R4, R3, 0xffffffe ;  /* 0x0ffffffe03047836 */ /* 0x002fe40000000000 */
[----:B------:R-:W-:-:S04]  /*6010*/  IMAD.MOV R3, RZ, RZ, -R10 ;  /* 0x000000ffff037224 */ /* 0x000fc800078e0a0a */
[----:B------:R1:W2:Y:S02]  /*6020*/  F2I.FTZ.U32.TRUNC.NTZ R5, R4 ;  /* 0x0000000400057305 */ /* 0x0002a4000021f000 */
[----:B-1----:R-:W-:Y:S02]  /*6030*/  IMAD.MOV.U32 R4, RZ, RZ, RZ ;  /* 0x000000ffff047224 */ /* 0x002fe400078e00ff */
[----:B--2---:R-:W-:-:S04]  /*6040*/  IMAD.MOV R7, RZ, RZ, -R5 ;  /* 0x000000ffff077224 */ /* 0x004fc800078e0a05 */
        /* <DEDUP_REMOVED lines=13> */
.L_x_667:
[----:B------:R-:W-:Y:S05]  /*6120*/  BSYNC B0 ;  /* 0x0000000000007941 */ /* 0x000fea0003800000 */
.L_x_666:
[-C--:B------:R-:W-:Y:S01]  /*6130*/  IMAD R207, R219, R0.reuse, RZ ;  /* 0x00000000dbcf7224 */ /* 0x080fe200078e02ff */
[----:B------:R-:W-:Y:S01]  /*6140*/  PLOP3.LUT P0, PT, PT, PT, PT, 0x80, 0x0 ;  /* 0x000000000000781c */ /* 0x000fe20003f0f070 */
[----:B------:R-:W-:Y:S01]  /*6150*/  IMAD.MOV.U32 R3, RZ, RZ, RZ ;  /* 0x000000ffff037224 */ /* 0x000fe200078e00ff */
[----:B------:R-:W-:Y:S01]  /*6160*/  CS2R R150, SRZ ;  /* 0x0000000000967805 */ /* 0x000fe2000001ff00 */
[----:B------:R-:W-:Y:S01]  /*6170*/  IMAD.MOV.U32 R20, RZ, RZ, RZ ;  /* 0x000000ffff147224 */ /* 0x000fe200078e00ff */
[----:B------:R-:W-:Y:S02]  /*6180*/  VIADDMNMX R178, R207, R0, R178, PT ;  /* 0x00000000cfb27246 */ /* 0x000fe400038001b2 */
[----:B------:R-:W-:Y:S02]  /*6190*/  CS2R R148, SRZ ;  /* 0x0000000000947805 */ /* 0x000fe4000001ff00 */
[----:B------:R-:W-:Y:S02]  /*61a0*/  CS2R R146, SRZ ;  /* 0x0000000000927805 */ /* 0x000fe4000001ff00 */
[----:B------:R-:W-:-:S02]  /*61b0*/  CS2R R144, SRZ ;  /* 0x0000000000907805 */ /* 0x000fc4000001ff00 */
[----:B------:R-:W-:Y:S02]  /*61c0*/  ISETP.GT.AND P1, PT, R178, R207, PT ;  /* 0x000000cfb200720c */ /* 0x000fe40003f24270 */
        /* <DEDUP_REMOVED lines=24> */
[----:B0-----:R-:W-:Y:S02]  /*6350*/  CS2R R94, SRZ ;  /* 0x00000000005e7805 */ /* 0x001fe4000001ff00 */
        /* <DEDUP_REMOVED lines=34> */
[----:B------:R-:W-:Y:S01]  /*6580*/  CS2R R24, SRZ ;  /* 0x0000000000187805 */ /* 0x000fe2000001ff00 */
[----:B------:R-:W-:Y:S06]  /*6590*/  @!P1 BRA `(.L_x_668) ;  /* 0x0000007400c49947 */ /* 0x000fec0003800000 */
[----:B------:R-:W0:Y:S01]  /*65a0*/  S2R R0, SR_TID.X ;  /* 0x0000000000007919 */ /* 0x000e220000002100 */
[----:B------:R-:W-:Y:S01]  /*65b0*/  UMOV UR4, 0xffffffff ;  /* 0xffffffff00047882 */ /* 0x000fe20000000000 */
[----:B0-----:R-:W-:-:S05]  /*65c0*/  VIADD R29, R0, 0xffffff80 ;  /* 0xffffff80001d7836 */ /* 0x001fca0000000000 */
[----:B------:R-:W-:-:S04]  /*65d0*/  SHF.R.S32.HI R30, RZ, 0x1f, R29 ;  /* 0x0000001fff1e7819 */ /* 0x000fc8000001141d */
[----:B------:R-:W-:-:S04]  /*65e0*/  LEA.HI R13, R30, R29, RZ, 0x7 ;  /* 0x0000001d1e0d7211 */ /* 0x000fc800078f38ff */
[----:B------:R-:W-:Y:S01]  /*65f0*/  SHF.R.S32.HI R13, RZ, 0x7, R13 ;  /* 0x00000007ff0d7819 */ /* 0x000fe2000001140d */
[----:B------:R-:W-:Y:S06]  /*6600*/  BRA.DIV UR4, `(.L_x_669) ;  /* 0x0000014204b47947 */ /* 0x000fec000b800000 */
[----:B------:R0:W1:Y:S02]  /*6610*/  SHFL.IDX PT, R14, R13, RZ, 0x1f ;  /* 0x00001fff0d0e7589 */ /* 0x00006400000e0000 */
.L_x_919:
[----:B-1----:R-:W-:Y:S01]  /*6620*/  LEA.HI R0, R14, R14, RZ, 0x1 ;  /* 0x0000000e0e007211 */ /* 0x002fe200078f08ff */
[----:B------:R-:W-:Y:S01]  /*6630*/  VIADD R24, R19, 0x18400 ;  /* 0x0001840013187836 */ /* 0x000fe20000000000 */
[----:B------:R-:W-:Y:S02]  /*6640*/  BSSY B6, `(.L_x_670) ;  /* 0x0000018000067945 */ /* 0x000fe40003800000 */
[----:B------:R-:W-:Y:S02]  /*6650*/  LOP3.LUT R3, R0, 0x1e, RZ, 0xc0, !PT ;  /* 0x0000001e00037812 */ /* 0x000fe400078ec0ff */
[----:B------:R-:W-:-:S03]  /*6660*/  LOP3.LUT P0, RZ, R24, 0x1bf, RZ, 0xc0, !PT ;  /* 0x000001bf18ff7812 */ /* 0x000fc6000780c0ff */
[----:B------:R-:W-:-:S04]  /*6670*/  IMAD.IADD R3, R14, 0x1, -R3 ;  /* 0x000000010e037824 */ /* 0x000fc800078e0a03 */
[----:B------:R-:W-:-:S05]  /*6680*/  IMAD R3, R3, 0x2000, R24 ;  /* 0x0000200003037824 */ /* 0x000fca00078e0218 */
[----:B------:R-:W-:-:S04]  /*6690*/  SHF.R.U32.HI R3, RZ, 0x4, R3 ;  /* 0x00000004ff037819 */ /* 0x000fc80000011603 */
[----:B------:R-:W-:Y:S01]  /*66a0*/  LOP3.LUT R28, R3, 0x3fff, RZ, 0xc0, !PT ;  /* 0x00003fff031c7812 */ /* 0x000fe200078ec0ff */
[----:B------:R-:W-:Y:S06]  /*66b0*/  @!P0 BRA `(.L_x_671) ;  /* 0x0000000000408947 */ /* 0x000fec0003800000 */
[----:B------:R-:W-:Y:S01]  /*66c0*/  MOV R14, 0x0 ;  /* 0x00000000000e7802 */ /* 0x000fe20000000f00 */
[----:B------:R-:W-:Y:S01]  /*66d0*/  ULDC.64 UR4, c[0x4][0x98] ;  /* 0x0100260000047ab9 */ /* 0x000fe20000000a00 */
[----:B------:R-:W-:Y:S01]  /*66e0*/  ULDC.64 UR6, c[0x4][0xa0] ;  /* 0x0100280000067ab9 */ /* 0x000fe20000000a00 */
[----:B------:R-:W-:Y:S02]  /*66f0*/  IMAD.U32 R4, RZ, RZ, UR4 ;  /* 0x00000004ff047e24 */ /* 0x000fe4000f8e00ff */
[----:B------:R-:W-:Y:S01]  /*6700*/  IMAD.U32 R5, RZ, RZ, UR5 ;  /* 0x00000005ff057e24 */ /* 0x000fe2000f8e00ff */
[----:B------:R-:W1:Y:S01]  /*6710*/  LDC.64 R14, c[0x4][R14] ;  /* 0x010000000e0e7b82 */ /* 0x000e620000000a00 */
[----:B------:R-:W-:Y:S01]  /*6720*/  ULDC.64 UR4, c[0x4][0x38] ;  /* 0x01000e0000047ab9 */ /* 0x000fe20000000a00 */
        /* <DEDUP_REMOVED lines=8> */
[----:B-1---5:R-:W-:Y:S05]  /*67b0*/  CALL.ABS.NOINC R14 ;  /* 0x000000000e007343 */ /* 0x022fea0003c00000 */
.L_x_671:
[----:B------:R-:W-:Y:S05]  /*67c0*/  BSYNC B6 ;  /* 0x0000000000067941 */ /* 0x000fea0003800000 */
.L_x_670:
[----:B------:R-:W-:Y:S02]  /*67d0*/  ULDC UR4, c[0x0][0x3f4] ;  /* 0x0000fd0000047ab9 */ /* 0x000fe40000000800 */
[----:B------:R-:W-:-:S13]  /*67e0*/  ISETP.LT.AND P0, PT, RZ, UR4, PT ;  /* 0x00000004ff007c0c */ /* 0x000fda000bf01270 */
[----:B------:R-:W-:Y:S05]  /*67f0*/  @P0 BRA `(.L_x_672) ;  /* 0x00000000003c0947 */ /* 0x000fea0003800000 */
[----:B------:R-:W-:-:S04]  /*6800*/  LEA.HI R0, R217, R217, RZ, 0x1 ;  /* 0x000000d9d9007211 */ /* 0x000fc800078f08ff */
[----:B------:R-:W-:-:S05]  /*6810*/  LOP3.LUT R0, R0, 0xfffffffe, RZ, 0xc0, !PT ;  /* 0xfffffffe00007812 */ /* 0x000fca00078ec0ff */
[----:B------:R-:W-:-:S05]  /*6820*/  IMAD.IADD R0, R217, 0x1, -R0 ;  /* 0x00000001d9007824 */ /* 0x000fca00078e0a00 */
[----:B------:R-:W-:-:S04]  /*6830*/  SHF.L.U32 R0, R0, 0x1f, RZ ;  /* 0x0000001f00007819 */ /* 0x000fc800000006ff */
[----:B------:R1:W2:Y:S03]  /*6840*/  SYNCS.PHASECHK.TRANS64.TRYWAIT P0, [R19+URZ+0x22800], R0 ;  /* 0x02280000130075a7 */ /* 0x0002a6000800017f */
[----:B--2---:R-:W-:Y:S05]  /*6850*/  @!P0 NANOSLEEP.SYNCS 0x989680 ;  /* 0x009896800000895d */ /* 0x004fea0003900000 */
[----:B------:R-:W2:Y:S01]  /*6860*/  @!P0 SYNCS.PHASECHK.TRANS64 P0, [R19+URZ+0x22800], R0 ;  /* 0x02280000130085a7 */ /* 0x000ea2000800007f */
[----:B------:R-:W-:Y:S04]  /*6870*/  BSSY B0, `(.L_x_673) ;  /* 0x0000006000007945 */ /* 0x000fe80003800000 */
[----:B--2---:R-:W-:Y:S05]  /*6880*/  @P0 BRA `(.L_x_674) ;  /* 0x0000000000100947 */ /* 0x004fea0003800000 */
.L_x_675:
[----:B--2---:R2:W3:Y:S02]  /*6890*/  SYNCS.PHASECHK.TRANS64.TRYWAIT P0, [R19+URZ+0x22800], R0 ;  /* 0x02280000130075a7 */ /* 0x0044e4000800017f */
[----:B---3--:R-:W-:Y:S05]  /*68a0*/  @!P0 NANOSLEEP.SYNCS 0x989680 ;  /* 0x009896800000895d */ /* 0x008fea0003900000 */
[----:B------:R-:W3:Y:S02]  /*68b0*/  @!P0 SYNCS.PHASECHK.TRANS64 P0, [R19+URZ+0x22800], R0 ;  /* 0x02280000130085a7 */ /* 0x000ee4000800007f */
[----:B---3--:R-:W-:Y:S05]  /*68c0*/  @!P0 BRA `(.L_x_675) ;  /* 0xfffffffc00f08947 */ /* 0x008fea000383ffff */
.L_x_674:
[----:B------:R-:W-:Y:S05]  /*68d0*/  BSYNC B0 ;  /* 0x0000000000007941 */ /* 0x000fea0003800000 */
.L_x_673:
[----:B------:R-:W-:Y:S05]  /*68e0*/  BRA `(.L_x_676) ;  /* 0x0000002000ac7947 */ /* 0x000fea0003800000 */
.L_x_672:
[----:B-----5:R-:W-:Y:S01]  /*68f0*/  SHF.R.S32.HI R0, RZ, 0x1f, R154 ;  /* 0x0000001fff007819 */ /* 0x020fe2000001149a */
[----:B------:R-:W-:Y:S01]  /*6900*/  ULDC.64 UR4, c[0x0][0x3f8] ;  /* 0x0000fe0000047ab9 */ /* 0x000fe20000000a00 */
[----:B------:R-:W-:Y:S01]  /*6910*/  ULDC.64 UR6, c[0x0][0x408] ;  /* 0x0001020000067ab9 */ /* 0x000fe20000000a00 */
[----:B------:R-:W-:Y:S01]  /*6920*/  LOP3.LUT P0, RZ, R24, 0x3ff, RZ, 0xc0, !PT ;  /* 0x000003ff18ff7812 */ /* 0x000fe2000780c0ff */
[----:B------:R-:W-:Y:S01]  /*6930*/  IMAD.WIDE.U32 R4, R154, UR4, RZ ;  /* 0x000000049a047c25 */ /* 0x000fe2000f8e00ff */
[----:B------:R-:W-:Y:S03]  /*6940*/  BSSY B6, `(.L_x_677) ;  /* 0x000001f000067945 */ /* 0x000fe60003800000 */
[C---:B------:R-:W-:Y:S02]  /*6950*/  IMAD R3, R0.reuse, UR4, RZ ;  /* 0x0000000400037c24 */ /* 0x040fe4000f8e02ff */
[----:B------:R-:W-:-:S02]  /*6960*/  IMAD R9, R0, UR6, RZ ;  /* 0x0000000600097c24 */ /* 0x000fc4000f8e02ff */
[C---:B------:R-:W-:Y:S01]  /*6970*/  IMAD R3, R154.reuse, UR5, R3 ;  /* 0x000000059a037c24 */ /* 0x040fe2000f8e0203 */
[----:B------:R-:W-:Y:S01]  /*6980*/  ULDC.64 UR4, c[0x0][0x3e8] ;  /* 0x0000fa0000047ab9 */ /* 0x000fe20000000a00 */
[----:B------:R-:W-:Y:S01]  /*6990*/  IMAD.WIDE.U32 R6, R154, UR6, RZ ;  /* 0x000000069a067c25 */ /* 0x000fe2000f8e00ff */
[----:B------:R-:W-:-:S03]  /*69a0*/  LEA R24, P1, R4, UR4, 0x1 ;  /* 0x0000000404187c11 */ /* 0x000fc6000f8208ff */
[----:B------:R-:W-:Y:S01]  /*69b0*/  IMAD R9, R154, UR7, R9 ;  /* 0x000000079a097c24 */ /* 0x000fe2000f8e0209 */
[----:B------:R-:W-:Y:S01]  /*69c0*/  ULDC.64 UR6, c[0x0][0x400] ;  /* 0x0001000000067ab9 */ /* 0x000fe20000000a00 */
[----:B------:R-:W-:Y:S01]  /*69d0*/  IMAD.IADD R25, R3, 0x1, R5 ;  /* 0x0000000103197824 */ /* 0x000fe200078e0205 */
[----:B------:R-:W-:Y:S01]  /*69e0*/  LEA R26, P2, R6, UR6, 0x1 ;  /* 0x00000006061a7c11 */ /* 0x000fe2000f8408ff */
[----:B------:R-:W-:-:S03]  /*69f0*/  IMAD.IADD R27, R9, 0x1, R7 ;  /* 0x00000001091b7824 */ /* 0x000fc600078e0207 */
[----:B------:R-:W-:Y:S02]  /*6a00*/  LEA.HI.X R25, R4, UR5, R25, 0x1, P1 ;  /* 0x0000000504197c11 */ /* 0x000fe400088f0c19 */
[----:B------:R-:W-:Y:S01]  /*6a10*/  LEA.HI.X R27, R6, UR7, R27, 0x1, P2 ;  /* 0x00000007061b7c11 */ /* 0x000fe200090f0c1b */
        /* <DEDUP_REMOVED lines=17> */
.L_x_678:
[----:B------:R-:W-:Y:S05]  /*6b30*/  BSYNC B6 ;  /* 0x0000000000067941 */ /* 0x000fea0003800000 */
.L_x_677:
[----:B------:R-:W-:Y:S01]  /*6b40*/  LEA.HI R29, R30, R29, RZ, 0x2 ;  /* 0x0000001d1e1d7211 */ /* 0x000fe200078f10ff */
[----:B------:R-:W-:Y:S01]  /*6b50*/  ULDC.U8 UR4, c[0x0][0x410] ;  /* 0x0001040000047ab9 */ /* 0x000fe20000000000 */
[----:B------:R-:W-:Y:S01]  /*6b60*/  BSSY B0, `(.L_x_679) ;  /* 0x00001fb000007945 */ /* 0x000fe20003800000 */
[----:B------:R-:W-:Y:S01]  /*6b70*/  ISETP.NE.AND P0, PT, RZ, UR4, PT ;  /* 0x00000004ff007c0c */ /* 0x000fe2000bf05270 */
[----:B------:R-:W-:Y:S01]  /*6b80*/  IMAD R4, R153, 0x80, R18 ;  /* 0x0000008099047824 */ /* 0x000fe200078e0212 */
[----:B------:R-:W-:-:S04]  /*6b90*/  SHF.R.S32.HI R29, RZ, 0x1f, R29 ;  /* 0x0000001fff1d7819 */ /* 0x000fc8000001141d */
[----:B------:R-:W-:-:S04]  /*6ba0*/  LEA.HI R29, R29, R18, RZ, 0x3 ;  /* 0x000000121d1d7211 */ /* 0x000fc800078f18ff */
[----:B------:R-:W-:-:S05]  /*6bb0*/  LOP3.LUT R29, R29, 0xfffffff8, RZ, 0xc0, !PT ;  /* 0xfffffff81d1d7812 */ /* 0x000fca00078ec0ff */
[----:B------:R-:W-:Y:S01]  /*6bc0*/  IMAD.IADD R30, R18, 0x1, -R29 ;  /* 0x00000001121e7824 */ /* 0x000fe200078e0a1d */
[----:B------:R-:W-:Y:S06]  /*6bd0*/  @!P0 BRA `(.L_x_680) ;  /* 0x0000001000048947 */ /* 0x000fec0003800000 */
[----:B------:R-:W-:-:S03]  /*6be0*/  UMOV UR4, 0xffffffff ;  /* 0xffffffff00047882 */ /* 0x000fc60000000000 */
[----:B------:R-:W-:Y:S05]  /*6bf0*/  BRA.DIV UR4, `(.L_x_681) ;  /* 0x0000013e045c7947 */ /* 0x000fea000b800000 */
[----:B------:R1:W2:Y:S04]  /*6c00*/  SHFL.IDX PT, R3, R25, RZ, 0x1c1f ;  /* 0x001c1fff19037589 */ /* 0x0002a800000e0000 */
[----:B------:R1:W3:Y:S04]  /*6c10*/  SHFL.IDX PT, R0, R24, RZ, 0x1c1f ;  /* 0x001c1fff18007589 */ /* 0x0002e800000e0000 */
[----:B------:R1:W4:Y:S04]  /*6c20*/  SHFL.IDX PT, R5, R27, RZ, 0x1c1f ;  /* 0x001c1fff1b057589 */ /* 0x00032800000e0000 */
[----:B------:R1:W0:Y:S02]  /*6c30*/  SHFL.IDX PT, R14, R26, RZ, 0x1c1f ;  /* 0x001c1fff1a0e7589 */ /* 0x00022400000e0000 */
.L_x_925:
[----:B------:R-:W-:Y:S01]  /*6c40*/  ULDC UR4, c[0x0][0x448] ;  /* 0x0001120000047ab9 */ /* 0x000fe20000000800 */
[----:B------:R-:W-:Y:S01]  /*6c50*/  LEA.HI R6, R217, R217, RZ, 0x1 ;  /* 0x000000d9d9067211 */ /* 0x000fe200078f08ff */
[----:B------:R-:W-:Y:S01]  /*6c60*/  IMAD R155, R155, UR4, RZ ;  /* 0x000000049b9b7c24 */ /* 0x000fe2000f8e02ff */
[----:B------:R-:W-:Y:S01]  /*6c70*/  BSSY B1, `(.L_x_682) ;  /* 0x0000023000017945 */ /* 0x000fe20003800000 */
[----:B------:R-:W-:Y:S02]  /*6c80*/  CS2R R8, SRZ ;  /* 0x0000000000087805 */ /* 0x000fe4000001ff00 */
[----:B------:R-:W-:Y:S02]  /*6c90*/  LOP3.LUT R6, R6, 0xfffffffe, RZ, 0xc0, !PT ;  /* 0xfffffffe06067812 */ /* 0x000fe400078ec0ff */
[----:B------:R-:W-:Y:S02]  /*6ca0*/  CS2R R10, SRZ ;  /* 0x00000000000a7805 */ /* 0x000fe4000001ff00 */
[----:B------:R-:W-:Y:S01]  /*6cb0*/  ISETP.GE.AND P0, PT, R4, R155, PT ;  /* 0x0000009b0400720c */ /* 0x000fe20003f06270 */
[----:B------:R-:W-:Y:S01]  /*6cc0*/  IMAD.SHL.U32 R4, R30, 0x40, RZ ;  /* 0x000000401e047824 */ /* 0x000fe200078e00ff */
[----:B0-----:R-:W-:Y:S01]  /*6cd0*/  CS2R R12, SRZ ;  /* 0x00000000000c7805 */ /* 0x001fe2000001ff00 */
[----:B-1----:R-:W-:Y:S01]  /*6ce0*/  IMAD.IADD R26, R217, 0x1, -R6 ;  /* 0x00000001d91a7824 */ /* 0x002fe200078e0a06 */
[----:B------:R-:W-:-:S02]  /*6cf0*/  CS2R R6, SRZ ;  /* 0x0000000000067805 */ /* 0x000fc4000001ff00 */
[----:B------:R-:W-:Y:S02]  /*6d00*/  LOP3.LUT R27, R4, 0x1c0, RZ, 0xc0, !PT ;  /* 0x000001c0041b7812 */ /* 0x000fe400078ec0ff */
[----:B------:R-:W-:-:S05]  /*6d10*/  SHF.L.U32 R26, R26, 0x1f, RZ ;  /* 0x0000001f1a1a7819 */ /* 0x000fca00000006ff */
[----:B------:R-:W-:Y:S05]  /*6d20*/  @P0 BRA `(.L_x_683) ;  /* 0x00000000005c0947 */ /* 0x000fea0003800000 */
[----:B------:R-:W-:Y:S01]  /*6d30*/  ULDC UR4, c[0x0][0x3f4] ;  /* 0x0000fd0000047ab9 */ /* 0x000fe20000000800 */
[C---:B------:R-:W-:Y:S01]  /*6d40*/  IMAD.SHL.U32 R13, R202.reuse, 0x2, RZ ;  /* 0x00000002ca0d7824 */ /* 0x040fe200078e00ff */
[----:B------:R-:W-:Y:S01]  /*6d50*/  ISETP.GE.AND P3, PT, R202, UR4, PT ;  /* 0x00000004ca007c0c */ /* 0x000fe2000bf66270 */
[----:B---3--:R-:W-:Y:S01]  /*6d60*/  IMAD.MOV.U32 R8, RZ, RZ, R0 ;  /* 0x000000ffff087224 */ /* 0x008fe200078e0000 */
[----:B------:R-:W-:Y:S01]  /*6d70*/  ISETP.GE.AND P2, PT, R22, UR4, PT ;  /* 0x0000000416007c0c */ /* 0x000fe2000bf46270 */
[----:B--2---:R-:W-:Y:S01]  /*6d80*/  IMAD.MOV.U32 R9, RZ, RZ, R3 ;  /* 0x000000ffff097224 */ /* 0x004fe200078e0003 */
[----:B------:R-:W-:Y:S01]  /*6d90*/  SHF.R.S32.HI R11, RZ, 0x1f, R202 ;  /* 0x0000001fff0b7819 */ /* 0x000fe200000114ca */
[----:B----4-:R-:W-:Y:S01]  /*6da0*/  IMAD.MOV.U32 R15, RZ, RZ, R5 ;  /* 0x000000ffff0f7224 */ /* 0x010fe200078e0005 */
[----:B------:R-:W-:Y:S02]  /*6db0*/  CS2R R6, SRZ ;  /* 0x0000000000067805 */ /* 0x000fe4000001ff00 */
[----:B------:R-:W-:-:S05]  /*6dc0*/  SHF.L.U64.HI R10, R202, 0x1, R11 ;  /* 0x00000001ca0a7819 */ /* 0x000fca000001020b */
[-C--:B------:R-:W-:Y:S02]  /*6dd0*/  @!P3 IADD3 R20, P0, R0, R13.reuse, RZ ;  /* 0x0000000d0014b210 */ /* 0x080fe40007f1e0ff */
[----:B------:R-:W-:Y:S01]  /*6de0*/  @!P3 IADD3 R4, P1, R14, R13, RZ ;  /* 0x0000000d0e04b210 */ /* 0x000fe20007f3e0ff */
[C---:B------:R-:W-:Y:S01]  /*6df0*/  @!P2 IMAD.WIDE R24, R22.reuse, 0x2, R8 ;  /* 0x000000021618a825 */ /* 0x040fe200078e0208 */
[----:B------:R-:W-:Y:S02]  /*6e00*/  CS2R R8, SRZ ;  /* 0x0000000000087805 */ /* 0x000fe4000001ff00 */
[----:B------:R-:W-:Y:S01]  /*6e10*/  CS2R R12, SRZ ;  /* 0x00000000000c7805 */ /* 0x000fe2000001ff00 */
[--C-:B------:R-:W-:Y:S01]  /*6e20*/  @!P3 IMAD.X R21, R3, 0x1, R10.reuse, P0 ;  /* 0x000000010315b824 */ /* 0x100fe200000e060a */
[----:B------:R0:W5:Y:S01]  /*6e30*/  @!P2 LD.E.64 R6, desc[UR40][R24.64] ;  /* 0x000000281806a980 */ /* 0x000162000c101b00 */
[----:B------:R-:W-:Y:S01]  /*6e40*/  @!P3 IMAD.X R5, R5, 0x1, R10, P1 ;  /* 0x000000010505b824 */ /* 0x000fe200008e060a */
[----:B------:R-:W-:Y:S01]  /*6e50*/  CS2R R10, SRZ ;  /* 0x00000000000a7805 */ /* 0x000fe2000001ff00 */
[----:B------:R-:W-:Y:S01]  /*6e60*/  @!P2 IMAD.WIDE R14, R22, 0x2, R14 ;  /* 0x00000002160ea825 */ /* 0x000fe200078e020e */
[----:B------:R0:W5:Y:S04]  /*6e70*/  @!P3 LD.E.64 R12, desc[UR40][R20.64] ;  /* 0x00000028140cb980 */ /* 0x000168000c101b00 */
[----:B------:R0:W5:Y:S04]  /*6e80*/  @!P2 LD.E.64 R8, desc[UR40][R14.64] ;  /* 0x000000280e08a980 */ /* 0x000168000c101b00 */
[----:B------:R0:W5:Y:S02]  /*6e90*/  @!P3 LD.E.64 R10, desc[UR40][R4.64] ;  /* 0x00000028040ab980 */ /* 0x000164000c101b00 */
.L_x_683:
[----:B------:R-:W-:Y:S05]  /*6ea0*/  BSYNC B1 ;  /* 0x0000000000017941 */ /* 0x000fea0003800000 */
.L_x_682:
[----:B------:R-:W1:Y:S01]  /*6eb0*/  SYNCS.PHASECHK.TRANS64.TRYWAIT P0, [R19+URZ+0x22800], R26 ;  /* 0x0228001a130075a7 */ /* 0x000e62000800017f */
[----:B--2---:R-:W-:Y:S01]  /*6ec0*/  LOP3.LUT R3, R27, 0x18, R16, 0xf8, !PT ;  /* 0x000000181b037812 */ /* 0x004fe200078ef810 */
[----:B---3--:R-:W-:Y:S01]  /*6ed0*/  IMAD R0, R153, -0x80, R155 ;  /* 0xffffff8099007824 */ /* 0x008fe200078e029b */
[----:B0-----:R-:W-:Y:S01]  /*6ee0*/  SHF.R.U32.HI R4, RZ, 0x3, R27 ;  /* 0x00000003ff047819 */ /* 0x001fe2000001161b */
[----:B-----5:R-:W-:Y:S01]  /*6ef0*/  IMAD.MOV.U32 R14, RZ, RZ, R12 ;  /* 0x000000ffff0e7224 */ /* 0x020fe200078e000c */
[----:B------:R-:W-:Y:S01]  /*6f00*/  SHF.R.U64 R32, R6, 0x10, R7 ;  /* 0x0000001006207819 */ /* 0x000fe20000001207 */
[----:B------:R-:W-:Y:S01]  /*6f10*/  IMAD.MOV.U32 R15, RZ, RZ, R13 ;  /* 0x000000ffff0f7224 */ /* 0x000fe200078e000d */
[----:B------:R-:W-:Y:S01]  /*6f20*/  LOP3.LUT R29, R3, R4, RZ, 0x3c, !PT ;  /* 0x00000004031d7212 */ /* 0x000fe200078e3cff */
[----:B------:R-:W-:Y:S01]  /*6f30*/  IMAD.MOV.U32 R3, RZ, RZ, R6 ;  /* 0x000000ffff037224 */ /* 0x000fe200078e0006 */
[----:B------:R-:W-:Y:S01]  /*6f40*/  VIMNMX R35, R0, 0x80, PT ;  /* 0x0000008000237848 */ /* 0x000fe20003fe0100 */
[--C-:B------:R-:W-:Y:S01]  /*6f50*/  IMAD.MOV.U32 R4, RZ, RZ, R7.reuse ;  /* 0x000000ffff047224 */ /* 0x100fe200078e0007 */
[----:B------:R-:W-:Y:S01]  /*6f60*/  SHF.R.U32.HI R27, RZ, 0x10, R7 ;  /* 0x00000010ff1b7819 */ /* 0x000fe20000011607 */
[----:B------:R-:W-:Y:S01]  /*6f70*/  IMAD R0, R206, 0x200, R29 ;  /* 0x00000200ce007824 */ /* 0x000fe200078e021d */
[----:B------:R-:W-:Y:S01]  /*6f80*/  LOP3.LUT P2, RZ, R30, 0x4, RZ, 0xc0, !PT ;  /* 0x000000041eff7812 */ /* 0x000fe2000784c0ff */
[----:B----4-:R-:W-:Y:S01]  /*6f90*/  IMAD.MOV.U32 R5, RZ, RZ, R8 ;  /* 0x000000ffff057224 */ /* 0x010fe200078e0008 */
[----:B------:R-:W-:Y:S01]  /*6fa0*/  SHF.R.U64 R20, R10, 0x10, R11 ;  /* 0x000000100a147819 */ /* 0x000fe2000000120b */
[----:B------:R-:W-:Y:S01]  /*6fb0*/  IMAD.MOV.U32 R7, RZ, RZ, R10 ;  /* 0x000000ffff077224 */ /* 0x000fe200078e000a */
[----:B------:R-:W-:Y:S01]  /*6fc0*/  SHF.R.U64 R25, R12, 0x10, R13 ;  /* 0x000000100c197819 */ /* 0x000fe2000000120d */
[----:B------:R-:W-:Y:S01]  /*6fd0*/  IMAD R10, R0, 0x2, R19 ;  /* 0x00000002000a7824 */ /* 0x000fe200078e0213 */
[----:B------:R-:W-:Y:S01]  /*6fe0*/  SHF.R.U32.HI R30, RZ, 0x10, R13 ;  /* 0x00000010ff1e7819 */ /* 0x000fe2000001160d */
[----:B------:R-:W-:Y:S01]  /*6ff0*/  BSSY B1, `(.L_x_684) ;  /* 0x000000f000017945 */ /* 0x000fe20003800000 */
[--C-:B------:R-:W-:Y:S01]  /*7000*/  SHF.R.U64 R24, R8, 0x10, R9.reuse ;  /* 0x0000001008187819 */ /* 0x100fe20000001209 */
[--C-:B------:R-:W-:Y:S01]  /*7010*/  IMAD.MOV.U32 R6, RZ, RZ, R9.reuse ;  /* 0x000000ffff067224 */ /* 0x100fe200078e0009 */
[----:B------:R-:W-:Y:S01]  /*7020*/  SHF.R.U32.HI R21, RZ, 0x10, R9 ;  /* 0x00000010ff157819 */ /* 0x000fe20000011609 */
[----:B------:R-:W-:Y:S01]  /*7030*/  IMAD.MOV.U32 R8, RZ, RZ, R11 ;  /* 0x000000ffff087224 */ /* 0x000fe200078e000b */
[----:B------:R-:W-:Y:S01]  /*7040*/  PRMT R31, R3, 0x5410, R32 ;  /* 0x00005410031f7816 */ /* 0x000fe20000000020 */
[----:B------:R-:W-:Y:S01]  /*7050*/  VIADD R0, R10, 0x18440 ;  /* 0x000184400a007836 */ /* 0x000fe20000000000 */
[----:B------:R-:W-:Y:S01]  /*7060*/  PRMT R12, R4, 0x5410, R27 ;  /* 0x00005410040c7816 */ /* 0x000fe2000000001b */
[----:B------:R-:W-:Y:S01]  /*7070*/  VIADD R4, R10, 0x18400 ;  /* 0x000184000a047836 */ /* 0x000fe20000000000 */
[----:B------:R-:W-:-:S02]  /*7080*/  SHF.R.U32.HI R13, RZ, 0x10, R11 ;  /* 0x00000010ff0d7819 */ /* 0x000fc4000001160b */
[----:B------:R-:W-:Y:S02]  /*7090*/  ISETP.GE.AND P1, PT, R18, R35, PT ;  /* 0x000000231200720c */ /* 0x000fe40003f26270 */
[----:B------:R-:W-:Y:S02]  /*70a0*/  PRMT R9, R14, 0x5410, R25 ;  /* 0x000054100e097816 */ /* 0x000fe40000000019 */
[----:B------:R-:W-:Y:S02]  /*70b0*/  PRMT R3, R15, 0x5410, R30 ;  /* 0x000054100f037816 */ /* 0x000fe4000000001e */
[----:B------:R-:W-:Y:S01]  /*70c0*/  PRMT R33, R5, 0x5410, R24 ;  /* 0x0000541005217816 */ /* 0x000fe20000000018 */
[----:B-1----:R-:W-:Y:S06]  /*70d0*/  @!P0 BRA `(.L_x_685) ;  /* 0x0000013800948947 */ /* 0x002fec0003800000 */
.L_x_926:
[----:B------:R-:W-:Y:S05]  /*70e0*/  BSYNC B1 ;  /* 0x0000000000017941 */ /* 0x000fea0003800000 */
.L_x_684:
[----:B------:R-:W-:Y:S01]  /*70f0*/  BSSY B1, `(.L_x_686) ;  /* 0x0000059000017945 */ /* 0x000fe20003800000 */
[----:B------:R-:W-:Y:S01]  /*7100*/  PRMT R34, R6, 0x5410, R21 ;  /* 0x0000541006227816 */ /* 0x000fe20000000015 */
[----:B------:R-:W-:Y:S01]  /*7110*/  @P2 VIADD R0, R4, 0xffffffc0 ;  /* 0xffffffc004002836 */ /* 0x000fe20000000000 */
[----:B------:R-:W-:Y:S02]  /*7120*/  PRMT R11, R7, 0x5410, R20 ;  /* 0x00005410070b7816 */ /* 0x000fe40000000014 */
[----:B------:R-:W-:Y:S01]  /*7130*/  PRMT R8, R8, 0x5410, R13 ;  /* 0x0000541008087816 */ /* 0x000fe2000000000d */
[----:B------:R-:W-:Y:S06]  /*7140*/  @P1 BRA `(.L_x_687) ;  /* 0x00000004004c1947 */ /* 0x000fec0003800000 */
[----:B------:R-:W1:Y:S01]  /*7150*/  LDC R5, c[0x0][0x3f4] ;  /* 0x0000fd00ff057b82 */ /* 0x000e620000000800 */
[----:B------:R-:W-:Y:S01]  /*7160*/  BSSY B2, `(.L_x_688) ;  /* 0x000002a000027945 */ /* 0x000fe20003800000 */
[-C--:B-1----:R-:W-:Y:S02]  /*7170*/  ISETP.GE.AND P0, PT, R22, R5.reuse, PT ;  /* 0x000000051600720c */ /* 0x082fe40003f06270 */
[----:B------:R-:W-:-:S11]  /*7180*/  ISETP.GE.AND P1, PT, R202, R5, PT ;  /* 0x00000005ca00720c */ /* 0x000fd60003f26270 */
[----:B------:R-:W-:Y:S05]  /*7190*/  @P0 BRA `(.L_x_689) ;  /* 0x0000000000980947 */ /* 0x000fea0003800000 */
[----:B------:R-:W1:Y:S01]  /*71a0*/  LDS.128 R4, [R10+0x18400] ;  /* 0x018400000a047984 */ /* 0x000e620000000c00 */
[----:B------:R-:W-:Y:S01]  /*71b0*/  IMAD.U32 R25, R33, 0x10000, RZ ;  /* 0x0001000021197824 */ /* 0x000fe200078e00ff */
[C---:B------:R-:W-:Y:S01]  /*71c0*/  LOP3.LUT R24, R31.reuse, 0xffff0000, RZ, 0xc0, !PT ;  /* 0xffff00001f187812 */ /* 0x040fe200078ec0ff */
[----:B------:R-:W-:Y:S01]  /*71d0*/  IMAD.U32 R21, R31, 0x10000, RZ ;  /* 0x000100001f157824 */ /* 0x000fe200078e00ff */
[----:B0-----:R-:W-:Y:S01]  /*71e0*/  LOP3.LUT R26, R33, 0xffff0000, RZ, 0xc0, !PT ;  /* 0xffff0000211a7812 */ /* 0x001fe200078ec0ff */
[C---:B-1----:R-:W-:Y:S01]  /*71f0*/  IMAD.U32 R13, R4.reuse, 0x10000, RZ ;  /* 0x00010000040d7824 */ /* 0x042fe200078e00ff */
[----:B------:R-:W-:Y:S01]  /*7200*/  LOP3.LUT R4, R4, 0xffff0000, RZ, 0xc0, !PT ;  /* 0xffff000004047812 */ /* 0x000fe200078ec0ff */
[C---:B------:R-:W-:Y:S01]  /*7210*/  IMAD.U32 R14, R5.reuse, 0x10000, RZ ;  /* 0x00010000050e7824 */ /* 0x040fe200078e00ff */
[----:B------:R-:W-:Y:S01]  /*7220*/  LOP3.LUT R5, R5, 0xffff0000, RZ, 0xc0, !PT ;  /* 0xffff000005057812 */ /* 0x000fe200078ec0ff */
[C---:B------:R-:W-:Y:S01]  /*7230*/  IMAD.U32 R15, R6.reuse, 0x10000, RZ ;  /* 0x00010000060f7824 */ /* 0x040fe200078e00ff */
[----:B------:R-:W-:Y:S01]  /*7240*/  LOP3.LUT R6, R6, 0xffff0000, RZ, 0xc0, !PT ;  /* 0xffff000006067812 */ /* 0x000fe200078ec0ff */
[C---:B------:R-:W-:Y:S01]  /*7250*/  FMUL.FTZ R30, R4.reuse, R25 ;  /* 0x00000019041e7220 */ /* 0x040fe20000410000 */
[----:B------:R-:W-:Y:S01]  /*7260*/  FMUL.FTZ R4, R4, R21 ;  /* 0x0000001504047220 */ /* 0x000fe20000410000 */
[----:B------:R-:W-:-:S02]  /*7270*/  IMAD.U32 R20, R7, 0x10000, RZ ;  /* 0x0001000007147824 */ /* 0x000fc400078e00ff */
[----:B------:R-:W-:Y:S01]  /*7280*/  FMUL.FTZ R27, R5, R26 ;  /* 0x0000001a051b7220 */ /* 0x000fe20000410000 */
[----:B------:R-:W-:Y:S01]  /*7290*/  FFMA.FTZ R30, R13, R21, -R30 ;  /* 0x000000150d1e7223 */ /* 0x000fe2000001081e */
[-C--:B------:R-:W-:Y:S01]  /*72a0*/  FMUL.FTZ R29, R5, R24.reuse ;  /* 0x00000018051d7220 */ /* 0x080fe20000410000 */
[----:B------:R-:W-:Y:S01]  /*72b0*/  LOP3.LUT R7, R7, 0xffff0000, RZ, 0xc0, !PT ;  /* 0xffff000007077812 */ /* 0x000fe200078ec0ff */
[----:B------:R-:W-:Y:S01]  /*72c0*/  FFMA.FTZ R25, R13, R25, R4 ;  /* 0x000000190d197223 */ /* 0x000fe20000010004 */
[C---:B------:R-:W-:Y:S01]  /*72d0*/  LOP3.LUT R21, R34.reuse, 0xffff0000, RZ, 0xc0, !PT ;  /* 0xffff000022157812 */ /* 0x040fe200078ec0ff */
[----:B------:R-:W-:Y:S01]  /*72e0*/  IMAD.U32 R13, R34, 0x10000, RZ ;  /* 0x00010000220d7824 */ /* 0x000fe200078e00ff */
[C---:B------:R-:W-:Y:S01]  /*72f0*/  LOP3.LUT R5, R12.reuse, 0xffff0000, RZ, 0xc0, !PT ;  /* 0xffff00000c057812 */ /* 0x040fe200078ec0ff */
[----:B------:R-:W-:Y:S02]  /*7300*/  IMAD.U32 R4, R12, 0x10000, RZ ;  /* 0x000100000c047824 */ /* 0x000fe400078e00ff */
[C---:B------:R-:W-:Y:S01]  /*7310*/  FFMA.FTZ R27, R14.reuse, R24, -R27 ;  /* 0x000000180e1b7223 */ /* 0x040fe2000001081b */
[----:B------:R-:W-:Y:S01]  /*7320*/  FFMA.FTZ R14, R14, R26, R29 ;  /* 0x0000001a0e0e7223 */ /* 0x000fe2000001001d */
[C---:B------:R-:W-:Y:S01]  /*7330*/  FMUL.FTZ R24, R6.reuse, R13 ;  /* 0x0000000d06187220 */ /* 0x040fe20000410000 */
[-C--:B------:R-:W-:Y:S01]  /*7340*/  FMUL.FTZ R26, R6, R4.reuse ;  /* 0x00000004061a7220 */ /* 0x080fe20000410000 */
        /* <DEDUP_REMOVED lines=9> */
[----:B------:R-:W-:-:S05]  /*73e0*/  F2FP.BF16.F32.PACK_AB R7, R32, R7 ;  /* 0x000000072007723e */ /* 0x000fca00000010ff */
[----:B------:R1:W-:Y:S02]  /*73f0*/  STS.128 [R10+0x18400], R4 ;  /* 0x018400040a007388 */ /* 0x0003e40000000c00 */
.L_x_689:
[----:B------:R-:W-:Y:S05]  /*7400*/  BSYNC B2 ;  /* 0x0000000000027941 */ /* 0x000fea0003800000 */
.L_x_688:
[----:B------:R-:W-:Y:S05]  /*7410*/  @P1 BRA `(.L_x_687) ;  /* 0x0000000000981947 */ /* 0x000fea0003800000 */
[----:B-1----:R-:W1:Y:S01]  /*7420*/  LDS.128 R4, [R0] ;  /* 0x0000000000047984 */ /* 0x002e620000000c00 */
        /* <DEDUP_REMOVED lines=36> */
[----:B------:R2:W-:Y:S02]  /*7670*/  STS.128 [R0], R4 ;  /* 0x0000000400007388 */ /* 0x0005e40000000c00 */
.L_x_687:
[----:B------:R-:W-:Y:S05]  /*7680*/  BSYNC B1 ;  /* 0x0000000000017941 */ /* 0x000fea0003800000 */
.L_x_686:
[----:B------:R-:W-:-:S13]  /*7690*/  ISETP.GE.AND P0, PT, R216, R35, PT ;  /* 0x00000023d800720c */ /* 0x000fda0003f06270 */
[----:B------:R-:W-:Y:S05]  /*76a0*/  @P0 BRA `(.L_x_690) ;  /* 0x0000001400180947 */ /* 0x000fea0003800000 */
[----:B-12---:R-:W1:Y:S01]  /*76b0*/  LDC R5, c[0x0][0x3f4] ;  /* 0x0000fd00ff057b82 */ /* 0x006e620000000800 */
[----:B------:R-:W-:Y:S01]  /*76c0*/  BSSY B1, `(.L_x_691) ;  /* 0x000002a000017945 */ /* 0x000fe20003800000 */
[-C--:B-1----:R-:W-:Y:S02]  /*76d0*/  ISETP.GE.AND P0, PT, R22, R5.reuse, PT ;  /* 0x000000051600720c */ /* 0x082fe40003f06270 */
[----:B------:R-:W-:-:S11]  /*76e0*/  ISETP.GE.AND P1, PT, R202, R5, PT ;  /* 0x00000005ca00720c */ /* 0x000fd60003f26270 */
[----:B------:R-:W-:Y:S05]  /*76f0*/  @P0 BRA `(.L_x_692) ;  /* 0x0000000000980947 */ /* 0x000fea0003800000 */
[----:B------:R-:W1:Y:S01]  /*7700*/  LDS.128 R4, [R10+0x1a400] ;  /* 0x01a400000a047984 */ /* 0x000e620000000c00 */
[C---:B------:R-:W-:Y:S01]  /*7710*/  IMAD.U32 R27, R33.reuse, 0x10000, RZ ;  /* 0x00010000211b7824 */ /* 0x040fe200078e00ff */
[----:B------:R-:W-:Y:S01]  /*7720*/  LOP3.LUT R32, R33, 0xffff0000, RZ, 0xc0, !PT ;  /* 0xffff000021207812 */ /* 0x000fe200078ec0ff */
[C---:B------:R-:W-:Y:S01]  /*7730*/  IMAD.U32 R25, R31.reuse, 0x10000, RZ ;  /* 0x000100001f197824 */ /* 0x040fe200078e00ff */
[----:B------:R-:W-:Y:S01]  /*7740*/  LOP3.LUT R30, R31, 0xffff0000, RZ, 0xc0, !PT ;  /* 0xffff00001f1e7812 */ /* 0x000fe200078ec0ff */
[C---:B------:R-:W-:Y:S01]  /*7750*/  IMAD.U32 R29, R34.reuse, 0x10000, RZ ;  /* 0x00010000221d7824 */ /* 0x040fe200078e00ff */
[----:B------:R-:W-:Y:S01]  /*7760*/  LOP3.LUT R34, R34, 0xffff0000, RZ, 0xc0, !PT ;  /* 0xffff000022227812 */ /* 0x000fe200078ec0ff */
[C---:B-1----:R-:W-:Y:S01]  /*7770*/  IMAD.U32 R13, R4.reuse, 0x10000, RZ ;  /* 0x00010000040d7824 */ /* 0x042fe200078e00ff */
[----:B------:R-:W-:Y:S01]  /*7780*/  LOP3.LUT R4, R4, 0xffff0000, RZ, 0xc0, !PT ;  /* 0xffff000004047812 */ /* 0x000fe200078ec0ff */
[C---:B------:R-:W-:Y:S01]  /*7790*/  IMAD.U32 R14, R5.reuse, 0x10000, RZ ;  /* 0x00010000050e7824 */ /* 0x040fe200078e00ff */
[----:B------:R-:W-:Y:S01]  /*77a0*/  LOP3.LUT R5, R5, 0xffff0000, RZ, 0xc0, !PT ;  /* 0xffff000005057812 */ /* 0x000fe200078ec0ff */
[C---:B------:R-:W-:Y:S01]  /*77b0*/  IMAD.U32 R15, R6.reuse, 0x10000, RZ ;  /* 0x00010000060f7824 */ /* 0x040fe200078e00ff */
[----:B------:R-:W-:Y:S01]  /*77c0*/  LOP3.LUT R6, R6, 0xffff0000, RZ, 0xc0, !PT ;  /* 0xffff000006067812 */ /* 0x000fe200078ec0ff */
[-C--:B------:R-:W-:Y:S01]  /*77d0*/  FMUL.FTZ R24, R27, R4.reuse ;  /* 0x000000041b187220 */ /* 0x080fe20000410000 */
[----:B0-----:R-:W-:Y:S01]  /*77e0*/  FMUL.FTZ R26, R25, R4 ;  /* 0x00000004191a7220 */ /* 0x001fe20000410000 */
[C---:B------:R-:W-:Y:S01]  /*77f0*/  IMAD.U32 R20, R7.reuse, 0x10000, RZ ;  /* 0x0001000007147824 */ /* 0x040fe200078e00ff */
[----:B------:R-:W-:Y:S01]  /*7800*/  LOP3.LUT R7, R7, 0xffff0000, RZ, 0xc0, !PT ;  /* 0xffff000007077812 */ /* 0x000fe200078ec0ff */
[----:B------:R-:W-:Y:S01]  /*7810*/  FFMA.FTZ R4, R25, R13, -R24 ;  /* 0x0000000d19047223 */ /* 0x000fe20000010818 */
[----:B------:R-:W-:Y:S01]  /*7820*/  FMUL.FTZ R21, R32, R5 ;  /* 0x0000000520157220 */ /* 0x000fe20000410000 */
[----:B------:R-:W-:Y:S01]  /*7830*/  FFMA.FTZ R13, R27, R13, R26 ;  /* 0x0000000d1b0d7223 */ /* 0x000fe2000001001a */
[----:B------:R-:W-:Y:S01]  /*7840*/  FMUL.FTZ R25, R30, R5 ;  /* 0x000000051e197220 */ /* 0x000fe20000410000 */
[C---:B------:R-:W-:Y:S01]  /*7850*/  LOP3.LUT R26, R12.reuse, 0xffff0000, RZ, 0xc0, !PT ;  /* 0xffff00000c1a7812 */ /* 0x040fe200078ec0ff */
[----:B------:R-:W-:-:S02]  /*7860*/  IMAD.U32 R27, R12, 0x10000, RZ ;  /* 0x000100000c1b7824 */ /* 0x000fc400078e00ff */
[-C--:B------:R-:W-:Y:S01]  /*7870*/  FFMA.FTZ R5, R30, R14.reuse, -R21 ;  /* 0x0000000e1e057223 */ /* 0x080fe20000010815 */
[----:B------:R-:W-:Y:S01]  /*7880*/  FFMA.FTZ R14, R32, R14, R25 ;  /* 0x0000000e200e7223 */ /* 0x000fe20000010019 */
[-C--:B------:R-:W-:Y:S01]  /*7890*/  FMUL.FTZ R12, R29, R6.reuse ;  /* 0x000000061d0c7220 */ /* 0x080fe20000410000 */
[-C--:B------:R-:W-:Y:S01]  /*78a0*/  FMUL.FTZ R21, R34, R7.reuse ;  /* 0x0000000722157220 */ /* 0x080fe20000410000 */
[C---:B------:R-:W-:Y:S01]  /*78b0*/  FMUL.FTZ R24, R27.reuse, R6 ;  /* 0x000000061b187220 */ /* 0x040fe20000410000 */
[C---:B------:R-:W-:Y:S01]  /*78c0*/  FMUL.FTZ R25, R26.reuse, R7 ;  /* 0x000000071a197220 */ /* 0x040fe20000410000 */
[-C--:B------:R-:W-:Y:S01]  /*78d0*/  FFMA.FTZ R6, R27, R15.reuse, -R12 ;  /* 0x0000000f1b067223 */ /* 0x080fe2000001080c */
[-C--:B------:R-:W-:Y:S01]  /*78e0*/  FFMA.FTZ R7, R26, R20.reuse, -R21 ;  /* 0x000000141a077223 */ /* 0x080fe20000010815 */
[----:B------:R-:W-:Y:S01]  /*78f0*/  FFMA.FTZ R15, R29, R15, R24 ;  /* 0x0000000f1d0f7223 */ /* 0x000fe20000010018 */
[----:B------:R-:W-:Y:S01]  /*7900*/  FFMA.FTZ R20, R34, R20, R25 ;  /* 0x0000001422147223 */ /* 0x000fe20000010019 */
[----:B------:R-:W-:-:S02]  /*7910*/  F2FP.BF16.F32.PACK_AB R4, R13, R4 ;  /* 0x000000040d04723e */ /* 0x000fc400000010ff */
[----:B------:R-:W-:Y:S02]  /*7920*/  F2FP.BF16.F32.PACK_AB R5, R14, R5 ;  /* 0x000000050e05723e */ /* 0x000fe400000010ff */
[----:B------:R-:W-:Y:S02]  /*7930*/  F2FP.BF16.F32.PACK_AB R6, R15, R6 ;  /* 0x000000060f06723e */ /* 0x000fe400000010ff */
[----:B------:R-:W-:-:S05]  /*7940*/  F2FP.BF16.F32.PACK_AB R7, R20, R7 ;  /* 0x000000071407723e */ /* 0x000fca00000010ff */
[----:B------:R1:W-:Y:S02]  /*7950*/  STS.128 [R10+0x1a400], R4 ;  /* 0x01a400040a007388 */ /* 0x0003e40000000c00 */
.L_x_692:
[----:B------:R-:W-:Y:S05]  /*7960*/  BSYNC B1 ;  /* 0x0000000000017941 */ /* 0x000fea0003800000 */
.L_x_691:
[----:B------:R-:W-:Y:S05]  /*7970*/  @P1 BRA `(.L_x_690) ;  /* 0x0000001000641947 */ /* 0x000fea0003800000 */
[----:B-1----:R-:W1:Y:S01]  /*7980*/  LDS.128 R4, [R0+0x2000] ;  /* 0x0020000000047984 */ /* 0x002e620000000c00 */
[C---:B------:R-:W-:Y:S01]  /*7990*/  IMAD.U32 R24, R11.reuse, 0x10000, RZ ;  /* 0x000100000b187824 */ /* 0x040fe200078e00ff */
[----:B0-----:R-:W-:Y:S01]  /*79a0*/  LOP3.LUT R26, R11, 0xffff0000, RZ, 0xc0, !PT ;  /* 0xffff00000b1a7812 */ /* 0x001fe200078ec0ff */
        /* <DEDUP_REMOVED lines=11> */
[----:B------:R-:W-:Y:S01]  /*7a60*/  FMUL.FTZ R15, R14, R4 ;  /* 0x000000040e0f7220 */ /* 0x000fe20000410000 */
[----:B------:R-:W-:Y:S01]  /*7a70*/  FMUL.FTZ R21, R26, R5 ;  /* 0x000000051a157220 */ /* 0x000fe20000410000 */
[----:B------:R-:W-:-:S02]  /*7a80*/  IMAD.U32 R11, R7, 0x10000, RZ ;  /* 0x00010000070b7824 */ /* 0x000fc400078e00ff */
[----:B------:R-:W-:Y:S01]  /*7a90*/  FFMA.FTZ R4, R14, R10, -R13 ;  /* 0x0000000a0e047223 */ /* 0x000fe2000001080d */
[C---:B------:R-:W-:Y:S01]  /*7aa0*/  FMUL.FTZ R13, R20.reuse, R5 ;  /* 0x00000005140d7220 */ /* 0x040fe20000410000 */
[----:B------:R-:W-:Y:S01]  /*7ab0*/  FFMA.FTZ R5, R20, R12, -R21 ;  /* 0x0000000c14057223 */ /* 0x000fe20000010815 */
[----:B------:R-:W-:Y:S01]  /*7ac0*/  IMAD.U32 R21, R3, 0x10000, RZ ;  /* 0x0001000003157824 */ /* 0x000fe200078e00ff */
[----:B------:R-:W-:Y:S01]  /*7ad0*/  LOP3.LUT R7, R7, 0xffff0000, RZ, 0xc0, !PT ;  /* 0xffff000007077812 */ /* 0x000fe200078ec0ff */
[----:B------:R-:W-:Y:S01]  /*7ae0*/  FFMA.FTZ R15, R24, R10, R15 ;  /* 0x0000000a180f7223 */ /* 0x000fe2000001000f */
[----:B------:R-:W-:Y:S01]  /*7af0*/  LOP3.LUT R3, R3, 0xffff0000, RZ, 0xc0, !PT ;  /* 0xffff000003037812 */ /* 0x000fe200078ec0ff */
[-C--:B------:R-:W-:Y:S01]  /*7b00*/  FMUL.FTZ R8, R25, R6.reuse ;  /* 0x0000000619087220 */ /* 0x080fe20000410000 */
[----:B------:R-:W-:Y:S01]  /*7b10*/  FMUL.FTZ R10, R21, R6 ;  /* 0x00000006150a7220 */ /* 0x000fe20000410000 */
[-C--:B------:R-:W-:Y:S01]  /*7b20*/  FMUL.FTZ R14, R27, R7.reuse ;  /* 0x000000071b0e7220 */ /* 0x080fe20000410000 */
[----:B------:R-:W-:Y:S01]  /*7b30*/  FFMA.FTZ R12, R26, R12, R13 ;  /* 0x0000000c1a0c7223 */ /* 0x000fe2000001000d */
[----:B------:R-:W-:Y:S01]  /*7b40*/  FMUL.FTZ R20, R3, R7 ;  /* 0x0000000703147220 */ /* 0x000fe20000410000 */
[-C--:B------:R-:W-:Y:S01]  /*7b50*/  FFMA.FTZ R6, R21, R9.reuse, -R8 ;  /* 0x0000000915067223 */ /* 0x080fe20000010808 */
[----:B------:R-:W-:Y:S01]  /*7b60*/  FFMA.FTZ R9, R25, R9, R10 ;  /* 0x0000000919097223 */ /* 0x000fe2000001000a */
[-C--:B------:R-:W-:Y:S01]  /*7b70*/  FFMA.FTZ R7, R3, R11.reuse, -R14 ;  /* 0x0000000b03077223 */ /* 0x080fe2000001080e */
[----:B------:R-:W-:Y:S01]  /*7b80*/  FFMA.FTZ R20, R27, R11, R20 ;  /* 0x0000000b1b147223 */ /* 0x000fe20000010014 */
[----:B------:R-:W-:-:S02]  /*7b90*/  F2FP.BF16.F32.PACK_AB R4, R15, R4 ;  /* 0x000000040f04723e */ /* 0x000fc400000010ff */
[----:B------:R-:W-:Y:S02]  /*7ba0*/  F2FP.BF16.F32.PACK_AB R5, R12, R5 ;  /* 0x000000050c05723e */ /* 0x000fe400000010ff */
[----:B------:R-:W-:Y:S02]  /*7bb0*/  F2FP.BF16.F32.PACK_AB R6, R9, R6 ;  /* 0x000000060906723e */ /* 0x000fe400000010ff */
[----:B------:R-:W-:-:S05]  /*7bc0*/  F2FP.BF16.F32.PACK_AB R7, R20, R7 ;  /* 0x000000071407723e */ /* 0x000fca00000010ff */
[----:B------:R3:W-:Y:S01]  /*7bd0*/  STS.128 [R0+0x2000], R4 ;  /* 0x0020000400007388 */ /* 0x0007e20000000c00 */
[----:B------:R-:W-:Y:S05]  /*7be0*/  BRA `(.L_x_690) ;  /* 0x0000000c00c87947 */ /* 0x000fea0003800000 */
.L_x_680:
[----:B------:R-:W-:-:S03]  /*7bf0*/  UMOV UR4, 0xffffffff ;  /* 0xffffffff00047882 */ /* 0x000fc60000000000 */
[----:B------:R-:W-:Y:S05]  /*7c00*/  BRA.DIV UR4, `(.L_x_693) ;  /* 0x0000012e04dc7947 */ /* 0x000fea000b800000 */
[----:B------:R1:W2:Y:S04]  /*7c10*/  SHFL.IDX PT, R0, R25, RZ, 0x1c1f ;  /* 0x001c1fff19007589 */ /* 0x0002a800000e0000 */
[----:B------:R1:W3:Y:S04]  /*7c20*/  SHFL.IDX PT, R3, R24, RZ, 0x1c1f ;  /* 0x001c1fff18037589 */ /* 0x0002e800000e0000 */
[----:B------:R1:W4:Y:S04]  /*7c30*/  SHFL.IDX PT, R20, R27, RZ, 0x1c1f ;  /* 0x001c1fff1b147589 */ /* 0x00032800000e0000 */
[----:B------:R1:W0:Y:S02]  /*7c40*/  SHFL.IDX PT, R14, R26, RZ, 0x1c1f ;  /* 0x001c1fff1a0e7589 */ /* 0x00022400000e0000 */
.L_x_932:
[----:B------:R-:W-:Y:S01]  /*7c50*/  ULDC UR4, c[0x0][0x448] ;  /* 0x0001120000047ab9 */ /* 0x000fe20000000800 */
[----:B-1----:R-:W1:Y:S01]  /*7c60*/  LDC R25, c[0x0][0x3f4] ;  /* 0x0000fd00ff197b82 */ /* 0x002e620000000800 */
[----:B------:R-:W-:Y:S01]  /*7c70*/  IMAD R155, R155, UR4, RZ ;  /* 0x000000049b9b7c24 */ /* 0x000fe2000f8e02ff */
[----:B------:R-:W-:Y:S01]  /*7c80*/  LEA.HI R5, R217, R217, RZ, 0x1 ;  /* 0x000000d9d9057211 */ /* 0x000fe200078f08ff */
[----:B------:R-:W-:Y:S01]  /*7c90*/  BSSY B1, `(.L_x_694) ;  /* 0x0000017000017945 */ /* 0x000fe20003800000 */
[----:B------:R-:W-:Y:S02]  /*7ca0*/  CS2R R10, SRZ ;  /* 0x00000000000a7805 */ /* 0x000fe4000001ff00 */
[----:B------:R-:W-:Y:S02]  /*7cb0*/  CS2R R8, SRZ ;  /* 0x0000000000087805 */ /* 0x000fe4000001ff00 */
[----:B------:R-:W-:Y:S02]  /*7cc0*/  ISETP.GE.AND P0, PT, R4, R155, PT ;  /* 0x0000009b0400720c */ /* 0x000fe40003f06270 */
[----:B------:R-:W-:-:S02]  /*7cd0*/  LOP3.LUT R6, R5, 0xfffffffe, RZ, 0xc0, !PT ;  /* 0xfffffffe05067812 */ /* 0x000fc400078ec0ff */
[----:B------:R-:W-:-:S03]  /*7ce0*/  CS2R R4, SRZ ;  /* 0x0000000000047805 */ /* 0x000fc6000001ff00 */
[----:B------:R-:W-:Y:S01]  /*7cf0*/  IMAD.IADD R24, R217, 0x1, -R6 ;  /* 0x00000001d9187824 */ /* 0x000fe200078e0a06 */
[----:B------:R-:W-:-:S04]  /*7d00*/  CS2R R6, SRZ ;  /* 0x0000000000067805 */ /* 0x000fc8000001ff00 */
[----:B------:R-:W-:Y:S01]  /*7d10*/  SHF.L.U32 R24, R24, 0x1f, RZ ;  /* 0x0000001f18187819 */ /* 0x000fe200000006ff */
[----:B------:R-:W-:Y:S06]  /*7d20*/  @P0 BRA `(.L_x_695) ;  /* 0x0000000000340947 */ /* 0x000fec0003800000 */
[----:B------:R-:W-:Y:S01]  /*7d30*/  ULDC UR4, c[0x0][0x3f4] ;  /* 0x0000fd0000047ab9 */ /* 0x000fe20000000800 */
[C---:B------:R-:W-:Y:S01]  /*7d40*/  IMAD.SHL.U32 R15, R16.reuse, 0x2, RZ ;  /* 0x00000002100f7824 */ /* 0x040fe200078e00ff */
[C---:B------:R-:W-:Y:S02]  /*7d50*/  ISETP.GE.AND P2, PT, R16.reuse, UR4, PT ;  /* 0x0000000410007c0c */ /* 0x040fe4000bf46270 */
[----:B------:R-:W-:Y:S02]  /*7d60*/  SHF.R.S32.HI R7, RZ, 0x1f, R16 ;  /* 0x0000001fff077819 */ /* 0x000fe40000011410 */
[----:B---3--:R-:W-:Y:S02]  /*7d70*/  IADD3 R12, P0, R3, R15, RZ ;  /* 0x0000000f030c7210 */ /* 0x008fe40007f1e0ff */
[----:B------:R-:W-:Y:S02]  /*7d80*/  SHF.L.U64.HI R3, R16, 0x1, R7 ;  /* 0x0000000110037819 */ /* 0x000fe40000010207 */
[----:B------:R-:W-:-:S02]  /*7d90*/  CS2R R6, SRZ ;  /* 0x0000000000067805 */ /* 0x000fc4000001ff00 */
[----:B0-----:R-:W-:Y:S01]  /*7da0*/  IADD3 R14, P1, R14, R15, RZ ;  /* 0x0000000f0e0e7210 */ /* 0x001fe20007f3e0ff */
[----:B--2---:R-:W-:-:S04]  /*7db0*/  IMAD.X R13, R0, 0x1, R3, P0 ;  /* 0x00000001000d7824 */ /* 0x004fc800000e0603 */
[----:B----4-:R-:W-:Y:S01]  /*7dc0*/  IMAD.X R15, R20, 0x1, R3, P1 ;  /* 0x00000001140f7824 */ /* 0x010fe200008e0603 */
[----:B------:R-:W-:Y:S07]  /*7dd0*/  @P2 BRA `(.L_x_695) ;  /* 0x0000000000082947 */ /* 0x000fee0003800000 */
[----:B------:R0:W5:Y:S04]  /*7de0*/  LD.E.128 R8, desc[UR40][R12.64] ;  /* 0x000000280c087980 */ /* 0x000168000c101d00 */
[----:B------:R0:W5:Y:S02]  /*7df0*/  LD.E.128 R4, desc[UR40][R14.64] ;  /* 0x000000280e047980 */ /* 0x000164000c101d00 */
.L_x_695:
[----:B------:R-:W-:Y:S05]  /*7e00*/  BSYNC B1 ;  /* 0x0000000000017941 */ /* 0x000fea0003800000 */
.L_x_694:
[----:B------:R-:W1:Y:S01]  /*7e10*/  SYNCS.PHASECHK.TRANS64.TRYWAIT P1, [R19+URZ+0x22800], R24 ;  /* 0x02280018130075a7 */ /* 0x000e62000802017f */
[----:B--2---:R-:W-:Y:S01]  /*7e20*/  IMAD R0, R153, -0x80, R155 ;  /* 0xffffff8099007824 */ /* 0x004fe200078e029b */
[--C-:B-----5:R-:W-:Y:S01]  /*7e30*/  SHF.R.U64 R27, R8, 0x10, R9.reuse ;  /* 0x00000010081b7819 */ /* 0x120fe20000001209 */
[----:B----4-:R-:W-:Y:S01]  /*7e40*/  IMAD.MOV.U32 R20, RZ, RZ, R8 ;  /* 0x000000ffff147224 */ /* 0x010fe200078e0008 */
[--C-:B------:R-:W-:Y:S01]  /*7e50*/  SHF.R.U32.HI R26, RZ, 0x10, R9.reuse ;  /* 0x00000010ff1a7819 */ /* 0x100fe20000011609 */
[----:B0-----:R-:W-:Y:S01]  /*7e60*/  IMAD.MOV.U32 R15, RZ, RZ, R9 ;  /* 0x000000ffff0f7224 */ /* 0x001fe200078e0009 */
[----:B------:R-:W-:Y:S01]  /*7e70*/  VIMNMX R29, R0, 0x80, PT ;  /* 0x00000080001d7848 */ /* 0x000fe20003fe0100 */
[----:B---3--:R-:W-:Y:S01]  /*7e80*/  IMAD.MOV.U32 R3, RZ, RZ, R10 ;  /* 0x000000ffff037224 */ /* 0x008fe200078e000a */
[--C-:B------:R-:W-:Y:S01]  /*7e90*/  SHF.R.U64 R10, R10, 0x10, R11.reuse ;  /* 0x000000100a0a7819 */ /* 0x100fe2000000120b */
[----:B------:R-:W-:Y:S01]  /*7ea0*/  IMAD.MOV.U32 R14, RZ, RZ, R11 ;  /* 0x000000ffff0e7224 */ /* 0x000fe200078e000b */
[--C-:B------:R-:W-:Y:S01]  /*7eb0*/  SHF.R.U64 R8, R4, 0x10, R5.reuse ;  /* 0x0000001004087819 */ /* 0x100fe20000001205 */
[----:B------:R-:W-:Y:S01]  /*7ec0*/  IMAD.MOV.U32 R21, RZ, RZ, R4 ;  /* 0x000000ffff157224 */ /* 0x000fe200078e0004 */
[--C-:B------:R-:W-:Y:S01]  /*7ed0*/  SHF.R.U32.HI R9, RZ, 0x10, R5.reuse ;  /* 0x00000010ff097819 */ /* 0x100fe20000011605 */
[----:B------:R-:W-:Y:S01]  /*7ee0*/  IMAD.MOV.U32 R12, RZ, RZ, R5 ;  /* 0x000000ffff0c7224 */ /* 0x000fe200078e0005 */
[----:B-1----:R-:W-:Y:S01]  /*7ef0*/  ISETP.GE.AND P0, PT, R16, R25, PT ;  /* 0x000000191000720c */ /* 0x002fe20003f06270 */
[----:B------:R-:W-:Y:S01]  /*7f00*/  IMAD.MOV.U32 R13, RZ, RZ, R6 ;  /* 0x000000ffff0d7224 */ /* 0x000fe200078e0006 */
[----:B------:R-:W-:Y:S01]  /*7f10*/  SHF.R.U32.HI R11, RZ, 0x10, R11 ;  /* 0x00000010ff0b7819 */ /* 0x000fe2000001160b */
[--C-:B------:R-:W-:Y:S01]  /*7f20*/  IMAD.MOV.U32 R0, RZ, RZ, R7.reuse ;  /* 0x000000ffff007224 */ /* 0x100fe200078e0007 */
[--C-:B------:R-:W-:Y:S01]  /*7f30*/  SHF.R.U64 R4, R6, 0x10, R7.reuse ;  /* 0x0000001006047819 */ /* 0x100fe20000001207 */
[----:B------:R-:W-:Y:S01]  /*7f40*/  BSSY B1, `(.L_x_696) ;  /* 0x000000d000017945 */ /* 0x000fe20003800000 */
[----:B------:R-:W-:-:S02]  /*7f50*/  SHF.R.U32.HI R5, RZ, 0x10, R7 ;  /* 0x00000010ff057819 */ /* 0x000fc40000011607 */
[-C--:B------:R-:W-:Y:S02]  /*7f60*/  ISETP.GE.OR P2, PT, R18, R29.reuse, P0 ;  /* 0x0000001d1200720c */ /* 0x080fe40000746670 */
[----:B------:R-:W-:Y:S02]  /*7f70*/  PRMT R20, R20, 0x5410, R27 ;  /* 0x0000541014147816 */ /* 0x000fe4000000001b */
[----:B------:R-:W-:Y:S02]  /*7f80*/  ISETP.GE.OR P0, PT, R216, R29, P0 ;  /* 0x0000001dd800720c */ /* 0x000fe40000706670 */
[----:B------:R-:W-:Y:S02]  /*7f90*/  PRMT R15, R15, 0x5410, R26 ;  /* 0x000054100f0f7816 */ /* 0x000fe4000000001a */
[----:B------:R-:W-:Y:S02]  /*7fa0*/  PRMT R3, R3, 0x5410, R10 ;  /* 0x0000541003037816 */ /* 0x000fe4000000000a */
[----:B------:R-:W-:-:S02]  /*7fb0*/  PRMT R14, R14, 0x5410, R11 ;  /* 0x000054100e0e7816 */ /* 0x000fc4000000000b */
[----:B------:R-:W-:Y:S02]  /*7fc0*/  PRMT R21, R21, 0x5410, R8 ;  /* 0x0000541015157816 */ /* 0x000fe40000000008 */
[----:B------:R-:W-:Y:S02]  /*7fd0*/  PRMT R12, R12, 0x5410, R9 ;  /* 0x000054100c0c7816 */ /* 0x000fe40000000009 */
[----:B------:R-:W-:Y:S02]  /*7fe0*/  PRMT R13, R13, 0x5410, R4 ;  /* 0x000054100d0d7816 */ /* 0x000fe40000000004 */
[----:B------:R-:W-:Y:S01]  /*7ff0*/  PRMT R0, R0, 0x5410, R5 ;  /* 0x0000541000007816 */ /* 0x000fe20000000005 */
[----:B------:R-:W-:Y:S06]  /*8000*/  @!P1 BRA `(.L_x_697) ;  /* 0x0000012c004c9947 */ /* 0x000fec0003800000 */
.L_x_933:
[----:B------:R-:W-:Y:S05]  /*8010*/  BSYNC B1 ;  /* 0x0000000000017941 */ /* 0x000fea0003800000 */
.L_x_696:
[----:B------:R-:W-:Y:S04]  /*8020*/  BSSY B1, `(.L_x_698) ;  /* 0x000005a000017945 */ /* 0x000fe80003800000 */
[----:B------:R-:W-:Y:S05]  /*8030*/  @P2 BRA `(.L_x_699) ;  /* 0x0000000400602947 */ /* 0x000fea0003800000 */
[----:B------:R-:W-:Y:S01]  /*8040*/  IMAD.SHL.U32 R4, R30, 0x40, RZ ;  /* 0x000000401e047824 */ /* 0x000fe200078e00ff */
[----:B------:R-:W-:Y:S01]  /*8050*/  LOP3.LUT R39, R13, 0xffff0000, RZ, 0xc0, !PT ;  /* 0xffff00000d277812 */ /* 0x000fe200078ec0ff */
[----:B------:R-:W-:Y:S01]  /*8060*/  IMAD.IADD R6, R16, 0x1, R25 ;  /* 0x0000000110067824 */ /* 0x000fe200078e0219 */
[----:B------:R-:W-:Y:S01]  /*8070*/  LOP3.LUT R35, R3, 0xffff0000, RZ, 0xc0, !PT ;  /* 0xffff000003237812 */ /* 0x000fe200078ec0ff */
[----:B------:R-:W-:Y:S01]  /*8080*/  IMAD.U32 R36, R13, 0x10000, RZ ;  /* 0x000100000d247824 */ /* 0x000fe200078e00ff */
[----:B------:R-:W-:Y:S01]  /*8090*/  LOP3.LUT R7, R4, 0x1c0, RZ, 0xc0, !PT ;  /* 0x000001c004077812 */ /* 0x000fe200078ec0ff */
[----:B------:R-:W-:Y:S02]  /*80a0*/  IMAD.U32 R34, R3, 0x10000, RZ ;  /* 0x0001000003227824 */ /* 0x000fe400078e00ff */
[----:B------:R-:W-:Y:S01]  /*80b0*/  IMAD.U32 R37, R21, 0x10000, RZ ;  /* 0x0001000015257824 */ /* 0x000fe200078e00ff */
[----:B------:R-:W-:Y:S02]  /*80c0*/  LOP3.LUT R4, R7, 0x38, R16, 0xf8, !PT ;  /* 0x0000003807047812 */ /* 0x000fe400078ef810 */
[----:B------:R-:W-:-:S02]  /*80d0*/  SHF.R.U32.HI R9, RZ, 0x3, R7 ;  /* 0x00000003ff097819 */ /* 0x000fc40000011607 */
[----:B------:R-:W-:Y:S02]  /*80e0*/  LOP3.LUT R6, R7, 0x38, R6, 0xf8, !PT ;  /* 0x0000003807067812 */ /* 0x000fe400078ef806 */
[----:B------:R-:W-:-:S05]  /*80f0*/  LOP3.LUT R5, R4, R9, RZ, 0x3c, !PT ;  /* 0x0000000904057212 */ /* 0x000fca00078e3cff */
[----:B------:R-:W-:Y:S01]  /*8100*/  IMAD R4, R206, 0x200, R5 ;  /* 0x00000200ce047824 */ /* 0x000fe200078e0205 */
[----:B------:R-:W-:-:S03]  /*8110*/  LOP3.LUT R5, R6, R9, RZ, 0x3c, !PT ;  /* 0x0000000906057212 */ /* 0x000fc600078e3cff */
[----:B------:R-:W-:Y:S02]  /*8120*/  IMAD R42, R4, 0x2, R19 ;  /* 0x00000002042a7824 */ /* 0x000fe400078e0213 */
[----:B------:R-:W-:-:S03]  /*8130*/  IMAD R8, R206, 0x200, R5 ;  /* 0x00000200ce087824 */ /* 0x000fc600078e0205 */
[----:B------:R-:W1:Y:S01]  /*8140*/  LDS.128 R4, [R42+0x18400] ;  /* 0x018400002a047984 */ /* 0x000e620000000c00 */
[----:B------:R-:W-:-:S05]  /*8150*/  IMAD R44, R8, 0x2, R19 ;  /* 0x00000002082c7824 */ /* 0x000fca00078e0213 */
[----:B------:R-:W2:Y:S01]  /*8160*/  LDS.128 R8, [R44+0x18400] ;  /* 0x018400002c087984 */ /* 0x000ea20000000c00 */
[C---:B-1----:R-:W-:Y:S01]  /*8170*/  IMAD.U32 R27, R6.reuse, 0x10000, RZ ;  /* 0x00010000061b7824 */ /* 0x042fe200078e00ff */
[----:B------:R-:W-:Y:S01]  /*8180*/  LOP3.LUT R6, R6, 0xffff0000, RZ, 0xc0, !PT ;  /* 0xffff000006067812 */ /* 0x000fe200078ec0ff */
[C---:B0-----:R-:W-:Y:S01]  /*8190*/  IMAD.U32 R24, R4.reuse, 0x10000, RZ ;  /* 0x0001000004187824 */ /* 0x041fe200078e00ff */
[----:B------:R-:W-:Y:S01]  /*81a0*/  LOP3.LUT R4, R4, 0xffff0000, RZ, 0xc0, !PT ;  /* 0xffff000004047812 */ /* 0x000fe200078ec0ff */
[C---:B------:R-:W-:Y:S01]  /*81b0*/  IMAD.U32 R26, R5.reuse, 0x10000, RZ ;  /* 0x00010000051a7824 */ /* 0x040fe200078e00ff */
[----:B------:R-:W-:Y:S01]  /*81c0*/  LOP3.LUT R5, R5, 0xffff0000, RZ, 0xc0, !PT ;  /* 0xffff000005057812 */ /* 0x000fe200078ec0ff */
[C---:B--2---:R-:W-:Y:S01]  /*81d0*/  IMAD.U32 R32, R10.reuse, 0x10000, RZ ;  /* 0x000100000a207824 */ /* 0x044fe200078e00ff */
[----:B------:R-:W-:Y:S01]  /*81e0*/  LOP3.LUT R10, R10, 0xffff0000, RZ, 0xc0, !PT ;  /* 0xffff00000a0a7812 */ /* 0x000fe200078ec0ff */
[C---:B------:R-:W-:Y:S01]  /*81f0*/  IMAD.U32 R30, R8.reuse, 0x10000, RZ ;  /* 0x00010000081e7824 */ /* 0x040fe200078e00ff */
[----:B------:R-:W-:Y:S01]  /*8200*/  LOP3.LUT R8, R8, 0xffff0000, RZ, 0xc0, !PT ;  /* 0xffff000008087812 */ /* 0x000fe200078ec0ff */
[C---:B------:R-:W-:Y:S01]  /*8210*/  FMUL.FTZ R38, R32.reuse, R36 ;  /* 0x0000002420267220 */ /* 0x040fe20000410000 */
[-C--:B------:R-:W-:Y:S01]  /*8220*/  FMUL.FTZ R32, R32, R34.reuse ;  /* 0x0000002220207220 */ /* 0x080fe20000410000 */
[C---:B------:R-:W-:Y:S01]  /*8230*/  FMUL.FTZ R41, R10.reuse, R39 ;  /* 0x000000270a297220 */ /* 0x040fe20000410000 */
[----:B------:R-:W-:Y:S01]  /*8240*/  FMUL.FTZ R45, R10, R35 ;  /* 0x000000230a2d7220 */ /* 0x000fe20000410000 */
[C---:B------:R-:W-:Y:S01]  /*8250*/  FFMA.FTZ R38, R27.reuse, R34, -R38 ;  /* 0x000000221b267223 */ /* 0x040fe20000010826 */
[----:B------:R-:W-:Y:S01]  /*8260*/  FFMA.FTZ R36, R27, R36, R32 ;  /* 0x000000241b247223 */ /* 0x000fe20000010020 */
[----:B------:R-:W-:-:S02]  /*8270*/  IMAD.U32 R27, R20, 0x10000, RZ ;  /* 0x00010000141b7824 */ /* 0x000fc400078e00ff */
[----:B------:R-:W-:Y:S01]  /*8280*/  FFMA.FTZ R43, R6, R35, -R41 ;  /* 0x00000023062b7223 */ /* 0x000fe20000010829 */
[C---:B------:R-:W-:Y:S01]  /*8290*/  FMUL.FTZ R41, R30.reuse, R37 ;  /* 0x000000251e297220 */ /* 0x040fe20000410000 */
[----:B------:R-:W-:Y:S01]  /*82a0*/  LOP3.LUT R35, R21, 0xffff0000, RZ, 0xc0, !PT ;  /* 0xffff000015237812 */ /* 0x000fe200078ec0ff */
[-C--:B------:R-:W-:Y:S01]  /*82b0*/  FMUL.FTZ R30, R30, R27.reuse ;  /* 0x0000001b1e1e7220 */ /* 0x080fe20000410000 */
[----:B------:R-:W-:Y:S02]  /*82c0*/  IMAD.U32 R31, R9, 0x10000, RZ ;  /* 0x00010000091f7824 */ /* 0x000fe400078e00ff */
[----:B------:R-:W-:Y:S01]  /*82d0*/  FFMA.FTZ R41, R24, R27, -R41 ;  /* 0x0000001b18297223 */ /* 0x000fe20000010829 */
[----:B------:R-:W-:Y:S01]  /*82e0*/  LOP3.LUT R27, R20, 0xffff0000, RZ, 0xc0, !PT ;  /* 0xffff0000141b7812 */ /* 0x000fe200078ec0ff */
[----:B------:R-:W-:Y:S01]  /*82f0*/  FFMA.FTZ R30, R24, R37, R30 ;  /* 0x00000025181e7223 */ /* 0x000fe2000001001e */
[----:B------:R-:W-:Y:S01]  /*8300*/  FMUL.FTZ R37, R8, R35 ;  /* 0x0000002308257220 */ /* 0x000fe20000410000 */
[----:B------:R-:W-:Y:S01]  /*8310*/  FFMA.FTZ R45, R6, R39, R45 ;  /* 0x00000027062d7223 */ /* 0x000fe2000001002d */
[----:B------:R-:W-:-:S02]  /*8320*/  IMAD.U32 R10, R12, 0x10000, RZ ;  /* 0x000100000c0a7824 */ /* 0x000fc400078e00ff */
[-C--:B------:R-:W-:Y:S01]  /*8330*/  FMUL.FTZ R39, R8, R27.reuse ;  /* 0x0000001b08277220 */ /* 0x080fe20000410000 */
[----:B------:R-:W-:Y:S02]  /*8340*/  IMAD.U32 R6, R15, 0x10000, RZ ;  /* 0x000100000f067824 */ /* 0x000fe400078e00ff */
[----:B------:R-:W-:Y:S01]  /*8350*/  FFMA.FTZ R32, R4, R27, -R37 ;  /* 0x0000001b04207223 */ /* 0x000fe20000010825 */
[----:B------:R-:W-:Y:S02]  /*8360*/  IMAD.U32 R33, R11, 0x10000, RZ ;  /* 0x000100000b217824 */ /* 0x000fe400078e00ff */
[C---:B------:R-:W-:Y:S01]  /*8370*/  FMUL.FTZ R27, R31.reuse, R10 ;  /* 0x0000000a1f1b7220 */ /* 0x040fe20000410000 */
[----:B------:R-:W-:Y:S02]  /*8380*/  IMAD.U32 R24, R0, 0x10000, RZ ;  /* 0x0001000000187824 */ /* 0x000fe400078e00ff */
[----:B------:R-:W-:Y:S01]  /*8390*/  FMUL.FTZ R31, R31, R6 ;  /* 0x000000061f1f7220 */ /* 0x000fe20000410000 */
[----:B------:R-:W-:-:S02]  /*83a0*/  IMAD.U32 R8, R14, 0x10000, RZ ;  /* 0x000100000e087824 */ /* 0x000fc400078e00ff */
[----:B------:R-:W-:Y:S01]  /*83b0*/  FFMA.FTZ R39, R4, R35, R39 ;  /* 0x0000002304277223 */ /* 0x000fe20000010027 */
[----:B------:R-:W-:Y:S02]  /*83c0*/  IMAD.U32 R29, R7, 0x10000, RZ ;  /* 0x00010000071d7824 */ /* 0x000fe400078e00ff */
[C---:B------:R-:W-:Y:S01]  /*83d0*/  FMUL.FTZ R4, R33.reuse, R24 ;  /* 0x0000001821047220 */ /* 0x040fe20000410000 */
[C---:B------:R-:W-:Y:S01]  /*83e0*/  FFMA.FTZ R27, R26.reuse, R6, -R27 ;  /* 0x000000061a1b7223 */ /* 0x040fe2000001081b */
[----:B------:R-:W-:Y:S01]  /*83f0*/  FFMA.FTZ R31, R26, R10, R31 ;  /* 0x0000000a1a1f7223 */ /* 0x000fe2000001001f */
[-C--:B------:R-:W-:Y:S01]  /*8400*/  FMUL.FTZ R26, R33, R8.reuse ;  /* 0x00000008211a7220 */ /* 0x080fe20000410000 */
[----:B------:R-:W-:Y:S01]  /*8410*/  FFMA.FTZ R33, R29, R8, -R4 ;  /* 0x000000081d217223 */ /* 0x000fe20000010804 */
[----:B------:R-:W-:Y:S02]  /*8420*/  LOP3.LUT R9, R9, 0xffff0000, RZ, 0xc0, !PT ;  /* 0xffff000009097812 */ /* 0x000fe400078ec0ff */
[----:B------:R-:W-:Y:S01]  /*8430*/  LOP3.LUT R11, R11, 0xffff0000, RZ, 0xc0, !PT ;  /* 0xffff00000b0b7812 */ /* 0x000fe200078ec0ff */
[----:B------:R-:W-:Y:S01]  /*8440*/  FFMA.FTZ R29, R29, R24, R26 ;  /* 0x000000181d1d7223 */ /* 0x000fe2000001001a */
[----:B------:R-:W-:-:S02]  /*8450*/  LOP3.LUT R8, R12, 0xffff0000, RZ, 0xc0, !PT ;  /* 0xffff00000c087812 */ /* 0x000fc400078ec0ff */
[----:B------:R-:W-:Y:S02]  /*8460*/  LOP3.LUT R10, R0, 0xffff0000, RZ, 0xc0, !PT ;  /* 0xffff0000000a7812 */ /* 0x000fe400078ec0ff */
[----:B------:R-:W-:Y:S01]  /*8470*/  LOP3.LUT R4, R15, 0xffff0000, RZ, 0xc0, !PT ;  /* 0xffff00000f047812 */ /* 0x000fe200078ec0ff */
[----:B------:R-:W-:Y:S01]  /*8480*/  FMUL.FTZ R24, R9, R8 ;  /* 0x0000000809187220 */ /* 0x000fe20000410000 */
[----:B------:R-:W-:Y:S01]  /*8490*/  LOP3.LUT R6, R14, 0xffff0000, RZ, 0xc0, !PT ;  /* 0xffff00000e067812 */ /* 0x000fe200078ec0ff */
[----:B------:R-:W-:Y:S01]  /*84a0*/  FMUL.FTZ R34, R11, R10 ;  /* 0x0000000a0b227220 */ /* 0x000fe20000410000 */
[----:B------:R-:W-:Y:S01]  /*84b0*/  LOP3.LUT R7, R7, 0xffff0000, RZ, 0xc0, !PT ;  /* 0xffff000007077812 */ /* 0x000fe200078ec0ff */
[-C--:B------:R-:W-:Y:S01]  /*84c0*/  FMUL.FTZ R9, R9, R4.reuse ;  /* 0x0000000409097220 */ /* 0x080fe20000410000 */
[----:B------:R-:W-:Y:S01]  /*84d0*/  FFMA.FTZ R24, R5, R4, -R24 ;  /* 0x0000000405187223 */ /* 0x000fe20000010818 */
[-C--:B------:R-:W-:Y:S01]  /*84e0*/  FMUL.FTZ R11, R11, R6.reuse ;  /* 0x000000060b0b7220 */ /* 0x080fe20000410000 */
[----:B------:R-:W-:Y:S01]  /*84f0*/  F2FP.BF16.F32.PACK_AB R4, R32, R41 ;  /* 0x000000292004723e */ /* 0x000fe200000010ff */
[----:B------:R-:W-:Y:S01]  /*8500*/  FFMA.FTZ R34, R7, R6, -R34 ;  /* 0x0000000607227223 */ /* 0x000fe20000010822 */
[----:B------:R-:W-:Y:S01]  /*8510*/  FFMA.FTZ R26, R5, R8, R9 ;  /* 0x00000008051a7223 */ /* 0x000fe20000010009 */
[----:B------:R-:W-:Y:S01]  /*8520*/  FFMA.FTZ R40, R7, R10, R11 ;  /* 0x0000000a07287223 */ /* 0x000fe2000001000b */
[----:B------:R-:W-:-:S02]  /*8530*/  F2FP.BF16.F32.PACK_AB R6, R43, R38 ;  /* 0x000000262b06723e */ /* 0x000fc400000010ff */
[----:B------:R-:W-:Y:S02]  /*8540*/  F2FP.BF16.F32.PACK_AB R5, R24, R27 ;  /* 0x0000001b1805723e */ /* 0x000fe400000010ff */
[----:B------:R-:W-:Y:S02]  /*8550*/  F2FP.BF16.F32.PACK_AB R7, R34, R33 ;  /* 0x000000212207723e */ /* 0x000fe400000010ff */
[----:B------:R-:W-:Y:S02]  /*8560*/  F2FP.BF16.F32.PACK_AB R10, R45, R36 ;  /* 0x000000242d0a723e */ /* 0x000fe400000010ff */
[----:B------:R-:W-:Y:S01]  /*8570*/  F2FP.BF16.F32.PACK_AB R8, R39, R30 ;  /* 0x0000001e2708723e */ /* 0x000fe200000010ff */
[----:B------:R1:W-:Y:S01]  /*8580*/  STS.128 [R42+0x18400], R4 ;  /* 0x018400042a007388 */ /* 0x0003e20000000c00 */
[----:B------:R-:W-:Y:S02]  /*8590*/  F2FP.BF16.F32.PACK_AB R9, R26, R31 ;  /* 0x0000001f1a09723e */ /* 0x000fe400000010ff */
[----:B------:R-:W-:-:S05]  /*85a0*/  F2FP.BF16.F32.PACK_AB R11, R40, R29 ;  /* 0x0000001d280b723e */ /* 0x000fca00000010ff */
[----:B------:R1:W-:Y:S02]  /*85b0*/  STS.128 [R44+0x18400], R8 ;  /* 0x018400082c007388 */ /* 0x0003e40000000c00 */
.L_x_699:
[----:B------:R-:W-:Y:S05]  /*85c0*/  BSYNC B1 ;  /* 0x0000000000017941 */ /* 0x000fea0003800000 */
.L_x_698:
[----:B------:R-:W-:Y:S05]  /*85d0*/  @P0 BRA `(.L_x_690) ;  /* 0x00000004004c0947 */ /* 0x000fea0003800000 */
[----:B-1----:R-:W2:Y:S01]  /*85e0*/  LDL R42, [R1+0x64] ;  /* 0x00006400012a7983 */ /* 0x002ea20000100800 */
[----:B------:R-:W-:Y:S01]  /*85f0*/  IMAD.IADD R4, R16, 0x1, R25 ;  /* 0x0000000110047824 */ /* 0x000fe200078e0219 */
[----:B------:R-:W-:-:S04]  /*8600*/  SHF.R.U32.HI R5, RZ, 0x3, R205 ;  /* 0x00000003ff057819 */ /* 0x000fc800000116cd */
[----:B------:R-:W-:-:S04]  /*8610*/  LOP3.LUT R4, R205, 0x38, R4, 0xf8, !PT ;  /* 0x00000038cd047812 */ /* 0x000fc800078ef804 */
[----:B------:R-:W-:-:S05]  /*8620*/  LOP3.LUT R5, R4, R5, RZ, 0x3c, !PT ;  /* 0x0000000504057212 */ /* 0x000fca00078e3cff */
[----:B------:R-:W-:-:S04]  /*8630*/  IMAD.IADD R8, R208, 0x1, R5 ;  /* 0x00000001d0087824 */ /* 0x000fc800078e0205 */
[----:B0-----:R-:W-:-:S05]  /*8640*/  IMAD R24, R8, 0x2, R19 ;  /* 0x0000000208187824 */ /* 0x001fca00078e0213 */
[----:B------:R-:W0:Y:S01]  /*8650*/  LDS.128 R8, [R24+0x18400] ;  /* 0x0184000018087984 */ /* 0x000e220000000c00 */
[C---:B------:R-:W-:Y:S02]  /*8660*/  IMAD.U32 R37, R21.reuse, 0x10000, RZ ;  /* 0x0001000015257824 */ /* 0x040fe400078e00ff */
[C---:B------:R-:W-:Y:S01]  /*8670*/  IMAD.U32 R35, R20.reuse, 0x10000, RZ ;  /* 0x0001000014237824 */ /* 0x040fe200078e00ff */
[----:B------:R-:W-:Y:S02]  /*8680*/  LOP3.LUT R38, R21, 0xffff0000, RZ, 0xc0, !PT ;  /* 0xffff000015267812 */ /* 0x000fe400078ec0ff */
[----:B------:R-:W-:Y:S01]  /*8690*/  LOP3.LUT R20, R20, 0xffff0000, RZ, 0xc0, !PT ;  /* 0xffff000014147812 */ /* 0x000fe200078ec0ff */
[----:B------:R-:W-:Y:S02]  /*86a0*/  IMAD.U32 R41, R13, 0x10000, RZ ;  /* 0x000100000d297824 */ /* 0x000fe400078e00ff */
[----:B------:R-:W-:Y:S02]  /*86b0*/  IMAD.U32 R43, R0, 0x10000, RZ ;  /* 0x00010000002b7824 */ /* 0x000fe400078e00ff */
[----:B------:R-:W-:-:S02]  /*86c0*/  IMAD.U32 R39, R14, 0x10000, RZ ;  /* 0x000100000e277824 */ /* 0x000fc400078e00ff */
[----:B------:R-:W-:Y:S02]  /*86d0*/  IMAD.U32 R36, R15, 0x10000, RZ ;  /* 0x000100000f247824 */ /* 0x000fe400078e00ff */
[C---:B0-----:R-:W-:Y:S01]  /*86e0*/  IMAD.U32 R30, R8.reuse, 0x10000, RZ ;  /* 0x00010000081e7824 */ /* 0x041fe200078e00ff */
[----:B------:R-:W-:-:S03]  /*86f0*/  LOP3.LUT R8, R8, 0xffff0000, RZ, 0xc0, !PT ;  /* 0xffff000008087812 */ /* 0x000fc600078ec0ff */
[-C--:B------:R-:W-:Y:S01]  /*8700*/  FMUL.FTZ R34, R37, R30.reuse ;  /* 0x0000001e25227220 */ /* 0x080fe20000410000 */
[----:B------:R-:W-:Y:S01]  /*8710*/  FMUL.FTZ R30, R35, R30 ;  /* 0x0000001e231e7220 */ /* 0x000fe20000410000 */
[----:B------:R-:W-:Y:S01]  /*8720*/  FMUL.FTZ R21, R38, R8 ;  /* 0x0000000826157220 */ /* 0x000fe20000410000 */
[C---:B------:R-:W-:Y:S01]  /*8730*/  IMAD.U32 R32, R10.reuse, 0x10000, RZ ;  /* 0x000100000a207824 */ /* 0x040fe200078e00ff */
[----:B------:R-:W-:Y:S01]  /*8740*/  LOP3.LUT R10, R10, 0xffff0000, RZ, 0xc0, !PT ;  /* 0xffff00000a0a7812 */ /* 0x000fe200078ec0ff */
[C---:B------:R-:W-:Y:S01]  /*8750*/  IMAD.U32 R33, R11.reuse, 0x10000, RZ ;  /* 0x000100000b217824 */ /* 0x040fe200078e00ff */
[----:B------:R-:W-:Y:S01]  /*8760*/  LOP3.LUT R11, R11, 0xffff0000, RZ, 0xc0, !PT ;  /* 0xffff00000b0b7812 */ /* 0x000fe200078ec0ff */
[C---:B------:R-:W-:Y:S01]  /*8770*/  IMAD.U32 R31, R9.reuse, 0x10000, RZ ;  /* 0x00010000091f7824 */ /* 0x040fe200078e00ff */
[----:B------:R-:W-:Y:S01]  /*8780*/  LOP3.LUT R9, R9, 0xffff0000, RZ, 0xc0, !PT ;  /* 0xffff000009097812 */ /* 0x000fe200078ec0ff */
[----:B------:R-:W-:Y:S01]  /*8790*/  IMAD.U32 R40, R12, 0x10000, RZ ;  /* 0x000100000c287824 */ /* 0x000fe200078e00ff */
[----:B------:R-:W-:Y:S01]  /*87a0*/  LOP3.LUT R15, R15, 0xffff0000, RZ, 0xc0, !PT ;  /* 0xffff00000f0f7812 */ /* 0x000fe200078ec0ff */
[----:B--2---:R-:W0:Y:S02]  /*87b0*/  LDS.128 R4, [R42+0x18400] ;  /* 0x018400002a047984 */ /* 0x004e240000000c00 */
[C---:B0-----:R-:W-:Y:S01]  /*87c0*/  IMAD.U32 R25, R4.reuse, 0x10000, RZ ;  /* 0x0001000004197824 */ /* 0x041fe200078e00ff */
[----:B------:R-:W-:-:S03]  /*87d0*/  LOP3.LUT R4, R4, 0xffff0000, RZ, 0xc0, !PT ;  /* 0xffff000004047812 */ /* 0x000fc600078ec0ff */
[-C--:B------:R-:W-:Y:S01]  /*87e0*/  FFMA.FTZ R34, R35, R25.reuse, -R34 ;  /* 0x0000001923227223 */ /* 0x080fe20000010822 */
[----:B------:R-:W-:Y:S01]  /*87f0*/  FFMA.FTZ R30, R37, R25, R30 ;  /* 0x00000019251e7223 */ /* 0x000fe2000001001e */
[C---:B------:R-:W-:Y:S01]  /*8800*/  FMUL.FTZ R25, R20.reuse, R8 ;  /* 0x0000000814197220 */ /* 0x040fe20000410000 */
[-C--:B------:R-:W-:Y:S01]  /*8810*/  FFMA.FTZ R21, R20, R4.reuse, -R21 ;  /* 0x0000000414157223 */ /* 0x080fe20000010815 */
[----:B------:R-:W-:Y:S01]  /*8820*/  IMAD.U32 R27, R6, 0x10000, RZ ;  /* 0x00010000061b7824 */ /* 0x000fe200078e00ff */
[C---:B------:R-:W-:Y:S01]  /*8830*/  LOP3.LUT R8, R3.reuse, 0xffff0000, RZ, 0xc0, !PT ;  /* 0xffff000003087812 */ /* 0x040fe200078ec0ff */
[----:B------:R-:W-:Y:S01]  /*8840*/  FFMA.FTZ R25, R38, R4, R25 ;  /* 0x0000000426197223 */ /* 0x000fe20000010019 */
[----:B------:R-:W-:Y:S02]  /*8850*/  IMAD.U32 R37, R3, 0x10000, RZ ;  /* 0x0001000003257824 */ /* 0x000fe400078e00ff */
[----:B------:R-:W-:Y:S01]  /*8860*/  FMUL.FTZ R4, R41, R32 ;  /* 0x0000002029047220 */ /* 0x000fe20000410000 */
[----:B------:R-:W-:-:S02]  /*8870*/  LOP3.LUT R20, R13, 0xffff0000, RZ, 0xc0, !PT ;  /* 0xffff00000d147812 */ /* 0x000fc400078ec0ff */
[----:B------:R-:W-:Y:S01]  /*8880*/  LOP3.LUT R6, R6, 0xffff0000, RZ, 0xc0, !PT ;  /* 0xffff000006067812 */ /* 0x000fe200078ec0ff */
[C---:B------:R-:W-:Y:S01]  /*8890*/  FMUL.FTZ R32, R37.reuse, R32 ;  /* 0x0000002025207220 */ /* 0x040fe20000410000 */
[----:B------:R-:W-:Y:S01]  /*88a0*/  FFMA.FTZ R3, R37, R27, -R4 ;  /* 0x0000001b25037223 */ /* 0x000fe20000010804 */
[-C--:B------:R-:W-:Y:S01]  /*88b0*/  FMUL.FTZ R13, R20, R10.reuse ;  /* 0x0000000a140d7220 */ /* 0x080fe20000410000 */
[C---:B------:R-:W-:Y:S01]  /*88c0*/  FMUL.FTZ R37, R8.reuse, R10 ;  /* 0x0000000a08257220 */ /* 0x040fe20000410000 */
[----:B------:R-:W-:Y:S02]  /*88d0*/  IMAD.U32 R29, R7, 0x10000, RZ ;  /* 0x00010000071d7824 */ /* 0x000fe400078e00ff */
[-C--:B------:R-:W-:Y:S01]  /*88e0*/  FMUL.FTZ R4, R43, R33.reuse ;  /* 0x000000212b047220 */ /* 0x080fe20000410000 */
[-C--:B------:R-:W-:Y:S01]  /*88f0*/  FFMA.FTZ R8, R8, R6.reuse, -R13 ;  /* 0x0000000608087223 */ /* 0x080fe2000001080d */
[----:B------:R-:W-:Y:S01]  /*8900*/  FFMA.FTZ R37, R20, R6, R37 ;  /* 0x0000000614257223 */ /* 0x000fe20000010025 */
[C---:B------:R-:W-:Y:S01]  /*8910*/  FMUL.FTZ R6, R39.reuse, R33 ;  /* 0x0000002127067220 */ /* 0x040fe20000410000 */
[----:B------:R-:W-:Y:S01]  /*8920*/  FFMA.FTZ R13, R39, R29, -R4 ;  /* 0x0000001d270d7223 */ /* 0x000fe20000010804 */
[----:B------:R-:W-:Y:S01]  /*8930*/  FFMA.FTZ R10, R41, R27, R32 ;  /* 0x0000001b290a7223 */ /* 0x000fe20000010020 */
[----:B------:R-:W-:-:S02]  /*8940*/  LOP3.LUT R33, R12, 0xffff0000, RZ, 0xc0, !PT ;  /* 0xffff00000c217812 */ /* 0x000fc400078ec0ff */
[----:B------:R-:W-:Y:S02]  /*8950*/  LOP3.LUT R39, R0, 0xffff0000, RZ, 0xc0, !PT ;  /* 0xffff000000277812 */ /* 0x000fe400078ec0ff */
[----:B------:R-:W-:Y:S01]  /*8960*/  LOP3.LUT R27, R14, 0xffff0000, RZ, 0xc0, !PT ;  /* 0xffff00000e1b7812 */ /* 0x000fe200078ec0ff */
[C---:B------:R-:W-:Y:S01]  /*8970*/  IMAD.U32 R26, R5.reuse, 0x10000, RZ ;  /* 0x00010000051a7824 */ /* 0x040fe200078e00ff */
[----:B------:R-:W-:Y:S01]  /*8980*/  LOP3.LUT R5, R5, 0xffff0000, RZ, 0xc0, !PT ;  /* 0xffff000005057812 */ /* 0x000fe200078ec0ff */
[----:B------:R-:W-:Y:S01]  /*8990*/  FFMA.FTZ R29, R43, R29, R6 ;  /* 0x0000001d2b1d7223 */ /* 0x000fe20000010006 */
[----:B------:R-:W-:Y:S01]  /*89a0*/  LOP3.LUT R7, R7, 0xffff0000, RZ, 0xc0, !PT ;  /* 0xffff000007077812 */ /* 0x000fe200078ec0ff */
[----:B------:R-:W-:Y:S01]  /*89b0*/  FMUL.FTZ R35, R40, R31 ;  /* 0x0000001f28237220 */ /* 0x000fe20000410000 */
[----:B------:R-:W-:Y:S01]  /*89c0*/  FMUL.FTZ R0, R33, R9 ;  /* 0x0000000921007220 */ /* 0x000fe20000410000 */
[----:B------:R-:W-:Y:S01]  /*89d0*/  FMUL.FTZ R6, R39, R11 ;  /* 0x0000000b27067220 */ /* 0x000fe20000410000 */
[C---:B------:R-:W-:Y:S01]  /*89e0*/  FMUL.FTZ R31, R36.reuse, R31 ;  /* 0x0000001f241f7220 */ /* 0x040fe20000410000 */
[----:B------:R-:W-:Y:S01]  /*89f0*/  FMUL.FTZ R4, R15, R9 ;  /* 0x000000090f047220 */ /* 0x000fe20000410000 */
[----:B------:R-:W-:Y:S01]  /*8a00*/  FMUL.FTZ R20, R27, R11 ;  /* 0x0000000b1b147220 */ /* 0x000fe20000410000 */
[-C--:B------:R-:W-:Y:S01]  /*8a10*/  FFMA.FTZ R35, R36, R26.reuse, -R35 ;  /* 0x0000001a24237223 */ /* 0x080fe20000010823 */
[----:B------:R-:W-:Y:S01]  /*8a20*/  FFMA.FTZ R0, R15, R5, -R0 ;  /* 0x000000050f007223 */ /* 0x000fe20000010800 */
[----:B------:R-:W-:Y:S01]  /*8a30*/  FFMA.FTZ R14, R27, R7, -R6 ;  /* 0x000000071b0e7223 */ /* 0x000fe20000010806 */
[----:B------:R-:W-:Y:S01]  /*8a40*/  FFMA.FTZ R31, R40, R26, R31 ;  /* 0x0000001a281f7223 */ /* 0x000fe2000001001f */
[----:B------:R-:W-:Y:S01]  /*8a50*/  FFMA.FTZ R12, R33, R5, R4 ;  /* 0x00000005210c7223 */ /* 0x000fe20000010004 */
[----:B------:R-:W-:Y:S01]  /*8a60*/  FFMA.FTZ R20, R39, R7, R20 ;  /* 0x0000000727147223 */ /* 0x000fe20000010014 */
[----:B------:R-:W-:-:S02]  /*8a70*/  F2FP.BF16.F32.PACK_AB R6, R8, R3 ;  /* 0x000000030806723e */ /* 0x000fc400000010ff */
[----:B------:R-:W-:Y:S02]  /*8a80*/  F2FP.BF16.F32.PACK_AB R4, R21, R34 ;  /* 0x000000221504723e */ /* 0x000fe400000010ff */
[----:B------:R-:W-:Y:S02]  /*8a90*/  F2FP.BF16.F32.PACK_AB R5, R0, R35 ;  /* 0x000000230005723e */ /* 0x000fe400000010ff */
[----:B------:R-:W-:Y:S02]  /*8aa0*/  F2FP.BF16.F32.PACK_AB R7, R14, R13 ;  /* 0x0000000d0e07723e */ /* 0x000fe400000010ff */
[----:B------:R-:W-:Y:S02]  /*8ab0*/  F2FP.BF16.F32.PACK_AB R10, R37, R10 ;  /* 0x0000000a250a723e */ /* 0x000fe400000010ff */
[----:B------:R-:W-:Y:S02]  /*8ac0*/  F2FP.BF16.F32.PACK_AB R8, R25, R30 ;  /* 0x0000001e1908723e */ /* 0x000fe400000010ff */
[----:B------:R-:W-:-:S02]  /*8ad0*/  F2FP.BF16.F32.PACK_AB R9, R12, R31 ;  /* 0x0000001f0c09723e */ /* 0x000fc400000010ff */
[----:B------:R-:W-:Y:S01]  /*8ae0*/  F2FP.BF16.F32.PACK_AB R11, R20, R29 ;  /* 0x0000001d140b723e */ /* 0x000fe200000010ff */
[----:B------:R2:W-:Y:S04]  /*8af0*/  STS.128 [R42+0x18400], R4 ;  /* 0x018400042a007388 */ /* 0x0005e80000000c00 */
[----:B------:R2:W-:Y:S02]  /*8b00*/  STS.128 [R24+0x18400], R8 ;  /* 0x0184000818007388 */ /* 0x0005e40000000c00 */
.L_x_690:
[----:B------:R-:W-:Y:S05]  /*8b10*/  BSYNC B0 ;  /* 0x0000000000007941 */ /* 0x000fea0003800000 */
.L_x_679:
[----:B------:R-:W-:Y:S01]  /*8b20*/  @!PT LDS RZ, [RZ] ;  /* 0x00000000fffff984 */ /* 0x000fe20000000800 */
[----:B------:R-:W-:Y:S01]  /*8b30*/  @!PT LDS RZ, [RZ] ;  /* 0x00000000fffff984 */ /* 0x000fe20000000800 */
[----:B------:R-:W-:Y:S01]  /*8b40*/  @!PT LDS RZ, [RZ] ;  /* 0x00000000fffff984 */ /* 0x000fe20000000800 */
[----:B------:R-:W-:Y:S01]  /*8b50*/  @!PT LDS RZ, [RZ] ;  /* 0x00000000fffff984 */ /* 0x000fe20000000800 */
[----:B------:R4:W-:Y:S06]  /*8b60*/  MEMBAR.ALL.CTA ;  /* 0x0000000000007992 */ /* 0x0009ec0000008000 */
[----:B----4-:R-:W4:Y:S01]  /*8b70*/  FENCE.VIEW.ASYNC.S ;  /* 0x00000000000073c6 */ /* 0x010f220000000000 */
[----:B------:R-:W-:Y:S05]  /*8b80*/  WARPSYNC.ALL ;  /* 0x0000000000007948 */ /* 0x000fea0003800000 */
[----:B----4-:R-:W-:Y:S06]  /*8b90*/  BAR.SYNC.DEFER_BLOCKING 0xd, 0x100 ;  /* 0x0344000000007b1d */ /* 0x010fec0000010000 */
.L_x_676:
[----:B-123--:R-:W1:Y:S01]  /*8ba0*/  S2R R0, SR_TID.X ;  /* 0x0000000000007919 */ /* 0x00ee620000002100 */
[----:B------:R-:W-:Y:S05]  /*8bb0*/  WARPSYNC.ALL ;  /* 0x0000000000007948 */ /* 0x000fea0003800000 */
[----:B-1----:R-:W-:-:S05]  /*8bc0*/  SHF.R.U32.HI R0, RZ, 0x7, R0 ;  /* 0x00000007ff007819 */ /* 0x002fca0000011600 */
[----:B------:R-:W-:Y:S02]  /*8bd0*/  VIADD R20, R0, 0x8 ;  /* 0x0000000800147836 */ /* 0x000fe40000000000 */
[----:B------:R-:W-:-:S03]  /*8be0*/  IMAD.U32 R0, RZ, RZ, UR44 ;  /* 0x0000002cff007e24 */ /* 0x000fc6000f8e00ff */
[----:B------:R1:W-:Y:S02]  /*8bf0*/  BAR.SYNC.DEFER_BLOCKING R20, 0x100 ;  /* 0x000400140000751d */ /* 0x0003e40000010000 */
[----:B------:R-:W-:-:S13]  /*8c00*/  ISETP.NE.AND P0, PT, R0, 0x3, PT ;  /* 0x000000030000780c */ /* 0x000fda0003f05270 */
[----:B-1----:R-:W-:Y:S05]  /*8c10*/  @!P0 BRA `(.L_x_700) ;  /* 0x0000000000048947 */ /* 0x002fea0003800000 */
[----:B------:R-:W-:Y:S01]  /*8c20*/  BPT.TRAP 0x1 ;  /* 0x000000040000795c */ /* 0x000fe20000300000 */
.L_x_700:
[----:B0-----:R-:W-:Y:S01]  /*8c30*/  IMAD R13, R200, 0x8, R19 ;  /* 0x00000008c80d7824 */ /* 0x001fe200078e0213 */
[----:B------:R-:W-:-:S04]  /*8c40*/  SHF.L.U32 R72, R204, 0x1f, RZ ;  /* 0x0000001fcc487819 */ /* 0x000fc800000006ff */
[----:B------:R0:W1:Y:S01]  /*8c50*/  SYNCS.PHASECHK.TRANS64.TRYWAIT P1, [R13+URZ+0x22830], R72 ;  /* 0x022830480d0075a7 */ /* 0x000062000802017f */
[----:B------:R-:W-:Y:S05]  /*8c60*/  @!P0 BRA `(.L_x_701) ;  /* 0x0000000000048947 */ /* 0x000fea0003800000 */
[----:B------:R-:W-:Y:S01]  /*8c70*/  BPT.TRAP 0x1 ;  /* 0x000000040000795c */ /* 0x000fe20000300000 */
.L_x_701:
[----:B------:R-:W-:Y:S01]  /*8c80*/  VIADD R0, R19, 0x1c400 ;  /* 0x0001c40013007836 */ /* 0x000fe20000000000 */
[----:B------:R-:W-:Y:S01]  /*8c90*/  LOP3.LUT R4, R28, 0x10000, RZ, 0xfc, !PT ;  /* 0x000100001c047812 */ /* 0x000fe200078efcff */
[----:B------:R-:W-:-:S03]  /*8ca0*/  IMAD.MOV.U32 R5, RZ, RZ, 0x40000040 ;  /* 0x40000040ff057424 */ /* 0x000fc600078e00ff */
[----:B------:R-:W-:-:S04]  /*8cb0*/  SHF.R.U32.HI R0, RZ, 0x4, R0 ;  /* 0x00000004ff007819 */ /* 0x000fc80000011600 */
[----:B------:R-:W-:-:S04]  /*8cc0*/  LOP3.LUT R0, R0, 0x3fff, RZ, 0xc0, !PT ;  /* 0x00003fff00007812 */ /* 0x000fc800078ec0ff */
[----:B------:R-:W-:Y:S01]  /*8cd0*/  LOP3.LUT R0, R0, 0x10000, RZ, 0xfc, !PT ;  /* 0x0001000000007812 */ /* 0x000fe200078efcff */
[----:B-1----:R-:W-:Y:S06]  /*8ce0*/  @P1 BRA `(.L_x_702) ;  /* 0x0000000000081947 */ /* 0x002fec0003800000 */
[----:B------:R-:W1:Y:S02]  /*8cf0*/  SYNCS.PHASECHK.TRANS64.TRYWAIT P1, [R13+URZ+0x22830], R72 ;  /* 0x022830480d0075a7 */ /* 0x000e64000802017f */
[----:B-1----:R-:W-:Y:S05]  /*8d00*/  @!P1 BRA `(.L_x_703) ;  /* 0x0000012000209947 */ /* 0x002fea0003800000 */
.L_x_702:
[----:B------:R-:W-:Y:S01]  /*8d10*/  IMAD R14, R200, 0x300, R0 ;  /* 0x00000300c80e7824 */ /* 0x000fe200078e0200 */
[----:B------:R-:W-:Y:S05]  /*8d20*/  WARPSYNC.ALL ;  /* 0x0000000000007948 */ /* 0x000fea0003800000 */
[----:B------:R-:W-:Y:S01]  /*8d30*/  IMAD.MOV.U32 R15, RZ, RZ, 0x40000040 ;  /* 0x40000040ff0f7424 */ /* 0x000fe200078e00ff */
[C---:B------:R-:W-:Y:S01]  /*8d40*/  R2UR UR4, R4.reuse ;  /* 0x00000000040472ca */ /* 0x040fe200000e0000 */
[----:B------:R-:W-:Y:S01]  /*8d50*/  WARPGROUP.ARRIVE ;  /* 0x00000000000079c5 */ /* 0x000fe20000000000 */
[----:B------:R-:W-:Y:S01]  /*8d60*/  R2UR UR5, R5 ;  /* 0x00000000050572ca */ /* 0x000fe200000e0000 */
[----:B------:R-:W-:Y:S01]  /*8d70*/  VIADD R10, R4, 0x2 ;  /* 0x00000002040a7836 */ /* 0x000fe20000000000 */
[C---:B------:R-:W-:Y:S01]  /*8d80*/  R2UR UR6, R14.reuse ;  /* 0x000000000e0672ca */ /* 0x040fe200000e0000 */
[----:B------:R-:W-:Y:S01]  /*8d90*/  VIADD R6, R14, 0x2 ;  /* 0x000000020e067836 */ /* 0x000fe20000000000 */
[----:B------:R-:W-:Y:S01]  /*8da0*/  R2UR UR7, R15 ;  /* 0x000000000f0772ca */ /* 0x000fe200000e0000 */
[----:B------:R-:W-:Y:S01]  /*8db0*/  IMAD.MOV.U32 R11, RZ, RZ, 0x40000040 ;  /* 0x40000040ff0b7424 */ /* 0x000fe200078e00ff */
[----:B------:R-:W2:Y:S01]  /*8dc0*/  S2R R73, SR_TID.X ;  /* 0x0000000000497919 */ /* 0x000ea20000002100 */
[----:B------:R-:W-:-:S02]  /*8dd0*/  IMAD.MOV.U32 R7, RZ, RZ, 0x40000040 ;  /* 0x40000040ff077424 */ /* 0x000fc400078e00ff */
[----:B------:R-:W-:Y:S02]  /*8de0*/  VIADD R8, R4, 0x4 ;  /* 0x0000000404087836 */ /* 0x000fe40000000000 */
[----:B------:R-:W-:Y:S02]  /*8df0*/  IMAD.MOV.U32 R9, RZ, RZ, 0x40000040 ;  /* 0x40000040ff097424 */ /* 0x000fe400078e00ff */
[----:B------:R-:W-:Y:S02]  /*8e00*/  IMAD.MOV.U32 R15, RZ, RZ, 0x40000040 ;  /* 0x40000040ff0f7424 */ /* 0x000fe400078e00ff */
[----:B------:R-:W-:Y:S02]  /*8e10*/  IMAD R21, R178, -0x60, R152 ;  /* 0xffffffa0b2157824 */ /* 0x000fe400078e0298 */
[----:B------:R-:W-:Y:S01]  /*8e20*/  HGMMA.64x96x16.F32.BF16 R24, gdesc[UR4], RZ, !UPT, gsb0 ;  /* 0x01600000041879f0 */ /* 0x000fe2000c0018ff */
[----:B------:R-:W-:Y:S02]  /*8e30*/  R2UR UR4, R10 ;  /* 0x000000000a0472ca */ /* 0x000fe400000e0000 */
[----:B------:R-:W-:-:S02]  /*8e40*/  R2UR UR5, R11 ;  /* 0x000000000b0572ca */ /* 0x000fc400000e0000 */
[----:B------:R-:W-:Y:S01]  /*8e50*/  R2UR UR6, R6 ;  /* 0x00000000060672ca */ /* 0x000fe200000e0000 */
[----:B------:R-:W-:Y:S01]  /*8e60*/  VIADD R6, R14, 0x4 ;  /* 0x000000040e067836 */ /* 0x000fe20000000000 */
[----:B------:R-:W-:Y:S01]  /*8e70*/  R2UR UR7, R7 ;  /* 0x00000000070772ca */ /* 0x000fe200000e0000 */
[----:B------:R-:W-:Y:S01]  /*8e80*/  IMAD.MOV.U32 R7, RZ, RZ, 0x40000040 ;  /* 0x40000040ff077424 */ /* 0x000fe200078e00ff */
[----:B------:R-:W-:Y:S01]  /*8e90*/  IADD3 R21, -R224, 0x60, R21 ;  /* 0x00000060e0157810 */ /* 0x000fe20007ffe115 */
[----:B------:R-:W-:-:S03]  /*8ea0*/  VIADD R14, R14, 0x6 ;  /* 0x000000060e0e7836 */ /* 0x000fc60000000000 */
[C---:B------:R-:W-:Y:S02]  /*8eb0*/  ISETP.GT.AND P2, PT, R21.reuse, RZ, PT ;  /* 0x000000ff1500720c */ /* 0x040fe40003f44270 */
        /* <DEDUP_REMOVED lines=8> */
[----:B------:R-:W-:Y:S02]  /*8f40*/  R2UR UR4, R8 ;  /* 0x00000000080472ca */ /* 0x000fe400000e0000 */
[----:B------:R-:W-:Y:S02]  /*8f50*/  R2UR UR5, R9 ;  /* 0x00000000090572ca */ /* 0x000fe400000e0000 */
[----:B------:R-:W-:Y:S01]  /*8f60*/  R2UR UR6, R6 ;  /* 0x00000000060672ca */ /* 0x000fe200000e0000 */
[----:B------:R-:W-:Y:S01]  /*8f70*/  VIADD R6, R4, 0x6 ;  /* 0x0000000604067836 */ /* 0x000fe20000000000 */
[----:B------:R-:W-:Y:S01]  /*8f80*/  R2UR UR7, R7 ;  /* 0x00000000070772ca */ /* 0x000fe200000e0000 */
[----:B------:R-:W-:Y:S01]  /*8f90*/  IMAD.MOV.U32 R7, RZ, RZ, 0x40000040 ;  /* 0x40000040ff077424 */ /* 0x000fe200078e00ff */
[----:B------:R-:W-:Y:S02]  /*8fa0*/  WARPGROUP.DEPBAR.LE gsb0, 0x0 ;  /* 0x00008000000079c5 */ /* 0x000fe40000010000 */
[----:B------:R-:W-:-:S09]  /*8fb0*/  WARPGROUP.ARRIVE ;  /* 0x00000000000079c5 */ /* 0x000fd20000000000 */
[----:B------:R-:W-:Y:S01]  /*8fc0*/  HGMMA.64x96x16.F32.BF16 R24, gdesc[UR4], R24, gsb0 ;  /* 0x01600000041879f0 */ /* 0x000fe20008001818 */
[----:B------:R-:W-:Y:S02]  /*8fd0*/  R2UR UR4, R6 ;  /* 0x00000000060472ca */ /* 0x000fe400000e0000 */
[----:B------:R-:W-:Y:S02]  /*8fe0*/  R2UR UR5, R7 ;  /* 0x00000000070572ca */ /* 0x000fe400000e0000 */
[----:B------:R-:W-:Y:S02]  /*8ff0*/  R2UR UR6, R14 ;  /* 0x000000000e0672ca */ /* 0x000fe400000e0000 */
[----:B------:R-:W-:Y:S01]  /*9000*/  R2UR UR7, R15 ;  /* 0x000000000f0772ca */ /* 0x000fe200000e0000 */
[----:B------:R-:W-:Y:S02]  /*9010*/  WARPGROUP.DEPBAR.LE gsb0, 0x0 ;  /* 0x00008000000079c5 */ /* 0x000fe40000010000 */
[----:B------:R-:W-:-:S10]  /*9020*/  WARPGROUP.ARRIVE ;  /* 0x00000000000079c5 */ /* 0x000fd40000000000 */
[----:B------:R-:W-:Y:S01]  /*9030*/  HGMMA.64x96x16.F32.BF16 R24, gdesc[UR4], R24, gsb0 ;  /* 0x01600000041879f0 */ /* 0x000fe20008001818 */
[----:B------:R-:W-:Y:S01]  /*9040*/  ULDC UR4, c[0x0][0x9d8] ;  /* 0x0002760000047ab9 */ /* 0x000fe20000000800 */
[----:B------:R-:W-:Y:S01]  /*9050*/  ULDC UR5, c[0x0][0x988] ;  /* 0x0002620000057ab9 */ /* 0x000fe20000000800 */
[----:B------:R-:W-:Y:S02]  /*9060*/  WARPGROUP.DEPBAR.LE gsb0, 0x0 ;  /* 0x00008000000079c5 */ /* 0x000fe40000010000 */
        /* <DEDUP_REMOVED lines=22> */
[----:B--2---:R-:W-:Y:S01]  /*91d0*/  FSEL R15, R15, -INF , P3 ;  /* 0xff8000000f0f7808 */ /* 0x004fe20001800000 */
        /* <DEDUP_REMOVED lines=31> */
[----:B--2---:R-:W-:-:S07]  /*93d0*/  FSEL R12, R12, -INF , P2 ;  /* 0xff8000000c0c7808 */ /* 0x004fce0001000000 */
[----:B------:R-:W2:Y:S08]  /*93e0*/  MUFU.TANH R3, R27 ;  /* 0x0000001b00037308 */ /* 0x000eb00000002400 */
[----:B------:R-:W4:Y:S01]  /*93f0*/  MUFU.TANH R30, R38 ;  /* 0x00000026001e7308 */ /* 0x000f220000002400 */
[----:B---3--:R-:W-:-:S07]  /*9400*/  FSEL R14, R14, -INF , P4 ;  /* 0xff8000000e0e7808 */ /* 0x008fce0002000000 */
[----:B------:R-:W3:Y:S01]  /*9410*/  MUFU.TANH R33, R33 ;  /* 0x0000002100217308 */ /* 0x000ee20000002400 */
[----:B--2---:R-:W-:Y:S02]  /*9420*/  FSEL R3, R3, -INF , P3 ;  /* 0xff80000003037808 */ /* 0x004fe40001800000 */
[----:B------:R-:W-:-:S05]  /*9430*/  ISETP.GT.AND P3, PT, R21, 0x18, PT ;  /* 0x000000181500780c */ /* 0x000fca0003f64270 */
[----:B------:R2:W-:Y:S01]  /*9440*/  MUFU.TANH R38, R46 ;  /* 0x0000002e00267308 */ /* 0x0005e20000002400 */
[----:B----4-:R-:W-:-:S07]  /*9450*/  FSEL R30, R30, -INF , P3 ;  /* 0xff8000001e1e7808 */ /* 0x010fce0001800000 */
[----:B------:R-:W4:Y:S01]  /*9460*/  MUFU.TANH R26, R34 ;  /* 0x00000022001a7308 */ /* 0x000f220000002400 */
[----:B--2---:R-:W-:Y:S02]  /*9470*/  FSEL R46, R24, -INF , P2 ;  /* 0xff800000182e7808 */ /* 0x004fe40001000000 */
[----:B------:R-:W-:-:S04]  /*9480*/  ISETP.GT.AND P2, PT, R21, 0x11, PT ;  /* 0x000000111500780c */ /* 0x000fc80003f44270 */
[----:B---3--:R-:W-:Y:S01]  /*9490*/  FSEL R74, R33, -INF , P2 ;  /* 0xff800000214a7808 */ /* 0x008fe20001000000 */
[----:B------:R-:W-:Y:S08]  /*94a0*/  MUFU.TANH R34, R42 ;  /* 0x0000002a00227308 */ /* 0x000ff00000002400 */
[----:B------:R2:W-:Y:S01]  /*94b0*/  MUFU.TANH R25, R54 ;  /* 0x0000003600197308 */ /* 0x0005e20000002400 */
[----:B----4-:R-:W-:-:S07]  /*94c0*/  FSEL R26, R26, -INF , P1 ;  /* 0xff8000001a1a7808 */ /* 0x010fce0000800000 */
[----:B------:R-:W3:Y:S01]  /*94d0*/  MUFU.TANH R36, R36 ;  /* 0x0000002400247308 */ /* 0x000ee20000002400 */
[----:B--2---:R-:W-:Y:S02]  /*94e0*/  FSEL R54, R29, -INF , P5 ;  /* 0xff8000001d367808 */ /* 0x004fe40002800000 */
[----:B------:R-:W-:-:S05]  /*94f0*/  FMNMX.FTZ R29, R46, R15, !PT ;  /* 0x0000000f2e1d7209 */ /* 0x000fca0007810000 */
[----:B------:R2:W-:Y:S08]  /*9500*/  MUFU.TANH R42, R50 ;  /* 0x00000032002a7308 */ /* 0x0005f00000002400 */
[----:B------:R-:W4:Y:S01]  /*9510*/  MUFU.TANH R31, R31 ;  /* 0x0000001f001f7308 */ /* 0x000f220000002400 */
[----:B--2---:R-:W-:Y:S02]  /*9520*/  FSEL R50, R28, -INF , P4 ;  /* 0xff8000001c327808 */ /* 0x004fe40002000000 */
[----:B------:R-:W-:-:S02]  /*9530*/  ISETP.GT.AND P4, PT, R21, 0x19, PT ;  /* 0x000000191500780c */ /* 0x000fc40003f84270 */
[----:B------:R-:W-:Y:S02]  /*9540*/  FMNMX.FTZ R29, R50, R29, !PT ;  /* 0x0000001d321d7209 */ /* 0x000fe40007810000 */
[----:B---3--:R-:W-:Y:S01]  /*9550*/  FSEL R76, R36, -INF , P3 ;  /* 0xff800000244c7808 */ /* 0x008fe20001800000 */
[----:B------:R-:W2:Y:S01]  /*9560*/  MUFU.TANH R37, R37 ;  /* 0x0000002500257308 */ /* 0x000ea20000002400 */
[----:B------:R-:W-:Y:S02]  /*9570*/  FMNMX.FTZ R29, R54, R29, !PT ;  /* 0x0000001d361d7209 */ /* 0x000fe40007810000 */
[----:B------:R-:W-:-:S05]  /*9580*/  ISETP.GT.AND P3, PT, R21, 0x29, PT ;  /* 0x000000291500780c */ /* 0x000fca0003f64270 */
[----:B------:R-:W3:Y:S01]  /*9590*/  MUFU.TANH R40, R40 ;  /* 0x0000002800287308 */ /* 0x000ee20000002400 */
[----:B----4-:R-:W-:Y:S02]  /*95a0*/  FSEL R24, R31, -INF , P5 ;  /* 0xff8000001f187808 */ /* 0x010fe40002800000 */
[----:B------:R-:W-:-:S04]  /*95b0*/  ISETP.GT.AND P5, PT, R21, 0x20, PT ;  /* 0x000000201500780c */ /* 0x000fc80003fa4270 */
[----:B------:R-:W-:Y:S01]  /*95c0*/  FSEL R34, R34, -INF , P5 ;  /* 0xff80000022227808 */ /* 0x000fe20002800000 */
[----:B------:R4:W-:Y:S01]  /*95d0*/  MUFU.TANH R27, R58 ;  /* 0x0000003a001b7308 */ /* 0x0009e20000002400 */
[----:B--2---:R-:W-:-:S07]  /*95e0*/  FSEL R78, R37, -INF , P4 ;  /* 0xff800000254e7808 */ /* 0x004fce0002000000 */
[----:B------:R-:W2:Y:S01]  /*95f0*/  MUFU.TANH R35, R35 ;  /* 0x0000002300237308 */ /* 0x000ea20000002400 */
[----:B----4-:R-:W-:Y:S02]  /*9600*/  FSEL R58, R32, -INF , P1 ;  /* 0xff800000203a7808 */ /* 0x010fe40000800000 */
[C---:B------:R-:W-:Y:S02]  /*9610*/  ISETP.GT.AND P1, PT, R21.reuse, 0x21, PT ;  /* 0x000000211500780c */ /* 0x040fe40003f24270 */
[----:B------:R-:W-:Y:S02]  /*9620*/  FMNMX.FTZ R29, R58, R29, !PT ;  /* 0x0000001d3a1d7209 */ /* 0x000fe40007810000 */
[----:B---3--:R-:W-:Y:S01]  /*9630*/  FSEL R80, R40, -INF , P5 ;  /* 0xff80000028507808 */ /* 0x008fe20002800000 */
[----:B------:R-:W3:Y:S01]  /*9640*/  MUFU.TANH R41, R41 ;  /* 0x0000002900297308 */ /* 0x000ee20000002400 */
[----:B------:R-:W-:Y:S02]  /*9650*/  FMNMX.FTZ R29, R74, R29, !PT ;  /* 0x0000001d4a1d7209 */ /* 0x000fe40007810000 */
[----:B------:R-:W-:-:S02]  /*9660*/  ISETP.GT.AND P5, PT, R21, 0x31, PT ;  /* 0x000000311500780c */ /* 0x000fc40003fa4270 */
[----:B------:R-:W-:-:S03]  /*9670*/  FMNMX.FTZ R29, R76, R29, !PT ;  /* 0x0000001d4c1d7209 */ /* 0x000fc60007810000 */
[----:B------:R-:W4:Y:S01]  /*9680*/  MUFU.TANH R44, R44 ;  /* 0x0000002c002c7308 */ /* 0x000f220000002400 */
[----:B------:R-:W-:Y:S02]  /*9690*/  FMNMX.FTZ R29, R78, R29, !PT ;  /* 0x0000001d4e1d7209 */ /* 0x000fe40007810000 */
[----:B--2---:R-:W-:Y:S02]  /*96a0*/  FSEL R28, R35, -INF , P2 ;  /* 0xff800000231c7808 */ /* 0x004fe40001000000 */
[----:B------:R-:W-:Y:S02]  /*96b0*/  ISETP.GT.AND P2, PT, R21, 0x28, PT ;  /* 0x000000281500780c */ /* 0x000fe40003f44270 */
[----:B------:R-:W-:Y:S01]  /*96c0*/  FMNMX.FTZ R29, R80, R29, !PT ;  /* 0x0000001d501d7209 */ /* 0x000fe20007810000 */
[----:B------:R-:W2:Y:S01]  /*96d0*/  MUFU.TANH R39, R39 ;  /* 0x0000002700277308 */ /* 0x000ea20000002400 */
[----:B---3--:R-:W-:Y:S02]  /*96e0*/  FSEL R82, R41, -INF , P1 ;  /* 0xff80000029527808 */ /* 0x008fe40000800000 */
[----:B------:R-:W-:-:S02]  /*96f0*/  FSEL R38, R38, -INF , P2 ;  /* 0xff80000026267808 */ /* 0x000fc40001000000 */
[----:B------:R-:W-:-:S03]  /*9700*/  FMNMX.FTZ R29, R82, R29, !PT ;  /* 0x0000001d521d7209 */ /* 0x000fc60007810000 */
[----:B------:R-:W3:Y:S01]  /*9710*/  MUFU.TANH R45, R45 ;  /* 0x0000002d002d7308 */ /* 0x000ee20000002400 */
[----:B----4-:R-:W-:Y:S02]  /*9720*/  FSEL R84, R44, -INF , P2 ;  /* 0xff8000002c547808 */ /* 0x010fe40001000000 */
[----:B------:R-:W-:Y:S02]  /*9730*/  ISETP.GT.AND P2, PT, R21, 0x39, PT ;  /* 0x000000391500780c */ /* 0x000fe40003f44270 */
[----:B------:R-:W-:Y:S01]  /*9740*/  FMNMX.FTZ R31, R84, R29, !PT ;  /* 0x0000001d541f7209 */ /* 0x000fe20007810000 */
[----:B------:R-:W-:Y:S02]  /*9750*/  FMUL.FTZ R29, R64, UR4 ;  /* 0x00000004401d7c20 */ /* 0x000fe40008410000 */
[----:B------:R-:W4:Y:S01]  /*9760*/  MUFU.TANH R48, R48 ;  /* 0x0000003000307308 */ /* 0x000f220000002400 */
[----:B--2---:R-:W-:Y:S02]  /*9770*/  FSEL R32, R39, -INF , P4 ;  /* 0xff80000027207808 */ /* 0x004fe40002000000 */
[----:B------:R-:W-:-:S04]  /*9780*/  ISETP.GT.AND P4, PT, R21, 0x30, PT ;  /* 0x000000301500780c */ /* 0x000fc80003f84270 */
[----:B------:R-:W-:Y:S01]  /*9790*/  FSEL R42, R42, -INF , P4 ;  /* 0xff8000002a2a7808 */ /* 0x000fe20002000000 */
[----:B------:R-:W2:Y:S01]  /*97a0*/  MUFU.TANH R43, R43 ;  /* 0x0000002b002b7308 */ /* 0x000ea20000002400 */
[----:B---3--:R-:W-:-:S04]  /*97b0*/  FSEL R86, R45, -INF , P3 ;  /* 0xff8000002d567808 */ /* 0x008fc80001800000 */
[----:B------:R-:W-:-:S03]  /*97c0*/  FMNMX.FTZ R31, R86, R31, !PT ;  /* 0x0000001f561f7209 */ /* 0x000fc60007810000 */
[----:B------:R-:W3:Y:S01]  /*97d0*/  MUFU.TANH R49, R49 ;  /* 0x0000003100317308 */ /* 0x000ee20000002400 */
[----:B----4-:R-:W-:Y:S02]  /*97e0*/  FSEL R64, R48, -INF , P4 ;  /* 0xff80000030407808 */ /* 0x010fe40002000000 */
[----:B------:R-:W-:Y:S02]  /*97f0*/  ISETP.GT.AND P4, PT, R21, 0x41, PT ;  /* 0x000000411500780c */ /* 0x000fe40003f84270 */
[----:B------:R-:W-:-:S03]  /*9800*/  FMNMX.FTZ R31, R64, R31, !PT ;  /* 0x0000001f401f7209 */ /* 0x000fc60007810000 */
        /* <DEDUP_REMOVED lines=14> */
[----:B------:R-:W-:-:S05]  /*98f0*/  ISETP.GT.AND P3, PT, R21, 0x40, PT ;  /* 0x000000401500780c */ /* 0x000fca0003f64270 */
[----:B------:R-:W2:Y:S01]  /*9900*/  MUFU.TANH R51, R51 ;  /* 0x0000003300337308 */ /* 0x000ea20000002400 */
[----:B---3--:R-:W-:-:S04]  /*9910*/  FSEL R92, R53, -INF , P2 ;  /* 0xff800000355c7808 */ /* 0x008fc80001000000 */
[----:B------:R-:W-:-:S03]  /*9920*/  FMNMX.FTZ R33, R92, R33, !PT ;  /* 0x000000215c217209 */ /* 0x000fc60007810000 */
[----:B------:R-:W3:Y:S01]  /*9930*/  MUFU.TANH R57, R57 ;  /* 0x0000003900397308 */ /* 0x000ee20000002400 */
[----:B----4-:R-:W-:Y:S02]  /*9940*/  FSEL R68, R56, -INF , P3 ;  /* 0xff80000038447808 */ /* 0x010fe40001800000 */
[----:B------:R-:W-:Y:S02]  /*9950*/  FSEL R56, R27, -INF , P3 ;  /* 0xff8000001b387808 */ /* 0x000fe40001800000 */
[----:B------:R-:W-:Y:S02]  /*9960*/  FMNMX.FTZ R33, R68, R33, !PT ;  /* 0x0000002144217209 */ /* 0x000fe40007810000 */
[----:B------:R-:W-:Y:S01]  /*9970*/  ISETP.GT.AND P3, PT, R21, 0x51, PT ;  /* 0x000000511500780c */ /* 0x000fe20003f64270 */
[----:B------:R-:W4:Y:S01]  /*9980*/  MUFU.TANH R60, R60 ;  /* 0x0000003c003c7308 */ /* 0x000f220000002400 */
[----:B--2---:R-:W-:Y:S02]  /*9990*/  FSEL R44, R51, -INF , P5 ;  /* 0xff800000332c7808 */ /* 0x004fe40002800000 */
[----:B------:R-:W-:-:S02]  /*99a0*/  ISETP.GT.AND P5, PT, R21, 0x48, PT ;  /* 0x000000481500780c */ /* 0x000fc40003fa4270 */
[----:B------:R-:W-:-:S03]  /*99b0*/  FMNMX.FTZ R27, R12, R3, !PT ;  /* 0x000000030c1b7209 */ /* 0x000fc60007810000 */
[----:B------:R-:W2:Y:S01]  /*99c0*/  MUFU.TANH R55, R55 ;  /* 0x0000003700377308 */ /* 0x000ea20000002400 */
[----:B---3--:R-:W-:Y:S02]  /*99d0*/  FSEL R94, R57, -INF , P4 ;  /* 0xff800000395e7808 */ /* 0x008fe40002000000 */
[----:B------:R-:W-:Y:S02]  /*99e0*/  FMNMX.FTZ R27, R14, R27, !PT ;  /* 0x0000001b0e1b7209 */ /* 0x000fe40007810000 */
[----:B------:R-:W-:Y:S02]  /*99f0*/  FMNMX.FTZ R33, R94, R33, !PT ;  /* 0x000000215e217209 */ /* 0x000fe40007810000 */
[----:B------:R-:W-:Y:S01]  /*9a00*/  FMNMX.FTZ R27, R24, R27, !PT ;  /* 0x0000001b181b7209 */ /* 0x000fe20007810000 */
[----:B------:R-:W3:Y:S01]  /*9a10*/  MUFU.TANH R61, R61 ;  /* 0x0000003d003d7308 */ /* 0x000ee20000002400 */
[----:B----4-:R-:W-:Y:S02]  /*9a20*/  FSEL R96, R60, -INF , P5 ;  /* 0xff8000003c607808 */ /* 0x010fe40002800000 */
[----:B------:R-:W-:-:S02]  /*9a30*/  FMNMX.FTZ R27, R26, R27, !PT ;  /* 0x0000001b1a1b7209 */ /* 0x000fc40007810000 */
[----:B------:R-:W-:Y:S02]  /*9a40*/  FMNMX.FTZ R33, R96, R33, !PT ;  /* 0x0000002160217209 */ /* 0x000fe40007810000 */
[----:B------:R-:W-:Y:S01]  /*9a50*/  FMNMX.FTZ R27, R28, R27, !PT ;  /* 0x0000001b1c1b7209 */ /* 0x000fe20007810000 */
[----:B------:R-:W4:Y:S01]  /*9a60*/  MUFU.TANH R29, R29 ;  /* 0x0000001d001d7308 */ /* 0x000f220000002400 */
[----:B--2---:R-:W-:Y:S02]  /*9a70*/  FSEL R52, R55, -INF , P2 ;  /* 0xff80000037347808 */ /* 0x004fe40001000000 */
[----:B------:R-:W-:Y:S02]  /*9a80*/  ISETP.GT.AND P2, PT, R21, 0x50, PT ;  /* 0x000000501500780c */ /* 0x000fe40003f44270 */
        /* <DEDUP_REMOVED lines=18> */
[----:B------:R-:W-:-:S03]  /*9bb0*/  FMNMX.FTZ R33, R102, R33, !PT ;  /* 0x0000002166217209 */ /* 0x000fc60007810000 */
[----:B------:R-:W3:Y:S01]  /*9bc0*/  MUFU.TANH R69, R69 ;  /* 0x0000004500457308 */ /* 0x000ee20000002400 */
[----:B----4-:R-:W-:Y:S02]  /*9bd0*/  FSEL R62, R62, -INF , P5 ;  /* 0xff8000003e3e7808 */ /* 0x010fe40002800000 */
[----:B------:R-:W-:-:S05]  /*9be0*/  ISETP.GT.AND P5, PT, R21, 0x59, PT ;  /* 0x000000591500780c */ /* 0x000fca0003fa4270 */
[----:B------:R-:W4:Y:S01]  /*9bf0*/  MUFU.TANH R63, R63 ;  /* 0x0000003f003f7308 */ /* 0x000f220000002400 */
[----:B--2---:R-:W-:Y:S02]  /*9c00*/  FSEL R104, R31, -INF , P4 ;  /* 0xff8000001f687808 */ /* 0x004fe40002000000 */
[----:B------:R-:W-:Y:S02]  /*9c10*/  FMNMX.FTZ R31, R44, R29, !PT ;  /* 0x0000001d2c1f7209 */ /* 0x000fe40007810000 */
[----:B------:R-:W-:Y:S02]  /*9c20*/  FMNMX.FTZ R33, R104, R33, !PT ;  /* 0x0000002168217209 */ /* 0x000fe40007810000 */
[----:B------:R-:W-:Y:S01]  /*9c30*/  FMNMX.FTZ R31, R48, R31, !PT ;  /* 0x0000001f301f7209 */ /* 0x000fe20007810000 */
[----:B------:R-:W2:Y:S01]  /*9c40*/  MUFU.TANH R66, R66 ;  /* 0x0000004200427308 */ /* 0x000ea20000002400 */
[----:B---3--:R-:W-:Y:S02]  /*9c50*/  FSEL R106, R69, -INF , P5 ;  /* 0xff800000456a7808 */ /* 0x008fe40002800000 */
[----:B------:R-:W-:-:S02]  /*9c60*/  FMNMX.FTZ R31, R52, R31, !PT ;  /* 0x0000001f341f7209 */ /* 0x000fc40007810000 */
[----:B------:R-:W-:Y:S02]  /*9c70*/  FMNMX.FTZ R33, R106, R33, !PT ;  /* 0x000000216a217209 */ /* 0x000fe40007810000 */
[----:B------:R-:W-:Y:S01]  /*9c80*/  FMNMX.FTZ R31, R56, R31, !PT ;  /* 0x0000001f381f7209 */ /* 0x000fe20007810000 */
[----:B------:R-:W-:Y:S02]  /*9c90*/  MUFU.TANH R67, R67 ;  /* 0x0000004300437308 */ /* 0x000fe40000002400 */
[----:B------:R-:W3:Y:S06]  /*9ca0*/  SHFL.BFLY PT, R108, R33, 0x2, 0x1f ;  /* 0x0c401f00216c7f89 */ /* 0x000eec00000e0000 */
[----:B------:R-:W0:Y:S08]  /*9cb0*/  MUFU.TANH R70, R70 ;  /* 0x0000004600467308 */ /* 0x000e300000002400 */
[----:B------:R-:W1:Y:S01]  /*9cc0*/  MUFU.TANH R71, R71 ;  /* 0x0000004700477308 */ /* 0x000e620000002400 */
[----:B---3--:R-:W-:-:S02]  /*9cd0*/  FMNMX.FTZ R108, R33, R108, !PT ;  /* 0x0000006c216c7209 */ /* 0x008fc40007810000 */
[----:B------:R-:W-:-:S03]  /*9ce0*/  FMNMX.FTZ R33, R60, R31, !PT ;  /* 0x0000001f3c217209 */ /* 0x000fc60007810000 */
[----:B------:R-:W3:Y:S01]  /*9cf0*/  SHFL.BFLY PT, R21, R108, 0x1, 0x1f ;  /* 0x0c201f006c157f89 */ /* 0x000ee200000e0000 */
[----:B------:R-:W-:Y:S02]  /*9d00*/  FMNMX.FTZ R33, R62, R33, !PT ;  /* 0x000000213e217209 */ /* 0x000fe40007810000 */
[----:B---3--:R-:W-:Y:S01]  /*9d10*/  FMNMX.FTZ R176, R108, R21, !PT ;  /* 0x000000156cb07209 */ /* 0x008fe20007810000 */
[----:B------:R-:W-:-:S03]  /*9d20*/  IMAD.U32 R21, RZ, RZ, UR5 ;  /* 0x00000005ff157e24 */ /* 0x000fc6000f8e00ff */
[C---:B------:R-:W-:Y:S01]  /*9d30*/  FSETP.NEU.FTZ.AND P6, PT, R176.reuse, -INF , PT ;  /* 0xff800000b000780b */ /* 0x040fe20003fdd000 */
[----:B------:R-:W-:-:S05]  /*9d40*/  FMUL.FTZ R25, R176, R21 ;  /* 0x00000015b0197220 */ /* 0x000fca0000410000 */
[----:B------:R-:W-:-:S05]  /*9d50*/  FSEL R25, R25, RZ, P6 ;  /* 0x000000ff19197208 */ /* 0x000fca0003000000 */
[-CC-:B------:R-:W-:Y:S01]  /*9d60*/  FFMA.FTZ R152, R46, R21.reuse, -R25.reuse ;  /* 0x000000152e987223 */ /* 0x180fe20000010819 */
[----:B----4-:R-:W-:Y:S01]  /*9d70*/  FSEL R46, R63, -INF , P1 ;  /* 0xff8000003f2e7808 */ /* 0x010fe20000800000 */
[-CC-:B-----5:R-:W-:Y:S01]  /*9d80*/  FFMA.FTZ R154, R50, R21.reuse, -R25.reuse ;  /* 0x00000015329a7223 */ /* 0x1a0fe20000010819 */
[-CC-:B------:R-:W-:Y:S01]  /*9d90*/  FFMA.FTZ R54, R54, R21.reuse, -R25.reuse ;  /* 0x0000001536367223 */ /* 0x180fe20000010819 */
[----:B--2---:R-:W-:Y:S01]  /*9da0*/  FSEL R50, R66, -INF , P2 ;  /* 0xff80000042327808 */ /* 0x004fe20001000000 */
[--C-:B------:R-:W-:Y:S01]  /*9db0*/  FFMA.FTZ R156, R58, R21, -R25.reuse ;  /* 0x000000153a9c7223 */ /* 0x100fe20000010819 */
[----:B------:R-:W-:Y:S01]  /*9dc0*/  FMNMX.FTZ R33, R46, R33, !PT ;  /* 0x000000212e217209 */ /* 0x000fe20007810000 */
[----:B------:R2:W-:Y:S01]  /*9dd0*/  MUFU.EX2 R27, R54 ;  /* 0x00000036001b7308 */ /* 0x0005e20000000800 */
[----:B0-----:R-:W-:Y:S01]  /*9de0*/  FSEL R58, R70, -INF , P4 ;  /* 0xff800000463a7808 */ /* 0x001fe20002000000 */
[--C-:B------:R-:W-:Y:S01]  /*9df0*/  FFMA.FTZ R15, R15, R21, -R25.reuse ;  /* 0x000000150f0f7223 */ /* 0x100fe20000010819 */
[----:B------:R-:W-:Y:S01]  /*9e00*/  FMNMX.FTZ R33, R50, R33, !PT ;  /* 0x0000002132217209 */ /* 0x000fe20007810000 */
[-CC-:B------:R-:W-:Y:S01]  /*9e10*/  FFMA.FTZ R74, R74, R21.reuse, -R25.reuse ;  /* 0x000000154a4a7223 */ /* 0x180fe20000010819 */
[----:B-1----:R-:W-:Y:S01]  /*9e20*/  FSEL R66, R71, -INF , P5 ;  /* 0xff80000047427808 */ /* 0x002fe20002800000 */
[-CC-:B------:R-:W-:Y:S01]  /*9e30*/  FFMA.FTZ R158, R76, R21.reuse, -R25.reuse ;  /* 0x000000154c9e7223 */ /* 0x180fe20000010819 */
[-CC-:B------:R-:W-:Y:S01]  /*9e40*/  FFMA.FTZ R78, R78, R21.reuse, -R25.reuse ;  /* 0x000000154e4e7223 */ /* 0x180fe20000010819 */
[----:B------:R-:W-:Y:S01]  /*9e50*/  MUFU.EX2 R152, R152 ;  /* 0x0000009800987308 */ /* 0x000fe20000000800 */
[----:B--2---:R-:W-:Y:S01]  /*9e60*/  FSEL R54, R67, -INF , P3 ;  /* 0xff80000043367808 */ /* 0x004fe20001800000 */
[-CC-:B------:R-:W-:Y:S01]  /*9e70*/  FFMA.FTZ R160, R80, R21.reuse, -R25.reuse ;  /* 0x0000001550a07223 */ /* 0x180fe20000010819 */
[-CC-:B------:R-:W-:Y:S01]  /*9e80*/  FFMA.FTZ R82, R82, R21.reuse, -R25.reuse ;  /* 0x0000001552527223 */ /* 0x180fe20000010819 */
[--C-:B------:R-:W-:Y:S01]  /*9e90*/  FFMA.FTZ R162, R84, R21, -R25.reuse ;  /* 0x0000001554a27223 */ /* 0x100fe20000010819 */
[----:B------:R-:W-:Y:S01]  /*9ea0*/  FMNMX.FTZ R35, R54, R33, !PT ;  /* 0x0000002136237209 */ /* 0x000fe20007810000 */
[-CC-:B------:R-:W-:Y:S01]  /*9eb0*/  FFMA.FTZ R164, R64, R21.reuse, -R25.reuse ;  /* 0x0000001540a47223 */ /* 0x180fe20000010819 */
[--C-:B------:R-:W-:Y:S01]  /*9ec0*/  FFMA.FTZ R37, R88, R21, -R25.reuse ;  /* 0x0000001558257223 */ /* 0x100fe20000010819 */
[----:B------:R-:W0:Y:S01]  /*9ed0*/  MUFU.EX2 R15, R15 ;  /* 0x0000000f000f7308 */ /* 0x000e220000000800 */
[----:B------:R-:W-:Y:S01]  /*9ee0*/  FMNMX.FTZ R35, R58, R35, !PT ;  /* 0x000000233a237209 */ /* 0x000fe20007810000 */
[-CC-:B------:R-:W-:Y:S01]  /*9ef0*/  FFMA.FTZ R166, R90, R21.reuse, -R25.reuse ;  /* 0x000000155aa67223 */ /* 0x180fe20000010819 */
[-CC-:B------:R-:W-:Y:S01]  /*9f00*/  FFMA.FTZ R39, R92, R21.reuse, -R25.reuse ;  /* 0x000000155c277223 */ /* 0x180fe20000010819 */
[--C-:B------:R-:W-:Y:S01]  /*9f10*/  FFMA.FTZ R168, R68, R21, -R25.reuse ;  /* 0x0000001544a87223 */ /* 0x100fe20000010819 */
[----:B------:R-:W-:Y:S01]  /*9f20*/  FMNMX.FTZ R41, R66, R35, !PT ;  /* 0x0000002342297209 */ /* 0x000fe20007810000 */
[-CC-:B------:R-:W-:Y:S01]  /*9f30*/  FFMA.FTZ R35, R86, R21.reuse, -R25.reuse ;  /* 0x0000001556237223 */ /* 0x180fe20000010819 */
[-CC-:B------:R-:W-:Y:S01]  /*9f40*/  FFMA.FTZ R170, R96, R21.reuse, -R25.reuse ;  /* 0x0000001560aa7223 */ /* 0x180fe20000010819 */
[----:B------:R-:W1:Y:S01]  /*9f50*/  MUFU.EX2 R154, R154 ;  /* 0x0000009a009a7308 */ /* 0x000e620000000800 */
[-CC-:B------:R-:W-:Y:S01]  /*9f60*/  FFMA.FTZ R43, R98, R21.reuse, -R25.reuse ;  /* 0x00000015622b7223 */ /* 0x180fe20000010819 */
[----:B------:R-:W2:Y:S01]  /*9f70*/  SHFL.BFLY PT, R70, R41, 0x2, 0x1f ;  /* 0x0c401f0029467f89 */ /* 0x000ea200000e0000 */
[-CC-:B------:R-:W-:Y:S01]  /*9f80*/  FFMA.FTZ R172, R100, R21.reuse, -R25.reuse ;  /* 0x0000001564ac7223 */ /* 0x180fe20000010819 */
[-CC-:B------:R-:W-:Y:S01]  /*9f90*/  FFMA.FTZ R45, R102, R21.reuse, -R25.reuse ;  /* 0x00000015662d7223 */ /* 0x180fe20000010819 */
[----:B------:R-:W-:-:S03]  /*9fa0*/  FFMA.FTZ R174, R104, R21, -R25 ;  /* 0x0000001568ae7223 */ /* 0x000fc60000010819 */
[----:B------:R-:W3:Y:S08]  /*9fb0*/  MUFU.EX2 R156, R156 ;  /* 0x0000009c009c7308 */ /* 0x000ef00000000800 */
[----:B------:R-:W4:Y:S08]  /*9fc0*/  MUFU.EX2 R29, R74 ;  /* 0x0000004a001d7308 */ /* 0x000f300000000800 */
[----:B------:R-:W4:Y:S01]  /*9fd0*/  MUFU.EX2 R158, R158 ;  /* 0x0000009e009e7308 */ /* 0x000f220000000800 */
[----:B--2---:R-:W-:Y:S01]  /*9fe0*/  FMNMX.FTZ R70, R41, R70, !PT ;  /* 0x0000004629467209 */ /* 0x004fe20007810000 */
[-CC-:B------:R-:W-:Y:S01]  /*9ff0*/  FFMA.FTZ R41, R94, R21.reuse, -R25.reuse ;  /* 0x000000155e297223 */ /* 0x180fe20000010819 */
[----:B------:R-:W-:-:S03]  /*a000*/  FFMA.FTZ R25, R106, R21, -R25 ;  /* 0x000000156a197223 */ /* 0x000fc60000010819 */
[----:B------:R-:W2:Y:S02]  /*a010*/  SHFL.BFLY PT, R177, R70, 0x1, 0x1f ;  /* 0x0c201f0046b17f89 */ /* 0x000ea400000e0000 */
[----:B------:R-:W4:Y:S08]  /*a020*/  MUFU.EX2 R31, R78 ;  /* 0x0000004e001f7308 */ /* 0x000f300000000800 */
[----:B------:R-:W-:Y:S08]  /*a030*/  MUFU.EX2 R160, R160 ;  /* 0x000000a000a07308 */ /* 0x000ff00000000800 */
[----:B------:R-:W-:Y:S01]  /*a040*/  MUFU.EX2 R33, R82 ;  /* 0x0000005200217308 */ /* 0x000fe20000000800 */
[----:B--2---:R-:W-:-:S07]  /*a050*/  FMNMX.FTZ R177, R70, R177, !PT ;  /* 0x000000b146b17209 */ /* 0x004fce0007810000 */
[----:B------:R-:W-:Y:S01]  /*a060*/  MUFU.EX2 R162, R162 ;  /* 0x000000a200a27308 */ /* 0x000fe20000000800 */
[C---:B------:R-:W-:Y:S01]  /*a070*/  FSETP.NEU.FTZ.AND P1, PT, R177.reuse, -INF , PT ;  /* 0xff800000b100780b */ /* 0x040fe20003f3d000 */
[----:B------:R-:W-:-:S06]  /*a080*/  FMUL.FTZ R47, R177, R21 ;  /* 0x00000015b12f7220 */ /* 0x000fcc0000410000 */
[----:B------:R-:W-:Y:S01]  /*a090*/  MUFU.EX2 R35, R35 ;  /* 0x0000002300237308 */ /* 0x000fe20000000800 */
[----:B------:R-:W-:Y:S02]  /*a0a0*/  FSEL R47, R47, RZ, P1 ;  /* 0x000000ff2f2f7208 */ /* 0x000fe40000800000 */
[----:B------:R-:W-:Y:S02]  /*a0b0*/  ISETP.NE.AND P1, PT, R73, RZ, PT ;  /* 0x000000ff4900720c */ /* 0x000fe40003f25270 */
[----:B------:R-:W2:Y:S01]  /*a0c0*/  S2R R73, SR_TID.X ;  /* 0x0000000000497919 */ /* 0x000ea20000002100 */
[-CC-:B------:R-:W-:Y:S01]  /*a0d0*/  FFMA.FTZ R153, R12, R21.reuse, -R47.reuse ;  /* 0x000000150c997223 */ /* 0x180fe2000001082f */
[-CC-:B------:R-:W-:Y:S01]  /*a0e0*/  FFMA.FTZ R12, R3, R21.reuse, -R47.reuse ;  /* 0x00000015030c7223 */ /* 0x180fe2000001082f */
[-CC-:B------:R-:W-:Y:S01]  /*a0f0*/  FFMA.FTZ R155, R14, R21.reuse, -R47.reuse ;  /* 0x000000150e9b7223 */ /* 0x180fe2000001082f */
[-C--:B------:R-:W-:Y:S01]  /*a100*/  FFMA.FTZ R14, R24, R21.reuse, -R47 ;  /* 0x00000015180e7223 */ /* 0x080fe2000001082f */
[----:B0-----:R-:W-:Y:S01]  /*a110*/  FADD.FTZ R3, R152, R15 ;  /* 0x0000000f98037221 */ /* 0x001fe20000010000 */
[-CC-:B------:R-:W-:Y:S01]  /*a120*/  FFMA.FTZ R157, R26, R21.reuse, -R47.reuse ;  /* 0x000000151a9d7223 */ /* 0x180fe2000001082f */
[----:B------:R-:W-:Y:S01]  /*a130*/  MUFU.EX2 R153, R153 ;  /* 0x0000009900997308 */ /* 0x000fe20000000800 */
[-C--:B------:R-:W-:Y:S01]  /*a140*/  FFMA.FTZ R161, R34, R21.reuse, -R47 ;  /* 0x0000001522a17223 */ /* 0x080fe2000001082f */
[----:B-1----:R-:W-:Y:S01]  /*a150*/  FADD.FTZ R34, R154, R3 ;  /* 0x000000039a227221 */ /* 0x002fe20000010000 */
[-CC-:B------:R-:W-:Y:S01]  /*a160*/  FFMA.FTZ R24, R28, R21.reuse, -R47.reuse ;  /* 0x000000151c187223 */ /* 0x180fe2000001082f */
[-CC-:B------:R-:W-:Y:S01]  /*a170*/  FFMA.FTZ R159, R30, R21.reuse, -R47.reuse ;  /* 0x000000151e9f7223 */ /* 0x180fe2000001082f */
[-CC-:B------:R-:W-:Y:S01]  /*a180*/  FFMA.FTZ R28, R36, R21.reuse, -R47.reuse ;  /* 0x00000015241c7223 */ /* 0x180fe2000001082f */
[----:B------:R-:W-:Y:S01]  /*a190*/  FADD.FTZ R3, R27, R34 ;  /* 0x000000221b037221 */ /* 0x000fe20000010000 */
[-CC-:B------:R-:W-:Y:S01]  /*a1a0*/  FFMA.FTZ R26, R32, R21.reuse, -R47.reuse ;  /* 0x00000015201a7223 */ /* 0x180fe2000001082f */
[----:B------:R-:W0:Y:S01]  /*a1b0*/  MUFU.EX2 R12, R12 ;  /* 0x0000000c000c7308 */ /* 0x000e220000000800 */
[-C--:B------:R-:W-:Y:S01]  /*a1c0*/  FFMA.FTZ R163, R38, R21.reuse, -R47 ;  /* 0x0000001526a37223 */ /* 0x080fe2000001082f */
[----:B---3--:R-:W-:Y:S01]  /*a1d0*/  FADD.FTZ R36, R156, R3 ;  /* 0x000000039c247221 */ /* 0x008fe20000010000 */
[-CC-:B------:R-:W-:Y:S01]  /*a1e0*/  FFMA.FTZ R30, R40, R21.reuse, -R47.reuse ;  /* 0x00000015281e7223 */ /* 0x180fe2000001082f */
[-CC-:B------:R-:W-:Y:S01]  /*a1f0*/  FFMA.FTZ R165, R42, R21.reuse, -R47.reuse ;  /* 0x000000152aa57223 */ /* 0x180fe2000001082f */
[-CC-:B------:R-:W-:Y:S01]  /*a200*/  FFMA.FTZ R32, R44, R21.reuse, -R47.reuse ;  /* 0x000000152c207223 */ /* 0x180fe2000001082f */
[----:B----4-:R-:W-:Y:S01]  /*a210*/  FADD.FTZ R49, R29, R36 ;  /* 0x000000241d317221 */ /* 0x010fe20000010000 */
[-CC-:B------:R-:W-:Y:S01]  /*a220*/  FFMA.FTZ R167, R48, R21.reuse, -R47.reuse ;  /* 0x0000001530a77223 */ /* 0x180fe2000001082f */
[----:B------:R-:W1:Y:S01]  /*a230*/  MUFU.EX2 R155, R155 ;  /* 0x0000009b009b7308 */ /* 0x000e620000000800 */
[-C--:B------:R-:W-:Y:S01]  /*a240*/  FFMA.FTZ R56, R56, R21.reuse, -R47 ;  /* 0x0000001538387223 */ /* 0x080fe2000001082f */
[----:B------:R-:W-:Y:S01]  /*a250*/  FADD.FTZ R38, R158, R49 ;  /* 0x000000319e267221 */ /* 0x000fe20000010000 */
[-CC-:B------:R-:W-:Y:S01]  /*a260*/  FFMA.FTZ R60, R60, R21.reuse, -R47.reuse ;  /* 0x000000153c3c7223 */ /* 0x180fe2000001082f */
[-CC-:B------:R-:W-:Y:S01]  /*a270*/  FFMA.FTZ R62, R62, R21.reuse, -R47.reuse ;  /* 0x000000153e3e7223 */ /* 0x180fe2000001082f */
[----:B------:R-:W-:Y:S01]  /*a280*/  F2FP.BF16.F32.PACK_AB R152, R15, R152 ;  /* 0x000000980f98723e */ /* 0x000fe200000010ff */
[----:B------:R-:W-:Y:S01]  /*a290*/  FADD.FTZ R51, R31, R38 ;  /* 0x000000261f337221 */ /* 0x000fe20000010000 */
[-C--:B------:R-:W-:Y:S01]  /*a2a0*/  FFMA.FTZ R46, R46, R21.reuse, -R47 ;  /* 0x000000152e2e7223 */ /* 0x080fe2000001082f */
[----:B------:R-:W3:Y:S01]  /*a2b0*/  MUFU.EX2 R14, R14 ;  /* 0x0000000e000e7308 */ /* 0x000ee20000000800 */
[----:B0-----:R-:W-:Y:S01]  /*a2c0*/  FADD.FTZ R34, R153, R12 ;  /* 0x0000000c99227221 */ /* 0x001fe20000010000 */
[----:B------:R-:W-:Y:S01]  /*a2d0*/  FADD.FTZ R38, R160, R51 ;  /* 0x00000033a0267221 */ /* 0x000fe20000010000 */
[----:B--2---:R-:W-:Y:S01]  /*a2e0*/  SHF.R.U32.HI R73, RZ, 0x7, R73 ;  /* 0x00000007ff497819 */ /* 0x004fe20000011649 */
[-CC-:B------:R-:W-:Y:S01]  /*a2f0*/  FFMA.FTZ R50, R50, R21.reuse, -R47.reuse ;  /* 0x0000001532327223 */ /* 0x180fe2000001082f */
[-C--:B------:R-:W-:Y:S01]  /*a300*/  FFMA.FTZ R54, R54, R21.reuse, -R47 ;  /* 0x0000001536367223 */ /* 0x080fe2000001082f */
[----:B------:R-:W-:Y:S01]  /*a310*/  FADD.FTZ R51, R33, R38 ;  /* 0x0000002621337221 */ /* 0x000fe20000010000 */
[----:B------:R-:W-:Y:S01]  /*a320*/  IADD3 R194, -R73, 0xb, RZ ;  /* 0x0000000b49c27810 */ /* 0x000fe20007ffe1ff */
[----:B------:R-:W0:Y:S01]  /*a330*/  MUFU.EX2 R157, R157 ;  /* 0x0000009d009d7308 */ /* 0x000e220000000800 */
[----:B-1----:R-:W-:Y:S01]  /*a340*/  FADD.FTZ R3, R155, R34 ;  /* 0x000000229b037221 */ /* 0x002fe20000010000 */
[----:B------:R-:W-:Y:S01]  /*a350*/  FADD.FTZ R38, R162, R51 ;  /* 0x00000033a2267221 */ /* 0x000fe20000010000 */
[-CC-:B------:R-:W-:Y:S01]  /*a360*/  FFMA.FTZ R34, R52, R21.reuse, -R47.reuse ;  /* 0x0000001534227223 */ /* 0x180fe2000001082f */
[-CC-:B------:R-:W-:Y:S01]  /*a370*/  FFMA.FTZ R58, R58, R21.reuse, -R47.reuse ;  /* 0x000000153a3a7223 */ /* 0x180fe2000001082f */
[----:B------:R-:W-:Y:S01]  /*a380*/  FFMA.FTZ R47, R66, R21, -R47 ;  /* 0x00000015422f7223 */ /* 0x000fe2000001082f */
[----:B------:R-:W-:-:S02]  /*a390*/  F2FP.BF16.F32.PACK_AB R153, R12, R153 ;  /* 0x000000990c99723e */ /* 0x000fc400000010ff */
[----:B------:R-:W1:Y:S01]  /*a3a0*/  MUFU.EX2 R24, R24 ;  /* 0x0000001800187308 */ /* 0x000e620000000800 */
[----:B---3--:R-:W-:Y:S01]  /*a3b0*/  FADD.FTZ R36, R14, R3 ;  /* 0x000000030e247221 */ /* 0x008fe20000010000 */
[----:B------:R-:W-:Y:S01]  /*a3c0*/  @!P1 VIADD R3, R13, 0x22840 ;  /* 0x000228400d039836 */ /* 0x000fe20000000000 */
[----:B------:R-:W-:Y:S02]  /*a3d0*/  F2FP.BF16.F32.PACK_AB R154, R27, R154 ;  /* 0x0000009a1b9a723e */ /* 0x000fe400000010ff */
[----:B------:R-:W-:Y:S02]  /*a3e0*/  F2FP.BF16.F32.PACK_AB R156, R29, R156 ;  /* 0x0000009c1d9c723e */ /* 0x000fe400000010ff */
[----:B------:R-:W-:Y:S01]  /*a3f0*/  @!P1 PRMT R3, RZ, 0x654, R3 ;  /* 0x00000654ff039816 */ /* 0x000fe20000000003 */
[----:B------:R-:W2:Y:S01]  /*a400*/  MUFU.EX2 R159, R159 ;  /* 0x0000009f009f7308 */ /* 0x000ea20000000800 */
[----:B0-----:R-:W-:Y:S01]  /*a410*/  FADD.FTZ R49, R157, R36 ;  /* 0x000000249d317221 */ /* 0x001fe20000010000 */
[----:B------:R0:W-:Y:S06]  /*a420*/  BAR.ARV R194, 0x100 ;  /* 0x000400c20000751d */ /* 0x0001ec0000002000 */
[----:B------:R-:W3:Y:S01]  /*a430*/  MUFU.EX2 R26, R26 ;  /* 0x0000001a001a7308 */ /* 0x000ee20000000800 */
[----:B-1----:R-:W-:Y:S01]  /*a440*/  FADD.FTZ R36, R24, R49 ;  /* 0x0000003118247221 */ /* 0x002fe20000010000 */
[----:B------:R1:W-:Y:S01]  /*a450*/  @!P1 SYNCS.ARRIVE.TRANS64.RED.A1T0 RZ, [R3+URZ], RZ ;  /* 0x000000ff03ff99a7 */ /* 0x0003e2000810043f */
[----:B------:R-:W-:-:S02]  /*a460*/  F2FP.BF16.F32.PACK_AB R158, R31, R158 ;  /* 0x0000009e1f9e723e */ /* 0x000fc400000010ff */
[----:B------:R-:W-:Y:S02]  /*a470*/  F2FP.BF16.F32.PACK_AB R160, R33, R160 ;  /* 0x000000a021a0723e */ /* 0x000fe400000010ff */
[----:B------:R-:W-:Y:S01]  /*a480*/  F2FP.BF16.F32.PACK_AB R162, R35, R162 ;  /* 0x000000a223a2723e */ /* 0x000fe200000010ff */
[----:B------:R-:W1:Y:S01]  /*a490*/  MUFU.EX2 R161, R161 ;  /* 0x000000a100a17308 */ /* 0x000e620000000800 */
[----:B--2---:R-:W-:Y:S01]  /*a4a0*/  FADD.FTZ R49, R159, R36 ;  /* 0x000000249f317221 */ /* 0x004fe20000010000 */
[----:B------:R-:W-:Y:S02]  /*a4b0*/  F2FP.BF16.F32.PACK_AB R155, R14, R155 ;  /* 0x0000009b0e9b723e */ /* 0x000fe400000010ff */
[----:B------:R-:W-:-:S04]  /*a4c0*/  F2FP.BF16.F32.PACK_AB R157, R24, R157 ;  /* 0x0000009d189d723e */ /* 0x000fc800000010ff */
[----:B------:R-:W2:Y:S01]  /*a4d0*/  MUFU.EX2 R164, R164 ;  /* 0x000000a400a47308 */ /* 0x000ea20000000800 */
[C---:B---3--:R-:W-:Y:S01]  /*a4e0*/  FADD.FTZ R36, R26.reuse, R49 ;  /* 0x000000311a247221 */ /* 0x048fe20000010000 */
[----:B------:R-:W-:Y:S01]  /*a4f0*/  FADD.FTZ R49, R35, R38 ;  /* 0x0000002623317221 */ /* 0x000fe20000010000 */
[----:B------:R-:W-:-:S05]  /*a500*/  F2FP.BF16.F32.PACK_AB R159, R26, R159 ;  /* 0x0000009f1a9f723e */ /* 0x000fca00000010ff */
[----:B------:R-:W3:Y:S01]  /*a510*/  MUFU.EX2 R28, R28 ;  /* 0x0000001c001c7308 */ /* 0x000ee20000000800 */
[----:B-1----:R-:W-:-:S07]  /*a520*/  FADD.FTZ R3, R161, R36 ;  /* 0x00000024a1037221 */ /* 0x002fce0000010000 */
[----:B------:R-:W1:Y:S01]  /*a530*/  MUFU.EX2 R37, R37 ;  /* 0x0000002500257308 */ /* 0x000e620000000800 */
[----:B--2---:R-:W-:-:S07]  /*a540*/  FADD.FTZ R38, R164, R49 ;  /* 0x00000031a4267221 */ /* 0x004fce0000010000 */
[----:B------:R-:W2:Y:S01]  /*a550*/  MUFU.EX2 R163, R163 ;  /* 0x000000a300a37308 */ /* 0x000ea20000000800 */
[C---:B---3--:R-:W-:Y:S01]  /*a560*/  FADD.FTZ R36, R28.reuse, R3 ;  /* 0x000000031c247221 */ /* 0x048fe20000010000 */
[----:B------:R-:W-:-:S06]  /*a570*/  F2FP.BF16.F32.PACK_AB R161, R28, R161 ;  /* 0x000000a11ca1723e */ /* 0x000fcc00000010ff */
[----:B------:R-:W3:Y:S01]  /*a580*/  MUFU.EX2 R166, R166 ;  /* 0x000000a600a67308 */ /* 0x000ee20000000800 */
[C---:B-1----:R-:W-:Y:S01]  /*a590*/  FADD.FTZ R49, R37.reuse, R38 ;  /* 0x0000002625317221 */ /* 0x042fe20000010000 */
[----:B------:R-:W-:-:S06]  /*a5a0*/  F2FP.BF16.F32.PACK_AB R164, R37, R164 ;  /* 0x000000a425a4723e */ /* 0x000fcc00000010ff */
[----:B------:R-:W1:Y:S01]  /*a5b0*/  MUFU.EX2 R30, R30 ;  /* 0x0000001e001e7308 */ /* 0x000e620000000800 */
[----:B--2---:R-:W-:-:S07]  /*a5c0*/  FADD.FTZ R3, R163, R36 ;  /* 0x00000024a3037221 */ /* 0x004fce0000010000 */
[----:B------:R-:W2:Y:S01]  /*a5d0*/  MUFU.EX2 R39, R39 ;  /* 0x0000002700277308 */ /* 0x000ea20000000800 */
[----:B---3--:R-:W-:-:S07]  /*a5e0*/  FADD.FTZ R38, R166, R49 ;  /* 0x00000031a6267221 */ /* 0x008fce0000010000 */
[----:B------:R-:W3:Y:S01]  /*a5f0*/  MUFU.EX2 R165, R165 ;  /* 0x000000a500a57308 */ /* 0x000ee20000000800 */
[C---:B-1----:R-:W-:Y:S01]  /*a600*/  FADD.FTZ R36, R30.reuse, R3 ;  /* 0x000000031e247221 */ /* 0x042fe20000010000 */
[----:B------:R-:W-:-:S06]  /*a610*/  F2FP.BF16.F32.PACK_AB R163, R30, R163 ;  /* 0x000000a31ea3723e */ /* 0x000fcc00000010ff */
[----:B------:R-:W1:Y:S01]  /*a620*/  MUFU.EX2 R168, R168 ;  /* 0x000000a800a87308 */ /* 0x000e620000000800 */
[C---:B--2---:R-:W-:Y:S01]  /*a630*/  FADD.FTZ R49, R39.reuse, R38 ;  /* 0x0000002627317221 */ /* 0x044fe20000010000 */
[----:B------:R-:W-:-:S06]  /*a640*/  F2FP.BF16.F32.PACK_AB R166, R39, R166 ;  /* 0x000000a627a6723e */ /* 0x000fcc00000010ff */
[----:B------:R-:W2:Y:S01]  /*a650*/  MUFU.EX2 R32, R32 ;  /* 0x0000002000207308 */ /* 0x000ea20000000800 */
[----:B---3--:R-:W-:-:S07]  /*a660*/  FADD.FTZ R3, R165, R36 ;  /* 0x00000024a5037221 */ /* 0x008fce0000010000 */
[----:B------:R-:W3:Y:S01]  /*a670*/  MUFU.EX2 R41, R41 ;  /* 0x0000002900297308 */ /* 0x000ee20000000800 */
[----:B-1----:R-:W-:-:S07]  /*a680*/  FADD.FTZ R38, R168, R49 ;  /* 0x00000031a8267221 */ /* 0x002fce0000010000 */
[----:B------:R-:W1:Y:S01]  /*a690*/  MUFU.EX2 R167, R167 ;  /* 0x000000a700a77308 */ /* 0x000e620000000800 */
[C---:B--2---:R-:W-:Y:S01]  /*a6a0*/  FADD.FTZ R36, R32.reuse, R3 ;  /* 0x0000000320247221 */ /* 0x044fe20000010000 */
[----:B------:R-:W-:-:S06]  /*a6b0*/  F2FP.BF16.F32.PACK_AB R165, R32, R165 ;  /* 0x000000a520a5723e */ /* 0x000fcc00000010ff */
[----:B------:R-:W2:Y:S01]  /*a6c0*/  MUFU.EX2 R170, R170 ;  /* 0x000000aa00aa7308 */ /* 0x000ea20000000800 */
[C---:B---3--:R-:W-:Y:S01]  /*a6d0*/  FADD.FTZ R15, R41.reuse, R38 ;  /* 0x00000026290f7221 */ /* 0x048fe20000010000 */
[----:B------:R-:W-:-:S06]  /*a6e0*/  F2FP.BF16.F32.PACK_AB R168, R41, R168 ;  /* 0x000000a829a8723e */ /* 0x000fcc00000010ff */
        /* <DEDUP_REMOVED lines=28> */
[----:B---3--:R-:W-:-:S07]  /*a8b0*/  FADD.FTZ R12, R50, R15 ;  /* 0x0000000f320c7221 */ /* 0x008fce0000010000 */
[----:B------:R-:W3:Y:S01]  /*a8c0*/  MUFU.EX2 R25, R25 ;  /* 0x0000001900197308 */ /* 0x000ee20000000800 */
[C---:B-1----:R-:W-:Y:S01]  /*a8d0*/  FADD.FTZ R15, R173.reuse, R12 ;  /* 0x0000000cad0f7221 */ /* 0x042fe20000010000 */
[----:B------:R-:W-:-:S06]  /*a8e0*/  F2FP.BF16.F32.PACK_AB R173, R173, R50 ;  /* 0x00000032adad723e */ /* 0x000fcc00000010ff */
[----:B------:R-:W1:Y:S01]  /*a8f0*/  MUFU.EX2 R47, R47 ;  /* 0x0000002f002f7308 */ /* 0x000e620000000800 */
[----:B--2---:R-:W-:Y:S01]  /*a900*/  FADD.FTZ R12, R58, R15 ;  /* 0x0000000f3a0c7221 */ /* 0x004fe20000010000 */
[C---:B---3--:R-:W-:Y:S01]  /*a910*/  FADD.FTZ R3, R25.reuse, R38 ;  /* 0x0000002619037221 */ /* 0x048fe20000010000 */
[----:B------:R-:W-:Y:S02]  /*a920*/  F2FP.BF16.F32.PACK_AB R174, R25, R174 ;  /* 0x000000ae19ae723e */ /* 0x000fe400000010ff */
[C---:B-1----:R-:W-:Y:S01]  /*a930*/  FADD.FTZ R12, R47.reuse, R12 ;  /* 0x0000000c2f0c7221 */ /* 0x042fe20000010000 */
[----:B------:R-:W-:Y:S01]  /*a940*/  F2FP.BF16.F32.PACK_AB R175, R47, R58 ;  /* 0x0000003a2faf723e */ /* 0x000fe200000010ff */
[----:B0-----:R-:W-:Y:S06]  /*a950*/  @!P0 BRA `(.L_x_704) ;  /* 0x0000000000048947 */ /* 0x001fec0003800000 */
[----:B------:R-:W-:Y:S01]  /*a960*/  BPT.TRAP 0x1 ;  /* 0x000000040000795c */ /* 0x000fe20000300000 */
.L_x_704:
[----:B------:R0:W1:Y:S01]  /*a970*/  SYNCS.PHASECHK.TRANS64.TRYWAIT P2, [R13+URZ+0x22850], R72 ;  /* 0x022850480d0075a7 */ /* 0x000062000804017f */
[----:B------:R-:W-:Y:S05]  /*a980*/  @!P0 BRA `(.L_x_705) ;  /* 0x0000000000048947 */ /* 0x000fea0003800000 */
[----:B------:R-:W-:Y:S01]  /*a990*/  BPT.TRAP 0x1 ;  /* 0x000000040000795c */ /* 0x000fe20000300000 */
.L_x_705:
[----:B------:R-:W-:Y:S04]  /*a9a0*/  BSSY B0, `(.L_x_706) ;  /* 0x0000004000007945 */ /* 0x000fe80003800000 */
[----:B-1----:R-:W-:Y:S05]  /*a9b0*/  @P2 BRA `(.L_x_707) ;  /* 0x0000000000082947 */ /* 0x002fea0003800000 */
[----:B------:R-:W1:Y:S02]  /*a9c0*/  SYNCS.PHASECHK.TRANS64.TRYWAIT P2, [R13+URZ+0x22850], R72 ;  /* 0x022850480d0075a7 */ /* 0x000e64000804017f */
[----:B-1----:R-:W-:Y:S05]  /*a9d0*/  @!P2 BRA `(.L_x_708) ;  /* 0x000001040000a947 */ /* 0x002fea0003800000 */
.L_x_707:
[----:B------:R-:W-:Y:S05]  /*a9e0*/  BSYNC B0 ;  /* 0x0000000000007941 */ /* 0x000fea0003800000 */
.L_x_706:
[----:B------:R-:W-:Y:S05]  /*a9f0*/  WARPSYNC.ALL ;  /* 0x0000000000007948 */ /* 0x000fea0003800000 */
[----:B------:R-:W-:Y:S01]  /*aa00*/  R2UR UR4, R19 ;  /* 0x00000000130472ca */ /* 0x000fe200000e0000 */
[----:B------:R2:W-:Y:S01]  /*aa10*/  BAR.SYNC.DEFER_BLOCKING R20, 0x100 ;  /* 0x000400140000751d */ /* 0x0005e20000010000 */
[----:B------:R-:W-:Y:S02]  /*aa20*/  IMAD.MOV.U32 R15, RZ, RZ, 0xc00 ;  /* 0x00000c00ff0f7424 */ /* 0x000fe400078e00ff */
[----:B------:R-:W-:Y:S02]  /*aa30*/  IMAD.MOV.U32 R27, RZ, RZ, 0x40000040 ;  /* 0x40000040ff1b7424 */ /* 0x000fe400078e00ff */
[----:B------:R-:W-:Y:S01]  /*aa40*/  IMAD.MOV.U32 R25, RZ, RZ, 0x40000040 ;  /* 0x40000040ff197424 */ /* 0x000fe200078e00ff */
[----:B------:R-:W-:Y:S01]  /*aa50*/  ULDC UR47, c[0x0][0x9d8] ;  /* 0x00027600002f7ab9 */ /* 0x000fe20000000800 */
[----:B------:R-:W-:Y:S01]  /*aa60*/  IMAD.MOV.U32 R29, RZ, RZ, 0x40000040 ;  /* 0x40000040ff1d7424 */ /* 0x000fe200078e00ff */
[----:B------:R-:W-:Y:S01]  /*aa70*/  R2UR UR11, R27 ;  /* 0x000000001b0b72ca */ /* 0x000fe200000e0000 */
[----:B01----:R-:W-:Y:S01]  /*aa80*/  @!P1 VIADD R13, R13, 0x22860 ;  /* 0x000228600d0d9836 */ /* 0x003fe20000000000 */
[----:B------:R-:W-:Y:S01]  /*aa90*/  R2UR UR15, R25 ;  /* 0x00000000190f72ca */ /* 0x000fe200000e0000 */
[----:B------:R-:W-:Y:S01]  /*aaa0*/  ULDC UR46, c[0x0][0x988] ;  /* 0x00026200002e7ab9 */ /* 0x000fe20000000800 */
[----:B------:R-:W-:Y:S01]  /*aab0*/  UIADD3 UR4, UR4, 0x400, URZ ;  /* 0x0000040004047890 */ /* 0x000fe2000fffe03f */
[----:B------:R-:W-:-:S02]  /*aac0*/  R2UR UR19, R27 ;  /* 0x000000001b1372ca */ /* 0x000fc400000e0000 */
[----:B------:R-:W-:Y:S01]  /*aad0*/  R2UR UR23, R29 ;  /* 0x000000001d1772ca */ /* 0x000fe200000e0000 */
[----:B------:R-:W-:Y:S01]  /*aae0*/  USHF.R.U32.HI UR4, URZ, 0x4, UR4 ;  /* 0x000000043f047899 */ /* 0x000fe20008011604 */
[----:B------:R-:W-:-:S03]  /*aaf0*/  @!P1 PRMT R13, RZ, 0x654, R13 ;  /* 0x00000654ff0d9816 */ /* 0x000fc6000000000d */
[----:B------:R-:W-:-:S04]  /*ab00*/  ULOP3.LUT UR4, UR4, 0x3fff, URZ, 0xc0, !UPT ;  /* 0x00003fff04047892 */ /* 0x000fc8000f8ec03f */
[----:B------:R-:W-:-:S06]  /*ab10*/  ULOP3.LUT UR37, UR4, 0x3000000, URZ, 0xfc, !UPT ;  /* 0x0300000004257892 */ /* 0x000fcc000f8efc3f */
[----:B------:R-:W-:Y:S02]  /*ab20*/  IMAD R14, R200, R15, UR37 ;  /* 0x00000025c80e7e24 */ /* 0x000fe4000f8e020f */
[----:B------:R-:W-:Y:S02]  /*ab30*/  IMAD.MOV.U32 R15, RZ, RZ, 0x40000040 ;  /* 0x40000040ff0f7424 */ /* 0x000fe400078e00ff */
[C---:B------:R-:W-:Y:S01]  /*ab40*/  VIADD R26, R14.reuse, 0x80 ;  /* 0x000000800e1a7836 */ /* 0x040fe20000000000 */
[C---:B------:R-:W-:Y:S01]  /*ab50*/  R2UR UR6, R14.reuse ;  /* 0x000000000e0672ca */ /* 0x040fe200000e0000 */
[C---:B------:R-:W-:Y:S01]  /*ab60*/  VIADD R24, R14.reuse, 0x100 ;  /* 0x000001000e187836 */ /* 0x040fe20000000000 */
[----:B------:R-:W-:Y:S01]  /*ab70*/  R2UR UR7, R15 ;  /* 0x000000000f0772ca */ /* 0x000fe200000e0000 */
[----:B------:R-:W-:Y:S01]  /*ab80*/  VIADD R28, R14, 0x200 ;  /* 0x000002000e1c7836 */ /* 0x000fe20000000000 */
[----:B------:R-:W-:Y:S01]  /*ab90*/  R2UR UR10, R26 ;  /* 0x000000001a0a72ca */ /* 0x000fe200000e0000 */
[----:B------:R-:W-:Y:S01]  /*aba0*/  VIADD R26, R14, 0x180 ;  /* 0x000001800e1a7836 */ /* 0x000fe20000000000 */
[----:B------:R-:W-:Y:S01]  /*abb0*/  R2UR UR14, R24 ;  /* 0x00000000180e72ca */ /* 0x000fe200000e0000 */
[----:B------:R-:W-:Y:S01]  /*abc0*/  VIADD R14, R14, 0x280 ;  /* 0x000002800e0e7836 */ /* 0x000fe20000000000 */
[----:B------:R-:W-:-:S02]  /*abd0*/  R2UR UR22, R28 ;  /* 0x000000001c1672ca */ /* 0x000fc400000e0000 */
[----:B------:R-:W-:Y:S02]  /*abe0*/  R2UR UR18, R26 ;  /* 0x000000001a1272ca */ /* 0x000fe400000e0000 */
[----:B------:R-:W-:Y:S01]  /*abf0*/  WARPGROUP.ARRIVE ;  /* 0x00000000000079c5 */ /* 0x000fe20000000000 */
[----:B------:R-:W-:Y:S02]  /*ac00*/  R2UR UR26, R14 ;  /* 0x000000000e1a72ca */ /* 0x000fe400000e0000 */
[----:B------:R-:W-:-:S03]  /*ac10*/  R2UR UR27, R15 ;  /* 0x000000000f1b72ca */ /* 0x000fc600000e0000 */
[----:B------:R-:W-:Y:S03]  /*ac20*/  HGMMA.64x256x16.F32.BF16 R24, R152, gdesc[UR4].tnspB, RZ, !UPT, gsb0 ;  /* 0x43e0000498187df0 */ /* 0x000fe6000c0018ff */
[----:B------:R-:W-:Y:S02]  /*ac30*/  WARPGROUP.DEPBAR.LE gsb0, 0x0 ;  /* 0x00008000000079c5 */ /* 0x000fe40000010000 */
[----:B------:R-:W-:-:S15]  /*ac40*/  WARPGROUP.ARRIVE ;  /* 0x00000000000079c5 */ /* 0x000fde0000000000 */
[----:B------:R-:W-:-:S08]  /*ac50*/  NOP ;  /* 0x0000000000007918 */ /* 0x000fd00000000000 */
[----:B------:R-:W-:Y:S03]  /*ac60*/  HGMMA.64x256x16.F32.BF16 R24, R156, gdesc[UR8].tnspB, R24, gsb0 ;  /* 0x43e000089c187df0 */ /* 0x000fe60008001818 */
        /* <DEDUP_REMOVED lines=17> */
[----:B------:R0:W-:Y:S02]  /*ad80*/  @!P1 SYNCS.ARRIVE.TRANS64.RED.A1T0 RZ, [R13+URZ], RZ ;  /* 0x000000ff0dff99a7 */ /* 0x0001e4000810043f */
[----:B0-----:R-:W-:-:S05]  /*ad90*/  VIADD R13, R178, 0xfffffffe ;  /* 0xfffffffeb20d7836 */ /* 0x001fca0000000000 */
[----:B------:R-:W-:-:S13]  /*ada0*/  ISETP.GE.AND P2, PT, R13, R207, PT ;  /* 0x000000cf0d00720c */ /* 0x000fda0003f46270 */
[----:B--2---:R-:W-:Y:S05]  /*adb0*/  @!P2 BRA `(.L_x_709) ;  /* 0x000000240034a947 */ /* 0x004fea0003800000 */
[----:B------:R-:W-:Y:S02]  /*adc0*/  IMAD.MOV.U32 R20, RZ, RZ, R177 ;  /* 0x000000ffff147224 */ /* 0x000fe400078e00b1 */
[----:B------:R-:W-:-:S07]  /*add0*/  IMAD.MOV.U32 R221, RZ, RZ, R176 ;  /* 0x000000ffffdd7224 */ /* 0x000fce00078e00b0 */
.L_x_719:
[----:B------:R-:W-:Y:S01]  /*ade0*/  VIADD R200, R200, 0x1 ;  /* 0x00000001c8c87836 */ /* 0x000fe20000000000 */
[----:B------:R-:W-:Y:S05]  /*adf0*/  YIELD ;  /* 0x0000000000007946 */ /* 0x000fea0003800000 */
[----:B------:R-:W-:Y:S02]  /*ae00*/  ISETP.NE.AND P3, PT, R200, 0x2, PT ;  /* 0x00000002c800780c */ /* 0x000fe40003f65270 */
[C---:B------:R-:W-:Y:S01]  /*ae10*/  ISETP.GT.AND P2, PT, R13.reuse, R207, PT ;  /* 0x000000cf0d00720c */ /* 0x040fe20003f44270 */
[----:B------:R-:W-:Y:S01]  /*ae20*/  VIADD R13, R13, 0xffffffff ;  /* 0xffffffff0d0d7836 */ /* 0x000fe20000000000 */
[----:B0-----:R-:W-:-:S02]  /*ae30*/  SEL R14, RZ, 0x1, P3 ;  /* 0x00000001ff0e7807 */ /* 0x001fc40001800000 */
[----:B------:R-:W-:Y:S02]  /*ae40*/  SEL R200, R200, RZ, P3 ;  /* 0x000000ffc8c87207 */ /* 0x000fe40001800000 */
[----:B------:R-:W-:Y:S01]  /*ae50*/  LOP3.LUT R204, R204, R14, RZ, 0x3c, !PT ;  /* 0x0000000ecccc7212 */ /* 0x000fe200078e3cff */
[----:B------:R-:W-:Y:S06]  /*ae60*/  @!P0 BRA `(.L_x_710) ;  /* 0x0000000000048947 */ /* 0x000fec0003800000 */
[----:B------:R-:W-:Y:S01]  /*ae70*/  BPT.TRAP 0x1 ;  /* 0x000000040000795c */ /* 0x000fe20000300000 */
.L_x_710:
[----:B------:R-:W-:Y:S01]  /*ae80*/  IMAD R14, R200, 0x8, R19 ;  /* 0x00000008c80e7824 */ /* 0x000fe200078e0213 */
[----:B------:R-:W-:-:S04]  /*ae90*/  SHF.L.U32 R15, R204, 0x1f, RZ ;  /* 0x0000001fcc0f7819 */ /* 0x000fc800000006ff */
[----:B------:R0:W1:Y:S01]  /*aea0*/  SYNCS.PHASECHK.TRANS64.TRYWAIT P3, [R14+URZ+0x22830], R15 ;  /* 0x0228300f0e0075a7 */ /* 0x000062000806017f */
[----:B------:R-:W-:Y:S05]  /*aeb0*/  @!P0 BRA `(.L_x_711) ;  /* 0x0000000000048947 */ /* 0x000fea0003800000 */
[----:B------:R-:W-:Y:S01]  /*aec0*/  BPT.TRAP 0x1 ;  /* 0x000000040000795c */ /* 0x000fe20000300000 */
.L_x_711:
[----:B------:R-:W-:Y:S02]  /*aed0*/  IMAD R156, R200, 0x300, R0 ;  /* 0x00000300c89c7824 */ /* 0x000fe400078e0200 */
[----:B------:R-:W-:Y:S01]  /*aee0*/  IMAD.MOV.U32 R157, RZ, RZ, 0x40000040 ;  /* 0x40000040ff9d7424 */ /* 0x000fe200078e00ff */
[----:B-1----:R-:W-:Y:S06]  /*aef0*/  @P3 BRA `(.L_x_712) ;  /* 0x0000000000083947 */ /* 0x002fec0003800000 */
[----:B------:R-:W1:Y:S02]  /*af00*/  SYNCS.PHASECHK.TRANS64.TRYWAIT P3, [R14+URZ+0x22830], R15 ;  /* 0x0228300f0e0075a7 */ /* 0x000e64000806017f */
[----:B-1----:R-:W-:Y:S05]  /*af10*/  @!P3 BRA `(.L_x_713) ;  /* 0x000000fc00c4b947 */ /* 0x002fea0003800000 */
.L_x_712:
[----:B------:R-:W-:Y:S05]  /*af20*/  WARPSYNC.ALL ;  /* 0x0000000000007948 */ /* 0x000fea0003800000 */
[C---:B------:R-:W-:Y:S01]  /*af30*/  R2UR UR6, R156.reuse ;  /* 0x000000009c0672ca */ /* 0x040fe200000e0000 */
[C---:B------:R-:W-:Y:S01]  /*af40*/  VIADD R154, R156.reuse, 0x2 ;  /* 0x000000029c9a7836 */ /* 0x040fe20000000000 */
[----:B------:R-:W-:Y:S01]  /*af50*/  R2UR UR7, R157 ;  /* 0x000000009d0772ca */ /* 0x000fe200000e0000 */
[----:B------:R-:W-:Y:S01]  /*af60*/  VIADD R152, R156, 0x4 ;  /* 0x000000049c987836 */ /* 0x000fe20000000000 */
[----:B------:R-:W-:Y:S01]  /*af70*/  R2UR UR4, R4 ;  /* 0x00000000040472ca */ /* 0x000fe200000e0000 */
[----:B------:R-:W-:Y:S01]  /*af80*/  VIADD R156, R156, 0x6 ;  /* 0x000000069c9c7836 */ /* 0x000fe20000000000 */
[----:B------:R-:W-:Y:S01]  /*af90*/  R2UR UR5, R5 ;  /* 0x00000000050572ca */ /* 0x000fe200000e0000 */
[----:B------:R-:W-:Y:S01]  /*afa0*/  IMAD.MOV.U32 R155, RZ, RZ, 0x40000040 ;  /* 0x40000040ff9b7424 */ /* 0x000fe200078e00ff */
[----:B------:R-:W-:Y:S01]  /*afb0*/  R2UR UR10, R154 ;  /* 0x000000009a0a72ca */ /* 0x000fe200000e0000 */
[----:B------:R-:W-:Y:S01]  /*afc0*/  IMAD.MOV.U32 R153, RZ, RZ, 0x40000040 ;  /* 0x40000040ff997424 */ /* 0x000fe200078e00ff */
[----:B------:R-:W-:Y:S01]  /*afd0*/  R2UR UR14, R152 ;  /* 0x00000000980e72ca */ /* 0x000fe200000e0000 */
[----:B------:R-:W-:Y:S01]  /*afe0*/  IMAD.MOV.U32 R157, RZ, RZ, 0x40000040 ;  /* 0x40000040ff9d7424 */ /* 0x000fe200078e00ff */
[----:B------:R-:W-:-:S02]  /*aff0*/  R2UR UR11, R155 ;  /* 0x000000009b0b72ca */ /* 0x000fc400000e0000 */
[----:B------:R-:W-:Y:S02]  /*b000*/  R2UR UR15, R153 ;  /* 0x00000000990f72ca */ /* 0x000fe400000e0000 */
[----:B------:R-:W-:Y:S02]  /*b010*/  R2UR UR18, R156 ;  /* 0x000000009c1272ca */ /* 0x000fe400000e0000 */
[----:B------:R-:W-:Y:S02]  /*b020*/  R2UR UR19, R157 ;  /* 0x000000009d1372ca */ /* 0x000fe400000e0000 */
[----:B------:R-:W-:Y:S01]  /*b030*/  WARPGROUP.ARRIVE ;  /* 0x00000000000079c5 */ /* 0x000fe20000000000 */
[----:B------:R-:W-:Y:S02]  /*b040*/  R2UR UR8, R10 ;  /* 0x000000000a0872ca */ /* 0x000fe400000e0000 */
[----:B------:R-:W-:Y:S02]  /*b050*/  R2UR UR9, R11 ;  /* 0x000000000b0972ca */ /* 0x000fe400000e0000 */
[----:B------:R-:W-:Y:S01]  /*b060*/  R2UR UR12, R8 ;  /* 0x00000000080c72ca */ /* 0x000fe200000e0000 */
[----:B------:R-:W-:Y:S01]  /*b070*/  HGMMA.64x96x16.F32.BF16 R152, gdesc[UR4], RZ, !UPT, gsb0 ;  /* 0x01600000049879f0 */ /* 0x000fe2000c0018ff */
[----:B------:R-:W-:-:S02]  /*b080*/  R2UR UR13, R9 ;  /* 0x00000000090d72ca */ /* 0x000fc400000e0000 */
[----:B------:R-:W-:Y:S02]  /*b090*/  R2UR UR16, R6 ;  /* 0x00000000061072ca */ /* 0x000fe400000e0000 */
[----:B------:R-:W-:Y:S01]  /*b0a0*/  R2UR UR17, R7 ;  /* 0x00000000071172ca */ /* 0x000fe200000e0000 */
        /* <DEDUP_REMOVED lines=25> */
[----:B------:R-:W-:Y:S01]  /*b240*/  FMUL.FTZ R177, R177, UR47 ;  /* 0x0000002fb1b17c20 */ /* 0x000fe20008410000 */
[----:B------:R-:W-:Y:S01]  /*b250*/  FMUL.FTZ R180, R180, UR47 ;  /* 0x0000002fb4b47c20 */ /* 0x000fe20008410000 */
[----:B------:R-:W-:Y:S01]  /*b260*/  FMUL.FTZ R181, R181, UR47 ;  /* 0x0000002fb5b57c20 */ /* 0x000fe20008410000 */
[----:B------:R-:W-:Y:S01]  /*b270*/  FMUL.FTZ R184, R184, UR47 ;  /* 0x0000002fb8b87c20 */ /* 0x000fe20008410000 */
[----:B------:R-:W-:Y:S01]  /*b280*/  FMUL.FTZ R185, R185, UR47 ;  /* 0x0000002fb9b97c20 */ /* 0x000fe20008410000 */
[----:B------:R-:W-:Y:S01]  /*b290*/  FMUL.FTZ R188, R188, UR47 ;  /* 0x0000002fbcbc7c20 */ /* 0x000fe20008410000 */
[----:B------:R-:W-:Y:S01]  /*b2a0*/  FMUL.FTZ R189, R189, UR47 ;  /* 0x0000002fbdbd7c20 */ /* 0x000fe20008410000 */
[----:B------:R-:W4:Y:S01]  /*b2b0*/  MUFU.TANH R156, R156 ;  /* 0x0000009c009c7308 */ /* 0x000f220000002400 */
        /* <DEDUP_REMOVED lines=11> */
[----:B------:R-:W-:Y:S01]  /*b370*/  FMUL.FTZ R162, R162, UR47 ;  /* 0x0000002fa2a27c20 */ /* 0x000fe20008410000 */
[----:B------:R-:W-:Y:S01]  /*b380*/  FMUL.FTZ R163, R163, UR47 ;  /* 0x0000002fa3a37c20 */ /* 0x000fe20008410000 */
[----:B------:R-:W-:Y:S01]  /*b390*/  FMUL.FTZ R166, R166, UR47 ;  /* 0x0000002fa6a67c20 */ /* 0x000fe20008410000 */
[----:B------:R-:W-:Y:S01]  /*b3a0*/  FMUL.FTZ R167, R167, UR47 ;  /* 0x0000002fa7a77c20 */ /* 0x000fe20008410000 */
[----:B------:R-:W3:Y:S01]  /*b3b0*/  MUFU.TANH R160, R160 ;  /* 0x000000a000a07308 */ /* 0x000ee20000002400 */
[----:B----4-:R-:W-:Y:S01]  /*b3c0*/  FMNMX.FTZ R21, R156, R21, !PT ;  /* 0x000000159c157209 */ /* 0x010fe20007810000 */
        /* <DEDUP_REMOVED lines=10> */
[----:B------:R-:W-:-:S04]  /*b470*/  FMUL.FTZ R199, R199, UR47 ;  /* 0x0000002fc7c77c20 */ /* 0x000fc80008410000 */
[----:B------:R-:W2:Y:S01]  /*b480*/  MUFU.TANH R164, R164 ;  /* 0x000000a400a47308 */ /* 0x000ea20000002400 */
[----:B---3--:R-:W-:-:S07]  /*b490*/  FMNMX.FTZ R21, R160, R21, !PT ;  /* 0x00000015a0157209 */ /* 0x008fce0007810000 */
[----:B------:R-:W3:Y:S01]  /*b4a0*/  MUFU.TANH R165, R165 ;  /* 0x000000a500a57308 */ /* 0x000ee20000002400 */
[----:B----4-:R-:W-:-:S07]  /*b4b0*/  FMNMX.FTZ R21, R161, R21, !PT ;  /* 0x00000015a1157209 */ /* 0x010fce0007810000 */
[----:B------:R-:W4:Y:S01]  /*b4c0*/  MUFU.TANH R168, R168 ;  /* 0x000000a800a87308 */ /* 0x000f220000002400 */
[----:B--2---:R-:W-:-:S07]  /*b4d0*/  FMNMX.FTZ R21, R164, R21, !PT ;  /* 0x00000015a4157209 */ /* 0x004fce0007810000 */
        /* <DEDUP_REMOVED lines=30> */
[----:B------:R-:W-:Y:S01]  /*b6c0*/  MUFU.TANH R196, R196 ;  /* 0x000000c400c47308 */ /* 0x000fe20000002400 */
[----:B---3--:R-:W-:-:S07]  /*b6d0*/  FMNMX.FTZ R21, R223, R21, !PT ;  /* 0x00000015df157209 */ /* 0x008fce0007810000 */
[----:B------:R-:W-:Y:S01]  /*b6e0*/  MUFU.TANH R155, R155 ;  /* 0x0000009b009b7308 */ /* 0x000fe20000002400 */
[----:B----4-:R-:W-:-:S05]  /*b6f0*/  FMNMX.FTZ R176, R197, R21, !PT ;  /* 0x00000015c5b07209 */ /* 0x010fca0007810000 */
[----:B------:R-:W2:Y:S02]  /*b700*/  SHFL.BFLY PT, R21, R176, 0x2, 0x1f ;  /* 0x0c401f00b0157f89 */ /* 0x000ea400000e0000 */
[----:B------:R-:W-:Y:S08]  /*b710*/  MUFU.TANH R158, R158 ;  /* 0x0000009e009e7308 */ /* 0x000ff00000002400 */
[----:B------:R-:W-:Y:S08]  /*b720*/  MUFU.TANH R159, R159 ;  /* 0x0000009f009f7308 */ /* 0x000ff00000002400 */
[----:B------:R-:W-:Y:S01]  /*b730*/  MUFU.TANH R162, R162 ;  /* 0x000000a200a27308 */ /* 0x000fe20000002400 */
[----:B--2---:R-:W-:-:S07]  /*b740*/  FMNMX.FTZ R176, R176, R21, !PT ;  /* 0x00000015b0b07209 */ /* 0x004fce0007810000 */
[----:B------:R-:W-:Y:S01]  /*b750*/  MUFU.TANH R163, R163 ;  /* 0x000000a300a37308 */ /* 0x000fe20000002400 */
[----:B------:R-:W2:Y:S07]  /*b760*/  SHFL.BFLY PT, R21, R176, 0x1, 0x1f ;  /* 0x0c201f00b0157f89 */ /* 0x000eae00000e0000 */
[----:B------:R-:W-:Y:S08]  /*b770*/  MUFU.TANH R166, R166 ;  /* 0x000000a600a67308 */ /* 0x000ff00000002400 */
[----:B------:R-:W-:Y:S01]  /*b780*/  MUFU.TANH R167, R167 ;  /* 0x000000a700a77308 */ /* 0x000fe20000002400 */
[----:B--2---:R-:W-:Y:S01]  /*b790*/  FMNMX.FTZ R176, R176, R21, !PT ;  /* 0x00000015b0b07209 */ /* 0x004fe20007810000 */
[----:B------:R-:W-:-:S04]  /*b7a0*/  IMAD.U32 R21, RZ, RZ, UR46 ;  /* 0x0000002eff157e24 */ /* 0x000fc8000f8e00ff */
[C---:B------:R-:W-:Y:S01]  /*b7b0*/  FADD.FTZ R221, -R176.reuse, R221 ;  /* 0x000000ddb0dd7221 */ /* 0x040fe20000010100 */
[----:B------:R-:W-:-:S03]  /*b7c0*/  FMUL.FTZ R154, R176, R21 ;  /* 0x00000015b09a7220 */ /* 0x000fc60000410000 */
[-C--:B------:R-:W-:Y:S01]  /*b7d0*/  FMUL.FTZ R221, R221, R21.reuse ;  /* 0x00000015dddd7220 */ /* 0x080fe20000410000 */
[-CC-:B------:R-:W-:Y:S01]  /*b7e0*/  FFMA.FTZ R152, R152, R21.reuse, -R154.reuse ;  /* 0x0000001598987223 */ /* 0x180fe2000001089a */
[-CC-:B------:R-:W-:Y:S01]  /*b7f0*/  FFMA.FTZ R153, R153, R21.reuse, -R154.reuse ;  /* 0x0000001599997223 */ /* 0x180fe2000001089a */
[-CC-:B------:R-:W-:Y:S01]  /*b800*/  FFMA.FTZ R156, R156, R21.reuse, -R154.reuse ;  /* 0x000000159c9c7223 */ /* 0x180fe2000001089a */
[-CC-:B------:R-:W-:Y:S01]  /*b810*/  FFMA.FTZ R157, R157, R21.reuse, -R154.reuse ;  /* 0x000000159d9d7223 */ /* 0x180fe2000001089a */
[-CC-:B------:R-:W-:Y:S01]  /*b820*/  FFMA.FTZ R160, R160, R21.reuse, -R154.reuse ;  /* 0x00000015a0a07223 */ /* 0x180fe2000001089a */
[----:B------:R-:W2:Y:S01]  /*b830*/  MUFU.EX2 R221, R221 ;  /* 0x000000dd00dd7308 */ /* 0x000ea20000000800 */
[-CC-:B------:R-:W-:Y:S01]  /*b840*/  FFMA.FTZ R161, R161, R21.reuse, -R154.reuse ;  /* 0x00000015a1a17223 */ /* 0x180fe2000001089a */
[-CC-:B------:R-:W-:Y:S01]  /*b850*/  FFMA.FTZ R164, R164, R21.reuse, -R154.reuse ;  /* 0x00000015a4a47223 */ /* 0x180fe2000001089a */
[-CC-:B------:R-:W-:Y:S01]  /*b860*/  FFMA.FTZ R165, R165, R21.reuse, -R154.reuse ;  /* 0x00000015a5a57223 */ /* 0x180fe2000001089a */
[-CC-:B------:R-:W-:Y:S01]  /*b870*/  FFMA.FTZ R168, R168, R21.reuse, -R154.reuse ;  /* 0x00000015a8a87223 */ /* 0x180fe2000001089a */
[-CC-:B------:R-:W-:Y:S01]  /*b880*/  FFMA.FTZ R169, R169, R21.reuse, -R154.reuse ;  /* 0x00000015a9a97223 */ /* 0x180fe2000001089a */
[-CC-:B------:R-:W-:Y:S01]  /*b890*/  FFMA.FTZ R172, R172, R21.reuse, -R154.reuse ;  /* 0x00000015acac7223 */ /* 0x180fe2000001089a */
[-CC-:B------:R-:W-:Y:S01]  /*b8a0*/  FFMA.FTZ R173, R173, R21.reuse, -R154.reuse ;  /* 0x00000015adad7223 */ /* 0x180fe2000001089a */
[----:B------:R-:W3:Y:S01]  /*b8b0*/  MUFU.EX2 R152, R152 ;  /* 0x0000009800987308 */ /* 0x000ee20000000800 */
[-CC-:B------:R-:W-:Y:S01]  /*b8c0*/  FFMA.FTZ R222, R222, R21.reuse, -R154.reuse ;  /* 0x00000015dede7223 */ /* 0x180fe2000001089a */
        /* <DEDUP_REMOVED lines=10> */
[----:B------:R-:W-:Y:S01]  /*b970*/  FFMA.FTZ R197, R197, R21, -R154 ;  /* 0x00000015c5c57223 */ /* 0x000fe2000001089a */
[----:B------:R4:W-:Y:S01]  /*b980*/  MUFU.EX2 R227, R157 ;  /* 0x0000009d00e37308 */ /* 0x0009e20000000800 */
[-C--:B--2---:R-:W-:Y:S01]  /*b990*/  FMUL.FTZ R24, R24, R221.reuse ;  /* 0x000000dd18187220 */ /* 0x084fe20000410000 */
[-C--:B------:R-:W-:Y:S01]  /*b9a0*/  FMUL.FTZ R25, R25, R221.reuse ;  /* 0x000000dd19197220 */ /* 0x080fe20000410000 */
[-C--:B------:R-:W-:Y:S01]  /*b9b0*/  FMUL.FTZ R28, R28, R221.reuse ;  /* 0x000000dd1c1c7220 */ /* 0x080fe20000410000 */
[-C--:B------:R-:W-:Y:S01]  /*b9c0*/  FMUL.FTZ R29, R29, R221.reuse ;  /* 0x000000dd1d1d7220 */ /* 0x080fe20000410000 */
[-C--:B------:R-:W-:Y:S01]  /*b9d0*/  FMUL.FTZ R32, R32, R221.reuse ;  /* 0x000000dd20207220 */ /* 0x080fe20000410000 */
[-C--:B------:R-:W-:Y:S01]  /*b9e0*/  FMUL.FTZ R33, R33, R221.reuse ;  /* 0x000000dd21217220 */ /* 0x080fe20000410000 */
[-C--:B------:R-:W-:Y:S01]  /*b9f0*/  FMUL.FTZ R36, R36, R221.reuse ;  /* 0x000000dd24247220 */ /* 0x080fe20000410000 */
[----:B------:R-:W2:Y:S01]  /*ba00*/  MUFU.EX2 R154, R153 ;  /* 0x00000099009a7308 */ /* 0x000ea20000000800 */
[----:B----4-:R-:W-:Y:S01]  /*ba10*/  FMUL.FTZ R157, R178, UR47 ;  /* 0x0000002fb29d7c20 */ /* 0x010fe20008410000 */
[----:B------:R-:W-:Y:S01]  /*ba20*/  FMNMX.FTZ R178, R196, R20, !PT ;  /* 0x00000014c4b27209 */ /* 0x000fe20007810000 */
        /* <DEDUP_REMOVED lines=57> */
[----:B---3--:R-:W-:Y:S01]  /*bdc0*/  FFMA.FTZ R221, R221, R3, R152 ;  /* 0x00000003dddd7223 */ /* 0x008fe20000010098 */
[----:B------:R-:W-:Y:S01]  /*bdd0*/  FMNMX.FTZ R178, R155, R178, !PT ;  /* 0x000000b29bb27209 */ /* 0x000fe20007810000 */
[----:B------:R-:W-:Y:S01]  /*bde0*/  FMUL.FTZ R3, R170, UR47 ;  /* 0x0000002faa037c20 */ /* 0x000fe20008410000 */
[----:B------:R-:W-:Y:S01]  /*bdf0*/  FMUL.FTZ R170, R174, UR47 ;  /* 0x0000002faeaa7c20 */ /* 0x000fe20008410000 */
[----:B------:R-:W-:Y:S01]  /*be00*/  FMUL.FTZ R174, R179, UR47 ;  /* 0x0000002fb3ae7c20 */ /* 0x000fe20008410000 */
[----:B------:R-:W-:Y:S01]  /*be10*/  FMNMX.FTZ R179, R158, R178, !PT ;  /* 0x000000b29eb37209 */ /* 0x000fe20007810000 */
[C---:B--2---:R-:W-:Y:S01]  /*be20*/  FADD.FTZ R221, R154.reuse, R221 ;  /* 0x000000dd9add7221 */ /* 0x044fe20000010000 */
[----:B------:R-:W-:Y:S01]  /*be30*/  F2FP.BF16.F32.PACK_AB R152, R154, R152 ;  /* 0x000000989a98723e */ /* 0x000fe200000010ff */
[----:B------:R-:W-:Y:S01]  /*be40*/  FMUL.FTZ R153, R171, UR47 ;  /* 0x0000002fab997c20 */ /* 0x000fe20008410000 */
[----:B------:R-:W-:Y:S01]  /*be50*/  FMNMX.FTZ R179, R159, R179, !PT ;  /* 0x000000b39fb37209 */ /* 0x000fe20007810000 */
[----:B------:R2:W3:Y:S08]  /*be60*/  MUFU.EX2 R154, R156 ;  /* 0x0000009c009a7308 */ /* 0x0004f00000000800 */
[----:B------:R-:W4:Y:S01]  /*be70*/  MUFU.TANH R3, R3 ;  /* 0x0000000300037308 */ /* 0x000f220000002400 */
[----:B--2---:R-:W-:Y:S01]  /*be80*/  FMUL.FTZ R156, R175, UR47 ;  /* 0x0000002faf9c7c20 */ /* 0x004fe20008410000 */
[----:B------:R-:W-:Y:S01]  /*be90*/  FMUL.FTZ R175, R182, UR47 ;  /* 0x0000002fb6af7c20 */ /* 0x000fe20008410000 */
[----:B------:R-:W-:-:S04]  /*bea0*/  FMNMX.FTZ R182, R162, R179, !PT ;  /* 0x000000b3a2b67209 */ /* 0x000fc80007810000 */
[----:B------:R-:W-:Y:S01]  /*beb0*/  FMNMX.FTZ R182, R163, R182, !PT ;  /* 0x000000b6a3b67209 */ /* 0x000fe20007810000 */
[----:B------:R-:W2:Y:S01]  /*bec0*/  MUFU.TANH R153, R153 ;  /* 0x0000009900997308 */ /* 0x000ea20000002400 */
[----:B---3--:R-:W-:Y:S01]  /*bed0*/  FADD.FTZ R171, R154, R221 ;  /* 0x000000dd9aab7221 */ /* 0x008fe20000010000 */
[----:B------:R-:W-:-:S03]  /*bee0*/  F2FP.BF16.F32.PACK_AB R154, R227, R154 ;  /* 0x0000009ae39a723e */ /* 0x000fc600000010ff */
[----:B------:R-:W-:-:S03]  /*bef0*/  FADD.FTZ R171, R227, R171 ;  /* 0x000000abe3ab7221 */ /* 0x000fc60000010000 */
[----:B------:R-:W3:Y:S08]  /*bf00*/  MUFU.TANH R170, R170 ;  /* 0x000000aa00aa7308 */ /* 0x000ef00000002400 */
[----:B------:R5:W-:Y:S08]  /*bf10*/  MUFU.TANH R178, R183 ;  /* 0x000000b700b27308 */ /* 0x000bf00000002400 */
[----:B------:R-:W0:Y:S01]  /*bf20*/  MUFU.TANH R156, R156 ;  /* 0x0000009c009c7308 */ /* 0x000e220000002400 */
[----:B-----5:R-:W-:-:S04]  /*bf30*/  FMNMX.FTZ R183, R166, R182, !PT ;  /* 0x000000b6a6b77209 */ /* 0x020fc80007810000 */
[----:B------:R-:W-:-:S03]  /*bf40*/  FMNMX.FTZ R183, R167, R183, !PT ;  /* 0x000000b7a7b77209 */ /* 0x000fc60007810000 */
[----:B------:R-:W5:Y:S08]  /*bf50*/  MUFU.TANH R157, R157 ;  /* 0x0000009d009d7308 */ /* 0x000f700000002400 */
[----:B------:R4:W-:Y:S08]  /*bf60*/  MUFU.TANH R179, R186 ;  /* 0x000000ba00b37308 */ /* 0x0009f00000002400 */
[----:B------:R-:W1:Y:S01]  /*bf70*/  MUFU.TANH R174, R174 ;  /* 0x000000ae00ae7308 */ /* 0x000e620000002400 */
[----:B----4-:R-:W-:-:S04]  /*bf80*/  FMNMX.FTZ R186, R3, R183, !PT ;  /* 0x000000b703ba7209 */ /* 0x010fc80007810000 */
[----:B--2---:R-:W-:-:S03]  /*bf90*/  FMNMX.FTZ R186, R153, R186, !PT ;  /* 0x000000ba99ba7209 */ /* 0x004fc60007810000 */
[----:B------:R-:W2:Y:S08]  /*bfa0*/  MUFU.TANH R175, R175 ;  /* 0x000000af00af7308 */ /* 0x000eb00000002400 */
[----:B------:R3:W4:Y:S08]  /*bfb0*/  MUFU.TANH R182, R187 ;  /* 0x000000bb00b67308 */ /* 0x0007300000002400 */
[----:B------:R5:W4:Y:S01]  /*bfc0*/  MUFU.TANH R183, R190 ;  /* 0x000000be00b77308 */ /* 0x000b220000002400 */
[----:B---3--:R-:W-:-:S04]  /*bfd0*/  FMNMX.FTZ R187, R170, R186, !PT ;  /* 0x000000baaabb7209 */ /* 0x008fc80007810000 */
[----:B0-----:R-:W-:-:S03]  /*bfe0*/  FMNMX.FTZ R187, R156, R187, !PT ;  /* 0x000000bb9cbb7209 */ /* 0x001fc60007810000 */
[----:B------:R2:W0:Y:S01]  /*bff0*/  MUFU.TANH R186, R191 ;  /* 0x000000bf00ba7308 */ /* 0x0004220000002400 */
[----:B-----5:R-:W-:-:S04]  /*c000*/  FMNMX.FTZ R190, R157, R187, !PT ;  /* 0x000000bb9dbe7209 */ /* 0x020fc80007810000 */
[----:B-1----:R-:W-:-:S03]  /*c010*/  FMNMX.FTZ R190, R174, R190, !PT ;  /* 0x000000beaebe7209 */ /* 0x002fc60007810000 */
[----:B------:R1:W3:Y:S01]  /*c020*/  MUFU.TANH R187, R194 ;  /* 0x000000c200bb7308 */ /* 0x0002e20000002400 */
[----:B--2---:R-:W-:-:S04]  /*c030*/  FMNMX.FTZ R191, R175, R190, !PT ;  /* 0x000000beafbf7209 */ /* 0x004fc80007810000 */
[----:B------:R-:W-:-:S03]  /*c040*/  FMNMX.FTZ R191, R178, R191, !PT ;  /* 0x000000bfb2bf7209 */ /* 0x000fc60007810000 */
[----:B------:R2:W5:Y:S01]  /*c050*/  MUFU.TANH R190, R195 ;  /* 0x000000c300be7308 */ /* 0x0005620000002400 */
[----:B-1----:R-:W-:-:S04]  /*c060*/  FMNMX.FTZ R194, R179, R191, !PT ;  /* 0x000000bfb3c27209 */ /* 0x002fc80007810000 */
[----:B----4-:R-:W-:-:S03]  /*c070*/  FMNMX.FTZ R194, R182, R194, !PT ;  /* 0x000000c2b6c27209 */ /* 0x010fc60007810000 */
[----:B------:R-:W1:Y:S01]  /*c080*/  MUFU.TANH R191, R198 ;  /* 0x000000c600bf7308 */ /* 0x000e620000002400 */
[----:B--2---:R-:W-:-:S04]  /*c090*/  FMNMX.FTZ R195, R183, R194, !PT ;  /* 0x000000c2b7c37209 */ /* 0x004fc80007810000 */
[----:B0-----:R-:W-:-:S03]  /*c0a0*/  FMNMX.FTZ R195, R186, R195, !PT ;  /* 0x000000c3bac37209 */ /* 0x001fc60007810000 */
[----:B------:R-:W0:Y:S01]  /*c0b0*/  MUFU.TANH R194, R199 ;  /* 0x000000c700c27308 */ /* 0x000e220000002400 */
[----:B---3--:R-:W-:-:S04]  /*c0c0*/  FMNMX.FTZ R195, R187, R195, !PT ;  /* 0x000000c3bbc37209 */ /* 0x008fc80007810000 */
[----:B-----5:R-:W-:-:S03]  /*c0d0*/  FMNMX.FTZ R195, R190, R195, !PT ;  /* 0x000000c3bec37209 */ /* 0x020fc60007810000 */
[----:B------:R-:W-:Y:S01]  /*c0e0*/  MUFU.EX2 R160, R160 ;  /* 0x000000a000a07308 */ /* 0x000fe20000000800 */
[----:B-1----:R-:W-:-:S07]  /*c0f0*/  FMNMX.FTZ R195, R191, R195, !PT ;  /* 0x000000c3bfc37209 */ /* 0x002fce0007810000 */
[----:B------:R-:W1:Y:S01]  /*c100*/  MUFU.EX2 R161, R161 ;  /* 0x000000a100a17308 */ /* 0x000e620000000800 */
[----:B0-----:R-:W-:-:S05]  /*c110*/  FMNMX.FTZ R198, R194, R195, !PT ;  /* 0x000000c3c2c67209 */ /* 0x001fca0007810000 */
[----:B------:R-:W0:Y:S02]  /*c120*/  SHFL.BFLY PT, R195, R198, 0x2, 0x1f ;  /* 0x0c401f00c6c37f89 */ /* 0x000e2400000e0000 */
[----:B------:R-:W-:Y:S08]  /*c130*/  MUFU.EX2 R164, R164 ;  /* 0x000000a400a47308 */ /* 0x000ff00000000800 */
[----:B------:R-:W-:Y:S08]  /*c140*/  MUFU.EX2 R165, R165 ;  /* 0x000000a500a57308 */ /* 0x000ff00000000800 */
[----:B------:R-:W-:Y:S01]  /*c150*/  MUFU.EX2 R168, R168 ;  /* 0x000000a800a87308 */ /* 0x000fe20000000800 */
[----:B0-----:R-:W-:-:S07]  /*c160*/  FMNMX.FTZ R198, R198, R195, !PT ;  /* 0x000000c3c6c67209 */ /* 0x001fce0007810000 */
[----:B------:R0:W-:Y:S01]  /*c170*/  MUFU.EX2 R195, R177 ;  /* 0x000000b100c37308 */ /* 0x0001e20000000800 */
[----:B------:R-:W0:Y:S07]  /*c180*/  SHFL.BFLY PT, R199, R198, 0x1, 0x1f ;  /* 0x0c201f00c6c77f89 */ /* 0x000e2e00000e0000 */
[----:B------:R-:W-:Y:S08]  /*c190*/  MUFU.EX2 R169, R169 ;  /* 0x000000a900a97308 */ /* 0x000ff00000000800 */
[----:B------:R-:W-:Y:S08]  /*c1a0*/  MUFU.EX2 R172, R172 ;  /* 0x000000ac00ac7308 */ /* 0x000ff00000000800 */
[----:B------:R-:W-:Y:S01]  /*c1b0*/  MUFU.EX2 R173, R173 ;  /* 0x000000ad00ad7308 */ /* 0x000fe20000000800 */
[----:B0-----:R-:W-:-:S05]  /*c1c0*/  FMNMX.FTZ R177, R198, R199, !PT ;  /* 0x000000c7c6b17209 */ /* 0x001fca0007810000 */
[C---:B------:R-:W-:Y:S01]  /*c1d0*/  FADD.FTZ R198, -R177.reuse, R20 ;  /* 0x00000014b1c67221 */ /* 0x040fe20000010100 */
[-C--:B------:R-:W-:Y:S01]  /*c1e0*/  FMUL.FTZ R20, R177, R21.reuse ;  /* 0x00000015b1147220 */ /* 0x080fe20000410000 */
[----:B------:R-:W-:Y:S02]  /*c1f0*/  MUFU.EX2 R222, R222 ;  /* 0x000000de00de7308 */ /* 0x000fe40000000800 */
[-C--:B------:R-:W-:Y:S01]  /*c200*/  FMUL.FTZ R198, R198, R21.reuse ;  /* 0x00000015c6c67220 */ /* 0x080fe20000410000 */
        /* <DEDUP_REMOVED lines=24> */
[----:B------:R-:W0:Y:S01]  /*c390*/  MUFU.EX2 R198, R198 ;  /* 0x000000c600c67308 */ /* 0x000e220000000800 */
[----:B------:R-:W2:Y:S01]  /*c3a0*/  S2R R194, SR_TID.X ;  /* 0x0000000000c27919 */ /* 0x000ea20000002100 */
[----:B-1----:R-:W-:-:S06]  /*c3b0*/  F2FP.BF16.F32.PACK_AB R156, R161, R160 ;  /* 0x000000a0a19c723e */ /* 0x002fcc00000010ff */
[----:B------:R-:W1:Y:S08]  /*c3c0*/  MUFU.EX2 R196, R196 ;  /* 0x000000c400c47308 */ /* 0x000e700000000800 */
[----:B------:R-:W3:Y:S01]  /*c3d0*/  MUFU.EX2 R155, R155 ;  /* 0x0000009b009b7308 */ /* 0x000ee20000000800 */
[-C--:B0-----:R-:W-:Y:S01]  /*c3e0*/  FMUL.FTZ R26, R26, R198.reuse ;  /* 0x000000c61a1a7220 */ /* 0x081fe20000410000 */
[-C--:B------:R-:W-:Y:S01]  /*c3f0*/  FMUL.FTZ R27, R27, R198.reuse ;  /* 0x000000c61b1b7220 */ /* 0x080fe20000410000 */
[-C--:B------:R-:W-:Y:S01]  /*c400*/  FMUL.FTZ R30, R30, R198.reuse ;  /* 0x000000c61e1e7220 */ /* 0x080fe20000410000 */
[-C--:B------:R-:W-:Y:S01]  /*c410*/  FMUL.FTZ R31, R31, R198.reuse ;  /* 0x000000c61f1f7220 */ /* 0x080fe20000410000 */
[-C--:B------:R-:W-:Y:S01]  /*c420*/  FMUL.FTZ R34, R34, R198.reuse ;  /* 0x000000c622227220 */ /* 0x080fe20000410000 */
[-C--:B------:R-:W-:Y:S01]  /*c430*/  FMUL.FTZ R35, R35, R198.reuse ;  /* 0x000000c623237220 */ /* 0x080fe20000410000 */
[----:B------:R-:W-:Y:S01]  /*c440*/  FMUL.FTZ R38, R38, R198 ;  /* 0x000000c626267220 */ /* 0x000fe20000410000 */
[----:B------:R0:W4:Y:S01]  /*c450*/  MUFU.EX2 R221, R158 ;  /* 0x0000009e00dd7308 */ /* 0x0001220000000800 */
[----:B-1----:R-:W-:Y:S01]  /*c460*/  FFMA.FTZ R12, R198, R12, R196 ;  /* 0x0000000cc60c7223 */ /* 0x002fe200000100c4 */
[-C--:B------:R-:W-:Y:S01]  /*c470*/  FMUL.FTZ R39, R39, R198.reuse ;  /* 0x000000c627277220 */ /* 0x080fe20000410000 */
[-C--:B------:R-:W-:Y:S01]  /*c480*/  FMUL.FTZ R42, R42, R198.reuse ;  /* 0x000000c62a2a7220 */ /* 0x080fe20000410000 */
[-C--:B------:R-:W-:Y:S01]  /*c490*/  FMUL.FTZ R43, R43, R198.reuse ;  /* 0x000000c62b2b7220 */ /* 0x080fe20000410000 */
[-C--:B------:R-:W-:Y:S01]  /*c4a0*/  FMUL.FTZ R46, R46, R198.reuse ;  /* 0x000000c62e2e7220 */ /* 0x080fe20000410000 */
[-C--:B------:R-:W-:Y:S01]  /*c4b0*/  FMUL.FTZ R47, R47, R198.reuse ;  /* 0x000000c62f2f7220 */ /* 0x080fe20000410000 */
[----:B------:R-:W-:Y:S01]  /*c4c0*/  FMUL.FTZ R50, R50, R198 ;  /* 0x000000c632327220 */ /* 0x000fe20000410000 */
[----:B------:R-:W1:Y:S01]  /*c4d0*/  MUFU.EX2 R159, R159 ;  /* 0x0000009f009f7308 */ /* 0x000e620000000800 */
[----:B0-----:R-:W-:Y:S01]  /*c4e0*/  FADD.FTZ R158, R160, R171 ;  /* 0x000000aba09e7221 */ /* 0x001fe20000010000 */
[----:B---3--:R-:W-:Y:S01]  /*c4f0*/  FADD.FTZ R12, R155, R12 ;  /* 0x0000000c9b0c7221 */ /* 0x008fe20000010000 */
[----:B--2---:R-:W-:Y:S01]  /*c500*/  SHF.R.U32.HI R194, RZ, 0x7, R194 ;  /* 0x00000007ffc27819 */ /* 0x004fe200000116c2 */
[----:B------:R-:W-:-:S02]  /*c510*/  @!P1 VIADD R160, R14, 0x22840 ;  /* 0x000228400ea09836 */ /* 0x000fc40000000000 */
[----:B------:R-:W-:Y:S01]  /*c520*/  FADD.FTZ R158, R161, R158 ;  /* 0x0000009ea19e7221 */ /* 0x000fe20000010000 */
[----:B------:R-:W-:Y:S01]  /*c530*/  FMUL.FTZ R51, R51, R198 ;  /* 0x000000c633337220 */ /* 0x000fe20000410000 */
[----:B------:R-:W-:Y:S01]  /*c540*/  IADD3 R194, -R194, 0xb, RZ ;  /* 0x0000000bc2c27810 */ /* 0x000fe20007ffe1ff */
[----:B------:R0:W2:Y:S01]  /*c550*/  MUFU.EX2 R227, R162 ;  /* 0x000000a200e37308 */ /* 0x0000a20000000800 */
[----:B------:R-:W-:Y:S01]  /*c560*/  FADD.FTZ R158, R164, R158 ;  /* 0x0000009ea49e7221 */ /* 0x000fe20000010000 */
[----:B----4-:R-:W-:Y:S01]  /*c570*/  FADD.FTZ R12, R221, R12 ;  /* 0x0000000cdd0c7221 */ /* 0x010fe20000010000 */
[----:B------:R-:W-:Y:S01]  /*c580*/  @!P1 PRMT R160, RZ, 0x654, R160 ;  /* 0x00000654ffa09816 */ /* 0x000fe200000000a0 */
[----:B------:R3:W-:Y:S06]  /*c590*/  BAR.ARV R194, 0x100 ;  /* 0x000400c20000751d */ /* 0x0007ec0000002000 */
[----:B------:R-:W4:Y:S01]  /*c5a0*/  MUFU.EX2 R163, R163 ;  /* 0x000000a300a37308 */ /* 0x000f220000000800 */
[----:B------:R-:W-:Y:S01]  /*c5b0*/  FADD.FTZ R158, R165, R158 ;  /* 0x0000009ea59e7221 */ /* 0x000fe20000010000 */
[----:B-1----:R-:W-:Y:S01]  /*c5c0*/  FADD.FTZ R12, R159, R12 ;  /* 0x0000000c9f0c7221 */ /* 0x002fe20000010000 */
[----:B------:R1:W-:Y:S01]  /*c5d0*/  @!P1 SYNCS.ARRIVE.TRANS64.RED.A1T0 RZ, [R160+URZ], RZ ;  /* 0x000000ffa0ff99a7 */ /* 0x0003e2000810043f */
[----:B0-----:R-:W-:Y:S01]  /*c5e0*/  F2FP.BF16.F32.PACK_AB R162, R173, R172 ;  /* 0x000000acada2723e */ /* 0x001fe200000010ff */
[-C--:B------:R-:W-:Y:S01]  /*c5f0*/  FMUL.FTZ R54, R54, R198.reuse ;  /* 0x000000c636367220 */ /* 0x080fe20000410000 */
[-C--:B------:R-:W-:Y:S01]  /*c600*/  FMUL.FTZ R55, R55, R198.reuse ;  /* 0x000000c637377220 */ /* 0x080fe20000410000 */
[----:B--2---:R-:W-:Y:S01]  /*c610*/  FADD.FTZ R12, R227, R12 ;  /* 0x0000000ce30c7221 */ /* 0x004fe20000010000 */
[----:B------:R-:W0:Y:S01]  /*c620*/  MUFU.EX2 R161, R166 ;  /* 0x000000a600a17308 */ /* 0x000e220000000800 */
[-C--:B------:R-:W-:Y:S01]  /*c630*/  FMUL.FTZ R58, R58, R198.reuse ;  /* 0x000000c63a3a7220 */ /* 0x080fe20000410000 */
[----:B------:R-:W-:Y:S01]  /*c640*/  FMUL.FTZ R59, R59, R198 ;  /* 0x000000c63b3b7220 */ /* 0x000fe20000410000 */
[----:B-1----:R-:W-:Y:S01]  /*c650*/  F2FP.BF16.F32.PACK_AB R160, R169, R168 ;  /* 0x000000a8a9a0723e */ /* 0x002fe200000010ff */
[-C--:B------:R-:W-:Y:S01]  /*c660*/  FMUL.FTZ R62, R62, R198.reuse ;  /* 0x000000c63e3e7220 */ /* 0x080fe20000410000 */
[-C--:B------:R-:W-:Y:S01]  /*c670*/  FMUL.FTZ R63, R63, R198.reuse ;  /* 0x000000c63f3f7220 */ /* 0x080fe20000410000 */
[-C--:B------:R-:W-:Y:S01]  /*c680*/  FMUL.FTZ R66, R66, R198.reuse ;  /* 0x000000c642427220 */ /* 0x080fe20000410000 */
[-C--:B------:R-:W-:Y:S01]  /*c690*/  FMUL.FTZ R67, R67, R198.reuse ;  /* 0x000000c643437220 */ /* 0x080fe20000410000 */
[----:B------:R1:W-:Y:S01]  /*c6a0*/  MUFU.EX2 R171, R3 ;  /* 0x0000000300ab7308 */ /* 0x0003e20000000800 */
[----:B----4-:R-:W-:Y:S01]  /*c6b0*/  FADD.FTZ R12, R163, R12 ;  /* 0x0000000ca30c7221 */ /* 0x010fe20000010000 */
[-C--:B------:R-:W-:Y:S01]  /*c6c0*/  FMUL.FTZ R70, R70, R198.reuse ;  /* 0x000000c646467220 */ /* 0x080fe20000410000 */
[-C--:B------:R-:W-:Y:S01]  /*c6d0*/  FMUL.FTZ R71, R71, R198.reuse ;  /* 0x000000c647477220 */ /* 0x080fe20000410000 */
[-C--:B------:R-:W-:Y:S01]  /*c6e0*/  FMUL.FTZ R74, R74, R198.reuse ;  /* 0x000000c64a4a7220 */ /* 0x080fe20000410000 */
[-C--:B------:R-:W-:Y:S01]  /*c6f0*/  FMUL.FTZ R75, R75, R198.reuse ;  /* 0x000000c64b4b7220 */ /* 0x080fe20000410000 */
[-C--:B------:R-:W-:Y:S01]  /*c700*/  FMUL.FTZ R78, R78, R198.reuse ;  /* 0x000000c64e4e7220 */ /* 0x080fe20000410000 */
[----:B------:R-:W-:Y:S01]  /*c710*/  FMUL.FTZ R79, R79, R198 ;  /* 0x000000c64f4f7220 */ /* 0x000fe20000410000 */
[----:B------:R-:W2:Y:S01]  /*c720*/  MUFU.EX2 R167, R167 ;  /* 0x000000a700a77308 */ /* 0x000ea20000000800 */
[----:B-1----:R-:W-:Y:S01]  /*c730*/  FADD.FTZ R3, R168, R158 ;  /* 0x0000009ea8037221 */ /* 0x002fe20000010000 */
[----:B------:R-:W-:Y:S01]  /*c740*/  F2FP.BF16.F32.PACK_AB R158, R165, R164 ;  /* 0x000000a4a59e723e */ /* 0x000fe200000010ff */
[----:B0-----:R-:W-:Y:S01]  /*c750*/  FADD.FTZ R12, R161, R12 ;  /* 0x0000000ca10c7221 */ /* 0x001fe20000010000 */
[----:B------:R-:W-:Y:S01]  /*c760*/  F2FP.BF16.F32.PACK_AB R164, R195, R222 ;  /* 0x000000dec3a4723e */ /* 0x000fe200000010ff */
[----:B------:R-:W-:Y:S01]  /*c770*/  FADD.FTZ R3, R169, R3 ;  /* 0x00000003a9037221 */ /* 0x000fe20000010000 */
[-C--:B------:R-:W-:Y:S01]  /*c780*/  FMUL.FTZ R82, R82, R198.reuse ;  /* 0x000000c652527220 */ /* 0x080fe20000410000 */
[-C--:B------:R-:W-:Y:S01]  /*c790*/  FMUL.FTZ R83, R83, R198.reuse ;  /* 0x000000c653537220 */ /* 0x080fe20000410000 */
[----:B------:R-:W0:Y:S01]  /*c7a0*/  MUFU.EX2 R180, R180 ;  /* 0x000000b400b47308 */ /* 0x000e220000000800 */
[----:B------:R-:W-:Y:S01]  /*c7b0*/  FADD.FTZ R3, R172, R3 ;  /* 0x00000003ac037221 */ /* 0x000fe20000010000 */
[-C--:B------:R-:W-:Y:S01]  /*c7c0*/  FMUL.FTZ R86, R86, R198.reuse ;  /* 0x000000c656567220 */ /* 0x080fe20000410000 */
[-C--:B------:R-:W-:Y:S01]  /*c7d0*/  FMUL.FTZ R87, R87, R198.reuse ;  /* 0x000000c657577220 */ /* 0x080fe20000410000 */
[-C--:B------:R-:W-:Y:S01]  /*c7e0*/  FMUL.FTZ R90, R90, R198.reuse ;  /* 0x000000c65a5a7220 */ /* 0x080fe20000410000 */
[----:B------:R-:W-:Y:S01]  /*c7f0*/  FADD.FTZ R3, R173, R3 ;  /* 0x00000003ad037221 */ /* 0x000fe20000010000 */
[-C--:B------:R-:W-:Y:S01]  /*c800*/  FMUL.FTZ R91, R91, R198.reuse ;  /* 0x000000c65b5b7220 */ /* 0x080fe20000410000 */
[-C--:B------:R-:W-:Y:S01]  /*c810*/  FMUL.FTZ R94, R94, R198.reuse ;  /* 0x000000c65e5e7220 */ /* 0x080fe20000410000 */
[----:B------:R-:W1:Y:S01]  /*c820*/  MUFU.EX2 R181, R181 ;  /* 0x000000b500b57308 */ /* 0x000e620000000800 */
[----:B------:R-:W-:Y:S01]  /*c830*/  FADD.FTZ R3, R222, R3 ;  /* 0x00000003de037221 */ /* 0x000fe20000010000 */
[----:B--2---:R-:W-:Y:S01]  /*c840*/  FADD.FTZ R12, R167, R12 ;  /* 0x0000000ca70c7221 */ /* 0x004fe20000010000 */
[-C--:B------:R-:W-:Y:S01]  /*c850*/  FMUL.FTZ R95, R95, R198.reuse ;  /* 0x000000c65f5f7220 */ /* 0x080fe20000410000 */
[-C--:B------:R-:W-:Y:S01]  /*c860*/  FMUL.FTZ R98, R98, R198.reuse ;  /* 0x000000c662627220 */ /* 0x080fe20000410000 */
[----:B------:R-:W-:Y:S01]  /*c870*/  FADD.FTZ R3, R195, R3 ;  /* 0x00000003c3037221 */ /* 0x000fe20000010000 */
[----:B------:R-:W-:Y:S01]  /*c880*/  FADD.FTZ R12, R171, R12 ;  /* 0x0000000cab0c7221 */ /* 0x000fe20000010000 */
[-C--:B------:R-:W-:Y:S01]  /*c890*/  FMUL.FTZ R99, R99, R198.reuse ;  /* 0x000000c663637220 */ /* 0x080fe20000410000 */
[----:B------:R2:W4:Y:S01]  /*c8a0*/  MUFU.EX2 R165, R153 ;  /* 0x0000009900a57308 */ /* 0x0005220000000800 */
[----:B0-----:R-:W-:Y:S01]  /*c8b0*/  FADD.FTZ R3, R180, R3 ;  /* 0x00000003b4037221 */ /* 0x001fe20000010000 */
[-C--:B------:R-:W-:Y:S01]  /*c8c0*/  FMUL.FTZ R102, R102, R198.reuse ;  /* 0x000000c666667220 */ /* 0x080fe20000410000 */
[-C--:B------:R-:W-:Y:S01]  /*c8d0*/  FMUL.FTZ R103, R103, R198.reuse ;  /* 0x000000c667677220 */ /* 0x080fe20000410000 */
[-C--:B------:R-:W-:Y:S01]  /*c8e0*/  FMUL.FTZ R106, R106, R198.reuse ;  /* 0x000000c66a6a7220 */ /* 0x080fe20000410000 */
[-C--:B------:R-:W-:Y:S01]  /*c8f0*/  FMUL.FTZ R107, R107, R198.reuse ;  /* 0x000000c66b6b7220 */ /* 0x080fe20000410000 */
[-C--:B------:R-:W-:Y:S01]  /*c900*/  FMUL.FTZ R110, R110, R198.reuse ;  /* 0x000000c66e6e7220 */ /* 0x080fe20000410000 */
[----:B------:R-:W-:Y:S01]  /*c910*/  FMUL.FTZ R111, R111, R198 ;  /* 0x000000c66f6f7220 */ /* 0x000fe20000410000 */
[----:B------:R-:W0:Y:S01]  /*c920*/  MUFU.EX2 R199, R199 ;  /* 0x000000c700c77308 */ /* 0x000e220000000800 */
[C---:B-1----:R-:W-:Y:S01]  /*c930*/  F2FP.BF16.F32.PACK_AB R166, R181.reuse, R180 ;  /* 0x000000b4b5a6723e */ /* 0x042fe200000010ff */
[----:B------:R-:W-:Y:S01]  /*c940*/  FADD.FTZ R3, R181, R3 ;  /* 0x00000003b5037221 */ /* 0x000fe20000010000 */
[----:B--2---:R-:W-:Y:S01]  /*c950*/  F2FP.BF16.F32.PACK_AB R153, R155, R196 ;  /* 0x000000c49b99723e */ /* 0x004fe200000010ff */
[-C--:B------:R-:W-:Y:S01]  /*c960*/  FMUL.FTZ R114, R114, R198.reuse ;  /* 0x000000c672727220 */ /* 0x080fe20000410000 */
[----:B------:R-:W-:Y:S01]  /*c970*/  F2FP.BF16.F32.PACK_AB R155, R159, R221 ;  /* 0x000000dd9f9b723e */ /* 0x000fe200000010ff */
[-C--:B------:R-:W-:Y:S01]  /*c980*/  FMUL.FTZ R115, R115, R198.reuse ;  /* 0x000000c673737220 */ /* 0x080fe20000410000 */
[----:B------:R-:W-:Y:S01]  /*c990*/  F2FP.BF16.F32.PACK_AB R159, R167, R161 ;  /* 0x000000a1a79f723e */ /* 0x000fe200000010ff */
[----:B------:R-:W1:Y:S01]  /*c9a0*/  MUFU.EX2 R169, R170 ;  /* 0x000000aa00a97308 */ /* 0x000e620000000800 */
[C---:B----4-:R-:W-:Y:S01]  /*c9b0*/  FADD.FTZ R12, R165.reuse, R12 ;  /* 0x0000000ca50c7221 */ /* 0x050fe20000010000 */
[----:B------:R-:W-:Y:S01]  /*c9c0*/  F2FP.BF16.F32.PACK_AB R161, R165, R171 ;  /* 0x000000aba5a1723e */ /* 0x000fe200000010ff */
[-C--:B------:R-:W-:Y:S01]  /*c9d0*/  FMUL.FTZ R118, R118, R198.reuse ;  /* 0x000000c676767220 */ /* 0x080fe20000410000 */
[-C--:B------:R-:W-:Y:S01]  /*c9e0*/  FMUL.FTZ R119, R119, R198.reuse ;  /* 0x000000c677777220 */ /* 0x080fe20000410000 */
[-C--:B------:R-:W-:Y:S01]  /*c9f0*/  FMUL.FTZ R122, R122, R198.reuse ;  /* 0x000000c67a7a7220 */ /* 0x080fe20000410000 */
[-C--:B------:R-:W-:Y:S01]  /*ca00*/  FMUL.FTZ R123, R123, R198.reuse ;  /* 0x000000c67b7b7220 */ /* 0x080fe20000410000 */
        /* <DEDUP_REMOVED lines=11> */
[----:B--2---:R-:W-:Y:S01]  /*cac0*/  F2FP.BF16.F32.PACK_AB R157, R163, R227 ;  /* 0x000000e3a39d723e */ /* 0x004fe200000010ff */
[-C--:B------:R-:W-:Y:S01]  /*cad0*/  FMUL.FTZ R139, R139, R198.reuse ;  /* 0x000000c68b8b7220 */ /* 0x080fe20000410000 */
[----:B------:R-:W-:Y:S01]  /*cae0*/  F2FP.BF16.F32.PACK_AB R163, R169, R199 ;  /* 0x000000c7a9a3723e */ /* 0x000fe200000010ff */
[-C--:B------:R-:W-:Y:S01]  /*caf0*/  FMUL.FTZ R142, R142, R198.reuse ;  /* 0x000000c68e8e7220 */ /* 0x080fe20000410000 */
[-C--:B------:R-:W-:Y:S01]  /*cb00*/  FMUL.FTZ R143, R143, R198.reuse ;  /* 0x000000c68f8f7220 */ /* 0x080fe20000410000 */
[-C--:B------:R-:W-:Y:S01]  /*cb10*/  FMUL.FTZ R146, R146, R198.reuse ;  /* 0x000000c692927220 */ /* 0x080fe20000410000 */
[----:B------:R-:W1:Y:S01]  /*cb20*/  MUFU.EX2 R175, R175 ;  /* 0x000000af00af7308 */ /* 0x000e620000000800 */
[----:B----4-:R-:W-:Y:S01]  /*cb30*/  FADD.FTZ R12, R173, R12 ;  /* 0x0000000cad0c7221 */ /* 0x010fe20000010000 */
[-C--:B------:R-:W-:Y:S01]  /*cb40*/  FMUL.FTZ R147, R147, R198.reuse ;  /* 0x000000c693937220 */ /* 0x080fe20000410000 */
[-C--:B------:R-:W-:Y:S01]  /*cb50*/  FMUL.FTZ R150, R150, R198.reuse ;  /* 0x000000c696967220 */ /* 0x080fe20000410000 */
[----:B------:R-:W-:-:S04]  /*cb60*/  FMUL.FTZ R151, R151, R198 ;  /* 0x000000c697977220 */ /* 0x000fc80000410000 */
[----:B------:R-:W2:Y:S01]  /*cb70*/  MUFU.EX2 R178, R178 ;  /* 0x000000b200b27308 */ /* 0x000ea20000000800 */
[C---:B0-----:R-:W-:Y:S01]  /*cb80*/  FADD.FTZ R12, R180.reuse, R12 ;  /* 0x0000000cb40c7221 */ /* 0x041fe20000010000 */
[----:B------:R-:W-:-:S06]  /*cb90*/  F2FP.BF16.F32.PACK_AB R165, R180, R173 ;  /* 0x000000adb4a5723e */ /* 0x000fcc00000010ff */
[----:B------:R-:W0:Y:S01]  /*cba0*/  MUFU.EX2 R184, R184 ;  /* 0x000000b800b87308 */ /* 0x000e220000000800 */
[----:B-1----:R-:W-:-:S07]  /*cbb0*/  FADD.FTZ R12, R175, R12 ;  /* 0x0000000caf0c7221 */ /* 0x002fce0000010000 */
[----:B------:R-:W1:Y:S01]  /*cbc0*/  MUFU.EX2 R179, R179 ;  /* 0x000000b300b37308 */ /* 0x000e620000000800 */
[C---:B--2---:R-:W-:Y:S01]  /*cbd0*/  FADD.FTZ R12, R178.reuse, R12 ;  /* 0x0000000cb20c7221 */ /* 0x044fe20000010000 */
[----:B------:R-:W-:-:S06]  /*cbe0*/  F2FP.BF16.F32.PACK_AB R167, R178, R175 ;  /* 0x000000afb2a7723e */ /* 0x000fcc00000010ff */
[----:B------:R-:W2:Y:S01]  /*cbf0*/  MUFU.EX2 R185, R185 ;  /* 0x000000b900b97308 */ /* 0x000ea20000000800 */
[----:B0-----:R-:W-:-:S07]  /*cc00*/  FADD.FTZ R3, R184, R3 ;  /* 0x00000003b8037221 */ /* 0x001fce0000010000 */
[----:B------:R-:W0:Y:S01]  /*cc10*/  MUFU.EX2 R182, R182 ;  /* 0x000000b600b67308 */ /* 0x000e220000000800 */
[----:B-1----:R-:W-:-:S07]  /*cc20*/  FADD.FTZ R12, R179, R12 ;  /* 0x0000000cb30c7221 */ /* 0x002fce0000010000 */
[----:B------:R-:W1:Y:S01]  /*cc30*/  MUFU.EX2 R188, R188 ;  /* 0x000000bc00bc7308 */ /* 0x000e620000000800 */
[C---:B--2---:R-:W-:Y:S01]  /*cc40*/  FADD.FTZ R3, R185.reuse, R3 ;  /* 0x00000003b9037221 */ /* 0x044fe20000010000 */
[----:B------:R-:W-:-:S06]  /*cc50*/  F2FP.BF16.F32.PACK_AB R168, R185, R184 ;  /* 0x000000b8b9a8723e */ /* 0x000fcc00000010ff */
[----:B------:R-:W2:Y:S01]  /*cc60*/  MUFU.EX2 R183, R183 ;  /* 0x000000b700b77308 */ /* 0x000ea20000000800 */
[C---:B0-----:R-:W-:Y:S01]  /*cc70*/  FADD.FTZ R12, R182.reuse, R12 ;  /* 0x0000000cb60c7221 */ /* 0x041fe20000010000 */
[----:B------:R-:W-:-:S06]  /*cc80*/  F2FP.BF16.F32.PACK_AB R169, R182, R179 ;  /* 0x000000b3b6a9723e */ /* 0x000fcc00000010ff */
[----:B------:R-:W0:Y:S01]  /*cc90*/  MUFU.EX2 R189, R189 ;  /* 0x000000bd00bd7308 */ /* 0x000e220000000800 */
[----:B-1----:R-:W-:-:S07]  /*cca0*/  FADD.FTZ R3, R188, R3 ;  /* 0x00000003bc037221 */ /* 0x002fce0000010000 */
[----:B------:R-:W1:Y:S01]  /*ccb0*/  MUFU.EX2 R186, R186 ;  /* 0x000000ba00ba7308 */ /* 0x000e620000000800 */
[----:B--2---:R-:W-:-:S07]  /*ccc0*/  FADD.FTZ R12, R183, R12 ;  /* 0x0000000cb70c7221 */ /* 0x004fce0000010000 */
[----:B------:R-:W2:Y:S01]  /*ccd0*/  MUFU.EX2 R192, R192 ;  /* 0x000000c000c07308 */ /* 0x000ea20000000800 */
[C---:B0-----:R-:W-:Y:S01]  /*cce0*/  FADD.FTZ R3, R189.reuse, R3 ;  /* 0x00000003bd037221 */ /* 0x041fe20000010000 */
[----:B------:R-:W-:-:S06]  /*ccf0*/  F2FP.BF16.F32.PACK_AB R170, R189, R188 ;  /* 0x000000bcbdaa723e */ /* 0x000fcc00000010ff */
[----:B------:R-:W0:Y:S01]  /*cd00*/  MUFU.EX2 R187, R187 ;  /* 0x000000bb00bb7308 */ /* 0x000e220000000800 */
[C---:B-1----:R-:W-:Y:S01]  /*cd10*/  FADD.FTZ R12, R186.reuse, R12 ;  /* 0x0000000cba0c7221 */ /* 0x042fe20000010000 */
[----:B------:R-:W-:-:S06]  /*cd20*/  F2FP.BF16.F32.PACK_AB R171, R186, R183 ;  /* 0x000000b7baab723e */ /* 0x000fcc00000010ff */
[----:B------:R-:W1:Y:S01]  /*cd30*/  MUFU.EX2 R193, R193 ;  /* 0x000000c100c17308 */ /* 0x000e620000000800 */
[----:B--2---:R-:W-:-:S07]  /*cd40*/  FADD.FTZ R3, R192, R3 ;  /* 0x00000003c0037221 */ /* 0x004fce0000010000 */
[----:B------:R-:W2:Y:S01]  /*cd50*/  MUFU.EX2 R190, R190 ;  /* 0x000000be00be7308 */ /* 0x000ea20000000800 */
[----:B0-----:R-:W-:-:S07]  /*cd60*/  FADD.FTZ R12, R187, R12 ;  /* 0x0000000cbb0c7221 */ /* 0x001fce0000010000 */
[----:B------:R-:W0:Y:S01]  /*cd70*/  MUFU.EX2 R223, R223 ;  /* 0x000000df00df7308 */ /* 0x000e220000000800 */
[C---:B-1----:R-:W-:Y:S01]  /*cd80*/  FADD.FTZ R3, R193.reuse, R3 ;  /* 0x00000003c1037221 */ /* 0x042fe20000010000 */
[----:B------:R-:W-:-:S06]  /*cd90*/  F2FP.BF16.F32.PACK_AB R172, R193, R192 ;  /* 0x000000c0c1ac723e */ /* 0x000fcc00000010ff */
[----:B------:R-:W1:Y:S01]  /*cda0*/  MUFU.EX2 R191, R191 ;  /* 0x000000bf00bf7308 */ /* 0x000e620000000800 */
[C---:B--2---:R-:W-:Y:S01]  /*cdb0*/  FADD.FTZ R12, R190.reuse, R12 ;  /* 0x0000000cbe0c7221 */ /* 0x044fe20000010000 */
[----:B------:R-:W-:-:S06]  /*cdc0*/  F2FP.BF16.F32.PACK_AB R173, R190, R187 ;  /* 0x000000bbbead723e */ /* 0x000fcc00000010ff */
[----:B------:R-:W2:Y:S01]  /*cdd0*/  MUFU.EX2 R197, R197 ;  /* 0x000000c500c57308 */ /* 0x000ea20000000800 */
[----:B0-----:R-:W-:-:S07]  /*cde0*/  FADD.FTZ R3, R223, R3 ;  /* 0x00000003df037221 */ /* 0x001fce0000010000 */
[----:B------:R-:W0:Y:S01]  /*cdf0*/  MUFU.EX2 R20, R20 ;  /* 0x0000001400147308 */ /* 0x000e220000000800 */
[----:B-1----:R-:W-:Y:S01]  /*ce00*/  FADD.FTZ R12, R191, R12 ;  /* 0x0000000cbf0c7221 */ /* 0x002fe20000010000 */
[C---:B--2---:R-:W-:Y:S01]  /*ce10*/  FADD.FTZ R3, R197.reuse, R3 ;  /* 0x00000003c5037221 */ /* 0x044fe20000010000 */
[----:B------:R-:W-:Y:S02]  /*ce20*/  F2FP.BF16.F32.PACK_AB R174, R197, R223 ;  /* 0x000000dfc5ae723e */ /* 0x000fe400000010ff */
[C---:B0-----:R-:W-:Y:S01]  /*ce30*/  FADD.FTZ R12, R20.reuse, R12 ;  /* 0x0000000c140c7221 */ /* 0x041fe20000010000 */
[----:B------:R-:W-:Y:S01]  /*ce40*/  F2FP.BF16.F32.PACK_AB R175, R20, R191 ;  /* 0x000000bf14af723e */ /* 0x000fe200000010ff */
[----:B---3--:R-:W-:Y:S06]  /*ce50*/  @!P0 BRA `(.L_x_714) ;  /* 0x0000000000048947 */ /* 0x008fec0003800000 */
[----:B------:R-:W-:Y:S01]  /*ce60*/  BPT.TRAP 0x1 ;  /* 0x000000040000795c */ /* 0x000fe20000300000 */
.L_x_714:
[----:B------:R0:W1:Y:S01]  /*ce70*/  SYNCS.PHASECHK.TRANS64.TRYWAIT P3, [R14+URZ+0x22850], R15 ;  /* 0x0228500f0e0075a7 */ /* 0x000062000806017f */
[----:B------:R-:W-:Y:S05]  /*ce80*/  @!P0 BRA `(.L_x_715) ;  /* 0x0000000000048947 */ /* 0x000fea0003800000 */
[----:B------:R-:W-:Y:S01]  /*ce90*/  BPT.TRAP 0x1 ;  /* 0x000000040000795c */ /* 0x000fe20000300000 */
.L_x_715:
[----:B------:R-:W-:Y:S04]  /*cea0*/  BSSY B0, `(.L_x_716) ;  /* 0x0000004000007945 */ /* 0x000fe80003800000 */
[----:B-1----:R-:W-:Y:S05]  /*ceb0*/  @P3 BRA `(.L_x_717) ;  /* 0x0000000000083947 */ /* 0x002fea0003800000 */
[----:B------:R-:W1:Y:S02]  /*cec0*/  SYNCS.PHASECHK.TRANS64.TRYWAIT P3, [R14+URZ+0x22850], R15 ;  /* 0x0228500f0e0075a7 */ /* 0x000e64000806017f */
[----:B-1----:R-:W-:Y:S05]  /*ced0*/  @!P3 BRA `(.L_x_718) ;  /* 0x000000dc00e8b947 */ /* 0x002fea0003800000 */
.L_x_717:
[----:B------:R-:W-:Y:S05]  /*cee0*/  BSYNC B0 ;  /* 0x0000000000007941 */ /* 0x000fea0003800000 */
.L_x_716:
[----:B------:R-:W2:Y:S01]  /*cef0*/  S2R R20, SR_TID.X ;  /* 0x0000000000147919 */ /* 0x000ea20000002100 */
[----:B------:R-:W-:Y:S05]  /*cf00*/  WARPSYNC.ALL ;  /* 0x0000000000007948 */ /* 0x000fea0003800000 */
[----:B------:R-:W-:Y:S02]  /*cf10*/  IMAD.MOV.U32 R178, RZ, RZ, 0xc00 ;  /* 0x00000c00ffb27424 */ /* 0x000fe400078e00ff */
[----:B------:R-:W-:Y:S02]  /*cf20*/  IMAD.MOV.U32 R179, RZ, RZ, 0x40000040 ;  /* 0x40000040ffb37424 */ /* 0x000fe400078e00ff */
[----:B------:R-:W-:-:S02]  /*cf30*/  IMAD R178, R200, R178, UR37 ;  /* 0x00000025c8b27e24 */ /* 0x000fc4000f8e02b2 */
[----:B01----:R-:W-:Y:S01]  /*cf40*/  @!P1 VIADD R14, R14, 0x22860 ;  /* 0x000228600e0e9836 */ /* 0x003fe20000000000 */
[----:B------:R-:W-:Y:S01]  /*cf50*/  R2UR UR7, R179 ;  /* 0x00000000b30772ca */ /* 0x000fe200000e0000 */
[----:B------:R-:W-:Y:S01]  /*cf60*/  IMAD.MOV.U32 R179, RZ, RZ, 0x40000040 ;  /* 0x40000040ffb37424 */ /* 0x000fe200078e00ff */
[----:B------:R-:W-:Y:S01]  /*cf70*/  R2UR UR6, R178 ;  /* 0x00000000b20672ca */ /* 0x000fe200000e0000 */
[----:B------:R-:W-:Y:S01]  /*cf80*/  IMAD.MOV.U32 R221, RZ, RZ, R176 ;  /* 0x000000ffffdd7224 */ /* 0x000fe200078e00b0 */
[----:B------:R-:W-:Y:S02]  /*cf90*/  @!P1 PRMT R14, RZ, 0x654, R14 ;  /* 0x00000654ff0e9816 */ /* 0x000fe4000000000e */
[----:B--2---:R-:W-:-:S05]  /*cfa0*/  SHF.R.U32.HI R20, RZ, 0x7, R20 ;  /* 0x00000007ff147819 */ /* 0x004fca0000011614 */
[----:B------:R-:W-:Y:S02]  /*cfb0*/  VIADD R15, R20, 0x8 ;  /* 0x00000008140f7836 */ /* 0x000fe40000000000 */
[----:B------:R-:W-:-:S03]  /*cfc0*/  IMAD.MOV.U32 R20, RZ, RZ, R177 ;  /* 0x000000ffff147224 */ /* 0x000fc600078e00b1 */
[----:B------:R0:W-:Y:S06]  /*cfd0*/  BAR.SYNC.DEFER_BLOCKING R15, 0x100 ;  /* 0x0004000f0000751d */ /* 0x0001ec0000010000 */
[----:B------:R-:W-:-:S06]  /*cfe0*/  WARPGROUP.ARRIVE ;  /* 0x00000000000079c5 */ /* 0x000fcc0000000000 */
[----:B------:R-:W-:Y:S03]  /*cff0*/  HGMMA.64x256x16.F32.BF16 R24, R152, gdesc[UR4].tnspB, R24, gsb0 ;  /* 0x43e0000498187df0 */ /* 0x000fe60008001818 */
[----:B------:R-:W-:Y:S02]  /*d000*/  WARPGROUP.DEPBAR.LE gsb0, 0x0 ;  /* 0x00008000000079c5 */ /* 0x000fe40000010000 */
[----:B------:R-:W-:Y:S01]  /*d010*/  VIADD R152, R178, 0x80 ;  /* 0x00000080b2987836 */ /* 0x000fe20000000000 */
[----:B------:R-:W-:Y:S01]  /*d020*/  WARPGROUP.ARRIVE ;  /* 0x00000000000079c5 */ /* 0x000fe20000000000 */
[----:B------:R-:W-:-:S03]  /*d030*/  IMAD.MOV.U32 R153, RZ, RZ, 0x40000040 ;  /* 0x40000040ff997424 */ /* 0x000fc600078e00ff */
[----:B------:R-:W-:Y:S01]  /*d040*/  R2UR UR6, R152 ;  /* 0x00000000980672ca */ /* 0x000fe200000e0000 */
[----:B------:R-:W-:Y:S01]  /*d050*/  VIADD R152, R178, 0x100 ;  /* 0x00000100b2987836 */ /* 0x000fe20000000000 */
[----:B------:R-:W-:Y:S01]  /*d060*/  R2UR UR7, R153 ;  /* 0x00000000990772ca */ /* 0x000fe200000e0000 */
[----:B------:R-:W-:-:S15]  /*d070*/  IMAD.MOV.U32 R153, RZ, RZ, 0x40000040 ;  /* 0x40000040ff997424 */ /* 0x000fde00078e00ff */
[----:B------:R-:W-:Y:S01]  /*d080*/  HGMMA.64x256x16.F32.BF16 R24, R156, gdesc[UR4].tnspB, R24, gsb0 ;  /* 0x43e000049c187df0 */ /* 0x000fe20008001818 */
[----:B------:R-:W-:Y:S01]  /*d090*/  R2UR UR6, R152 ;  /* 0x00000000980672ca */ /* 0x000fe200000e0000 */
[----:B------:R-:W-:Y:S01]  /*d0a0*/  VIADD R152, R178, 0x180 ;  /* 0x00000180b2987836 */ /* 0x000fe20000000000 */
[----:B------:R-:W-:Y:S01]  /*d0b0*/  R2UR UR7, R153 ;  /* 0x00000000990772ca */ /* 0x000fe200000e0000 */
[----:B------:R-:W-:Y:S01]  /*d0c0*/  IMAD.MOV.U32 R153, RZ, RZ, 0x40000040 ;  /* 0x40000040ff997424 */ /* 0x000fe200078e00ff */
[----:B------:R-:W-:Y:S02]  /*d0d0*/  WARPGROUP.DEPBAR.LE gsb0, 0x0 ;  /* 0x00008000000079c5 */ /* 0x000fe40000010000 */
[----:B------:R-:W-:-:S15]  /*d0e0*/  WARPGROUP.ARRIVE ;  /* 0x00000000000079c5 */ /* 0x000fde0000000000 */
[----:B------:R-:W-:-:S06]  /*d0f0*/  NOP ;  /* 0x0000000000007918 */ /* 0x000fcc0000000000 */
[----:B------:R-:W-:Y:S01]  /*d100*/  HGMMA.64x256x16.F32.BF16 R24, R160, gdesc[UR4].tnspB, R24, gsb0 ;  /* 0x43e00004a0187df0 */ /* 0x000fe20008001818 */
[----:B------:R-:W-:Y:S01]  /*d110*/  R2UR UR6, R152 ;  /* 0x00000000980672ca */ /* 0x000fe200000e0000 */
[C---:B------:R-:W-:Y:S01]  /*d120*/  VIADD R152, R178.reuse, 0x200 ;  /* 0x00000200b2987836 */ /* 0x040fe20000000000 */
[----:B------:R-:W-:Y:S01]  /*d130*/  R2UR UR7, R153 ;  /* 0x00000000990772ca */ /* 0x000fe200000e0000 */
[----:B------:R-:W-:Y:S02]  /*d140*/  IMAD.MOV.U32 R153, RZ, RZ, 0x40000040 ;  /* 0x40000040ff997424 */ /* 0x000fe400078e00ff */
[----:B------:R-:W-:Y:S01]  /*d150*/  VIADD R178, R178, 0x280 ;  /* 0x00000280b2b27836 */ /* 0x000fe20000000000 */
[----:B------:R-:W-:Y:S02]  /*d160*/  WARPGROUP.DEPBAR.LE gsb0, 0x0 ;  /* 0x00008000000079c5 */ /* 0x000fe40000010000 */
[----:B------:R-:W-:-:S15]  /*d170*/  WARPGROUP.ARRIVE ;  /* 0x00000000000079c5 */ /* 0x000fde0000000000 */
[----:B------:R-:W-:-:S04]  /*d180*/  NOP ;  /* 0x0000000000007918 */ /* 0x000fc80000000000 */
[----:B------:R-:W-:Y:S01]  /*d190*/  HGMMA.64x256x16.F32.BF16 R24, R164, gdesc[UR4].tnspB, R24, gsb0 ;  /* 0x43e00004a4187df0 */ /* 0x000fe20008001818 */
[----:B------:R-:W-:Y:S02]  /*d1a0*/  R2UR UR6, R152 ;  /* 0x00000000980672ca */ /* 0x000fe400000e0000 */
[----:B------:R-:W-:Y:S01]  /*d1b0*/  R2UR UR7, R153 ;  /* 0x00000000990772ca */ /* 0x000fe200000e0000 */
[----:B------:R-:W-:Y:S02]  /*d1c0*/  WARPGROUP.DEPBAR.LE gsb0, 0x0 ;  /* 0x00008000000079c5 */ /* 0x000fe40000010000 */
[----:B------:R-:W-:-:S15]  /*d1d0*/  WARPGROUP.ARRIVE ;  /* 0x00000000000079c5 */ /* 0x000fde0000000000 */
[----:B------:R-:W-:-:S07]  /*d1e0*/  NOP ;  /* 0x0000000000007918 */ /* 0x000fce0000000000 */
[----:B------:R-:W-:Y:S01]  /*d1f0*/  HGMMA.64x256x16.F32.BF16 R24, R168, gdesc[UR4].tnspB, R24, gsb0 ;  /* 0x43e00004a8187df0 */ /* 0x000fe20008001818 */
[----:B------:R-:W-:Y:S02]  /*d200*/  R2UR UR6, R178 ;  /* 0x00000000b20672ca */ /* 0x000fe400000e0000 */
[----:B------:R-:W-:Y:S01]  /*d210*/  R2UR UR7, R179 ;  /* 0x00000000b30772ca */ /* 0x000fe200000e0000 */
[----:B------:R-:W-:Y:S02]  /*d220*/  WARPGROUP.DEPBAR.LE gsb0, 0x0 ;  /* 0x00008000000079c5 */ /* 0x000fe40000010000 */
[----:B------:R-:W-:-:S15]  /*d230*/  WARPGROUP.ARRIVE ;  /* 0x00000000000079c5 */ /* 0x000fde0000000000 */
[----:B------:R-:W-:-:S07]  /*d240*/  NOP ;  /* 0x0000000000007918 */ /* 0x000fce0000000000 */
[----:B------:R-:W-:Y:S03]  /*d250*/  HGMMA.64x256x16.F32.BF16 R24, R172, gdesc[UR4].tnspB, R24, gsb0 ;  /* 0x43e00004ac187df0 */ /* 0x000fe60008001818 */
[----:B------:R-:W-:Y:S02]  /*d260*/  WARPGROUP.DEPBAR.LE gsb0, 0x0 ;  /* 0x00008000000079c5 */ /* 0x000fe40000010000 */
[----:B------:R0:W-:Y:S01]  /*d270*/  @!P1 SYNCS.ARRIVE.TRANS64.RED.A1T0 RZ, [R14+URZ], RZ ;  /* 0x000000ff0eff99a7 */ /* 0x0001e2000810043f */
[----:B------:R-:W-:Y:S05]  /*d280*/  @P2 BRA `(.L_x_719) ;  /* 0xffffffd800d42947 */ /* 0x000fea000383ffff */
.L_x_709:
[----:B------:R-:W-:Y:S05]  /*d290*/  WARPSYNC.ALL ;  /* 0x0000000000007948 */ /* 0x000fea0003800000 */
[----:B------:R-:W1:Y:S01]  /*d2a0*/  SHFL.BFLY PT, R0, R3, 0x2, 0x1f ;  /* 0x0c401f0003007f89 */ /* 0x000e6200000e0000 */
[----:B------:R-:W-:Y:S02]  /*d2b0*/  IMAD.MOV.U32 R20, RZ, RZ, -0x800000 ;  /* 0xff800000ff147424 */ /* 0x000fe400078e00ff */
[----:B------:R-:W-:Y:S01]  /*d2c0*/  IMAD.MOV.U32 R4, RZ, RZ, RZ ;  /* 0x000000ffff047224 */ /* 0x000fe200078e00ff */
[----:B------:R2:W-:Y:S06]  /*d2d0*/  BAR.ARV R194, 0x100 ;  /* 0x000400c20000751d */ /* 0x0005ec0000002000 */
[----:B------:R-:W-:-:S02]  /*d2e0*/  VIADD R200, R200, 0x1 ;  /* 0x00000001c8c87836 */ /* 0x000fc40000000000 */
[----:B------:R-:W-:Y:S06]  /*d2f0*/  BAR.ARV 0x8, 0x180 ;  /* 0x0206000000007b1d */ /* 0x000fec0000002000 */
[----:B------:R-:W-:Y:S01]  /*d300*/  ISETP.NE.AND P1, PT, R200, 0x2, PT ;  /* 0x00000002c800780c */ /* 0x000fe20003f25270 */
[----:B------:R-:W-:-:S03]  /*d310*/  VIADD R217, R217, 0x1 ;  /* 0x00000001d9d97836 */ /* 0x000fc60000000000 */
[----:B------:R-:W-:Y:S01]  /*d320*/  SEL R200, R200, RZ, P1 ;  /* 0x000000ffc8c87207 */ /* 0x000fe20000800000 */
[----:B-1----:R-:W-:-:S05]  /*d330*/  FADD.FTZ R0, R0, R3 ;  /* 0x0000000300007221 */ /* 0x002fca0000010000 */
[----:B------:R-:W1:Y:S02]  /*d340*/  SHFL.BFLY PT, R5, R0, 0x1, 0x1f ;  /* 0x0c201f0000057f89 */ /* 0x000e6400000e0000 */
[----:B-1----:R-:W-:-:S05]  /*d350*/  FADD.FTZ R7, R0, R5 ;  /* 0x0000000500077221 */ /* 0x002fca0000010000 */
[----:B------:R-:W-:-:S13]  /*d360*/  FSETP.NE.FTZ.AND P0, PT, R7, RZ, PT ;  /* 0x000000ff0700720b */ /* 0x000fda0003f15000 */
[----:B------:R-:W1:Y:S01]  /*d370*/  @P0 MUFU.LG2 R5, R7 ;  /* 0x0000000700050308 */ /* 0x000e620000000c00 */
[----:B------:R-:W-:-:S07]  /*d380*/  @P0 FMUL.FTZ R3, R21, 0.69314718246459960938 ;  /* 0x3f31721815030820 */ /* 0x000fce0000410000 */
[----:B------:R-:W3:Y:S01]  /*d390*/  @P0 MUFU.RCP R4, R7 ;  /* 0x0000000700040308 */ /* 0x000ee20000001000 */
[----:B-1----:R-:W-:-:S04]  /*d3a0*/  @P0 FMUL.FTZ R6, R5, 0.69314718246459960938 ;  /* 0x3f31721805060820 */ /* 0x002fc80000410000 */
[----:B------:R-:W-:Y:S02]  /*d3b0*/  @P0 FFMA.FTZ R20, R3, R176, R6 ;  /* 0x000000b003140223 */ /* 0x000fe40000010006 */
[----:B------:R-:W1:Y:S01]  /*d3c0*/  SHFL.BFLY PT, R3, R12, 0x2, 0x1f ;  /* 0x0c401f000c037f89 */ /* 0x000e6200000e0000 */
        /* <DEDUP_REMOVED lines=22> */
[----:B-1----:R-:W-:Y:S01]  /*d530*/  FADD.FTZ R5, R3, R12 ;  /* 0x0000000c03057221 */ /* 0x002fe20000010000 */
[-C--:B------:R-:W-:Y:S01]  /*d540*/  FMUL.FTZ R68, R68, R4.reuse ;  /* 0x0000000444447220 */ /* 0x080fe20000410000 */
[-C--:B------:R-:W-:Y:S01]  /*d550*/  FMUL.FTZ R69, R69, R4.reuse ;  /* 0x0000000445457220 */ /* 0x080fe20000410000 */
[-C--:B------:R-:W-:Y:S01]  /*d560*/  FMUL.FTZ R72, R72, R4.reuse ;  /* 0x0000000448487220 */ /* 0x080fe20000410000 */
[-C--:B------:R-:W-:Y:S01]  /*d570*/  FMUL.FTZ R73, R73, R4.reuse ;  /* 0x0000000449497220 */ /* 0x080fe20000410000 */
[----:B------:R-:W1:Y:S01]  /*d580*/  SHFL.BFLY PT, R0, R5, 0x1, 0x1f ;  /* 0x0c201f0005007f89 */ /* 0x000e6200000e0000 */
        /* <DEDUP_REMOVED lines=24> */
[----:B------:R-:W-:Y:S01]  /*d710*/  IMAD.MOV.U32 R0, RZ, RZ, RZ ;  /* 0x000000ffff007224 */ /* 0x000fe200078e00ff */
[----:B------:R-:W-:Y:S01]  /*d720*/  SEL R5, RZ, 0x1, P1 ;  /* 0x00000001ff057807 */ /* 0x000fe20000800000 */
[-C--:B------:R-:W-:Y:S01]  /*d730*/  FMUL.FTZ R121, R121, R4.reuse ;  /* 0x0000000479797220 */ /* 0x080fe20000410000 */
[-C--:B------:R-:W-:Y:S01]  /*d740*/  FMUL.FTZ R124, R124, R4.reuse ;  /* 0x000000047c7c7220 */ /* 0x080fe20000410000 */
[----:B------:R-:W-:Y:S01]  /*d750*/  FSETP.NE.FTZ.AND P0, PT, R8, RZ, PT ;  /* 0x000000ff0800720b */ /* 0x000fe20003f15000 */
        /* <DEDUP_REMOVED lines=12> */
[----:B------:R-:W1:Y:S01]  /*d820*/  @P0 MUFU.LG2 R3, R8 ;  /* 0x0000000800030308 */ /* 0x000e620000000c00 */
[----:B------:R-:W-:Y:S01]  /*d830*/  @P0 FMUL.FTZ R21, R21, 0.69314718246459960938 ;  /* 0x3f31721815150820 */ /* 0x000fe20000410000 */
[----:B------:R-:W-:Y:S01]  /*d840*/  FMUL.FTZ R149, R149, R4 ;  /* 0x0000000495957220 */ /* 0x000fe20000410000 */
[----:B------:R-:W-:-:S05]  /*d850*/  LOP3.LUT R204, R204, R5, RZ, 0x3c, !PT ;  /* 0x00000005cccc7212 */ /* 0x000fca00078e3cff */
[----:B------:R-:W3:Y:S01]  /*d860*/  @P0 MUFU.RCP R0, R8 ;  /* 0x0000000800000308 */ /* 0x000ee20000001000 */
[----:B-1----:R-:W-:Y:S01]  /*d870*/  @P0 FMUL.FTZ R6, R3, 0.69314718246459960938 ;  /* 0x3f31721803060820 */ /* 0x002fe20000410000 */
[----:B------:R-:W-:-:S03]  /*d880*/  IMAD.MOV.U32 R3, RZ, RZ, -0x800000 ;  /* 0xff800000ff037424 */ /* 0x000fc600078e00ff */
[----:B------:R-:W-:Y:S01]  /*d890*/  @P0 FFMA.FTZ R3, R21, R177, R6 ;  /* 0x000000b115030223 */ /* 0x000fe20000010006 */
[----:B------:R-:W-:Y:S01]  /*d8a0*/  PLOP3.LUT P0, PT, PT, PT, PT, 0x8, 0x0 ;  /* 0x000000000000781c */ /* 0x000fe20003f0e170 */
        /* <DEDUP_REMOVED lines=63> */
[----:B--2---:R-:W-:-:S07]  /*dca0*/  FMUL.FTZ R151, R151, R0 ;  /* 0x0000000097977220 */ /* 0x004fce0000410000 */
.L_x_668:
[----:B------:R-:W-:Y:S05]  /*dcb0*/  WARPSYNC.ALL ;  /* 0x0000000000007948 */ /* 0x000fea0003800000 */
[----:B------:R-:W1:Y:S08]  /*dcc0*/  S2UR UR5, SR_CgaCtaId ;  /* 0x00000000000579c3 */ /* 0x000e700000008800 */
[----:B------:R-:W-:Y:S06]  /*dcd0*/  BAR.SYNC.DEFER_BLOCKING 0x5, 0x180 ;  /* 0x0146000000007b1d */ /* 0x000fec0000010000 */
[----:B------:R-:W-:Y:S01]  /*dce0*/  UMOV UR4, 0x400 ;  /* 0x0000040000047882 */ /* 0x000fe20000000000 */
[----:B------:R-:W-:Y:S01]  /*dcf0*/  BSSY B0, `(.L_x_720) ;  /* 0x00004e0000007945 */ /* 0x000fe20003800000 */
[----:B-1----:R-:W-:-:S06]  /*dd00*/  ULEA UR4, UR5, UR4, 0x18 ;  /* 0x0000000405047291 */ /* 0x002fcc000f8ec03f */
[----:B------:R-:W-:-:S05]  /*dd10*/  IMAD.U32 R19, RZ, RZ, UR4 ;  /* 0x00000004ff137e24 */ /* 0x000fca000f8e00ff */
[----:B-----5:R1:W2:Y:S01]  /*dd20*/  LDS.128 R152, [R19+0x228d0] ;  /* 0x0228d00013987984 */ /* 0x0202a20000000c00 */
[----:B------:R-:W-:Y:S06]  /*dd30*/  BAR.ARV 0x4, 0x180 ;  /* 0x0106000000007b1d */ /* 0x000fec0000002000 */
[----:B------:R-:W-:Y:S05]  /*dd40*/  @P0 BRA `(.L_x_721) ;  /* 0x0000003c00940947 */ /* 0x000fea0003800000 */
[----:B------:R-:W0:Y:S01]  /*dd50*/  LDL R4, [R1+0x70] ;  /* 0x0000700001047983 */ /* 0x000e220000100800 */
[C---:B------:R-:W-:Y:S01]  /*dd60*/  ISETP.NE.AND P0, PT, R212.reuse, RZ, PT ;  /* 0x000000ffd400720c */ /* 0x040fe20003f05270 */
[----:B------:R-:W-:Y:S01]  /*dd70*/  ULDC UR4, c[0x0][0xad4] ;  /* 0x0002b50000047ab9 */ /* 0x000fe20000000800 */
[----:B------:R-:W-:Y:S01]  /*dd80*/  F2FP.BF16.F32.PACK_AB R6, R29, R28 ;  /* 0x0000001c1d06723e */ /* 0x000fe200000010ff */
[----:B------:R-:W3:Y:S01]  /*dd90*/  S2R R0, SR_SWINHI ;  /* 0x0000000000007919 */ /* 0x000ee20000002f00 */
[----:B------:R-:W-:Y:S01]  /*dda0*/  SEL R212, R212, UR4, P0 ;  /* 0x00000004d4d47c07 */ /* 0x000fe20008000000 */
[----:B------:R-:W-:Y:S05]  /*ddb0*/  WARPSYNC.ALL ;  /* 0x0000000000007948 */ /* 0x000fea0003800000 */
[----:B------:R-:W-:Y:S01]  /*ddc0*/  F2FP.BF16.F32.PACK_AB R7, R31, R30 ;  /* 0x0000001e1f07723e */ /* 0x000fe200000010ff */
[----:B------:R-:W-:Y:S01]  /*ddd0*/  ULDC.64 UR4, c[0x0][0xc00] ;  /* 0x0003000000047ab9 */ /* 0x000fe20000000a00 */
[----:B------:R-:W-:Y:S01]  /*dde0*/  F2FP.BF16.F32.PACK_AB R8, R33, R32 ;  /* 0x000000202108723e */ /* 0x000fe200000010ff */
[----:B------:R-:W-:Y:S01]  /*ddf0*/  ULDC.64 UR6, c[0x0][0xc08] ;  /* 0x0003020000067ab9 */ /* 0x000fe20000000a00 */
[----:B------:R-:W-:-:S02]  /*de00*/  F2FP.BF16.F32.PACK_AB R9, R35, R34 ;  /* 0x000000222309723e */ /* 0x000fc400000010ff */
[----:B------:R-:W-:Y:S02]  /*de10*/  F2FP.BF16.F32.PACK_AB R10, R37, R36 ;  /* 0x00000024250a723e */ /* 0x000fe400000010ff */
[----:B------:R-:W-:Y:S01]  /*de20*/  F2FP.BF16.F32.PACK_AB R11, R39, R38 ;  /* 0x00000026270b723e */ /* 0x000fe200000010ff */
[----:B------:R-:W-:Y:S01]  /*de30*/  BAR.SYNC.DEFER_BLOCKING 0x1, 0x100 ;  /* 0x0044000000007b1d */ /* 0x000fe20000010000 */
[----:B------:R-:W-:-:S04]  /*de40*/  ISETP.NE.U32.AND P1, PT, RZ, UR4, PT ;  /* 0x00000004ff007c0c */ /* 0x000fc8000bf25070 */
[----:B------:R-:W-:Y:S02]  /*de50*/  ISETP.NE.AND.EX P1, PT, RZ, UR5, PT, P1 ;  /* 0x00000005ff007c0c */ /* 0x000fe4000bf25310 */
[----:B------:R-:W-:Y:S02]  /*de60*/  MOV R12, R19 ;  /* 0x00000013000c7202 */ /* 0x000fe40000000f00 */
[----:B---3--:R-:W-:-:S03]  /*de70*/  MOV R13, R0 ;  /* 0x00000000000d7202 */ /* 0x008fc60000000f00 */
[----:B0-----:R-:W-:-:S04]  /*de80*/  IMAD.WIDE R14, R4, 0x2, R12 ;  /* 0x00000002040e7825 */ /* 0x001fc800078e020c */
[----:B------:R-:W-:Y:S01]  /*de90*/  IMAD.MOV.U32 R5, RZ, RZ, R15 ;  /* 0x000000ffff057224 */ /* 0x000fe200078e000f */
[----:B------:R-:W-:-:S04]  /*dea0*/  LOP3.LUT R0, R14, 0x380, RZ, 0xc0, !PT ;  /* 0x000003800e007812 */ /* 0x000fc800078ec0ff */
[----:B------:R-:W-:-:S04]  /*deb0*/  SHF.R.U64 R0, R0, 0x3, RZ ;  /* 0x0000000300007819 */ /* 0x000fc800000012ff */
[----:B------:R-:W-:-:S04]  /*dec0*/  LOP3.LUT R4, R0, R14, RZ, 0x3c, !PT ;  /* 0x0000000e00047212 */ /* 0x000fc800078e3cff */
[----:B------:R-:W-:Y:S02]  /*ded0*/  MOV R0, R4 ;  /* 0x0000000400007202 */ /* 0x000fe40000000f00 */
[----:B------:R-:W-:Y:S02]  /*dee0*/  F2FP.BF16.F32.PACK_AB R4, R25, R24 ;  /* 0x000000181904723e */ /* 0x000fe400000010ff */
[----:B------:R-:W-:-:S05]  /*def0*/  F2FP.BF16.F32.PACK_AB R5, R27, R26 ;  /* 0x0000001a1b05723e */ /* 0x000fca00000010ff */
[----:B------:R0:W-:Y:S02]  /*df00*/  STSM.16.M88.4 [R0], R4 ;  /* 0x0000000400007844 */ /* 0x0001e40000000200 */
[----:B0-----:R-:W-:Y:S02]  /*df10*/  IADD3 R4, P0, R14, 0x20, RZ ;  /* 0x000000200e047810 */ /* 0x001fe40007f1e0ff */
[----:B------:R-:W-:Y:S02]  /*df20*/  F2FP.BF16.F32.PACK_AB R6, R45, R44 ;  /* 0x0000002c2d06723e */ /* 0x000fe400000010ff */
[----:B------:R-:W-:Y:S01]  /*df30*/  LOP3.LUT R0, R4, 0x380, RZ, 0xc0, !PT ;  /* 0x0000038004007812 */ /* 0x000fe200078ec0ff */
[----:B------:R-:W-:Y:S01]  /*df40*/  IMAD.X R5, RZ, RZ, R15, P0 ;  /* 0x000000ffff057224 */ /* 0x000fe200000e060f */
[----:B------:R-:W-:Y:S02]  /*df50*/  F2FP.BF16.F32.PACK_AB R7, R47, R46 ;  /* 0x0000002e2f07723e */ /* 0x000fe400000010ff */
[----:B------:R-:W-:-:S04]  /*df60*/  SHF.R.U64 R0, R0, 0x3, RZ ;  /* 0x0000000300007819 */ /* 0x000fc800000012ff */
[----:B------:R-:W-:-:S04]  /*df70*/  LOP3.LUT R4, R0, R4, RZ, 0x3c, !PT ;  /* 0x0000000400047212 */ /* 0x000fc800078e3cff */
[----:B------:R-:W-:-:S05]  /*df80*/  MOV R4, R4 ;  /* 0x0000000400047202 */ /* 0x000fca0000000f00 */
[----:B------:R0:W-:Y:S02]  /*df90*/  STSM.16.M88.4 [R4], R8 ;  /* 0x0000000804007844 */ /* 0x0001e40000000200 */
[----:B0-----:R-:W-:Y:S02]  /*dfa0*/  IADD3 R4, P0, R14, 0x40, RZ ;  /* 0x000000400e047810 */ /* 0x001fe40007f1e0ff */
[----:B------:R-:W-:Y:S02]  /*dfb0*/  F2FP.BF16.F32.PACK_AB R8, R49, R48 ;  /* 0x000000303108723e */ /* 0x000fe400000010ff */
[----:B------:R-:W-:Y:S01]  /*dfc0*/  LOP3.LUT R0, R4, 0x380, RZ, 0xc0, !PT ;  /* 0x0000038004007812 */ /* 0x000fe200078ec0ff */
[----:B------:R-:W-:Y:S01]  /*dfd0*/  IMAD.X R5, RZ, RZ, R15, P0 ;  /* 0x000000ffff057224 */ /* 0x000fe200000e060f */
[----:B------:R-:W-:Y:S02]  /*dfe0*/  F2FP.BF16.F32.PACK_AB R9, R51, R50 ;  /* 0x000000323309723e */ /* 0x000fe400000010ff */
[----:B------:R-:W-:-:S02]  /*dff0*/  SHF.R.U64 R0, R0, 0x3, RZ ;  /* 0x0000000300007819 */ /* 0x000fc400000012ff */
[----:B------:R-:W-:Y:S02]  /*e000*/  F2FP.BF16.F32.PACK_AB R10, R53, R52 ;  /* 0x00000034350a723e */ /* 0x000fe400000010ff */
[----:B------:R-:W-:Y:S02]  /*e010*/  LOP3.LUT R4, R0, R4, RZ, 0x3c, !PT ;  /* 0x0000000400047212 */ /* 0x000fe400078e3cff */
[----:B------:R-:W-:Y:S02]  /*e020*/  F2FP.BF16.F32.PACK_AB R11, R55, R54 ;  /* 0x00000036370b723e */ /* 0x000fe400000010ff */
        /* <DEDUP_REMOVED lines=136> */
[----:B0-----:R-:W-:-:S04]  /*e8b0*/  IADD3 R0, P0, R14, 0xc060, RZ ;  /* 0x0000c0600e007810 */ /* 0x001fc80007f1e0ff */
[----:B------:R-:W-:Y:S01]  /*e8c0*/  LOP3.LUT R4, R0, 0x380, RZ, 0xc0, !PT ;  /* 0x0000038000047812 */ /* 0x000fe200078ec0ff */
[----:B------:R-:W-:Y:S01]  /*e8d0*/  IMAD.X R15, RZ, RZ, R15, P0 ;  /* 0x000000ffff0f7224 */ /* 0x000fe200000e060f */
[----:B------:R-:W-:Y:S02]  /*e8e0*/  IADD3 R6, P0, R214, UR4, RZ ;  /* 0x00000004d6067c10 */ /* 0x000fe4000ff1e0ff */
[----:B------:R-:W-:Y:S02]  /*e8f0*/  SHF.R.U64 R4, R4, 0x3, RZ ;  /* 0x0000000304047819 */ /* 0x000fe400000012ff */
[----:B------:R-:W-:Y:S02]  /*e900*/  IADD3.X R7, R215, UR5, RZ, P0, !PT ;  /* 0x00000005d7077c10 */ /* 0x000fe400087fe4ff */
[----:B------:R-:W-:Y:S01]  /*e910*/  LOP3.LUT R14, R4, R0, RZ, 0x3c, !PT ;  /* 0x00000000040e7212 */ /* 0x000fe200078e3cff */
[----:B------:R-:W-:-:S03]  /*e920*/  IMAD.MOV.U32 R4, RZ, RZ, RZ ;  /* 0x000000ffff047224 */ /* 0x000fc600078e00ff */
[----:B------:R-:W-:Y:S02]  /*e930*/  MOV R14, R14 ;  /* 0x0000000e000e7202 */ /* 0x000fe40000000f00 */
[----:B------:R-:W-:-:S03]  /*e940*/  ISETP.NE.U32.AND P0, PT, RZ, UR6, PT ;  /* 0x00000006ff007c0c */ /* 0x000fc6000bf05070 */
[----:B------:R0:W-:Y:S01]  /*e950*/  STSM.16.M88.4 [R14], R8 ;  /* 0x000000080e007844 */ /* 0x0001e20000000200 */
[----:B------:R-:W-:Y:S01]  /*e960*/  BAR.SYNC.DEFER_BLOCKING 0x1, 0x100 ;  /* 0x0044000000007b1d */ /* 0x000fe20000010000 */
[----:B------:R-:W-:-:S13]  /*e970*/  ISETP.NE.AND.EX P0, PT, RZ, UR7, PT, P0 ;  /* 0x00000007ff007c0c */ /* 0x000fda000bf05300 */
[----:B------:R-:W-:Y:S01]  /*e980*/  @P0 IADD3 R214, P2, R214, UR6, RZ ;  /* 0x00000006d6d60c10 */ /* 0x000fe2000ff5e0ff */
[----:B------:R-:W-:Y:S02]  /*e990*/  ULDC UR6, c[0x0][0xa88] ;  /* 0x0002a20000067ab9 */ /* 0x000fe40000000800 */
[----:B------:R-:W-:Y:S01]  /*e9a0*/  IMAD.U32 R0, RZ, RZ, UR6 ;  /* 0x00000006ff007e24 */ /* 0x000fe2000f8e00ff */
[----:B------:R-:W-:Y:S01]  /*e9b0*/  @P0 IADD3.X R215, R215, UR7, RZ, P2, !PT ;  /* 0x00000007d7d70c10 */ /* 0x000fe200097fe4ff */
[----:B------:R3:W5:Y:S04]  /*e9c0*/  @P1 LDG.E R4, desc[UR40][R6.64] ;  /* 0x0000002806041981 */ /* 0x000768000c1e1900 */
[----:B------:R3:W5:Y:S01]  /*e9d0*/  @P0 LDG.E R0, desc[UR40][R214.64] ;  /* 0x00000028d6000981 */ /* 0x000762000c1e1900 */
[----:B------:R-:W-:Y:S01]  /*e9e0*/  IMAD.MOV.U32 R15, RZ, RZ, 0x9b8 ;  /* 0x000009b8ff0f7424 */ /* 0x000fe200078e00ff */
[----:B------:R-:W-:-:S04]  /*e9f0*/  ISETP.GT.AND P2, PT, R212, 0x1, PT ;  /* 0x00000001d400780c */ /* 0x000fc80003f44270 */
[----:B------:R-:W-:-:S04]  /*ea00*/  SEL R15, R15, 0x978, P2 ;  /* 0x000009780f0f7807 */ /* 0x000fc80001000000 */
[----:B0-----:R3:W0:Y:S08]  /*ea10*/  LDC.64 R10, c[0x0][R15+0x220] ;  /* 0x000088000f0a7b82 */ /* 0x0016300000000a00 */
[----:B------:R3:W4:Y:S01]  /*ea20*/  LDC.64 R8, c[0x0][R15+0x218] ;  /* 0x000086000f087b82 */ /* 0x0007220000000a00 */
[----:B------:R-:W-:Y:S05]  /*ea30*/  @P0 BRA `(.L_x_722) ;  /* 0x0000000000100947 */ /* 0x000fea0003800000 */
[----:B------:R-:W-:Y:S05]  /*ea40*/  @!P1 BRA `(.L_x_722) ;  /* 0x00000000000c9947 */ /* 0x000fea0003800000 */
[----:B-----5:R-:W2:Y:S04]  /*ea50*/  LDG.E R0, desc[UR40][R6.64] ;  /* 0x0000002806007981 */ /* 0x020ea8000c1e1900 */
[----:B---3--:R-:W2:Y:S02]  /*ea60*/  LDG.E R6, desc[UR40][R6.64+0x4] ;  /* 0x0000042806067981 */ /* 0x008ea4000c1e1900 */
[----:B--2---:R-:W-:-:S07]  /*ea70*/  IMAD.IADD R0, R6, 0x1, -R0 ;  /* 0x0000000106007824 */ /* 0x004fce00078e0a00 */
.L_x_722:
[----:B------:R-:W2:Y:S01]  /*ea80*/  LDL.LU R5, [R1+0x4c] ;  /* 0x00004c0001057983 */ /* 0x000ea20000300800 */
[----:B------:R-:W1:Y:S03]  /*ea90*/  LDC R157, c[0x0][0xbe8] ;  /* 0x0002fa00ff9d7b82 */ /* 0x000e660000000800 */
[----:B------:R-:W2:Y:S01]  /*eaa0*/  LDL R160, [R1+0x6c] ;  /* 0x00006c0001a07983 */ /* 0x000ea20000100800 */
[----:B------:R-:W-:-:S03]  /*eab0*/  ISETP.NE.U32.AND P0, PT, RZ, UR4, PT ;  /* 0x00000004ff007c0c */ /* 0x000fc6000bf05070 */
[----:B------:R-:W2:Y:S01]  /*eac0*/  LDL R159, [R1+0x68] ;  /* 0x00006800019f7983 */ /* 0x000ea20000100800 */
[----:B---3--:R-:W3:Y:S01]  /*ead0*/  LDC.64 R6, c[0x0][R15+0x228] ;  /* 0x00008a000f067b82 */ /* 0x008ee20000000a00 */
[----:B------:R-:W-:Y:S02]  /*eae0*/  ISETP.NE.AND.EX P0, PT, RZ, UR5, PT, P0 ;  /* 0x00000005ff007c0c */ /* 0x000fe4000bf05300 */
[----:B------:R-:W3:Y:S02]  /*eaf0*/  LDL R158, [R1+0x54] ;  /* 0x00005400019e7983 */ /* 0x000ee40000100800 */
[----:B------:R-:W-:Y:S02]  /*eb00*/  SEL R213, R213, RZ, !P0 ;  /* 0x000000ffd5d57207 */ /* 0x000fe40004000000 */
[----:B-1----:R-:W-:-:S03]  /*eb10*/  ISETP.NE.AND P1, PT, R157, 0x1, PT ;  /* 0x000000019d00780c */ /* 0x002fc60003f25270 */
[----:B0-----:R-:W-:Y:S02]  /*eb20*/  IMAD R11, R11, R213, RZ ;  /* 0x000000d50b0b7224 */ /* 0x001fe400078e02ff */
[----:B----4-:R-:W-:-:S08]  /*eb30*/  IMAD R14, R9, R211, RZ ;  /* 0x000000d3090e7224 */ /* 0x010fd000078e02ff */
[----:B--2---:R-:W0:Y:S01]  /*eb40*/  @P1 LDC R152, c[0x0][0xbec] ;  /* 0x0002fb00ff981b82 */ /* 0x004e220000000800 */
[----:B------:R-:W-:-:S07]  /*eb50*/  IMAD.WIDE.U32 R8, R8, R211, RZ ;  /* 0x000000d308087225 */ /* 0x000fce00078e00ff */
[----:B------:R-:W1:Y:S01]  /*eb60*/  @P1 LDC R156, c[0x0][0xbf0] ;  /* 0x0002fc00ff9c1b82 */ /* 0x000e620000000800 */
[----:B------:R-:W-:Y:S02]  /*eb70*/  IMAD.IADD R14, R9, 0x1, R14 ;  /* 0x00000001090e7824 */ /* 0x000fe400078e020e */
[----:B-----5:R-:W-:Y:S01]  /*eb80*/  IMAD R0, R0, R157, RZ ;  /* 0x0000009d00007224 */ /* 0x020fe200078e02ff */
[----:B------:R-:W-:-:S05]  /*eb90*/  SEL R5, R5, RZ, !P0 ;  /* 0x000000ff05057207 */ /* 0x000fca0004000000 */
[C---:B------:R-:W-:Y:S02]  /*eba0*/  IMAD R5, R10.reuse, R5, R11 ;  /* 0x000000050a057224 */ /* 0x040fe400078e020b */
[----:B------:R-:W-:-:S04]  /*ebb0*/  IMAD.WIDE.U32 R10, R10, R213, RZ ;  /* 0x000000d50a0a7225 */ /* 0x000fc800078e00ff */
[----:B------:R-:W-:Y:S01]  /*ebc0*/  IMAD.IADD R11, R11, 0x1, R5 ;  /* 0x000000010b0b7824 */ /* 0x000fe200078e0205 */
[--C-:B------:R-:W-:Y:S02]  /*ebd0*/  IADD3 R10, P0, P3, R10, R8, R4.reuse ;  /* 0x000000080a0a7210 */ /* 0x100fe40007b1e004 */
[----:B------:R-:W-:Y:S02]  /*ebe0*/  SHF.R.S32.HI R5, RZ, 0x1f, R4 ;  /* 0x0000001fff057819 */ /* 0x000fe40000011404 */
[----:B------:R-:W-:Y:S02]  /*ebf0*/  SEL R8, R219, RZ, P2 ;  /* 0x000000ffdb087207 */ /* 0x000fe40001000000 */
[----:B------:R-:W-:Y:S01]  /*ec00*/  IADD3.X R11, R11, R14, R5, P0, P3 ;  /* 0x0000000e0b0b7210 */ /* 0x000fe200007e6405 */
[----:B------:R-:W-:Y:S02]  /*ec10*/  IMAD R14, R218, 0x80, R160 ;  /* 0x00000080da0e7824 */ /* 0x000fe400078e02a0 */
[----:B---3--:R-:W-:-:S02]  /*ec20*/  IMAD R21, R7, R8, RZ ;  /* 0x0000000807157224 */ /* 0x008fc400078e02ff */
[----:B------:R-:W-:-:S04]  /*ec30*/  IMAD.WIDE.U32 R8, R6, R8, RZ ;  /* 0x0000000806087225 */ /* 0x000fc800078e00ff */
[----:B0-----:R-:W-:-:S04]  /*ec40*/  @P1 IMAD.HI.U32 R6, R14, R152, RZ ;  /* 0x000000980e061227 */ /* 0x001fc800078e00ff */
[----:B------:R-:W-:Y:S01]  /*ec50*/  IMAD.MOV.U32 R152, RZ, RZ, R14 ;  /* 0x000000ffff987224 */ /* 0x000fe200078e000e */
[----:B-1----:R-:W-:Y:S02]  /*ec60*/  @P1 SHF.R.U32.HI R152, RZ, R156, R6 ;  /* 0x0000009cff981219 */ /* 0x002fe40000011606 */
[----:B------:R0:W1:Y:S03]  /*ec70*/  LDC.64 R6, c[0x0][R15+0x210] ;  /* 0x000084000f067b82 */ /* 0x0000660000000a00 */
[----:B0-----:R-:W-:-:S04]  /*ec80*/  IMAD.MOV R15, RZ, RZ, -R152 ;  /* 0x000000ffff0f7224 */ /* 0x001fc800078e0a98 */
[----:B------:R-:W-:Y:S01]  /*ec90*/  IMAD R15, R157, R15, R14 ;  /* 0x0000000f9d0f7224 */ /* 0x000fe200078e020e */
[----:B------:R-:W-:Y:S01]  /*eca0*/  IADD3 R8, P0, P3, R152, R10, R8 ;  /* 0x0000000a98087210 */ /* 0x000fe20007b1e008 */
[----:B------:R-:W-:Y:S01]  /*ecb0*/  IMAD.IADD R21, R9, 0x1, R21 ;  /* 0x0000000109157824 */ /* 0x000fe200078e0215 */
[----:B------:R-:W-:Y:S02]  /*ecc0*/  SHF.R.S32.HI R9, RZ, 0x1f, R152 ;  /* 0x0000001fff097819 */ /* 0x000fe40000011498 */
[----:B------:R-:W-:Y:S02]  /*ecd0*/  SHF.R.S32.HI R10, RZ, 0x1f, R15 ;  /* 0x0000001fff0a7819 */ /* 0x000fe4000001140f */
[----:B------:R-:W-:Y:S01]  /*ece0*/  IADD3.X R9, R9, R11, R21, P0, P3 ;  /* 0x0000000b09097210 */ /* 0x000fe200007e6415 */
[----:B-1----:R-:W-:-:S04]  /*ecf0*/  IMAD R7, R7, R15, RZ ;  /* 0x0000000f07077224 */ /* 0x002fc800078e02ff */
[C---:B------:R-:W-:Y:S02]  /*ed00*/  IMAD R7, R6.reuse, R10, R7 ;  /* 0x0000000a06077224 */ /* 0x040fe400078e0207 */
[----:B------:R-:W0:Y:S01]  /*ed10*/  LDC.64 R10, c[0x0][0xba8] ;  /* 0x0002ea00ff0a7b82 */ /* 0x000e220000000a00 */
[----:B------:R-:W-:-:S07]  /*ed20*/  IMAD.WIDE.U32 R8, R6, R15, R8 ;  /* 0x0000000f06087225 */ /* 0x000fce00078e0008 */
[----:B0-----:R-:W0:Y:S08]  /*ed30*/  @!P2 LDC R10, c[0x0][0xb50] ;  /* 0x0002d400ff0aab82 */ /* 0x001e300000000800 */
[----:B------:R-:W1:Y:S01]  /*ed40*/  @!P2 LDC R11, c[0x0][0xb54] ;  /* 0x0002d500ff0bab82 */ /* 0x000e620000000800 */
[----:B------:R-:W-:Y:S02]  /*ed50*/  IMAD.IADD R7, R9, 0x1, R7 ;  /* 0x0000000109077824 */ /* 0x000fe400078e0207 */
[----:B------:R-:W-:Y:S01]  /*ed60*/  IMAD R21, R218, 0x80, R159 ;  /* 0x00000080da157824 */ /* 0x000fe200078e029f */
[----:B0-----:R-:W-:-:S04]  /*ed70*/  LEA R10, P0, R8, R10, 0x2 ;  /* 0x0000000a080a7211 */ /* 0x001fc800078010ff */
[----:B-1----:R-:W-:Y:S01]  /*ed80*/  LEA.HI.X R11, R8, R11, R7, 0x2, P0 ;  /* 0x0000000b080b7211 */ /* 0x002fe200000f1407 */
[----:B------:R-:W-:Y:S04]  /*ed90*/  SHFL.IDX PT, R6, R10, RZ, 0x1c1f ;  /* 0x001c1fff0a067589 */ /* 0x000fe800000e0000 */
[----:B------:R-:W0:Y:S04]  /*eda0*/  SHFL.IDX PT, R7, R11, RZ, 0x1c1f ;  /* 0x001c1fff0b077589 */ /* 0x000e2800000e0000 */
[----:B------:R1:W-:Y:S04]  /*edb0*/  SHFL.IDX PT, R8, R10, 0x1, 0x1c1f ;  /* 0x003c1f000a087f89 */ /* 0x0003e800000e0000 */
[----:B------:R-:W2:Y:S01]  /*edc0*/  SHFL.IDX PT, R9, R11, 0x1, 0x1c1f ;  /* 0x003c1f000b097f89 */ /* 0x000ea200000e0000 */
[----:B------:R-:W-:Y:S01]  /*edd0*/  LOP3.LUT P0, RZ, R158, 0x3, RZ, 0xc0, !PT ;  /* 0x000000039eff7812 */ /* 0x000fe2000780c0ff */
[----:B-1----:R-:W-:-:S03]  /*ede0*/  VIADD R10, R21, 0x8 ;  /* 0x00000008150a7836 */ /* 0x002fc60000000000 */
[-C--:B------:R-:W-:Y:S02]  /*edf0*/  ISETP.GE.OR P3, PT, R21, R0.reuse, P0 ;  /* 0x000000001500720c */ /* 0x080fe40000766670 */
[----:B------:R-:W-:-:S11]  /*ee00*/  ISETP.GE.OR P0, PT, R10, R0, P0 ;  /* 0x000000000a00720c */ /* 0x000fd60000706670 */
[----:B0-----:R0:W-:Y:S04]  /*ee10*/  @!P3 ST.E desc[UR40][R6.64], R20 ;  /* 0x000000140600b985 */ /* 0x0011e8000c101928 */
[----:B--2---:R0:W-:Y:S01]  /*ee20*/  @!P0 ST.E desc[UR40][R8.64], R3 ;  /* 0x0000000308008985 */ /* 0x0041e2000c101928 */
[----:B------:R-:W-:Y:S05]  /*ee30*/  @P2 BRA `(.L_x_723) ;  /* 0x0000001000382947 */ /* 0x000fea0003800000 */
[----:B0-----:R-:W0:Y:S01]  /*ee40*/  S2R R3, SR_TID.X ;  /* 0x0000000000037919 */ /* 0x001e220000002100 */
[----:B------:R-:W1:Y:S01]  /*ee50*/  @P1 LDC R10, c[0x0][0xbec] ;  /* 0x0002fb00ff0a1b82 */ /* 0x000e620000000800 */
[----:B------:R-:W-:Y:S01]  /*ee60*/  ULDC.64 UR4, c[0x0][0xaa0] ;  /* 0x0002a80000047ab9 */ /* 0x000fe20000000a00 */
[----:B0-----:R-:W-:-:S05]  /*ee70*/  VIADD R3, R3, 0xffffff80 ;  /* 0xffffff8003037836 */ /* 0x001fca0000000000 */
[----:B------:R-:W-:-:S04]  /*ee80*/  SHF.R.S32.HI R6, RZ, 0x1f, R3 ;  /* 0x0000001fff067819 */ /* 0x000fc80000011403 */
[----:B------:R-:W-:-:S04]  /*ee90*/  LEA.HI R7, R6, R3, RZ, 0x3 ;  /* 0x0000000306077211 */ /* 0x000fc800078f18ff */
[----:B------:R-:W-:-:S05]  /*eea0*/  SHF.R.S32.HI R6, RZ, 0x3, R7 ;  /* 0x00000003ff067819 */ /* 0x000fca0000011407 */
[----:B------:R-:W-:-:S04]  /*eeb0*/  IMAD R9, R6, 0x40, R203 ;  /* 0x0000004006097824 */ /* 0x000fc800078e02cb */
[----:B------:R-:W-:-:S03]  /*eec0*/  IMAD.WIDE R12, R9, 0x2, R12 ;  /* 0x00000002090c7825 */ /* 0x000fc600078e020c */
[C---:B------:R-:W-:Y:S02]  /*eed0*/  IADD3 R45, P5, R12.reuse, 0x5000, RZ ;  /* 0x000050000c2d7810 */ /* 0x040fe40007fbe0ff */
[C---:B------:R-:W-:Y:S02]  /*eee0*/  IADD3 R29, P0, R12.reuse, 0x1000, RZ ;  /* 0x000010000c1d7810 */ /* 0x040fe40007f1e0ff */
[C---:B------:R-:W-:Y:S02]  /*eef0*/  IADD3 R33, P2, R12.reuse, 0x2000, RZ ;  /* 0x000020000c217810 */ /* 0x040fe40007f5e0ff */
[C---:B------:R-:W-:Y:S02]  /*ef00*/  IADD3 R37, P3, R12.reuse, 0x3000, RZ ;  /* 0x000030000c257810 */ /* 0x040fe40007f7e0ff */
[----:B------:R-:W-:Y:S02]  /*ef10*/  IADD3 R41, P4, R12, 0x4000, RZ ;  /* 0x000040000c297810 */ /* 0x000fe40007f9e0ff */
[----:B------:R-:W-:-:S02]  /*ef20*/  LOP3.LUT R44, R45, 0x380, RZ, 0xc0, !PT ;  /* 0x000003802d2c7812 */ /* 0x000fc400078ec0ff */
[----:B------:R-:W-:Y:S02]  /*ef30*/  LOP3.LUT R28, R29, 0x380, RZ, 0xc0, !PT ;  /* 0x000003801d1c7812 */ /* 0x000fe400078ec0ff */
[----:B------:R-:W-:Y:S02]  /*ef40*/  LOP3.LUT R32, R33, 0x380, RZ, 0xc0, !PT ;  /* 0x0000038021207812 */ /* 0x000fe400078ec0ff */
[----:B------:R-:W-:Y:S02]  /*ef50*/  LOP3.LUT R36, R37, 0x380, RZ, 0xc0, !PT ;  /* 0x0000038025247812 */ /* 0x000fe400078ec0ff */
[----:B------:R-:W-:Y:S02]  /*ef60*/  LOP3.LUT R40, R41, 0x380, RZ, 0xc0, !PT ;  /* 0x0000038029287812 */ /* 0x000fe400078ec0ff */
[----:B------:R-:W-:Y:S02]  /*ef70*/  SHF.R.U64 R44, R44, 0x3, RZ ;  /* 0x000000032c2c7819 */ /* 0x000fe400000012ff */
[----:B------:R-:W-:-:S02]  /*ef80*/  SHF.R.U64 R28, R28, 0x3, RZ ;  /* 0x000000031c1c7819 */ /* 0x000fc400000012ff */
[----:B------:R-:W-:Y:S02]  /*ef90*/  SHF.R.U64 R32, R32, 0x3, RZ ;  /* 0x0000000320207819 */ /* 0x000fe400000012ff */
[----:B------:R-:W-:Y:S02]  /*efa0*/  SHF.R.U64 R36, R36, 0x3, RZ ;  /* 0x0000000324247819 */ /* 0x000fe400000012ff */
[----:B------:R-:W-:Y:S02]  /*efb0*/  SHF.R.U64 R40, R40, 0x3, RZ ;  /* 0x0000000328287819 */ /* 0x000fe400000012ff */
[----:B------:R-:W-:Y:S01]  /*efc0*/  LOP3.LUT R44, R44, R45, RZ, 0x3c, !PT ;  /* 0x0000002d2c2c7212 */ /* 0x000fe200078e3cff */
[--C-:B------:R-:W-:Y:S01]  /*efd0*/  IMAD.X R45, RZ, RZ, R13.reuse, P5 ;  /* 0x000000ffff2d7224 */ /* 0x100fe200028e060d */
[----:B------:R-:W-:Y:S02]  /*efe0*/  IADD3 R65, P5, R12, 0xa000, RZ ;  /* 0x0000a0000c417810 */ /* 0x000fe40007fbe0ff */
        /* <DEDUP_REMOVED lines=8> */
[C---:B------:R-:W-:Y:S01]  /*f070*/  IADD3 R49, P0, R12.reuse, 0x6000, RZ ;  /* 0x000060000c317810 */ /* 0x040fe20007f1e0ff */
[----:B------:R-:W-:Y:S01]  /*f080*/  IMAD R5, R5, UR4, RZ ;  /* 0x0000000405057c24 */ /* 0x000fe2000f8e02ff */
[C---:B------:R-:W-:Y:S01]  /*f090*/  IADD3 R53, P2, R12.reuse, 0x7000, RZ ;  /* 0x000070000c357810 */ /* 0x040fe20007f5e0ff */
[----:B------:R-:W5:Y:S01]  /*f0a0*/  LD.E.128 R28, desc[UR40][R28.64] ;  /* 0x000000281c1c7980 */ /* 0x000f62000c101d00 */
[----:B------:R-:W-:-:S02]  /*f0b0*/  IADD3 R57, P3, R12, 0x8000, RZ ;  /* 0x000080000c397810 */ /* 0x000fc40007f7e0ff */
[----:B------:R-:W-:Y:S01]  /*f0c0*/  IADD3 R61, P4, R12, 0x9000, RZ ;  /* 0x000090000c3d7810 */ /* 0x000fe20007f9e0ff */
[----:B------:R-:W5:Y:S01]  /*f0d0*/  LD.E.128 R32, desc[UR40][R32.64] ;  /* 0x0000002820207980 */ /* 0x000f62000c101d00 */
[----:B------:R-:W-:Y:S02]  /*f0e0*/  LOP3.LUT R64, R65, 0x380, RZ, 0xc0, !PT ;  /* 0x0000038041407812 */ /* 0x000fe400078ec0ff */
[----:B------:R-:W-:Y:S01]  /*f0f0*/  LOP3.LUT R48, R49, 0x380, RZ, 0xc0, !PT ;  /* 0x0000038031307812 */ /* 0x000fe200078ec0ff */
[----:B------:R-:W5:Y:S01]  /*f100*/  LD.E.128 R36, desc[UR40][R36.64] ;  /* 0x0000002824247980 */ /* 0x000f62000c101d00 */
[----:B------:R-:W-:Y:S02]  /*f110*/  LOP3.LUT R52, R53, 0x380, RZ, 0xc0, !PT ;  /* 0x0000038035347812 */ /* 0x000fe400078ec0ff */
[----:B------:R-:W-:Y:S01]  /*f120*/  LOP3.LUT R56, R57, 0x380, RZ, 0xc0, !PT ;  /* 0x0000038039387812 */ /* 0x000fe200078ec0ff */
[----:B------:R-:W5:Y:S01]  /*f130*/  LD.E.128 R40, desc[UR40][R40.64] ;  /* 0x0000002828287980 */ /* 0x000f62000c101d00 */
[----:B------:R-:W-:-:S02]  /*f140*/  LOP3.LUT R60, R61, 0x380, RZ, 0xc0, !PT ;  /* 0x000003803d3c7812 */ /* 0x000fc400078ec0ff */
[----:B------:R-:W-:Y:S01]  /*f150*/  SHF.R.U64 R64, R64, 0x3, RZ ;  /* 0x0000000340407819 */ /* 0x000fe200000012ff */
[----:B------:R-:W5:Y:S01]  /*f160*/  LD.E.128 R44, desc[UR40][R44.64] ;  /* 0x000000282c2c7980 */ /* 0x000f62000c101d00 */
[----:B------:R-:W-:Y:S02]  /*f170*/  LOP3.LUT R11, R12, 0x380, RZ, 0xc0, !PT ;  /* 0x000003800c0b7812 */ /* 0x000fe400078ec0ff */
[----:B------:R-:W-:Y:S02]  /*f180*/  SHF.R.U64 R48, R48, 0x3, RZ ;  /* 0x0000000330307819 */ /* 0x000fe400000012ff */
[----:B------:R-:W-:Y:S02]  /*f190*/  SHF.R.U64 R52, R52, 0x3, RZ ;  /* 0x0000000334347819 */ /* 0x000fe400000012ff */
[----:B------:R-:W-:Y:S02]  /*f1a0*/  SHF.R.U64 R56, R56, 0x3, RZ ;  /* 0x0000000338387819 */ /* 0x000fe400000012ff */
[----:B------:R-:W-:-:S02]  /*f1b0*/  SHF.R.U64 R60, R60, 0x3, RZ ;  /* 0x000000033c3c7819 */ /* 0x000fc400000012ff */
[----:B------:R-:W-:Y:S01]  /*f1c0*/  LOP3.LUT R64, R64, R65, RZ, 0x3c, !PT ;  /* 0x0000004140407212 */ /* 0x000fe200078e3cff */
[--C-:B------:R-:W-:Y:S01]  /*f1d0*/  IMAD.X R65, RZ, RZ, R13.reuse, P5 ;  /* 0x000000ffff417224 */ /* 0x100fe200028e060d */
[----:B------:R-:W-:Y:S02]  /*f1e0*/  IADD3 R9, P5, R12, 0xf000, RZ ;  /* 0x0000f0000c097810 */ /* 0x000fe40007fbe0ff */
[----:B------:R-:W-:Y:S02]  /*f1f0*/  SHF.R.U64 R11, R11, 0x3, RZ ;  /* 0x000000030b0b7819 */ /* 0x000fe400000012ff */
[----:B------:R-:W-:Y:S01]  /*f200*/  LOP3.LUT R48, R48, R49, RZ, 0x3c, !PT ;  /* 0x0000003130307212 */ /* 0x000fe200078e3cff */
[--C-:B------:R-:W-:Y:S01]  /*f210*/  IMAD.X R49, RZ, RZ, R13.reuse, P0 ;  /* 0x000000ffff317224 */ /* 0x100fe200000e060d */
[----:B------:R-:W-:Y:S01]  /*f220*/  LOP3.LUT R52, R52, R53, RZ, 0x3c, !PT ;  /* 0x0000003534347212 */ /* 0x000fe200078e3cff */
[--C-:B------:R-:W-:Y:S01]  /*f230*/  IMAD.X R53, RZ, RZ, R13.reuse, P2 ;  /* 0x000000ffff357224 */ /* 0x100fe200010e060d */
[----:B------:R-:W-:Y:S01]  /*f240*/  LOP3.LUT R56, R56, R57, RZ, 0x3c, !PT ;  /* 0x0000003938387212 */ /* 0x000fe200078e3cff */
[--C-:B------:R-:W-:Y:S01]  /*f250*/  IMAD.X R57, RZ, RZ, R13.reuse, P3 ;  /* 0x000000ffff397224 */ /* 0x100fe200018e060d */
[----:B------:R-:W-:Y:S01]  /*f260*/  LOP3.LUT R60, R60, R61, RZ, 0x3c, !PT ;  /* 0x0000003d3c3c7212 */ /* 0x000fe200078e3cff */
[--C-:B------:R-:W-:Y:S01]  /*f270*/  IMAD.X R61, RZ, RZ, R13.reuse, P4 ;  /* 0x000000ffff3d7224 */ /* 0x100fe200020e060d */
[C---:B------:R-:W-:Y:S01]  /*f280*/  IADD3 R69, P0, R12.reuse, 0xb000, RZ ;  /* 0x0000b0000c457810 */ /* 0x040fe20007f1e0ff */
[----:B------:R-:W-:Y:S01]  /*f290*/  IMAD.X R85, RZ, RZ, R13, P5 ;  /* 0x000000ffff557224 */ /* 0x000fe200028e060d */
[C---:B------:R-:W-:Y:S01]  /*f2a0*/  IADD3 R73, P2, R12.reuse, 0xc000, RZ ;  /* 0x0000c0000c497810 */ /* 0x040fe20007f5e0ff */
[----:B------:R-:W5:Y:S01]  /*f2b0*/  LD.E.128 R48, desc[UR40][R48.64] ;  /* 0x0000002830307980 */ /* 0x000f62000c101d00 */
[----:B------:R-:W-:-:S02]  /*f2c0*/  IADD3 R77, P3, R12, 0xd000, RZ ;  /* 0x0000d0000c4d7810 */ /* 0x000fc40007f7e0ff */
[----:B------:R-:W-:Y:S01]  /*f2d0*/  IADD3 R81, P4, R12, 0xe000, RZ ;  /* 0x0000e0000c517810 */ /* 0x000fe20007f9e0ff */
[----:B------:R-:W5:Y:S01]  /*f2e0*/  LD.E.128 R52, desc[UR40][R52.64] ;  /* 0x0000002834347980 */ /* 0x000f62000c101d00 */
[----:B------:R-:W-:Y:S02]  /*f2f0*/  LOP3.LUT R8, R9, 0x380, RZ, 0xc0, !PT ;  /* 0x0000038009087812 */ /* 0x000fe400078ec0ff */
[----:B------:R-:W-:Y:S01]  /*f300*/  LOP3.LUT R12, R11, R12, RZ, 0x3c, !PT ;  /* 0x0000000c0b0c7212 */ /* 0x000fe200078e3cff */
[----:B------:R-:W5:Y:S01]  /*f310*/  LD.E.128 R56, desc[UR40][R56.64] ;  /* 0x0000002838387980 */ /* 0x000f62000c101d00 */
[----:B------:R-:W-:Y:S02]  /*f320*/  SHF.R.U64 R8, R8, 0x3, RZ ;  /* 0x0000000308087819 */ /* 0x000fe400000012ff */
[----:B------:R-:W-:Y:S01]  /*f330*/  LOP3.LUT R68, R69, 0x380, RZ, 0xc0, !PT ;  /* 0x0000038045447812 */ /* 0x000fe200078ec0ff */
[----:B------:R0:W5:Y:S01]  /*f340*/  LD.E.128 R24, desc[UR40][R12.64] ;  /* 0x000000280c187980 */ /* 0x000162000c101d00 */
[----:B------:R-:W-:-:S02]  /*f350*/  LOP3.LUT R84, R8, R9, RZ, 0x3c, !PT ;  /* 0x0000000908547212 */ /* 0x000fc400078e3cff */
[----:B------:R-:W-:Y:S01]  /*f360*/  LOP3.LUT R8, R7, 0xfffffff8, RZ, 0xc0, !PT ;  /* 0xfffffff807087812 */ /* 0x000fe200078ec0ff */
[----:B------:R-:W5:Y:S01]  /*f370*/  LD.E.128 R60, desc[UR40][R60.64] ;  /* 0x000000283c3c7980 */ /* 0x000f62000c101d00 */
[----:B------:R-:W-:Y:S02]  /*f380*/  LOP3.LUT R72, R73, 0x380, RZ, 0xc0, !PT ;  /* 0x0000038049487812 */ /* 0x000fe400078ec0ff */
[----:B------:R-:W-:Y:S01]  /*f390*/  LOP3.LUT R76, R77, 0x380, RZ, 0xc0, !PT ;  /* 0x000003804d4c7812 */ /* 0x000fe200078ec0ff */
[----:B------:R-:W5:Y:S01]  /*f3a0*/  LD.E.128 R64, desc[UR40][R64.64] ;  /* 0x0000002840407980 */ /* 0x000f62000c101d00 */
[----:B------:R-:W-:Y:S01]  /*f3b0*/  LOP3.LUT R80, R81, 0x380, RZ, 0xc0, !PT ;  /* 0x0000038051507812 */ /* 0x000fe200078ec0ff */
[----:B0-----:R-:W0:Y:S01]  /*f3c0*/  @P1 LDC R12, c[0x0][0xbf0] ;  /* 0x0002fc00ff0c1b82 */ /* 0x001e220000000800 */
[----:B------:R-:W-:Y:S01]  /*f3d0*/  IMAD.IADD R3, R3, 0x1, -R8 ;  /* 0x0000000103037824 */ /* 0x000fe200078e0a08 */
[----:B------:R-:W-:Y:S01]  /*f3e0*/  SHF.R.U64 R68, R68, 0x3, RZ ;  /* 0x0000000344447819 */ /* 0x000fe200000012ff */
[----:B------:R-:W-:Y:S01]  /*f3f0*/  IMAD R9, R4, UR5, R5 ;  /* 0x0000000504097c24 */ /* 0x000fe2000f8e0205 */
[----:B------:R-:W-:Y:S01]  /*f400*/  SHF.R.U64 R72, R72, 0x3, RZ ;  /* 0x0000000348487819 */ /* 0x000fe200000012ff */
[----:B------:R-:W-:Y:S01]  /*f410*/  IMAD.WIDE.U32 R4, R4, UR4, RZ ;  /* 0x0000000404047c25 */ /* 0x000fe2000f8e00ff */
[----:B------:R-:W-:Y:S01]  /*f420*/  SHF.R.U64 R76, R76, 0x3, RZ ;  /* 0x000000034c4c7819 */ /* 0x000fe200000012ff */
[----:B------:R-:W-:Y:S01]  /*f430*/  ULDC.64 UR4, c[0x0][0xae8] ;  /* 0x0002ba0000047ab9 */ /* 0x000fe20000000a00 */
[----:B------:R-:W-:Y:S01]  /*f440*/  SHF.R.U64 R80, R80, 0x3, RZ ;  /* 0x0000000350507819 */ /* 0x000fe200000012ff */
[----:B------:R-:W-:Y:S01]  /*f450*/  IMAD R3, R3, 0x20, R6 ;  /* 0x0000002003037824 */ /* 0x000fe200078e0206 */
[----:B------:R-:W-:Y:S01]  /*f460*/  LOP3.LUT R68, R68, R69, RZ, 0x3c, !PT ;  /* 0x0000004544447212 */ /* 0x000fe200078e3cff */
[----:B------:R-:W-:Y:S01]  /*f470*/  IMAD.IADD R5, R5, 0x1, R9 ;  /* 0x0000000105057824 */ /* 0x000fe200078e0209 */
[----:B------:R-:W-:Y:S01]  /*f480*/  LOP3.LUT R72, R72, R73, RZ, 0x3c, !PT ;  /* 0x0000004948487212 */ /* 0x000fe200078e3cff */
[----:B------:R-:W-:Y:S01]  /*f490*/  IMAD R11, R218, 0x80, R3 ;  /* 0x00000080da0b7824 */ /* 0x000fe200078e0203 */
[----:B------:R-:W-:Y:S01]  /*f4a0*/  LOP3.LUT R76, R76, R77, RZ, 0x3c, !PT ;  /* 0x0000004d4c4c7212 */ /* 0x000fe200078e3cff */
[----:B------:R-:W-:Y:S01]  /*f4b0*/  IMAD.WIDE.U32 R4, R211, UR4, R4 ;  /* 0x00000004d3047c25 */ /* 0x000fe2000f8e0004 */
[----:B------:R-:W-:Y:S01]  /*f4c0*/  LOP3.LUT R80, R80, R81, RZ, 0x3c, !PT ;  /* 0x0000005150507212 */ /* 0x000fe200078e3cff */
[----:B------:R-:W5:Y:S01]  /*f4d0*/  LD.E.128 R84, desc[UR40][R84.64] ;  /* 0x0000002854547980 */ /* 0x000f62000c101d00 */
[----:B------:R-:W-:Y:S01]  /*f4e0*/  SHF.R.S32.HI R8, RZ, 0x1f, R213 ;  /* 0x0000001fff087819 */ /* 0x000fe200000114d5 */
[----:B-1----:R-:W-:-:S04]  /*f4f0*/  @P1 IMAD.HI.U32 R3, R11, R10, RZ ;  /* 0x0000000a0b031227 */ /* 0x002fc800078e00ff */
[--C-:B------:R-:W-:Y:S02]  /*f500*/  IMAD.X R69, RZ, RZ, R13.reuse, P0 ;  /* 0x000000ffff457224 */ /* 0x100fe400000e060d */
[--C-:B------:R-:W-:Y:S02]  /*f510*/  IMAD.X R73, RZ, RZ, R13.reuse, P2 ;  /* 0x000000ffff497224 */ /* 0x100fe400010e060d */
[--C-:B------:R-:W-:Y:S02]  /*f520*/  IMAD.X R77, RZ, RZ, R13.reuse, P3 ;  /* 0x000000ffff4d7224 */ /* 0x100fe400018e060d */
[----:B------:R-:W-:Y:S01]  /*f530*/  IMAD.X R81, RZ, RZ, R13, P4 ;  /* 0x000000ffff517224 */ /* 0x000fe200020e060d */
[----:B------:R-:W5:Y:S01]  /*f540*/  LD.E.128 R68, desc[UR40][R68.64] ;  /* 0x0000002844447980 */ /* 0x000f62000c101d00 */
[----:B------:R-:W-:Y:S01]  /*f550*/  IMAD R5, R211, UR5, R5 ;  /* 0x00000005d3057c24 */ /* 0x000fe2000f8e0205 */
[----:B------:R-:W-:Y:S01]  /*f560*/  ULDC.64 UR4, c[0x0][0xaf0] ;  /* 0x0002bc0000047ab9 */ /* 0x000fe20000000a00 */
[----:B------:R-:W-:Y:S01]  /*f570*/  IMAD.MOV.U32 R7, RZ, RZ, R11 ;  /* 0x000000ffff077224 */ /* 0x000fe200078e000b */
[----:B0-----:R-:W-:Y:S01]  /*f580*/  @P1 SHF.R.U32.HI R7, RZ, R12, R3 ;  /* 0x0000000cff071219 */ /* 0x001fe20000011603 */
[----:B------:R-:W-:Y:S01]  /*f590*/  IMAD R8, R8, UR4, RZ ;  /* 0x0000000408087c24 */ /* 0x000fe2000f8e02ff */
[----:B------:R-:W5:Y:S01]  /*f5a0*/  LD.E.128 R72, desc[UR40][R72.64] ;  /* 0x0000002848487980 */ /* 0x000f62000c101d00 */
[----:B------:R-:W-:Y:S01]  /*f5b0*/  IMAD.WIDE.U32 R4, R213, UR4, R4 ;  /* 0x00000004d5047c25 */ /* 0x000fe2000f8e0004 */
[----:B------:R-:W-:-:S02]  /*f5c0*/  SHF.R.S32.HI R3, RZ, 0x1f, R7 ;  /* 0x0000001fff037819 */ /* 0x000fc40000011407 */
[----:B------:R-:W5:Y:S01]  /*f5d0*/  LD.E.128 R76, desc[UR40][R76.64] ;  /* 0x000000284c4c7980 */ /* 0x000f62000c101d00 */
[----:B------:R-:W-:Y:S01]  /*f5e0*/  IMAD R9, R213, UR5, R8 ;  /* 0x00000005d5097c24 */ /* 0x000fe2000f8e0208 */
[----:B------:R-:W-:Y:S02]  /*f5f0*/  ULDC.64 UR4, c[0x0][0xae0] ;  /* 0x0002b80000047ab9 */ /* 0x000fe40000000a00 */
[----:B------:R-:W5:Y:S01]  /*f600*/  LD.E.128 R80, desc[UR40][R80.64] ;  /* 0x0000002850507980 */ /* 0x000f62000c101d00 */
[----:B------:R-:W-:Y:S01]  /*f610*/  IMAD.MOV R10, RZ, RZ, -R7 ;  /* 0x000000ffff0a7224 */ /* 0x000fe200078e0a07 */
[----:B------:R-:W-:Y:S01]  /*f620*/  @!PT LDS RZ, [RZ] ;  /* 0x00000000fffff984 */ /* 0x000fe20000000800 */
[----:B------:R-:W-:Y:S01]  /*f630*/  @!PT LDS RZ, [RZ] ;  /* 0x00000000fffff984 */ /* 0x000fe20000000800 */
[----:B------:R-:W-:Y:S01]  /*f640*/  @!PT LDS RZ, [RZ] ;  /* 0x00000000fffff984 */ /* 0x000fe20000000800 */
[----:B------:R-:W-:Y:S01]  /*f650*/  @!PT LDS RZ, [RZ] ;  /* 0x00000000fffff984 */ /* 0x000fe20000000800 */
[----:B------:R0:W-:Y:S06]  /*f660*/  MEMBAR.ALL.CTA ;  /* 0x0000000000007992 */ /* 0x0001ec0000008000 */
[----:B0-----:R-:W0:Y:S01]  /*f670*/  FENCE.VIEW.ASYNC.S ;  /* 0x00000000000073c6 */ /* 0x001e220000000000 */
[----:B------:R-:W-:-:S02]  /*f680*/  IMAD.IADD R5, R5, 0x1, R9 ;  /* 0x0000000105057824 */ /* 0x000fc400078e0209 */
[----:B------:R-:W-:Y:S02]  /*f690*/  IMAD R8, R3, UR4, RZ ;  /* 0x0000000403087c24 */ /* 0x000fe4000f8e02ff */
[----:B------:R-:W-:Y:S02]  /*f6a0*/  IMAD R157, R157, R10, R11 ;  /* 0x0000000a9d9d7224 */ /* 0x000fe400078e020b */
[----:B------:R-:W-:-:S04]  /*f6b0*/  IMAD.WIDE.U32 R4, R7, UR4, R4 ;  /* 0x0000000407047c25 */ /* 0x000fc8000f8e0004 */
[----:B------:R-:W-:Y:S01]  /*f6c0*/  IMAD R9, R7, UR5, R8 ;  /* 0x0000000507097c24 */ /* 0x000fe2000f8e0208 */
[----:B------:R-:W-:Y:S01]  /*f6d0*/  SHF.R.S32.HI R7, RZ, 0x1f, R157 ;  /* 0x0000001fff077819 */ /* 0x000fe2000001149d */
[----:B------:R-:W-:Y:S01]  /*f6e0*/  ULDC.64 UR4, c[0x0][0xad8] ;  /* 0x0002b60000047ab9 */ /* 0x000fe20000000a00 */
[----:B------:R-:W-:Y:S02]  /*f6f0*/  VIADD R3, R19, 0x22820 ;  /* 0x0002282013037836 */ /* 0x000fe40000000000 */
[----:B------:R-:W-:Y:S02]  /*f700*/  IMAD.IADD R5, R5, 0x1, R9 ;  /* 0x0000000105057824 */ /* 0x000fe400078e0209 */
[----:B------:R-:W-:Y:S01]  /*f710*/  IMAD R8, R7, UR4, RZ ;  /* 0x0000000407087c24 */ /* 0x000fe2000f8e02ff */
[----:B------:R-:W-:Y:S01]  /*f720*/  PRMT R3, RZ, 0x654, R3 ;  /* 0x00000654ff037816 */ /* 0x000fe20000000003 */
[----:B------:R-:W-:-:S04]  /*f730*/  IMAD.WIDE.U32 R4, R157, UR4, R4 ;  /* 0x000000049d047c25 */ /* 0x000fc8000f8e0004 */
[----:B------:R-:W-:Y:S01]  /*f740*/  IMAD R21, R157, UR5, R8 ;  /* 0x000000059d157c24 */ /* 0x000fe2000f8e0208 */
[----:B------:R-:W-:Y:S01]  /*f750*/  ULDC.64 UR4, c[0x0][0xa80] ;  /* 0x0002a00000047ab9 */ /* 0x000fe20000000a00 */
[----:B0-----:R0:W-:Y:S02]  /*f760*/  SYNCS.ARRIVE.TRANS64.RED.A1T0 RZ, [R3+URZ], RZ ;  /* 0x000000ff03ff79a7 */ /* 0x0011e4000810043f */
[----:B------:R-:W-:Y:S01]  /*f770*/  IMAD.IADD R21, R5, 0x1, R21 ;  /* 0x0000000105157824 */ /* 0x000fe200078e0215 */
[----:B0-----:R-:W-:Y:S01]  /*f780*/  LEA R3, P0, R4, UR4, 0x1 ;  /* 0x0000000404037c11 */ /* 0x001fe2000f8008ff */
[----:B------:R-:W-:-:S03]  /*f790*/  UMOV UR4, 0xffffffff ;  /* 0xffffffff00047882 */ /* 0x000fc60000000000 */
[----:B------:R-:W-:Y:S01]  /*f7a0*/  LEA.HI.X R21, R4, UR5, R21, 0x1, P0 ;  /* 0x0000000504157c11 */ /* 0x000fe200080f0c15 */
[----:B------:R-:W-:Y:S08]  /*f7b0*/  BRA.DIV UR4, `(.L_x_724) ;  /* 0x000000b604c47947 */ /* 0x000ff0000b800000 */
[----:B------:R0:W1:Y:S04]  /*f7c0*/  SHFL.IDX PT, R20, R21, RZ, 0x181f ;  /* 0x00181fff15147589 */ /* 0x00006800000e0000 */
[----:B------:R0:W2:Y:S02]  /*f7d0*/  SHFL.IDX PT, R14, R3, RZ, 0x181f ;  /* 0x00181fff030e7589 */ /* 0x0000a400000e0000 */
.L_x_936:
[----:B------:R-:W-:Y:S01]  /*f7e0*/  IMAD R89, R218, 0x80, R6 ;  /* 0x00000080da597824 */ /* 0x000fe200078e0206 */
[----:B------:R-:W-:Y:S01]  /*f7f0*/  BSSY B1, `(.L_x_725) ;  /* 0x000001a000017945 */ /* 0x000fe20003800000 */
[----:B------:R-:W-:-:S03]  /*f800*/  VIADD R91, R203, 0xc0 ;  /* 0x000000c0cb5b7836 */ /* 0x000fc60000000000 */
[----:B------:R-:W-:-:S13]  /*f810*/  ISETP.GE.AND P0, PT, R89, R0, PT ;  /* 0x000000005900720c */ /* 0x000fda0003f06270 */
[----:B------:R-:W-:Y:S05]  /*f820*/  @P0 BRA `(.L_x_726) ;  /* 0x0000000000580947 */ /* 0x000fea0003800000 */
[----:B------:R-:W-:Y:S01]  /*f830*/  ULDC UR4, c[0x0][0xac8] ;  /* 0x0002b20000047ab9 */ /* 0x000fe20000000800 */
[C---:B------:R-:W-:Y:S01]  /*f840*/  VIADD R11, R203.reuse, 0xc0 ;  /* 0x000000c0cb0b7836 */ /* 0x040fe20000000000 */
[----:B------:R-:W-:Y:S02]  /*f850*/  ISETP.GE.AND P3, PT, R203, UR4, PT ;  /* 0x00000004cb007c0c */ /* 0x000fe4000bf66270 */
[----:B------:R-:W-:Y:S02]  /*f860*/  ISETP.GE.AND P2, PT, R210, UR4, PT ;  /* 0x00000004d2007c0c */ /* 0x000fe4000bf46270 */
[----:B------:R-:W-:Y:S02]  /*f870*/  ISETP.GE.AND P1, PT, R209, UR4, PT ;  /* 0x00000004d1007c0c */ /* 0x000fe4000bf26270 */
[----:B------:R-:W-:Y:S02]  /*f880*/  ISETP.GE.AND P0, PT, R11, UR4, PT ;  /* 0x000000040b007c0c */ /* 0x000fe4000bf06270 */
[----:B------:R-:W-:-:S02]  /*f890*/  SHF.R.S32.HI R8, RZ, 0x1f, R203 ;  /* 0x0000001fff087819 */ /* 0x000fc400000114cb */
[----:B------:R-:W-:Y:S02]  /*f8a0*/  SHF.R.S32.HI R10, RZ, 0x1f, R210 ;  /* 0x0000001fff0a7819 */ /* 0x000fe400000114d2 */
[----:B------:R-:W-:Y:S02]  /*f8b0*/  SHF.R.S32.HI R13, RZ, 0x1f, R209 ;  /* 0x0000001fff0d7819 */ /* 0x000fe400000114d1 */
[CC--:B--2---:R-:W-:Y:S02]  /*f8c0*/  @!P3 LEA R4, P5, R203.reuse, R14.reuse, 0x1 ;  /* 0x0000000ecb04b211 */ /* 0x0c4fe400078a08ff */
[----:B------:R-:W-:Y:S02]  /*f8d0*/  @!P2 LEA R6, P4, R210, R14, 0x1 ;  /* 0x0000000ed206a211 */ /* 0x000fe400078808ff */
[----:B-1----:R-:W-:Y:S02]  /*f8e0*/  @!P3 LEA.HI.X R5, R203, R20, R8, 0x1, P5 ;  /* 0x00000014cb05b211 */ /* 0x002fe400028f0c08 */
[----:B------:R-:W-:-:S02]  /*f8f0*/  @!P1 LEA R8, P5, R209, R14, 0x1 ;  /* 0x0000000ed1089211 */ /* 0x000fc400078a08ff */
[----:B------:R-:W-:Y:S01]  /*f900*/  @!P2 LEA.HI.X R7, R210, R20, R10, 0x1, P4 ;  /* 0x00000014d207a211 */ /* 0x000fe200020f0c0a */
[----:B-----5:R3:W-:Y:S01]  /*f910*/  @!P3 ST.E.128 desc[UR40][R4.64], R24 ;  /* 0x000000180400b985 */ /* 0x0207e2000c101d28 */
[----:B------:R-:W-:Y:S02]  /*f920*/  SHF.R.S32.HI R12, RZ, 0x1f, R11 ;  /* 0x0000001fff0c7819 */ /* 0x000fe4000001140b */
[----:B------:R-:W-:Y:S01]  /*f930*/  @!P0 LEA R10, P4, R11, R14, 0x1 ;  /* 0x0000000e0b0a8211 */ /* 0x000fe200078808ff */
[----:B------:R3:W-:Y:S01]  /*f940*/  @!P2 ST.E.128 desc[UR40][R6.64], R40 ;  /* 0x000000280600a985 */ /* 0x0007e2000c101d28 */
[-C--:B------:R-:W-:Y:S02]  /*f950*/  @!P1 LEA.HI.X R9, R209, R20.reuse, R13, 0x1, P5 ;  /* 0x00000014d1099211 */ /* 0x080fe400028f0c0d */
[----:B------:R-:W-:-:S03]  /*f960*/  @!P0 LEA.HI.X R11, R11, R20, R12, 0x1, P4 ;  /* 0x000000140b0b8211 */ /* 0x000fc600020f0c0c */
[----:B------:R3:W-:Y:S04]  /*f970*/  @!P1 ST.E.128 desc[UR40][R8.64], R56 ;  /* 0x0000003808009985 */ /* 0x0007e8000c101d28 */
[----:B------:R3:W-:Y:S02]  /*f980*/  @!P0 ST.E.128 desc[UR40][R10.64], R72 ;  /* 0x000000480a008985 */ /* 0x0007e4000c101d28 */
.L_x_726:
[----:B------:R-:W-:Y:S05]  /*f990*/  BSYNC B1 ;  /* 0x0000000000017941 */ /* 0x000fea0003800000 */
.L_x_725:
[----:B------:R-:W-:Y:S01]  /*f9a0*/  UMOV UR4, 0xffffffff ;  /* 0xffffffff00047882 */ /* 0x000fe20000000000 */
[----:B---3-5:R-:W-:Y:S02]  /*f9b0*/  SHF.R.S32.HI R24, RZ, 0x1f, R91 ;  /* 0x0000001fff187819 */ /* 0x028fe4000001145b */
[----:B------:R-:W-:Y:S05]  /*f9c0*/  BRA.DIV UR4, `(.L_x_727) ;  /* 0x000000b604747947 */ /* 0x000fea000b800000 */
[----:B-1----:R1:W3:Y:S04]  /*f9d0*/  SHFL.IDX PT, R20, R21, 0x1, 0x181f ;  /* 0x00381f0015147f89 */ /* 0x0022e800000e0000 */
[----:B--2---:R1:W2:Y:S02]  /*f9e0*/  SHFL.IDX PT, R14, R3, 0x1, 0x181f ;  /* 0x00381f00030e7f89 */ /* 0x0042a400000e0000 */
.L_x_940:
[----:B------:R-:W-:Y:S01]  /*f9f0*/  VIADD R5, R89, 0x20 ;  /* 0x0000002059057836 */ /* 0x000fe20000000000 */
[----:B------:R-:W-:Y:S04]  /*fa00*/  BSSY B1, `(.L_x_728) ;  /* 0x0000017000017945 */ /* 0x000fe80003800000 */
[----:B------:R-:W-:-:S13]  /*fa10*/  ISETP.GE.AND P0, PT, R5, R0, PT ;  /* 0x000000000500720c */ /* 0x000fda0003f06270 */
[----:B------:R-:W-:Y:S05]  /*fa20*/  @P0 BRA `(.L_x_729) ;  /* 0x0000000000500947 */ /* 0x000fea0003800000 */
[----:B------:R-:W-:Y:S01]  /*fa30*/  ULDC UR4, c[0x0][0xac8] ;  /* 0x0002b20000047ab9 */ /* 0x000fe20000000800 */
[----:B------:R-:W-:Y:S02]  /*fa40*/  SHF.R.S32.HI R8, RZ, 0x1f, R203 ;  /* 0x0000001fff087819 */ /* 0x000fe400000114cb */
[----:B------:R-:W-:Y:S02]  /*fa50*/  ISETP.GE.AND P3, PT, R203, UR4, PT ;  /* 0x00000004cb007c0c */ /* 0x000fe4000bf66270 */
[----:B------:R-:W-:Y:S02]  /*fa60*/  ISETP.GE.AND P2, PT, R210, UR4, PT ;  /* 0x00000004d2007c0c */ /* 0x000fe4000bf46270 */
[----:B------:R-:W-:Y:S02]  /*fa70*/  ISETP.GE.AND P1, PT, R209, UR4, PT ;  /* 0x00000004d1007c0c */ /* 0x000fe4000bf26270 */
[----:B------:R-:W-:Y:S02]  /*fa80*/  ISETP.GE.AND P0, PT, R91, UR4, PT ;  /* 0x000000045b007c0c */ /* 0x000fe4000bf06270 */
[----:B------:R-:W-:-:S02]  /*fa90*/  SHF.R.S32.HI R10, RZ, 0x1f, R210 ;  /* 0x0000001fff0a7819 */ /* 0x000fc400000114d2 */
[----:B------:R-:W-:-:S03]  /*faa0*/  SHF.R.S32.HI R12, RZ, 0x1f, R209 ;  /* 0x0000001fff0c7819 */ /* 0x000fc600000114d1 */
[CC--:B--2---:R-:W-:Y:S02]  /*fab0*/  @!P3 LEA R4, P5, R203.reuse, R14.reuse, 0x1 ;  /* 0x0000000ecb04b211 */ /* 0x0c4fe400078a08ff */
[C---:B------:R-:W-:Y:S02]  /*fac0*/  @!P2 LEA R6, P4, R210.reuse, R14, 0x1 ;  /* 0x0000000ed206a211 */ /* 0x040fe400078808ff */
        /* <DEDUP_REMOVED lines=10> */
.L_x_729:
[----:B------:R-:W-:Y:S05]  /*fb70*/  BSYNC B1 ;  /* 0x0000000000017941 */ /* 0x000fea0003800000 */
.L_x_728:
[----:B------:R-:W-:-:S03]  /*fb80*/  UMOV UR4, 0xffffffff ;  /* 0xffffffff00047882 */ /* 0x000fc60000000000 */
[----:B------:R-:W-:Y:S05]  /*fb90*/  BRA.DIV UR4, `(.L_x_730) ;  /* 0x000000b604487947 */ /* 0x000fea000b800000 */
[----:B----4-:R4:W0:Y:S04]  /*fba0*/  SHFL.IDX PT, R4, R21, 0x2, 0x181f ;  /* 0x00581f0015047f89 */ /* 0x01082800000e0000 */
[----:B--2---:R4:W2:Y:S02]  /*fbb0*/  SHFL.IDX PT, R14, R3, 0x2, 0x181f ;  /* 0x00581f00030e7f89 */ /* 0x0048a400000e0000 */
.L_x_944:
        /* <DEDUP_REMOVED lines=14> */
[----:B0-----:R-:W-:Y:S02]  /*fca0*/  @!P3 LEA.HI.X R11, R203, R4, R6, 0x1, P5 ;  /* 0x00000004cb0bb211 */ /* 0x001fe400028f0c06 */
        /* <DEDUP_REMOVED lines=9> */
.L_x_732:
[----:B------:R-:W-:Y:S05]  /*fd40*/  BSYNC B1 ;  /* 0x0000000000017941 */ /* 0x000fea0003800000 */
.L_x_731:
[----:B------:R-:W-:-:S03]  /*fd50*/  UMOV UR4, 0xffffffff ;  /* 0xffffffff00047882 */ /* 0x000fc60000000000 */
[----:B------:R-:W-:Y:S05]  /*fd60*/  BRA.DIV UR4, `(.L_x_733) ;  /* 0x000000b6041c7947 */ /* 0x000fea000b800000 */
[----:B0-----:R0:W0:Y:S04]  /*fd70*/  SHFL.IDX PT, R4, R21, 0x3, 0x181f ;  /* 0x00781f0015047f89 */ /* 0x00102800000e0000 */
[----:B--2---:R2:W0:Y:S02]  /*fd80*/  SHFL.IDX PT, R14, R3, 0x3, 0x181f ;  /* 0x00781f00030e7f89 */ /* 0x00442400000e0000 */
.L_x_948:
[----:B-12-4-:R-:W-:-:S05]  /*fd90*/  VIADD R3, R89, 0x60 ;  /* 0x0000006059037836 */ /* 0x016fca0000000000 */
[----:B------:R-:W-:-:S13]  /*fda0*/  ISETP.GE.AND P0, PT, R3, R0, PT ;  /* 0x000000000300720c */ /* 0x000fda0003f06270 */
[----:B------:R-:W-:Y:S05]  /*fdb0*/  @P0 BRA `(.L_x_734) ;  /* 0x0000002c004c0947 */ /* 0x000fea0003800000 */
[----:B------:R-:W-:Y:S01]  /*fdc0*/  ULDC UR4, c[0x0][0xac8] ;  /* 0x0002b20000047ab9 */ /* 0x000fe20000000800 */
[----:B------:R-:W-:Y:S02]  /*fdd0*/  SHF.R.S32.HI R13, RZ, 0x1f, R203 ;  /* 0x0000001fff0d7819 */ /* 0x000fe400000114cb */
[----:B------:R-:W-:Y:S02]  /*fde0*/  ISETP.GE.AND P3, PT, R203, UR4, PT ;  /* 0x00000004cb007c0c */ /* 0x000fe4000bf66270 */
[----:B------:R-:W-:Y:S02]  /*fdf0*/  ISETP.GE.AND P4, PT, R210, UR4, PT ;  /* 0x00000004d2007c0c */ /* 0x000fe4000bf86270 */
[----:B------:R-:W-:Y:S02]  /*fe00*/  ISETP.GE.AND P5, PT, R209, UR4, PT ;  /* 0x00000004d1007c0c */ /* 0x000fe4000bfa6270 */
[----:B------:R-:W-:Y:S02]  /*fe10*/  SHF.R.S32.HI R12, RZ, 0x1f, R210 ;  /* 0x0000001fff0c7819 */ /* 0x000fe400000114d2 */
[----:B------:R-:W-:-:S05]  /*fe20*/  SHF.R.S32.HI R5, RZ, 0x1f, R209 ;  /* 0x0000001fff057819 */ /* 0x000fca00000114d1 */
[-C--:B0-----:R-:W-:Y:S02]  /*fe30*/  @!P3 LEA R6, P0, R203, R14.reuse, 0x1 ;  /* 0x0000000ecb06b211 */ /* 0x081fe400078008ff */
[CC--:B------:R-:W-:Y:S02]  /*fe40*/  @!P4 LEA R8, P1, R210.reuse, R14.reuse, 0x1 ;  /* 0x0000000ed208c211 */ /* 0x0c0fe400078208ff */
[----:B------:R-:W-:Y:S02]  /*fe50*/  @!P5 LEA R10, P2, R209, R14, 0x1 ;  /* 0x0000000ed10ad211 */ /* 0x000fe400078408ff */
[-C--:B------:R-:W-:Y:S02]  /*fe60*/  @!P3 LEA.HI.X R7, R203, R4.reuse, R13, 0x1, P0 ;  /* 0x00000004cb07b211 */ /* 0x080fe400000f0c0d */
[-C--:B------:R-:W-:Y:S02]  /*fe70*/  @!P4 LEA.HI.X R9, R210, R4.reuse, R12, 0x1, P1 ;  /* 0x00000004d209c211 */ /* 0x080fe400008f0c0c */
[----:B------:R-:W-:Y:S01]  /*fe80*/  @!P5 LEA.HI.X R11, R209, R4, R5, 0x1, P2 ;  /* 0x00000004d10bd211 */ /* 0x000fe200010f0c05 */
[----:B------:R4:W-:Y:S01]  /*fe90*/  @!P3 ST.E.128 desc[UR40][R6.64], R36 ;  /* 0x000000240600b985 */ /* 0x0009e2000c101d28 */
[----:B------:R-:W-:-:S03]  /*fea0*/  ISETP.GE.AND P0, PT, R91, UR4, PT ;  /* 0x000000045b007c0c */ /* 0x000fc6000bf06270 */
[----:B------:R4:W-:Y:S04]  /*feb0*/  @!P4 ST.E.128 desc[UR40][R8.64], R52 ;  /* 0x000000340800c985 */ /* 0x0009e8000c101d28 */
[----:B------:R4:W-:Y:S06]  /*fec0*/  @!P5 ST.E.128 desc[UR40][R10.64], R68 ;  /* 0x000000440a00d985 */ /* 0x0009ec000c101d28 */
[----:B------:R-:W-:Y:S05]  /*fed0*/  @P0 BRA `(.L_x_734) ;  /* 0x0000002c00040947 */ /* 0x000fea0003800000 */
[----:B------:R-:W-:-:S04]  /*fee0*/  LEA R14, P0, R91, R14, 0x1 ;  /* 0x0000000e5b0e7211 */ /* 0x000fc800078008ff */
[----:B------:R-:W-:-:S05]  /*fef0*/  LEA.HI.X R15, R91, R4, R24, 0x1, P0 ;  /* 0x000000045b0f7211 */ /* 0x000fca00000f0c18 */
[----:B------:R0:W-:Y:S01]  /*ff00*/  ST.E.128 desc[UR40][R14.64], R84 ;  /* 0x000000540e007985 */ /* 0x0001e2000c101d28 */
[----:B------:R-:W-:Y:S05]  /*ff10*/  BRA `(.L_x_734) ;  /* 0x0000002800f47947 */ /* 0x000fea0003800000 */
.L_x_723:
[----:B0-----:R-:W0:Y:S01]  /*ff20*/  @P1 LDC R7, c[0x0][0xbec] ;  /* 0x0002fb00ff071b82 */ /* 0x001e220000000800 */
[----:B------:R-:W-:Y:S01]  /*ff30*/  ULDC.64 UR4, c[0x0][0xb08] ;  /* 0x0002c20000047ab9 */ /* 0x000fe20000000a00 */
[----:B------:R-:W-:Y:S02]  /*ff40*/  IMAD.MOV.U32 R3, RZ, RZ, R14 ;  /* 0x000000ffff037224 */ /* 0x000fe400078e000e */
[----:B------:R-:W-:-:S04]  /*ff50*/  IMAD R5, R5, UR4, RZ ;  /* 0x0000000405057c24 */ /* 0x000fc8000f8e02ff */
[----:B------:R-:W1:Y:S01]  /*ff60*/  @P1 LDC R6, c[0x0][0xbf0] ;  /* 0x0002fc00ff061b82 */ /* 0x000e620000000800 */
[----:B0-----:R-:W-:-:S05]  /*ff70*/  @P1 IMAD.HI.U32 R7, R14, R7, RZ ;  /* 0x000000070e071227 */ /* 0x001fca00078e00ff */
[----:B-1----:R-:W-:Y:S01]  /*ff80*/  @P1 SHF.R.U32.HI R3, RZ, R6, R7 ;  /* 0x00000006ff031219 */ /* 0x002fe20000011607 */
[C---:B------:R-:W-:Y:S02]  /*ff90*/  IMAD R6, R4.reuse, UR5, R5 ;  /* 0x0000000504067c24 */ /* 0x040fe4000f8e0205 */
[----:B------:R-:W-:Y:S01]  /*ffa0*/  IMAD.WIDE.U32 R4, R4, UR4, RZ ;  /* 0x0000000404047c25 */ /* 0x000fe2000f8e00ff */
[----:B------:R-:W-:-:S03]  /*ffb0*/  ULDC.64 UR4, c[0x0][0xb38] ;  /* 0x0002ce0000047ab9 */ /* 0x000fc60000000a00 */
[----:B------:R-:W-:Y:S01]  /*ffc0*/  IMAD.IADD R5, R5, 0x1, R6 ;  /* 0x0000000105057824 */ /* 0x000fe200078e0206 */
[----:B------:R-:W-:Y:S01]  /*ffd0*/  SHF.R.S32.HI R6, RZ, 0x1f, R213 ;  /* 0x0000001fff067819 */ /* 0x000fe200000114d5 */
[----:B------:R-:W-:-:S04]  /*ffe0*/  IMAD.WIDE.U32 R4, R211, UR4, R4 ;  /* 0x00000004d3047c25 */ /* 0x000fc8000f8e0004 */
[----:B------:R-:W-:Y:S01]  /*fff0*/  IMAD R5, R211, UR5, R5 ;  /* 0x00000005d3057c24 */ /* 0x000fe2000f8e0205 */
[----:B------:R-:W-:Y:S02]  /*10000*/  ULDC.64 UR4, c[0x0][0xb40] ;  /* 0x0002d00000047ab9 */ /* 0x000fe40000000a00 */
[----:B------:R-:W-:Y:S02]  /*10010*/  IMAD R6, R6, UR4, RZ ;  /* 0x0000000406067c24 */ /* 0x000fe4000f8e02ff */
[----:B------:R-:W-:-:S04]  /*10020*/  IMAD.WIDE.U32 R4, R213, UR4, R4 ;  /* 0x00000004d5047c25 */ /* 0x000fc8000f8e0004 */
[----:B------:R-:W-:Y:S01]  /*10030*/  IMAD R7, R213, UR5, R6 ;  /* 0x00000005d5077c24 */ /* 0x000fe2000f8e0206 */
[----:B------:R-:W-:Y:S01]  /*10040*/  ULDC.64 UR4, c[0x0][0xb48] ;  /* 0x0002d20000047ab9 */ /* 0x000fe20000000a00 */
[----:B------:R-:W-:Y:S02]  /*10050*/  IMAD.MOV R6, RZ, RZ, -R3 ;  /* 0x000000ffff067224 */ /* 0x000fe400078e0a03 */
[----:B------:R-:W-:Y:S01]  /*10060*/  IMAD.IADD R5, R5, 0x1, R7 ;  /* 0x0000000105057824 */ /* 0x000fe200078e0207 */
[----:B------:R-:W-:Y:S01]  /*10070*/  SHF.R.S32.HI R7, RZ, 0x1f, R3 ;  /* 0x0000001fff077819 */ /* 0x000fe20000011403 */
[----:B------:R-:W-:Y:S02]  /*10080*/  IMAD R6, R157, R6, R14 ;  /* 0x000000069d067224 */ /* 0x000fe400078e020e */
[----:B------:R-:W-:-:S04]  /*10090*/  IMAD.WIDE.U32 R4, R219, UR4, R4 ;  /* 0x00000004db047c25 */ /* 0x000fc8000f8e0004 */
[----:B------:R-:W-:Y:S01]  /*100a0*/  IMAD R5, R219, UR5, R5 ;  /* 0x00000005db057c24 */ /* 0x000fe2000f8e0205 */
[----:B------:R-:W-:Y:S02]  /*100b0*/  ULDC.64 UR4, c[0x0][0xb30] ;  /* 0x0002cc0000047ab9 */ /* 0x000fe40000000a00 */
[----:B------:R-:W-:Y:S02]  /*100c0*/  IMAD R8, R7, UR4, RZ ;  /* 0x0000000407087c24 */ /* 0x000fe4000f8e02ff */
[----:B------:R-:W-:-:S04]  /*100d0*/  IMAD.WIDE.U32 R4, R3, UR4, R4 ;  /* 0x0000000403047c25 */ /* 0x000fc8000f8e0004 */
[----:B------:R-:W-:Y:S01]  /*100e0*/  IMAD R7, R3, UR5, R8 ;  /* 0x0000000503077c24 */ /* 0x000fe2000f8e0208 */
[----:B------:R-:W-:Y:S01]  /*100f0*/  ULDC.64 UR4, c[0x0][0xb28] ;  /* 0x0002ca0000047ab9 */ /* 0x000fe20000000a00 */
[----:B------:R-:W-:Y:S02]  /*10100*/  VIADD R3, R19, 0x22820 ;  /* 0x0002282013037836 */ /* 0x000fe40000000000 */
[----:B------:R-:W-:-:S03]  /*10110*/  IMAD.IADD R5, R5, 0x1, R7 ;  /* 0x0000000105057824 */ /* 0x000fc600078e0207 */
[----:B------:R-:W-:Y:S01]  /*10120*/  PRMT R3, RZ, 0x654, R3 ;  /* 0x00000654ff037816 */ /* 0x000fe20000000003 */
[----:B------:R-:W-:-:S03]  /*10130*/  IMAD.WIDE.U32 R4, R6, UR4, R4 ;  /* 0x0000000406047c25 */ /* 0x000fc6000f8e0004 */
[----:B------:R0:W-:Y:S02]  /*10140*/  SYNCS.ARRIVE.TRANS64.RED.A1T0 RZ, [R3+URZ], RZ ;  /* 0x000000ff03ff79a7 */ /* 0x0001e4000810043f */
[----:B0-----:R-:W-:-:S05]  /*10150*/  SHF.R.S32.HI R3, RZ, 0x1f, R6 ;  /* 0x0000001fff037819 */ /* 0x001fca0000011406 */
[----:B------:R-:W-:-:S04]  /*10160*/  IMAD R3, R3, UR4, RZ ;  /* 0x0000000403037c24 */ /* 0x000fc8000f8e02ff */
[----:B------:R-:W-:Y:S01]  /*10170*/  IMAD R7, R6, UR5, R3 ;  /* 0x0000000506077c24 */ /* 0x000fe2000f8e0203 */
[----:B------:R-:W-:Y:S02]  /*10180*/  ULDC.64 UR4, c[0x0][0xb00] ;  /* 0x0002c00000047ab9 */ /* 0x000fe40000000a00 */
[----:B------:R-:W-:Y:S01]  /*10190*/  LEA R3, P0, R4, UR4, 0x2 ;  /* 0x0000000404037c11 */ /* 0x000fe2000f8010ff */
[----:B------:R-:W-:Y:S01]  /*101a0*/  IMAD.IADD R5, R5, 0x1, R7 ;  /* 0x0000000105057824 */ /* 0x000fe200078e0207 */
[----:B------:R-:W-:-:S04]  /*101b0*/  UMOV UR4, 0xffffffff ;  /* 0xffffffff00047882 */ /* 0x000fc80000000000 */
[----:B------:R-:W-:Y:S01]  /*101c0*/  LEA.HI.X R8, R4, UR5, R5, 0x2, P0 ;  /* 0x0000000504087c11 */ /* 0x000fe200080f1405 */
[----:B------:R-:W-:Y:S06]  /*101d0*/  BRA.DIV UR4, `(.L_x_735) ;  /* 0x000000b204487947 */ /* 0x000fec000b800000 */
[----:B------:R0:W1:Y:S04]  /*101e0*/  SHFL.IDX PT, R9, R8, RZ, 0x1c1f ;  /* 0x001c1fff08097589 */ /* 0x00006800000e0000 */
[----:B------:R0:W2:Y:S02]  /*101f0*/  SHFL.IDX PT, R11, R3, RZ, 0x1c1f ;  /* 0x001c1fff030b7589 */ /* 0x0000a400000e0000 */
.L_x_951:
[----:B------:R-:W-:Y:S01]  /*10200*/  ISETP.GE.AND P0, PT, R21, R0, PT ;  /* 0x000000001500720c */ /* 0x000fe20003f06270 */
[----:B------:R-:W-:-:S12]  /*10210*/  BSSY B1, `(.L_x_736) ;  /* 0x00000c9000017945 */ /* 0x000fd80003800000 */
[----:B------:R-:W-:Y:S05]  /*10220*/  @P0 BRA `(.L_x_737) ;  /* 0x0000000c001c0947 */ /* 0x000fea0003800000 */
[----:B------:R-:W-:Y:S01]  /*10230*/  ULDC UR4, c[0x0][0xac8] ;  /* 0x0002b20000047ab9 */ /* 0x000fe20000000800 */
[C---:B------:R-:W-:Y:S01]  /*10240*/  VIADD R12, R224.reuse, 0x8 ;  /* 0x00000008e00c7836 */ /* 0x040fe20000000000 */
[C---:B------:R-:W-:Y:S01]  /*10250*/  ISETP.GE.AND P0, PT, R224.reuse, UR4, PT ;  /* 0x00000004e0007c0c */ /* 0x040fe2000bf06270 */
[C---:B------:R-:W-:Y:S02]  /*10260*/  VIADD R7, R224.reuse, 0x10 ;  /* 0x00000010e0077836 */ /* 0x040fe40000000000 */
[----:B------:R-:W-:Y:S01]  /*10270*/  VIADD R13, R224, 0x8 ;  /* 0x00000008e00d7836 */ /* 0x000fe20000000000 */
[----:B------:R-:W-:Y:S01]  /*10280*/  ISETP.GE.AND P1, PT, R12, UR4, PT ;  /* 0x000000040c007c0c */ /* 0x000fe2000bf26270 */
[C---:B------:R-:W-:Y:S02]  /*10290*/  VIADD R6, R224.reuse, 0x18 ;  /* 0x00000018e0067836 */ /* 0x040fe40000000000 */
[C---:B------:R-:W-:Y:S01]  /*102a0*/  VIADD R20, R224.reuse, 0x40 ;  /* 0x00000040e0147836 */ /* 0x040fe20000000000 */
[----:B------:R-:W-:Y:S01]  /*102b0*/  SHF.R.S32.HI R13, RZ, 0x1f, R13 ;  /* 0x0000001fff0d7819 */ /* 0x000fe2000001140d */
[----:B------:R-:W-:-:S02]  /*102c0*/  VIADD R15, R224, 0x38 ;  /* 0x00000038e00f7836 */ /* 0x000fc40000000000 */
[C---:B------:R-:W-:Y:S02]  /*102d0*/  VIADD R14, R224.reuse, 0x50 ;  /* 0x00000050e00e7836 */ /* 0x040fe40000000000 */
[----:B--2---:R-:W-:Y:S01]  /*102e0*/  @!P0 IMAD.MOV.U32 R4, RZ, RZ, R11 ;  /* 0x000000ffff048224 */ /* 0x004fe200078e000b */
[----:B------:R-:W-:Y:S01]  /*102f0*/  SHF.R.S32.HI R15, RZ, 0x1f, R15 ;  /* 0x0000001fff0f7819 */ /* 0x000fe2000001140f */
[----:B-1----:R-:W-:Y:S02]  /*10300*/  @!P0 IMAD.MOV.U32 R5, RZ, RZ, R9 ;  /* 0x000000ffff058224 */ /* 0x002fe400078e0009 */
[C---:B------:R-:W-:Y:S02]  /*10310*/  VIADD R21, R224.reuse, 0x40 ;  /* 0x00000040e0157836 */ /* 0x040fe40000000000 */
[----:B------:R-:W-:-:S03]  /*10320*/  @!P0 IMAD.WIDE R4, R224, 0x4, R4 ;  /* 0x00000004e0048825 */ /* 0x000fc600078e0204 */
[----:B------:R-:W-:Y:S02]  /*10330*/  SHF.R.S32.HI R21, RZ, 0x1f, R21 ;  /* 0x0000001fff157819 */ /* 0x000fe40000011415 */
[----:B------:R1:W-:Y:S01]  /*10340*/  @!P0 ST.E.64 desc[UR40][R4.64], R24 ;  /* 0x0000001804008985 */ /* 0x0003e2000c101b28 */
[----:B------:R-:W-:Y:S02]  /*10350*/  ISETP.GE.AND P0, PT, R7, UR4, PT ;  /* 0x0000000407007c0c */ /* 0x000fe4000bf06270 */
[----:B-1----:R-:W-:-:S04]  /*10360*/  @!P1 LEA R4, P2, R12, R11, 0x2 ;  /* 0x0000000b0c049211 */ /* 0x002fc800078410ff */
[----:B------:R-:W-:Y:S01]  /*10370*/  @!P1 LEA.HI.X R5, R12, R9, R13, 0x2, P2 ;  /* 0x000000090c059211 */ /* 0x000fe200010f140d */
[C---:B------:R-:W-:Y:S02]  /*10380*/  VIADD R13, R224.reuse, 0x10 ;  /* 0x00000010e00d7836 */ /* 0x040fe40000000000 */
[----:B------:R-:W-:Y:S02]  /*10390*/  VIADD R12, R224, 0x20 ;  /* 0x00000020e00c7836 */ /* 0x000fe40000000000 */
[----:B------:R1:W-:Y:S01]  /*103a0*/  @!P1 ST.E.64 desc[UR40][R4.64], R28 ;  /* 0x0000001c04009985 */ /* 0x0003e2000c101b28 */
[----:B------:R-:W-:Y:S02]  /*103b0*/  SHF.R.S32.HI R13, RZ, 0x1f, R13 ;  /* 0x0000001fff0d7819 */ /* 0x000fe4000001140d */
[----:B------:R-:W-:Y:S02]  /*103c0*/  ISETP.GE.AND P1, PT, R6, UR4, PT ;  /* 0x0000000406007c0c */ /* 0x000fe4000bf26270 */
[----:B-1----:R-:W-:-:S04]  /*103d0*/  @!P0 LEA R4, P2, R7, R11, 0x2 ;  /* 0x0000000b07048211 */ /* 0x002fc800078410ff */
[----:B------:R-:W-:Y:S01]  /*103e0*/  @!P0 LEA.HI.X R5, R7, R9, R13, 0x2, P2 ;  /* 0x0000000907058211 */ /* 0x000fe200010f140d */
[C---:B------:R-:W-:Y:S02]  /*103f0*/  VIADD R13, R224.reuse, 0x18 ;  /* 0x00000018e00d7836 */ /* 0x040fe40000000000 */
[----:B------:R-:W-:Y:S02]  /*10400*/  VIADD R7, R224, 0x28 ;  /* 0x00000028e0077836 */ /* 0x000fe40000000000 */
[----:B------:R1:W-:Y:S01]  /*10410*/  @!P0 ST.E.64 desc[UR40][R4.64], R32 ;  /* 0x0000002004008985 */ /* 0x0003e2000c101b28 */
[----:B------:R-:W-:Y:S02]  /*10420*/  ISETP.GE.AND P0, PT, R12, UR4, PT ;  /* 0x000000040c007c0c */ /* 0x000fe4000bf06270 */
[----:B------:R-:W-:Y:S02]  /*10430*/  SHF.R.S32.HI R13, RZ, 0x1f, R13 ;  /* 0x0000001fff0d7819 */ /* 0x000fe4000001140d */
[----:B-1----:R-:W-:-:S04]  /*10440*/  @!P1 LEA R4, P2, R6, R11, 0x2 ;  /* 0x0000000b06049211 */ /* 0x002fc800078410ff */
[----:B------:R-:W-:Y:S01]  /*10450*/  @!P1 LEA.HI.X R5, R6, R9, R13, 0x2, P2 ;  /* 0x0000000906059211 */ /* 0x000fe200010f140d */
[C---:B------:R-:W-:Y:S01]  /*10460*/  VIADD R13, R224.reuse, 0x20 ;  /* 0x00000020e00d7836 */ /* 0x040fe20000000000 */
[----:B------:R-:W-:Y:S01]  /*10470*/  ISETP.GE.AND P2, PT, R7, UR4, PT ;  /* 0x0000000407007c0c */ /* 0x000fe2000bf46270 */
        /* <DEDUP_REMOVED lines=13> */
[----:B------:R-:W-:Y:S01]  /*10550*/  VIADD R7, R224, 0x30 ;  /* 0x00000030e0077836 */ /* 0x000fe20000000000 */
[----:B------:R-:W-:Y:S01]  /*10560*/  ISETP.GE.AND P0, PT, R20, UR4, PT ;  /* 0x0000000414007c0c */ /* 0x000fe2000bf06270 */
[----:B------:R-:W-:Y:S02]  /*10570*/  VIADD R13, R224, 0x48 ;  /* 0x00000048e00d7836 */ /* 0x000fe40000000000 */
[----:B------:R1:W-:Y:S01]  /*10580*/  @!P2 ST.E.64 desc[UR40][R4.64], R44 ;  /* 0x0000002c0400a985 */ /* 0x0003e2000c101b28 */
[----:B------:R-:W-:Y:S02]  /*10590*/  SHF.R.S32.HI R7, RZ, 0x1f, R7 ;  /* 0x0000001fff077819 */ /* 0x000fe40000011407 */
[----:B-1----:R-:W-:-:S04]  /*105a0*/  @!P3 LEA R4, P2, R6, R11, 0x2 ;  /* 0x0000000b0604b211 */ /* 0x002fc800078410ff */
[----:B------:R-:W-:Y:S02]  /*105b0*/  @!P3 LEA.HI.X R5, R6, R9, R7, 0x2, P2 ;  /* 0x000000090605b211 */ /* 0x000fe400010f1407 */
[----:B------:R-:W-:Y:S02]  /*105c0*/  ISETP.GE.AND P2, PT, R13, UR4, PT ;  /* 0x000000040d007c0c */ /* 0x000fe4000bf46270 */
[----:B------:R-:W-:Y:S01]  /*105d0*/  @!P1 LEA R6, P4, R12, R11, 0x2 ;  /* 0x0000000b0c069211 */ /* 0x000fe200078810ff */
[----:B------:R1:W-:Y:S01]  /*105e0*/  @!P3 ST.E.64 desc[UR40][R4.64], R48 ;  /* 0x000000300400b985 */ /* 0x0003e2000c101b28 */
[----:B------:R-:W-:Y:S02]  /*105f0*/  ISETP.GE.AND P3, PT, R14, UR4, PT ;  /* 0x000000040e007c0c */ /* 0x000fe4000bf66270 */
[----:B------:R-:W-:Y:S01]  /*10600*/  @!P1 LEA.HI.X R7, R12, R9, R15, 0x2, P4 ;  /* 0x000000090c079211 */ /* 0x000fe200020f140f */
[C---:B------:R-:W-:Y:S02]  /*10610*/  VIADD R12, R224.reuse, 0x58 ;  /* 0x00000058e00c7836 */ /* 0x040fe40000000000 */
[----:B------:R-:W-:-:S02]  /*10620*/  VIADD R15, R224, 0x48 ;  /* 0x00000048e00f7836 */ /* 0x000fc40000000000 */
[----:B------:R2:W-:Y:S01]  /*10630*/  @!P1 ST.E.64 desc[UR40][R6.64], R52 ;  /* 0x0000003406009985 */ /* 0x0005e2000c101b28 */
[----:B------:R-:W-:Y:S02]  /*10640*/  ISETP.GE.AND P1, PT, R12, UR4, PT ;  /* 0x000000040c007c0c */ /* 0x000fe4000bf26270 */
[----:B------:R-:W-:Y:S02]  /*10650*/  SHF.R.S32.HI R15, RZ, 0x1f, R15 ;  /* 0x0000001fff0f7819 */ /* 0x000fe4000001140f */
[----:B-1----:R-:W-:-:S04]  /*10660*/  @!P0 LEA R4, P4, R20, R11, 0x2 ;  /* 0x0000000b14048211 */ /* 0x002fc800078810ff */
[----:B------:R-:W-:Y:S01]  /*10670*/  @!P0 LEA.HI.X R5, R20, R9, R21, 0x2, P4 ;  /* 0x0000000914058211 */ /* 0x000fe200020f1415 */
[C---:B------:R-:W-:Y:S02]  /*10680*/  VIADD R20, R224.reuse, 0x60 ;  /* 0x00000060e0147836 */ /* 0x040fe40000000000 */
[----:B------:R-:W-:Y:S01]  /*10690*/  VIADD R21, R224, 0x50 ;  /* 0x00000050e0157836 */ /* 0x000fe20000000000 */
[C---:B--2---:R-:W-:Y:S01]  /*106a0*/  @!P2 LEA R6, P5, R13.reuse, R11, 0x2 ;  /* 0x0000000b0d06a211 */ /* 0x044fe200078a10ff */
[----:B------:R1:W-:Y:S01]  /*106b0*/  @!P0 ST.E.64 desc[UR40][R4.64], R56 ;  /* 0x0000003804008985 */ /* 0x0003e2000c101b28 */
[----:B------:R-:W-:Y:S02]  /*106c0*/  ISETP.GE.AND P0, PT, R20, UR4, PT ;  /* 0x0000000414007c0c */ /* 0x000fe4000bf06270 */
[----:B------:R-:W-:Y:S01]  /*106d0*/  @!P2 LEA.HI.X R7, R13, R9, R15, 0x2, P5 ;  /* 0x000000090d07a211 */ /* 0x000fe200028f140f */
[C---:B------:R-:W-:Y:S01]  /*106e0*/  VIADD R13, R224.reuse, 0x68 ;  /* 0x00000068e00d7836 */ /* 0x040fe20000000000 */
[----:B------:R-:W-:Y:S01]  /*106f0*/  SHF.R.S32.HI R21, RZ, 0x1f, R21 ;  /* 0x0000001fff157819 */ /* 0x000fe20000011415 */
        /* <DEDUP_REMOVED lines=8> */
[----:B--2---:R-:W-:Y:S01]  /*10780*/  @!P1 LEA R6, P5, R12, R11, 0x2 ;  /* 0x0000000b0c069211 */ /* 0x004fe200078a10ff */
        /* <DEDUP_REMOVED lines=35> */
[----:B------:R-:W-:Y:S02]  /*109c0*/  SHF.R.S32.HI R15, RZ, 0x1f, R15 ;  /* 0x0000001fff0f7819 */ /* 0x000fe4000001140f */
[----:B------:R-:W-:Y:S02]  /*109d0*/  ISETP.GE.AND P1, PT, R12, UR4, PT ;  /* 0x000000040c007c0c */ /* 0x000fe4000bf26270 */
[----:B-1----:R-:W-:-:S04]  /*109e0*/  @!P0 LEA R4, P4, R20, R11, 0x2 ;  /* 0x0000000b14048211 */ /* 0x002fc800078810ff */
[----:B------:R-:W-:Y:S02]  /*109f0*/  @!P0 LEA.HI.X R5, R20, R9, R21, 0x2, P4 ;  /* 0x0000000914058211 */ /* 0x000fe400020f1415 */
[----:B------:R-:W-:Y:S02]  /*10a00*/  SHF.R.S32.HI R21, RZ, 0x1f, R226 ;  /* 0x0000001fff157819 */ /* 0x000fe400000114e2 */
        /* <DEDUP_REMOVED lines=9> */
[----:B------:R-:W-:Y:S02]  /*10aa0*/  SHF.R.S32.HI R13, RZ, 0x1f, R13 ;  /* 0x0000001fff0d7819 */ /* 0x000fe4000001140d */
[----:B------:R-:W-:Y:S02]  /*10ab0*/  ISETP.GE.AND P2, PT, R236, UR4, PT ;  /* 0x00000004ec007c0c */ /* 0x000fe4000bf46270 */
[----:B-1----:R-:W-:-:S04]  /*10ac0*/  @!P3 LEA R4, P4, R14, R11, 0x2 ;  /* 0x0000000b0e04b211 */ /* 0x002fc800078810ff */
[----:B------:R-:W-:Y:S02]  /*10ad0*/  @!P3 LEA.HI.X R5, R14, R9, R15, 0x2, P4 ;  /* 0x000000090e05b211 */ /* 0x000fe400020f140f */
[----:B------:R-:W-:Y:S02]  /*10ae0*/  ISETP.GE.AND P4, PT, R235, UR4, PT ;  /* 0x00000004eb007c0c */ /* 0x000fe4000bf86270 */
[C---:B--2---:R-:W-:Y:S01]  /*10af0*/  @!P1 LEA R6, P5, R12.reuse, R11, 0x2 ;  /* 0x0000000b0c069211 */ /* 0x044fe200078a10ff */
[----:B------:R1:W-:Y:S01]  /*10b00*/  @!P3 ST.E.64 desc[UR40][R4.64], R96 ;  /* 0x000000600400b985 */ /* 0x0003e2000c101b28 */
[----:B------:R-:W-:Y:S02]  /*10b10*/  SHF.R.S32.HI R15, RZ, 0x1f, R232 ;  /* 0x0000001fff0f7819 */ /* 0x000fe400000114e8 */
[----:B------:R-:W-:Y:S02]  /*10b20*/  @!P1 LEA.HI.X R7, R12, R9, R13, 0x2, P5 ;  /* 0x000000090c079211 */ /* 0x000fe400028f140d */
[----:B------:R-:W-:-:S02]  /*10b30*/  SHF.R.S32.HI R13, RZ, 0x1f, R237 ;  /* 0x0000001fff0d7819 */ /* 0x000fc400000114ed */
[----:B------:R-:W-:Y:S01]  /*10b40*/  SHF.R.S32.HI R12, RZ, 0x1f, R236 ;  /* 0x0000001fff0c7819 */ /* 0x000fe200000114ec */
[----:B------:R2:W-:Y:S01]  /*10b50*/  @!P1 ST.E.64 desc[UR40][R6.64], R100 ;  /* 0x0000006406009985 */ /* 0x0005e2000c101b28 */
[----:B------:R-:W-:Y:S02]  /*10b60*/  ISETP.GE.AND P1, PT, R234, UR4, PT ;  /* 0x00000004ea007c0c */ /* 0x000fe4000bf26270 */
[----:B------:R-:W-:Y:S02]  /*10b70*/  SHF.R.S32.HI R14, RZ, 0x1f, R231 ;  /* 0x0000001fff0e7819 */ /* 0x000fe400000114e7 */
[----:B-1----:R-:W-:-:S04]  /*10b80*/  @!P0 LEA R4, P3, R237, R11, 0x2 ;  /* 0x0000000bed048211 */ /* 0x002fc800078610ff */
[----:B------:R-:W-:Y:S02]  /*10b90*/  @!P0 LEA.HI.X R5, R237, R9, R13, 0x2, P3 ;  /* 0x00000009ed058211 */ /* 0x000fe400018f140d */
[----:B------:R-:W-:Y:S02]  /*10ba0*/  SHF.R.S32.HI R13, RZ, 0x1f, R235 ;  /* 0x0000001fff0d7819 */ /* 0x000fe400000114eb */
[C---:B--2---:R-:W-:Y:S01]  /*10bb0*/  @!P2 LEA R6, P5, R236.reuse, R11, 0x2 ;  /* 0x0000000bec06a211 */ /* 0x044fe200078a10ff */
[----:B------:R1:W-:Y:S01]  /*10bc0*/  @!P0 ST.E.64 desc[UR40][R4.64], R104 ;  /* 0x0000006804008985 */ /* 0x0003e2000c101b28 */
[----:B------:R-:W-:Y:S02]  /*10bd0*/  ISETP.GE.AND P0, PT, R233, UR4, PT ;  /* 0x00000004e9007c0c */ /* 0x000fe4000bf06270 */
[----:B------:R-:W-:Y:S02]  /*10be0*/  @!P2 LEA.HI.X R7, R236, R9, R12, 0x2, P5 ;  /* 0x00000009ec07a211 */ /* 0x000fe400028f140c */
[----:B------:R-:W-:-:S03]  /*10bf0*/  SHF.R.S32.HI R12, RZ, 0x1f, R234 ;  /* 0x0000001fff0c7819 */ /* 0x000fc600000114ea */
[----:B------:R2:W-:Y:S01]  /*10c00*/  @!P2 ST.E.64 desc[UR40][R6.64], R108 ;  /* 0x0000006c0600a985 */ /* 0x0005e2000c101b28 */
[----:B------:R-:W-:Y:S02]  /*10c10*/  ISETP.GE.AND P2, PT, R232, UR4, PT ;  /* 0x00000004e8007c0c */ /* 0x000fe4000bf46270 */
[----:B-1----:R-:W-:-:S04]  /*10c20*/  @!P4 LEA R4, P3, R235, R11, 0x2 ;  /* 0x0000000beb04c211 */ /* 0x002fc800078610ff */
[----:B------:R-:W-:Y:S02]  /*10c30*/  @!P4 LEA.HI.X R5, R235, R9, R13, 0x2, P3 ;  /* 0x00000009eb05c211 */ /* 0x000fe400018f140d */
[----:B------:R-:W-:Y:S02]  /*10c40*/  ISETP.GE.AND P3, PT, R231, UR4, PT ;  /* 0x00000004e7007c0c */ /* 0x000fe4000bf66270 */
[C---:B--2---:R-:W-:Y:S01]  /*10c50*/  @!P1 LEA R6, P5, R234.reuse, R11, 0x2 ;  /* 0x0000000bea069211 */ /* 0x044fe200078a10ff */
[----:B------:R1:W-:Y:S03]  /*10c60*/  @!P4 ST.E.64 desc[UR40][R4.64], R112 ;  /* 0x000000700400c985 */ /* 0x0003e6000c101b28 */
[----:B------:R-:W-:Y:S02]  /*10c70*/  @!P1 LEA.HI.X R7, R234, R9, R12, 0x2, P5 ;  /* 0x00000009ea079211 */ /* 0x000fe400028f140c */
[----:B------:R-:W-:-:S03]  /*10c80*/  SHF.R.S32.HI R12, RZ, 0x1f, R233 ;  /* 0x0000001fff0c7819 */ /* 0x000fc600000114e9 */
[----:B------:R2:W-:Y:S01]  /*10c90*/  @!P1 ST.E.64 desc[UR40][R6.64], R116 ;  /* 0x0000007406009985 */ /* 0x0005e2000c101b28 */
[----:B------:R-:W-:Y:S02]  /*10ca0*/  ISETP.GE.AND P1, PT, R230, UR4, PT ;  /* 0x00000004e6007c0c */ /* 0x000fe4000bf26270 */
[----:B-1----:R-:W-:-:S04]  /*10cb0*/  @!P0 LEA R4, P4, R233, R11, 0x2 ;  /* 0x0000000be9048211 */ /* 0x002fc800078810ff */
[----:B------:R-:W-:Y:S02]  /*10cc0*/  @!P0 LEA.HI.X R5, R233, R9, R12, 0x2, P4 ;  /* 0x00000009e9058211 */ /* 0x000fe400020f140c */
[-C--:B------:R-:W-:Y:S02]  /*10cd0*/  @!P3 LEA R12, P4, R231, R11.reuse, 0x2 ;  /* 0x0000000be70cb211 */ /* 0x080fe400078810ff */
[C---:B--2---:R-:W-:Y:S01]  /*10ce0*/  @!P2 LEA R6, P5, R232.reuse, R11, 0x2 ;  /* 0x0000000be806a211 */ /* 0x044fe200078a10ff */
[----:B------:R1:W-:Y:S01]  /*10cf0*/  @!P0 ST.E.64 desc[UR40][R4.64], R120 ;  /* 0x0000007804008985 */ /* 0x0003e2000c101b28 */
[----:B------:R-:W-:Y:S02]  /*10d00*/  ISETP.GE.AND P0, PT, R229, UR4, PT ;  /* 0x00000004e5007c0c */ /* 0x000fe4000bf06270 */
[-C--:B------:R-:W-:Y:S02]  /*10d10*/  @!P2 LEA.HI.X R7, R232, R9.reuse, R15, 0x2, P5 ;  /* 0x00000009e807a211 */ /* 0x080fe400028f140f */
[----:B------:R-:W-:-:S02]  /*10d20*/  @!P3 LEA.HI.X R13, R231, R9, R14, 0x2, P4 ;  /* 0x00000009e70db211 */ /* 0x000fc400020f140e */
[----:B------:R-:W-:Y:S01]  /*10d30*/  ISETP.GE.AND P4, PT, R228, UR4, PT ;  /* 0x00000004e4007c0c */ /* 0x000fe2000bf86270 */
[----:B------:R2:W-:Y:S01]  /*10d40*/  @!P2 ST.E.64 desc[UR40][R6.64], R124 ;  /* 0x0000007c0600a985 */ /* 0x0005e2000c101b28 */
[----:B------:R-:W-:Y:S02]  /*10d50*/  SHF.R.S32.HI R14, RZ, 0x1f, R230 ;  /* 0x0000001fff0e7819 */ /* 0x000fe400000114e6 */
[----:B------:R-:W-:Y:S01]  /*10d60*/  ISETP.GE.AND P2, PT, R226, UR4, PT ;  /* 0x00000004e2007c0c */ /* 0x000fe2000bf46270 */
[----:B------:R3:W-:Y:S01]  /*10d70*/  @!P3 ST.E.64 desc[UR40][R12.64], R128 ;  /* 0x000000800c00b985 */ /* 0x0007e2000c101b28 */
[----:B------:R-:W-:Y:S02]  /*10d80*/  ISETP.GE.AND P3, PT, R225, UR4, PT ;  /* 0x00000004e1007c0c */ /* 0x000fe4000bf66270 */
[----:B-1----:R-:W-:-:S04]  /*10d90*/  @!P1 LEA R4, P5, R230, R11, 0x2 ;  /* 0x0000000be6049211 */ /* 0x002fc800078a10ff */
[----:B------:R-:W-:Y:S02]  /*10da0*/  @!P1 LEA.HI.X R5, R230, R9, R14, 0x2, P5 ;  /* 0x00000009e6059211 */ /* 0x000fe400028f140e */
[----:B------:R-:W-:Y:S02]  /*10db0*/  SHF.R.S32.HI R14, RZ, 0x1f, R229 ;  /* 0x0000001fff0e7819 */ /* 0x000fe400000114e5 */
[CC--:B--2---:R-:W-:Y:S01]  /*10dc0*/  @!P0 LEA R6, P5, R229.reuse, R11.reuse, 0x2 ;  /* 0x0000000be5068211 */ /* 0x0c4fe200078a10ff */
[----:B------:R1:W-:Y:S01]  /*10dd0*/  @!P1 ST.E.64 desc[UR40][R4.64], R132 ;  /* 0x0000008404009985 */ /* 0x0003e2000c101b28 */
[----:B---3--:R-:W-:Y:S02]  /*10de0*/  @!P4 LEA R12, P1, R228, R11, 0x2 ;  /* 0x0000000be40cc211 */ /* 0x008fe400078210ff */
[----:B------:R-:W-:Y:S02]  /*10df0*/  @!P0 LEA.HI.X R7, R229, R9, R14, 0x2, P5 ;  /* 0x00000009e5078211 */ /* 0x000fe400028f140e */
[----:B------:R-:W-:-:S03]  /*10e00*/  SHF.R.S32.HI R14, RZ, 0x1f, R228 ;  /* 0x0000001fff0e7819 */ /* 0x000fc600000114e4 */
[----:B------:R3:W-:Y:S01]  /*10e10*/  @!P0 ST.E.64 desc[UR40][R6.64], R136 ;  /* 0x0000008806008985 */ /* 0x0007e2000c101b28 */
[----:B------:R-:W-:Y:S02]  /*10e20*/  @!P4 LEA.HI.X R13, R228, R9, R14, 0x2, P1 ;  /* 0x00000009e40dc211 */ /* 0x000fe400008f140e */
[CC--:B------:R-:W-:Y:S02]  /*10e30*/  @!P3 LEA R14, P1, R225.reuse, R11.reuse, 0x2 ;  /* 0x0000000be10eb211 */ /* 0x0c0fe400078210ff */
[C---:B-1----:R-:W-:Y:S01]  /*10e40*/  @!P2 LEA R4, P5, R226.reuse, R11, 0x2 ;  /* 0x0000000be204a211 */ /* 0x042fe200078a10ff */
[----:B------:R3:W-:Y:S01]  /*10e50*/  @!P4 ST.E.64 desc[UR40][R12.64], R140 ;  /* 0x0000008c0c00c985 */ /* 0x0007e2000c101b28 */
[-C--:B------:R-:W-:Y:S02]  /*10e60*/  @!P3 LEA.HI.X R15, R225, R9.reuse, R20, 0x2, P1 ;  /* 0x00000009e10fb211 */ /* 0x080fe400008f1414 */
[----:B------:R-:W-:-:S05]  /*10e70*/  @!P2 LEA.HI.X R5, R226, R9, R21, 0x2, P5 ;  /* 0x00000009e205a211 */ /* 0x000fca00028f1415 */
[----:B------:R3:W-:Y:S04]  /*10e80*/  @!P2 ST.E.64 desc[UR40][R4.64], R144 ;  /* 0x000000900400a985 */ /* 0x0007e8000c101b28 */
[----:B------:R3:W-:Y:S02]  /*10e90*/  @!P3 ST.E.64 desc[UR40][R14.64], R148 ;  /* 0x000000940e00b985 */ /* 0x0007e4000c101b28 */
.L_x_737:
[----:B------:R-:W-:Y:S05]  /*10ea0*/  BSYNC B1 ;  /* 0x0000000000017941 */ /* 0x000fea0003800000 */
.L_x_736:
[----:B------:R-:W-:-:S03]  /*10eb0*/  UMOV UR4, 0xffffffff ;  /* 0xffffffff00047882 */ /* 0x000fc60000000000 */
[----:B------:R-:W-:Y:S05]  /*10ec0*/  BRA.DIV UR4, `(.L_x_738) ;  /* 0x000000a604447947 */ /* 0x000fea000b800000 */
[----:B------:R4:W0:Y:S04]  /*10ed0*/  SHFL.IDX PT, R20, R8, 0x1, 0x1c1f ;  /* 0x003c1f0008147f89 */ /* 0x00082800000e0000 */
[----:B---3--:R4:W3:Y:S02]  /*10ee0*/  SHFL.IDX PT, R14, R3, 0x1, 0x1c1f ;  /* 0x003c1f00030e7f89 */ /* 0x0088e400000e0000 */
.L_x_955:
[----:B------:R-:W-:-:S13]  /*10ef0*/  ISETP.GE.AND P0, PT, R10, R0, PT ;  /* 0x000000000a00720c */ /* 0x000fda0003f06270 */
[----:B------:R-:W-:Y:S05]  /*10f00*/  @P0 BRA `(.L_x_734) ;  /* 0x0000001800f80947 */ /* 0x000fea0003800000 */
[----:B------:R-:W-:Y:S01]  /*10f10*/  ULDC UR4, c[0x0][0xac8] ;  /* 0x0002b20000047ab9 */ /* 0x000fe20000000800 */
[C---:B-1----:R-:W-:Y:S01]  /*10f20*/  VIADD R9, R224.reuse, 0x8 ;  /* 0x00000008e0097836 */ /* 0x042fe20000000000 */
[C---:B------:R-:W-:Y:S01]  /*10f30*/  ISETP.GE.AND P2, PT, R224.reuse, UR4, PT ;  /* 0x00000004e0007c0c */ /* 0x040fe2000bf46270 */
[C---:B0---4-:R-:W-:Y:S02]  /*10f40*/  VIADD R3, R224.reuse, 0x10 ;  /* 0x00000010e0037836 */ /* 0x051fe40000000000 */
[C---:B------:R-:W-:Y:S01]  /*10f50*/  VIADD R12, R224.reuse, 0x18 ;  /* 0x00000018e00c7836 */ /* 0x040fe20000000000 */
[----:B------:R-:W-:Y:S01]  /*10f60*/  ISETP.GE.AND P3, PT, R9, UR4, PT ;  /* 0x0000000409007c0c */ /* 0x000fe2000bf66270 */
[C---:B------:R-:W-:Y:S01]  /*10f70*/  VIADD R8, R224.reuse, 0x20 ;  /* 0x00000020e0087836 */ /* 0x040fe20000000000 */
[----:B------:R-:W-:Y:S01]  /*10f80*/  ISETP.GE.AND P1, PT, R3, UR4, PT ;  /* 0x0000000403007c0c */ /* 0x000fe2000bf26270 */
[----:B------:R-:W-:Y:S01]  /*10f90*/  VIADD R13, R224, 0x8 ;  /* 0x00000008e00d7836 */ /* 0x000fe20000000000 */
[----:B------:R-:W-:Y:S01]  /*10fa0*/  ISETP.GE.AND P0, PT, R12, UR4, PT ;  /* 0x000000040c007c0c */ /* 0x000fe2000bf06270 */
[----:B--2---:R-:W-:-:S02]  /*10fb0*/  VIADD R11, R224, 0x10 ;  /* 0x00000010e00b7836 */ /* 0x004fc40000000000 */
[C---:B------:R-:W-:Y:S01]  /*10fc0*/  VIADD R15, R224.reuse, 0x58 ;  /* 0x00000058e00f7836 */ /* 0x040fe20000000000 */
[----:B------:R-:W-:Y:S01]  /*10fd0*/  SHF.R.S32.HI R13, RZ, 0x1f, R13 ;  /* 0x0000001fff0d7819 */ /* 0x000fe2000001140d */
[----:B---3--:R-:W-:Y:S01]  /*10fe0*/  @!P2 IMAD.MOV.U32 R4, RZ, RZ, R14 ;  /* 0x000000ffff04a224 */ /* 0x008fe200078e000e */
[----:B------:R-:W-:Y:S01]  /*10ff0*/  SHF.R.S32.HI R11, RZ, 0x1f, R11 ;  /* 0x0000001fff0b7819 */ /* 0x000fe2000001140b */
[----:B------:R-:W-:Y:S02]  /*11000*/  @!P2 IMAD.MOV.U32 R5, RZ, RZ, R20 ;  /* 0x000000ffff05a224 */ /* 0x000fe400078e0014 */
[C---:B------:R-:W-:Y:S01]  /*11010*/  @!P3 LEA R6, P4, R9.reuse, R14, 0x2 ;  /* 0x0000000e0906b211 */ /* 0x040fe200078810ff */
[C---:B------:R-:W-:Y:S02]  /*11020*/  VIADD R24, R224.reuse, 0x68 ;  /* 0x00000068e0187836 */ /* 0x040fe40000000000 */
[----:B------:R-:W-:Y:S01]  /*11030*/  @!P2 IMAD.WIDE R4, R224, 0x4, R4 ;  /* 0x00000004e004a825 */ /* 0x000fe200078e0204 */
[----:B------:R-:W-:-:S03]  /*11040*/  @!P3 LEA.HI.X R7, R9, R20, R13, 0x2, P4 ;  /* 0x000000140907b211 */ /* 0x000fc600020f140d */
[----:B------:R-:W-:Y:S01]  /*11050*/  VIADD R9, R224, 0x28 ;  /* 0x00000028e0097836 */ /* 0x000fe20000000000 */
[----:B------:R0:W-:Y:S01]  /*11060*/  @!P2 ST.E.64 desc[UR40][R4.64], R26 ;  /* 0x0000001a0400a985 */ /* 0x0001e2000c101b28 */
[----:B------:R-:W-:Y:S01]  /*11070*/  ISETP.GE.AND P2, PT, R8, UR4, PT ;  /* 0x0000000408007c0c */ /* 0x000fe2000bf46270 */
[C---:B------:R-:W-:Y:S02]  /*11080*/  VIADD R13, R224.reuse, 0x18 ;  /* 0x00000018e00d7836 */ /* 0x040fe40000000000 */
[----:B------:R1:W-:Y:S01]  /*11090*/  @!P3 ST.E.64 desc[UR40][R6.64], R30 ;  /* 0x0000001e0600b985 */ /* 0x0003e2000c101b28 */
[----:B------:R-:W-:Y:S01]  /*110a0*/  ISETP.GE.AND P3, PT, R9, UR4, PT ;  /* 0x0000000409007c0c */ /* 0x000fe2000bf66270 */
[C---:B------:R-:W-:Y:S01]  /*110b0*/  VIADD R21, R224.reuse, 0x58 ;  /* 0x00000058e0157836 */ /* 0x040fe20000000000 */
[----:B------:R-:W-:Y:S01]  /*110c0*/  SHF.R.S32.HI R13, RZ, 0x1f, R13 ;  /* 0x0000001fff0d7819 */ /* 0x000fe2000001140d */
[C---:B------:R-:W-:Y:S02]  /*110d0*/  VIADD R28, R224.reuse, 0x78 ;  /* 0x00000078e01c7836 */ /* 0x040fe40000000000 */
[C---:B------:R-:W-:Y:S01]  /*110e0*/  VIADD R25, R224.reuse, 0x68 ;  /* 0x00000068e0197836 */ /* 0x040fe20000000000 */
[----:B------:R-:W-:Y:S01]  /*110f0*/  SHF.R.S32.HI R21, RZ, 0x1f, R21 ;  /* 0x0000001fff157819 */ /* 0x000fe20000011415 */
[----:B------:R-:W-:Y:S01]  /*11100*/  VIADD R29, R224, 0x78 ;  /* 0x00000078e01d7836 */ /* 0x000fe20000000000 */
[----:B0-----:R-:W-:-:S02]  /*11110*/  @!P1 LEA R4, P5, R3, R14, 0x2 ;  /* 0x0000000e03049211 */ /* 0x001fc400078a10ff */
[----:B------:R-:W-:Y:S02]  /*11120*/  SHF.R.S32.HI R25, RZ, 0x1f, R25 ;  /* 0x0000001fff197819 */ /* 0x000fe40000011419 */
[----:B------:R-:W-:Y:S01]  /*11130*/  @!P1 LEA.HI.X R5, R3, R20, R11, 0x2, P5 ;  /* 0x0000001403059211 */ /* 0x000fe200028f140b */
[----:B------:R-:W-:Y:S01]  /*11140*/  VIADD R3, R224, 0x30 ;  /* 0x00000030e0037836 */ /* 0x000fe20000000000 */
[----:B-1----:R-:W-:Y:S01]  /*11150*/  @!P0 LEA R6, P4, R12, R14, 0x2 ;  /* 0x0000000e0c068211 */ /* 0x002fe200078810ff */
[----:B------:R-:W-:Y:S01]  /*11160*/  VIADD R11, R224, 0x20 ;  /* 0x00000020e00b7836 */ /* 0x000fe20000000000 */
[----:B------:R-:W-:Y:S01]  /*11170*/  SHF.R.S32.HI R29, RZ, 0x1f, R29 ;  /* 0x0000001fff1d7819 */ /* 0x000fe2000001141d */
[----:B------:R0:W-:Y:S01]  /*11180*/  @!P1 ST.E.64 desc[UR40][R4.64], R34 ;  /* 0x0000002204009985 */ /* 0x0001e2000c101b28 */
[----:B------:R-:W-:Y:S02]  /*11190*/  ISETP.GE.AND P1, PT, R3, UR4, PT ;  /* 0x0000000403007c0c */ /* 0x000fe4000bf26270 */
[----:B------:R-:W-:-:S02]  /*111a0*/  SHF.R.S32.HI R11, RZ, 0x1f, R11 ;  /* 0x0000001fff0b7819 */ /* 0x000fc4000001140b */
[----:B------:R-:W-:Y:S01]  /*111b0*/  @!P0 LEA.HI.X R7, R12, R20, R13, 0x2, P4 ;  /* 0x000000140c078211 */ /* 0x000fe200020f140d */
[C---:B------:R-:W-:Y:S02]  /*111c0*/  VIADD R12, R224.reuse, 0x38 ;  /* 0x00000038e00c7836 */ /* 0x040fe40000000000 */
[----:B------:R-:W-:Y:S02]  /*111d0*/  VIADD R13, R224, 0x28 ;  /* 0x00000028e00d7836 */ /* 0x000fe40000000000 */
[----:B------:R1:W-:Y:S01]  /*111e0*/  @!P0 ST.E.64 desc[UR40][R6.64], R38 ;  /* 0x0000002606008985 */ /* 0x0003e2000c101b28 */
[----:B------:R-:W-:Y:S02]  /*111f0*/  ISETP.GE.AND P0, PT, R12, UR4, PT ;  /* 0x000000040c007c0c */ /* 0x000fe4000bf06270 */
[----:B------:R-:W-:Y:S02]  /*11200*/  SHF.R.S32.HI R13, RZ, 0x1f, R13 ;  /* 0x0000001fff0d7819 */ /* 0x000fe4000001140d */
[----:B0-----:R-:W-:-:S04]  /*11210*/  @!P2 LEA R4, P5, R8, R14, 0x2 ;  /* 0x0000000e0804a211 */ /* 0x001fc800078a10ff */
[----:B------:R-:W-:Y:S01]  /*11220*/  @!P2 LEA.HI.X R5, R8, R20, R11, 0x2, P5 ;  /* 0x000000140805a211 */ /* 0x000fe200028f140b */
[C---:B------:R-:W-:Y:S02]  /*11230*/  VIADD R8, R224.reuse, 0x40 ;  /* 0x00000040e0087836 */ /* 0x040fe40000000000 */
[----:B------:R-:W-:Y:S02]  /*11240*/  VIADD R11, R224, 0x30 ;  /* 0x00000030e00b7836 */ /* 0x000fe40000000000 */
[----:B------:R0:W-:Y:S01]  /*11250*/  @!P2 ST.E.64 desc[UR40][R4.64], R42 ;  /* 0x0000002a0400a985 */ /* 0x0001e2000c101b28 */
[----:B-1----:R-:W-:Y:S02]  /*11260*/  @!P3 LEA R6, P4, R9, R14, 0x2 ;  /* 0x0000000e0906b211 */ /* 0x002fe400078810ff */
[----:B------:R-:W-:Y:S02]  /*11270*/  ISETP.GE.AND P2, PT, R8, UR4, PT ;  /* 0x0000000408007c0c */ /* 0x000fe4000bf46270 */
[----:B------:R-:W-:-:S02]  /*11280*/  SHF.R.S32.HI R11, RZ, 0x1f, R11 ;  /* 0x0000001fff0b7819 */ /* 0x000fc4000001140b */
[----:B------:R-:W-:Y:S01]  /*11290*/  @!P3 LEA.HI.X R7, R9, R20, R13, 0x2, P4 ;  /* 0x000000140907b211 */ /* 0x000fe200020f140d */
[C---:B------:R-:W-:Y:S02]  /*112a0*/  VIADD R9, R224.reuse, 0x48 ;  /* 0x00000048e0097836 */ /* 0x040fe40000000000 */
[----:B------:R-:W-:Y:S02]  /*112b0*/  VIADD R13, R224, 0x38 ;  /* 0x00000038e00d7836 */ /* 0x000fe40000000000 */
[----:B------:R1:W-:Y:S01]  /*112c0*/  @!P3 ST.E.64 desc[UR40][R6.64], R46 ;  /* 0x0000002e0600b985 */ /* 0x0003e2000c101b28 */
[----:B------:R-:W-:Y:S02]  /*112d0*/  ISETP.GE.AND P3, PT, R9, UR4, PT ;  /* 0x0000000409007c0c */ /* 0x000fe4000bf66270 */
[----:B0-----:R-:W-:Y:S02]  /*112e0*/  @!P1 LEA R4, P5, R3, R14, 0x2 ;  /* 0x0000000e03049211 */ /* 0x001fe400078a10ff */
[----:B------:R-:W-:-:S02]  /*112f0*/  SHF.R.S32.HI R13, RZ, 0x1f, R13 ;  /* 0x0000001fff0d7819 */ /* 0x000fc4000001140d */
[----:B------:R-:W-:Y:S01]  /*11300*/  @!P1 LEA.HI.X R5, R3, R20, R11, 0x2, P5 ;  /* 0x0000001403059211 */ /* 0x000fe200028f140b */
[C---:B------:R-:W-:Y:S02]  /*11310*/  VIADD R3, R224.reuse, 0x50 ;  /* 0x00000050e0037836 */ /* 0x040fe40000000000 */
[----:B------:R-:W-:Y:S02]  /*11320*/  VIADD R11, R224, 0x40 ;  /* 0x00000040e00b7836 */ /* 0x000fe40000000000 */
[----:B------:R0:W-:Y:S01]  /*11330*/  @!P1 ST.E.64 desc[UR40][R4.64], R50 ;  /* 0x0000003204009985 */ /* 0x0001e2000c101b28 */
[----:B------:R-:W-:Y:S02]  /*11340*/  ISETP.GE.AND P1, PT, R3, UR4, PT ;  /* 0x0000000403007c0c */ /* 0x000fe4000bf26270 */
[----:B-1----:R-:W-:Y:S02]  /*11350*/  @!P0 LEA R6, P4, R12, R14, 0x2 ;  /* 0x0000000e0c068211 */ /* 0x002fe400078810ff */
        /* <DEDUP_REMOVED lines=12> */
[----:B------:R-:W-:Y:S02]  /*11420*/  SHF.R.S32.HI R11, RZ, 0x1f, R11 ;  /* 0x0000001fff0b7819 */ /* 0x000fe4000001140b */
[----:B-1----:R-:W-:Y:S02]  /*11430*/  @!P3 LEA R6, P4, R9, R14, 0x2 ;  /* 0x0000000e0906b211 */ /* 0x002fe400078810ff */
[----:B------:R-:W-:-:S02]  /*11440*/  ISETP.GE.AND P2, PT, R12, UR4, PT ;  /* 0x000000040c007c0c */ /* 0x000fc4000bf46270 */
[----:B------:R-:W-:Y:S02]  /*11450*/  SHF.R.S32.HI R8, RZ, 0x1f, R8 ;  /* 0x0000001fff087819 */ /* 0x000fe40000011408 */
[----:B------:R-:W-:Y:S02]  /*11460*/  @!P3 LEA.HI.X R7, R9, R20, R11, 0x2, P4 ;  /* 0x000000140907b211 */ /* 0x000fe400020f140b */
[----:B0-----:R-:W-:-:S03]  /*11470*/  @!P1 LEA R4, P5, R3, R14, 0x2 ;  /* 0x0000000e03049211 */ /* 0x001fc600078a10ff */
[----:B------:R0:W-:Y:S01]  /*11480*/  @!P3 ST.E.64 desc[UR40][R6.64], R62 ;  /* 0x0000003e0600b985 */ /* 0x0001e2000c101b28 */
[----:B------:R-:W-:Y:S02]  /*11490*/  ISETP.GE.AND P3, PT, R24, UR4, PT ;  /* 0x0000000418007c0c */ /* 0x000fe4000bf66270 */
[----:B------:R-:W-:Y:S01]  /*114a0*/  @!P1 LEA.HI.X R5, R3, R20, R8, 0x2, P5 ;  /* 0x0000001403059211 */ /* 0x000fe200028f1408 */
[----:B------:R-:W-:Y:S01]  /*114b0*/  VIADD R3, R224, 0x70 ;  /* 0x00000070e0037836 */ /* 0x000fe20000000000 */
[-C--:B------:R-:W-:Y:S02]  /*114c0*/  @!P0 LEA R8, P4, R15, R14.reuse, 0x2 ;  /* 0x0000000e0f088211 */ /* 0x080fe400078810ff */
[----:B------:R-:W-:Y:S01]  /*114d0*/  @!P2 LEA R10, P5, R12, R14, 0x2 ;  /* 0x0000000e0c0aa211 */ /* 0x000fe200078a10ff */
[----:B------:R1:W-:Y:S01]  /*114e0*/  @!P1 ST.E.64 desc[UR40][R4.64], R66 ;  /* 0x0000004204009985 */ /* 0x0003e2000c101b28 */
[----:B------:R-:W-:Y:S02]  /*114f0*/  ISETP.GE.AND P1, PT, R3, UR4, PT ;  /* 0x0000000403007c0c */ /* 0x000fe4000bf26270 */
[-C--:B------:R-:W-:Y:S01]  /*11500*/  @!P0 LEA.HI.X R9, R15, R20.reuse, R21, 0x2, P4 ;  /* 0x000000140f098211 */ /* 0x080fe200020f1415 */
[----:B------:R-:W-:Y:S01]  /*11510*/  VIADD R21, R224, 0x80 ;  /* 0x00000080e0157836 */ /* 0x000fe20000000000 */
[----:B------:R-:W-:Y:S01]  /*11520*/  @!P2 LEA.HI.X R11, R12, R20, R13, 0x2, P5 ;  /* 0x000000140c0ba211 */ /* 0x000fe200028f140d */
[----:B------:R-:W-:Y:S01]  /*11530*/  VIADD R15, R224, 0x70 ;  /* 0x00000070e00f7836 */ /* 0x000fe20000000000 */
[----:B------:R-:W-:Y:S01]  /*11540*/  @!P3 LEA R12, P4, R24, R14, 0x2 ;  /* 0x0000000e180cb211 */ /* 0x000fe200078810ff */
[----:B------:R2:W-:Y:S01]  /*11550*/  @!P0 ST.E.64 desc[UR40][R8.64], R70 ;  /* 0x0000004608008985 */ /* 0x0005e2000c101b28 */
[----:B------:R-:W-:-:S02]  /*11560*/  ISETP.GE.AND P0, PT, R28, UR4, PT ;  /* 0x000000041c007c0c */ /* 0x000fc4000bf06270 */
[----:B------:R-:W-:Y:S01]  /*11570*/  SHF.R.S32.HI R15, RZ, 0x1f, R15 ;  /* 0x0000001fff0f7819 */ /* 0x000fe2000001140f */
[----:B------:R3:W-:Y:S01]  /*11580*/  @!P2 ST.E.64 desc[UR40][R10.64], R74 ;  /* 0x0000004a0a00a985 */ /* 0x0007e2000c101b28 */
[----:B------:R-:W-:Y:S02]  /*11590*/  ISETP.GE.AND P2, PT, R21, UR4, PT ;  /* 0x0000000415007c0c */ /* 0x000fe4000bf46270 */
[C---:B0-----:R-:W-:Y:S02]  /*115a0*/  @!P1 LEA R6, P5, R3.reuse, R14, 0x2 ;  /* 0x0000000e03069211 */ /* 0x041fe400078a10ff */
[-C--:B------:R-:W-:Y:S01]  /*115b0*/  @!P3 LEA.HI.X R13, R24, R20.reuse, R25, 0x2, P4 ;  /* 0x00000014180db211 */ /* 0x080fe200020f1419 */
[C---:B------:R-:W-:Y:S01]  /*115c0*/  VIADD R24, R224.reuse, 0x88 ;  /* 0x00000088e0187836 */ /* 0x040fe20000000000 */
[----:B------:R-:W-:Y:S01]  /*115d0*/  @!P1 LEA.HI.X R7, R3, R20, R15, 0x2, P5 ;  /* 0x0000001403079211 */ /* 0x000fe200028f140f */
[C---:B------:R-:W-:Y:S02]  /*115e0*/  VIADD R3, R224.reuse, 0x90 ;  /* 0x00000090e0037836 */ /* 0x040fe40000000000 */
[----:B------:R0:W-:Y:S01]  /*115f0*/  @!P3 ST.E.64 desc[UR40][R12.64], R78 ;  /* 0x0000004e0c00b985 */ /* 0x0001e2000c101b28 */
[----:B------:R-:W-:Y:S01]  /*11600*/  VIADD R25, R224, 0x80 ;  /* 0x00000080e0197836 */ /* 0x000fe20000000000 */
[----:B------:R-:W-:Y:S01]  /*11610*/  ISETP.GE.AND P3, PT, R24, UR4, PT ;  /* 0x0000000418007c0c */ /* 0x000fe2000bf66270 */
[----:B------:R-:W-:Y:S01]  /*11620*/  VIADD R15, R224, 0x98 ;  /* 0x00000098e00f7836 */ /* 0x000fe20000000000 */
[----:B------:R4:W-:Y:S01]  /*11630*/  @!P1 ST.E.64 desc[UR40][R6.64], R82 ;  /* 0x0000005206009985 */ /* 0x0009e2000c101b28 */
[----:B-1----:R-:W-:-:S02]  /*11640*/  @!P0 LEA R4, P4, R28, R14, 0x2 ;  /* 0x0000000e1c048211 */ /* 0x002fc400078810ff */
[----:B------:R-:W-:Y:S02]  /*11650*/  ISETP.GE.AND P1, PT, R3, UR4, PT ;  /* 0x0000000403007c0c */ /* 0x000fe4000bf26270 */
[----:B------:R-:W-:Y:S02]  /*11660*/  SHF.R.S32.HI R25, RZ, 0x1f, R25 ;  /* 0x0000001fff197819 */ /* 0x000fe40000011419 */
[C---:B--2---:R-:W-:Y:S02]  /*11670*/  @!P2 LEA R8, P5, R21.reuse, R14, 0x2 ;  /* 0x0000000e1508a211 */ /* 0x044fe400078a10ff */
[-C--:B------:R-:W-:Y:S02]  /*11680*/  @!P0 LEA.HI.X R5, R28, R20.reuse, R29, 0x2, P4 ;  /* 0x000000141c058211 */ /* 0x080fe400020f141d */
[----:B------:R-:W-:Y:S01]  /*11690*/  @!P2 LEA.HI.X R9, R21, R20, R25, 0x2, P5 ;  /* 0x000000141509a211 */ /* 0x000fe200028f1419 */
[----:B------:R-:W-:Y:S01]  /*116a0*/  VIADD R21, R224, 0x90 ;  /* 0x00000090e0157836 */ /* 0x000fe20000000000 */
[----:B---3--:R-:W-:Y:S01]  /*116b0*/  @!P3 LEA R10, P4, R24, R14, 0x2 ;  /* 0x0000000e180ab211 */ /* 0x008fe200078810ff */
[----:B------:R-:W-:Y:S01]  /*116c0*/  VIADD R25, R224, 0x88 ;  /* 0x00000088e0197836 */ /* 0x000fe20000000000 */
[----:B------:R1:W-:Y:S01]  /*116d0*/  @!P0 ST.E.64 desc[UR40][R4.64], R86 ;  /* 0x0000005604008985 */ /* 0x0003e2000c101b28 */
[----:B------:R-:W-:-:S02]  /*116e0*/  ISETP.GE.AND P0, PT, R15, UR4, PT ;  /* 0x000000040f007c0c */ /* 0x000fc4000bf06270 */
[----:B------:R-:W-:Y:S01]  /*116f0*/  SHF.R.S32.HI R21, RZ, 0x1f, R21 ;  /* 0x0000001fff157819 */ /* 0x000fe20000011415 */
[----:B------:R2:W-:Y:S01]  /*11700*/  @!P2 ST.E.64 desc[UR40][R8.64], R90 ;  /* 0x0000005a0800a985 */ /* 0x0005e2000c101b28 */
[----:B------:R-:W-:Y:S02]  /*11710*/  SHF.R.S32.HI R25, RZ, 0x1f, R25 ;  /* 0x0000001fff197819 */ /* 0x000fe40000011419 */
[----:B0-----:R-:W-:Y:S02]  /*11720*/  @!P1 LEA R12, P5, R3, R14, 0x2 ;  /* 0x0000000e030c9211 */ /* 0x001fe400078a10ff */
[----:B------:R-:W-:Y:S02]  /*11730*/  ISETP.GE.AND P2, PT, R237, UR4, PT ;  /* 0x00000004ed007c0c */ /* 0x000fe4000bf46270 */
[-C--:B------:R-:W-:Y:S02]  /*11740*/  @!P3 LEA.HI.X R11, R24, R20.reuse, R25, 0x2, P4 ;  /* 0x00000014180bb211 */ /* 0x080fe400020f1419 */
[----:B------:R-:W-:Y:S01]  /*11750*/  @!P1 LEA.HI.X R13, R3, R20, R21, 0x2, P5 ;  /* 0x00000014030d9211 */ /* 0x000fe200028f1415 */
[----:B------:R-:W-:Y:S01]  /*11760*/  VIADD R21, R224, 0x98 ;  /* 0x00000098e0157836 */ /* 0x000fe20000000000 */
[----:B------:R-:W-:Y:S01]  /*11770*/  ISETP.GE.AND P4, PT, R236, UR4, PT ;  /* 0x00000004ec007c0c */ /* 0x000fe2000bf86270 */
[----:B------:R0:W-:Y:S01]  /*11780*/  @!P3 ST.E.64 desc[UR40][R10.64], R94 ;  /* 0x0000005e0a00b985 */ /* 0x0001e2000c101b28 */
[----:B----4-:R-:W-:-:S02]  /*11790*/  @!P0 LEA R6, P5, R15, R14, 0x2 ;  /* 0x0000000e0f068211 */ /* 0x010fc400078a10ff */
[----:B------:R-:W-:Y:S01]  /*117a0*/  SHF.R.S32.HI R21, RZ, 0x1f, R21 ;  /* 0x0000001fff157819 */ /* 0x000fe20000011415 */
[----:B------:R3:W-:Y:S01]  /*117b0*/  @!P1 ST.E.64 desc[UR40][R12.64], R98 ;  /* 0x000000620c009985 */ /* 0x0007e2000c101b28 */
[----:B------:R-:W-:Y:S02]  /*117c0*/  ISETP.GE.AND P3, PT, R235, UR4, PT ;  /* 0x00000004eb007c0c */ /* 0x000fe4000bf66270 */
[----:B------:R-:W-:Y:S02]  /*117d0*/  SHF.R.S32.HI R3, RZ, 0x1f, R237 ;  /* 0x0000001fff037819 */ /* 0x000fe400000114ed */
[----:B-1----:R-:W-:Y:S02]  /*117e0*/  @!P2 LEA R4, P1, R237, R14, 0x2 ;  /* 0x0000000eed04a211 */ /* 0x002fe400078210ff */
[-C--:B------:R-:W-:Y:S02]  /*117f0*/  @!P0 LEA.HI.X R7, R15, R20.reuse, R21, 0x2, P5 ;  /* 0x000000140f078211 */ /* 0x080fe400028f1415 */
[----:B------:R-:W-:-:S02]  /*11800*/  @!P2 LEA.HI.X R5, R237, R20, R3, 0x2, P1 ;  /* 0x00000014ed05a211 */ /* 0x000fc400008f1403 */
[----:B------:R-:W-:Y:S01]  /*11810*/  ISETP.GE.AND P1, PT, R234, UR4, PT ;  /* 0x00000004ea007c0c */ /* 0x000fe2000bf26270 */
[----:B------:R1:W-:Y:S01]  /*11820*/  @!P0 ST.E.64 desc[UR40][R6.64], R102 ;  /* 0x0000006606008985 */ /* 0x0003e2000c101b28 */
[-C--:B--2---:R-:W-:Y:S02]  /*11830*/  @!P4 LEA R8, P0, R236, R14.reuse, 0x2 ;  /* 0x0000000eec08c211 */ /* 0x084fe400078010ff */
[----:B------:R-:W-:Y:S01]  /*11840*/  SHF.R.S32.HI R15, RZ, 0x1f, R236 ;  /* 0x0000001fff0f7819 */ /* 0x000fe200000114ec */
[----:B------:R2:W-:Y:S01]  /*11850*/  @!P2 ST.E.64 desc[UR40][R4.64], R106 ;  /* 0x0000006a0400a985 */ /* 0x0005e2000c101b28 */
[----:B------:R-:W-:Y:S02]  /*11860*/  SHF.R.S32.HI R3, RZ, 0x1f, R235 ;  /* 0x0000001fff037819 */ /* 0x000fe400000114eb */
[----:B0-----:R-:W-:Y:S02]  /*11870*/  @!P3 LEA R10, P5, R235, R14, 0x2 ;  /* 0x0000000eeb0ab211 */ /* 0x001fe400078a10ff */
[----:B------:R-:W-:-:S02]  /*11880*/  ISETP.GE.AND P2, PT, R233, UR4, PT ;  /* 0x00000004e9007c0c */ /* 0x000fc4000bf46270 */
[-C--:B------:R-:W-:Y:S02]  /*11890*/  @!P4 LEA.HI.X R9, R236, R20.reuse, R15, 0x2, P0 ;  /* 0x00000014ec09c211 */ /* 0x080fe400000f140f */
[----:B------:R-:W-:Y:S02]  /*118a0*/  ISETP.GE.AND P0, PT, R232, UR4, PT ;  /* 0x00000004e8007c0c */ /* 0x000fe4000bf06270 */
[----:B------:R-:W-:Y:S01]  /*118b0*/  @!P3 LEA.HI.X R11, R235, R20, R3, 0x2, P5 ;  /* 0x00000014eb0bb211 */ /* 0x000fe200028f1403 */
[----:B------:R0:W-:Y:S01]  /*118c0*/  @!P4 ST.E.64 desc[UR40][R8.64], R110 ;  /* 0x0000006e0800c985 */ /* 0x0001e2000c101b28 */
[----:B---3--:R-:W-:Y:S02]  /*118d0*/  @!P1 LEA R12, P4, R234, R14, 0x2 ;  /* 0x0000000eea0c9211 */ /* 0x008fe400078810ff */
[----:B------:R-:W-:Y:S01]  /*118e0*/  SHF.R.S32.HI R3, RZ, 0x1f, R234 ;  /* 0x0000001fff037819 */ /* 0x000fe200000114ea */
[----:B------:R3:W-:Y:S01]  /*118f0*/  @!P3 ST.E.64 desc[UR40][R10.64], R114 ;  /* 0x000000720a00b985 */ /* 0x0007e2000c101b28 */
[----:B------:R-:W-:-:S02]  /*11900*/  ISETP.GE.AND P3, PT, R231, UR4, PT ;  /* 0x00000004e7007c0c */ /* 0x000fc4000bf66270 */
[----:B------:R-:W-:Y:S02]  /*11910*/  @!P1 LEA.HI.X R13, R234, R20, R3, 0x2, P4 ;  /* 0x00000014ea0d9211 */ /* 0x000fe400020f1403 */
[CC--:B-1----:R-:W-:Y:S02]  /*11920*/  @!P2 LEA R6, P5, R233.reuse, R14.reuse, 0x2 ;  /* 0x0000000ee906a211 */ /* 0x0c2fe400078a10ff */
[----:B------:R-:W-:Y:S01]  /*11930*/  SHF.R.S32.HI R15, RZ, 0x1f, R233 ;  /* 0x0000001fff0f7819 */ /* 0x000fe200000114e9 */
[----:B------:R1:W-:Y:S01]  /*11940*/  @!P1 ST.E.64 desc[UR40][R12.64], R118 ;  /* 0x000000760c009985 */ /* 0x0003e2000c101b28 */
[----:B--2---:R-:W-:Y:S02]  /*11950*/  @!P0 LEA R4, P4, R232, R14, 0x2 ;  /* 0x0000000ee8048211 */ /* 0x004fe400078810ff */
[----:B------:R-:W-:Y:S02]  /*11960*/  SHF.R.S32.HI R3, RZ, 0x1f, R232 ;  /* 0x0000001fff037819 */ /* 0x000fe400000114e8 */
[----:B------:R-:W-:-:S02]  /*11970*/  @!P2 LEA.HI.X R7, R233, R20, R15, 0x2, P5 ;  /* 0x00000014e907a211 */ /* 0x000fc400028f140f */
[----:B------:R-:W-:Y:S02]  /*11980*/  ISETP.GE.AND P1, PT, R230, UR4, PT ;  /* 0x00000004e6007c0c */ /* 0x000fe4000bf26270 */
[----:B------:R-:W-:Y:S01]  /*11990*/  @!P0 LEA.HI.X R5, R232, R20, R3, 0x2, P4 ;  /* 0x00000014e8058211 */ /* 0x000fe200020f1403 */
[----:B------:R2:W-:Y:S01]  /*119a0*/  @!P2 ST.E.64 desc[UR40][R6.64], R122 ;  /* 0x0000007a0600a985 */ /* 0x0005e2000c101b28 */
[----:B------:R-:W-:Y:S02]  /*119b0*/  ISETP.GE.AND P4, PT, R229, UR4, PT ;  /* 0x00000004e5007c0c */ /* 0x000fe4000bf86270 */
[----:B------:R-:W-:Y:S01]  /*119c0*/  SHF.R.S32.HI R3, RZ, 0x1f, R231 ;  /* 0x0000001fff037819 */ /* 0x000fe200000114e7 */
[----:B------:R4:W-:Y:S01]  /*119d0*/  @!P0 ST.E.64 desc[UR40][R4.64], R126 ;  /* 0x0000007e04008985 */ /* 0x0009e2000c101b28 */
[----:B0-----:R-:W-:Y:S02]  /*119e0*/  @!P3 LEA R8, P5, R231, R14, 0x2 ;  /* 0x0000000ee708b211 */ /* 0x001fe400078a10ff */
[----:B------:R-:W-:-:S02]  /*119f0*/  ISETP.GE.AND P2, PT, R228, UR4, PT ;  /* 0x00000004e4007c0c */ /* 0x000fc4000bf46270 */
[----:B------:R-:W-:Y:S02]  /*11a00*/  ISETP.GE.AND P0, PT, R226, UR4, PT ;  /* 0x00000004e2007c0c */ /* 0x000fe4000bf06270 */
[----:B------:R-:W-:Y:S02]  /*11a10*/  @!P3 LEA.HI.X R9, R231, R20, R3, 0x2, P5 ;  /* 0x00000014e709b211 */ /* 0x000fe400028f1403 */
[----:B------:R-:W-:Y:S02]  /*11a20*/  SHF.R.S32.HI R3, RZ, 0x1f, R230 ;  /* 0x0000001fff037819 */ /* 0x000fe400000114e6 */
[-C--:B---3--:R-:W-:Y:S01]  /*11a30*/  @!P1 LEA R10, P5, R230, R14.reuse, 0x2 ;  /* 0x0000000ee60a9211 */ /* 0x088fe200078a10ff */
[----:B------:R4:W-:Y:S01]  /*11a40*/  @!P3 ST.E.64 desc[UR40][R8.64], R130 ;  /* 0x000000820800b985 */ /* 0x0009e2000c101b28 */
[----:B-1----:R-:W-:Y:S02]  /*11a50*/  @!P4 LEA R12, P3, R229, R14, 0x2 ;  /* 0x0000000ee50cc211 */ /* 0x002fe400078610ff */
[----:B------:R-:W-:-:S02]  /*11a60*/  SHF.R.S32.HI R21, RZ, 0x1f, R229 ;  /* 0x0000001fff157819 */ /* 0x000fc400000114e5 */
[----:B------:R-:W-:Y:S02]  /*11a70*/  @!P1 LEA.HI.X R11, R230, R20, R3, 0x2, P5 ;  /* 0x00000014e60b9211 */ /* 0x000fe400028f1403 */
[----:B--2---:R-:W-:Y:S02]  /*11a80*/  @!P2 LEA R6, P5, R228, R14, 0x2 ;  /* 0x0000000ee406a211 */ /* 0x004fe400078a10ff */
[----:B------:R-:W-:Y:S01]  /*11a90*/  SHF.R.S32.HI R15, RZ, 0x1f, R228 ;  /* 0x0000001fff0f7819 */ /* 0x000fe200000114e4 */
[----:B------:R4:W-:Y:S01]  /*11aa0*/  @!P1 ST.E.64 desc[UR40][R10.64], R134 ;  /* 0x000000860a009985 */ /* 0x0009e2000c101b28 */
[----:B------:R-:W-:Y:S02]  /*11ab0*/  @!P4 LEA.HI.X R13, R229, R20, R21, 0x2, P3 ;  /* 0x00000014e50dc211 */ /* 0x000fe400018f1415 */
[----:B------:R-:W-:Y:S02]  /*11ac0*/  SHF.R.S32.HI R3, RZ, 0x1f, R226 ;  /* 0x0000001fff037819 */ /* 0x000fe400000114e2 */
[----:B------:R-:W-:Y:S01]  /*11ad0*/  @!P0 LEA R24, P3, R226, R14, 0x2 ;  /* 0x0000000ee2188211 */ /* 0x000fe200078610ff */
[----:B------:R4:W-:Y:S01]  /*11ae0*/  @!P4 ST.E.64 desc[UR40][R12.64], R138 ;  /* 0x0000008a0c00c985 */ /* 0x0009e2000c101b28 */
[----:B------:R-:W-:-:S02]  /*11af0*/  @!P2 LEA.HI.X R7, R228, R20, R15, 0x2, P5 ;  /* 0x00000014e407a211 */ /* 0x000fc400028f140f */
[----:B------:R-:W-:-:S03]  /*11b00*/  @!P0 LEA.HI.X R25, R226, R20, R3, 0x2, P3 ;  /* 0x00000014e2198211 */ /* 0x000fc600018f1403 */
[----:B------:R4:W-:Y:S04]  /*11b10*/  @!P2 ST.E.64 desc[UR40][R6.64], R142 ;  /* 0x0000008e0600a985 */ /* 0x0009e8000c101b28 */
[----:B------:R4:W-:Y:S01]  /*11b20*/  @!P0 ST.E.64 desc[UR40][R24.64], R146 ;  /* 0x0000009218008985 */ /* 0x0009e2000c101b28 */
[----:B------:R-:W-:-:S13]  /*11b30*/  ISETP.GE.AND P0, PT, R225, UR4, PT ;  /* 0x00000004e1007c0c */ /* 0x000fda000bf06270 */
[----:B----4-:R-:W-:Y:S05]  /*11b40*/  @P0 BRA `(.L_x_734) ;  /* 0x0000000c00e80947 */ /* 0x010fea0003800000 */
[----:B------:R-:W-:Y:S02]  /*11b50*/  SHF.R.S32.HI R3, RZ, 0x1f, R225 ;  /* 0x0000001fff037819 */ /* 0x000fe400000114e1 */
[----:B------:R-:W-:-:S04]  /*11b60*/  LEA R14, P0, R225, R14, 0x2 ;  /* 0x0000000ee10e7211 */ /* 0x000fc800078010ff */
[----:B------:R-:W-:-:S05]  /*11b70*/  LEA.HI.X R15, R225, R20, R3, 0x2, P0 ;  /* 0x00000014e10f7211 */ /* 0x000fca00000f1403 */
[----:B------:R0:W-:Y:S01]  /*11b80*/  ST.E.64 desc[UR40][R14.64], R150 ;  /* 0x000000960e007985 */ /* 0x0001e2000c101b28 */
[----:B------:R-:W-:Y:S05]  /*11b90*/  BRA `(.L_x_734) ;  /* 0x0000000c00d47947 */ /* 0x000fea0003800000 */
.L_x_721:
[----:B------:R-:W-:Y:S01]  /*11ba0*/  ULDC.64 UR6, c[0x0][0xc08] ;  /* 0x0003020000067ab9 */ /* 0x000fe20000000a00 */
[----:B------:R-:W-:Y:S01]  /*11bb0*/  ULDC.64 UR4, c[0x0][0xc00] ;  /* 0x0003000000047ab9 */ /* 0x000fe20000000a00 */
[----:B------:R-:W-:Y:S01]  /*11bc0*/  ISETP.NE.U32.AND P1, PT, RZ, UR6, PT ;  /* 0x00000006ff007c0c */ /* 0x000fe2000bf25070 */
[----:B------:R-:W-:Y:S01]  /*11bd0*/  IMAD.MOV.U32 R3, RZ, RZ, RZ ;  /* 0x000000ffff037224 */ /* 0x000fe200078e00ff */
[----:B------:R-:W-:Y:S02]  /*11be0*/  ISETP.NE.U32.AND P0, PT, RZ, UR4, PT ;  /* 0x00000004ff007c0c */ /* 0x000fe4000bf05070 */
[----:B------:R-:W-:Y:S02]  /*11bf0*/  ISETP.NE.AND.EX P1, PT, RZ, UR7, PT, P1 ;  /* 0x00000007ff007c0c */ /* 0x000fe4000bf25310 */
[----:B------:R-:W-:Y:S02]  /*11c00*/  IADD3 R4, P2, R214, UR4, RZ ;  /* 0x00000004d6047c10 */ /* 0x000fe4000ff5e0ff */
[----:B------:R-:W-:-:S02]  /*11c10*/  ISETP.NE.AND.EX P0, PT, RZ, UR5, PT, P0 ;  /* 0x00000005ff007c0c */ /* 0x000fc4000bf05300 */
[----:B------:R-:W-:Y:S01]  /*11c20*/  IADD3.X R5, R215, UR5, RZ, P2, !PT ;  /* 0x00000005d7057c10 */ /* 0x000fe200097fe4ff */
[----:B------:R-:W-:Y:S02]  /*11c30*/  ULDC UR4, c[0x0][0xa88] ;  /* 0x0002a20000047ab9 */ /* 0x000fe40000000800 */
[----:B------:R-:W-:-:S04]  /*11c40*/  IMAD.U32 R20, RZ, RZ, UR4 ;  /* 0x00000004ff147e24 */ /* 0x000fc8000f8e00ff */
[----:B------:R-:W-:-:S04]  /*11c50*/  @P1 IADD3 R214, P2, R214, UR6, RZ ;  /* 0x00000006d6d61c10 */ /* 0x000fc8000ff5e0ff */
[----:B------:R-:W-:Y:S01]  /*11c60*/  @P1 IADD3.X R215, R215, UR7, RZ, P2, !PT ;  /* 0x00000007d7d71c10 */ /* 0x000fe200097fe4ff */
[----:B------:R3:W5:Y:S04]  /*11c70*/  @P0 LDG.E R3, desc[UR40][R4.64] ;  /* 0x0000002804030981 */ /* 0x000768000c1e1900 */
[----:B------:R3:W5:Y:S01]  /*11c80*/  @P1 LDG.E R20, desc[UR40][R214.64] ;  /* 0x00000028d6141981 */ /* 0x000762000c1e1900 */
[----:B------:R-:W-:Y:S01]  /*11c90*/  ISETP.NE.AND P2, PT, R212, RZ, PT ;  /* 0x000000ffd400720c */ /* 0x000fe20003f45270 */
[----:B------:R-:W4:-:S12]  /*11ca0*/  S2R R0, SR_TID.X ;  /* 0x0000000000007919 */ /* 0x000f180000002100 */
[----:B------:R-:W0:Y:S01]  /*11cb0*/  @!P2 LDC R212, c[0x0][0xad4] ;  /* 0x0002b500ffd4ab82 */ /* 0x000e220000000800 */
[----:B----4-:R-:W-:Y:S01]  /*11cc0*/  VIADD R28, R0, 0xffffff80 ;  /* 0xffffff80001c7836 */ /* 0x010fe20000000000 */
[----:B0-----:R-:W-:-:S04]  /*11cd0*/  ISETP.GT.AND P2, PT, R212, 0x1, PT ;  /* 0x00000001d400780c */ /* 0x001fc80003f44270 */
[----:B------:R-:W-:Y:S01]  /*11ce0*/  ISETP.GT.AND P3, PT, R28, 0x7f, PT ;  /* 0x0000007f1c00780c */ /* 0x000fe20003f64270 */
[----:B---3--:R-:W-:-:S12]  /*11cf0*/  @P1 BRA `(.L_x_739) ;  /* 0x0000000000101947 */ /* 0x008fd80003800000 */
[----:B------:R-:W-:Y:S05]  /*11d00*/  @!P0 BRA `(.L_x_739) ;  /* 0x00000000000c8947 */ /* 0x000fea0003800000 */
[----:B------:R-:W3:Y:S04]  /*11d10*/  LDG.E R7, desc[UR40][R4.64] ;  /* 0x0000002804077981 */ /* 0x000ee8000c1e1900 */
[----:B-----5:R-:W3:Y:S02]  /*11d20*/  LDG.E R20, desc[UR40][R4.64+0x4] ;  /* 0x0000042804147981 */ /* 0x020ee4000c1e1900 */
[----:B---3--:R-:W-:-:S07]  /*11d30*/  IMAD.IADD R20, R20, 0x1, -R7 ;  /* 0x0000000114147824 */ /* 0x008fce00078e0a07 */
.L_x_739:
[----:B------:R-:W3:Y:S01]  /*11d40*/  LDL.LU R0, [R1+0x4c] ;  /* 0x00004c0001007983 */ /* 0x000ee20000300800 */
[----:B------:R-:W-:Y:S01]  /*11d50*/  BSSY B1, `(.L_x_740) ;  /* 0x0000037000017945 */ /* 0x000fe20003800000 */
[----:B------:R-:W-:Y:S02]  /*11d60*/  SEL R213, R213, RZ, !P0 ;  /* 0x000000ffd5d57207 */ /* 0x000fe40004000000 */
[----:B-----5:R-:W-:Y:S02]  /*11d70*/  SHF.R.S32.HI R26, RZ, 0x1f, R3 ;  /* 0x0000001fff1a7819 */ /* 0x020fe40000011403 */
[----:B---3--:R-:W-:Y:S01]  /*11d80*/  SEL R27, R0, RZ, !P0 ;  /* 0x000000ff001b7207 */ /* 0x008fe20004000000 */
[----:B------:R-:W-:Y:S06]  /*11d90*/  @P3 BRA `(.L_x_741) ;  /* 0x0000000000c83947 */ /* 0x000fec0003800000 */
[----:B------:R-:W0:Y:S01]  /*11da0*/  S2R R5, SR_TID.X ;  /* 0x0000000000057919 */ /* 0x000e220000002100 */
[----:B------:R-:W3:Y:S02]  /*11db0*/  LDC R31, c[0x0][0xbe8] ;  /* 0x0002fa00ff1f7b82 */ /* 0x000ee40000000800 */
[----:B---3--:R-:W-:Y:S02]  /*11dc0*/  IMAD R4, R20, R31, RZ ;  /* 0x0000001f14047224 */ /* 0x008fe400078e02ff */
[----:B0-----:R-:W-:-:S04]  /*11dd0*/  IMAD R0, R218, 0x80, R5 ;  /* 0x00000080da007824 */ /* 0x001fc800078e0205 */
[----:B------:R-:W-:-:S05]  /*11de0*/  VIADD R29, R0, 0xffffff80 ;  /* 0xffffff80001d7836 */ /* 0x000fca0000000000 */
[----:B------:R-:W-:-:S13]  /*11df0*/  ISETP.GE.AND P0, PT, R29, R4, PT ;  /* 0x000000041d00720c */ /* 0x000fda0003f06270 */
[----:B------:R-:W-:Y:S05]  /*11e00*/  @P0 BRA `(.L_x_741) ;  /* 0x0000000000ac0947 */ /* 0x000fea0003800000 */
[----:B------:R-:W-:Y:S01]  /*11e10*/  IMAD.MOV.U32 R24, RZ, RZ, 0x9b8 ;  /* 0x000009b8ff187424 */ /* 0x000fe200078e00ff */
[----:B------:R-:W-:Y:S01]  /*11e20*/  ISETP.GT.AND P0, PT, R212, 0x1, PT ;  /* 0x00000001d400780c */ /* 0x000fe20003f04270 */
[----:B------:R-:W0:Y:S01]  /*11e30*/  LDC.64 R4, c[0x0][0xba8] ;  /* 0x0002ea00ff047b82 */ /* 0x000e220000000a00 */
[----:B------:R-:W-:Y:S01]  /*11e40*/  ISETP.NE.AND P1, PT, R31, 0x1, PT ;  /* 0x000000011f00780c */ /* 0x000fe20003f25270 */
[----:B------:R-:W-:Y:S01]  /*11e50*/  IMAD.MOV.U32 R21, RZ, RZ, R29 ;  /* 0x000000ffff157224 */ /* 0x000fe200078e001d */
[----:B------:R-:W-:Y:S02]  /*11e60*/  SEL R24, R24, 0x978, P0 ;  /* 0x0000097818187807 */ /* 0x000fe40000000000 */
[----:B------:R-:W-:-:S03]  /*11e70*/  SEL R219, R219, RZ, P0 ;  /* 0x000000ffdbdb7207 */ /* 0x000fc60000000000 */
[----:B------:R-:W3:Y:S08]  /*11e80*/  LDC.64 R12, c[0x0][R24+0x220] ;  /* 0x00008800180c7b82 */ /* 0x000ef00000000a00 */
[----:B------:R-:W4:Y:S08]  /*11e90*/  LDC.64 R14, c[0x0][R24+0x218] ;  /* 0x00008600180e7b82 */ /* 0x000f300000000a00 */
[----:B------:R-:W5:Y:S08]  /*11ea0*/  LDC.64 R8, c[0x0][R24+0x228] ;  /* 0x00008a0018087b82 */ /* 0x000f700000000a00 */
[----:B------:R-:W1:Y:S08]  /*11eb0*/  LDC.64 R6, c[0x0][R24+0x210] ;  /* 0x0000840018067b82 */ /* 0x000e700000000a00 */
[----:B------:R-:W2:Y:S08]  /*11ec0*/  @P1 LDC R0, c[0x0][0xbec] ;  /* 0x0002fb00ff001b82 */ /* 0x000eb00000000800 */
[----:B------:R-:W5:Y:S01]  /*11ed0*/  @P1 LDC R33, c[0x0][0xbf0] ;  /* 0x0002fc00ff211b82 */ /* 0x000f620000000800 */
[----:B---3--:R-:W-:-:S07]  /*11ee0*/  IMAD R13, R13, R213, RZ ;  /* 0x000000d50d0d7224 */ /* 0x008fce00078e02ff */
[----:B0-----:R-:W0:Y:S01]  /*11ef0*/  @!P0 LDC R4, c[0x0][0xb50] ;  /* 0x0002d400ff048b82 */ /* 0x001e220000000800 */
[----:B------:R-:W-:-:S04]  /*11f00*/  IMAD.WIDE.U32 R10, R12, R213, RZ ;  /* 0x000000d50c0a7225 */ /* 0x000fc800078e00ff */
[----:B------:R-:W-:Y:S02]  /*11f10*/  IMAD R13, R12, R27, R13 ;  /* 0x0000001b0c0d7224 */ /* 0x000fe400078e020d */
[----:B--2---:R-:W-:Y:S01]  /*11f20*/  @P1 IMAD.HI.U32 R0, R29, R0, RZ ;  /* 0x000000001d001227 */ /* 0x004fe200078e00ff */
[----:B------:R-:W2:Y:S03]  /*11f30*/  @!P0 LDC R5, c[0x0][0xb54] ;  /* 0x0002d500ff058b82 */ /* 0x000ea60000000800 */
[-C--:B----4-:R-:W-:Y:S02]  /*11f40*/  IMAD R25, R15, R211.reuse, RZ ;  /* 0x000000d30f197224 */ /* 0x090fe400078e02ff */
[----:B------:R-:W-:Y:S01]  /*11f50*/  IMAD.WIDE.U32 R14, R14, R211, RZ ;  /* 0x000000d30e0e7225 */ /* 0x000fe200078e00ff */
[----:B-----5:R-:W-:-:S03]  /*11f60*/  @P1 SHF.R.U32.HI R21, RZ, R33, R0 ;  /* 0x00000021ff151219 */ /* 0x020fc60000011600 */
[----:B------:R-:W-:Y:S01]  /*11f70*/  IMAD.IADD R25, R15, 0x1, R25 ;  /* 0x000000010f197824 */ /* 0x000fe200078e0219 */
[----:B------:R-:W-:Y:S01]  /*11f80*/  IADD3 R14, P1, P3, R10, R14, R3 ;  /* 0x0000000e0a0e7210 */ /* 0x000fe20007b3e003 */
[----:B------:R-:W-:Y:S02]  /*11f90*/  IMAD.IADD R10, R11, 0x1, R13 ;  /* 0x000000010b0a7824 */ /* 0x000fe400078e020d */
[----:B------:R-:W-:Y:S02]  /*11fa0*/  IMAD.MOV R0, RZ, RZ, -R21 ;  /* 0x000000ffff007224 */ /* 0x000fe400078e0a15 */
[-C--:B------:R-:W-:Y:S02]  /*11fb0*/  IMAD R13, R9, R219.reuse, RZ ;  /* 0x000000db090d7224 */ /* 0x080fe400078e02ff */
[----:B------:R-:W-:-:S04]  /*11fc0*/  IMAD.WIDE.U32 R8, R8, R219, RZ ;  /* 0x000000db08087225 */ /* 0x000fc800078e00ff */
[----:B------:R-:W-:Y:S01]  /*11fd0*/  IMAD R11, R31, R0, R29 ;  /* 0x000000001f0b7224 */ /* 0x000fe200078e021d */
[----:B------:R-:W-:Y:S01]  /*11fe0*/  IADD3.X R0, R10, R25, R26, P1, P3 ;  /* 0x000000190a007210 */ /* 0x000fe20000fe641a */
[----:B------:R-:W-:Y:S01]  /*11ff0*/  IMAD.IADD R13, R9, 0x1, R13 ;  /* 0x00000001090d7824 */ /* 0x000fe200078e020d */
[----:B------:R-:W-:Y:S02]  /*12000*/  IADD3 R8, P0, P1, R21, R14, R8 ;  /* 0x0000000e15087210 */ /* 0x000fe4000791e008 */
[----:B------:R-:W-:-:S04]  /*12010*/  SHF.R.S32.HI R21, RZ, 0x1f, R21 ;  /* 0x0000001fff157819 */ /* 0x000fc80000011415 */
[----:B------:R-:W-:Y:S01]  /*12020*/  IADD3.X R9, R21, R0, R13, P0, P1 ;  /* 0x0000000015097210 */ /* 0x000fe200007e240d */
[----:B-1----:R-:W-:Y:S01]  /*12030*/  IMAD R0, R7, R11, RZ ;  /* 0x0000000b07007224 */ /* 0x002fe200078e02ff */
[----:B------:R-:W-:-:S05]  /*12040*/  SHF.R.S32.HI R13, RZ, 0x1f, R11 ;  /* 0x0000001fff0d7819 */ /* 0x000fca000001140b */
[C---:B------:R-:W-:Y:S02]  /*12050*/  IMAD R13, R6.reuse, R13, R0 ;  /* 0x0000000d060d7224 */ /* 0x040fe400078e0200 */
[----:B------:R-:W-:-:S04]  /*12060*/  IMAD.WIDE.U32 R6, R6, R11, R8 ;  /* 0x0000000b06067225 */ /* 0x000fc800078e0008 */
[----:B------:R-:W-:Y:S01]  /*12070*/  IMAD.IADD R0, R7, 0x1, R13 ;  /* 0x0000000107007824 */ /* 0x000fe200078e020d */
[----:B0-----:R-:W-:Y:S01]  /*12080*/  LEA R4, P0, R6, R4, 0x2 ;  /* 0x0000000406047211 */ /* 0x001fe200078010ff */
[----:B------:R-:W-:-:S03]  /*12090*/  IMAD.MOV.U32 R7, RZ, RZ, -0x800000 ;  /* 0xff800000ff077424 */ /* 0x000fc600078e00ff */
[----:B--2---:R-:W-:-:S05]  /*120a0*/  LEA.HI.X R5, R6, R5, R0, 0x2, P0 ;  /* 0x0000000506057211 */ /* 0x004fca00000f1400 */
[----:B------:R0:W-:Y:S04]  /*120b0*/  STG.E desc[UR40][R4.64], R7 ;  /* 0x0000000704007986 */ /* 0x0001e8000c101928 */
.L_x_741:
[----:B------:R-:W-:Y:S05]  /*120c0*/  BSYNC B1 ;  /* 0x0000000000017941 */ /* 0x000fea0003800000 */
.L_x_740:
[----:B------:R-:W-:Y:S05]  /*120d0*/  @P2 BRA `(.L_x_734) ;  /* 0x0000000800842947 */ /* 0x000fea0003800000 */
[----:B------:R-:W3:Y:S01]  /*120e0*/  LDC R21, c[0x0][0xbe8] ;  /* 0x0002fa00ff157b82 */ /* 0x000ee20000000800 */
[----:B0-----:R-:W-:Y:S01]  /*120f0*/  SHF.R.S32.HI R5, RZ, 0x1f, R28 ;  /* 0x0000001fff057819 */ /* 0x001fe2000001141c */
[----:B------:R-:W-:Y:S02]  /*12100*/  ULDC.64 UR4, c[0x0][0xaa0] ;  /* 0x0002a80000047ab9 */ /* 0x000fe40000000a00 */
[----:B------:R-:W-:Y:S01]  /*12110*/  IMAD R0, R26, UR4, RZ ;  /* 0x000000041a007c24 */ /* 0x000fe2000f8e02ff */
[----:B------:R-:W-:Y:S01]  /*12120*/  LEA.HI R8, R5, R28, RZ, 0x3 ;  /* 0x0000001c05087211 */ /* 0x000fe200078f18ff */
[----:B------:R-:W-:-:S03]  /*12130*/  IMAD.WIDE.U32 R4, R3, UR4, RZ ;  /* 0x0000000403047c25 */ /* 0x000fc6000f8e00ff */
[----:B------:R-:W-:Y:S01]  /*12140*/  LOP3.LUT R9, R8, 0xfffffff8, RZ, 0xc0, !PT ;  /* 0xfffffff808097812 */ /* 0x000fe200078ec0ff */
[----:B------:R-:W-:Y:S01]  /*12150*/  IMAD R7, R3, UR5, R0 ;  /* 0x0000000503077c24 */ /* 0x000fe2000f8e0200 */
[----:B------:R-:W-:Y:S01]  /*12160*/  SHF.R.S32.HI R8, RZ, 0x3, R8 ;  /* 0x00000003ff087819 */ /* 0x000fe20000011408 */
[----:B------:R-:W-:Y:S02]  /*12170*/  ULDC.64 UR4, c[0x0][0xae8] ;  /* 0x0002ba0000047ab9 */ /* 0x000fe40000000a00 */
[----:B------:R-:W-:Y:S02]  /*12180*/  IMAD.IADD R3, R28, 0x1, -R9 ;  /* 0x000000011c037824 */ /* 0x000fe400078e0a09 */
[----:B------:R-:W-:Y:S02]  /*12190*/  IMAD.IADD R5, R5, 0x1, R7 ;  /* 0x0000000105057824 */ /* 0x000fe400078e0207 */
[----:B------:R-:W-:Y:S02]  /*121a0*/  IMAD R3, R3, 0x20, R8 ;  /* 0x0000002003037824 */ /* 0x000fe400078e0208 */
[----:B------:R-:W-:Y:S01]  /*121b0*/  IMAD.WIDE.U32 R4, R211, UR4, R4 ;  /* 0x00000004d3047c25 */ /* 0x000fe2000f8e0004 */
[----:B---3--:R-:W-:-:S03]  /*121c0*/  ISETP.NE.AND P0, PT, R21, 0x1, PT ;  /* 0x000000011500780c */ /* 0x008fc60003f05270 */
[----:B------:R-:W-:Y:S02]  /*121d0*/  IMAD R9, R218, 0x80, R3 ;  /* 0x00000080da097824 */ /* 0x000fe400078e0203 */
[----:B------:R-:W-:Y:S01]  /*121e0*/  IMAD R5, R211, UR5, R5 ;  /* 0x00000005d3057c24 */ /* 0x000fe2000f8e0205 */
[----:B------:R-:W-:Y:S01]  /*121f0*/  ULDC.64 UR4, c[0x0][0xaf0] ;  /* 0x0002bc0000047ab9 */ /* 0x000fe20000000a00 */
[----:B------:R-:W-:Y:S02]  /*12200*/  IMAD.MOV.U32 R3, RZ, RZ, R9 ;  /* 0x000000ffff037224 */ /* 0x000fe400078e0009 */
[----:B------:R-:W-:-:S04]  /*12210*/  IMAD.WIDE.U32 R4, R213, UR4, R4 ;  /* 0x00000004d5047c25 */ /* 0x000fc8000f8e0004 */
[----:B------:R-:W0:Y:S08]  /*12220*/  @P0 LDC R6, c[0x0][0xbec] ;  /* 0x0002fb00ff060b82 */ /* 0x000e300000000800 */
[----:B------:R-:W3:Y:S01]  /*12230*/  @P0 LDC R11, c[0x0][0xbf0] ;  /* 0x0002fc00ff0b0b82 */ /* 0x000ee20000000800 */
[----:B0-----:R-:W-:-:S04]  /*12240*/  @P0 IMAD.HI.U32 R0, R9, R6, RZ ;  /* 0x0000000609000227 */ /* 0x001fc800078e00ff */
[----:B------:R-:W-:Y:S01]  /*12250*/  IMAD R6, R27, UR4, RZ ;  /* 0x000000041b067c24 */ /* 0x000fe2000f8e02ff */
[----:B---3--:R-:W-:-:S03]  /*12260*/  @P0 SHF.R.U32.HI R3, RZ, R11, R0 ;  /* 0x0000000bff030219 */ /* 0x008fc60000011600 */
[----:B------:R-:W-:Y:S01]  /*12270*/  IMAD R7, R213, UR5, R6 ;  /* 0x00000005d5077c24 */ /* 0x000fe2000f8e0206 */
[----:B------:R-:W-:Y:S01]  /*12280*/  ULDC.64 UR4, c[0x0][0xae0] ;  /* 0x0002b80000047ab9 */ /* 0x000fe20000000a00 */
[--C-:B------:R-:W-:Y:S01]  /*12290*/  SHF.R.S32.HI R0, RZ, 0x1f, R3.reuse ;  /* 0x0000001fff007819 */ /* 0x100fe20000011403 */
[----:B------:R-:W-:Y:S02]  /*122a0*/  IMAD.MOV R6, RZ, RZ, -R3 ;  /* 0x000000ffff067224 */ /* 0x000fe400078e0a03 */
[----:B------:R-:W-:Y:S02]  /*122b0*/  IMAD.IADD R5, R5, 0x1, R7 ;  /* 0x0000000105057824 */ /* 0x000fe400078e0207 */
[----:B------:R-:W-:Y:S02]  /*122c0*/  IMAD R7, R21, R6, R9 ;  /* 0x0000000615077224 */ /* 0x000fe400078e0209 */
[----:B------:R-:W-:Y:S02]  /*122d0*/  IMAD R0, R0, UR4, RZ ;  /* 0x0000000400007c24 */ /* 0x000fe4000f8e02ff */
[----:B------:R-:W-:-:S04]  /*122e0*/  IMAD.WIDE.U32 R4, R3, UR4, R4 ;  /* 0x0000000403047c25 */ /* 0x000fc8000f8e0004 */
[----:B------:R-:W-:Y:S01]  /*122f0*/  IMAD R9, R3, UR5, R0 ;  /* 0x0000000503097c24 */ /* 0x000fe2000f8e0200 */
[----:B------:R-:W-:Y:S01]  /*12300*/  SHF.R.S32.HI R0, RZ, 0x1f, R7 ;  /* 0x0000001fff007819 */ /* 0x000fe20000011407 */
[----:B------:R-:W-:Y:S02]  /*12310*/  ULDC.64 UR4, c[0x0][0xad8] ;  /* 0x0002b60000047ab9 */ /* 0x000fe40000000a00 */
[----:B------:R-:W-:Y:S02]  /*12320*/  IMAD.IADD R5, R5, 0x1, R9 ;  /* 0x0000000105057824 */ /* 0x000fe400078e0209 */
[----:B------:R-:W-:Y:S02]  /*12330*/  IMAD R0, R0, UR4, RZ ;  /* 0x0000000400007c24 */ /* 0x000fe4000f8e02ff */
[----:B------:R-:W-:-:S04]  /*12340*/  IMAD.WIDE.U32 R4, R7, UR4, R4 ;  /* 0x0000000407047c25 */ /* 0x000fc8000f8e0004 */
[----:B------:R-:W-:Y:S01]  /*12350*/  IMAD R3, R7, UR5, R0 ;  /* 0x0000000507037c24 */ /* 0x000fe2000f8e0200 */
[----:B------:R-:W-:Y:S01]  /*12360*/  ULDC.64 UR4, c[0x0][0xa80] ;  /* 0x0002a00000047ab9 */ /* 0x000fe20000000a00 */
[----:B------:R-:W-:Y:S02]  /*12370*/  VIADD R9, R203, 0xc0 ;  /* 0x000000c0cb097836 */ /* 0x000fe40000000000 */
[----:B------:R-:W-:Y:S01]  /*12380*/  IMAD.IADD R5, R5, 0x1, R3 ;  /* 0x0000000105057824 */ /* 0x000fe200078e0203 */
[C---:B------:R-:W-:Y:S01]  /*12390*/  LEA R3, P0, R4.reuse, UR4, 0x1 ;  /* 0x0000000404037c11 */ /* 0x040fe2000f8008ff */
[----:B------:R-:W-:Y:S01]  /*123a0*/  UMOV UR4, 0xffffffff ;  /* 0xffffffff00047882 */ /* 0x000fe20000000000 */
[----:B------:R-:W-:Y:S02]  /*123b0*/  SHF.R.S32.HI R6, RZ, 0x1f, R9 ;  /* 0x0000001fff067819 */ /* 0x000fe40000011409 */
[----:B------:R-:W-:Y:S01]  /*123c0*/  LEA.HI.X R4, R4, UR5, R5, 0x1, P0 ;  /* 0x0000000504047c11 */ /* 0x000fe200080f0c05 */
[----:B------:R-:W-:Y:S08]  /*123d0*/  BRA.DIV UR4, `(.L_x_742) ;  /* 0x0000009204487947 */ /* 0x000ff0000b800000 */
[----:B------:R0:W3:Y:S04]  /*123e0*/  SHFL.IDX PT, R0, R4, RZ, 0x181f ;  /* 0x00181fff04007589 */ /* 0x0000e800000e0000 */
[----:B------:R0:W4:Y:S02]  /*123f0*/  SHFL.IDX PT, R14, R3, RZ, 0x181f ;  /* 0x00181fff030e7589 */ /* 0x00012400000e0000 */
.L_x_958:
[----:B------:R-:W-:Y:S01]  /*12400*/  IMAD R20, R20, R21, RZ ;  /* 0x0000001514147224 */ /* 0x000fe200078e02ff */
[----:B------:R-:W-:Y:S01]  /*12410*/  BSSY B1, `(.L_x_743) ;  /* 0x0000018000017945 */ /* 0x000fe20003800000 */
[----:B------:R-:W-:-:S05]  /*12420*/  IMAD R7, R218, 0x80, R8 ;  /* 0x00000080da077824 */ /* 0x000fca00078e0208 */
        /* <DEDUP_REMOVED lines=8> */
[----:B------:R-:W-:-:S05]  /*124b0*/  SHF.R.S32.HI R15, RZ, 0x1f, R210 ;  /* 0x0000001fff0f7819 */ /* 0x000fca00000114d2 */
[CC--:B----4-:R-:W-:Y:S02]  /*124c0*/  @!P3 LEA R10, P5, R203.reuse, R14.reuse, 0x1 ;  /* 0x0000000ecb0ab211 */ /* 0x0d0fe400078a08ff */
[C---:B------:R-:W-:Y:S02]  /*124d0*/  @!P2 LEA R12, P4, R210.reuse, R14, 0x1 ;  /* 0x0000000ed20ca211 */ /* 0x040fe400078808ff */
[----:B---3--:R-:W-:Y:S02]  /*124e0*/  @!P3 LEA.HI.X R11, R203, R0, R5, 0x1, P5 ;  /* 0x00000000cb0bb211 */ /* 0x008fe400028f0c05 */
[----:B------:R-:W-:Y:S02]  /*124f0*/  SHF.R.S32.HI R5, RZ, 0x1f, R209 ;  /* 0x0000001fff057819 */ /* 0x000fe400000114d1 */
[----:B------:R-:W-:Y:S01]  /*12500*/  @!P1 LEA R24, P5, R209, R14, 0x1 ;  /* 0x0000000ed1189211 */ /* 0x000fe200078a08ff */
[----:B------:R3:W-:Y:S01]  /*12510*/  @!P3 ST.E.128 desc[UR40][R10.64], RZ ;  /* 0x000000ff0a00b985 */ /* 0x0007e2000c101d28 */
[----:B------:R-:W-:-:S02]  /*12520*/  @!P2 LEA.HI.X R13, R210, R0, R15, 0x1, P4 ;  /* 0x00000000d20da211 */ /* 0x000fc400020f0c0f */
[----:B------:R-:W-:Y:S02]  /*12530*/  @!P0 LEA R14, P4, R9, R14, 0x1 ;  /* 0x0000000e090e8211 */ /* 0x000fe400078808ff */
[-C--:B------:R-:W-:Y:S01]  /*12540*/  @!P1 LEA.HI.X R25, R209, R0.reuse, R5, 0x1, P5 ;  /* 0x00000000d1199211 */ /* 0x080fe200028f0c05 */
[----:B------:R3:W-:Y:S01]  /*12550*/  @!P2 ST.E.128 desc[UR40][R12.64], RZ ;  /* 0x000000ff0c00a985 */ /* 0x0007e2000c101d28 */
[----:B------:R-:W-:-:S03]  /*12560*/  @!P0 LEA.HI.X R15, R9, R0, R6, 0x1, P4 ;  /* 0x00000000090f8211 */ /* 0x000fc600020f0c06 */
[----:B------:R3:W-:Y:S04]  /*12570*/  @!P1 ST.E.128 desc[UR40][R24.64], RZ ;  /* 0x000000ff18009985 */ /* 0x0007e8000c101d28 */
[----:B------:R3:W-:Y:S02]  /*12580*/  @!P0 ST.E.128 desc[UR40][R14.64], RZ ;  /* 0x000000ff0e008985 */ /* 0x0007e4000c101d28 */
.L_x_744:
[----:B------:R-:W-:Y:S05]  /*12590*/  BSYNC B1 ;  /* 0x0000000000017941 */ /* 0x000fea0003800000 */
.L_x_743:
[----:B------:R-:W-:-:S03]  /*125a0*/  UMOV UR4, 0xffffffff ;  /* 0xffffffff00047882 */ /* 0x000fc60000000000 */
[----:B------:R-:W-:Y:S05]  /*125b0*/  BRA.DIV UR4, `(.L_x_745) ;  /* 0x0000009204047947 */ /* 0x000fea000b800000 */
[----:B---3--:R3:W0:Y:S04]  /*125c0*/  SHFL.IDX PT, R0, R4, 0x1, 0x181f ;  /* 0x00381f0004007f89 */ /* 0x00862800000e0000 */
[----:B----4-:R3:W4:Y:S02]  /*125d0*/  SHFL.IDX PT, R14, R3, 0x1, 0x181f ;  /* 0x00381f00030e7f89 */ /* 0x01072400000e0000 */
.L_x_962:
        /* <DEDUP_REMOVED lines=13> */
[----:B0-----:R-:W-:Y:S02]  /*126b0*/  @!P3 LEA.HI.X R11, R203, R0, R8, 0x1, P5 ;  /* 0x00000000cb0bb211 */ /* 0x001fe400028f0c08 */
        /* <DEDUP_REMOVED lines=10> */
.L_x_747:
[----:B------:R-:W-:Y:S05]  /*12760*/  BSYNC B1 ;  /* 0x0000000000017941 */ /* 0x000fea0003800000 */
.L_x_746:
[----:B------:R-:W-:-:S03]  /*12770*/  UMOV UR4, 0xffffffff ;  /* 0xffffffff00047882 */ /* 0x000fc60000000000 */
[----:B------:R-:W-:Y:S05]  /*12780*/  BRA.DIV UR4, `(.L_x_748) ;  /* 0x0000008e04d87947 */ /* 0x000fea000b800000 */
[----:B0-----:R0:W0:Y:S04]  /*12790*/  SHFL.IDX PT, R0, R4, 0x2, 0x181f ;  /* 0x00581f0004007f89 */ /* 0x00102800000e0000 */
[----:B----4-:R4:W0:Y:S02]  /*127a0*/  SHFL.IDX PT, R14, R3, 0x2, 0x181f ;  /* 0x00581f00030e7f89 */ /* 0x01082400000e0000 */
.L_x_966:
        /* <DEDUP_REMOVED lines=11> */
[CC--:B0-----:R-:W-:Y:S02]  /*12860*/  @!P3 LEA R10, P5, R203.reuse, R14.reuse, 0x1 ;  /* 0x0000000ecb0ab211 */ /* 0x0c1fe400078a08ff */
[C---:B------:R-:W-:Y:S02]  /*12870*/  @!P2 LEA R12, P4, R210.reuse, R14, 0x1 ;  /* 0x0000000ed20ca211 */ /* 0x040fe400078808ff */
[----:B------:R-:W-:Y:S02]  /*12880*/  @!P3 LEA.HI.X R11, R203, R0, R8, 0x1, P5 ;  /* 0x00000000cb0bb211 */ /* 0x000fe400028f0c08 */
        /* <DEDUP_REMOVED lines=10> */
.L_x_750:
[----:B------:R-:W-:Y:S05]  /*12930*/  BSYNC B1 ;  /* 0x0000000000017941 */ /* 0x000fea0003800000 */
.L_x_749:
[----:B------:R-:W-:-:S03]  /*12940*/  UMOV UR4, 0xffffffff ;  /* 0xffffffff00047882 */ /* 0x000fc60000000000 */
[----:B------:R-:W-:Y:S05]  /*12950*/  BRA.DIV UR4, `(.L_x_751) ;  /* 0x0000008e04ac7947 */ /* 0x000fea000b800000 */
[----:B0-----:R0:W0:Y:S04]  /*12960*/  SHFL.IDX PT, R0, R4, 0x3, 0x181f ;  /* 0x00781f0004007f89 */ /* 0x00102800000e0000 */
[----:B------:R0:W0:Y:S02]  /*12970*/  SHFL.IDX PT, R14, R3, 0x3, 0x181f ;  /* 0x00781f00030e7f89 */ /* 0x00002400000e0000 */
.L_x_970:
[----:B0--34-:R-:W-:-:S05]  /*12980*/  VIADD R3, R7, 0x60 ;  /* 0x0000006007037836 */ /* 0x019fca0000000000 */
        /* <DEDUP_REMOVED lines=9> */
[CC--:B------:R-:W-:Y:S02]  /*12a20*/  @!P3 LEA R4, P5, R203.reuse, R14.reuse, 0x1 ;  /* 0x0000000ecb04b211 */ /* 0x0c0fe400078a08ff */
        /* <DEDUP_REMOVED lines=12> */
.L_x_734:
[----:B------:R-:W-:Y:S05]  /*12af0*/  BSYNC B0 ;  /* 0x0000000000007941 */ /* 0x000fea0003800000 */
.L_x_720:
[----:B------:R-:W-:Y:S02]  /*12b00*/  ULDC UR4, c[0x0][0xc3c] ;  /* 0x00030f0000047ab9 */ /* 0x000fe40000000800 */
[----:B--2---:R-:W-:-:S13]  /*12b10*/  ISETP.GE.AND P0, PT, R155, UR4, PT ;  /* 0x000000049b007c0c */ /* 0x004fda000bf06270 */
[----:B------:R-:W-:Y:S05]  /*12b20*/  @!P0 BRA `(.L_x_752) ;  /* 0xfffffee800208947 */ /* 0x000fea000383ffff */
[----:B------:R-:W-:Y:S05]  /*12b30*/  BRA `(.L_x_606) ;  /* 0x0000007c00107947 */ /* 0x000fea0003800000 */
.L_x_604:
[----:B------:R-:W-:-:S08]  /*12b40*/  NOP ;  /* 0x0000000000007918 */ /* 0x000fd00000000000 */
[----:B------:R-:W0:-:S00]  /*12b50*/  USETMAXREG.DEALLOC.CTAPOOL 0x18 ;  /* 0x00000018000079c8 */ /* 0x000e0000080e0500 */
[----:B0-----:R-:W2:Y:S01]  /*12b60*/  LDL.LU R2, [R1+0x1c] ;  /* 0x00001c0001027983 */ /* 0x001ea20000300800 */
[----:B------:R-:W-:Y:S01]  /*12b70*/  LOP3.LUT R0, R0, 0x3, RZ, 0xc0, !PT ;  /* 0x0000000300007812 */ /* 0x000fe200078ec0ff */
[----:B------:R-:W-:-:S05]  /*12b80*/  IMAD.MOV.U32 R7, RZ, RZ, RZ ;  /* 0x000000ffff077224 */ /* 0x000fca00078e00ff */
[----:B------:R-:W0:Y:S02]  /*12b90*/  SHFL.IDX PT, R0, R0, RZ, 0x1f ;  /* 0x00001fff00007589 */ /* 0x000e2400000e0000 */
[----:B0-----:R-:W-:Y:S02]  /*12ba0*/  ISETP.NE.AND P0, PT, R0, RZ, PT ;  /* 0x000000ff0000720c */ /* 0x001fe40003f05270 */
[----:B--2---:R-:W-:-:S11]  /*12bb0*/  LOP3.LUT R2, R2, 0xfffffffd, RZ, 0xc0, !PT ;  /* 0xfffffffd02027812 */ /* 0x004fd600078ec0ff */
[----:B------:R-:W-:-:S05]  /*12bc0*/  @P0 LOP3.LUT R2, R2, 0x2, RZ, 0xfc, !PT ;  /* 0x0000000202020812 */ /* 0x000fca00078efcff */
[----:B------:R0:W-:Y:S01]  /*12bd0*/  STL [R1+0x1c], R2 ;  /* 0x00001c0201007387 */ /* 0x0001e20000100800 */
        /* <DEDUP_REMOVED lines=10> */
.L_x_753:
[----:B------:R-:W-:Y:S01]  /*12c80*/  LOP3.LUT R0, R6, 0x1f, RZ, 0xc0, !PT ;  /* 0x0000001f06007812 */ /* 0x000fe200078ec0ff */
[----:B------:R-:W-:Y:S01]  /*12c90*/  ULDC UR4, c[0x0][0xc3c] ;  /* 0x00030f0000047ab9 */ /* 0x000fe20000000800 */
[----:B------:R-:W-:Y:S01]  /*12ca0*/  IMAD.MOV.U32 R10, RZ, RZ, RZ ;  /* 0x000000ffff0a7224 */ /* 0x000fe200078e00ff */
[----:B------:R-:W1:Y:S01]  /*12cb0*/  S2UR UR6, SR_CTAID.X ;  /* 0x00000000000679c3 */ /* 0x000e620000002500 */
[----:B------:R-:W-:Y:S01]  /*12cc0*/  ISETP.NE.AND P0, PT, R0, 0x1f, PT ;  /* 0x0000001f0000780c */ /* 0x000fe20003f05270 */
[----:B------:R-:W-:-:S03]  /*12cd0*/  ULDC UR5, c[0x0][0xc38] ;  /* 0x00030e0000057ab9 */ /* 0x000fc60000000800 */
[----:B------:R-:W-:-:S13]  /*12ce0*/  ISETP.GE.OR P1, PT, R0, UR4, !P0 ;  /* 0x0000000400007c0c */ /* 0x000fda000c726670 */
[----:B0-----:R-:W0:Y:S08]  /*12cf0*/  @!P1 LDC.64 R2, c[0x0][0xc80] ;  /* 0x00032000ff029b82 */ /* 0x001e300000000a00 */
[----:B------:R-:W2:Y:S01]  /*12d00*/  @!P1 LDC.64 R4, c[0x0][0xc78] ;  /* 0x00031e00ff049b82 */ /* 0x000ea20000000a00 */
[----:B0-----:R-:W-:-:S05]  /*12d10*/  @!P1 IMAD.WIDE.U32 R2, R0, 0x4, R2 ;  /* 0x0000000400029825 */ /* 0x001fca00078e0002 */
        /* <DEDUP_REMOVED lines=27> */
[----:B------:R-:W-:Y:S01]  /*12ed0*/  IMAD.MOV.U32 R11, RZ, RZ, R8 ;  /* 0x000000ffff0b7224 */ /* 0x000fe200078e0008 */
[----:B-1----:R-:W-:-:S13]  /*12ee0*/  ISETP.GT.AND P6, PT, R8, UR6, PT ;  /* 0x0000000608007c0c */ /* 0x002fda000bfc4270 */
[----:B------:R-:W-:Y:S05]  /*12ef0*/  @P6 BRA `(.L_x_755) ;  /* 0x0000000000a46947 */ /* 0x000fea0003800000 */
[----:B------:R-:W-:Y:S01]  /*12f00*/  IMAD.MOV.U32 R8, RZ, RZ, R11 ;  /* 0x000000ffff087224 */ /* 0x000fe200078e000b */
[----:B------:R-:W-:Y:S01]  /*12f10*/  UMOV UR4, URZ ;  /* 0x0000003f00047c82 */ /* 0x000fe20008000000 */
[----:B------:R-:W-:-:S05]  /*12f20*/  ULDC UR5, c[0x0][0xc38] ;  /* 0x00030e0000057ab9 */ /* 0x000fca0000000800 */
.L_x_757:
        /* <DEDUP_REMOVED lines=38> */
.L_x_755:
        /* <DEDUP_REMOVED lines=20> */
.L_x_758:
        /* <DEDUP_REMOVED lines=54> */
.L_x_756:
[----:B------:R-:W-:Y:S01]  /*13630*/  IMAD.U32 R2, RZ, RZ, UR6 ;  /* 0x00000006ff027e24 */ /* 0x000fe2000f8e00ff */
[----:B------:R0:W-:Y:S04]  /*13640*/  STL [R1+0x4], RZ ;  /* 0x000004ff01007387 */ /* 0x0001e80000100800 */
[----:B------:R0:W-:Y:S04]  /*13650*/  STL [R1+0x8], RZ ;  /* 0x000008ff01007387 */ /* 0x0001e80000100800 */
[----:B------:R0:W-:Y:S02]  /*13660*/  STL [R1], R2 ;  /* 0x0000000201007387 */ /* 0x0001e40000100800 */
.L_x_759:
[----:B------:R-:W2:Y:S04]  /*13670*/  LDL R8, [R1] ;  /* 0x0000000001087983 */ /* 0x000ea80000100800 */
[----:B------:R-:W2:Y:S04]  /*13680*/  LDL R9, [R1+0x4] ;  /* 0x0000040001097983 */ /* 0x000ea80000100800 */
[----:B------:R-:W2:Y:S04]  /*13690*/  LDL R10, [R1+0x8] ;  /* 0x00000800010a7983 */ /* 0x000ea80000100800 */
[----:B------:R-:W2:Y:S01]  /*136a0*/  LDL R11, [R1+0xc] ;  /* 0x00000c00010b7983 */ /* 0x000ea20000100800 */
[----:B------:R-:W-:-:S13]  /*136b0*/  ISETP.NE.AND P0, PT, R0, RZ, PT ;  /* 0x000000ff0000720c */ /* 0x000fda0003f05270 */
[----:B-1----:R-:W1:Y:S01]  /*136c0*/  @!P0 S2R R3, SR_CgaCtaId ;  /* 0x0000000000038919 */ /* 0x002e620000008800 */
[----:B------:R-:W-:-:S04]  /*136d0*/  @!P0 MOV R0, 0x400 ;  /* 0x0000040000008802 */ /* 0x000fc80000000f00 */
[----:B-1----:R-:W-:-:S05]  /*136e0*/  @!P0 LEA R0, R3, R0, 0x18 ;  /* 0x0000000003008211 */ /* 0x002fca00078ec0ff */
[----:B--2---:R1:W-:Y:S01]  /*136f0*/  @!P0 STS.128 [R0+0x228d0], R8 ;  /* 0x0228d00800008388 */ /* 0x0043e20000000c00 */
[----:B------:R-:W-:Y:S06]  /*13700*/  BAR.ARV 0x5, 0x180 ;  /* 0x0146000000007b1d */ /* 0x000fec0000002000 */
.L_x_754:
[----:B-1----:R-:W3:Y:S01]  /*13710*/  LDL R0, [R1+0xc] ;  /* 0x00000c0001007983 */ /* 0x002ee20000100800 */
[----:B------:R-:W-:Y:S01]  /*13720*/  ULDC UR4, c[0x0][0xc3c] ;  /* 0x00030f0000047ab9 */ /* 0x000fe20000000800 */
[----:B------:R-:W-:Y:S01]  /*13730*/  IMAD.MOV.U32 R19, RZ, RZ, RZ ;  /* 0x000000ffff137224 */ /* 0x000fe200078e00ff */
[----:B---3--:R-:W-:Y:S01]  /*13740*/  ISETP.GE.AND P0, PT, R0, UR4, PT ;  /* 0x0000000400007c0c */ /* 0x008fe2000bf06270 */
[----:B------:R-:W-:-:S05]  /*13750*/  IMAD.MOV.U32 R0, RZ, RZ, 0x1 ;  /* 0x00000001ff007424 */ /* 0x000fca00078e00ff */
[----:B------:R1:W-:Y:S04]  /*13760*/  STL [R1+0x14], R0 ;  /* 0x0000140001007387 */ /* 0x0003e80000100800 */
[----:B------:R1:W-:Y:S03]  /*13770*/  STL [R1+0x54], RZ ;  /* 0x000054ff01007387 */ /* 0x0003e60000100800 */
[----:B------:R-:W-:Y:S05]  /*13780*/  @P0 BRA `(.L_x_760) ;  /* 0x0000006c001c0947 */ /* 0x000fea0003800000 */
[----:B------:R-:W3:Y:S01]  /*13790*/  S2UR UR5, SR_CgaCtaId ;  /* 0x00000000000579c3 */ /* 0x000ee20000008800 */
[C---:B-1----:R-:W-:Y:S01]  /*137a0*/  IMAD.SHL.U32 R0, R6.reuse, 0x8, RZ ;  /* 0x0000000806007824 */ /* 0x042fe200078e00ff */
[----:B------:R-:W-:Y:S01]  /*137b0*/  LOP3.LUT R4, R6, 0x7f, RZ, 0xc0, !PT ;  /* 0x0000007f06047812 */ /* 0x000fe200078ec0ff */
[----:B------:R-:W-:Y:S01]  /*137c0*/  UMOV UR4, 0x400 ;  /* 0x0000040000047882 */ /* 0x000fe20000000000 */
[----:B------:R-:W-:Y:S01]  /*137d0*/  BSSY B8, `(.L_x_760) ;  /* 0x00006c2000087945 */ /* 0x000fe20003800000 */
[----:B------:R-:W-:Y:S01]  /*137e0*/  IMAD.MOV.U32 R19, RZ, RZ, RZ ;  /* 0x000000ffff137224 */ /* 0x000fe200078e00ff */
[----:B------:R-:W-:Y:S01]  /*137f0*/  LOP3.LUT R3, R0, 0x1f8, RZ, 0xc0, !PT ;  /* 0x000001f800037812 */ /* 0x000fe200078ec0ff */
[----:B0-----:R-:W-:Y:S01]  /*13800*/  IMAD.SHL.U32 R2, R4, 0x8, RZ ;  /* 0x0000000804027824 */ /* 0x001fe200078e00ff */
[----:B------:R-:W-:Y:S01]  /*13810*/  ULDC.64 UR38, c[0x0][0x198] ;  /* 0x0000660000267ab9 */ /* 0x000fe20000000a00 */
[----:B------:R-:W-:Y:S01]  /*13820*/  IMAD.MOV.U32 R0, RZ, RZ, 0x1 ;  /* 0x00000001ff007424 */ /* 0x000fe200078e00ff */
[----:B------:R-:W-:Y:S01]  /*13830*/  LOP3.LUT R3, R3, 0x38, R6, 0x78, !PT ;  /* 0x0000003803037812 */ /* 0x000fe200078e7806 */
[----:B------:R-:W-:Y:S01]  /*13840*/  IMAD.SHL.U32 R6, R6, 0x10, RZ ;  /* 0x0000001006067824 */ /* 0x000fe200078e00ff */
[----:B------:R-:W-:-:S02]  /*13850*/  ULDC UR37, c[0x0][0xc] ;  /* 0x0000030000257ab9 */ /* 0x000fc40000000800 */
[----:B------:R-:W-:Y:S02]  /*13860*/  LOP3.LUT R3, R3, 0x200, R2, 0xf8, !PT ;  /* 0x0000020003037812 */ /* 0x000fe400078ef802 */
[----:B------:R-:W-:-:S04]  /*13870*/  SHF.R.U32.HI R2, RZ, 0x3, R4 ;  /* 0x00000003ff027819 */ /* 0x000fc80000011604 */
[----:B------:R-:W-:Y:S01]  /*13880*/  LOP3.LUT R4, R2, 0x70, R6, 0xf8, !PT ;  /* 0x0000007002047812 */ /* 0x000fe200078ef806 */
[----:B---3--:R-:W-:-:S06]  /*13890*/  ULEA UR4, UR5, UR4, 0x18 ;  /* 0x0000000405047291 */ /* 0x008fcc000f8ec03f */
[----:B------:R-:W-:-:S04]  /*138a0*/  IMAD.U32 R18, RZ, RZ, UR4 ;  /* 0x00000004ff127e24 */ /* 0x000fc8000f8e00ff */
[----:B------:R-:W-:-:S05]  /*138b0*/  IMAD R2, R3, 0x2, R18 ;  /* 0x0000000203027824 */ /* 0x000fca00078e0212 */
[----:B------:R0:W-:Y:S04]  /*138c0*/  STL [R1+0x34], R2 ;  /* 0x0000340201007387 */ /* 0x0001e80000100800 */
[----:B------:R0:W-:Y:S04]  /*138d0*/  STL [R1+0x54], RZ ;  /* 0x000054ff01007387 */ /* 0x0001e80000100800 */
[----:B------:R0:W-:Y:S04]  /*138e0*/  STL [R1+0x18], R0 ;  /* 0x0000180001007387 */ /* 0x0001e80000100800 */
[----:B------:R0:W-:Y:S04]  /*138f0*/  STL [R1+0x10], RZ ;  /* 0x000010ff01007387 */ /* 0x0001e80000100800 */
[----:B------:R0:W-:Y:S02]  /*13900*/  STL [R1+0x14], R0 ;  /* 0x0000140001007387 */ /* 0x0001e40000100800 */
.L_x_902:
[----:B0--3--:R-:W3:Y:S01]  /*13910*/  LDL R0, [R1+0xc] ;  /* 0x00000c0001007983 */ /* 0x009ee20000100800 */
[----:B-1----:R-:W3:Y:S01]  /*13920*/  LDC.64 R2, c[0x0][0xc88] ;  /* 0x00032200ff027b82 */ /* 0x002ee20000000a00 */
[----:B------:R-:W-:Y:S05]  /*13930*/  YIELD ;  /* 0x0000000000007946 */ /* 0x000fea0003800000 */
[----:B------:R-:W-:Y:S01]  /*13940*/  ULDC.64 UR4, c[0x0][0xa28] ;  /* 0x00028a0000047ab9 */ /* 0x000fe20000000a00 */
[----:B--2---:R-:W-:Y:S02]  /*13950*/  CS2R R8, SRZ ;  /* 0x0000000000087805 */ /* 0x004fe4000001ff00 */
[----:B------:R-:W-:Y:S01]  /*13960*/  ISETP.NE.U32.AND P0, PT, RZ, UR4, PT ;  /* 0x00000004ff007c0c */ /* 0x000fe2000bf05070 */
[----:B------:R-:W-:Y:S01]  /*13970*/  ULDC.64 UR10, c[0x0][0xa18] ;  /* 0x00028600000a7ab9 */ /* 0x000fe20000000a00 */
[----:B------:R-:W-:Y:S01]  /*13980*/  ULDC.64 UR8, c[0x0][0xa10] ;  /* 0x0002840000087ab9 */ /* 0x000fe20000000a00 */
[----:B------:R-:W-:Y:S01]  /*13990*/  ULDC.64 UR6, c[0x0][0xa08] ;  /* 0x0002820000067ab9 */ /* 0x000fe20000000a00 */
[----:B---3--:R-:W-:-:S05]  /*139a0*/  IMAD.WIDE R2, R0, 0x4, R2 ;  /* 0x0000000400027825 */ /* 0x008fca00078e0202 */
[----:B------:R-:W2:Y:S01]  /*139b0*/  LDG.E R13, desc[UR40][R2.64] ;  /* 0x00000028020d7981 */ /* 0x000ea2000c1e1900 */
[----:B------:R-:W-:Y:S02]  /*139c0*/  ISETP.NE.AND.EX P0, PT, RZ, UR5, PT, P0 ;  /* 0x00000005ff007c0c */ /* 0x000fe4000bf05300 */
        /* <DEDUP_REMOVED lines=14> */
[----:B------:R-:W-:Y:S01]  /*13ab0*/  ISETP.NE.U32.AND P0, PT, RZ, UR6, PT ;  /* 0x00000006ff007c0c */ /* 0x000fe2000bf05070 */
[----:B0-----:R-:W-:Y:S01]  /*13ac0*/  IMAD.MOV.U32 R0, RZ, RZ, RZ ;  /* 0x000000ffff007224 */ /* 0x001fe200078e00ff */
[----:B------:R-:W-:Y:S02]  /*13ad0*/  ISETP.NE.U32.AND P2, PT, RZ, UR8, PT ;  /* 0x00000008ff007c0c */ /* 0x000fe4000bf45070 */
[C---:B------:R-:W-:Y:S02]  /*13ae0*/  IADD3 R6, P5, R17.reuse, UR6, RZ ;  /* 0x0000000611067c10 */ /* 0x040fe4000ffbe0ff */
[----:B-1----:R-:W-:-:S02]  /*13af0*/  IADD3 R2, P4, R17, UR4, RZ ;  /* 0x0000000411027c10 */ /* 0x002fc4000ff9e0ff */
[----:B------:R-:W-:Y:S02]  /*13b00*/  ISETP.NE.AND.EX P3, PT, RZ, UR11, PT, P3 ;  /* 0x0000000bff007c0c */ /* 0x000fe4000bf65330 */
[C---:B------:R-:W-:Y:S02]  /*13b10*/  IADD3.X R3, R14.reuse, UR5, RZ, P4, !PT ;  /* 0x000000050e037c10 */ /* 0x040fe4000a7fe4ff */
[----:B------:R-:W-:Y:S02]  /*13b20*/  IADD3 R4, P4, R17, UR8, RZ ;  /* 0x0000000811047c10 */ /* 0x000fe4000ff9e0ff */
[----:B------:R-:W-:Y:S01]  /*13b30*/  ISETP.NE.AND.EX P0, PT, RZ, UR7, PT, P0 ;  /* 0x00000007ff007c0c */ /* 0x000fe2000bf05300 */
[----:B------:R-:W2:Y:S01]  /*13b40*/  @P1 LDG.E R9, desc[UR40][R2.64] ;  /* 0x0000002802091981 */ /* 0x000ea2000c1e1900 */
[----:B------:R-:W-:Y:S01]  /*13b50*/  IADD3.X R5, R14, UR9, RZ, P4, !PT ;  /* 0x000000090e057c10 */ /* 0x000fe2000a7fe4ff */
[----:B------:R-:W-:Y:S01]  /*13b60*/  ULDC UR4, c[0x0][0x288] ;  /* 0x0000a20000047ab9 */ /* 0x000fe20000000800 */
[----:B------:R-:W-:-:S02]  /*13b70*/  ISETP.NE.AND.EX P2, PT, RZ, UR9, PT, P2 ;  /* 0x00000009ff007c0c */ /* 0x000fc4000bf45320 */
[----:B------:R-:W-:Y:S02]  /*13b80*/  IADD3.X R7, R14, UR7, RZ, P5, !PT ;  /* 0x000000070e077c10 */ /* 0x000fe4000affe4ff */
[----:B------:R-:W-:-:S04]  /*13b90*/  @P3 IADD3 R10, P4, R17, UR10, RZ ;  /* 0x0000000a110a3c10 */ /* 0x000fc8000ff9e0ff */
[----:B------:R-:W-:Y:S01]  /*13ba0*/  @P3 IADD3.X R11, R14, UR11, RZ, P4, !PT ;  /* 0x0000000b0e0b3c10 */ /* 0x000fe2000a7fe4ff */
[----:B------:R-:W5:Y:S04]  /*13bb0*/  @P0 LDG.E R12, desc[UR40][R6.64] ;  /* 0x00000028060c0981 */ /* 0x000f68000c1e1900 */
[----:B------:R-:W5:Y:S04]  /*13bc0*/  @P2 LDG.E R0, desc[UR40][R4.64] ;  /* 0x0000002804002981 */ /* 0x000f68000c1e1900 */
[----:B--2---:R0:W-:Y:S02]  /*13bd0*/  STL [R1+0x48], R9 ;  /* 0x0000480901007387 */ /* 0x0041e40000100800 */
[----:B0-----:R-:W-:Y:S01]  /*13be0*/  IMAD.U32 R9, RZ, RZ, UR4 ;  /* 0x00000004ff097e24 */ /* 0x001fe2000f8e00ff */
[----:B------:R-:W-:-:S05]  /*13bf0*/  ULDC.64 UR4, c[0x0][0x418] ;  /* 0x0001060000047ab9 */ /* 0x000fca0000000a00 */
[----:B------:R0:W2:Y:S01]  /*13c00*/  @P3 LDG.E R9, desc[UR40][R10.64] ;  /* 0x000000280a093981 */ /* 0x0000a2000c1e1900 */
[----:B------:R-:W-:-:S03]  /*13c10*/  UISETP.NE.U32.AND UP0, UPT, UR4, URZ, UPT ;  /* 0x0000003f0400728c */ /* 0x000fc6000bf05070 */
[----:B------:R-:W-:Y:S01]  /*13c20*/  ULDC UR4, c[0x0][0x424] ;  /* 0x0001090000047ab9 */ /* 0x000fe20000000800 */
[----:B------:R-:W-:-:S03]  /*13c30*/  UISETP.NE.AND.EX UP0, UPT, UR5, URZ, UPT, UP0 ;  /* 0x0000003f0500728c */ /* 0x000fc6000bf05300 */
[----:B------:R-:W-:Y:S01]  /*13c40*/  ULDC UR5, c[0x0][0x2f0] ;  /* 0x0000bc0000057ab9 */ /* 0x000fe20000000800 */
[----:B------:R-:W-:-:S04]  /*13c50*/  USEL UR4, UR4, 0x1, UP0 ;  /* 0x0000000104047887 */ /* 0x000fc80008000000 */
[----:B------:R-:W-:-:S03]  /*13c60*/  UIMAD UR4, UR4, UR5, URZ ;  /* 0x00000005040472a4 */ /* 0x000fc6000f8e023f */
[----:B------:R-:W-:Y:S02]  /*13c70*/  ULDC UR5, c[0x0][0x348] ;  /* 0x0000d20000057ab9 */ /* 0x000fe40000000800 */
[----:B0-----:R-:W-:Y:S01]  /*13c80*/  IMAD.U32 R11, RZ, RZ, UR5 ;  /* 0x00000005ff0b7e24 */ /* 0x001fe2000f8e00ff */
[----:B--2---:R0:W-:Y:S02]  /*13c90*/  STL [R1+0x58], R9 ;  /* 0x0000580901007387 */ /* 0x0041e40000100800 */
[----:B0-----:R-:W-:Y:S01]  /*13ca0*/  IMAD.U32 R9, RZ, RZ, UR4 ;  /* 0x00000004ff097e24 */ /* 0x001fe2000f8e00ff */
[----:B------:R-:W-:Y:S06]  /*13cb0*/  @P3 BRA `(.L_x_761) ;  /* 0x0000000000143947 */ /* 0x000fec0003800000 */
[----:B------:R-:W-:Y:S05]  /*13cc0*/  @!P1 BRA `(.L_x_761) ;  /* 0x0000000000109947 */ /* 0x000fea0003800000 */
[----:B------:R-:W2:Y:S04]  /*13cd0*/  LDG.E R10, desc[UR40][R2.64] ;  /* 0x00000028020a7981 */ /* 0x000ea8000c1e1900 */
[----:B------:R-:W2:Y:S02]  /*13ce0*/  LDG.E R2, desc[UR40][R2.64+0x4] ;  /* 0x0000042802027981 */ /* 0x000ea4000c1e1900 */
[----:B--2---:R-:W-:-:S05]  /*13cf0*/  IMAD.IADD R2, R2, 0x1, -R10 ;  /* 0x0000000102027824 */ /* 0x004fca00078e0a0a */
[----:B------:R0:W-:Y:S02]  /*13d00*/  STL [R1+0x58], R2 ;  /* 0x0000580201007387 */ /* 0x0001e40000100800 */
.L_x_761:
[----:B------:R-:W2:Y:S01]  /*13d10*/  LDL.LU R3, [R1+0x8] ;  /* 0x0000080001037983 */ /* 0x000ea20000300800 */
[----:B------:R-:W-:Y:S02]  /*13d20*/  ULDC.64 UR4, c[0x0][0xa20] ;  /* 0x0002880000047ab9 */ /* 0x000fe40000000a00 */
[----:B------:R-:W-:Y:S01]  /*13d30*/  ISETP.NE.U32.AND P1, PT, RZ, UR4, PT ;  /* 0x00000004ff007c0c */ /* 0x000fe2000bf25070 */
[----:B------:R1:W-:Y:S03]  /*13d40*/  STL [R1+0x8], R13 ;  /* 0x0000080d01007387 */ /* 0x0003e60000100800 */
[----:B------:R-:W-:Y:S02]  /*13d50*/  ISETP.NE.AND.EX P1, PT, RZ, UR5, PT, P1 ;  /* 0x00000005ff007c0c */ /* 0x000fe4000bf25310 */
[C---:B--2---:R-:W-:Y:S02]  /*13d60*/  LOP3.LUT R10, R3.reuse, 0xff000000, RZ, 0xc0, !PT ;  /* 0xff000000030a7812 */ /* 0x044fe400078ec0ff */
[----:B0-----:R-:W-:-:S02]  /*13d70*/  LOP3.LUT R2, R3, 0xff0000, RZ, 0xc0, !PT ;  /* 0x00ff000003027812 */ /* 0x001fc400078ec0ff */
[----:B------:R-:W-:Y:S02]  /*13d80*/  SHF.R.U32.HI R10, RZ, 0x8, R10 ;  /* 0x00000008ff0a7819 */ /* 0x000fe4000001160a */
[----:B------:R-:W-:Y:S02]  /*13d90*/  LOP3.LUT R16, R3, 0xffff, RZ, 0xc0, !PT ;  /* 0x0000ffff03107812 */ /* 0x000fe400078ec0ff */
[----:B------:R-:W-:Y:S01]  /*13da0*/  LEA.HI R10, R2, R10, RZ, 0x10 ;  /* 0x0000000a020a7211 */ /* 0x000fe200078f80ff */
[----:B-----5:R-:W-:-:S05]  /*13db0*/  IMAD.IADD R2, R12, 0x1, R8 ;  /* 0x000000010c027824 */ /* 0x020fca00078e0208 */
[----:B------:R1:W-:Y:S01]  /*13dc0*/  STL [R1+0x24], R2 ;  /* 0x0000240201007387 */ /* 0x0003e20000100800 */
[----:B------:R-:W-:Y:S05]  /*13dd0*/  @!P1 BRA `(.L_x_762) ;  /* 0x0000000000109947 */ /* 0x000fea0003800000 */
[----:B-1----:R-:W-:-:S04]  /*13de0*/  IADD3 R2, P0, R17, UR4, RZ ;  /* 0x0000000411027c10 */ /* 0x002fc8000ff1e0ff */
[----:B------:R-:W-:-:S05]  /*13df0*/  IADD3.X R3, R14, UR5, RZ, P0, !PT ;  /* 0x000000050e037c10 */ /* 0x000fca00087fe4ff */
[----:B------:R0:W5:Y:S01]  /*13e00*/  LDG.E R9, desc[UR40][R2.64] ;  /* 0x0000002802097981 */ /* 0x000162000c1e1900 */
[----:B------:R-:W-:Y:S05]  /*13e10*/  BRA `(.L_x_763) ;  /* 0x0000000000107947 */ /* 0x000fea0003800000 */
.L_x_762:
[----:B------:R-:W-:Y:S05]  /*13e20*/  @!P0 BRA `(.L_x_763) ;  /* 0x00000000000c8947 */ /* 0x000fea0003800000 */
[----:B------:R-:W2:Y:S04]  /*13e30*/  LDG.E R9, desc[UR40][R6.64] ;  /* 0x0000002806097981 */ /* 0x000ea8000c1e1900 */
[----:B------:R-:W2:Y:S02]  /*13e40*/  LDG.E R6, desc[UR40][R6.64+0x4] ;  /* 0x0000042806067981 */ /* 0x000ea4000c1e1900 */
[----:B--2---:R-:W-:-:S07]  /*13e50*/  IMAD.IADD R9, R6, 0x1, -R9 ;  /* 0x0000000106097824 */ /* 0x004fce00078e0a09 */
.L_x_763:
[----:B01----:R-:W2:Y:S01]  /*13e60*/  @P2 LDG.E R2, desc[UR40][R4.64] ;  /* 0x0000002804022981 */ /* 0x003ea2000c1e1900 */
[----:B-----5:R-:W-:-:S03]  /*13e70*/  IMAD.IADD R6, R9, 0x1, -R8 ;  /* 0x0000000109067824 */ /* 0x020fc600078e0a08 */
[----:B------:R-:W2:Y:S01]  /*13e80*/  @P2 LDG.E R4, desc[UR40][R4.64+0x4] ;  /* 0x0000042804042981 */ /* 0x000ea2000c1e1900 */
[----:B------:R-:W-:Y:S01]  /*13e90*/  LOP3.LUT R14, R10, 0xff, RZ, 0xc0, !PT ;  /* 0x000000ff0a0e7812 */ /* 0x000fe200078ec0ff */
[----:B------:R-:W-:Y:S01]  /*13ea0*/  BSSY B0, `(.L_x_764) ;  /* 0x000002a000007945 */ /* 0x000fe20003800000 */
[----:B------:R-:W-:Y:S01]  /*13eb0*/  SHF.R.U32.HI R10, RZ, 0x10, R10 ;  /* 0x00000010ff0a7819 */ /* 0x000fe2000001160a */
[----:B--2---:R-:W-:-:S04]  /*13ec0*/  @P2 IMAD.IADD R11, R4, 0x1, -R2 ;  /* 0x00000001040b2824 */ /* 0x004fc800078e0a02 */
[----:B------:R-:W-:-:S04]  /*13ed0*/  IMAD.IADD R3, R6, 0x1, R11 ;  /* 0x0000000106037824 */ /* 0x000fc800078e020b */
[----:B------:R-:W-:-:S04]  /*13ee0*/  VIADD R2, R3, 0x5f ;  /* 0x0000005f03027836 */ /* 0x000fc80000000000 */
[----:B------:R-:W-:Y:S01]  /*13ef0*/  IMAD.HI R2, R2, 0x2aaaaaab, RZ ;  /* 0x2aaaaaab02027827 */ /* 0x000fe200078e02ff */
[----:B------:R-:W-:-:S04]  /*13f00*/  ISETP.GE.AND P1, PT, R3, 0x1, PT ;  /* 0x000000010300780c */ /* 0x000fc80003f26270 */
[----:B------:R-:W-:-:S04]  /*13f10*/  SHF.R.U32.HI R3, RZ, 0x1f, R2 ;  /* 0x0000001fff037819 */ /* 0x000fc80000011602 */
[----:B------:R-:W-:-:S05]  /*13f20*/  LEA.HI.SX32 R12, R2, R3, 0x1c ;  /* 0x00000003020c7211 */ /* 0x000fca00078fe2ff */
[----:B------:R0:W-:Y:S04]  /*13f30*/  STL [R1+0x38], R12 ;  /* 0x0000380c01007387 */ /* 0x0001e80000100800 */
[----:B------:R0:W-:Y:S01]  /*13f40*/  STL [R1+0x5c], R14 ;  /* 0x00005c0e01007387 */ /* 0x0001e20000100800 */
[----:B------:R-:W-:Y:S01]  /*13f50*/  IMAD.MOV.U32 R4, RZ, RZ, RZ ;  /* 0x000000ffff047224 */ /* 0x000fe200078e00ff */
[----:B------:R-:W-:Y:S06]  /*13f60*/  @!P1 BRA `(.L_x_765) ;  /* 0x0000000000749947 */ /* 0x000fec0003800000 */
[----:B------:R-:W-:Y:S01]  /*13f70*/  ISETP.NE.AND P0, PT, R10, RZ, PT ;  /* 0x000000ff0a00720c */ /* 0x000fe20003f05270 */
[----:B------:R-:W-:-:S03]  /*13f80*/  ULDC UR4, c[0x0][0x9f0] ;  /* 0x00027c0000047ab9 */ /* 0x000fc60000000800 */
[----:B------:R-:W-:-:S04]  /*13f90*/  SEL R2, R10, UR4, P0 ;  /* 0x000000040a027c07 */ /* 0x000fc80008000000 */
[----:B------:R-:W-:Y:S02]  /*13fa0*/  IABS R3, R2 ;  /* 0x0000000200037213 */ /* 0x000fe40000000000 */
[----:B------:R-:W-:Y:S02]  /*13fb0*/  IADD3 R7, R2, -0x1, R12 ;  /* 0xffffffff02077810 */ /* 0x000fe40007ffe00c */
[----:B------:R-:W1:Y:S08]  /*13fc0*/  I2F.RP R4, R3 ;  /* 0x0000000300047306 */ /* 0x000e700000209400 */
[----:B-1----:R-:W1:Y:S02]  /*13fd0*/  MUFU.RCP R4, R4 ;  /* 0x0000000400047308 */ /* 0x002e640000001000 */
[----:B-1----:R-:W-:-:S06]  /*13fe0*/  VIADD R4, R4, 0xffffffe ;  /* 0x0ffffffe04047836 */ /* 0x002fcc0000000000 */
[----:B------:R1:W2:Y:S02]  /*13ff0*/  F2I.FTZ.U32.TRUNC.NTZ R5, R4 ;  /* 0x0000000400057305 */ /* 0x0002a4000021f000 */
[----:B-1----:R-:W-:-:S04]  /*14000*/  LOP3.LUT R4, R7, R2, RZ, 0x3c, !PT ;  /* 0x0000000207047212 */ /* 0x002fc800078e3cff */
[----:B------:R-:W-:Y:S01]  /*14010*/  ISETP.GE.AND P4, PT, R4, RZ, PT ;  /* 0x000000ff0400720c */ /* 0x000fe20003f86270 */
[----:B--2---:R-:W-:-:S04]  /*14020*/  IMAD.MOV R4, RZ, RZ, -R5 ;  /* 0x000000ffff047224 */ /* 0x004fc800078e0a05 */
[----:B------:R-:W-:Y:S02]  /*14030*/  IMAD R8, R4, R3, RZ ;  /* 0x0000000304087224 */ /* 0x000fe400078e02ff */
[----:B------:R-:W-:-:S04]  /*14040*/  IMAD.MOV.U32 R4, RZ, RZ, RZ ;  /* 0x000000ffff047224 */ /* 0x000fc800078e00ff */
[----:B------:R-:W-:Y:S01]  /*14050*/  IMAD.HI.U32 R8, R5, R8, R4 ;  /* 0x0000000805087227 */ /* 0x000fe200078e0004 */
[----:B------:R-:W-:Y:S02]  /*14060*/  IABS R4, R2 ;  /* 0x0000000200047213 */ /* 0x000fe40000000000 */
[----:B------:R-:W-:-:S03]  /*14070*/  IABS R5, R7 ;  /* 0x0000000700057213 */ /* 0x000fc60000000000 */
[----:B------:R-:W-:-:S04]  /*14080*/  IMAD.MOV R4, RZ, RZ, -R4 ;  /* 0x000000ffff047224 */ /* 0x000fc800078e0a04 */
[----:B------:R-:W-:Y:S02]  /*14090*/  IMAD.MOV.U32 R7, RZ, RZ, R4 ;  /* 0x000000ffff077224 */ /* 0x000fe400078e0004 */
        /* <DEDUP_REMOVED lines=9> */
[----:B------:R-:W-:-:S07]  /*14130*/  @!P3 LOP3.LUT R4, RZ, R2, RZ, 0x33, !PT ;  /* 0x00000002ff04b212 */ /* 0x000fce00078e33ff */
.L_x_765:
[----:B------:R-:W-:Y:S05]  /*14140*/  BSYNC B0 ;  /* 0x0000000000007941 */ /* 0x000fea0003800000 */
.L_x_764:
[-C--:B------:R-:W-:Y:S01]  /*14150*/  IMAD R2, R14, R4.reuse, RZ ;  /* 0x000000040e027224 */ /* 0x080fe200078e02ff */
[----:B------:R-:W-:Y:S04]  /*14160*/  BSSY B0, `(.L_x_766) ;  /* 0x0000141000007945 */ /* 0x000fe80003800000 */
[C---:B------:R-:W-:Y:S01]  /*14170*/  VIADDMNMX R4, R2.reuse, R4, R12, PT ;  /* 0x0000000402047246 */ /* 0x040fe2000380010c */
[----:B------:R-:W-:-:S04]  /*14180*/  IMAD R2, R2, 0x60, -R6 ;  /* 0x0000006002027824 */ /* 0x000fc800078e0a06 */
[----:B------:R-:W-:Y:S01]  /*14190*/  IMAD R6, R4, 0x60, -R6 ;  /* 0x0000006004067824 */ /* 0x000fe200078e0a06 */
[----:B------:R-:W-:-:S04]  /*141a0*/  VIMNMX R2, RZ, R2, !PT ;  /* 0x00000002ff027248 */ /* 0x000fc80007fe0100 */
[----:B------:R-:W-:-:S04]  /*141b0*/  VIMNMX R11, R6, R11, PT ;  /* 0x0000000b060b7248 */ /* 0x000fc80003fe0100 */
[----:B------:R-:W-:Y:S01]  /*141c0*/  ISETP.GT.AND P0, PT, R11, R2, PT ;  /* 0x000000020b00720c */ /* 0x000fe20003f04270 */
[----:B------:R-:W-:-:S05]  /*141d0*/  IMAD.WIDE.U32 R2, R2, -0x55555555, RZ ;  /* 0xaaaaaaab02027825 */ /* 0x000fca00078e00ff */
[----:B------:R-:W-:-:S05]  /*141e0*/  SHF.R.U32.HI R3, RZ, 0x6, R3 ;  /* 0x00000006ff037819 */ /* 0x000fca0000011603 */
[----:B------:R-:W-:Y:S02]  /*141f0*/  IMAD.MOV.U32 R8, RZ, RZ, R3 ;  /* 0x000000ffff087224 */ /* 0x000fe400078e0003 */
[----:B------:R-:W-:-:S04]  /*14200*/  @P0 VIADD R11, R11, 0x5f ;  /* 0x0000005f0b0b0836 */ /* 0x000fc80000000000 */
[----:B------:R-:W-:-:S05]  /*14210*/  @P0 IMAD.HI R2, R11, 0x2aaaaaab, RZ ;  /* 0x2aaaaaab0b020827 */ /* 0x000fca00078e02ff */
[----:B------:R-:W-:-:S04]  /*14220*/  @P0 SHF.R.U32.HI R4, RZ, 0x1f, R2 ;  /* 0x0000001fff040819 */ /* 0x000fc80000011602 */
[----:B------:R-:W-:Y:S02]  /*14230*/  @P0 LEA.HI.SX32 R8, R2, R4, 0x1c ;  /* 0x0000000402080211 */ /* 0x000fe400078fe2ff */
[----:B------:R-:W-:Y:S02]  /*14240*/  PLOP3.LUT P0, PT, PT, PT, PT, 0x80, 0x0 ;  /* 0x000000000000781c */ /* 0x000fe40003f0f070 */
[----:B------:R-:W-:-:S13]  /*14250*/  ISETP.GT.AND P3, PT, R8, R3, PT ;  /* 0x000000030800720c */ /* 0x000fda0003f64270 */
[----:B------:R-:W-:Y:S05]  /*14260*/  @!P3 BRA `(.L_x_767) ;  /* 0x0000001000c0b947 */ /* 0x000fea0003800000 */
[----:B------:R-:W-:Y:S01]  /*14270*/  UMOV UR4, 0xffffffff ;  /* 0xffffffff00047882 */ /* 0x000fe20000000000 */
[----:B------:R-:W-:Y:S02]  /*14280*/  SEL R2, R13, RZ, !P2 ;  /* 0x000000ff0d027207 */ /* 0x000fe40005000000 */
[----:B------:R-:W-:Y:S05]  /*14290*/  BRA.DIV UR4, `(.L_x_768) ;  /* 0x0000007604a47947 */ /* 0x000fea000b800000 */
[----:B------:R-:W1:Y:S02]  /*142a0*/  S2R R4, SR_TID.X ;  /* 0x0000000000047919 */ /* 0x000e640000002100 */
[----:B-1----:R-:W-:-:S04]  /*142b0*/  SHF.R.U32.HI R4, RZ, 0x5, R4 ;  /* 0x00000005ff047819 */ /* 0x002fc80000011604 */
[----:B------:R-:W-:-:S05]  /*142c0*/  LOP3.LUT R4, R4, 0x3, RZ, 0xc0, !PT ;  /* 0x0000000304047812 */ /* 0x000fca00078ec0ff */
[----:B0-----:R0:W1:Y:S02]  /*142d0*/  SHFL.IDX PT, R14, R4, RZ, 0x1f ;  /* 0x00001fff040e7589 */ /* 0x00106400000e0000 */
.L_x_973:
[----:B-1----:R-:W-:Y:S02]  /*142e0*/  ISETP.NE.AND P0, PT, R14, RZ, PT ;  /* 0x000000ff0e00720c */ /* 0x002fe40003f05270 */
[----:B------:R-:W-:-:S11]  /*142f0*/  PLOP3.LUT P6, PT, PT, PT, PT, 0x8, 0x0 ;  /* 0x000000000000781c */ /* 0x000fd60003fce170 */
[----:B------:R-:W-:Y:S05]  /*14300*/  @P0 BRA `(.L_x_769) ;  /* 0x00000000000c0947 */ /* 0x000fea0003800000 */
[----:B------:R-:W-:-:S03]  /*14310*/  UMOV UR4, 0xffffffff ;  /* 0xffffffff00047882 */ /* 0x000fc60000000000 */
[----:B------:R-:W-:Y:S05]  /*14320*/  BRA.DIV UR4, `(.L_x_770) ;  /* 0x0000007604b47947 */ /* 0x000fea000b800000 */
[----:B------:R-:W-:-:S13]  /*14330*/  ELECT P6, URZ, PT ;  /* 0x00000000003f782f */ /* 0x000fda00038c0000 */
.L_x_769:
[----:B0-----:R-:W2:Y:S01]  /*14340*/  LDL R4, [R1+0x54] ;  /* 0x0000540001047983 */ /* 0x001ea20000100800 */
[----:B------:R-:W-:Y:S01]  /*14350*/  BSSY B1, `(.L_x_771) ;  /* 0x0000008000017945 */ /* 0x000fe20003800000 */
[----:B--2---:R-:W-:-:S05]  /*14360*/  VIADD R4, R4, 0x1 ;  /* 0x0000000104047836 */ /* 0x004fca0000000000 */
[----:B------:R-:W-:-:S04]  /*14370*/  LEA.HI R5, R4, R4, RZ, 0x1 ;  /* 0x0000000404057211 */ /* 0x000fc800078f08ff */
[----:B------:R-:W-:-:S05]  /*14380*/  LOP3.LUT R5, R5, 0xfffffffe, RZ, 0xc0, !PT ;  /* 0xfffffffe05057812 */ /* 0x000fca00078ec0ff */
[----:B------:R-:W-:-:S05]  /*14390*/  IMAD.IADD R4, R4, 0x1, -R5 ;  /* 0x0000000104047824 */ /* 0x000fca00078e0a05 */
[----:B------:R-:W-:-:S04]  /*143a0*/  SHF.L.U32 R4, R4, 0x1f, RZ ;  /* 0x0000001f04047819 */ /* 0x000fc800000006ff */
[----:B------:R-:W0:Y:S02]  /*143b0*/  SYNCS.PHASECHK.TRANS64.TRYWAIT P0, [R18+URZ+0x22820], R4 ;  /* 0x02282004120075a7 */ /* 0x000e24000800017f */
[----:B0-----:R-:W-:Y:S05]  /*143c0*/  @!P0 BRA `(.L_x_772) ;  /* 0x0000007400ac8947 */ /* 0x001fea0003800000 */
.L_x_976:
[----:B------:R-:W-:Y:S05]  /*143d0*/  BSYNC B1 ;  /* 0x0000000000017941 */ /* 0x000fea0003800000 */
.L_x_771:
[----:B------:R-:W-:Y:S04]  /*143e0*/  BSSY B1, `(.L_x_773) ;  /* 0x000007f000017945 */ /* 0x000fe80003800000 */
[----:B------:R-:W-:Y:S05]  /*143f0*/  @!P6 BRA `(.L_x_774) ;  /* 0x0000000400f4e947 */ /* 0x000fea0003800000 */
[----:B------:R-:W0:Y:S04]  /*14400*/  LDL R7, [R1+0x10] ;  /* 0x0000100001077983 */ /* 0x000e280000100800 */
[----:B------:R-:W2:Y:S01]  /*14410*/  LDL R6, [R1+0x18] ;  /* 0x0000180001067983 */ /* 0x000ea20000100800 */
[----:B------:R-:W-:Y:S01]  /*14420*/  BSSY B2, `(.L_x_775) ;  /* 0x0000008000027945 */ /* 0x000fe20003800000 */
[----:B------:R-:W1:Y:S02]  /*14430*/  S2R R5, SR_TID.X ;  /* 0x0000000000057919 */ /* 0x000e640000002100 */
[----:B-1----:R-:W-:-:S04]  /*14440*/  LOP3.LUT R5, R5, 0x7f, RZ, 0xc0, !PT ;  /* 0x0000007f05057812 */ /* 0x002fc800078ec0ff */
[----:B------:R-:W-:Y:S01]  /*14450*/  ISETP.NE.AND P2, PT, R5, RZ, PT ;  /* 0x000000ff0500720c */ /* 0x000fe20003f45270 */
[----:B0-----:R-:W-:Y:S01]  /*14460*/  IMAD R4, R7, 0x8, R18 ;  /* 0x0000000807047824 */ /* 0x001fe200078e0212 */
[----:B--2---:R-:W-:-:S04]  /*14470*/  SHF.L.U32 R9, R6, 0x1f, RZ ;  /* 0x0000001f06097819 */ /* 0x004fc800000006ff */
[----:B------:R-:W0:Y:S02]  /*14480*/  SYNCS.PHASECHK.TRANS64.TRYWAIT P0, [R4+URZ+0x228a0], R9 ;  /* 0x0228a009040075a7 */ /* 0x000e24000800017f */
[----:B0-----:R-:W-:Y:S05]  /*14490*/  @!P0 BRA `(.L_x_776) ;  /* 0x00000074008c8947 */ /* 0x001fea0003800000 */
.L_x_977:
[----:B------:R-:W-:Y:S05]  /*144a0*/  BSYNC B2 ;  /* 0x0000000000027941 */ /* 0x000fea0003800000 */
.L_x_775:
[----:B------:R-:W-:Y:S04]  /*144b0*/  BSSY B2, `(.L_x_777) ;  /* 0x0000009000027945 */ /* 0x000fe80003800000 */
[----:B------:R-:W-:Y:S05]  /*144c0*/  @P2 BRA `(.L_x_778) ;  /* 0x00000000001c2947 */ /* 0x000fea0003800000 */
[----:B------:R-:W1:Y:S01]  /*144d0*/  S2R R6, SR_TID.X ;  /* 0x0000000000067919 */ /* 0x000e620000002100 */
[----:B------:R-:W-:-:S04]  /*144e0*/  IMAD.MOV.U32 R5, RZ, RZ, 0x3000 ;  /* 0x00003000ff057424 */ /* 0x000fc800078e00ff */
[----:B------:R2:W-:Y:S01]  /*144f0*/  SYNCS.ARRIVE.TRANS64 RZ, [R4+URZ+0x22890], R5 ;  /* 0x0228900504ff79a7 */ /* 0x0005e2000800003f */
[----:B-1----:R-:W-:-:S04]  /*14500*/  LOP3.LUT R6, R6, 0x1f, RZ, 0xc0, !PT ;  /* 0x0000001f06067812 */ /* 0x002fc800078ec0ff */
[----:B------:R-:W-:-:S13]  /*14510*/  ISETP.NE.AND P0, PT, R6, RZ, PT ;  /* 0x000000ff0600720c */ /* 0x000fda0003f05270 */
[----:B--2---:R-:W-:Y:S05]  /*14520*/  @!P0 BRA `(.L_x_778) ;  /* 0x0000000000048947 */ /* 0x004fea0003800000 */
[----:B------:R-:W-:Y:S01]  /*14530*/  BPT.TRAP 0x1 ;  /* 0x000000040000795c */ /* 0x000fe20000300000 */
.L_x_778:
[----:B------:R-:W-:Y:S05]  /*14540*/  BSYNC B2 ;  /* 0x0000000000027941 */ /* 0x000fea0003800000 */
.L_x_777:
[----:B------:R-:W2:Y:S01]  /*14550*/  LDL R6, [R1+0x10] ;  /* 0x0000100001067983 */ /* 0x000ea20000100800 */
[----:B------:R-:W-:Y:S01]  /*14560*/  IMAD.MOV.U32 R11, RZ, RZ, RZ ;  /* 0x000000ffff0b7224 */ /* 0x000fe200078e00ff */
[----:B------:R-:W-:Y:S01]  /*14570*/  UIADD3 UR4, UP0, UR38, 0x570, URZ ;  /* 0x0000057026047890 */ /* 0x000fe2000ff1e03f */
[----:B------:R-:W-:Y:S01]  /*14580*/  IMAD R5, R8, 0x60, R0 ;  /* 0x0000006008057824 */ /* 0x000fe200078e0200 */
[----:B------:R-:W-:Y:S01]  /*14590*/  PLOP3.LUT P0, PT, PT, PT, PT, 0x80, 0x0 ;  /* 0x000000000000781c */ /* 0x000fe20003f0f070 */
[----:B------:R-:W-:Y:S01]  /*145a0*/  VIADD R7, R4, 0x22890 ;  /* 0x0002289004077836 */ /* 0x000fe20000000000 */
[----:B------:R-:W-:Y:S01]  /*145b0*/  R2UR UR10, R11 ;  /* 0x000000000b0a72ca */ /* 0x000fe200000e0000 */
[----:B------:R-:W-:Y:S01]  /*145c0*/  VIADD R5, R5, 0xffffffa0 ;  /* 0xffffffa005057836 */ /* 0x000fe20000000000 */
[----:B------:R-:W-:Y:S01]  /*145d0*/  UIADD3.X UR5, URZ, UR39, URZ, UP0, !UPT ;  /* 0x000000273f057290 */ /* 0x000fe200087fe43f */
[----:B------:R-:W-:Y:S01]  /*145e0*/  UMOV UR6, 0x0 ;  /* 0x0000000000067882 */ /* 0x000fe20000000000 */
[----:B------:R-:W-:Y:S01]  /*145f0*/  UMOV UR7, 0x12f00000 ;  /* 0x12f0000000077882 */ /* 0x000fe20000000000 */
[----:B--2---:R-:W-:-:S04]  /*14600*/  IMAD R6, R6, 0x3000, R18 ;  /* 0x0000300006067824 */ /* 0x004fc800078e0212 */
[----:B------:R-:W-:-:S07]  /*14610*/  VIADD R6, R6, 0x1c400 ;  /* 0x0001c40006067836 */ /* 0x000fce0000000000 */
.L_x_779:
        /* <DEDUP_REMOVED lines=10> */
[----:B------:R-:W1:Y:S01]  /*146c0*/  SYNCS.PHASECHK.TRANS64.TRYWAIT P0, [R4+URZ+0x228c0], R9 ;  /* 0x0228c009040075a7 */ /* 0x000e62000800017f */
[----:B------:R-:W-:Y:S04]  /*146d0*/  BSSY B2, `(.L_x_780) ;  /* 0x0000002000027945 */ /* 0x000fe80003800000 */
[----:B-1----:R-:W-:Y:S05]  /*146e0*/  @!P0 BRA `(.L_x_781) ;  /* 0x00000074000c8947 */ /* 0x002fea0003800000 */
.L_x_978:
[----:B------:R-:W-:Y:S05]  /*146f0*/  BSYNC B2 ;  /* 0x0000000000027941 */ /* 0x000fea0003800000 */
.L_x_780:
[----:B------:R-:W-:Y:S01]  /*14700*/  BSSY B2, `(.L_x_782) ;  /* 0x000000b000027945 */ /* 0x000fe20003800000 */
[----:B------:R-:W-:Y:S02]  /*14710*/  IMAD.MOV.U32 R12, RZ, RZ, 0x0 ;  /* 0x00000000ff0c7424 */ /* 0x000fe400078e00ff */
[----:B------:R-:W-:Y:S01]  /*14720*/  IMAD.MOV.U32 R13, RZ, RZ, 0x12f00000 ;  /* 0x12f00000ff0d7424 */ /* 0x000fe200078e00ff */
[----:B------:R-:W-:Y:S06]  /*14730*/  @P2 BRA `(.L_x_783) ;  /* 0x00000000001c2947 */ /* 0x000fec0003800000 */
[----:B------:R-:W2:Y:S01]  /*14740*/  S2R R7, SR_TID.X ;  /* 0x0000000000077919 */ /* 0x000ea20000002100 */
[----:B------:R-:W-:-:S04]  /*14750*/  IMAD.MOV.U32 R6, RZ, RZ, 0xc000 ;  /* 0x0000c000ff067424 */ /* 0x000fc800078e00ff */
[----:B------:R3:W-:Y:S01]  /*14760*/  SYNCS.ARRIVE.TRANS64 RZ, [R4+URZ+0x228b0], R6 ;  /* 0x0228b00604ff79a7 */ /* 0x0007e2000800003f */
[----:B--2---:R-:W-:-:S04]  /*14770*/  LOP3.LUT R7, R7, 0x1f, RZ, 0xc0, !PT ;  /* 0x0000001f07077812 */ /* 0x004fc800078ec0ff */
[----:B------:R-:W-:-:S13]  /*14780*/  ISETP.NE.AND P0, PT, R7, RZ, PT ;  /* 0x000000ff0700720c */ /* 0x000fda0003f05270 */
[----:B---3--:R-:W-:Y:S05]  /*14790*/  @!P0 BRA `(.L_x_783) ;  /* 0x0000000000048947 */ /* 0x008fea0003800000 */
[----:B------:R-:W-:Y:S01]  /*147a0*/  BPT.TRAP 0x1 ;  /* 0x000000040000795c */ /* 0x000fe20000300000 */
.L_x_783:
[----:B------:R-:W-:Y:S05]  /*147b0*/  BSYNC B2 ;  /* 0x0000000000027941 */ /* 0x000fea0003800000 */
.L_x_782:
[----:B------:R-:W2:Y:S01]  /*147c0*/  LDL R6, [R1+0x10] ;  /* 0x0000100001067983 */ /* 0x000ea20000100800 */
[----:B------:R-:W-:Y:S01]  /*147d0*/  R2UR UR10, R11 ;  /* 0x000000000b0a72ca */ /* 0x000fe200000e0000 */
[----:B------:R-:W-:Y:S01]  /*147e0*/  UIADD3 UR4, UP0, UR38, 0x670, URZ ;  /* 0x0000067026047890 */ /* 0x000fe2000ff1e03f */
[----:B------:R-:W-:Y:S01]  /*147f0*/  R2UR UR6, R12 ;  /* 0x000000000c0672ca */ /* 0x000fe200000e0000 */
[----:B01----:R-:W-:Y:S01]  /*14800*/  VIADD R4, R4, 0x228b0 ;  /* 0x000228b004047836 */ /* 0x003fe20000000000 */
[----:B------:R-:W-:Y:S01]  /*14810*/  R2UR UR7, R13 ;  /* 0x000000000d0772ca */ /* 0x000fe200000e0000 */
[----:B------:R-:W-:Y:S01]  /*14820*/  UIADD3.X UR5, URZ, UR39, URZ, UP0, !UPT ;  /* 0x000000273f057290 */ /* 0x000fe200087fe43f */
[----:B------:R-:W-:Y:S01]  /*14830*/  PLOP3.LUT P0, PT, PT, PT, PT, 0x80, 0x0 ;  /* 0x000000000000781c */ /* 0x000fe20003f0f070 */
[----:B--2---:R-:W-:-:S04]  /*14840*/  IMAD R7, R6, 0xc000, R18 ;  /* 0x0000c00006077824 */ /* 0x004fc800078e0212 */
[----:B------:R-:W-:-:S08]  /*14850*/  VIADD R6, R7, 0x400 ;  /* 0x0000040007067836 */ /* 0x000fd00000000000 */
.L_x_784:
        /* <DEDUP_REMOVED lines=15> */
.L_x_785:
        /* <DEDUP_REMOVED lines=15> */
.L_x_786:
        /* <DEDUP_REMOVED lines=15> */
.L_x_787:
        /* <DEDUP_REMOVED lines=10> */
.L_x_774:
[----:B------:R-:W-:Y:S05]  /*14bd0*/  BSYNC B1 ;  /* 0x0000000000017941 */ /* 0x000fea0003800000 */
.L_x_773:
[----:B------:R-:W2:Y:S04]  /*14be0*/  LDL.LU R9, [R1+0x10] ;  /* 0x0000100001097983 */ /* 0x000ea80000300800 */
[----:B------:R-:W3:Y:S01]  /*14bf0*/  LDL.LU R7, [R1+0x18] ;  /* 0x0000180001077983 */ /* 0x000ee20000300800 */
[----:B0-----:R-:W-:Y:S01]  /*14c00*/  VIADD R4, R8, 0xfffffffe ;  /* 0xfffffffe08047836 */ /* 0x001fe20000000000 */
[----:B------:R-:W-:-:S04]  /*14c10*/  PLOP3.LUT P0, PT, PT, PT, PT, 0x8, 0x0 ;  /* 0x000000000000781c */ /* 0x000fc80003f0e170 */
[----:B------:R-:W-:Y:S01]  /*14c20*/  ISETP.GE.AND P3, PT, R4, R3, PT ;  /* 0x000000030400720c */ /* 0x000fe20003f66270 */
[----:B--2---:R-:W-:-:S05]  /*14c30*/  VIADD R5, R9, 0x1 ;  /* 0x0000000109057836 */ /* 0x004fca0000000000 */
[----:B------:R-:W-:-:S04]  /*14c40*/  ISETP.NE.AND P2, PT, R5, 0x2, PT ;  /* 0x000000020500780c */ /* 0x000fc80003f45270 */
[----:B------:R-:W-:Y:S02]  /*14c50*/  SEL R6, RZ, 0x1, P2 ;  /* 0x00000001ff067807 */ /* 0x000fe40001000000 */
[----:B------:R-:W-:Y:S02]  /*14c60*/  SEL R5, R5, RZ, P2 ;  /* 0x000000ff05057207 */ /* 0x000fe40001000000 */
[----:B---3--:R-:W-:-:S03]  /*14c70*/  LOP3.LUT R7, R7, R6, RZ, 0x3c, !PT ;  /* 0x0000000607077212 */ /* 0x008fc600078e3cff */
[----:B------:R1:W-:Y:S04]  /*14c80*/  STL [R1+0x10], R5 ;  /* 0x0000100501007387 */ /* 0x0003e80000100800 */
[----:B------:R1:W-:Y:S01]  /*14c90*/  STL [R1+0x18], R7 ;  /* 0x0000180701007387 */ /* 0x0003e20000100800 */
[----:B------:R-:W-:Y:S05]  /*14ca0*/  @!P3 BRA `(.L_x_767) ;  /* 0x000000080030b947 */ /* 0x000fea0003800000 */
.L_x_803:
[----:B------:R-:W-:Y:S05]  /*14cb0*/  YIELD ;  /* 0x0000000000007946 */ /* 0x000fea0003800000 */
[----:B------:R-:W-:Y:S04]  /*14cc0*/  BSSY B1, `(.L_x_788) ;  /* 0x000007e000017945 */ /* 0x000fe80003800000 */
[----:B--2---:R-:W-:Y:S05]  /*14cd0*/  @!P6 BRA `(.L_x_789) ;  /* 0x0000000400f0e947 */ /* 0x004fea0003800000 */
[----:B-1----:R-:W2:Y:S04]  /*14ce0*/  LDL R5, [R1+0x10] ;  /* 0x0000100001057983 */ /* 0x002ea80000100800 */
[----:B------:R-:W3:Y:S01]  /*14cf0*/  LDL R6, [R1+0x18] ;  /* 0x0000180001067983 */ /* 0x000ee20000100800 */
[----:B------:R-:W-:Y:S01]  /*14d00*/  BSSY B2, `(.L_x_790) ;  /* 0x0000008000027945 */ /* 0x000fe20003800000 */
[----:B------:R-:W0:Y:S02]  /*14d10*/  S2R R7, SR_TID.X ;  /* 0x0000000000077919 */ /* 0x000e240000002100 */
[----:B0-----:R-:W-:-:S04]  /*14d20*/  LOP3.LUT R7, R7, 0x7f, RZ, 0xc0, !PT ;  /* 0x0000007f07077812 */ /* 0x001fc800078ec0ff */
[----:B------:R-:W-:Y:S01]  /*14d30*/  ISETP.NE.AND P3, PT, R7, RZ, PT ;  /* 0x000000ff0700720c */ /* 0x000fe20003f65270 */
[----:B--2---:R-:W-:Y:S01]  /*14d40*/  IMAD R5, R5, 0x8, R18 ;  /* 0x0000000805057824 */ /* 0x004fe200078e0212 */
[----:B---3--:R-:W-:-:S04]  /*14d50*/  SHF.L.U32 R6, R6, 0x1f, RZ ;  /* 0x0000001f06067819 */ /* 0x008fc800000006ff */
[----:B------:R-:W0:Y:S02]  /*14d60*/  SYNCS.PHASECHK.TRANS64.TRYWAIT P2, [R5+URZ+0x228a0], R6 ;  /* 0x0228a006050075a7 */ /* 0x000e24000804017f */
[----:B0-----:R-:W-:Y:S05]  /*14d70*/  @!P2 BRA `(.L_x_791) ;  /* 0x0000006c007ca947 */ /* 0x001fea0003800000 */
.L_x_979:
[----:B------:R-:W-:Y:S05]  /*14d80*/  BSYNC B2 ;  /* 0x0000000000027941 */ /* 0x000fea0003800000 */
.L_x_790:
        /* <DEDUP_REMOVED lines=9> */
.L_x_793:
[----:B------:R-:W-:Y:S05]  /*14e20*/  BSYNC B2 ;  /* 0x0000000000027941 */ /* 0x000fea0003800000 */
.L_x_792:
[----:B------:R-:W2:Y:S01]  /*14e30*/  LDL R7, [R1+0x10] ;  /* 0x0000100001077983 */ /* 0x000ea20000100800 */
[----:B------:R-:W-:Y:S01]  /*14e40*/  IMAD.MOV.U32 R11, RZ, RZ, RZ ;  /* 0x000000ffff0b7224 */ /* 0x000fe200078e00ff */
[----:B------:R-:W-:Y:S01]  /*14e50*/  UIADD3 UR4, UP0, UR38, 0x570, URZ ;  /* 0x0000057026047890 */ /* 0x000fe2000ff1e03f */
[----:B------:R-:W-:Y:S01]  /*14e60*/  PLOP3.LUT P2, PT, PT, PT, PT, 0x80, 0x0 ;  /* 0x000000000000781c */ /* 0x000fe20003f4f070 */
[----:B------:R-:W-:Y:S01]  /*14e70*/  IMAD R8, R4, 0x60, R0 ;  /* 0x0000006004087824 */ /* 0x000fe200078e0200 */
[----:B------:R-:W-:Y:S01]  /*14e80*/  UMOV UR6, 0x0 ;  /* 0x0000000000067882 */ /* 0x000fe20000000000 */
[----:B------:R-:W-:Y:S01]  /*14e90*/  R2UR UR10, R11 ;  /* 0x000000000b0a72ca */ /* 0x000fe200000e0000 */
[----:B------:R-:W-:Y:S01]  /*14ea0*/  VIADD R9, R5, 0x22890 ;  /* 0x0002289005097836 */ /* 0x000fe20000000000 */
[----:B------:R-:W-:Y:S01]  /*14eb0*/  UIADD3.X UR5, URZ, UR39, URZ, UP0, !UPT ;  /* 0x000000273f057290 */ /* 0x000fe200087fe43f */
[----:B------:R-:W-:Y:S01]  /*14ec0*/  UMOV UR7, 0x12f00000 ;  /* 0x12f0000000077882 */ /* 0x000fe20000000000 */
[----:B--2---:R-:W-:-:S04]  /*14ed0*/  IMAD R7, R7, 0x3000, R18 ;  /* 0x0000300007077824 */ /* 0x004fc800078e0212 */
[----:B------:R-:W-:-:S07]  /*14ee0*/  VIADD R7, R7, 0x1c400 ;  /* 0x0001c40007077836 */ /* 0x000fce0000000000 */
.L_x_794:
        /* <DEDUP_REMOVED lines=13> */
.L_x_980:
[----:B------:R-:W-:Y:S05]  /*14fc0*/  BSYNC B2 ;  /* 0x0000000000027941 */ /* 0x000fea0003800000 */
.L_x_795:
[----:B------:R-:W-:Y:S01]  /*14fd0*/  BSSY B2, `(.L_x_797) ;  /* 0x000000b000027945 */ /* 0x000fe20003800000 */
[----:B------:R-:W-:Y:S02]  /*14fe0*/  IMAD.MOV.U32 R12, RZ, RZ, 0x0 ;  /* 0x00000000ff0c7424 */ /* 0x000fe400078e00ff */
[----:B------:R-:W-:Y:S01]  /*14ff0*/  IMAD.MOV.U32 R13, RZ, RZ, 0x12f00000 ;  /* 0x12f00000ff0d7424 */ /* 0x000fe200078e00ff */
[----:B------:R-:W-:Y:S06]  /*15000*/  @P3 BRA `(.L_x_798) ;  /* 0x00000000001c3947 */ /* 0x000fec0003800000 */
[----:B------:R-:W2:Y:S01]  /*15010*/  S2R R7, SR_TID.X ;  /* 0x0000000000077919 */ /* 0x000ea20000002100 */
[----:B01----:R-:W-:-:S04]  /*15020*/  IMAD.MOV.U32 R6, RZ, RZ, 0xc000 ;  /* 0x0000c000ff067424 */ /* 0x003fc800078e00ff */
[----:B------:R3:W-:Y:S01]  /*15030*/  SYNCS.ARRIVE.TRANS64 RZ, [R5+URZ+0x228b0], R6 ;  /* 0x0228b00605ff79a7 */ /* 0x0007e2000800003f */
[----:B--2---:R-:W-:-:S04]  /*15040*/  LOP3.LUT R7, R7, 0x1f, RZ, 0xc0, !PT ;  /* 0x0000001f07077812 */ /* 0x004fc800078ec0ff */
[----:B------:R-:W-:-:S13]  /*15050*/  ISETP.NE.AND P2, PT, R7, RZ, PT ;  /* 0x000000ff0700720c */ /* 0x000fda0003f45270 */
[----:B---3--:R-:W-:Y:S05]  /*15060*/  @!P2 BRA `(.L_x_798) ;  /* 0x000000000004a947 */ /* 0x008fea0003800000 */
[----:B------:R-:W-:Y:S01]  /*15070*/  BPT.TRAP 0x1 ;  /* 0x000000040000795c */ /* 0x000fe20000300000 */
.L_x_798:
[----:B------:R-:W-:Y:S05]  /*15080*/  BSYNC B2 ;  /* 0x0000000000027941 */ /* 0x000fea0003800000 */
.L_x_797:
[----:B01----:R-:W2:Y:S01]  /*15090*/  LDL R6, [R1+0x10] ;  /* 0x0000100001067983 */ /* 0x003ea20000100800 */
[----:B------:R-:W-:Y:S01]  /*150a0*/  R2UR UR10, R11 ;  /* 0x000000000b0a72ca */ /* 0x000fe200000e0000 */
[----:B------:R-:W-:Y:S01]  /*150b0*/  UIADD3 UR4, UP0, UR38, 0x670, URZ ;  /* 0x0000067026047890 */ /* 0x000fe2000ff1e03f */
[----:B------:R-:W-:Y:S01]  /*150c0*/  R2UR UR6, R12 ;  /* 0x000000000c0672ca */ /* 0x000fe200000e0000 */
[----:B------:R-:W-:Y:S01]  /*150d0*/  VIADD R5, R5, 0x228b0 ;  /* 0x000228b005057836 */ /* 0x000fe20000000000 */
[----:B------:R-:W-:Y:S01]  /*150e0*/  R2UR UR7, R13 ;  /* 0x000000000d0772ca */ /* 0x000fe200000e0000 */
[----:B------:R-:W-:Y:S01]  /*150f0*/  UIADD3.X UR5, URZ, UR39, URZ, UP0, !UPT ;  /* 0x000000273f057290 */ /* 0x000fe200087fe43f */
[----:B------:R-:W-:Y:S01]  /*15100*/  PLOP3.LUT P2, PT, PT, PT, PT, 0x80, 0x0 ;  /* 0x000000000000781c */ /* 0x000fe20003f4f070 */
[----:B--2---:R-:W-:-:S04]  /*15110*/  IMAD R6, R6, 0xc000, R18 ;  /* 0x0000c00006067824 */ /* 0x004fc800078e0212 */
[----:B------:R-:W-:-:S08]  /*15120*/  VIADD R7, R6, 0x400 ;  /* 0x0000040006077836 */ /* 0x000fd00000000000 */
.L_x_799:
        /* <DEDUP_REMOVED lines=15> */
.L_x_800:
        /* <DEDUP_REMOVED lines=15> */
.L_x_801:
        /* <DEDUP_REMOVED lines=15> */
.L_x_802:
        /* <DEDUP_REMOVED lines=10> */
.L_x_789:
[----:B------:R-:W-:Y:S05]  /*154a0*/  BSYNC B1 ;  /* 0x0000000000017941 */ /* 0x000fea0003800000 */
.L_x_788:
[----:B------:R-:W2:Y:S04]  /*154b0*/  LDL.LU R9, [R1+0x10] ;  /* 0x0000100001097983 */ /* 0x000ea80000300800 */
[----:B-1----:R-:W3:Y:S01]  /*154c0*/  LDL.LU R7, [R1+0x18] ;  /* 0x0000180001077983 */ /* 0x002ee20000300800 */
[C---:B------:R-:W-:Y:S01]  /*154d0*/  ISETP.GT.AND P3, PT, R4.reuse, R3, PT ;  /* 0x000000030400720c */ /* 0x040fe20003f64270 */
[----:B------:R-:W-:Y:S02]  /*154e0*/  VIADD R4, R4, 0xffffffff ;  /* 0xffffffff04047836 */ /* 0x000fe40000000000 */
[----:B--2---:R-:W-:-:S05]  /*154f0*/  VIADD R5, R9, 0x1 ;  /* 0x0000000109057836 */ /* 0x004fca0000000000 */
[----:B------:R-:W-:-:S04]  /*15500*/  ISETP.NE.AND P2, PT, R5, 0x2, PT ;  /* 0x000000020500780c */ /* 0x000fc80003f45270 */
[----:B------:R-:W-:Y:S02]  /*15510*/  SEL R6, RZ, 0x1, P2 ;  /* 0x00000001ff067807 */ /* 0x000fe40001000000 */
[----:B------:R-:W-:Y:S02]  /*15520*/  SEL R5, R5, RZ, P2 ;  /* 0x000000ff05057207 */ /* 0x000fe40001000000 */
[----:B---3--:R-:W-:-:S05]  /*15530*/  LOP3.LUT R7, R7, R6, RZ, 0x3c, !PT ;  /* 0x0000000607077212 */ /* 0x008fca00078e3cff */
[----:B------:R2:W-:Y:S04]  /*15540*/  STL [R1+0x18], R7 ;  /* 0x0000180701007387 */ /* 0x0005e80000100800 */
[----:B------:R2:W-:Y:S01]  /*15550*/  STL [R1+0x10], R5 ;  /* 0x0000100501007387 */ /* 0x0005e20000100800 */
[----:B------:R-:W-:Y:S05]  /*15560*/  @P3 BRA `(.L_x_803) ;  /* 0xfffffff400d03947 */ /* 0x000fea000383ffff */
.L_x_767:
[----:B------:R-:W-:Y:S05]  /*15570*/  BSYNC B0 ;  /* 0x0000000000007941 */ /* 0x000fea0003800000 */
.L_x_766:
[----:B-12---:R1:W5:Y:S01]  /*15580*/  LDL R7, [R1+0x38] ;  /* 0x0000380001077983 */ /* 0x0063620000100800 */
[----:B------:R-:W-:Y:S05]  /*15590*/  @!P0 WARPSYNC.ALL ;  /* 0x0000000000008948 */ /* 0x000fea0003800000 */
[----:B------:R1:W-:Y:S01]  /*155a0*/  STL [R1+0x3c], RZ ;  /* 0x00003cff01007387 */ /* 0x0003e20000100800 */
[----:B------:R-:W-:Y:S01]  /*155b0*/  BSSY B0, `(.L_x_804) ;  /* 0x0000020000007945 */ /* 0x000fe20003800000 */
[----:B------:R-:W-:Y:S06]  /*155c0*/  @!P0 BAR.SYNC.DEFER_BLOCKING 0xc, 0x180 ;  /* 0x0306000000008b1d */ /* 0x000fec0000010000 */
[----:B-1----:R-:W-:Y:S05]  /*155d0*/  @!P1 BRA `(.L_x_805) ;  /* 0x0000000000749947 */ /* 0x002fea0003800000 */
[----:B------:R-:W-:-:S13]  /*155e0*/  ISETP.NE.AND P0, PT, R10, RZ, PT ;  /* 0x000000ff0a00720c */ /* 0x000fda0003f05270 */
[----:B------:R-:W1:Y:S02]  /*155f0*/  @!P0 LDC R10, c[0x0][0x9f0] ;  /* 0x00027c00ff0a8b82 */ /* 0x000e640000000800 */
[----:B-1----:R-:W-:-:S04]  /*15600*/  IABS R0, R10 ;  /* 0x0000000a00007213 */ /* 0x002fc80000000000 */
        /* <DEDUP_REMOVED lines=9> */
[----:B-----5:R-:W-:-:S03]  /*156a0*/  IADD3 R4, R7, -0x1, R10 ;  /* 0xffffffff07047810 */ /* 0x020fc60007ffe00a */
        /* <DEDUP_REMOVED lines=15> */
[----:B------:R1:W-:Y:S02]  /*157a0*/  STL [R1+0x3c], R2 ;  /* 0x00003c0201007387 */ /* 0x0003e40000100800 */
.L_x_805:
[----:B------:R-:W-:Y:S05]  /*157b0*/  BSYNC B0 ;  /* 0x0000000000007941 */ /* 0x000fea0003800000 */
.L_x_804:
[----:B------:R-:W2:Y:S04]  /*157c0*/  LDL R0, [R1+0x3c] ;  /* 0x00003c0001007983 */ /* 0x000ea80000100800 */
[----:B-1----:R-:W2:Y:S01]  /*157d0*/  LDL R2, [R1+0x5c] ;  /* 0x00005c0001027983 */ /* 0x002ea20000100800 */
[----:B------:R-:W-:Y:S01]  /*157e0*/  BSSY B7, `(.L_x_806) ;  /* 0x00003e6000077945 */ /* 0x000fe20003800000 */
[----:B--2---:R-:W-:-:S05]  /*157f0*/  IMAD R2, R2, R0, RZ ;  /* 0x0000000002027224 */ /* 0x004fca00078e02ff */
[----:B-----5:R-:W-:Y:S01]  /*15800*/  VIADDMNMX R0, R2, R0, R7, PT ;  /* 0x0000000002007246 */ /* 0x020fe20003800107 */
[----:B------:R1:W-:Y:S03]  /*15810*/  STL [R1+0x28], R2 ;  /* 0x0000280201007387 */ /* 0x0003e60000100800 */
[----:B------:R-:W-:Y:S01]  /*15820*/  ISETP.GT.AND P0, PT, R0, R2, PT ;  /* 0x000000020000720c */ /* 0x000fe20003f04270 */
[----:B------:R1:W-:-:S12]  /*15830*/  STL [R1+0x40], R0 ;  /* 0x0000400001007387 */ /* 0x0003d80000100800 */
[----:B-1----:R-:W-:Y:S05]  /*15840*/  @P0 BRA `(.L_x_807) ;  /* 0x0000000000480947 */ /* 0x002fea0003800000 */
[----:B------:R-:W1:Y:S02]  /*15850*/  S2R R0, SR_TID.X ;  /* 0x0000000000007919 */ /* 0x000e640000002100 */
[----:B-1----:R-:W-:-:S04]  /*15860*/  LOP3.LUT R0, R0, 0x7f, RZ, 0xc0, !PT ;  /* 0x0000007f00007812 */ /* 0x002fc800078ec0ff */
[----:B------:R-:W-:-:S13]  /*15870*/  ISETP.NE.AND P0, PT, R0, RZ, PT ;  /* 0x000000ff0000720c */ /* 0x000fda0003f05270 */
[----:B------:R-:W-:Y:S05]  /*15880*/  @P0 BRA `(.L_x_808) ;  /* 0x0000003c006c0947 */ /* 0x000fea0003800000 */
[----:B------:R-:W1:Y:S01]  /*15890*/  S2R R5, SR_LANEID ;  /* 0x0000000000057919 */ /* 0x000e620000000000 */
[----:B------:R-:W-:Y:S01]  /*158a0*/  VOTEU.ANY UR4, UPT, PT ;  /* 0x0000000000047886 */ /* 0x000fe200038e0100 */
[----:B------:R-:W2:Y:S01]  /*158b0*/  LDC.64 R2, c[0x0][0xc60] ;  /* 0x00031800ff027b82 */ /* 0x000ea20000000a00 */
[----:B------:R-:W1:Y:S02]  /*158c0*/  FLO.U32 R0, UR4 ;  /* 0x0000000400007d00 */ /* 0x000e6400080e0000 */
[----:B-1----:R-:W-:-:S06]  /*158d0*/  ISETP.EQ.U32.AND P0, PT, R0, R5, PT ;  /* 0x000000050000720c */ /* 0x002fcc0003f02070 */
[----:B------:R-:W2:Y:S07]  /*158e0*/  POPC R5, UR4 ;  /* 0x0000000400057d09 */ /* 0x000eae0008000000 */
[----:B--2---:R-:W2:Y:S01]  /*158f0*/  @P0 ATOMG.E.ADD.STRONG.GPU PT, R3, desc[UR40][R2.64], R5 ;  /* 0x00000005020309a8 */ /* 0x004ea200081ee1e8 */
[----:B------:R-:W1:Y:S02]  /*15900*/  S2R R4, SR_LTMASK ;  /* 0x0000000000047919 */ /* 0x000e640000003900 */
[----:B-1----:R-:W-:-:S04]  /*15910*/  LOP3.LUT R4, R4, UR4, RZ, 0xc0, !PT ;  /* 0x0000000404047c12 */ /* 0x002fc8000f8ec0ff */
[----:B------:R-:W1:Y:S01]  /*15920*/  POPC R7, R4 ;  /* 0x0000000400077309 */ /* 0x000e620000000000 */
[----:B--2---:R-:W1:Y:S02]  /*15930*/  SHFL.IDX PT, R0, R3, R0, 0x1f ;  /* 0x00001f0003007589 */ /* 0x004e6400000e0000 */
[----:B-1----:R-:W-:-:S05]  /*15940*/  IADD3 R0, R0, UR37, R7 ;  /* 0x0000002500007c10 */ /* 0x002fca000fffe007 */
[----:B------:R3:W-:Y:S01]  /*15950*/  STL [R1], R0 ;  /* 0x0000000001007387 */ /* 0x0007e20000100800 */
[----:B------:R-:W-:Y:S05]  /*15960*/  BRA `(.L_x_808) ;  /* 0x0000003c00347947 */ /* 0x000fea0003800000 */
.L_x_807:
        /* <DEDUP_REMOVED lines=11> */
[----:B------:R-:W-:Y:S02]  /*15a20*/  IMAD.U32 R6, RZ, RZ, UR8 ;  /* 0x00000008ff067e24 */ /* 0x000fe4000f8e00ff */
[----:B------:R-:W-:-:S02]  /*15a30*/  IMAD.U32 R7, RZ, RZ, UR9 ;  /* 0x00000009ff077e24 */ /* 0x000fc4000f8e00ff */
[----:B------:R-:W-:Y:S02]  /*15a40*/  IMAD.U32 R10, RZ, RZ, UR4 ;  /* 0x00000004ff0a7e24 */ /* 0x000fe4000f8e00ff */
[----:B------:R-:W-:Y:S02]  /*15a50*/  IMAD.U32 R11, RZ, RZ, UR5 ;  /* 0x00000005ff0b7e24 */ /* 0x000fe4000f8e00ff */
[----:B------:R-:W-:Y:S02]  /*15a60*/  IMAD.MOV.U32 R8, RZ, RZ, 0x70 ;  /* 0x00000070ff087424 */ /* 0x000fe400078e00ff */
[----:B0-----:R-:W-:Y:S02]  /*15a70*/  IMAD.MOV.U32 R12, RZ, RZ, 0x1 ;  /* 0x00000001ff0c7424 */ /* 0x001fe400078e00ff */
[----:B------:R-:W-:-:S07]  /*15a80*/  IMAD.MOV.U32 R13, RZ, RZ, RZ ;  /* 0x000000ffff0d7224 */ /* 0x000fce00078e00ff */
[----:B------:R-:W-:-:S07]  /*15a90*/  LEPC R20, `(.L_x_810) ;  /* 0x000000001014794e */ /* 0x000fce0000000000 */
[----:B-1----:R-:W-:Y:S05]  /*15aa0*/  CALL.ABS.NOINC R2 ;  /* 0x0000000002007343 */ /* 0x002fea0003c00000 */
.L_x_810:
[----:B------:R-:W-:Y:S05]  /*15ab0*/  BSYNC B6 ;  /* 0x0000000000067941 */ /* 0x000fea0003800000 */
.L_x_809:
        /* <DEDUP_REMOVED lines=8> */
[----:B------:R1:W2:Y:S01]  /*15b40*/  LDC.64 R2, c[0x4][R0] ;  /* 0x0100000000027b82 */ /* 0x0002a20000000a00 */
[----:B------:R-:W-:Y:S02]  /*15b50*/  IMAD.U32 R4, RZ, RZ, UR6 ;  /* 0x00000006ff047e24 */ /* 0x000fe4000f8e00ff */
[----:B------:R-:W-:Y:S02]  /*15b60*/  IMAD.U32 R5, RZ, RZ, UR7 ;  /* 0x00000007ff057e24 */ /* 0x000fe4000f8e00ff */
[----:B------:R-:W-:Y:S02]  /*15b70*/  IMAD.U32 R6, RZ, RZ, UR8 ;  /* 0x00000008ff067e24 */ /* 0x000fe4000f8e00ff */
[----:B------:R-:W-:-:S02]  /*15b80*/  IMAD.U32 R7, RZ, RZ, UR9 ;  /* 0x00000009ff077e24 */ /* 0x000fc4000f8e00ff */
[----:B------:R-:W-:Y:S02]  /*15b90*/  IMAD.U32 R10, RZ, RZ, UR4 ;  /* 0x00000004ff0a7e24 */ /* 0x000fe4000f8e00ff */
[----:B------:R-:W-:Y:S02]  /*15ba0*/  IMAD.U32 R11, RZ, RZ, UR5 ;  /* 0x00000005ff0b7e24 */ /* 0x000fe4000f8e00ff */
[----:B------:R-:W-:Y:S02]  /*15bb0*/  IMAD.MOV.U32 R8, RZ, RZ, 0x70 ;  /* 0x00000070ff087424 */ /* 0x000fe400078e00ff */
[----:B0-----:R-:W-:Y:S02]  /*15bc0*/  IMAD.MOV.U32 R12, RZ, RZ, 0x1 ;  /* 0x00000001ff0c7424 */ /* 0x001fe400078e00ff */
[----:B-1----:R-:W-:-:S07]  /*15bd0*/  IMAD.MOV.U32 R13, RZ, RZ, RZ ;  /* 0x000000ffff0d7224 */ /* 0x002fce00078e00ff */
[----:B------:R-:W-:-:S07]  /*15be0*/  LEPC R20, `(.L_x_813) ;  /* 0x000000001014794e */ /* 0x000fce0000000000 */
[----:B--2---:R-:W-:Y:S05]  /*15bf0*/  CALL.ABS.NOINC R2 ;  /* 0x0000000002007343 */ /* 0x004fea0003c00000 */
.L_x_813:
        /* <DEDUP_REMOVED lines=16> */
.L_x_812:
[----:B------:R-:W-:Y:S05]  /*15d00*/  BSYNC B6 ;  /* 0x0000000000067941 */ /* 0x000fea0003800000 */
.L_x_811:
[----:B------:R-:W2:Y:S01]  /*15d10*/  LDL.LU R4, [R1+0x20] ;  /* 0x0000200001047983 */ /* 0x000ea20000300800 */
        /* <DEDUP_REMOVED lines=8> */
[----:B---3--:R1:W2:Y:S02]  /*15da0*/  @P0 LDG.E R7, desc[UR40][R2.64] ;  /* 0x0000002802070981 */ /* 0x0082a4000c1e1900 */
[----:B-1----:R-:W1:Y:S01]  /*15db0*/  LDC.64 R2, c[0x0][0x418] ;  /* 0x00010600ff027b82 */ /* 0x002e620000000a00 */
[----:B----4-:R-:W-:Y:S01]  /*15dc0*/  VIADD R0, R0, 0xffffffff ;  /* 0xffffffff00007836 */ /* 0x010fe20000000000 */
[----:B--2---:R-:W-:Y:S01]  /*15dd0*/  SHF.R.S32.HI R8, RZ, 0x1f, R7 ;  /* 0x0000001fff087819 */ /* 0x004fe20000011407 */
[----:B------:R2:W-:Y:S04]  /*15de0*/  @P0 STL [R1+0x8], R7 ;  /* 0x0000080701000387 */ /* 0x0005e80000100800 */
[----:B------:R2:W-:Y:S01]  /*15df0*/  STL [R1+0x20], R8 ;  /* 0x0000200801007387 */ /* 0x0005e20000100800 */
[----:B-1----:R-:W-:Y:S01]  /*15e00*/  LOP3.LUT P0, RZ, R2, UR4, RZ, 0xfc, !PT ;  /* 0x0000000402ff7c12 */ /* 0x002fe2000f80fcff */
[----:B------:R-:W-:-:S03]  /*15e10*/  UMOV UR4, 0xffffffff ;  /* 0xffffffff00047882 */ /* 0x000fc60000000000 */
[----:B------:R-:W-:-:S04]  /*15e20*/  LOP3.LUT P0, RZ, R3, UR5, RZ, 0xfc, P0 ;  /* 0x0000000503ff7c12 */ /* 0x000fc8000800fcff */
[----:B------:R-:W-:Y:S01]  /*15e30*/  SEL R17, R7, RZ, !P0 ;  /* 0x000000ff07117207 */ /* 0x000fe20004000000 */
[----:B--2---:R-:W-:Y:S08]  /*15e40*/  BRA.DIV UR4, `(.L_x_814) ;  /* 0x0000005e04707947 */ /* 0x004ff0000b800000 */
[----:B------:R-:W1:Y:S02]  /*15e50*/  S2R R4, SR_TID.X ;  /* 0x0000000000047919 */ /* 0x000e640000002100 */
[----:B-1----:R-:W-:-:S04]  /*15e60*/  SHF.R.U32.HI R4, RZ, 0x5, R4 ;  /* 0x00000005ff047819 */ /* 0x002fc80000011604 */
[----:B------:R-:W-:-:S05]  /*15e70*/  LOP3.LUT R4, R4, 0x3, RZ, 0xc0, !PT ;  /* 0x0000000304047812 */ /* 0x000fca00078ec0ff */
[----:B0-----:R0:W1:Y:S02]  /*15e80*/  SHFL.IDX PT, R14, R4, RZ, 0x1f ;  /* 0x00001fff040e7589 */ /* 0x00106400000e0000 */
.L_x_983:
[----:B0-----:R-:W2:Y:S01]  /*15e90*/  LDL.LU R4, [R1+0x1c] ;  /* 0x00001c0001047983 */ /* 0x001ea20000300800 */
[----:B------:R-:W-:Y:S02]  /*15ea0*/  PLOP3.LUT P1, PT, PT, PT, PT, 0x8, 0x0 ;  /* 0x000000000000781c */ /* 0x000fe40003f2e170 */
[----:B-1----:R-:W-:Y:S01]  /*15eb0*/  ISETP.NE.AND P0, PT, R14, RZ, PT ;  /* 0x000000ff0e00720c */ /* 0x002fe20003f05270 */
[----:B------:R0:W-:Y:S01]  /*15ec0*/  STL [R1+0x30], R0 ;  /* 0x0000300001007387 */ /* 0x0001e20000100800 */
[----:B--2---:R-:W-:-:S09]  /*15ed0*/  LOP3.LUT R4, R4, 0xfffffffe, RZ, 0xc0, !PT ;  /* 0xfffffffe04047812 */ /* 0x004fd200078ec0ff */
[----:B------:R-:W-:-:S05]  /*15ee0*/  @P1 LOP3.LUT R4, R4, 0x1, RZ, 0xfc, !PT ;  /* 0x0000000104041812 */ /* 0x000fca00078efcff */
[----:B------:R0:W-:Y:S01]  /*15ef0*/  STL [R1+0x1c], R4 ;  /* 0x00001c0401007387 */ /* 0x0001e20000100800 */
[----:B------:R-:W-:Y:S05]  /*15f00*/  @P0 BRA `(.L_x_815) ;  /* 0x00000004000c0947 */ /* 0x000fea0003800000 */
[----:B------:R-:W-:-:S03]  /*15f10*/  UMOV UR4, 0xffffffff ;  /* 0xffffffff00047882 */ /* 0x000fc60000000000 */
[----:B------:R-:W-:Y:S05]  /*15f20*/  BRA.DIV UR4, `(.L_x_816) ;  /* 0x0000005e046c7947 */ /* 0x000fea000b800000 */
[----:B------:R-:W-:-:S13]  /*15f30*/  ELECT P6, URZ, PT ;  /* 0x00000000003f782f */ /* 0x000fda00038c0000 */
.L_x_986:
[----:B------:R-:W-:Y:S05]  /*15f40*/  @!P6 BRA `(.L_x_815) ;  /* 0x0000000000fce947 */ /* 0x000fea0003800000 */
[----:B------:R-:W-:-:S04]  /*15f50*/  ISETP.NE.U32.AND P0, PT, R2, RZ, PT ;  /* 0x000000ff0200720c */ /* 0x000fc80003f05070 */
[----:B------:R-:W-:-:S13]  /*15f60*/  ISETP.NE.AND.EX P0, PT, R3, RZ, PT, P0 ;  /* 0x000000ff0300720c */ /* 0x000fda0003f05300 */
[----:B------:R-:W-:Y:S05]  /*15f70*/  @!P0 BRA `(.L_x_817) ;  /* 0x0000000000508947 */ /* 0x000fea0003800000 */
[----:B------:R-:W1:Y:S01]  /*15f80*/  LDC R6, c[0x0][0x43c] ;  /* 0x00010f00ff067b82 */ /* 0x000e620000000800 */
[----:B------:R-:W-:Y:S01]  /*15f90*/  IMAD.MOV.U32 R9, RZ, RZ, R0 ;  /* 0x000000ffff097224 */ /* 0x000fe200078e0000 */
[----:B------:R-:W-:-:S03]  /*15fa0*/  ULDC.64 UR4, c[0x0][0x428] ;  /* 0x00010a0000047ab9 */ /* 0x000fc60000000a00 */
[----:B0-----:R-:W-:Y:S01]  /*15fb0*/  IMAD.MOV.U32 R0, RZ, RZ, R9 ;  /* 0x000000ffff007224 */ /* 0x001fe200078e0009 */
[----:B-1----:R-:W-:-:S13]  /*15fc0*/  ISETP.NE.AND P0, PT, R6, 0x1, PT ;  /* 0x000000010600780c */ /* 0x002fda0003f05270 */
[----:B------:R-:W0:Y:S02]  /*15fd0*/  @P0 LDC.64 R4, c[0x0][0x440] ;  /* 0x00011000ff040b82 */ /* 0x000e240000000a00 */
[----:B0-----:R-:W-:-:S05]  /*15fe0*/  @P0 IMAD.HI.U32 R4, R9, R4, RZ ;  /* 0x0000000409040227 */ /* 0x001fca00078e00ff */
        /* <DEDUP_REMOVED lines=13> */
.L_x_817:
[----:B-1----:R-:W2:Y:S01]  /*160c0*/  LDL R2, [R1+0x14] ;  /* 0x0000140001027983 */ /* 0x002ea20000100800 */
[----:B0-----:R-:W-:Y:S01]  /*160d0*/  IMAD R0, R19, 0x8, R18 ;  /* 0x0000000813007824 */ /* 0x001fe200078e0212 */
[----:B--2---:R-:W-:-:S04]  /*160e0*/  SHF.L.U32 R2, R2, 0x1f, RZ ;  /* 0x0000001f02027819 */ /* 0x004fc800000006ff */
[----:B------:R-:W0:Y:S02]  /*160f0*/  SYNCS.PHASECHK.TRANS64.TRYWAIT P0, [R0+URZ+0x22840], R2 ;  /* 0x02284002000075a7 */ /* 0x000e24000800017f */
[----:B0-----:R-:W-:Y:S05]  /*16100*/  @!P0 BRA `(.L_x_818) ;  /* 0x0000005c00148947 */ /* 0x001fea0003800000 */
.L_x_987:
[----:B------:R-:W1:Y:S02]  /*16110*/  S2R R3, SR_TID.X ;  /* 0x0000000000037919 */ /* 0x000e640000002100 */
[----:B-1----:R-:W-:-:S04]  /*16120*/  LOP3.LUT R3, R3, 0x7f, RZ, 0xc0, !PT ;  /* 0x0000007f03037812 */ /* 0x002fc800078ec0ff */
[----:B------:R-:W-:-:S13]  /*16130*/  ISETP.NE.AND P0, PT, R3, RZ, PT ;  /* 0x000000ff0300720c */ /* 0x000fda0003f05270 */
        /* <DEDUP_REMOVED lines=8> */
.L_x_819:
[----:B------:R-:W2:Y:S04]  /*161c0*/  LDL R4, [R1+0x30] ;  /* 0x0000300001047983 */ /* 0x000ea80000100800 */
[----:B------:R-:W3:Y:S04]  /*161d0*/  LDL R3, [R1+0x24] ;  /* 0x0000240001037983 */ /* 0x000ee80000100800 */
[----:B0-----:R-:W4:Y:S01]  /*161e0*/  LDL.LU R2, [R1+0x1c] ;  /* 0x00001c0001027983 */ /* 0x001f220000300800 */
[----:B------:R-:W-:Y:S01]  /*161f0*/  R2UR UR9, R0 ;  /* 0x00000000000972ca */ /* 0x000fe200000e0000 */
[----:B------:R-:W-:Y:S01]  /*16200*/  IMAD R0, R19, 0x3000, R18 ;  /* 0x0000300013007824 */ /* 0x000fe200078e0212 */
[----:B------:R-:W-:Y:S01]  /*16210*/  PLOP3.LUT P0, PT, PT, PT, PT, 0x80, 0x0 ;  /* 0x000000000000781c */ /* 0x000fe20003f0f070 */
[----:B------:R-:W-:Y:S01]  /*16220*/  UIADD3 UR6, UP0, UR38, 0x370, URZ ;  /* 0x0000037026067890 */ /* 0x000fe2000ff1e03f */
[----:B------:R-:W-:Y:S01]  /*16230*/  R2UR UR12, R16 ;  /* 0x00000000100c72ca */ /* 0x000fe200000e0000 */
[----:B------:R-:W-:Y:S01]  /*16240*/  UMOV UR5, 0x14f00000 ;  /* 0x14f0000000057882 */ /* 0x000fe20000000000 */
[----:B------:R-:W-:Y:S01]  /*16250*/  R2UR UR8, R0 ;  /* 0x00000000000872ca */ /* 0x000fe200000e0000 */
[----:B------:R-:W-:Y:S01]  /*16260*/  UIADD3.X UR7, URZ, UR39, URZ, UP0, !UPT ;  /* 0x000000273f077290 */ /* 0x000fe200087fe43f */
[----:B-----5:R-:W-:Y:S01]  /*16270*/  R2UR UR13, R17 ;  /* 0x00000000110d72ca */ /* 0x020fe200000e0000 */
[----:B------:R-:W-:-:S04]  /*16280*/  UMOV UR10, URZ ;  /* 0x0000003f000a7c82 */ /* 0x000fc80008000000 */
[----:B------:R-:W-:-:S06]  /*16290*/  UIADD3 UR9, UR9, 0x22830, URZ ;  /* 0x0002283009097890 */ /* 0x000fcc000fffe03f */
[----:B------:R-:W-:Y:S01]  /*162a0*/  UIADD3 UR8, UR8, 0x1c400, URZ ;  /* 0x0001c40008087890 */ /* 0x000fe2000fffe03f */
[----:B--2---:R-:W-:Y:S02]  /*162b0*/  R2UR UR11, R4 ;  /* 0x00000000040b72ca */ /* 0x004fe400000e0000 */
[----:B---3--:R-:W-:Y:S02]  /*162c0*/  R2UR UR4, R3 ;  /* 0x00000000030472ca */ /* 0x008fe400000e0000 */
[----:B----4-:R-:W-:-:S04]  /*162d0*/  LOP3.LUT R2, R2, 0xfffffffe, RZ, 0xc0, !PT ;  /* 0xfffffffe02027812 */ /* 0x010fc800078ec0ff */
[----:B------:R-:W-:-:S07]  /*162e0*/  @P0 LOP3.LUT R2, R2, 0x1, RZ, 0xfc, !PT ;  /* 0x0000000102020812 */ /* 0x000fce00078efcff */
[----:B------:R-:W-:Y:S01]  /*162f0*/  UIMAD UR11, UR11, 0x60, UR4 ;  /* 0x000000600b0b78a4 */ /* 0x000fe2000f8e0204 */
[----:B------:R1:W-:Y:S02]  /*16300*/  STL [R1+0x1c], R2 ;  /* 0x00001c0201007387 */ /* 0x0003e40000100800 */
[----:B------:R-:W-:-:S06]  /*16310*/  UMOV UR4, 0x0 ;  /* 0x0000000000047882 */ /* 0x000fcc0000000000 */
[----:B------:R1:W-:Y:S01]  /*16320*/  UTMALDG.4D [UR8], [UR6], desc[UR4] ;  /* 0x00000408060075b4 */ /* 0x0003e20008019000 */
[----:B------:R-:W-:Y:S02]  /*16330*/  NOP ;  /* 0x0000000000007918 */ /* 0x000fe40000000000 */
.L_x_815:
[----:B------:R-:W2:Y:S04]  /*16340*/  LDL.LU R3, [R1+0x48] ;  /* 0x0000480001037983 */ /* 0x000ea80000300800 */
[----:B------:R-:W3:Y:S04]  /*16350*/  LDL.LU R5, [R1+0x2c] ;  /* 0x00002c0001057983 */ /* 0x000ee80000300800 */
[----:B0-----:R-:W4:Y:S01]  /*16360*/  LDL.LU R4, [R1+0x50] ;  /* 0x0000500001047983 */ /* 0x001f220000300800 */
[----:B------:R-:W-:Y:S05]  /*16370*/  WARPSYNC.ALL ;  /* 0x0000000000007948 */ /* 0x000fea0003800000 */
[----:B-1----:R-:W-:Y:S01]  /*16380*/  ULDC.64 UR6, c[0x0][0xa00] ;  /* 0x0002800000067ab9 */ /* 0x002fe20000000a00 */
        /* <DEDUP_REMOVED lines=19> */
[----:B0-----:R-:W-:Y:S01]  /*164c0*/  MOV R2, 0x0 ;  /* 0x0000000000027802 */ /* 0x001fe20000000f00 */
        /* <DEDUP_REMOVED lines=15> */
.L_x_821:
[----:B------:R-:W-:Y:S05]  /*165c0*/  BSYNC B6 ;  /* 0x0000000000067941 */ /* 0x000fea0003800000 */
.L_x_820:
[----:B0-----:R-:W2:Y:S01]  /*165d0*/  LDL.LU R0, [R1+0x60] ;  /* 0x0000600001007983 */ /* 0x001ea20000300800 */
[----:B------:R-:W-:Y:S01]  /*165e0*/  ULDC.64 UR4, c[0x0][0x2d8] ;  /* 0x0000b60000047ab9 */ /* 0x000fe20000000a00 */
[----:B------:R-:W0:Y:S01]  /*165f0*/  LDC R8, c[0x0][0x448] ;  /* 0x00011200ff087b82 */ /* 0x000e220000000800 */
[----:B------:R-:W-:Y:S01]  /*16600*/  ULDC UR6, c[0x0][0x2b8] ;  /* 0x0000ae0000067ab9 */ /* 0x000fe20000000800 */
[----:B------:R-:W3:Y:S04]  /*16610*/  LDL.LU R5, [R1+0x50] ;  /* 0x0000500001057983 */ /* 0x000ee80000300800 */
[----:B------:R-:W3:Y:S04]  /*16620*/  LDL.LU.64 R2, [R1+0x48] ;  /* 0x0000480001027983 */ /* 0x000ee80000300a00 */
[----:B------:R-:W4:Y:S01]  /*16630*/  LDL.LU R4, [R1+0x2c] ;  /* 0x00002c0001047983 */ /* 0x000f220000300800 */
[----:B0-----:R-:W-:-:S13]  /*16640*/  ISETP.NE.AND P0, PT, R8, 0x1, PT ;  /* 0x000000010800780c */ /* 0x001fda0003f05270 */
[----:B------:R-:W0:Y:S01]  /*16650*/  @P0 LDC R7, c[0x0][0x450] ;  /* 0x00011400ff070b82 */ /* 0x000e220000000800 */
[----:B---3--:R-:W-:Y:S02]  /*16660*/  IMAD.MOV.U32 R3, RZ, RZ, R5 ;  /* 0x000000ffff037224 */ /* 0x008fe400078e0005 */
[----:B------:R-:W3:Y:S01]  /*16670*/  LDL.LU R5, [R1+0x4] ;  /* 0x0000040001057983 */ /* 0x000ee20000300800 */
[----:B------:R-:W-:-:S03]  /*16680*/  IMAD.WIDE.U32 R2, R16, UR4, R2 ;  /* 0x0000000410027c25 */ /* 0x000fc6000f8e0002 */
[----:B------:R1:W5:Y:S01]  /*16690*/  LDL R9, [R1+0x34] ;  /* 0x0000340001097983 */ /* 0x0003620000100800 */
[----:B------:R-:W-:Y:S01]  /*166a0*/  IMAD R3, R16, UR5, R3 ;  /* 0x0000000510037c24 */ /* 0x000fe2000f8e0203 */
[----:B------:R-:W-:Y:S02]  /*166b0*/  ULDC.64 UR4, c[0x0][0x2e0] ;  /* 0x0000b80000047ab9 */ /* 0x000fe40000000a00 */
[----:B--2---:R-:W-:Y:S02]  /*166c0*/  IMAD R0, R0, UR4, RZ ;  /* 0x0000000400007c24 */ /* 0x004fe4000f8e02ff */
[----:B----4-:R-:W-:-:S04]  /*166d0*/  IMAD.WIDE.U32 R2, R4, UR4, R2 ;  /* 0x0000000404027c25 */ /* 0x010fc8000f8e0002 */
[----:B------:R-:W-:Y:S01]  /*166e0*/  IMAD R0, R4, UR5, R0 ;  /* 0x0000000504007c24 */ /* 0x000fe2000f8e0200 */
[----:B------:R-:W2:Y:S01]  /*166f0*/  S2R R10, SR_TID.X ;  /* 0x00000000000a7919 */ /* 0x000ea20000002100 */
[----:B------:R-:W-:Y:S02]  /*16700*/  ULDC.64 UR4, c[0x0][0x2d0] ;  /* 0x0000b40000047ab9 */ /* 0x000fe40000000a00 */
[----:B------:R-:W-:Y:S01]  /*16710*/  IMAD.IADD R3, R3, 0x1, R0 ;  /* 0x0000000103037824 */ /* 0x000fe200078e0200 */
[----:B------:R-:W4:Y:S02]  /*16720*/  S2R R4, SR_TID.X ;  /* 0x0000000000047919 */ /* 0x000f240000002100 */
[----:B----4-:R-:W-:-:S04]  /*16730*/  LOP3.LUT R4, R4, 0x7f, RZ, 0xc0, !PT ;  /* 0x0000007f04047812 */ /* 0x010fc800078ec0ff */
[----:B------:R-:W-:Y:S02]  /*16740*/  SHF.R.U32.HI R6, RZ, 0x3, R4 ;  /* 0x00000003ff067819 */ /* 0x000fe40000011604 */
[----:B------:R-:W4:Y:S02]  /*16750*/  S2R R4, SR_TID.X ;  /* 0x0000000000047919 */ /* 0x000f240000002100 */
[----:B----4-:R-:W-:-:S05]  /*16760*/  IMAD.SHL.U32 R4, R4, 0x10, RZ ;  /* 0x0000001004047824 */ /* 0x010fca00078e00ff */
[----:B------:R-:W-:Y:S02]  /*16770*/  LOP3.LUT R4, R6, 0x70, R4, 0xf8, !PT ;  /* 0x0000007006047812 */ /* 0x000fe400078ef804 */
[----:B------:R-:W4:Y:S01]  /*16780*/  @P0 LDC R6, c[0x0][0x44c] ;  /* 0x00011300ff060b82 */ /* 0x000f220000000800 */
[----:B--2---:R-:W-:-:S05]  /*16790*/  IMAD.SHL.U32 R10, R10, 0x8, RZ ;  /* 0x000000080a0a7824 */ /* 0x004fca00078e00ff */
[----:B------:R-:W-:Y:S01]  /*167a0*/  LOP3.LUT R10, R10, 0x38, RZ, 0xc0, !PT ;  /* 0x000000380a0a7812 */ /* 0x000fe200078ec0ff */
[----:B---3--:R-:W-:-:S05]  /*167b0*/  IMAD.SHL.U32 R5, R5, 0x80, RZ ;  /* 0x0000008005057824 */ /* 0x008fca00078e00ff */
[----:B------:R-:W-:-:S05]  /*167c0*/  LOP3.LUT R4, R4, R5, RZ, 0xfc, !PT ;  /* 0x0000000504047212 */ /* 0x000fca00078efcff */
[----:B----4-:R-:W-:-:S04]  /*167d0*/  @P0 IMAD.HI.U32 R6, R4, R6, RZ ;  /* 0x0000000604060227 */ /* 0x010fc800078e00ff */
[----:B------:R-:W-:Y:S01]  /*167e0*/  IMAD.MOV.U32 R0, RZ, RZ, R4 ;  /* 0x000000ffff007224 */ /* 0x000fe200078e0004 */
[----:B0-----:R-:W-:-:S05]  /*167f0*/  @P0 SHF.R.U32.HI R0, RZ, R7, R6 ;  /* 0x00000007ff000219 */ /* 0x001fca0000011606 */
        /* <DEDUP_REMOVED lines=18> */
[----:B-1----:R-:W-:Y:S09]  /*16920*/  BRA.DIV UR4, `(.L_x_822) ;  /* 0x0000005604207947 */ /* 0x002ff2000b800000 */
[----:B------:R-:W2:Y:S01]  /*16930*/  LDL.LU R6, [R1+0x58] ;  /* 0x0000580001067983 */ /* 0x000ea20000300800 */
[----:B------:R-:W0:Y:S02]  /*16940*/  S2R R7, SR_TID.X ;  /* 0x0000000000077919 */ /* 0x000e240000002100 */
[----:B0-----:R-:W-:-:S04]  /*16950*/  LOP3.LUT R7, R7, 0x7f, RZ, 0xc0, !PT ;  /* 0x0000007f07077812 */ /* 0x001fc800078ec0ff */
[----:B------:R-:W-:Y:S02]  /*16960*/  SHF.R.U32.HI R11, RZ, 0x3, R7 ;  /* 0x00000003ff0b7819 */ /* 0x000fe40000011607 */
[----:B------:R-:W0:Y:S03]  /*16970*/  SHFL.IDX PT, R7, R4, RZ, 0x181f ;  /* 0x00181fff04077589 */ /* 0x000e2600000e0000 */
[----:B------:R-:W-:-:S04]  /*16980*/  IMAD.IADD R0, R11, 0x1, R5 ;  /* 0x000000010b007824 */ /* 0x000fc800078e0205 */
[----:B------:R-:W-:Y:S02]  /*16990*/  VIADD R5, R0, 0x10 ;  /* 0x0000001000057836 */ /* 0x000fe40000000000 */
        /* <DEDUP_REMOVED lines=62> */
[----:B------:R0:W1:Y:S04]  /*16d80*/  SHFL.IDX PT, R5, R3, 0x7, 0x181f ;  /* 0x00f81f0003057f89 */ /* 0x00006800000e0000 */
[----:B------:R0:W-:Y:S04]  /*16d90*/  @!P1 LDGSTS.E.BYPASS.LTC128B.128 [R9+0x1b400], desc[UR40][R6.64], !P0 ;  /* 0x1b40000006099fae */ /* 0x0001e8000c101d68 */
[----:B------:R0:W2:Y:S02]  /*16da0*/  SHFL.IDX PT, R3, R4, 0x7, 0x181f ;  /* 0x00f81f0004037f89 */ /* 0x0000a400000e0000 */
.L_x_1004:
[----:B------:R-:W-:-:S05]  /*16db0*/  VIADD R0, R0, 0x70 ;  /* 0x0000007000007836 */ /* 0x000fca0000000000 */
[----:B------:R-:W-:-:S13]  /*16dc0*/  ISETP.GE.AND P1, PT, R0, R2, PT ;  /* 0x000000020000720c */ /* 0x000fda0003f26270 */
[----:B--2---:R-:W-:-:S05]  /*16dd0*/  @!P1 LEA R2, P2, R10, R3, 0x1 ;  /* 0x000000030a029211 */ /* 0x004fca00078408ff */
[----:B01----:R-:W-:-:S05]  /*16de0*/  @!P1 IMAD.X R3, RZ, RZ, R5, P2 ;  /* 0x000000ffff039224 */ /* 0x003fca00010e0605 */
[----:B------:R-:W-:Y:S01]  /*16df0*/  @!PT LDS RZ, [RZ] ;  /* 0x00000000fffff984 */ /* 0x000fe20000000800 */
[----:B------:R-:W-:Y:S01]  /*16e00*/  @!PT LDS RZ, [RZ] ;  /* 0x00000000fffff984 */ /* 0x000fe20000000800 */
[----:B------:R-:W-:Y:S01]  /*16e10*/  @!PT LDS RZ, [RZ] ;  /* 0x00000000fffff984 */ /* 0x000fe20000000800 */
[----:B------:R0:W-:Y:S01]  /*16e20*/  @!P1 LDGSTS.E.BYPASS.LTC128B.128 [R9+0x1bc00], desc[UR40][R2.64], !P0 ;  /* 0x1bc0000002099fae */ /* 0x0001e2000c101d68 */
[----:B------:R-:W-:Y:S01]  /*16e30*/  PLOP3.LUT P0, PT, PT, PT, PT, 0x80, 0x0 ;  /* 0x000000000000781c */ /* 0x000fe20003f0f070 */
[----:B------:R-:W-:-:S12]  /*16e40*/  NOP ;  /* 0x0000000000007918 */ /* 0x000fd80000000000 */
.L_x_823:
        /* <DEDUP_REMOVED lines=18> */
.L_x_1005:
[----:B------:R-:W-:Y:S05]  /*16f70*/  BSYNC B0 ;  /* 0x0000000000007941 */ /* 0x000fea0003800000 */
.L_x_824:
[----:B------:R-:W2:Y:S01]  /*16f80*/  LDL R2, [R1+0x1c] ;  /* 0x00001c0001027983 */ /* 0x000ea20000100800 */
[----:B------:R-:W-:Y:S01]  /*16f90*/  BSSY B0, `(.L_x_826) ;  /* 0x000005a000007945 */ /* 0x000fe20003800000 */
[----:B--2---:R-:W-:-:S13]  /*16fa0*/  LOP3.LUT P0, RZ, R2, 0x1, RZ, 0xc0, !PT ;  /* 0x0000000102ff7812 */ /* 0x004fda000780c0ff */
        /* <DEDUP_REMOVED lines=10> */
.L_x_1006:
[----:B------:R-:W-:Y:S05]  /*17050*/  BSYNC B1 ;  /* 0x0000000000017941 */ /* 0x000fea0003800000 */
.L_x_828:
        /* <DEDUP_REMOVED lines=9> */
.L_x_831:
[----:B------:R-:W-:Y:S05]  /*170f0*/  BSYNC B1 ;  /* 0x0000000000017941 */ /* 0x000fea0003800000 */
.L_x_830:
        /* <DEDUP_REMOVED lines=12> */
.L_x_832:
        /* <DEDUP_REMOVED lines=15> */
.L_x_833:
        /* <DEDUP_REMOVED lines=15> */
.L_x_834:
        /* <DEDUP_REMOVED lines=15> */
.L_x_835:
        /* <DEDUP_REMOVED lines=10> */
.L_x_827:
[----:B------:R-:W-:Y:S05]  /*17530*/  BSYNC B0 ;  /* 0x0000000000007941 */ /* 0x000fea0003800000 */
.L_x_826:
        /* <DEDUP_REMOVED lines=9> */
[----:B------:R-:W-:Y:S01]  /*175d0*/  BSSY B2, `(.L_x_838) ;  /* 0x00000a9000027945 */ /* 0x000fe20003800000 */
[----:B--2---:R-:W-:-:S04]  /*175e0*/  VIADD R2, R7, 0x1 ;  /* 0x0000000107027836 */ /* 0x004fc80000000000 */
[----:B---3--:R-:W-:-:S05]  /*175f0*/  IMAD R2, R2, R6, RZ ;  /* 0x0000000602027224 */ /* 0x008fca00078e02ff */
[----:B----4-:R-:W-:Y:S02]  /*17600*/  VIMNMX R4, R4, R2, PT ;  /* 0x0000000204047248 */ /* 0x010fe40003fe0100 */
[----:B------:R-:W-:-:S03]  /*17610*/  LOP3.LUT R2, RZ, R5, RZ, 0x33, !PT ;  /* 0x00000005ff027212 */ /* 0x000fc600078e33ff */
        /* <DEDUP_REMOVED lines=13> */
[----:B--2---:R-:W-:Y:S02]  /*176f0*/  LOP3.LUT P2, RZ, R5, 0x1, RZ, 0xc0, !PT ;  /* 0x0000000105ff7812 */ /* 0x004fe4000784c0ff */
        /* <DEDUP_REMOVED lines=26> */
.L_x_842:
[----:B------:R-:W-:Y:S01]  /*178a0*/  IMAD R2, R19, 0x8, R18 ;  /* 0x0000000813027824 */ /* 0x000fe200078e0212 */
[----:B-1----:R-:W-:Y:S01]  /*178b0*/  SHF.L.U32 R6, R9, 0x1f, RZ ;  /* 0x0000001f09067819 */ /* 0x002fe200000006ff */
[----:B------:R-:W1:Y:S01]  /*178c0*/  S2R R3, SR_TID.X ;  /* 0x0000000000037919 */ /* 0x000e620000002100 */
[----:B------:R-:W-:Y:S02]  /*178d0*/  BSSY B3, `(.L_x_843) ;  /* 0x0000005000037945 */ /* 0x000fe40003800000 */
[----:B------:R-:W2:Y:S01]  /*178e0*/  SYNCS.PHASECHK.TRANS64.TRYWAIT P0, [R2+URZ+0x22840], R6 ;  /* 0x02284006020075a7 */ /* 0x000ea2000800017f */
[----:B-1----:R-:W-:-:S04]  /*178f0*/  LOP3.LUT R3, R3, 0x7f, RZ, 0xc0, !PT ;  /* 0x0000007f03037812 */ /* 0x002fc800078ec0ff */
[----:B------:R-:W-:Y:S01]  /*17900*/  ISETP.NE.AND P1, PT, R3, RZ, PT ;  /* 0x000000ff0300720c */ /* 0x000fe20003f25270 */
[----:B--2---:R-:W-:-:S12]  /*17910*/  @!P0 BRA `(.L_x_844) ;  /* 0x0000004c00e88947 */ /* 0x004fd80003800000 */
.L_x_1007:
[----:B------:R-:W-:Y:S05]  /*17920*/  BSYNC B3 ;  /* 0x0000000000037941 */ /* 0x000fea0003800000 */
.L_x_843:
        /* <DEDUP_REMOVED lines=9> */
.L_x_846:
[----:B------:R-:W-:Y:S05]  /*179c0*/  BSYNC B3 ;  /* 0x0000000000037941 */ /* 0x000fea0003800000 */
.L_x_845:
        /* <DEDUP_REMOVED lines=12> */
.L_x_847:
        /* <DEDUP_REMOVED lines=13> */
.L_x_1008:
[----:B------:R-:W-:Y:S05]  /*17b60*/  BSYNC B3 ;  /* 0x0000000000037941 */ /* 0x000fea0003800000 */
.L_x_848:
        /* <DEDUP_REMOVED lines=11> */
.L_x_851:
[----:B------:R-:W-:Y:S05]  /*17c20*/  BSYNC B3 ;  /* 0x0000000000037941 */ /* 0x000fea0003800000 */
.L_x_850:
        /* <DEDUP_REMOVED lines=9> */
.L_x_852:
        /* <DEDUP_REMOVED lines=15> */
.L_x_853:
        /* <DEDUP_REMOVED lines=15> */
.L_x_854:
        /* <DEDUP_REMOVED lines=15> */
.L_x_855:
        /* <DEDUP_REMOVED lines=10> */
.L_x_841:
[----:B------:R-:W-:Y:S05]  /*18030*/  BSYNC B1 ;  /* 0x0000000000017941 */ /* 0x000fea0003800000 */
.L_x_840:
[----:B------:R-:W2:Y:S02]  /*18040*/  LDL.LU R5, [R1+0x40] ;  /* 0x0000400001057983 */ /* 0x000ea40000300800 */
[----:B--2---:R-:W-:-:S07]  /*18050*/  VIADD R0, R5, 0xfffffffd ;  /* 0xfffffffd05007836 */ /* 0x004fce0000000000 */
.L_x_839:
[----:B------:R-:W-:Y:S05]  /*18060*/  BSYNC B2 ;  /* 0x0000000000027941 */ /* 0x000fea0003800000 */
.L_x_838:
[----:B------:R-:W-:Y:S01]  /*18070*/  VIADD R8, R8, 0xfffffffe ;  /* 0xfffffffe08087836 */ /* 0x000fe20000000000 */
[----:B------:R-:W-:-:S04]  /*18080*/  LOP3.LUT R4, RZ, R4, RZ, 0x33, !PT ;  /* 0x00000004ff047212 */ /* 0x000fc800078e33ff */
[----:B------:R-:W-:-:S13]  /*18090*/  ISETP.NE.AND P0, PT, R8, R4, PT ;  /* 0x000000040800720c */ /* 0x000fda0003f05270 */
[----:B------:R-:W-:Y:S05]  /*180a0*/  @!P0 BRA `(.L_x_837) ;  /* 0x0000001000f88947 */ /* 0x000fea0003800000 */
.L_x_888:
        /* <DEDUP_REMOVED lines=8> */
[----:B--2---:R-:W-:Y:S02]  /*18130*/  LOP3.LUT P1, RZ, R3, 0x1, RZ, 0xc0, !PT ;  /* 0x0000000103ff7812 */ /* 0x004fe4000782c0ff */
[----:B---3--:R-:W-:-:S11]  /*18140*/  LOP3.LUT R6, R2, R6, RZ, 0x3c, !PT ;  /* 0x0000000602067212 */ /* 0x008fd600078e3cff */
[----:B------:R-:W-:Y:S05]  /*18150*/  @!P1 BRA `(.L_x_857) ;  /* 0x0000000800449947 */ /* 0x000fea0003800000 */
        /* <DEDUP_REMOVED lines=24> */
.L_x_858:
[----:B------:R-:W-:Y:S01]  /*182e0*/  IMAD R3, R7, 0x8, R18 ;  /* 0x0000000807037824 */ /* 0x000fe200078e0212 */
[----:B------:R-:W-:Y:S01]  /*182f0*/  SHF.L.U32 R2, R6, 0x1f, RZ ;  /* 0x0000001f06027819 */ /* 0x000fe200000006ff */
[----:B-1----:R-:W1:Y:S01]  /*18300*/  S2R R4, SR_TID.X ;  /* 0x0000000000047919 */ /* 0x002e620000002100 */
[----:B------:R-:W-:Y:S02]  /*18310*/  BSSY B2, `(.L_x_859) ;  /* 0x0000005000027945 */ /* 0x000fe40003800000 */
[----:B------:R-:W2:Y:S01]  /*18320*/  SYNCS.PHASECHK.TRANS64.TRYWAIT P0, [R3+URZ+0x22840], R2 ;  /* 0x02284002030075a7 */ /* 0x000ea2000800017f */
[----:B-1----:R-:W-:-:S04]  /*18330*/  LOP3.LUT R4, R4, 0x7f, RZ, 0xc0, !PT ;  /* 0x0000007f04047812 */ /* 0x002fc800078ec0ff */
[----:B------:R-:W-:Y:S01]  /*18340*/  ISETP.NE.AND P1, PT, R4, RZ, PT ;  /* 0x000000ff0400720c */ /* 0x000fe20003f25270 */
[----:B--2---:R-:W-:-:S12]  /*18350*/  @!P0 BRA `(.L_x_860) ;  /* 0x0000004400808947 */ /* 0x004fd80003800000 */
.L_x_1009:
[----:B------:R-:W-:Y:S05]  /*18360*/  BSYNC B2 ;  /* 0x0000000000027941 */ /* 0x000fea0003800000 */
.L_x_859:
        /* <DEDUP_REMOVED lines=9> */
.L_x_862:
[----:B------:R-:W-:Y:S05]  /*18400*/  BSYNC B2 ;  /* 0x0000000000027941 */ /* 0x000fea0003800000 */
.L_x_861:
[----:B------:R-:W2:Y:S01]  /*18410*/  LDL R4, [R1+0x24] ;  /* 0x0000240001047983 */ /* 0x000ea20000100800 */
        /* <DEDUP_REMOVED lines=11> */
.L_x_863:
        /* <DEDUP_REMOVED lines=10> */
[----:B------:R-:W2:Y:S01]  /*18570*/  SYNCS.PHASECHK.TRANS64.TRYWAIT P0, [R3+URZ+0x22860], R2 ;  /* 0x02286002030075a7 */ /* 0x000ea2000800017f */
[----:B------:R-:W-:Y:S04]  /*18580*/  BSSY B2, `(.L_x_864) ;  /* 0x0000002000027945 */ /* 0x000fe80003800000 */
[----:B--2---:R-:W-:Y:S05]  /*18590*/  @!P0 BRA `(.L_x_865) ;  /* 0x0000004400048947 */ /* 0x004fea0003800000 */
.L_x_1010:
[----:B------:R-:W-:Y:S05]  /*185a0*/  BSYNC B2 ;  /* 0x0000000000027941 */ /* 0x000fea0003800000 */
.L_x_864:
[----:B------:R-:W-:Y:S01]  /*185b0*/  BSSY B2, `(.L_x_866) ;  /* 0x000000b000027945 */ /* 0x000fe20003800000 */
[----:B------:R-:W-:Y:S02]  /*185c0*/  IMAD.MOV.U32 R8, RZ, RZ, 0x0 ;  /* 0x00000000ff087424 */ /* 0x000fe400078e00ff */
[----:B0-----:R-:W-:Y:S01]  /*185d0*/  IMAD.MOV.U32 R9, RZ, RZ, 0x14f00000 ;  /* 0x14f00000ff097424 */ /* 0x001fe200078e00ff */
[----:B------:R-:W-:Y:S06]  /*185e0*/  @P1 BRA `(.L_x_867) ;  /* 0x00000000001c1947 */ /* 0x000fec0003800000 */
[----:B------:R-:W0:Y:S01]  /*185f0*/  S2R R5, SR_TID.X ;  /* 0x0000000000057919 */ /* 0x000e220000002100 */
[----:B-12---:R-:W-:-:S04]  /*18600*/  IMAD.MOV.U32 R2, RZ, RZ, 0xc000 ;  /* 0x0000c000ff027424 */ /* 0x006fc800078e00ff */
[----:B------:R3:W-:Y:S01]  /*18610*/  SYNCS.ARRIVE.TRANS64 RZ, [R3+URZ+0x22850], R2 ;  /* 0x0228500203ff79a7 */ /* 0x0007e2000800003f */
[----:B0-----:R-:W-:-:S04]  /*18620*/  LOP3.LUT R5, R5, 0x1f, RZ, 0xc0, !PT ;  /* 0x0000001f05057812 */ /* 0x001fc800078ec0ff */
[----:B------:R-:W-:-:S13]  /*18630*/  ISETP.NE.AND P0, PT, R5, RZ, PT ;  /* 0x000000ff0500720c */ /* 0x000fda0003f05270 */
[----:B---3--:R-:W-:Y:S05]  /*18640*/  @!P0 BRA `(.L_x_867) ;  /* 0x0000000000048947 */ /* 0x008fea0003800000 */
[----:B------:R-:W-:Y:S01]  /*18650*/  BPT.TRAP 0x1 ;  /* 0x000000040000795c */ /* 0x000fe20000300000 */
.L_x_867:
[----:B------:R-:W-:Y:S05]  /*18660*/  BSYNC B2 ;  /* 0x0000000000027941 */ /* 0x000fea0003800000 */
.L_x_866:
[----:B------:R-:W-:Y:S01]  /*18670*/  R2UR UR10, R10 ;  /* 0x000000000a0a72ca */ /* 0x000fe200000e0000 */
[----:B-12---:R-:W-:Y:S01]  /*18680*/  IMAD R2, R7, 0xc000, R18 ;  /* 0x0000c00007027824 */ /* 0x006fe200078e0212 */
[----:B------:R-:W-:Y:S01]  /*18690*/  R2UR UR6, R8 ;  /* 0x00000000080672ca */ /* 0x000fe200000e0000 */
[----:B------:R-:W-:Y:S01]  /*186a0*/  UIADD3 UR4, UP0, UR38, 0x470, URZ ;  /* 0x0000047026047890 */ /* 0x000fe2000ff1e03f */
[----:B------:R-:W-:Y:S01]  /*186b0*/  R2UR UR7, R9 ;  /* 0x00000000090772ca */ /* 0x000fe200000e0000 */
[----:B------:R-:W-:Y:S01]  /*186c0*/  VIADD R3, R3, 0x22850 ;  /* 0x0002285003037836 */ /* 0x000fe20000000000 */
[----:B------:R-:W-:Y:S01]  /*186d0*/  PLOP3.LUT P0, PT, PT, PT, PT, 0x80, 0x0 ;  /* 0x000000000000781c */ /* 0x000fe20003f0f070 */
[----:B------:R-:W-:Y:S01]  /*186e0*/  VIADD R5, R2, 0x400 ;  /* 0x0000040002057836 */ /* 0x000fe20000000000 */
[----:B------:R-:W-:-:S12]  /*186f0*/  UIADD3.X UR5, URZ, UR39, URZ, UP0, !UPT ;  /* 0x000000273f057290 */ /* 0x000fd800087fe43f */
.L_x_868:
        /* <DEDUP_REMOVED lines=15> */
.L_x_869:
        /* <DEDUP_REMOVED lines=15> */
.L_x_870:
        /* <DEDUP_REMOVED lines=15> */
.L_x_871:
        /* <DEDUP_REMOVED lines=10> */
.L_x_857:
[----:B------:R-:W-:Y:S05]  /*18a70*/  BSYNC B1 ;  /* 0x0000000000017941 */ /* 0x000fea0003800000 */
.L_x_856:
[----:B------:R-:W2:Y:S01]  /*18a80*/  LDL R5, [R1+0x1c] ;  /* 0x00001c0001057983 */ /* 0x000ea20000100800 */
[----:B------:R-:W-:Y:S01]  /*18a90*/  VIADD R7, R7, 0x1 ;  /* 0x0000000107077836 */ /* 0x000fe20000000000 */
[----:B------:R-:W-:Y:S04]  /*18aa0*/  BSSY B1, `(.L_x_872) ;  /* 0x000009a000017945 */ /* 0x000fe80003800000 */
[----:B------:R-:W-:-:S04]  /*18ab0*/  ISETP.NE.AND P0, PT, R7, 0x2, PT ;  /* 0x000000020700780c */ /* 0x000fc80003f05270 */
[----:B------:R-:W-:Y:S02]  /*18ac0*/  SEL R2, RZ, 0x1, P0 ;  /* 0x00000001ff027807 */ /* 0x000fe40000000000 */
[----:B------:R-:W-:Y:S02]  /*18ad0*/  SEL R19, R7, RZ, P0 ;  /* 0x000000ff07137207 */ /* 0x000fe40000000000 */
[----:B------:R-:W-:Y:S01]  /*18ae0*/  LOP3.LUT R8, R6, R2, RZ, 0x3c, !PT ;  /* 0x0000000206087212 */ /* 0x000fe200078e3cff */
[----:B------:R-:W-:-:S04]  /*18af0*/  VIADD R6, R0, 0xffffffff ;  /* 0xffffffff00067836 */ /* 0x000fc80000000000 */
[----:B------:R1:W-:Y:S01]  /*18b00*/  STL [R1+0x14], R8 ;  /* 0x0000140801007387 */ /* 0x0003e20000100800 */
[----:B--2---:R-:W-:-:S13]  /*18b10*/  LOP3.LUT P2, RZ, R5, 0x1, RZ, 0xc0, !PT ;  /* 0x0000000105ff7812 */ /* 0x004fda000784c0ff */
        /* <DEDUP_REMOVED lines=25> */
.L_x_874:
        /* <DEDUP_REMOVED lines=8> */
.L_x_1011:
[----:B------:R-:W-:Y:S05]  /*18d30*/  BSYNC B2 ;  /* 0x0000000000027941 */ /* 0x000fea0003800000 */
.L_x_875:
        /* <DEDUP_REMOVED lines=9> */
.L_x_878:
[----:B------:R-:W-:Y:S05]  /*18dd0*/  BSYNC B2 ;  /* 0x0000000000027941 */ /* 0x000fea0003800000 */
.L_x_877:
        /* <DEDUP_REMOVED lines=12> */
.L_x_879:
        /* <DEDUP_REMOVED lines=13> */
.L_x_1012:
[----:B------:R-:W-:Y:S05]  /*18f70*/  BSYNC B2 ;  /* 0x0000000000027941 */ /* 0x000fea0003800000 */
.L_x_880:
        /* <DEDUP_REMOVED lines=11> */
.L_x_883:
[----:B------:R-:W-:Y:S05]  /*19030*/  BSYNC B2 ;  /* 0x0000000000027941 */ /* 0x000fea0003800000 */
.L_x_882:
        /* <DEDUP_REMOVED lines=9> */
.L_x_884:
        /* <DEDUP_REMOVED lines=15> */
.L_x_885:
        /* <DEDUP_REMOVED lines=15> */
.L_x_886:
        /* <DEDUP_REMOVED lines=15> */
.L_x_887:
        /* <DEDUP_REMOVED lines=10> */
.L_x_873:
[----:B------:R-:W-:Y:S05]  /*19440*/  BSYNC B1 ;  /* 0x0000000000017941 */ /* 0x000fea0003800000 */
.L_x_872:
[----:B------:R-:W2:Y:S01]  /*19450*/  LDL R5, [R1+0x28] ;  /* 0x0000280001057983 */ /* 0x000ea20000100800 */
[----:B------:R-:W-:Y:S01]  /*19460*/  VIADD R0, R0, 0xfffffffe ;  /* 0xfffffffe00007836 */ /* 0x000fe20000000000 */
[----:B--2---:R-:W-:-:S13]  /*19470*/  ISETP.GT.AND P0, PT, R6, R5, PT ;  /* 0x000000050600720c */ /* 0x004fda0003f04270 */
[----:B------:R-:W-:Y:S05]  /*19480*/  @P0 BRA `(.L_x_888) ;  /* 0xffffffec00080947 */ /* 0x000fea000383ffff */
.L_x_837:
[----:B------:R-:W-:Y:S05]  /*19490*/  BSYNC B0 ;  /* 0x0000000000007941 */ /* 0x000fea0003800000 */
.L_x_836:
[----:B------:R-:W2:Y:S01]  /*194a0*/  LDL.LU R2, [R1+0x14] ;  /* 0x0000140001027983 */ /* 0x000ea20000300800 */
[----:B------:R-:W1:Y:S01]  /*194b0*/  S2R R3, SR_TID.X ;  /* 0x0000000000037919 */ /* 0x000e620000002100 */
[----:B------:R-:W-:-:S05]  /*194c0*/  VIADD R19, R19, 0x1 ;  /* 0x0000000113137836 */ /* 0x000fca0000000000 */
[----:B------:R-:W-:-:S04]  /*194d0*/  ISETP.NE.AND P0, PT, R19, 0x2, PT ;  /* 0x000000021300780c */ /* 0x000fc80003f05270 */
[----:B------:R-:W-:Y:S01]  /*194e0*/  SEL R0, RZ, 0x1, P0 ;  /* 0x00000001ff007807 */ /* 0x000fe20000000000 */
[----:B------:R-:W-:Y:S01]  /*194f0*/  BSSY B0, `(.L_x_889) ;  /* 0x0000013000007945 */ /* 0x000fe20003800000 */
[----:B-1----:R-:W-:-:S04]  /*19500*/  LOP3.LUT R3, R3, 0x7f, RZ, 0xc0, !PT ;  /* 0x0000007f03037812 */ /* 0x002fc800078ec0ff */
[----:B------:R-:W-:Y:S02]  /*19510*/  ISETP.NE.AND P1, PT, R3, RZ, PT ;  /* 0x000000ff0300720c */ /* 0x000fe40003f25270 */
[----:B--2---:R-:W-:-:S05]  /*19520*/  LOP3.LUT R2, R2, R0, RZ, 0x3c, !PT ;  /* 0x0000000002027212 */ /* 0x004fca00078e3cff */
[----:B------:R1:W-:Y:S06]  /*19530*/  STL [R1+0x14], R2 ;  /* 0x0000140201007387 */ /* 0x0003ec0000100800 */
[----:B------:R-:W-:Y:S05]  /*19540*/  @P1 BRA `(.L_x_890) ;  /* 0x0000000000341947 */ /* 0x000fea0003800000 */
[----:B------:R-:W2:Y:S01]  /*19550*/  S2R R5, SR_LANEID ;  /* 0x0000000000057919 */ /* 0x000ea20000000000 */
[----:B------:R-:W-:Y:S01]  /*19560*/  VOTEU.ANY UR4, UPT, PT ;  /* 0x0000000000047886 */ /* 0x000fe200038e0100 */
[----:B-1----:R-:W1:Y:S01]  /*19570*/  LDC.64 R2, c[0x0][0xc60] ;  /* 0x00031800ff027b82 */ /* 0x002e620000000a00 */
[----:B------:R-:W2:Y:S02]  /*19580*/  FLO.U32 R0, UR4 ;  /* 0x0000000400007d00 */ /* 0x000ea400080e0000 */
[----:B--2---:R-:W-:-:S06]  /*19590*/  ISETP.EQ.U32.AND P1, PT, R0, R5, PT ;  /* 0x000000050000720c */ /* 0x004fcc0003f22070 */
[----:B------:R-:W1:Y:S07]  /*195a0*/  POPC R5, UR4 ;  /* 0x0000000400057d09 */ /* 0x000e6e0008000000 */
[----:B-1----:R-:W2:Y:S01]  /*195b0*/  @P1 ATOMG.E.ADD.STRONG.GPU PT, R3, desc[UR40][R2.64], R5 ;  /* 0x00000005020319a8 */ /* 0x002ea200081ee1e8 */
[----:B------:R-:W1:Y:S02]  /*195c0*/  S2R R4, SR_LTMASK ;  /* 0x0000000000047919 */ /* 0x000e640000003900 */
[----:B-1----:R-:W-:-:S04]  /*195d0*/  LOP3.LUT R4, R4, UR4, RZ, 0xc0, !PT ;  /* 0x0000000404047c12 */ /* 0x002fc8000f8ec0ff */
[----:B------:R-:W1:Y:S01]  /*195e0*/  POPC R7, R4 ;  /* 0x0000000400077309 */ /* 0x000e620000000000 */
[----:B--2---:R-:W1:Y:S02]  /*195f0*/  SHFL.IDX PT, R0, R3, R0, 0x1f ;  /* 0x00001f0003007589 */ /* 0x004e6400000e0000 */
[----:B-1----:R-:W-:-:S05]  /*19600*/  IADD3 R0, R0, UR37, R7 ;  /* 0x0000002500007c10 */ /* 0x002fca000fffe007 */
[----:B------:R2:W-:Y:S02]  /*19610*/  STL [R1], R0 ;  /* 0x0000000001007387 */ /* 0x0005e40000100800 */
.L_x_890:
[----:B------:R-:W-:Y:S05]  /*19620*/  BSYNC B0 ;  /* 0x0000000000007941 */ /* 0x000fea0003800000 */
.L_x_889:
[----:B------:R-:W-:-:S07]  /*19630*/  SEL R19, R19, RZ, P0 ;  /* 0x000000ff13137207 */ /* 0x000fce0000000000 */
.L_x_808:
[----:B------:R-:W-:Y:S05]  /*19640*/  BSYNC B7 ;  /* 0x0000000000077941 */ /* 0x000fea0003800000 */
.L_x_806:
[----:B--23--:R-:W2:Y:S02]  /*19650*/  LDL R0, [R1+0x1c] ;  /* 0x00001c0001007983 */ /* 0x00cea40000100800 */
[----:B--2---:R-:W-:-:S13]  /*19660*/  LOP3.LUT P0, RZ, R0, 0x2, RZ, 0xc0, !PT ;  /* 0x0000000200ff7812 */ /* 0x004fda000780c0ff */
[----:B------:R-:W-:Y:S05]  /*19670*/  @!P0 BRA `(.L_x_891) ;  /* 0x00000000002c8947 */ /* 0x000fea0003800000 */
[----:B------:R-:W-:Y:S05]  /*19680*/  WARPSYNC.ALL ;  /* 0x0000000000007948 */ /* 0x000fea0003800000 */
[----:B------:R-:W2:Y:S08]  /*19690*/  S2UR UR5, SR_CgaCtaId ;  /* 0x00000000000579c3 */ /* 0x000eb00000008800 */
[----:B------:R-:W-:Y:S06]  /*196a0*/  BAR.SYNC.DEFER_BLOCKING 0x5, 0x180 ;  /* 0x0146000000007b1d */ /* 0x000fec0000010000 */
[----:B------:R-:W-:-:S02]  /*196b0*/  UMOV UR4, 0x400 ;  /* 0x0000040000047882 */ /* 0x000fc40000000000 */
[----:B--2---:R-:W-:-:S06]  /*196c0*/  ULEA UR4, UR5, UR4, 0x18 ;  /* 0x0000000405047291 */ /* 0x004fcc000f8ec03f */
[----:B------:R-:W-:-:S05]  /*196d0*/  IMAD.U32 R18, RZ, RZ, UR4 ;  /* 0x00000004ff127e24 */ /* 0x000fca000f8e00ff */
[----:B------:R-:W2:Y:S04]  /*196e0*/  LDS.128 R4, [R18+0x228d0] ;  /* 0x0228d00012047984 */ /* 0x000ea80000000c00 */
[----:B--2---:R2:W-:Y:S04]  /*196f0*/  STL.64 [R1], R4 ;  /* 0x0000000401007387 */ /* 0x0045e80000100a00 */
[----:B------:R2:W-:Y:S01]  /*19700*/  STL.64 [R1+0x8], R6 ;  /* 0x0000080601007387 */ /* 0x0005e20000100a00 */
[----:B------:R-:W-:Y:S06]  /*19710*/  BAR.ARV 0x4, 0x180 ;  /* 0x0106000000007b1d */ /* 0x000fec0000002000 */
[----:B------:R-:W-:Y:S05]  /*19720*/  BRA `(.L_x_892) ;  /* 0x0000000c00207947 */ /* 0x000fea0003800000 */
.L_x_891:
[----:B------:R-:W2:Y:S01]  /*19730*/  S2R R16, SR_TID.X ;  /* 0x0000000000107919 */ /* 0x000ea20000002100 */
[----:B------:R-:W-:Y:S01]  /*19740*/  UMOV UR4, 0xffffffff ;  /* 0xffffffff00047882 */ /* 0x000fe20000000000 */
[----:B--2---:R-:W-:-:S04]  /*19750*/  LOP3.LUT R16, R16, 0x1f, RZ, 0xc0, !PT ;  /* 0x0000001f10107812 */ /* 0x004fc800078ec0ff */
[----:B------:R-:W-:Y:S01]  /*19760*/  ISETP.NE.AND P0, PT, R16, 0x1f, PT ;  /* 0x0000001f1000780c */ /* 0x000fe20003f05270 */
[----:B------:R-:W-:-:S12]  /*19770*/  BRA.DIV UR4, `(.L_x_893) ;  /* 0x0000003204c87947 */ /* 0x000fd8000b800000 */
[----:B-1----:R-:W2:Y:S01]  /*19780*/  LDL.LU R2, [R1] ;  /* 0x0000000001027983 */ /* 0x002ea20000300800 */
[----:B------:R-:W-:-:S03]  /*19790*/  ULDC UR4, c[0x0][0xc3c] ;  /* 0x00030f0000047ab9 */ /* 0x000fc60000000800 */
[----:B------:R-:W3:Y:S01]  /*197a0*/  LDL R3, [R1+0xc] ;  /* 0x00000c0001037983 */ /* 0x000ee20000100800 */
[----:B--2---:R-:W-:Y:S02]  /*197b0*/  IMAD.MOV.U32 R10, RZ, RZ, R2 ;  /* 0x000000ffff0a7224 */ /* 0x004fe400078e0002 */
[----:B---3--:R-:W-:-:S05]  /*197c0*/  IMAD.IADD R0, R3, 0x1, R16 ;  /* 0x0000000103007824 */ /* 0x008fca00078e0210 */
[----:B------:R-:W-:-:S13]  /*197d0*/  ISETP.GE.OR P1, PT, R0, UR4, !P0 ;  /* 0x0000000400007c0c */ /* 0x000fda000c726670 */
[----:B------:R-:W1:Y:S08]  /*197e0*/  @!P1 LDC.64 R2, c[0x0][0xc80] ;  /* 0x00032000ff029b82 */ /* 0x000e700000000a00 */
[----:B------:R-:W2:Y:S01]  /*197f0*/  @!P1 LDC.64 R6, c[0x0][0xc78] ;  /* 0x00031e00ff069b82 */ /* 0x000ea20000000a00 */
[----:B-1----:R-:W-:-:S05]  /*19800*/  @!P1 IMAD.WIDE R2, R0, 0x4, R2 ;  /* 0x0000000400029825 */ /* 0x002fca00078e0202 */
[----:B------:R2:W3:Y:S02]  /*19810*/  @!P1 LDG.E R8, desc[UR40][R2.64] ;  /* 0x0000002802089981 */ /* 0x0004e4000c1e1900 */
[----:B--2---:R-:W-:-:S06]  /*19820*/  @!P1 IMAD.WIDE R2, R0, 0x4, R6 ;  /* 0x0000000400029825 */ /* 0x004fcc00078e0206 */
[----:B------:R-:W2:Y:S01]  /*19830*/  @!P1 LDG.E R2, desc[UR40][R2.64] ;  /* 0x0000002802029981 */ /* 0x000ea2000c1e1900 */
[----:B------:R-:W-:Y:S01]  /*19840*/  IMAD.MOV.U32 R4, RZ, RZ, RZ ;  /* 0x000000ffff047224 */ /* 0x000fe200078e00ff */
[C---:B------:R-:W-:Y:S01]  /*19850*/  ISETP.GE.U32.AND P2, PT, R16.reuse, 0x2, PT ;  /* 0x000000021000780c */ /* 0x040fe20003f46070 */
[----:B------:R-:W-:Y:S01]  /*19860*/  IMAD.MOV.U32 R6, RZ, RZ, RZ ;  /* 0x000000ffff067224 */ /* 0x000fe200078e00ff */
[C---:B------:R-:W-:Y:S01]  /*19870*/  ISETP.GE.U32.AND P3, PT, R16.reuse, 0x4, PT ;  /* 0x000000041000780c */ /* 0x040fe20003f66070 */
[----:B------:R-:W-:Y:S01]  /*19880*/  SHFL.IDX PT, R0, R10, 0x1, 0x1f ;  /* 0x00201f000a007f89 */ /* 0x000fe200000e0000 */
[C---:B------:R-:W-:Y:S02]  /*19890*/  ISETP.GE.U32.AND P4, PT, R16.reuse, 0x8, PT ;  /* 0x000000081000780c */ /* 0x040fe40003f86070 */
[----:B------:R-:W-:Y:S01]  /*198a0*/  ISETP.GE.U32.AND P5, PT, R16, 0x10, PT ;  /* 0x000000101000780c */ /* 0x000fe20003fa6070 */
[----:B---3--:R-:W-:Y:S02]  /*198b0*/  @!P1 IMAD.MOV.U32 R4, RZ, RZ, R8 ;  /* 0x000000ffff049224 */ /* 0x008fe400078e0008 */
[----:B------:R-:W-:-:S02]  /*198c0*/  IMAD.MOV.U32 R8, RZ, RZ, RZ ;  /* 0x000000ffff087224 */ /* 0x000fc400078e00ff */
[----:B--2---:R-:W-:Y:S01]  /*198d0*/  @!P1 IMAD.MOV.U32 R6, RZ, RZ, R2 ;  /* 0x000000ffff069224 */ /* 0x004fe200078e0002 */
[----:B------:R-:W-:-:S03]  /*198e0*/  ISETP.NE.AND P1, PT, R16, RZ, PT ;  /* 0x000000ff1000720c */ /* 0x000fc60003f25270 */
[----:B------:R-:W-:-:S05]  /*198f0*/  IMAD R2, R6, R4, RZ ;  /* 0x0000000406027224 */ /* 0x000fca00078e02ff */
[----:B------:R-:W1:Y:S02]  /*19900*/  SHFL.UP PT, R3, R2, 0x1, RZ ;  /* 0x0420000002037989 */ /* 0x000e6400000e00ff */
[----:B-1----:R-:W-:-:S05]  /*19910*/  SEL R5, R3, RZ, P1 ;  /* 0x000000ff03057207 */ /* 0x002fca0000800000 */
[----:B------:R-:W-:Y:S02]  /*19920*/  IMAD.IADD R2, R2, 0x1, R5 ;  /* 0x0000000102027824 */ /* 0x000fe400078e0205 */
[----:B------:R-:W-:Y:S04]  /*19930*/  SHFL.IDX PT, R5, R10, RZ, 0x1f ;  /* 0x00001fff0a057589 */ /* 0x000fe800000e0000 */
        /* <DEDUP_REMOVED lines=12> */
[----:B0-----:R0:W1:Y:S02]  /*19a00*/  SHFL.IDX PT, R9, R7, 0x1f, 0x1f ;  /* 0x03e01f0007097f89 */ /* 0x00106400000e0000 */
.L_x_1022:
[----:B------:R-:W-:Y:S02]  /*19a10*/  ULDC UR4, c[0x0][0xc38] ;  /* 0x00030e0000047ab9 */ /* 0x000fe40000000800 */
[----:B------:R-:W-:-:S04]  /*19a20*/  IMAD.U32 R2, RZ, RZ, UR4 ;  /* 0x00000004ff027e24 */ /* 0x000fc8000f8e00ff */
[----:B-1----:R-:W-:-:S04]  /*19a30*/  IMAD R9, R9, R2, RZ ;  /* 0x0000000209097224 */ /* 0x002fc800078e02ff */
[----:B------:R-:W-:-:S05]  /*19a40*/  IMAD.IADD R0, R0, 0x1, R9 ;  /* 0x0000000100007824 */ /* 0x000fca00078e0209 */
[----:B------:R-:W-:-:S13]  /*19a50*/  ISETP.GT.AND P6, PT, R0, R5, PT ;  /* 0x000000050000720c */ /* 0x000fda0003fc4270 */
[----:B------:R-:W-:Y:S05]  /*19a60*/  @P6 BRA `(.L_x_894) ;  /* 0x0000000000ac6947 */ /* 0x000fea0003800000 */
.L_x_897:
[----:B------:R-:W2:Y:S01]  /*19a70*/  LDL.LU R2, [R1+0xc] ;  /* 0x00000c0001027983 */ /* 0x000ea20000300800 */
[----:B------:R-:W1:Y:S01]  /*19a80*/  LDC R3, c[0x0][0xc3c] ;  /* 0x00030f00ff037b82 */ /* 0x000e620000000800 */
[----:B--2---:R-:W-:-:S05]  /*19a90*/  VIADD R2, R2, 0x1f ;  /* 0x0000001f02027836 */ /* 0x004fca0000000000 */
[----:B-1----:R-:W-:-:S13]  /*19aa0*/  ISETP.GE.AND P6, PT, R2, R3, PT ;  /* 0x000000030200720c */ /* 0x002fda0003fc6270 */
[----:B------:R-:W-:Y:S05]  /*19ab0*/  @P6 BRA `(.L_x_895) ;  /* 0x0000000400d46947 */ /* 0x000fea0003800000 */
[----:B------:R-:W1:Y:S01]  /*19ac0*/  S2R R4, SR_TID.X ;  /* 0x0000000000047919 */ /* 0x000e620000002100 */
[----:B------:R2:W-:Y:S01]  /*19ad0*/  STL [R1+0xc], R2 ;  /* 0x00000c0201007387 */ /* 0x0005e20000100800 */
[----:B-1----:R-:W-:-:S05]  /*19ae0*/  LOP3.LUT R4, R4, 0x1f, RZ, 0xc0, !PT ;  /* 0x0000001f04047812 */ /* 0x002fca00078ec0ff */
[----:B------:R-:W-:Y:S02]  /*19af0*/  IMAD.IADD R6, R2, 0x1, R4 ;  /* 0x0000000102067824 */ /* 0x000fe400078e0204 */
[----:B------:R-:W-:-:S03]  /*19b00*/  IMAD.MOV.U32 R4, RZ, RZ, RZ ;  /* 0x000000ffff047224 */ /* 0x000fc600078e00ff */
[----:B------:R-:W-:-:S13]  /*19b10*/  ISETP.GE.OR P6, PT, R6, R3, !P0 ;  /* 0x000000030600720c */ /* 0x000fda00047c6670 */
[----:B--2---:R-:W1:Y:S02]  /*19b20*/  @!P6 LDC.64 R2, c[0x0][0xc80] ;  /* 0x00032000ff02eb82 */ /* 0x004e640000000a00 */
[----:B-1----:R-:W-:-:S05]  /*19b30*/  @!P6 IMAD.WIDE R2, R6, 0x4, R2 ;  /* 0x000000040602e825 */ /* 0x002fca00078e0202 */
[----:B------:R1:W2:Y:S02]  /*19b40*/  @!P6 LDG.E R4, desc[UR40][R2.64] ;  /* 0x000000280204e981 */ /* 0x0002a4000c1e1900 */
[----:B-1----:R-:W1:Y:S02]  /*19b50*/  @!P6 LDC.64 R2, c[0x0][0xc78] ;  /* 0x00031e00ff02eb82 */ /* 0x002e640000000a00 */
[----:B-1----:R-:W-:-:S04]  /*19b60*/  @!P6 IMAD.WIDE R2, R6, 0x4, R2 ;  /* 0x000000040602e825 */ /* 0x002fc800078e0202 */
[----:B------:R-:W-:-:S06]  /*19b70*/  IMAD.MOV.U32 R6, RZ, RZ, RZ ;  /* 0x000000ffff067224 */ /* 0x000fcc00078e00ff */
[----:B------:R-:W2:Y:S01]  /*19b80*/  @!P6 LDG.E R6, desc[UR40][R2.64] ;  /* 0x000000280206e981 */ /* 0x000ea2000c1e1900 */
[----:B------:R-:W-:Y:S01]  /*19b90*/  UMOV UR4, 0xffffffff ;  /* 0xffffffff00047882 */ /* 0x000fe20000000000 */
[----:B--2---:R-:W-:Y:S02]  /*19ba0*/  IMAD R2, R6, R4, RZ ;  /* 0x0000000406027224 */ /* 0x004fe400078e02ff */
[----:B------:R-:W-:Y:S05]  /*19bb0*/  BRA.DIV UR4, `(.L_x_896) ;  /* 0x0000003604187947 */ /* 0x000fea000b800000 */
        /* <DEDUP_REMOVED lines=14> */
[----:B0-----:R-:W-:-:S05]  /*19ca0*/  IMAD.IADD R7, R2, 0x1, R3 ;  /* 0x0000000102077824 */ /* 0x001fca00078e0203 */
[----:B------:R0:W1:Y:S02]  /*19cb0*/  SHFL.IDX PT, R9, R7, 0x1f, 0x1f ;  /* 0x03e01f0007097f89 */ /* 0x00006400000e0000 */
.L_x_1030:
[----:B------:R-:W-:Y:S02]  /*19cc0*/  ULDC UR4, c[0x0][0xc38] ;  /* 0x00030e0000047ab9 */ /* 0x000fe40000000800 */
[----:B------:R-:W-:-:S04]  /*19cd0*/  IMAD.U32 R2, RZ, RZ, UR4 ;  /* 0x00000004ff027e24 */ /* 0x000fc8000f8e00ff */
[----:B-1----:R-:W-:-:S04]  /*19ce0*/  IMAD R9, R9, R2, RZ ;  /* 0x0000000209097224 */ /* 0x002fc800078e02ff */
[----:B------:R-:W-:-:S05]  /*19cf0*/  IMAD.IADD R0, R9, 0x1, R0 ;  /* 0x0000000109007824 */ /* 0x000fca00078e0200 */
[----:B------:R-:W-:-:S13]  /*19d00*/  ISETP.GT.AND P6, PT, R0, R5, PT ;  /* 0x000000050000720c */ /* 0x000fda0003fc4270 */
[----:B------:R-:W-:Y:S05]  /*19d10*/  @!P6 BRA `(.L_x_897) ;  /* 0xfffffffc0054e947 */ /* 0x000fea000383ffff */
.L_x_894:
        /* <DEDUP_REMOVED lines=9> */
.L_x_1035:
[----:B------:R-:W-:-:S13]  /*19db0*/  ISETP.NE.AND P0, PT, R3, RZ, PT ;  /* 0x000000ff0300720c */ /* 0x000fda0003f05270 */
[----:B------:R-:W-:Y:S05]  /*19dc0*/  @!P0 BRA `(.L_x_899) ;  /* 0x0000000000148947 */ /* 0x000fea0003800000 */
[----:B------:R-:W-:Y:S01]  /*19dd0*/  UMOV UR4, 0xffffffff ;  /* 0xffffffff00047882 */ /* 0x000fe20000000000 */
[----:B------:R-:W-:Y:S02]  /*19de0*/  VIADD R12, R0, 0xffffffff ;  /* 0xffffffff000c7836 */ /* 0x000fe40000000000 */
[----:B------:R-:W-:Y:S05]  /*19df0*/  BRA.DIV UR4, `(.L_x_900) ;  /* 0x0000003604bc7947 */ /* 0x000fea000b800000 */
[----:B0-----:R0:W4:Y:S02]  /*19e00*/  SHFL.IDX PT, R7, R7, R12, 0x1f ;  /* 0x00001f0c07077589 */ /* 0x00112400000e0000 */
.L_x_1038:
[----:B----4-:R-:W-:-:S07]  /*19e10*/  IMAD.MOV.U32 R8, RZ, RZ, R7 ;  /* 0x000000ffff087224 */ /* 0x010fce00078e0007 */
.L_x_899:
[----:B------:R-:W4:Y:S01]  /*19e20*/  LDL.LU R10, [R1+0xc] ;  /* 0x00000c00010a7983 */ /* 0x000f220000300800 */
[----:B0-2---:R-:W-:Y:S01]  /*19e30*/  IABS R7, R4 ;  /* 0x0000000400077213 */ /* 0x005fe20000000000 */
[----:B------:R-:W-:-:S03]  /*19e40*/  IMAD R9, R8, R2, R9 ;  /* 0x0000000208097224 */ /* 0x000fc600078e0209 */
[----:B------:R-:W0:Y:S01]  /*19e50*/  I2F.RP R2, R7 ;  /* 0x0000000700027306 */ /* 0x000e220000209400 */
[----:B------:R-:W-:Y:S01]  /*19e60*/  IMAD.IADD R5, R5, 0x1, -R9 ;  /* 0x0000000105057824 */ /* 0x000fe200078e0a09 */
[----:B------:R2:W-:Y:S02]  /*19e70*/  STL [R1], R9 ;  /* 0x0000000901007387 */ /* 0x0005e40000100800 */
[----:B--2---:R-:W-:-:S04]  /*19e80*/  IABS R9, R4 ;  /* 0x0000000400097213 */ /* 0x004fc80000000000 */
        /* <DEDUP_REMOVED lines=35> */
[----:B------:R-:W-:Y:S02]  /*1a0c0*/  IMAD R3, R2, R9, R3 ;  /* 0x0000000902037224 */ /* 0x000fe400078e0203 */
[----:B------:R-:W-:-:S03]  /*1a0d0*/  IMAD.IADD R4, R5, 0x1, -R4 ;  /* 0x0000000105047824 */ /* 0x000fc600078e0a04 */
        /* <DEDUP_REMOVED lines=14> */
[----:B-1----:R-:W-:-:S05]  /*1a1c0*/  IMAD R0, R3, 0x10000, R2 ;  /* 0x0001000003007824 */ /* 0x002fca00078e0202 */
[----:B------:R0:W-:Y:S04]  /*1a1d0*/  STL [R1+0x8], R0 ;  /* 0x0000080001007387 */ /* 0x0001e80000100800 */
[----:B------:R0:W-:Y:S04]  /*1a1e0*/  STL [R1+0xc], R10 ;  /* 0x00000c0a01007387 */ /* 0x0001e80000100800 */
[----:B------:R0:W-:Y:S01]  /*1a1f0*/  STL [R1+0x4], R4 ;  /* 0x0000040401007387 */ /* 0x0001e20000100800 */
[----:B------:R-:W-:Y:S05]  /*1a200*/  BRA `(.L_x_901) ;  /* 0x0000000000287947 */ /* 0x000fea0003800000 */
.L_x_895:
[----:B------:R-:W-:Y:S01]  /*1a210*/  UMOV UR4, URZ ;  /* 0x0000003f00047c82 */ /* 0x000fe20008000000 */
[----:B------:R-:W-:Y:S01]  /*1a220*/  ULDC UR6, c[0x0][0xc3c] ;  /* 0x00030f0000067ab9 */ /* 0x000fe20000000800 */
[----:B------:R-:W-:Y:S01]  /*1a230*/  UMOV UR5, URZ ;  /* 0x0000003f00057c82 */ /* 0x000fe20008000000 */
[----:B------:R-:W-:Y:S01]  /*1a240*/  IMAD.U32 R3, RZ, RZ, UR4 ;  /* 0x00000004ff037e24 */ /* 0x000fe2000f8e00ff */
[----:B------:R1:W-:Y:S01]  /*1a250*/  STL [R1], R5 ;  /* 0x0000000501007387 */ /* 0x0003e20000100800 */
[----:B------:R-:W-:Y:S02]  /*1a260*/  IMAD.U32 R0, RZ, RZ, UR6 ;  /* 0x00000006ff007e24 */ /* 0x000fe4000f8e00ff */
[----:B------:R-:W-:Y:S01]  /*1a270*/  IMAD.U32 R2, RZ, RZ, UR5 ;  /* 0x00000005ff027e24 */ /* 0x000fe2000f8e00ff */
[----:B------:R1:W-:Y:S04]  /*1a280*/  STL [R1+0x4], R3 ;  /* 0x0000040301007387 */ /* 0x0003e80000100800 */
[----:B------:R1:W-:Y:S04]  /*1a290*/  STL [R1+0xc], R0 ;  /* 0x00000c0001007387 */ /* 0x0003e80000100800 */
[----:B------:R1:W-:Y:S02]  /*1a2a0*/  STL [R1+0x8], R2 ;  /* 0x0000080201007387 */ /* 0x0003e40000100800 */
.L_x_901:
        /* <DEDUP_REMOVED lines=16> */
.L_x_892:
[----:B------:R-:W4:Y:S01]  /*1a3b0*/  LDL R0, [R1+0xc] ;  /* 0x00000c0001007983 */ /* 0x000f220000100800 */
[----:B------:R-:W-:Y:S02]  /*1a3c0*/  ULDC UR4, c[0x0][0xc3c] ;  /* 0x00030f0000047ab9 */ /* 0x000fe40000000800 */
[----:B----4-:R-:W-:-:S13]  /*1a3d0*/  ISETP.GE.AND P0, PT, R0, UR4, PT ;  /* 0x0000000400007c0c */ /* 0x010fda000bf06270 */
[----:B------:R-:W-:Y:S05]  /*1a3e0*/  @!P0 BRA `(.L_x_902) ;  /* 0xffffff9400488947 */ /* 0x000fea000383ffff */
[----:B------:R-:W-:Y:S05]  /*1a3f0*/  BSYNC B8 ;  /* 0x0000000000087941 */ /* 0x000fea0003800000 */
.L_x_760:
[----:B-1----:R-:W4:Y:S01]  /*1a400*/  LDL.LU R0, [R1+0x54] ;  /* 0x0000540001007983 */ /* 0x002f220000300800 */
[----:B------:R-:W-:Y:S01]  /*1a410*/  BSSY B0, `(.L_x_903) ;  /* 0x000000b000007945 */ /* 0x000fe20003800000 */
[----:B--23--:R-:W1:Y:S01]  /*1a420*/  S2R R5, SR_CgaCtaId ;  /* 0x0000000000057919 */ /* 0x00ce620000008800 */
[----:B----4-:R-:W-:-:S05]  /*1a430*/  VIADD R0, R0, 0x1 ;  /* 0x0000000100007836 */ /* 0x010fca0000000000 */
[----:B0-----:R-:W-:-:S04]  /*1a440*/  LEA.HI R2, R0, R0, RZ, 0x1 ;  /* 0x0000000000027211 */ /* 0x001fc800078f08ff */
[----:B------:R-:W-:-:S05]  /*1a450*/  LOP3.LUT R3, R2, 0xfffffffe, RZ, 0xc0, !PT ;  /* 0xfffffffe02037812 */ /* 0x000fca00078ec0ff */
[----:B------:R-:W-:Y:S01]  /*1a460*/  IMAD.IADD R3, R0, 0x1, -R3 ;  /* 0x0000000100037824 */ /* 0x000fe200078e0a03 */
[----:B------:R-:W-:-:S04]  /*1a470*/  MOV R0, 0x400 ;  /* 0x0000040000007802 */ /* 0x000fc80000000f00 */
[----:B-1----:R-:W-:Y:S02]  /*1a480*/  LEA R0, R5, R0, 0x18 ;  /* 0x0000000005007211 */ /* 0x002fe400078ec0ff */
[----:B------:R-:W-:-:S04]  /*1a490*/  SHF.L.U32 R3, R3, 0x1f, RZ ;  /* 0x0000001f03037819 */ /* 0x000fc800000006ff */
[----:B------:R-:W0:Y:S02]  /*1a4a0*/  SYNCS.PHASECHK.TRANS64.TRYWAIT P0, [R0+URZ+0x22820], R3 ;  /* 0x02282003000075a7 */ /* 0x000e24000800017f */
[----:B0-----:R-:W-:Y:S05]  /*1a4b0*/  @!P0 BRA `(.L_x_904) ;  /* 0x0000003000348947 */ /* 0x001fea0003800000 */
.L_x_1039:
[----:B------:R-:W-:Y:S05]  /*1a4c0*/  BSYNC B0 ;  /* 0x0000000000007941 */ /* 0x000fea0003800000 */
.L_x_903:
[----:B------:R-:W-:-:S03]  /*1a4d0*/  UMOV UR4, 0xffffffff ;  /* 0xffffffff00047882 */ /* 0x000fc60000000000 */
[----:B------:R-:W-:Y:S05]  /*1a4e0*/  BRA.DIV UR4, `(.L_x_905) ;  /* 0x00000032043c7947 */ /* 0x000fea000b800000 */
[----:B------:R-:W1:Y:S02]  /*1a4f0*/  S2R R2, SR_TID.X ;  /* 0x0000000000027919 */ /* 0x000e640000002100 */
[----:B-1----:R-:W-:-:S04]  /*1a500*/  SHF.R.U32.HI R2, RZ, 0x5, R2 ;  /* 0x00000005ff027819 */ /* 0x002fc80000011602 */
[----:B------:R-:W-:-:S05]  /*1a510*/  LOP3.LUT R2, R2, 0x3, RZ, 0xc0, !PT ;  /* 0x0000000302027812 */ /* 0x000fca00078ec0ff */
[----:B------:R1:W2:Y:S02]  /*1a520*/  SHFL.IDX PT, R14, R2, RZ, 0x1f ;  /* 0x00001fff020e7589 */ /* 0x0002a400000e0000 */
.L_x_1042:
[----:B--2---:R-:W-:-:S13]  /*1a530*/  ISETP.NE.AND P0, PT, R14, RZ, PT ;  /* 0x000000ff0e00720c */ /* 0x004fda0003f05270 */
[----:B------:R-:W-:Y:S05]  /*1a540*/  @P0 BRA `(.L_x_606) ;  /* 0x00000000008c0947 */ /* 0x000fea0003800000 */
[----:B------:R-:W-:-:S03]  /*1a550*/  UMOV UR4, 0xffffffff ;  /* 0xffffffff00047882 */ /* 0x000fc60000000000 */
[----:B------:R-:W-:Y:S05]  /*1a560*/  BRA.DIV UR4, `(.L_x_906) ;  /* 0x0000003204507947 */ /* 0x000fea000b800000 */
[----:B------:R-:W-:-:S13]  /*1a570*/  ELECT P6, URZ, PT ;  /* 0x00000000003f782f */ /* 0x000fda00038c0000 */
.L_x_1045:
[----:B------:R-:W-:Y:S05]  /*1a580*/  @!P6 BRA `(.L_x_606) ;  /* 0x00000000007ce947 */ /* 0x000fea0003800000 */
[----:B------:R-:W-:-:S06]  /*1a590*/  ULOP3.LUT UR4, UR36, 0x2, URZ, 0xfc, !UPT ;  /* 0x0000000224047892 */ /* 0x000fcc000f8efc3f */
[----:B-1----:R-:W-:-:S05]  /*1a5a0*/  IMAD.U32 R2, RZ, RZ, UR4 ;  /* 0x00000004ff027e24 */ /* 0x002fca000f8e00ff */
[----:B------:R-:W-:-:S13]  /*1a5b0*/  ISETP.NE.AND P2, PT, R2, 0x3, PT ;  /* 0x000000030200780c */ /* 0x000fda0003f45270 */
[----:B------:R-:W-:Y:S05]  /*1a5c0*/  @!P2 BRA `(.L_x_907) ;  /* 0x000000000004a947 */ /* 0x000fea0003800000 */
[----:B------:R-:W-:Y:S01]  /*1a5d0*/  BPT.TRAP 0x1 ;  /* 0x000000040000795c */ /* 0x000fe20000300000 */
.L_x_907:
        /* <DEDUP_REMOVED lines=13> */
.L_x_1046:
[----:B------:R-:W1:Y:S02]  /*1a6b0*/  SYNCS.PHASECHK.TRANS64.TRYWAIT P0, [R7+URZ], R2 ;  /* 0x00000002070075a7 */ /* 0x000e64000800017f */
[----:B-1----:R-:W-:Y:S05]  /*1a6c0*/  @!P0 BRA `(.L_x_909) ;  /* 0x00000030002c8947 */ /* 0x002fea0003800000 */
.L_x_1047:
[----:B------:R-:W-:Y:S05]  /*1a6d0*/  @!P2 BRA `(.L_x_910) ;  /* 0x000000000004a947 */ /* 0x000fea0003800000 */
[----:B------:R-:W-:Y:S01]  /*1a6e0*/  BPT.TRAP 0x1 ;  /* 0x000000040000795c */ /* 0x000fe20000300000 */
.L_x_910:
[----:B------:R-:W-:-:S04]  /*1a6f0*/  VIADD R0, R0, 0x22860 ;  /* 0x0002286000007836 */ /* 0x000fc80000000000 */
[----:B------:R-:W-:-:S04]  /*1a700*/  IMAD R4, R19, 0x8, R0 ;  /* 0x0000000813047824 */ /* 0x000fc800078e0200 */
[----:B------:R-:W2:Y:S02]  /*1a710*/  SYNCS.PHASECHK.TRANS64.TRYWAIT P0, [R4+URZ], R5 ;  /* 0x00000005040075a7 */ /* 0x000ea4000800017f */
[----:B--2---:R-:W-:Y:S05]  /*1a720*/  @!P0 BRA `(.L_x_911) ;  /* 0x0000003000288947 */ /* 0x004fea0003800000 */
.L_x_1048:
[----:B------:R-:W-:-:S07]  /*1a730*/  IMAD R3, R3, 0x8, R0 ;  /* 0x0000000803037824 */ /* 0x000fce00078e0200 */
.L_x_912:
[----:B---3--:R3:W4:Y:S02]  /*1a740*/  SYNCS.PHASECHK.TRANS64.TRYWAIT P0, [R3+URZ], R2 ;  /* 0x00000002030075a7 */ /* 0x008724000800017f */
[----:B----4-:R-:W-:Y:S05]  /*1a750*/  @!P0 NANOSLEEP.SYNCS 0x989680 ;  /* 0x009896800000895d */ /* 0x010fea0003900000 */
[----:B------:R-:W4:Y:S02]  /*1a760*/  @!P0 SYNCS.PHASECHK.TRANS64 P0, [R3+URZ], R2 ;  /* 0x00000002030085a7 */ /* 0x000f24000800007f */
[----:B----4-:R-:W-:Y:S05]  /*1a770*/  @!P0 BRA `(.L_x_912) ;  /* 0xfffffffc00f08947 */ /* 0x010fea000383ffff */
.L_x_606:
[----:B------:R-:W-:Y:S05]  /*1a780*/  BSYNC B9 ;  /* 0x0000000000097941 */ /* 0x000fea0003800000 */
.L_x_603:
[----:B------:R-:W-:Y:S05]  /*1a790*/  EXIT ;  /* 0x000000000000794d */ /* 0x000fea0003800000 */
.L_x_626:
[----:B0-----:R0:W1:Y:S02]  /*1a7a0*/  SYNCS.PHASECHK.TRANS64.TRYWAIT P6, [R95+URZ+0x22890], R106 ;  /* 0x0228906a5f0075a7 */ /* 0x00106400080c017f */
[----:B-1----:R-:W-:Y:S05]  /*1a7b0*/  @!P6 NANOSLEEP.SYNCS 0x989680 ;  /* 0x009896800000e95d */ /* 0x002fea0003900000 */
[----:B------:R-:W1:Y:S02]  /*1a7c0*/  @!P6 SYNCS.PHASECHK.TRANS64 P6, [R95+URZ+0x22890], R106 ;  /* 0x0228906a5f00e5a7 */ /* 0x000e6400080c007f */
[----:B-1----:R-:W-:Y:S05]  /*1a7d0*/  @!P6 BRA `(.L_x_626) ;  /* 0xfffffffc00f0e947 */ /* 0x002fea000383ffff */
[----:B------:R-:W-:Y:S05]  /*1a7e0*/  BRA `(.L_x_913) ;  /* 0xfffffe8800847947 */ /* 0x000fea000383ffff */
.L_x_644:
[----:B0-----:R0:W1:Y:S02]  /*1a7f0*/  SYNCS.PHASECHK.TRANS64.TRYWAIT P5, [R95+URZ+0x22890], R106 ;  /* 0x0228906a5f0075a7 */ /* 0x00106400080a017f */
[----:B-1----:R-:W-:Y:S05]  /*1a800*/  @!P5 NANOSLEEP.SYNCS 0x989680 ;  /* 0x009896800000d95d */ /* 0x002fea0003900000 */
[----:B------:R-:W1:Y:S02]  /*1a810*/  @!P5 SYNCS.PHASECHK.TRANS64 P5, [R95+URZ+0x22890], R106 ;  /* 0x0228906a5f00d5a7 */ /* 0x000e6400080a007f */
[----:B-1----:R-:W-:Y:S05]  /*1a820*/  @!P5 BRA `(.L_x_644) ;  /* 0xfffffffc00f0d947 */ /* 0x002fea000383ffff */
[----:B------:R-:W-:Y:S05]  /*1a830*/  BRA `(.L_x_914) ;  /* 0xfffffe9c00247947 */ /* 0x000fea000383ffff */
.L_x_653:
[----:B0-----:R0:W1:Y:S02]  /*1a840*/  SYNCS.PHASECHK.TRANS64.TRYWAIT P4, [R95+URZ+0x22890], R106 ;  /* 0x0228906a5f0075a7 */ /* 0x001064000808017f */
[----:B-1----:R-:W-:Y:S05]  /*1a850*/  @!P4 NANOSLEEP.SYNCS 0x989680 ;  /* 0x009896800000c95d */ /* 0x002fea0003900000 */
[----:B------:R-:W1:Y:S02]  /*1a860*/  @!P4 SYNCS.PHASECHK.TRANS64 P4, [R95+URZ+0x22890], R106 ;  /* 0x0228906a5f00c5a7 */ /* 0x000e64000808007f */
[----:B-1----:R-:W-:Y:S05]  /*1a870*/  @!P4 BRA `(.L_x_653) ;  /* 0xfffffffc00f0c947 */ /* 0x002fea000383ffff */
[----:B------:R-:W-:Y:S05]  /*1a880*/  BRA `(.L_x_915) ;  /* 0xfffffeac00587947 */ /* 0x000fea000383ffff */
.L_x_659:
[----:B--2---:R2:W3:Y:S02]  /*1a890*/  SYNCS.PHASECHK.TRANS64.TRYWAIT P3, [R95+URZ+0x228b0], R106 ;  /* 0x0228b06a5f0075a7 */ /* 0x0044e4000806017f */
[----:B---3--:R-:W-:Y:S05]  /*1a8a0*/  @!P3 NANOSLEEP.SYNCS 0x989680 ;  /* 0x009896800000b95d */ /* 0x008fea0003900000 */
[----:B------:R-:W3:Y:S02]  /*1a8b0*/  @!P3 SYNCS.PHASECHK.TRANS64 P3, [R95+URZ+0x228b0], R106 ;  /* 0x0228b06a5f00b5a7 */ /* 0x000ee4000806007f */
[----:B---3--:R-:W-:Y:S05]  /*1a8c0*/  @!P3 BRA `(.L_x_659) ;  /* 0xfffffffc00f0b947 */ /* 0x008fea000383ffff */
[----:B------:R-:W-:Y:S05]  /*1a8d0*/  BRA `(.L_x_916) ;  /* 0xfffffeac00ec7947 */ /* 0x000fea000383ffff */
.L_x_669:
[----:B------:R-:W-:Y:S01]  /*1a8e0*/  BSSY B0, `(.L_x_917) ;  /* 0x0000007000007945 */ /* 0x000fe20003800000 */
[----:B------:R-:W-:Y:S02]  /*1a8f0*/  IMAD.MOV.U32 R12, RZ, RZ, RZ ;  /* 0x000000ffff0c7224 */ /* 0x000fe400078e00ff */
[----:B------:R-:W-:Y:S02]  /*1a900*/  IMAD.MOV.U32 R11, RZ, RZ, 0x1f ;  /* 0x0000001fff0b7424 */ /* 0x000fe400078e00ff */
[----:B------:R-:W-:-:S07]  /*1a910*/  IMAD.MOV.U32 R15, RZ, RZ, -0x1 ;  /* 0xffffffffff0f7424 */ /* 0x000fce00078e00ff */
[----:B-----5:R-:W-:Y:S05]  /*1a920*/  WARPSYNC.COLLECTIVE R15, `(.L_x_918) ;  /* 0x000000000f087348 */ /* 0x020fea0003c00000 */
[----:B------:R0:W1:Y:S02]  /*1a930*/  SHFL.IDX P6, R14, R13, R12, R11 ;  /* 0x0000000c0d0e7389 */ /* 0x00006400000c000b */
[----:B01---5:R-:W-:Y:S01]  /*1a940*/  ENDCOLLECTIVE ;  /* 0x000000000000791b */ /* 0x023fe20003800000 */
.L_x_918:
[----:B------:R-:W-:Y:S05]  /*1a950*/  BSYNC B0 ;  /* 0x0000000000007941 */ /* 0x000fea0003800000 */
.L_x_917:
[----:B------:R-:W-:Y:S05]  /*1a960*/  BRA `(.L_x_919) ;  /* 0xfffffebc002c7947 */ /* 0x000fea000383ffff */
.L_x_681:
[----:B------:R-:W-:Y:S01]  /*1a970*/  BSSY B1, `(.L_x_920) ;  /* 0x0000008000017945 */ /* 0x000fe20003800000 */
[----:B0-----:R-:W-:Y:S02]  /*1a980*/  IMAD.MOV.U32 R13, RZ, RZ, R25 ;  /* 0x000000ffff0d7224 */ /* 0x001fe400078e0019 */
[----:B------:R-:W-:Y:S02]  /*1a990*/  IMAD.MOV.U32 R12, RZ, RZ, RZ ;  /* 0x000000ffff0c7224 */ /* 0x000fe400078e00ff */
[----:B------:R-:W-:Y:S02]  /*1a9a0*/  IMAD.MOV.U32 R11, RZ, RZ, 0x1c1f ;  /* 0x00001c1fff0b7424 */ /* 0x000fe400078e00ff */
[----:B------:R-:W-:-:S07]  /*1a9b0*/  IMAD.MOV.U32 R15, RZ, RZ, -0x1 ;  /* 0xffffffffff0f7424 */ /* 0x000fce00078e00ff */
[----:B------:R-:W-:Y:S05]  /*1a9c0*/  WARPSYNC.COLLECTIVE R15, `(.L_x_921) ;  /* 0x000000000f087348 */ /* 0x000fea0003c00000 */
[----:B------:R0:W1:Y:S02]  /*1a9d0*/  SHFL.IDX P6, R14, R13, R12, R11 ;  /* 0x0000000c0d0e7389 */ /* 0x00006400000c000b */
[----:B01----:R-:W-:Y:S01]  /*1a9e0*/  ENDCOLLECTIVE ;  /* 0x000000000000791b */ /* 0x003fe20003800000 */
.L_x_921:
[----:B------:R-:W-:Y:S05]  /*1a9f0*/  BSYNC B1 ;  /* 0x0000000000017941 */ /* 0x000fea0003800000 */
.L_x_920:
[----:B------:R-:W-:Y:S02]  /*1aa00*/  IMAD.MOV.U32 R13, RZ, RZ, R24 ;  /* 0x000000ffff0d7224 */ /* 0x000fe400078e0018 */
[----:B------:R-:W-:Y:S02]  /*1aa10*/  IMAD.MOV.U32 R12, RZ, RZ, RZ ;  /* 0x000000ffff0c7224 */ /* 0x000fe400078e00ff */
[----:B------:R-:W-:Y:S02]  /*1aa20*/  IMAD.MOV.U32 R11, RZ, RZ, 0x1c1f ;  /* 0x00001c1fff0b7424 */ /* 0x000fe400078e00ff */
[----:B------:R-:W-:Y:S02]  /*1aa30*/  IMAD.MOV.U32 R15, RZ, RZ, -0x1 ;  /* 0xffffffffff0f7424 */ /* 0x000fe400078e00ff */
[----:B------:R-:W-:-:S07]  /*1aa40*/  IMAD.MOV.U32 R3, RZ, RZ, R14 ;  /* 0x000000ffff037224 */ /* 0x000fce00078e000e */
[----:B------:R-:W-:Y:S05]  /*1aa50*/  WARPSYNC.COLLECTIVE R15, `(.L_x_922) ;  /* 0x000000000f087348 */ /* 0x000fea0003c00000 */
[----:B------:R0:W1:Y:S02]  /*1aa60*/  SHFL.IDX P6, R14, R13, R12, R11 ;  /* 0x0000000c0d0e7389 */ /* 0x00006400000c000b */
[----:B01----:R-:W-:Y:S01]  /*1aa70*/  ENDCOLLECTIVE ;  /* 0x000000000000791b */ /* 0x003fe20003800000 */
.L_x_922:
[----:B------:R-:W-:Y:S02]  /*1aa80*/  IMAD.MOV.U32 R13, RZ, RZ, R27 ;  /* 0x000000ffff0d7224 */ /* 0x000fe400078e001b */
[----:B------:R-:W-:-:S07]  /*1aa90*/  IMAD.MOV.U32 R0, RZ, RZ, R14 ;  /* 0x000000ffff007224 */ /* 0x000fce00078e000e */
[----:B------:R-:W-:Y:S05]  /*1aaa0*/  WARPSYNC.COLLECTIVE R15, `(.L_x_923) ;  /* 0x000000000f087348 */ /* 0x000fea0003c00000 */
[----:B------:R0:W1:Y:S02]  /*1aab0*/  SHFL.IDX P6, R14, R13, R12, R11 ;  /* 0x0000000c0d0e7389 */ /* 0x00006400000c000b */
[----:B01----:R-:W-:Y:S01]  /*1aac0*/  ENDCOLLECTIVE ;  /* 0x000000000000791b */ /* 0x003fe20003800000 */
.L_x_923:
[----:B------:R-:W-:Y:S02]  /*1aad0*/  IMAD.MOV.U32 R13, RZ, RZ, R26 ;  /* 0x000000ffff0d7224 */ /* 0x000fe400078e001a */
[----:B------:R-:W-:-:S07]  /*1aae0*/  IMAD.MOV.U32 R5, RZ, RZ, R14 ;  /* 0x000000ffff057224 */ /* 0x000fce00078e000e */
[----:B------:R-:W-:Y:S05]  /*1aaf0*/  WARPSYNC.COLLECTIVE R15, `(.L_x_924) ;  /* 0x000000000f087348 */ /* 0x000fea0003c00000 */
[----:B------:R0:W1:Y:S02]  /*1ab00*/  SHFL.IDX P6, R14, R13, R12, R11 ;  /* 0x0000000c0d0e7389 */ /* 0x00006400000c000b */
[----:B01----:R-:W-:Y:S01]  /*1ab10*/  ENDCOLLECTIVE ;  /* 0x000000000000791b */ /* 0x003fe20003800000 */
.L_x_924:
[----:B------:R-:W-:Y:S05]  /*1ab20*/  BRA `(.L_x_925) ;  /* 0xfffffec000447947 */ /* 0x000fea000383ffff */
.L_x_685:
[----:B0-----:R0:W1:Y:S02]  /*1ab30*/  SYNCS.PHASECHK.TRANS64.TRYWAIT P0, [R19+URZ+0x22800], R26 ;  /* 0x0228001a130075a7 */ /* 0x001064000800017f */
[----:B-1----:R-:W-:Y:S05]  /*1ab40*/  @!P0 NANOSLEEP.SYNCS 0x989680 ;  /* 0x009896800000895d */ /* 0x002fea0003900000 */
[----:B------:R-:W1:Y:S02]  /*1ab50*/  @!P0 SYNCS.PHASECHK.TRANS64 P0, [R19+URZ+0x22800], R26 ;  /* 0x0228001a130085a7 */ /* 0x000e64000800007f */
[----:B-1----:R-:W-:Y:S05]  /*1ab60*/  @!P0 BRA `(.L_x_685) ;  /* 0xfffffffc00f08947 */ /* 0x002fea000383ffff */
[----:B------:R-:W-:Y:S05]  /*1ab70*/  BRA `(.L_x_926) ;  /* 0xfffffec400587947 */ /* 0x000fea000383ffff */
.L_x_693:
        /* <DEDUP_REMOVED lines=8> */
.L_x_928:
[----:B------:R-:W-:Y:S05]  /*1ac00*/  BSYNC B1 ;  /* 0x0000000000017941 */ /* 0x000fea0003800000 */
.L_x_927:
        /* <DEDUP_REMOVED lines=8> */
.L_x_929:
[----:B------:R-:W-:Y:S02]  /*1ac90*/  IMAD.MOV.U32 R13, RZ, RZ, R27 ;  /* 0x000000ffff0d7224 */ /* 0x000fe400078e001b */
[----:B------:R-:W-:-:S07]  /*1aca0*/  IMAD.MOV.U32 R3, RZ, RZ, R14 ;  /* 0x000000ffff037224 */ /* 0x000fce00078e000e */
[----:B------:R-:W-:Y:S05]  /*1acb0*/  WARPSYNC.COLLECTIVE R15, `(.L_x_930) ;  /* 0x000000000f087348 */ /* 0x000fea0003c00000 */
[----:B------:R0:W1:Y:S02]  /*1acc0*/  SHFL.IDX P6, R14, R13, R12, R11 ;  /* 0x0000000c0d0e7389 */ /* 0x00006400000c000b */
[----:B01----:R-:W-:Y:S01]  /*1acd0*/  ENDCOLLECTIVE ;  /* 0x000000000000791b */ /* 0x003fe20003800000 */
.L_x_930:
[----:B------:R-:W-:Y:S02]  /*1ace0*/  IMAD.MOV.U32 R13, RZ, RZ, R26 ;  /* 0x000000ffff0d7224 */ /* 0x000fe400078e001a */
[----:B------:R-:W-:-:S07]  /*1acf0*/  IMAD.MOV.U32 R20, RZ, RZ, R14 ;  /* 0x000000ffff147224 */ /* 0x000fce00078e000e */
[----:B------:R-:W-:Y:S05]  /*1ad00*/  WARPSYNC.COLLECTIVE R15, `(.L_x_931) ;  /* 0x000000000f087348 */ /* 0x000fea0003c00000 */
[----:B------:R0:W1:Y:S02]  /*1ad10*/  SHFL.IDX P6, R14, R13, R12, R11 ;  /* 0x0000000c0d0e7389 */ /* 0x00006400000c000b */
[----:B01----:R-:W-:Y:S01]  /*1ad20*/  ENDCOLLECTIVE ;  /* 0x000000000000791b */ /* 0x003fe20003800000 */
.L_x_931:
[----:B------:R-:W-:Y:S05]  /*1ad30*/  BRA `(.L_x_932) ;  /* 0xfffffecc00c47947 */ /* 0x000fea000383ffff */
.L_x_697:
[----:B0-----:R0:W1:Y:S02]  /*1ad40*/  SYNCS.PHASECHK.TRANS64.TRYWAIT P1, [R19+URZ+0x22800], R24 ;  /* 0x02280018130075a7 */ /* 0x001064000802017f */
[----:B-1----:R-:W-:Y:S05]  /*1ad50*/  @!P1 NANOSLEEP.SYNCS 0x989680 ;  /* 0x009896800000995d */ /* 0x002fea0003900000 */
[----:B------:R-:W1:Y:S02]  /*1ad60*/  @!P1 SYNCS.PHASECHK.TRANS64 P1, [R19+URZ+0x22800], R24 ;  /* 0x02280018130095a7 */ /* 0x000e64000802007f */
[----:B-1----:R-:W-:Y:S05]  /*1ad70*/  @!P1 BRA `(.L_x_697) ;  /* 0xfffffffc00f09947 */ /* 0x002fea000383ffff */
[----:B------:R-:W-:Y:S05]  /*1ad80*/  BRA `(.L_x_933) ;  /* 0xfffffed000a07947 */ /* 0x000fea000383ffff */
.L_x_703:
[----:B-1----:R1:W2:Y:S02]  /*1ad90*/  SYNCS.PHASECHK.TRANS64.TRYWAIT P1, [R13+URZ+0x22830], R72 ;  /* 0x022830480d0075a7 */ /* 0x0022a4000802017f */
[----:B--2---:R-:W-:Y:S05]  /*1ada0*/  @!P1 NANOSLEEP.SYNCS 0x989680 ;  /* 0x009896800000995d */ /* 0x004fea0003900000 */
[----:B------:R-:W2:Y:S02]  /*1adb0*/  @!P1 SYNCS.PHASECHK.TRANS64 P1, [R13+URZ+0x22830], R72 ;  /* 0x022830480d0095a7 */ /* 0x000ea4000802007f */
[----:B--2---:R-:W-:Y:S05]  /*1adc0*/  @!P1 BRA `(.L_x_703) ;  /* 0xfffffffc00f09947 */ /* 0x004fea000383ffff */
[----:B------:R-:W-:Y:S05]  /*1add0*/  BRA `(.L_x_702) ;  /* 0xfffffedc00cc7947 */ /* 0x000fea000383ffff */
.L_x_708:
[----:B-1----:R1:W2:Y:S02]  /*1ade0*/  SYNCS.PHASECHK.TRANS64.TRYWAIT P2, [R13+URZ+0x22850], R72 ;  /* 0x022850480d0075a7 */ /* 0x0022a4000804017f */
[----:B--2---:R-:W-:Y:S05]  /*1adf0*/  @!P2 NANOSLEEP.SYNCS 0x989680 ;  /* 0x009896800000a95d */ /* 0x004fea0003900000 */
[----:B------:R-:W2:Y:S02]  /*1ae00*/  @!P2 SYNCS.PHASECHK.TRANS64 P2, [R13+URZ+0x22850], R72 ;  /* 0x022850480d00a5a7 */ /* 0x000ea4000804007f */
[----:B--2---:R-:W-:Y:S05]  /*1ae10*/  @!P2 BRA `(.L_x_708) ;  /* 0xfffffffc00f0a947 */ /* 0x004fea000383ffff */
[----:B------:R-:W-:Y:S05]  /*1ae20*/  BRA `(.L_x_707) ;  /* 0xfffffef800ec7947 */ /* 0x000fea000383ffff */
.L_x_713:
[----:B-1----:R1:W2:Y:S02]  /*1ae30*/  SYNCS.PHASECHK.TRANS64.TRYWAIT P3, [R14+URZ+0x22830], R15 ;  /* 0x0228300f0e0075a7 */ /* 0x0022a4000806017f */
[----:B--2---:R-:W-:Y:S05]  /*1ae40*/  @!P3 NANOSLEEP.SYNCS 0x989680 ;  /* 0x009896800000b95d */ /* 0x004fea0003900000 */
[----:B------:R-:W2:Y:S02]  /*1ae50*/  @!P3 SYNCS.PHASECHK.TRANS64 P3, [R14+URZ+0x22830], R15 ;  /* 0x0228300f0e00b5a7 */ /* 0x000ea4000806007f */
[----:B--2---:R-:W-:Y:S05]  /*1ae60*/  @!P3 BRA `(.L_x_713) ;  /* 0xfffffffc00f0b947 */ /* 0x004fea000383ffff */
[----:B------:R-:W-:Y:S05]  /*1ae70*/  BRA `(.L_x_712) ;  /* 0xffffff0000287947 */ /* 0x000fea000383ffff */
.L_x_718:
[----:B-1----:R1:W2:Y:S02]  /*1ae80*/  SYNCS.PHASECHK.TRANS64.TRYWAIT P3, [R14+URZ+0x22850], R15 ;  /* 0x0228500f0e0075a7 */ /* 0x0022a4000806017f */
[----:B--2---:R-:W-:Y:S05]  /*1ae90*/  @!P3 NANOSLEEP.SYNCS 0x989680 ;  /* 0x009896800000b95d */ /* 0x004fea0003900000 */
[----:B------:R-:W2:Y:S02]  /*1aea0*/  @!P3 SYNCS.PHASECHK.TRANS64 P3, [R14+URZ+0x22850], R15 ;  /* 0x0228500f0e00b5a7 */ /* 0x000ea4000806007f */
[----:B--2---:R-:W-:Y:S05]  /*1aeb0*/  @!P3 BRA `(.L_x_718) ;  /* 0xfffffffc00f0b947 */ /* 0x004fea000383ffff */
[----:B------:R-:W-:Y:S05]  /*1aec0*/  BRA `(.L_x_717) ;  /* 0xffffff2000047947 */ /* 0x000fea000383ffff */
.L_x_724:
[----:B------:R-:W-:Y:S02]  /*1aed0*/  IMAD.MOV.U32 R13, RZ, RZ, R21 ;  /* 0x000000ffff0d7224 */ /* 0x000fe400078e0015 */
[----:B------:R-:W-:Y:S02]  /*1aee0*/  IMAD.MOV.U32 R12, RZ, RZ, RZ ;  /* 0x000000ffff0c7224 */ /* 0x000fe400078e00ff */
[----:B------:R-:W-:Y:S02]  /*1aef0*/  IMAD.MOV.U32 R11, RZ, RZ, 0x181f ;  /* 0x0000181fff0b7424 */ /* 0x000fe400078e00ff */
[----:B------:R-:W-:-:S07]  /*1af00*/  IMAD.MOV.U32 R15, RZ, RZ, -0x1 ;  /* 0xffffffffff0f7424 */ /* 0x000fce00078e00ff */
[----:B-----5:R-:W-:Y:S05]  /*1af10*/  WARPSYNC.COLLECTIVE R15, `(.L_x_934) ;  /* 0x000000000f087348 */ /* 0x020fea0003c00000 */
[----:B------:R0:W1:Y:S02]  /*1af20*/  SHFL.IDX P6, R14, R13, R12, R11 ;  /* 0x0000000c0d0e7389 */ /* 0x00006400000c000b */
[----:B01---5:R-:W-:Y:S01]  /*1af30*/  ENDCOLLECTIVE ;  /* 0x000000000000791b */ /* 0x023fe20003800000 */
.L_x_934:
[----:B------:R-:W-:Y:S02]  /*1af40*/  IMAD.MOV.U32 R13, RZ, RZ, R3 ;  /* 0x000000ffff0d7224 */ /* 0x000fe400078e0003 */
[----:B------:R-:W-:-:S07]  /*1af50*/  IMAD.MOV.U32 R20, RZ, RZ, R14 ;  /* 0x000000ffff147224 */ /* 0x000fce00078e000e */
[----:B------:R-:W-:Y:S05]  /*1af60*/  WARPSYNC.COLLECTIVE R15, `(.L_x_935) ;  /* 0x000000000f087348 */ /* 0x000fea0003c00000 */
[----:B------:R0:W1:Y:S02]  /*1af70*/  SHFL.IDX P6, R14, R13, R12, R11 ;  /* 0x0000000c0d0e7389 */ /* 0x00006400000c000b */
[----:B01----:R-:W-:Y:S01]  /*1af80*/  ENDCOLLECTIVE ;  /* 0x000000000000791b */ /* 0x003fe20003800000 */
.L_x_935:
[----:B------:R-:W-:Y:S05]  /*1af90*/  BRA `(.L_x_936) ;  /* 0xffffff4800107947 */ /* 0x000fea000383ffff */
.L_x_727:
[----:B------:R-:W-:Y:S01]  /*1afa0*/  BSSY B1, `(.L_x_937) ;  /* 0x0000008000017945 */ /* 0x000fe20003800000 */
[----:B------:R-:W-:Y:S02]  /*1afb0*/  IMAD.MOV.U32 R13, RZ, RZ, R21 ;  /* 0x000000ffff0d7224 */ /* 0x000fe400078e0015 */
[----:B------:R-:W-:Y:S02]  /*1afc0*/  IMAD.MOV.U32 R12, RZ, RZ, 0x1 ;  /* 0x00000001ff0c7424 */ /* 0x000fe400078e00ff */
[----:B------:R-:W-:Y:S02]  /*1afd0*/  IMAD.MOV.U32 R11, RZ, RZ, 0x181f ;  /* 0x0000181fff0b7424 */ /* 0x000fe400078e00ff */
[----:B------:R-:W-:-:S07]  /*1afe0*/  IMAD.MOV.U32 R15, RZ, RZ, -0x1 ;  /* 0xffffffffff0f7424 */ /* 0x000fce00078e00ff */
[----:B012---:R-:W-:Y:S05]  /*1aff0*/  WARPSYNC.COLLECTIVE R15, `(.L_x_938) ;  /* 0x000000000f087348 */ /* 0x007fea0003c00000 */
[----:B--2---:R2:W3:Y:S02]  /*1b000*/  SHFL.IDX P6, R14, R13, R12, R11 ;  /* 0x0000000c0d0e7389 */ /* 0x0044e400000c000b */
[----:B0123--:R-:W-:Y:S01]  /*1b010*/  ENDCOLLECTIVE ;  /* 0x000000000000791b */ /* 0x00ffe20003800000 */
.L_x_938:
[----:B------:R-:W-:Y:S05]  /*1b020*/  BSYNC B1 ;  /* 0x0000000000017941 */ /* 0x000fea0003800000 */
.L_x_937:
[----:B------:R-:W-:Y:S02]  /*1b030*/  IMAD.MOV.U32 R13, RZ, RZ, R3 ;  /* 0x000000ffff0d7224 */ /* 0x000fe400078e0003 */
[----:B------:R-:W-:Y:S02]  /*1b040*/  IMAD.MOV.U32 R12, RZ, RZ, 0x1 ;  /* 0x00000001ff0c7424 */ /* 0x000fe400078e00ff */
[----:B------:R-:W-:Y:S02]  /*1b050*/  IMAD.MOV.U32 R11, RZ, RZ, 0x181f ;  /* 0x0000181fff0b7424 */ /* 0x000fe400078e00ff */
[----:B------:R-:W-:Y:S02]  /*1b060*/  IMAD.MOV.U32 R15, RZ, RZ, -0x1 ;  /* 0xffffffffff0f7424 */ /* 0x000fe400078e00ff */
[----:B------:R-:W-:-:S07]  /*1b070*/  IMAD.MOV.U32 R20, RZ, RZ, R14 ;  /* 0x000000ffff147224 */ /* 0x000fce00078e000e */
[----:B------:R-:W-:Y:S05]  /*1b080*/  WARPSYNC.COLLECTIVE R15, `(.L_x_939) ;  /* 0x000000000f087348 */ /* 0x000fea0003c00000 */
[----:B------:R0:W1:Y:S02]  /*1b090*/  SHFL.IDX P6, R14, R13, R12, R11 ;  /* 0x0000000c0d0e7389 */ /* 0x00006400000c000b */
[----:B01----:R-:W-:Y:S01]  /*1b0a0*/  ENDCOLLECTIVE ;  /* 0x000000000000791b */ /* 0x003fe20003800000 */
.L_x_939:
[----:B------:R-:W-:Y:S05]  /*1b0b0*/  BRA `(.L_x_940) ;  /* 0xffffff48004c7947 */ /* 0x000fea000383ffff */
.L_x_730:
[----:B------:R-:W-:Y:S01]  /*1b0c0*/  BSSY B1, `(.L_x_941) ;  /* 0x0000008000017945 */ /* 0x000fe20003800000 */
[----:B------:R-:W-:Y:S02]  /*1b0d0*/  IMAD.MOV.U32 R13, RZ, RZ, R21 ;  /* 0x000000ffff0d7224 */ /* 0x000fe400078e0015 */
[----:B------:R-:W-:Y:S02]  /*1b0e0*/  IMAD.MOV.U32 R12, RZ, RZ, 0x2 ;  /* 0x00000002ff0c7424 */ /* 0x000fe400078e00ff */
[----:B----4-:R-:W-:Y:S02]  /*1b0f0*/  IMAD.MOV.U32 R11, RZ, RZ, 0x181f ;  /* 0x0000181fff0b7424 */ /* 0x010fe400078e00ff */
[----:B------:R-:W-:-:S07]  /*1b100*/  IMAD.MOV.U32 R15, RZ, RZ, -0x1 ;  /* 0xffffffffff0f7424 */ /* 0x000fce00078e00ff */
[----:B0123--:R-:W-:Y:S05]  /*1b110*/  WARPSYNC.COLLECTIVE R15, `(.L_x_942) ;  /* 0x000000000f087348 */ /* 0x00ffea0003c00000 */
[----:B--2---:R2:W4:Y:S02]  /*1b120*/  SHFL.IDX P6, R14, R13, R12, R11 ;  /* 0x0000000c0d0e7389 */ /* 0x00452400000c000b */
[----:B01234-:R-:W-:Y:S01]  /*1b130*/  ENDCOLLECTIVE ;  /* 0x000000000000791b */ /* 0x01ffe20003800000 */
.L_x_942:
[----:B------:R-:W-:Y:S05]  /*1b140*/  BSYNC B1 ;  /* 0x0000000000017941 */ /* 0x000fea0003800000 */
.L_x_941:
        /* <DEDUP_REMOVED lines=8> */
.L_x_943:
[----:B------:R-:W-:Y:S05]  /*1b1d0*/  BRA `(.L_x_944) ;  /* 0xffffff4800787947 */ /* 0x000fea000383ffff */
.L_x_733:
[----:B------:R-:W-:Y:S01]  /*1b1e0*/  BSSY B1, `(.L_x_945) ;  /* 0x0000008000017945 */ /* 0x000fe20003800000 */
[----:B------:R-:W-:Y:S02]  /*1b1f0*/  IMAD.MOV.U32 R13, RZ, RZ, R21 ;  /* 0x000000ffff0d7224 */ /* 0x000fe400078e0015 */
[----:B------:R-:W-:Y:S02]  /*1b200*/  IMAD.MOV.U32 R12, RZ, RZ, 0x3 ;  /* 0x00000003ff0c7424 */ /* 0x000fe400078e00ff */
[----:B0-----:R-:W-:Y:S02]  /*1b210*/  IMAD.MOV.U32 R11, RZ, RZ, 0x181f ;  /* 0x0000181fff0b7424 */ /* 0x001fe400078e00ff */
[----:B------:R-:W-:-:S07]  /*1b220*/  IMAD.MOV.U32 R15, RZ, RZ, -0x1 ;  /* 0xffffffffff0f7424 */ /* 0x000fce00078e00ff */
[----:B-1234-:R-:W-:Y:S05]  /*1b230*/  WARPSYNC.COLLECTIVE R15, `(.L_x_946) ;  /* 0x000000000f087348 */ /* 0x01efea0003c00000 */
[----:B--2---:R0:W2:Y:S02]  /*1b240*/  SHFL.IDX P6, R14, R13, R12, R11 ;  /* 0x0000000c0d0e7389 */ /* 0x0040a400000c000b */
[----:B01234-:R-:W-:Y:S01]  /*1b250*/  ENDCOLLECTIVE ;  /* 0x000000000000791b */ /* 0x01ffe20003800000 */
.L_x_946:
[----:B------:R-:W-:Y:S05]  /*1b260*/  BSYNC B1 ;  /* 0x0000000000017941 */ /* 0x000fea0003800000 */
.L_x_945:
        /* <DEDUP_REMOVED lines=8> */
.L_x_947:
[----:B------:R-:W-:Y:S05]  /*1b2f0*/  BRA `(.L_x_948) ;  /* 0xffffff4800a47947 */ /* 0x000fea000383ffff */
.L_x_735:
[----:B------:R-:W-:Y:S02]  /*1b300*/  IMAD.MOV.U32 R13, RZ, RZ, R8 ;  /* 0x000000ffff0d7224 */ /* 0x000fe400078e0008 */
[----:B------:R-:W-:Y:S02]  /*1b310*/  IMAD.MOV.U32 R12, RZ, RZ, RZ ;  /* 0x000000ffff0c7224 */ /* 0x000fe400078e00ff */
[----:B------:R-:W-:Y:S02]  /*1b320*/  IMAD.MOV.U32 R11, RZ, RZ, 0x1c1f ;  /* 0x00001c1fff0b7424 */ /* 0x000fe400078e00ff */
[----:B------:R-:W-:-:S07]  /*1b330*/  IMAD.MOV.U32 R15, RZ, RZ, -0x1 ;  /* 0xffffffffff0f7424 */ /* 0x000fce00078e00ff */
[----:B------:R-:W-:Y:S05]  /*1b340*/  WARPSYNC.COLLECTIVE R15, `(.L_x_949) ;  /* 0x000000000f087348 */ /* 0x000fea0003c00000 */
[----:B------:R0:W1:Y:S02]  /*1b350*/  SHFL.IDX P6, R14, R13, R12, R11 ;  /* 0x0000000c0d0e7389 */ /* 0x00006400000c000b */
[----:B01----:R-:W-:Y:S01]  /*1b360*/  ENDCOLLECTIVE ;  /* 0x000000000000791b */ /* 0x003fe20003800000 */
.L_x_949:
[----:B------:R-:W-:Y:S02]  /*1b370*/  IMAD.MOV.U32 R13, RZ, RZ, R3 ;  /* 0x000000ffff0d7224 */ /* 0x000fe400078e0003 */
[----:B------:R-:W-:-:S07]  /*1b380*/  IMAD.MOV.U32 R9, RZ, RZ, R14 ;  /* 0x000000ffff097224 */ /* 0x000fce00078e000e */
[----:B------:R-:W-:Y:S05]  /*1b390*/  WARPSYNC.COLLECTIVE R15, `(.L_x_950) ;  /* 0x000000000f087348 */ /* 0x000fea0003c00000 */
[----:B------:R0:W1:Y:S02]  /*1b3a0*/  SHFL.IDX P6, R14, R13, R12, R11 ;  /* 0x0000000c0d0e7389 */ /* 0x00006400000c000b */
[----:B01----:R-:W-:Y:S01]  /*1b3b0*/  ENDCOLLECTIVE ;  /* 0x000000000000791b */ /* 0x003fe20003800000 */
.L_x_950:
[----:B------:R-:W-:Y:S01]  /*1b3c0*/  IMAD.MOV.U32 R11, RZ, RZ, R14 ;  /* 0x000000ffff0b7224 */ /* 0x000fe200078e000e */
[----:B------:R-:W-:Y:S06]  /*1b3d0*/  BRA `(.L_x_951) ;  /* 0xffffff4c00887947 */ /* 0x000fec000383ffff */
.L_x_738:
[----:B------:R-:W-:Y:S01]  /*1b3e0*/  BSSY B1, `(.L_x_952) ;  /* 0x0000008000017945 */ /* 0x000fe20003800000 */
[----:B---3--:R-:W-:Y:S02]  /*1b3f0*/  IMAD.MOV.U32 R13, RZ, RZ, R8 ;  /* 0x000000ffff0d7224 */ /* 0x008fe400078e0008 */
[----:B------:R-:W-:Y:S02]  /*1b400*/  IMAD.MOV.U32 R12, RZ, RZ, 0x1 ;  /* 0x00000001ff0c7424 */ /* 0x000fe400078e00ff */
[----:B--2---:R-:W-:Y:S02]  /*1b410*/  IMAD.MOV.U32 R11, RZ, RZ, 0x1c1f ;  /* 0x00001c1fff0b7424 */ /* 0x004fe400078e00ff */
[----:B------:R-:W-:-:S07]  /*1b420*/  IMAD.MOV.U32 R15, RZ, RZ, -0x1 ;  /* 0xffffffffff0f7424 */ /* 0x000fce00078e00ff */
[----:B01----:R-:W-:Y:S05]  /*1b430*/  WARPSYNC.COLLECTIVE R15, `(.L_x_953) ;  /* 0x000000000f087348 */ /* 0x003fea0003c00000 */
[----:B------:R2:W3:Y:S02]  /*1b440*/  SHFL.IDX P6, R14, R13, R12, R11 ;  /* 0x0000000c0d0e7389 */ /* 0x0004e400000c000b */
[----:B0123--:R-:W-:Y:S01]  /*1b450*/  ENDCOLLECTIVE ;  /* 0x000000000000791b */ /* 0x00ffe20003800000 */
.L_x_953:
[----:B------:R-:W-:Y:S05]  /*1b460*/  BSYNC B1 ;  /* 0x0000000000017941 */ /* 0x000fea0003800000 */
.L_x_952:
        /* <DEDUP_REMOVED lines=8> */
.L_x_954:
[----:B------:R-:W-:Y:S05]  /*1b4f0*/  BRA `(.L_x_955) ;  /* 0xffffff58007c7947 */ /* 0x000fea000383ffff */
.L_x_742:
[----:B------:R-:W-:Y:S02]  /*1b500*/  IMAD.MOV.U32 R13, RZ, RZ, R4 ;  /* 0x000000ffff0d7224 */ /* 0x000fe400078e0004 */
[----:B------:R-:W-:Y:S02]  /*1b510*/  IMAD.MOV.U32 R12, RZ, RZ, RZ ;  /* 0x000000ffff0c7224 */ /* 0x000fe400078e00ff */
[----:B------:R-:W-:Y:S02]  /*1b520*/  IMAD.MOV.U32 R11, RZ, RZ, 0x181f ;  /* 0x0000181fff0b7424 */ /* 0x000fe400078e00ff */
[----:B------:R-:W-:-:S07]  /*1b530*/  IMAD.MOV.U32 R15, RZ, RZ, -0x1 ;  /* 0xffffffffff0f7424 */ /* 0x000fce00078e00ff */
[----:B-12---:R-:W-:Y:S05]  /*1b540*/  WARPSYNC.COLLECTIVE R15, `(.L_x_956) ;  /* 0x000000000f087348 */ /* 0x006fea0003c00000 */
[----:B------:R0:W3:Y:S02]  /*1b550*/  SHFL.IDX P6, R14, R13, R12, R11 ;  /* 0x0000000c0d0e7389 */ /* 0x0000e400000c000b */
[----:B0123--:R-:W-:Y:S01]  /*1b560*/  ENDCOLLECTIVE ;  /* 0x000000000000791b */ /* 0x00ffe20003800000 */
.L_x_956:
[----:B------:R-:W-:Y:S02]  /*1b570*/  IMAD.MOV.U32 R13, RZ, RZ, R3 ;  /* 0x000000ffff0d7224 */ /* 0x000fe400078e0003 */
[----:B------:R-:W-:-:S07]  /*1b580*/  IMAD.MOV.U32 R0, RZ, RZ, R14 ;  /* 0x000000ffff007224 */ /* 0x000fce00078e000e */
[----:B------:R-:W-:Y:S05]  /*1b590*/  WARPSYNC.COLLECTIVE R15, `(.L_x_957) ;  /* 0x000000000f087348 */ /* 0x000fea0003c00000 */
[----:B------:R0:W1:Y:S02]  /*1b5a0*/  SHFL.IDX P6, R14, R13, R12, R11 ;  /* 0x0000000c0d0e7389 */ /* 0x00006400000c000b */
[----:B01----:R-:W-:Y:S01]  /*1b5b0*/  ENDCOLLECTIVE ;  /* 0x000000000000791b */ /* 0x003fe20003800000 */
.L_x_957:
[----:B------:R-:W-:Y:S05]  /*1b5c0*/  BRA `(.L_x_958) ;  /* 0xffffff6c008c7947 */ /* 0x000fea000383ffff */
.L_x_745:
[----:B------:R-:W-:Y:S01]  /*1b5d0*/  BSSY B1, `(.L_x_959) ;  /* 0x0000008000017945 */ /* 0x000fe20003800000 */
[----:B---3--:R-:W-:Y:S02]  /*1b5e0*/  IMAD.MOV.U32 R13, RZ, RZ, R4 ;  /* 0x000000ffff0d7224 */ /* 0x008fe400078e0004 */
[----:B------:R-:W-:Y:S02]  /*1b5f0*/  IMAD.MOV.U32 R12, RZ, RZ, 0x1 ;  /* 0x00000001ff0c7424 */ /* 0x000fe400078e00ff */
[----:B------:R-:W-:Y:S02]  /*1b600*/  IMAD.MOV.U32 R11, RZ, RZ, 0x181f ;  /* 0x0000181fff0b7424 */ /* 0x000fe400078e00ff */
[----:B------:R-:W-:-:S07]  /*1b610*/  IMAD.MOV.U32 R15, RZ, RZ, -0x1 ;  /* 0xffffffffff0f7424 */ /* 0x000fce00078e00ff */
[----:B012-4-:R-:W-:Y:S05]  /*1b620*/  WARPSYNC.COLLECTIVE R15, `(.L_x_960) ;  /* 0x000000000f087348 */ /* 0x017fea0003c00000 */
[----:B----4-:R3:W4:Y:S02]  /*1b630*/  SHFL.IDX P6, R14, R13, R12, R11 ;  /* 0x0000000c0d0e7389 */ /* 0x01072400000c000b */
[----:B01234-:R-:W-:Y:S01]  /*1b640*/  ENDCOLLECTIVE ;  /* 0x000000000000791b */ /* 0x01ffe20003800000 */
.L_x_960:
[----:B------:R-:W-:Y:S05]  /*1b650*/  BSYNC B1 ;  /* 0x0000000000017941 */ /* 0x000fea0003800000 */
.L_x_959:
        /* <DEDUP_REMOVED lines=8> */
.L_x_961:
[----:B------:R-:W-:Y:S05]  /*1b6e0*/  BRA `(.L_x_962) ;  /* 0xffffff6c00bc7947 */ /* 0x000fea000383ffff */
.L_x_748:
[----:B------:R-:W-:Y:S01]  /*1b6f0*/  BSSY B1, `(.L_x_963) ;  /* 0x0000008000017945 */ /* 0x000fe20003800000 */
[----:B0-----:R-:W-:Y:S02]  /*1b700*/  IMAD.MOV.U32 R13, RZ, RZ, R4 ;  /* 0x000000ffff0d7224 */ /* 0x001fe400078e0004 */
[----:B------:R-:W-:Y:S02]  /*1b710*/  IMAD.MOV.U32 R12, RZ, RZ, 0x2 ;  /* 0x00000002ff0c7424 */ /* 0x000fe400078e00ff */
[----:B------:R-:W-:Y:S02]  /*1b720*/  IMAD.MOV.U32 R11, RZ, RZ, 0x181f ;  /* 0x0000181fff0b7424 */ /* 0x000fe400078e00ff */
[----:B------:R-:W-:-:S07]  /*1b730*/  IMAD.MOV.U32 R15, RZ, RZ, -0x1 ;  /* 0xffffffffff0f7424 */ /* 0x000fce00078e00ff */
[----:B-1234-:R-:W-:Y:S05]  /*1b740*/  WARPSYNC.COLLECTIVE R15, `(.L_x_964) ;  /* 0x000000000f087348 */ /* 0x01efea0003c00000 */
[----:B----4-:R0:W4:Y:S02]  /*1b750*/  SHFL.IDX P6, R14, R13, R12, R11 ;  /* 0x0000000c0d0e7389 */ /* 0x01012400000c000b */
[----:B01234-:R-:W-:Y:S01]  /*1b760*/  ENDCOLLECTIVE ;  /* 0x000000000000791b */ /* 0x01ffe20003800000 */
.L_x_964:
[----:B------:R-:W-:Y:S05]  /*1b770*/  BSYNC B1 ;  /* 0x0000000000017941 */ /* 0x000fea0003800000 */
.L_x_963:
        /* <DEDUP_REMOVED lines=8> */
.L_x_965:
[----:B------:R-:W-:Y:S05]  /*1b800*/  BRA `(.L_x_966) ;  /* 0xffffff6c00e87947 */ /* 0x000fea000383ffff */
.L_x_751:
[----:B------:R-:W-:Y:S01]  /*1b810*/  BSSY B1, `(.L_x_967) ;  /* 0x0000008000017945 */ /* 0x000fe20003800000 */
[----:B0-----:R-:W-:Y:S02]  /*1b820*/  IMAD.MOV.U32 R13, RZ, RZ, R4 ;  /* 0x000000ffff0d7224 */ /* 0x001fe400078e0004 */
[----:B------:R-:W-:Y:S02]  /*1b830*/  IMAD.MOV.U32 R12, RZ, RZ, 0x3 ;  /* 0x00000003ff0c7424 */ /* 0x000fe400078e00ff */
[----:B------:R-:W-:Y:S02]  /*1b840*/  IMAD.MOV.U32 R11, RZ, RZ, 0x181f ;  /* 0x0000181fff0b7424 */ /* 0x000fe400078e00ff */
[----:B------:R-:W-:-:S07]  /*1b850*/  IMAD.MOV.U32 R15, RZ, RZ, -0x1 ;  /* 0xffffffffff0f7424 */ /* 0x000fce00078e00ff */
[----:B-1234-:R-:W-:Y:S05]  /*1b860*/  WARPSYNC.COLLECTIVE R15, `(.L_x_968) ;  /* 0x000000000f087348 */ /* 0x01efea0003c00000 */
[----:B------:R0:W0:Y:S02]  /*1b870*/  SHFL.IDX P6, R14, R13, R12, R11 ;  /* 0x0000000c0d0e7389 */ /* 0x00002400000c000b */
[----:B01234-:R-:W-:Y:S01]  /*1b880*/  ENDCOLLECTIVE ;  /* 0x000000000000791b */ /* 0x01ffe20003800000 */
.L_x_968:
[----:B------:R-:W-:Y:S05]  /*1b890*/  BSYNC B1 ;  /* 0x0000000000017941 */ /* 0x000fea0003800000 */
.L_x_967:
        /* <DEDUP_REMOVED lines=8> */
.L_x_969:
[----:B------:R-:W-:Y:S05]  /*1b920*/  BRA `(.L_x_970) ;  /* 0xffffff7000147947 */ /* 0x000fea000383ffff */
.L_x_768:
[----:B------:R-:W1:Y:S01]  /*1b930*/  S2R R5, SR_TID.X ;  /* 0x0000000000057919 */ /* 0x000e620000002100 */
[----:B------:R-:W-:Y:S01]  /*1b940*/  BSSY B1, `(.L_x_971) ;  /* 0x000000a000017945 */ /* 0x000fe20003800000 */
[----:B0-----:R-:W-:Y:S02]  /*1b950*/  IMAD.MOV.U32 R12, RZ, RZ, RZ ;  /* 0x000000ffff0c7224 */ /* 0x001fe400078e00ff */
[----:B------:R-:W-:Y:S02]  /*1b960*/  IMAD.MOV.U32 R11, RZ, RZ, 0x1f ;  /* 0x0000001fff0b7424 */ /* 0x000fe400078e00ff */
[----:B------:R-:W-:Y:S01]  /*1b970*/  IMAD.MOV.U32 R15, RZ, RZ, -0x1 ;  /* 0xffffffffff0f7424 */ /* 0x000fe200078e00ff */
[----:B-1----:R-:W-:-:S04]  /*1b980*/  SHF.R.U32.HI R5, RZ, 0x5, R5 ;  /* 0x00000005ff057819 */ /* 0x002fc80000011605 */
[----:B------:R-:W-:-:S05]  /*1b990*/  LOP3.LUT R5, R5, 0x3, RZ, 0xc0, !PT ;  /* 0x0000000305057812 */ /* 0x000fca00078ec0ff */
[----:B------:R-:W-:-:S07]  /*1b9a0*/  IMAD.MOV.U32 R13, RZ, RZ, R5 ;  /* 0x000000ffff0d7224 */ /* 0x000fce00078e0005 */
[----:B------:R-:W-:Y:S05]  /*1b9b0*/  WARPSYNC.COLLECTIVE R15, `(.L_x_972) ;  /* 0x000000000f087348 */ /* 0x000fea0003c00000 */
[----:B------:R0:W1:Y:S02]  /*1b9c0*/  SHFL.IDX P6, R14, R13, R12, R11 ;  /* 0x0000000c0d0e7389 */ /* 0x00006400000c000b */
[----:B01----:R-:W-:Y:S01]  /*1b9d0*/  ENDCOLLECTIVE ;  /* 0x000000000000791b */ /* 0x003fe20003800000 */
.L_x_972:
[----:B------:R-:W-:Y:S05]  /*1b9e0*/  BSYNC B1 ;  /* 0x0000000000017941 */ /* 0x000fea0003800000 */
.L_x_971:
[----:B------:R-:W-:Y:S05]  /*1b9f0*/  BRA `(.L_x_973) ;  /* 0xffffff8800387947 */ /* 0x000fea000383ffff */
.L_x_770:
[----:B------:R-:W-:Y:S01]  /*1ba00*/  BSSY B1, `(.L_x_974) ;  /* 0x0000006000017945 */ /* 0x000fe20003800000 */
[----:B------:R-:W-:-:S07]  /*1ba10*/  IMAD.MOV.U32 R15, RZ, RZ, -0x1 ;  /* 0xffffffffff0f7424 */ /* 0x000fce00078e00ff */
[----:B0-----:R-:W-:Y:S05]  /*1ba20*/  WARPSYNC.COLLECTIVE R15, `(.L_x_975) ;  /* 0x000000000f0c7348 */ /* 0x001fea0003c00000 */
[----:B------:R-:W-:Y:S02]  /*1ba30*/  ELECT P6, UR62, PT ;  /* 0x00000000003e782f */ /* 0x000fe400038c0000 */
[----:B------:R-:W-:Y:S01]  /*1ba40*/  MOV R14, UR62 ;  /* 0x0000003e000e7c02 */ /* 0x000fe20008000f00 */
[----:B0-----:R-:W-:Y:S10]  /*1ba50*/  ENDCOLLECTIVE ;  /* 0x000000000000791b */ /* 0x001ff40003800000 */
.L_x_975:
[----:B------:R-:W-:Y:S05]  /*1ba60*/  BSYNC B1 ;  /* 0x0000000000017941 */ /* 0x000fea0003800000 */
.L_x_974:
[----:B------:R-:W-:Y:S05]  /*1ba70*/  BRA `(.L_x_769) ;  /* 0xffffff8800307947 */ /* 0x000fea000383ffff */
.L_x_772:
[----:B0-----:R0:W1:Y:S02]  /*1ba80*/  SYNCS.PHASECHK.TRANS64.TRYWAIT P0, [R18+URZ+0x22820], R4 ;  /* 0x02282004120075a7 */ /* 0x001064000800017f */
[----:B-1----:R-:W-:Y:S05]  /*1ba90*/  @!P0 NANOSLEEP.SYNCS 0x989680 ;  /* 0x009896800000895d */ /* 0x002fea0003900000 */
[----:B------:R-:W1:Y:S02]  /*1baa0*/  @!P0 SYNCS.PHASECHK.TRANS64 P0, [R18+URZ+0x22820], R4 ;  /* 0x02282004120085a7 */ /* 0x000e64000800007f */
[----:B-1----:R-:W-:Y:S05]  /*1bab0*/  @!P0 BRA `(.L_x_772) ;  /* 0xfffffffc00f08947 */ /* 0x002fea000383ffff */
[----:B------:R-:W-:Y:S05]  /*1bac0*/  BRA `(.L_x_976) ;  /* 0xffffff8800407947 */ /* 0x000fea000383ffff */
.L_x_776:
[----:B0-----:R0:W1:Y:S02]  /*1bad0*/  SYNCS.PHASECHK.TRANS64.TRYWAIT P0, [R4+URZ+0x228a0], R9 ;  /* 0x0228a009040075a7 */ /* 0x001064000800017f */
[----:B-1----:R-:W-:Y:S05]  /*1bae0*/  @!P0 NANOSLEEP.SYNCS 0x989680 ;  /* 0x009896800000895d */ /* 0x002fea0003900000 */
[----:B------:R-:W1:Y:S02]  /*1baf0*/  @!P0 SYNCS.PHASECHK.TRANS64 P0, [R4+URZ+0x228a0], R9 ;  /* 0x0228a009040085a7 */ /* 0x000e64000800007f */
[----:B-1----:R-:W-:Y:S05]  /*1bb00*/  @!P0 BRA `(.L_x_776) ;  /* 0xfffffffc00f08947 */ /* 0x002fea000383ffff */
[----:B------:R-:W-:Y:S05]  /*1bb10*/  BRA `(.L_x_977) ;  /* 0xffffff8800607947 */ /* 0x000fea000383ffff */
.L_x_781:
[----:B-1----:R1:W2:Y:S02]  /*1bb20*/  SYNCS.PHASECHK.TRANS64.TRYWAIT P0, [R4+URZ+0x228c0], R9 ;  /* 0x0228c009040075a7 */ /* 0x0022a4000800017f */
[----:B--2---:R-:W-:Y:S05]  /*1bb30*/  @!P0 NANOSLEEP.SYNCS 0x989680 ;  /* 0x009896800000895d */ /* 0x004fea0003900000 */
[----:B------:R-:W2:Y:S02]  /*1bb40*/  @!P0 SYNCS.PHASECHK.TRANS64 P0, [R4+URZ+0x228c0], R9 ;  /* 0x0228c009040085a7 */ /* 0x000ea4000800007f */
[----:B--2---:R-:W-:Y:S05]  /*1bb50*/  @!P0 BRA `(.L_x_781) ;  /* 0xfffffffc00f08947 */ /* 0x004fea000383ffff */
[----:B------:R-:W-:Y:S05]  /*1bb60*/  BRA `(.L_x_978) ;  /* 0xffffff8800e07947 */ /* 0x000fea000383ffff */
.L_x_791:
[----:B0-----:R0:W1:Y:S02]  /*1bb70*/  SYNCS.PHASECHK.TRANS64.TRYWAIT P2, [R5+URZ+0x228a0], R6 ;  /* 0x0228a006050075a7 */ /* 0x001064000804017f */
[----:B-1----:R-:W-:Y:S05]  /*1bb80*/  @!P2 NANOSLEEP.SYNCS 0x989680 ;  /* 0x009896800000a95d */ /* 0x002fea0003900000 */
[----:B------:R-:W1:Y:S02]  /*1bb90*/  @!P2 SYNCS.PHASECHK.TRANS64 P2, [R5+URZ+0x228a0], R6 ;  /* 0x0228a0060500a5a7 */ /* 0x000e64000804007f */
[----:B-1----:R-:W-:Y:S05]  /*1bba0*/  @!P2 BRA `(.L_x_791) ;  /* 0xfffffffc00f0a947 */ /* 0x002fea000383ffff */
[----:B------:R-:W-:Y:S05]  /*1bbb0*/  BRA `(.L_x_979) ;  /* 0xffffff9000707947 */ /* 0x000fea000383ffff */
.L_x_796:
[----:B-1----:R1:W2:Y:S02]  /*1bbc0*/  SYNCS.PHASECHK.TRANS64.TRYWAIT P2, [R5+URZ+0x228c0], R6 ;  /* 0x0228c006050075a7 */ /* 0x0022a4000804017f */
[----:B--2---:R-:W-:Y:S05]  /*1bbd0*/  @!P2 NANOSLEEP.SYNCS 0x989680 ;  /* 0x009896800000a95d */ /* 0x004fea0003900000 */
[----:B------:R-:W2:Y:S02]  /*1bbe0*/  @!P2 SYNCS.PHASECHK.TRANS64 P2, [R5+URZ+0x228c0], R6 ;  /* 0x0228c0060500a5a7 */ /* 0x000ea4000804007f */
[----:B--2---:R-:W-:Y:S05]  /*1bbf0*/  @!P2 BRA `(.L_x_796) ;  /* 0xfffffffc00f0a947 */ /* 0x004fea000383ffff */
[----:B------:R-:W-:Y:S05]  /*1bc00*/  BRA `(.L_x_980) ;  /* 0xffffff9000ec7947 */ /* 0x000fea000383ffff */
.L_x_814:
        /* <DEDUP_REMOVED lines=11> */
.L_x_982:
[----:B------:R-:W-:Y:S05]  /*1bcc0*/  BSYNC B0 ;  /* 0x0000000000007941 */ /* 0x000fea0003800000 */
.L_x_981:
[----:B------:R-:W-:Y:S05]  /*1bcd0*/  BRA `(.L_x_983) ;  /* 0xffffffa0006c7947 */ /* 0x000fea000383ffff */
.L_x_816:
[----:B------:R-:W-:Y:S01]  /*1bce0*/  BSSY B0, `(.L_x_984) ;  /* 0x0000006000007945 */ /* 0x000fe20003800000 */
[----:B------:R-:W-:-:S07]  /*1bcf0*/  IMAD.MOV.U32 R15, RZ, RZ, -0x1 ;  /* 0xffffffffff0f7424 */ /* 0x000fce00078e00ff */
[----:B0-----:R-:W-:Y:S05]  /*1bd00*/  WARPSYNC.COLLECTIVE R15, `(.L_x_985) ;  /* 0x000000000f0c7348 */ /* 0x001fea0003c00000 */
[----:B------:R-:W-:Y:S02]  /*1bd10*/  ELECT P6, UR62, PT ;  /* 0x00000000003e782f */ /* 0x000fe400038c0000 */
[----:B------:R-:W-:Y:S01]  /*1bd20*/  MOV R14, UR62 ;  /* 0x0000003e000e7c02 */ /* 0x000fe20008000f00 */
[----:B0-----:R-:W-:Y:S10]  /*1bd30*/  ENDCOLLECTIVE ;  /* 0x000000000000791b */ /* 0x001ff40003800000 */
.L_x_985:
[----:B------:R-:W-:Y:S05]  /*1bd40*/  BSYNC B0 ;  /* 0x0000000000007941 */ /* 0x000fea0003800000 */
.L_x_984:
[----:B------:R-:W-:Y:S05]  /*1bd50*/  BRA `(.L_x_986) ;  /* 0xffffffa000787947 */ /* 0x000fea000383ffff */
.L_x_818:
[----:B0-----:R0:W1:Y:S02]  /*1bd60*/  SYNCS.PHASECHK.TRANS64.TRYWAIT P0, [R0+URZ+0x22840], R2 ;  /* 0x02284002000075a7 */ /* 0x001064000800017f */
[----:B-1----:R-:W-:Y:S05]  /*1bd70*/  @!P0 NANOSLEEP.SYNCS 0x989680 ;  /* 0x009896800000895d */ /* 0x002fea0003900000 */
[----:B------:R-:W1:Y:S02]  /*1bd80*/  @!P0 SYNCS.PHASECHK.TRANS64 P0, [R0+URZ+0x22840], R2 ;  /* 0x02284002000085a7 */ /* 0x000e64000800007f */
[----:B-1----:R-:W-:Y:S05]  /*1bd90*/  @!P0 BRA `(.L_x_818) ;  /* 0xfffffffc00f08947 */ /* 0x002fea000383ffff */
[----:B------:R-:W-:Y:S05]  /*1bda0*/  BRA `(.L_x_987) ;  /* 0xffffffa000d87947 */ /* 0x000fea000383ffff */
.L_x_822:
        /* <DEDUP_REMOVED lines=15> */
.L_x_988:
[----:B------:R-:W-:Y:S02]  /*1bea0*/  IMAD.MOV.U32 R13, RZ, RZ, R4 ;  /* 0x000000ffff0d7224 */ /* 0x000fe400078e0004 */
[----:B------:R-:W-:-:S07]  /*1beb0*/  IMAD.MOV.U32 R6, RZ, RZ, R14 ;  /* 0x000000ffff067224 */ /* 0x000fce00078e000e */
[----:B------:R-:W-:Y:S05]  /*1bec0*/  WARPSYNC.COLLECTIVE R15, `(.L_x_989) ;  /* 0x000000000f087348 */ /* 0x000fea0003c00000 */
[----:B------:R0:W1:Y:S02]  /*1bed0*/  SHFL.IDX P6, R14, R13, R12, R11 ;  /* 0x0000000c0d0e7389 */ /* 0x00006400000c000b */
[----:B01----:R-:W-:Y:S01]  /*1bee0*/  ENDCOLLECTIVE ;  /* 0x000000000000791b */ /* 0x003fe20003800000 */
.L_x_989:
[----:B------:R-:W-:Y:S02]  /*1bef0*/  IMAD.MOV.U32 R13, RZ, RZ, R3 ;  /* 0x000000ffff0d7224 */ /* 0x000fe400078e0003 */
[----:B------:R-:W-:Y:S02]  /*1bf00*/  IMAD.MOV.U32 R12, RZ, RZ, 0x1 ;  /* 0x00000001ff0c7424 */ /* 0x000fe400078e00ff */
[----:B------:R-:W-:-:S07]  /*1bf10*/  IMAD.MOV.U32 R7, RZ, RZ, R14 ;  /* 0x000000ffff077224 */ /* 0x000fce00078e000e */
[----:B------:R-:W-:Y:S05]  /*1bf20*/  WARPSYNC.COLLECTIVE R15, `(.L_x_990) ;  /* 0x000000000f087348 */ /* 0x000fea0003c00000 */
[----:B------:R0:W1:Y:S02]  /*1bf30*/  SHFL.IDX P6, R14, R13, R12, R11 ;  /* 0x0000000c0d0e7389 */ /* 0x00006400000c000b */
[----:B01----:R-:W-:Y:S01]  /*1bf40*/  ENDCOLLECTIVE ;  /* 0x000000000000791b */ /* 0x003fe20003800000 */
.L_x_990:
        /* <DEDUP_REMOVED lines=15> */
.L_x_991:
[----:B------:R-:W-:Y:S02]  /*1c040*/  IMAD.MOV.U32 R13, RZ, RZ, R3 ;  /* 0x000000ffff0d7224 */ /* 0x000fe400078e0003 */
[----:B------:R-:W-:Y:S02]  /*1c050*/  IMAD.MOV.U32 R12, RZ, RZ, 0x2 ;  /* 0x00000002ff0c7424 */ /* 0x000fe400078e00ff */
[----:B------:R-:W-:-:S07]  /*1c060*/  IMAD.MOV.U32 R5, RZ, RZ, R14 ;  /* 0x000000ffff057224 */ /* 0x000fce00078e000e */
[----:B------:R-:W-:Y:S05]  /*1c070*/  WARPSYNC.COLLECTIVE R15, `(.L_x_992) ;  /* 0x000000000f087348 */ /* 0x000fea0003c00000 */
[----:B------:R0:W1:Y:S02]  /*1c080*/  SHFL.IDX P6, R14, R13, R12, R11 ;  /* 0x0000000c0d0e7389 */ /* 0x00006400000c000b */
[----:B01----:R-:W-:Y:S01]  /*1c090*/  ENDCOLLECTIVE ;  /* 0x000000000000791b */ /* 0x003fe20003800000 */
.L_x_992:
        /* <DEDUP_REMOVED lines=15> */
.L_x_993:
[----:B------:R-:W-:Y:S02]  /*1c190*/  IMAD.MOV.U32 R13, RZ, RZ, R3 ;  /* 0x000000ffff0d7224 */ /* 0x000fe400078e0003 */
[----:B------:R-:W-:Y:S02]  /*1c1a0*/  IMAD.MOV.U32 R12, RZ, RZ, 0x3 ;  /* 0x00000003ff0c7424 */ /* 0x000fe400078e00ff */
[----:B------:R-:W-:-:S07]  /*1c1b0*/  IMAD.MOV.U32 R5, RZ, RZ, R14 ;  /* 0x000000ffff057224 */ /* 0x000fce00078e000e */
[----:B------:R-:W-:Y:S05]  /*1c1c0*/  WARPSYNC.COLLECTIVE R15, `(.L_x_994) ;  /* 0x000000000f087348 */ /* 0x000fea0003c00000 */
[----:B------:R0:W1:Y:S02]  /*1c1d0*/  SHFL.IDX P6, R14, R13, R12, R11 ;  /* 0x0000000c0d0e7389 */ /* 0x00006400000c000b */
[----:B01----:R-:W-:Y:S01]  /*1c1e0*/  ENDCOLLECTIVE ;  /* 0x000000000000791b */ /* 0x003fe20003800000 */
.L_x_994:
        /* <DEDUP_REMOVED lines=15> */
.L_x_995:
[----:B------:R-:W-:Y:S02]  /*1c2e0*/  IMAD.MOV.U32 R13, RZ, RZ, R3 ;  /* 0x000000ffff0d7224 */ /* 0x000fe400078e0003 */
[----:B------:R-:W-:Y:S02]  /*1c2f0*/  IMAD.MOV.U32 R12, RZ, RZ, 0x4 ;  /* 0x00000004ff0c7424 */ /* 0x000fe400078e00ff */
[----:B------:R-:W-:-:S07]  /*1c300*/  IMAD.MOV.U32 R5, RZ, RZ, R14 ;  /* 0x000000ffff057224 */ /* 0x000fce00078e000e */
[----:B------:R-:W-:Y:S05]  /*1c310*/  WARPSYNC.COLLECTIVE R15, `(.L_x_996) ;  /* 0x000000000f087348 */ /* 0x000fea0003c00000 */
[----:B------:R0:W1:Y:S02]  /*1c320*/  SHFL.IDX P6, R14, R13, R12, R11 ;  /* 0x0000000c0d0e7389 */ /* 0x00006400000c000b */
[----:B01----:R-:W-:Y:S01]  /*1c330*/  ENDCOLLECTIVE ;  /* 0x000000000000791b */ /* 0x003fe20003800000 */
.L_x_996:
        /* <DEDUP_REMOVED lines=15> */
.L_x_997:
[----:B------:R-:W-:Y:S02]  /*1c430*/  IMAD.MOV.U32 R13, RZ, RZ, R3 ;  /* 0x000000ffff0d7224 */ /* 0x000fe400078e0003 */
[----:B------:R-:W-:Y:S02]  /*1c440*/  IMAD.MOV.U32 R12, RZ, RZ, 0x5 ;  /* 0x00000005ff0c7424 */ /* 0x000fe400078e00ff */
[----:B------:R-:W-:-:S07]  /*1c450*/  IMAD.MOV.U32 R5, RZ, RZ, R14 ;  /* 0x000000ffff057224 */ /* 0x000fce00078e000e */
[----:B------:R-:W-:Y:S05]  /*1c460*/  WARPSYNC.COLLECTIVE R15, `(.L_x_998) ;  /* 0x000000000f087348 */ /* 0x000fea0003c00000 */
[----:B------:R0:W1:Y:S02]  /*1c470*/  SHFL.IDX P6, R14, R13, R12, R11 ;  /* 0x0000000c0d0e7389 */ /* 0x00006400000c000b */
[----:B01----:R-:W-:Y:S01]  /*1c480*/  ENDCOLLECTIVE ;  /* 0x000000000000791b */ /* 0x003fe20003800000 */
.L_x_998:
        /* <DEDUP_REMOVED lines=15> */
.L_x_999:
[----:B------:R-:W-:Y:S02]  /*1c580*/  IMAD.MOV.U32 R13, RZ, RZ, R3 ;  /* 0x000000ffff0d7224 */ /* 0x000fe400078e0003 */
[----:B------:R-:W-:Y:S02]  /*1c590*/  IMAD.MOV.U32 R12, RZ, RZ, 0x6 ;  /* 0x00000006ff0c7424 */ /* 0x000fe400078e00ff */
[----:B------:R-:W-:-:S07]  /*1c5a0*/  IMAD.MOV.U32 R5, RZ, RZ, R14 ;  /* 0x000000ffff057224 */ /* 0x000fce00078e000e */
[----:B------:R-:W-:Y:S05]  /*1c5b0*/  WARPSYNC.COLLECTIVE R15, `(.L_x_1000) ;  /* 0x000000000f087348 */ /* 0x000fea0003c00000 */
[----:B------:R0:W1:Y:S02]  /*1c5c0*/  SHFL.IDX P6, R14, R13, R12, R11 ;  /* 0x0000000c0d0e7389 */ /* 0x00006400000c000b */
[----:B01----:R-:W-:Y:S01]  /*1c5d0*/  ENDCOLLECTIVE ;  /* 0x000000000000791b */ /* 0x003fe20003800000 */
.L_x_1000:
        /* <DEDUP_REMOVED lines=13> */
.L_x_1001:
        /* <DEDUP_REMOVED lines=8> */
.L_x_1002:
        /* <DEDUP_REMOVED lines=13> */
.L_x_1003:
[----:B------:R-:W-:Y:S01]  /*1c800*/  IMAD.MOV.U32 R3, RZ, RZ, R14 ;  /* 0x000000ffff037224 */ /* 0x000fe200078e000e */
[----:B------:R-:W-:Y:S06]  /*1c810*/  BRA `(.L_x_1004) ;  /* 0xffffffa400647947 */ /* 0x000fec000383ffff */
.L_x_825:
[----:B0-----:R0:W1:Y:S02]  /*1c820*/  SYNCS.PHASECHK.TRANS64.TRYWAIT P0, [R18+URZ+0x22820], R0 ;  /* 0x02282000120075a7 */ /* 0x001064000800017f */
[----:B-1----:R-:W-:Y:S05]  /*1c830*/  @!P0 NANOSLEEP.SYNCS 0x989680 ;  /* 0x009896800000895d */ /* 0x002fea0003900000 */
[----:B------:R-:W1:Y:S02]  /*1c840*/  @!P0 SYNCS.PHASECHK.TRANS64 P0, [R18+URZ+0x22820], R0 ;  /* 0x02282000120085a7 */ /* 0x000e64000800007f */
[----:B-1----:R-:W-:Y:S05]  /*1c850*/  @!P0 BRA `(.L_x_825) ;  /* 0xfffffffc00f08947 */ /* 0x002fea000383ffff */
[----:B------:R-:W-:Y:S05]  /*1c860*/  BRA `(.L_x_1005) ;  /* 0xffffffa400c07947 */ /* 0x000fea000383ffff */
.L_x_829:
[----:B0-----:R0:W1:Y:S02]  /*1c870*/  SYNCS.PHASECHK.TRANS64.TRYWAIT P0, [R2+URZ+0x22860], R0 ;  /* 0x02286000020075a7 */ /* 0x001064000800017f */
[----:B-1----:R-:W-:Y:S05]  /*1c880*/  @!P0 NANOSLEEP.SYNCS 0x989680 ;  /* 0x009896800000895d */ /* 0x002fea0003900000 */
[----:B------:R-:W1:Y:S02]  /*1c890*/  @!P0 SYNCS.PHASECHK.TRANS64 P0, [R2+URZ+0x22860], R0 ;  /* 0x02286000020085a7 */ /* 0x000e64000800007f */
[----:B-1----:R-:W-:Y:S05]  /*1c8a0*/  @!P0 BRA `(.L_x_829) ;  /* 0xfffffffc00f08947 */ /* 0x002fea000383ffff */
[----:B------:R-:W-:Y:S05]  /*1c8b0*/  BRA `(.L_x_1006) ;  /* 0xffffffa400e47947 */ /* 0x000fea000383ffff */
.L_x_844:
[----:B-1----:R1:W2:Y:S02]  /*1c8c0*/  SYNCS.PHASECHK.TRANS64.TRYWAIT P0, [R2+URZ+0x22840], R6 ;  /* 0x02284006020075a7 */ /* 0x0022a4000800017f */
[----:B--2---:R-:W-:Y:S05]  /*1c8d0*/  @!P0 NANOSLEEP.SYNCS 0x989680 ;  /* 0x009896800000895d */ /* 0x004fea0003900000 */
[----:B------:R-:W2:Y:S02]  /*1c8e0*/  @!P0 SYNCS.PHASECHK.TRANS64 P0, [R2+URZ+0x22840], R6 ;  /* 0x02284006020085a7 */ /* 0x000ea4000800007f */
[----:B--2---:R-:W-:Y:S05]  /*1c8f0*/  @!P0 BRA `(.L_x_844) ;  /* 0xfffffffc00f08947 */ /* 0x004fea000383ffff */
[----:B------:R-:W-:Y:S05]  /*1c900*/  BRA `(.L_x_1007) ;  /* 0xffffffb000047947 */ /* 0x000fea000383ffff */
.L_x_849:
[----:B0-----:R0:W2:Y:S02]  /*1c910*/  SYNCS.PHASECHK.TRANS64.TRYWAIT P0, [R2+URZ+0x22860], R6 ;  /* 0x02286006020075a7 */ /* 0x0010a4000800017f */
[----:B--2---:R-:W-:Y:S05]  /*1c920*/  @!P0 NANOSLEEP.SYNCS 0x989680 ;  /* 0x009896800000895d */ /* 0x004fea0003900000 */
[----:B------:R-:W2:Y:S02]  /*1c930*/  @!P0 SYNCS.PHASECHK.TRANS64 P0, [R2+URZ+0x22860], R6 ;  /* 0x02286006020085a7 */ /* 0x000ea4000800007f */
[----:B--2---:R-:W-:Y:S05]  /*1c940*/  @!P0 BRA `(.L_x_849) ;  /* 0xfffffffc00f08947 */ /* 0x004fea000383ffff */
[----:B------:R-:W-:Y:S05]  /*1c950*/  BRA `(.L_x_1008) ;  /* 0xffffffb000807947 */ /* 0x000fea000383ffff */
.L_x_860:
[----:B-1----:R1:W2:Y:S02]  /*1c960*/  SYNCS.PHASECHK.TRANS64.TRYWAIT P0, [R3+URZ+0x22840], R2 ;  /* 0x02284002030075a7 */ /* 0x0022a4000800017f */
[----:B--2---:R-:W-:Y:S05]  /*1c970*/  @!P0 NANOSLEEP.SYNCS 0x989680 ;  /* 0x009896800000895d */ /* 0x004fea0003900000 */
[----:B------:R-:W2:Y:S02]  /*1c980*/  @!P0 SYNCS.PHASECHK.TRANS64 P0, [R3+URZ+0x22840], R2 ;  /* 0x02284002030085a7 */ /* 0x000ea4000800007f */
[----:B--2---:R-:W-:Y:S05]  /*1c990*/  @!P0 BRA `(.L_x_860) ;  /* 0xfffffffc00f08947 */ /* 0x004fea000383ffff */
[----:B------:R-:W-:Y:S05]  /*1c9a0*/  BRA `(.L_x_1009) ;  /* 0xffffffb8006c7947 */ /* 0x000fea000383ffff */
.L_x_865:
[----:B--2---:R2:W3:Y:S02]  /*1c9b0*/  SYNCS.PHASECHK.TRANS64.TRYWAIT P0, [R3+URZ+0x22860], R2 ;  /* 0x02286002030075a7 */ /* 0x0044e4000800017f */
[----:B---3--:R-:W-:Y:S05]  /*1c9c0*/  @!P0 NANOSLEEP.SYNCS 0x989680 ;  /* 0x009896800000895d */ /* 0x008fea0003900000 */
[----:B------:R-:W3:Y:S02]  /*1c9d0*/  @!P0 SYNCS.PHASECHK.TRANS64 P0, [R3+URZ+0x22860], R2 ;  /* 0x02286002030085a7 */ /* 0x000ee4000800007f */
[----:B---3--:R-:W-:Y:S05]  /*1c9e0*/  @!P0 BRA `(.L_x_865) ;  /* 0xfffffffc00f08947 */ /* 0x008fea000383ffff */
[----:B------:R-:W-:Y:S05]  /*1c9f0*/  BRA `(.L_x_1010) ;  /* 0xffffffb800e87947 */ /* 0x000fea000383ffff */
.L_x_876:
[----:B-1----:R1:W2:Y:S02]  /*1ca00*/  SYNCS.PHASECHK.TRANS64.TRYWAIT P0, [R3+URZ+0x22840], R2 ;  /* 0x02284002030075a7 */ /* 0x0022a4000800017f */
[----:B--2---:R-:W-:Y:S05]  /*1ca10*/  @!P0 NANOSLEEP.SYNCS 0x989680 ;  /* 0x009896800000895d */ /* 0x004fea0003900000 */
[----:B------:R-:W2:Y:S02]  /*1ca20*/  @!P0 SYNCS.PHASECHK.TRANS64 P0, [R3+URZ+0x22840], R2 ;  /* 0x02284002030085a7 */ /* 0x000ea4000800007f */
[----:B--2---:R-:W-:Y:S05]  /*1ca30*/  @!P0 BRA `(.L_x_876) ;  /* 0xfffffffc00f08947 */ /* 0x004fea000383ffff */
[----:B------:R-:W-:Y:S05]  /*1ca40*/  BRA `(.L_x_1011) ;  /* 0xffffffc000b87947 */ /* 0x000fea000383ffff */
.L_x_881:
[----:B--2---:R2:W3:Y:S02]  /*1ca50*/  SYNCS.PHASECHK.TRANS64.TRYWAIT P0, [R3+URZ+0x22860], R2 ;  /* 0x02286002030075a7 */ /* 0x0044e4000800017f */
[----:B---3--:R-:W-:Y:S05]  /*1ca60*/  @!P0 NANOSLEEP.SYNCS 0x989680 ;  /* 0x009896800000895d */ /* 0x008fea0003900000 */
[----:B------:R-:W3:Y:S02]  /*1ca70*/  @!P0 SYNCS.PHASECHK.TRANS64 P0, [R3+URZ+0x22860], R2 ;  /* 0x02286002030085a7 */ /* 0x000ee4000800007f */
[----:B---3--:R-:W-:Y:S05]  /*1ca80*/  @!P0 BRA `(.L_x_881) ;  /* 0xfffffffc00f08947 */ /* 0x008fea000383ffff */
[----:B------:R-:W-:Y:S05]  /*1ca90*/  BRA `(.L_x_1012) ;  /* 0xffffffc400347947 */ /* 0x000fea000383ffff */
.L_x_893:
[----:B------:R-:W2:Y:S01]  /*1caa0*/  LDL R0, [R1] ;  /* 0x0000000001007983 */ /* 0x000ea20000100800 */
[----:B------:R-:W-:Y:S01]  /*1cab0*/  BSSY B0, `(.L_x_1013) ;  /* 0x0000008000007945 */ /* 0x000fe20003800000 */
[----:B0-----:R-:W-:Y:S02]  /*1cac0*/  IMAD.MOV.U32 R12, RZ, RZ, RZ ;  /* 0x000000ffff0c7224 */ /* 0x001fe400078e00ff */
[----:B------:R-:W-:Y:S02]  /*1cad0*/  IMAD.MOV.U32 R11, RZ, RZ, 0x1f ;  /* 0x0000001fff0b7424 */ /* 0x000fe400078e00ff */
[----:B------:R-:W-:Y:S02]  /*1cae0*/  IMAD.MOV.U32 R15, RZ, RZ, -0x1 ;  /* 0xffffffffff0f7424 */ /* 0x000fe400078e00ff */
[----:B--2---:R-:W-:-:S07]  /*1caf0*/  IMAD.MOV.U32 R13, RZ, RZ, R0 ;  /* 0x000000ffff0d7224 */ /* 0x004fce00078e0000 */
[----:B-1----:R-:W-:Y:S05]  /*1cb00*/  WARPSYNC.COLLECTIVE R15, `(.L_x_1014) ;  /* 0x000000000f087348 */ /* 0x002fea0003c00000 */
[----:B------:R0:W2:Y:S02]  /*1cb10*/  SHFL.IDX P6, R14, R13, R12, R11 ;  /* 0x0000000c0d0e7389 */ /* 0x0000a400000c000b */
[----:B012---:R-:W-:Y:S01]  /*1cb20*/  ENDCOLLECTIVE ;  /* 0x000000000000791b */ /* 0x007fe20003800000 */
.L_x_1014:
[----:B------:R-:W-:Y:S05]  /*1cb30*/  BSYNC B0 ;  /* 0x0000000000007941 */ /* 0x000fea0003800000 */
.L_x_1013:
        /* <DEDUP_REMOVED lines=9> */
.L_x_1015:
        /* <DEDUP_REMOVED lines=9> */
[----:B-1----:R-:W-:-:S06]  /*1cc60*/  @!P1 IMAD.WIDE R2, R4, 0x4, R6 ;  /* 0x0000000404029825 */ /* 0x002fcc00078e0206 */
[----:B------:R-:W3:Y:S01]  /*1cc70*/  @!P1 LDG.E R2, desc[UR40][R2.64] ;  /* 0x0000002802029981 */ /* 0x000ee2000c1e1900 */
[----:B------:R-:W-:Y:S01]  /*1cc80*/  IMAD.MOV.U32 R4, RZ, RZ, RZ ;  /* 0x000000ffff047224 */ /* 0x000fe200078e00ff */
[C---:B------:R-:W-:Y:S01]  /*1cc90*/  ISETP.GE.U32.AND P2, PT, R16.reuse, 0x2, PT ;  /* 0x000000021000780c */ /* 0x040fe20003f46070 */
[----:B------:R-:W-:Y:S01]  /*1cca0*/  IMAD.MOV.U32 R6, RZ, RZ, RZ ;  /* 0x000000ffff067224 */ /* 0x000fe200078e00ff */
[C---:B------:R-:W-:Y:S02]  /*1ccb0*/  ISETP.GE.U32.AND P3, PT, R16.reuse, 0x4, PT ;  /* 0x000000041000780c */ /* 0x040fe40003f66070 */
[C---:B------:R-:W-:Y:S02]  /*1ccc0*/  ISETP.GE.U32.AND P4, PT, R16.reuse, 0x8, PT ;  /* 0x000000081000780c */ /* 0x040fe40003f86070 */
[----:B------:R-:W-:Y:S01]  /*1ccd0*/  ISETP.GE.U32.AND P5, PT, R16, 0x10, PT ;  /* 0x000000101000780c */ /* 0x000fe20003fa6070 */
[----:B--2---:R-:W-:Y:S02]  /*1cce0*/  @!P1 IMAD.MOV.U32 R4, RZ, RZ, R8 ;  /* 0x000000ffff049224 */ /* 0x004fe400078e0008 */
[----:B------:R-:W-:-:S02]  /*1ccf0*/  IMAD.MOV.U32 R8, RZ, RZ, RZ ;  /* 0x000000ffff087224 */ /* 0x000fc400078e00ff */
[----:B---3--:R-:W-:Y:S01]  /*1cd00*/  @!P1 IMAD.MOV.U32 R6, RZ, RZ, R2 ;  /* 0x000000ffff069224 */ /* 0x008fe200078e0002 */
[----:B------:R-:W-:-:S03]  /*1cd10*/  ISETP.NE.AND P1, PT, R16, RZ, PT ;  /* 0x000000ff1000720c */ /* 0x000fc60003f25270 */
[----:B------:R-:W-:-:S04]  /*1cd20*/  IMAD R2, R6, R4, RZ ;  /* 0x0000000406027224 */ /* 0x000fc800078e02ff */
[----:B------:R-:W-:-:S07]  /*1cd30*/  IMAD.MOV.U32 R13, RZ, RZ, R2 ;  /* 0x000000ffff0d7224 */ /* 0x000fce00078e0002 */
[----:B------:R-:W-:Y:S05]  /*1cd40*/  WARPSYNC.COLLECTIVE R15, `(.L_x_1016) ;  /* 0x000000000f087348 */ /* 0x000fea0003c00000 */
[----:B------:R0:W1:Y:S02]  /*1cd50*/  SHFL.UP P6, R14, R13, R12, R11 ;  /* 0x0400000c0d0e7389 */ /* 0x00006400000c000b */
[----:B01----:R-:W-:Y:S01]  /*1cd60*/  ENDCOLLECTIVE ;  /* 0x000000000000791b */ /* 0x003fe20003800000 */
.L_x_1016:
[----:B------:R-:W-:Y:S02]  /*1cd70*/  IMAD.MOV.U32 R12, RZ, RZ, 0x2 ;  /* 0x00000002ff0c7424 */ /* 0x000fe400078e00ff */
[----:B------:R-:W-:-:S05]  /*1cd80*/  IMAD.MOV.U32 R3, RZ, RZ, R14 ;  /* 0x000000ffff037224 */ /* 0x000fca00078e000e */
[----:B------:R-:W-:-:S05]  /*1cd90*/  SEL R3, R3, RZ, P1 ;  /* 0x000000ff03037207 */ /* 0x000fca0000800000 */
[----:B------:R-:W-:-:S04]  /*1cda0*/  IMAD.IADD R2, R2, 0x1, R3 ;  /* 0x0000000102027824 */ /* 0x000fc800078e0203 */
[----:B------:R-:W-:-:S07]  /*1cdb0*/  IMAD.MOV.U32 R13, RZ, RZ, R2 ;  /* 0x000000ffff0d7224 */ /* 0x000fce00078e0002 */
[----:B------:R-:W-:Y:S05]  /*1cdc0*/  WARPSYNC.COLLECTIVE R15, `(.L_x_1017) ;  /* 0x000000000f087348 */ /* 0x000fea0003c00000 */
[----:B------:R0:W1:Y:S02]  /*1cdd0*/  SHFL.UP P6, R14, R13, R12, R11 ;  /* 0x0400000c0d0e7389 */ /* 0x00006400000c000b */
[----:B01----:R-:W-:Y:S01]  /*1cde0*/  ENDCOLLECTIVE ;  /* 0x000000000000791b */ /* 0x003fe20003800000 */
.L_x_1017:
        /* <DEDUP_REMOVED lines=8> */
.L_x_1018:
        /* <DEDUP_REMOVED lines=8> */
.L_x_1019:
        /* <DEDUP_REMOVED lines=8> */
.L_x_1020:
[----:B------:R-:W-:Y:S02]  /*1cf70*/  IMAD.MOV.U32 R12, RZ, RZ, 0x1f ;  /* 0x0000001fff0c7424 */ /* 0x000fe400078e00ff */
[----:B------:R-:W-:Y:S02]  /*1cf80*/  IMAD.MOV.U32 R11, RZ, RZ, 0x1f ;  /* 0x0000001fff0b7424 */ /* 0x000fe400078e00ff */
[----:B------:R-:W-:-:S05]  /*1cf90*/  IMAD.MOV.U32 R3, RZ, RZ, R14 ;  /* 0x000000ffff037224 */ /* 0x000fca00078e000e */
[----:B------:R-:W-:-:S05]  /*1cfa0*/  SEL R3, R3, RZ, P5 ;  /* 0x000000ff03037207 */ /* 0x000fca0002800000 */
[----:B------:R-:W-:-:S04]  /*1cfb0*/  IMAD.IADD R7, R2, 0x1, R3 ;  /* 0x0000000102077824 */ /* 0x000fc800078e0203 */
[----:B------:R-:W-:-:S07]  /*1cfc0*/  IMAD.MOV.U32 R13, RZ, RZ, R7 ;  /* 0x000000ffff0d7224 */ /* 0x000fce00078e0007 */
[----:B------:R-:W-:Y:S05]  /*1cfd0*/  WARPSYNC.COLLECTIVE R15, `(.L_x_1021) ;  /* 0x000000000f087348 */ /* 0x000fea0003c00000 */
[----:B------:R0:W1:Y:S02]  /*1cfe0*/  SHFL.IDX P6, R14, R13, R12, R11 ;  /* 0x0000000c0d0e7389 */ /* 0x00006400000c000b */
[----:B01----:R-:W-:Y:S01]  /*1cff0*/  ENDCOLLECTIVE ;  /* 0x000000000000791b */ /* 0x003fe20003800000 */
.L_x_1021:
[----:B------:R-:W-:Y:S01]  /*1d000*/  IMAD.MOV.U32 R9, RZ, RZ, R14 ;  /* 0x000000ffff097224 */ /* 0x000fe200078e000e */
[----:B------:R-:W-:Y:S06]  /*1d010*/  BRA `(.L_x_1022) ;  /* 0xffffffc8007c7947 */ /* 0x000fec000383ffff */
.L_x_896:
[----:B------:R-:W-:Y:S01]  /*1d020*/  BSSY B0, `(.L_x_1023) ;  /* 0x0000008000007945 */ /* 0x000fe20003800000 */
[----:B------:R-:W-:Y:S02]  /*1d030*/  IMAD.MOV.U32 R13, RZ, RZ, R2 ;  /* 0x000000ffff0d7224 */ /* 0x000fe400078e0002 */
[----:B------:R-:W-:Y:S02]  /*1d040*/  IMAD.MOV.U32 R12, RZ, RZ, 0x1 ;  /* 0x00000001ff0c7424 */ /* 0x000fe400078e00ff */
[----:B------:R-:W-:Y:S02]  /*1d050*/  IMAD.MOV.U32 R11, RZ, RZ, RZ ;  /* 0x000000ffff0b7224 */ /* 0x000fe400078e00ff */
[----:B------:R-:W-:-:S07]  /*1d060*/  IMAD.MOV.U32 R15, RZ, RZ, -0x1 ;  /* 0xffffffffff0f7424 */ /* 0x000fce00078e00ff */
[----:B0-----:R-:W-:Y:S05]  /*1d070*/  WARPSYNC.COLLECTIVE R15, `(.L_x_1024) ;  /* 0x000000000f087348 */ /* 0x001fea0003c00000 */
[----:B------:R1:W2:Y:S02]  /*1d080*/  SHFL.UP P6, R14, R13, R12, R11 ;  /* 0x0400000c0d0e7389 */ /* 0x0002a400000c000b */
[----:B012---:R-:W-:Y:S01]  /*1d090*/  ENDCOLLECTIVE ;  /* 0x000000000000791b */ /* 0x007fe20003800000 */
.L_x_1024:
[----:B------:R-:W-:Y:S05]  /*1d0a0*/  BSYNC B0 ;  /* 0x0000000000007941 */ /* 0x000fea0003800000 */
.L_x_1023:
[----:B------:R-:W-:Y:S02]  /*1d0b0*/  IMAD.MOV.U32 R3, RZ, RZ, R14 ;  /* 0x000000ffff037224 */ /* 0x000fe400078e000e */
[----:B------:R-:W-:Y:S02]  /*1d0c0*/  IMAD.MOV.U32 R12, RZ, RZ, 0x2 ;  /* 0x00000002ff0c7424 */ /* 0x000fe400078e00ff */
[----:B------:R-:W-:Y:S01]  /*1d0d0*/  IMAD.MOV.U32 R11, RZ, RZ, RZ ;  /* 0x000000ffff0b7224 */ /* 0x000fe200078e00ff */
[----:B------:R-:W-:Y:S01]  /*1d0e0*/  SEL R3, R3, RZ, P1 ;  /* 0x000000ff03037207 */ /* 0x000fe20000800000 */
[----:B------:R-:W-:-:S04]  /*1d0f0*/  IMAD.MOV.U32 R15, RZ, RZ, -0x1 ;  /* 0xffffffffff0f7424 */ /* 0x000fc800078e00ff */
[----:B------:R-:W-:-:S04]  /*1d100*/  IMAD.IADD R2, R2, 0x1, R3 ;  /* 0x0000000102027824 */ /* 0x000fc800078e0203 */
[----:B------:R-:W-:-:S07]  /*1d110*/  IMAD.MOV.U32 R13, RZ, RZ, R2 ;  /* 0x000000ffff0d7224 */ /* 0x000fce00078e0002 */
[----:B------:R-:W-:Y:S05]  /*1d120*/  WARPSYNC.COLLECTIVE R15, `(.L_x_1025) ;  /* 0x000000000f087348 */ /* 0x000fea0003c00000 */
[----:B------:R0:W1:Y:S02]  /*1d130*/  SHFL.UP P6, R14, R13, R12, R11 ;  /* 0x0400000c0d0e7389 */ /* 0x00006400000c000b */
[----:B01----:R-:W-:Y:S01]  /*1d140*/  ENDCOLLECTIVE ;  /* 0x000000000000791b */ /* 0x003fe20003800000 */
.L_x_1025:
        /* <DEDUP_REMOVED lines=8> */
.L_x_1026:
        /* <DEDUP_REMOVED lines=8> */
.L_x_1027:
        /* <DEDUP_REMOVED lines=8> */
.L_x_1028:
        /* <DEDUP_REMOVED lines=9> */
.L_x_1029:
[----:B------:R-:W-:Y:S01]  /*1d360*/  IMAD.MOV.U32 R9, RZ, RZ, R14 ;  /* 0x000000ffff097224 */ /* 0x000fe200078e000e */
[----:B------:R-:W-:Y:S06]  /*1d370*/  BRA `(.L_x_1030) ;  /* 0xffffffc800507947 */ /* 0x000fec000383ffff */
.L_x_898:
[----:B------:R-:W-:Y:S01]  /*1d380*/  BSSY B0, `(.L_x_1031) ;  /* 0x0000006000007945 */ /* 0x000fe20003800000 */
[----:B------:R-:W-:Y:S01]  /*1d390*/  PLOP3.LUT P6, PT, P6, PT, PT, 0x8, 0x0 ;  /* 0x000000000000781c */ /* 0x000fe200037ce170 */
[----:B------:R-:W-:-:S12]  /*1d3a0*/  IMAD.MOV.U32 R15, RZ, RZ, -0x1 ;  /* 0xffffffffff0f7424 */ /* 0x000fd800078e00ff */
[----:B0-----:R-:W-:Y:S05]  /*1d3b0*/  WARPSYNC.COLLECTIVE R15, `(.L_x_1032) ;  /* 0x000000000f087348 */ /* 0x001fea0003c00000 */
[----:B------:R-:W-:Y:S01]  /*1d3c0*/  VOTE.ANY R14, PT, P6 ;  /* 0x00000000000e7806 */ /* 0x000fe200030e0100 */
[----:B0-----:R-:W-:Y:S06]  /*1d3d0*/  ENDCOLLECTIVE ;  /* 0x000000000000791b */ /* 0x001fec0003800000 */
.L_x_1032:
[----:B------:R-:W-:Y:S05]  /*1d3e0*/  BSYNC B0 ;  /* 0x0000000000007941 */ /* 0x000fea0003800000 */
.L_x_1031:
        /* <DEDUP_REMOVED lines=9> */
.L_x_1033:
[----:B------:R-:W-:Y:S02]  /*1d480*/  IMAD.MOV.U32 R13, RZ, RZ, R6 ;  /* 0x000000ffff0d7224 */ /* 0x000fe400078e0006 */
[----:B------:R-:W-:-:S07]  /*1d490*/  IMAD.MOV.U32 R4, RZ, RZ, R14 ;  /* 0x000000ffff047224 */ /* 0x000fce00078e000e */
[----:B------:R-:W-:Y:S05]  /*1d4a0*/  WARPSYNC.COLLECTIVE R15, `(.L_x_1034) ;  /* 0x000000000f087348 */ /* 0x000fea0003c00000 */
[----:B------:R0:W1:Y:S02]  /*1d4b0*/  SHFL.IDX P6, R14, R13, R12, R11 ;  /* 0x0000000c0d0e7389 */ /* 0x00006400000c000b */
[----:B01----:R-:W-:Y:S01]  /*1d4c0*/  ENDCOLLECTIVE ;  /* 0x000000000000791b */ /* 0x003fe20003800000 */
.L_x_1034:
[----:B------:R-:W-:Y:S01]  /*1d4d0*/  IMAD.MOV.U32 R6, RZ, RZ, R14 ;  /* 0x000000ffff067224 */ /* 0x000fe200078e000e */
[----:B------:R-:W-:Y:S06]  /*1d4e0*/  BRA `(.L_x_1035) ;  /* 0xffffffc800307947 */ /* 0x000fec000383ffff */
.L_x_900:
[----:B------:R-:W-:Y:S01]  /*1d4f0*/  BSSY B0, `(.L_x_1036) ;  /* 0x0000007000007945 */ /* 0x000fe20003800000 */
[----:B------:R-:W-:Y:S02]  /*1d500*/  IMAD.MOV.U32 R13, RZ, RZ, R7 ;  /* 0x000000ffff0d7224 */ /* 0x000fe400078e0007 */
[----:B------:R-:W-:Y:S02]  /*1d510*/  IMAD.MOV.U32 R11, RZ, RZ, 0x1f ;  /* 0x0000001fff0b7424 */ /* 0x000fe400078e00ff */
[----:B------:R-:W-:-:S07]  /*1d520*/  IMAD.MOV.U32 R15, RZ, RZ, -0x1 ;  /* 0xffffffffff0f7424 */ /* 0x000fce00078e00ff */
[----:B0123--:R-:W-:Y:S05]  /*1d530*/  WARPSYNC.COLLECTIVE R15, `(.L_x_1037) ;  /* 0x000000000f087348 */ /* 0x00ffea0003c00000 */
[----:B------:R4:W0:Y:S02]  /*1d540*/  SHFL.IDX P6, R14, R13, R12, R11 ;  /* 0x0000000c0d0e7389 */ /* 0x00082400000c000b */
[----:B01234-:R-:W-:Y:S01]  /*1d550*/  ENDCOLLECTIVE ;  /* 0x000000000000791b */ /* 0x01ffe20003800000 */
.L_x_1037:
[----:B------:R-:W-:Y:S05]  /*1d560*/  BSYNC B0 ;  /* 0x0000000000007941 */ /* 0x000fea0003800000 */
.L_x_1036:
[----:B------:R-:W-:Y:S01]  /*1d570*/  IMAD.MOV.U32 R7, RZ, RZ, R14 ;  /* 0x000000ffff077224 */ /* 0x000fe200078e000e */
[----:B------:R-:W-:Y:S06]  /*1d580*/  BRA `(.L_x_1038) ;  /* 0xffffffc800207947 */ /* 0x000fec000383ffff */
.L_x_904:
[----:B0-----:R0:W1:Y:S02]  /*1d590*/  SYNCS.PHASECHK.TRANS64.TRYWAIT P0, [R0+URZ+0x22820], R3 ;  /* 0x02282003000075a7 */ /* 0x001064000800017f */
[----:B-1----:R-:W-:Y:S05]  /*1d5a0*/  @!P0 NANOSLEEP.SYNCS 0x989680 ;  /* 0x009896800000895d */ /* 0x002fea0003900000 */
[----:B------:R-:W1:Y:S02]  /*1d5b0*/  @!P0 SYNCS.PHASECHK.TRANS64 P0, [R0+URZ+0x22820], R3 ;  /* 0x02282003000085a7 */ /* 0x000e64000800007f */
[----:B-1----:R-:W-:Y:S05]  /*1d5c0*/  @!P0 BRA `(.L_x_904) ;  /* 0xfffffffc00f08947 */ /* 0x002fea000383ffff */
[----:B------:R-:W-:Y:S05]  /*1d5d0*/  BRA `(.L_x_1039) ;  /* 0xffffffcc00b87947 */ /* 0x000fea000383ffff */
.L_x_905:
        /* <DEDUP_REMOVED lines=11> */
.L_x_1041:
[----:B------:R-:W-:Y:S05]  /*1d690*/  BSYNC B0 ;  /* 0x0000000000007941 */ /* 0x000fea0003800000 */
.L_x_1040:
[----:B------:R-:W-:Y:S05]  /*1d6a0*/  BRA `(.L_x_1042) ;  /* 0xffffffcc00a07947 */ /* 0x000fea000383ffff */
.L_x_906:
[----:B------:R-:W-:Y:S01]  /*1d6b0*/  BSSY B0, `(.L_x_1043) ;  /* 0x0000006000007945 */ /* 0x000fe20003800000 */
[----:B------:R-:W-:-:S07]  /*1d6c0*/  IMAD.MOV.U32 R15, RZ, RZ, -0x1 ;  /* 0xffffffffff0f7424 */ /* 0x000fce00078e00ff */
[----:B01----:R-:W-:Y:S05]  /*1d6d0*/  WARPSYNC.COLLECTIVE R15, `(.L_x_1044) ;  /* 0x000000000f0c7348 */ /* 0x003fea0003c00000 */
[----:B------:R-:W-:Y:S02]  /*1d6e0*/  ELECT P6, UR62, PT ;  /* 0x00000000003e782f */ /* 0x000fe400038c0000 */
[----:B------:R-:W-:Y:S01]  /*1d6f0*/  MOV R14, UR62 ;  /* 0x0000003e000e7c02 */ /* 0x000fe20008000f00 */
[----:B01----:R-:W-:Y:S10]  /*1d700*/  ENDCOLLECTIVE ;  /* 0x000000000000791b */ /* 0x003ff40003800000 */
.L_x_1044:
[----:B------:R-:W-:Y:S05]  /*1d710*/  BSYNC B0 ;  /* 0x0000000000007941 */ /* 0x000fea0003800000 */
.L_x_1043:
[----:B------:R-:W-:Y:S05]  /*1d720*/  BRA `(.L_x_1045) ;  /* 0xffffffcc00947947 */ /* 0x000fea000383ffff */
.L_x_908:
[----:B0-----:R0:W1:Y:S02]  /*1d730*/  SYNCS.PHASECHK.TRANS64.TRYWAIT P0, [R6+URZ], R5 ;  /* 0x00000005060075a7 */ /* 0x001064000800017f */
[----:B-1----:R-:W-:Y:S05]  /*1d740*/  @!P0 NANOSLEEP.SYNCS 0x989680 ;  /* 0x009896800000895d */ /* 0x002fea0003900000 */
[----:B------:R-:W1:Y:S02]  /*1d750*/  @!P0 SYNCS.PHASECHK.TRANS64 P0, [R6+URZ], R5 ;  /* 0x00000005060085a7 */ /* 0x000e64000800007f */
[----:B-1----:R-:W-:Y:S05]  /*1d760*/  @!P0 BRA `(.L_x_908) ;  /* 0xfffffffc00f08947 */ /* 0x002fea000383ffff */
[----:B------:R-:W-:Y:S05]  /*1d770*/  BRA `(.L_x_1046) ;  /* 0xffffffcc00cc7947 */ /* 0x000fea000383ffff */
.L_x_909:
[----:B-1----:R1:W2:Y:S02]  /*1d780*/  SYNCS.PHASECHK.TRANS64.TRYWAIT P0, [R7+URZ], R2 ;  /* 0x00000002070075a7 */ /* 0x0022a4000800017f */
[----:B--2---:R-:W-:Y:S05]  /*1d790*/  @!P0 NANOSLEEP.SYNCS 0x989680 ;  /* 0x009896800000895d */ /* 0x004fea0003900000 */
[----:B------:R-:W2:Y:S02]  /*1d7a0*/  @!P0 SYNCS.PHASECHK.TRANS64 P0, [R7+URZ], R2 ;  /* 0x00000002070085a7 */ /* 0x000ea4000800007f */
[----:B--2---:R-:W-:Y:S05]  /*1d7b0*/  @!P0 BRA `(.L_x_909) ;  /* 0xfffffffc00f08947 */ /* 0x004fea000383ffff */
[----:B------:R-:W-:Y:S05]  /*1d7c0*/  BRA `(.L_x_1047) ;  /* 0xffffffcc00c07947 */ /* 0x000fea000383ffff */
.L_x_911:
[----:B--2---:R2:W3:Y:S02]  /*1d7d0*/  SYNCS.PHASECHK.TRANS64.TRYWAIT P0, [R4+URZ], R5 ;  /* 0x00000005040075a7 */ /* 0x0044e4000800017f */
[----:B---3--:R-:W-:Y:S05]  /*1d7e0*/  @!P0 NANOSLEEP.SYNCS 0x989680 ;  /* 0x009896800000895d */ /* 0x008fea0003900000 */
[----:B------:R-:W3:Y:S02]  /*1d7f0*/  @!P0 SYNCS.PHASECHK.TRANS64 P0, [R4+URZ], R5 ;  /* 0x00000005040085a7 */ /* 0x000ee4000800007f */
[----:B---3--:R-:W-:Y:S05]  /*1d800*/  @!P0 BRA `(.L_x_911) ;  /* 0xfffffffc00f08947 */ /* 0x008fea000383ffff */
[----:B------:R-:W-:Y:S05]  /*1d810*/  BRA `(.L_x_1048) ;  /* 0xffffffcc00c47947 */ /* 0x000fea000383ffff */
.L_x_1049:
        /* <DEDUP_REMOVED lines=14> */
.L_x_6131:


//--------------------- .text._ZN7cutlass13device_kernelIN5flash11enable_sm90INS1_16FlashAttnFwdSm90INS1_25CollectiveMainloopFwdSm90ILi2EN4cute5tupleIJNS5_1CILi1EEES8_S8_EEENS6_IJNS7_ILi128EEENS7_ILi96EEENS7_ILi64EEEEEELi256ENS_10bfloat16_tEfNS_4arch4Sm90ELb0ELb0ELb1ELb1ELb0ELb0ELb1ELb1ELb0ELb1ELb1ELb0EEENS1_21CollectiveEpilogueFwdINS6_IJSA_NS7_ILi256EEESB_EEES9_SE_SG_Li256ELb1ELb1ELb1ELb0EEENS1_36VarlenDynamicPersistentTileSchedulerILi128ELi96ELi256ELi128ELb1ELb1ELb1ELb0ELb1ELb1EEEEEEEEEvNT_6ParamsE --------------------------
	.section	.text._ZN7cutlass13device_kernelIN5flash11enable_sm90INS1_16FlashAttnFwdSm90INS1_25CollectiveMainloopFwdSm90ILi2EN4cute5tupleIJNS5_1CILi1EEES8_S8_EEENS6_IJNS7_ILi128EEENS7_ILi96EEENS7_ILi64EEEEEELi256ENS_10bfloat16_tEfNS_4arch4Sm90ELb0ELb0ELb1ELb1ELb0ELb0ELb1ELb1ELb0ELb1ELb1ELb0EEENS1_21CollectiveEpilogueFwdINS6_IJSA_NS7_ILi256EEESB_EEES9_SE_SG_Li256ELb1ELb1ELb1ELb0EEENS1_36VarlenDynamicPersistentTileSchedulerILi128ELi96ELi256ELi128ELb1ELb1ELb1ELb0ELb1ELb1EEEEEEEEEvNT_6ParamsE,"ax",@progbits
	.align	128
.text._ZN7cutlass13device_kernelIN5flash11enable_sm90INS1_16FlashAttnFwdSm90INS1_25CollectiveMainloopFwdSm90ILi2EN4cute5tupleIJNS5_1CILi1EEES8_S8_EEENS6_IJNS7_ILi128EEENS7_ILi96EEENS7_ILi64EEEEEELi256ENS_10bfloat16_tEfNS_4arch4Sm90ELb0ELb0ELb1ELb1ELb0ELb0ELb1ELb1ELb0ELb1ELb1ELb0EEENS1_21CollectiveEpilogueFwdINS6_IJSA_NS7_ILi256EEESB_EEES9_SE_SG_Li256ELb1ELb1ELb1ELb0EEENS1_36VarlenDynamicPersistentTileSchedulerILi128ELi96ELi256ELi128ELb1ELb1ELb1ELb0ELb1ELb1EEEEEEEEEvNT_6ParamsE:
        .type           _ZN7cutlass13device_kernelIN5flash11enable_sm90INS1_16FlashAttnFwdSm90INS1_25CollectiveMainloopFwdSm90ILi2EN4cute5tupleIJNS5_1CILi1EEES8_S8_EEENS6_IJNS7_ILi128EEENS7_ILi96EEENS7_ILi64EEEEEELi256ENS_10bfloat16_tEfNS_4arch4Sm90ELb0ELb0ELb1ELb1ELb0ELb0ELb1ELb1ELb0ELb1ELb1ELb0EEENS1_21CollectiveEpilogueFwdINS6_IJSA_NS7_ILi256EEESB_EEES9_SE_SG_Li256ELb1ELb1ELb1ELb0EEENS1_36VarlenDynamicPersistentTileSchedulerILi128ELi96ELi256ELi128ELb1ELb1ELb1ELb0ELb1ELb1EEEEEEEEEvNT_6ParamsE,@function
        .size           _ZN7cutlass13device_kernelIN5flash11enable_sm90INS1_16FlashAttnFwdSm90INS1_25CollectiveMainloopFwdSm90ILi2EN4cute5tupleIJNS5_1CILi1EEES8_S8_EEENS6_IJNS7_ILi128EEENS7_ILi96EEENS7_ILi64EEEEEELi256ENS_10bfloat16_tEfNS_4arch4Sm90ELb0ELb0ELb1ELb1ELb0ELb0ELb1ELb1ELb0ELb1ELb1ELb0EEENS1_21CollectiveEpilogueFwdINS6_IJSA_NS7_ILi256EEESB_EEES9_SE_SG_Li256ELb1ELb1ELb1ELb0EEENS1_36VarlenDynamicPersistentTileSchedulerILi128ELi96ELi256ELi128ELb1ELb1ELb1ELb0ELb1ELb1EEEEEEEEEvNT_6ParamsE,(.L_x_6132 - _ZN7cutlass13device_kernelIN5flash11enable_sm90INS1_16FlashAttnFwdSm90INS1_25CollectiveMainloopFwdSm90ILi2EN4cute5tupleIJNS5_1CILi1EEES8_S8_EEENS6_IJNS7_ILi128EEENS7_ILi96EEENS7_ILi64EEEEEELi256ENS_10bfloat16_tEfNS_4arch4Sm90ELb0ELb0ELb1ELb1ELb0ELb0ELb1ELb1ELb0ELb1ELb1ELb0EEENS1_21CollectiveEpilogueFwdINS6_IJSA_NS7_ILi256EEESB_EEES9_SE_SG_Li256ELb1ELb1ELb1ELb0EEENS1_36VarlenDynamicPersistentTileSchedulerILi128ELi96ELi256ELi128ELb1ELb1ELb1ELb0ELb1ELb1EEEEEEEEEvNT_6ParamsE)
        .other          _ZN7cutlass13device_kernelIN5flash11enable_sm90INS1_16FlashAttnFwdSm90INS1_25CollectiveMainloopFwdSm90ILi2EN4cute5tupleIJNS5_1CILi1EEES8_S8_EEENS6_IJNS7_ILi128EEENS7_ILi96EEENS7_ILi64EEEEEELi256ENS_10bfloat16_tEfNS_4arch4Sm90ELb0ELb0ELb1ELb1ELb0ELb0ELb1ELb1ELb0ELb1ELb1ELb0EEENS1_21CollectiveEpilogueFwdINS6_IJSA_NS7_ILi256EEESB_EEES9_SE_SG_Li256ELb1ELb1ELb1ELb0EEENS1_36VarlenDynamicPersistentTileSchedulerILi128ELi96ELi256ELi128ELb1ELb1ELb1ELb0ELb1ELb1EEEEEEEEEvNT_6ParamsE,@"STO_CUDA_ENTRY STV_DEFAULT"
_ZN7cutlass13device_kernelIN5flash11enable_sm90INS1_16FlashAttnFwdSm90INS1_25CollectiveMainloopFwdSm90ILi2EN4cute5tupleIJNS5_1CILi1EEES8_S8_EEENS6_IJNS7_ILi128EEENS7_ILi96EEENS7_ILi64EEEEEELi256ENS_10bfloat16_tEfNS_4arch4Sm90ELb0ELb0ELb1ELb1ELb0ELb0ELb1ELb1ELb0ELb1ELb1ELb0EEENS1_21CollectiveEpilogueFwdINS6_IJSA_NS7_ILi256EEESB_EEES9_SE_SG_Li256ELb1ELb1ELb1ELb0EEENS1_36VarlenDynamicPersistentTileSchedulerILi128ELi96ELi256ELi128ELb1ELb1ELb1ELb0ELb1ELb1EEEEEEEEEvNT_6ParamsE:
[----:B------:R-:W0:Y:S02]  /*0000*/  LDC R1, c[0x0][0x28] ;  /* 0x00000a00ff017b82 */ /* 0x000e240000000800 */
[----:B0-----:R-:W-:Y:S01]  /*0010*/  VIADD R1, R1, 0xffffff78 ;  /* 0xffffff7801017836 */ /* 0x001fe20000000000 */
[----:B------:R-:W0:Y:S01]  /*0020*/  S2R R3, SR_TID.X ;  /* 0x0000000000037919 */ /* 0x000e220000002100 */
[----:B------:R-:W-:Y:S01]  /*0030*/  ELECT P0, URZ, PT ;  /* 0x00000000003f782f */ /* 0x000fe20003800000 */
[----:B------:R-:W-:Y:S01]  /*0040*/  BSSY B0, `(.L_x_1050) ;  /* 0x000000d000007945 */ /* 0x000fe20003800000 */
[----:B0-----:R-:W-:-:S05]  /*0050*/  SHF.R.U32.HI R0, RZ, 0x5, R3 ;  /* 0x00000005ff007819 */ /* 0x001fca0000011603 */
        /* <DEDUP_REMOVED lines=11> */
.L_x_1051:
[----:B------:R-:W-:Y:S05]  /*0110*/  BSYNC B0 ;  /* 0x0000000000007941 */ /* 0x000fea0003800000 */
.L_x_1050:
[----:B------:R-:W-:Y:S01]  /*0120*/  VOTEU.ANY UP0, P0 ;  /* 0x00000000003f7886 */ /* 0x000fe20000000100 */
[----:B------:R-:W0:Y:S01]  /*0130*/  SHFL.IDX PT, R2, R0, RZ, 0x1f ;  /* 0x00001fff00027589 */ /* 0x000e2200000e0000 */
[----:B------:R-:W-:Y:S01]  /*0140*/  UMOV UR4, 0x80 ;  /* 0x0000008000047882 */ /* 0x000fe20000000000 */
[----:B------:R-:W-:Y:S01]  /*0150*/  UMOV UR7, 0x100 ;  /* 0x0000010000077882 */ /* 0x000fe20000000000 */
[----:B------:R-:W-:Y:S01]  /*0160*/  VOTEU.ANY UP1, P0 ;  /* 0x00000000003f7886 */ /* 0x000fe20000020100 */
[----:B------:R-:W1:Y:S01]  /*0170*/  @UP0 S2UR UR8, SR_CgaCtaId ;  /* 0x00000000000809c3 */ /* 0x000e620000008800 */
[----:B------:R-:W-:Y:S01]  /*0180*/  @UP0 UMOV UR6, 0x400 ;  /* 0x0000040000060882 */ /* 0x000fe20000000000 */
[----:B------:R-:W-:-:S04]  /*0190*/  @UP0 UIADD3 UR4, -UR4, 0x100000, URZ ;  /* 0x0010000004040890 */ /* 0x000fc8000fffe13f */
[----:B------:R-:W-:Y:S02]  /*01a0*/  @UP0 USHF.L.U32 UR5, UR4, 0xb, URZ ;  /* 0x0000000b04050899 */ /* 0x000fe4000800063f */
[----:B------:R-:W-:Y:S01]  /*01b0*/  @UP0 USHF.L.U32 UR4, UR4, 0x1, URZ ;  /* 0x0000000104040899 */ /* 0x000fe2000800063f */
[----:B------:R-:W-:Y:S01]  /*01c0*/  SHF.R.U32.HI R3, RZ, 0x7, R3 ;  /* 0x00000007ff037819 */ /* 0x000fe20000011603 */
[----:B------:R-:W-:Y:S01]  /*01d0*/  VOTEU.ANY UP2, P0 ;  /* 0x00000000003f7886 */ /* 0x000fe20000040100 */
[----:B0-----:R-:W-:-:S03]  /*01e0*/  ISETP.NE.AND P1, PT, R2, RZ, PT ;  /* 0x000000ff0200720c */ /* 0x001fc60003f25270 */
[----:B------:R0:W2:Y:S01]  /*01f0*/  SHFL.IDX PT, R2, R3, RZ, 0x1f ;  /* 0x00001fff03027589 */ /* 0x0000a200000e0000 */
[----:B-1----:R-:W-:Y:S02]  /*0200*/  @UP0 ULEA UR8, UR8, UR6, 0x18 ;  /* 0x0000000608080291 */ /* 0x002fe4000f8ec03f */
[----:B------:R-:W-:-:S04]  /*0210*/  @UP0 UIADD3 UR6, -UR7, 0x100000, URZ ;  /* 0x0010000007060890 */ /* 0x000fc8000fffe13f */
[----:B------:R-:W-:Y:S02]  /*0220*/  @UP0 USHF.L.U32 UR7, UR6, 0xb, URZ ;  /* 0x0000000b06070899 */ /* 0x000fe4000800063f */
[----:B------:R-:W-:Y:S01]  /*0230*/  @UP0 USHF.L.U32 UR6, UR6, 0x1, URZ ;  /* 0x0000000106060899 */ /* 0x000fe2000800063f */
[----:B------:R-:W-:Y:S01]  /*0240*/  VOTEU.ANY UP0, P0 ;  /* 0x00000000003f7886 */ /* 0x000fe20000000100 */
[----:B------:R-:W1:Y:S04]  /*0250*/  FENCE.VIEW.ASYNC.S ;  /* 0x00000000000073c6 */ /* 0x000e680000000000 */
[----:B-1----:R0:W1:Y:S01]  /*0260*/  @UP0 SYNCS.EXCH.64 URZ, [UR8+0x32400], UR4 ;  /* 0x03240004083f05b2 */ /* 0x0020620008000100 */
[----:B------:R0:W3:Y:S05]  /*0270*/  @UP1 SYNCS.EXCH.64 URZ, [UR8+0x32410], UR4 ;  /* 0x03241004083f15b2 */ /* 0x0000ea0008000100 */
[----:B------:R0:W4:Y:S02]  /*0280*/  @UP2 SYNCS.EXCH.64 URZ, [UR8+0x32420], UR6 ;  /* 0x03242006083f25b2 */ /* 0x0001240008000100 */
[----:B0-----:R-:W-:Y:S05]  /*0290*/  @P1 BRA `(.L_x_1052) ;  /* 0x0000000000481947 */ /* 0x001fea0003800000 */
[----:B------:R-:W0:Y:S01]  /*02a0*/  S2UR UR5, SR_CgaCtaId ;  /* 0x00000000000579c3 */ /* 0x000e220000008800 */
        /* <DEDUP_REMOVED lines=15> */
[----:B------:R0:W0:Y:S01]  /*03a0*/  SYNCS.EXCH.64 URZ, [UR8+0x32448], UR6 ;  /* 0x03244806083f75b2 */ /* 0x0000220008000100 */
[----:B------:R-:W-:Y:S01]  /*03b0*/  NOP ;  /* 0x0000000000007918 */ /* 0x000fe20000000000 */
.L_x_1052:
[----:B------:R-:W5:Y:S01]  /*03c0*/  SHFL.IDX PT, R3, R0, RZ, 0x1f ;  /* 0x00001fff00037589 */ /* 0x000f6200000e0000 */
[----:B------:R-:W-:Y:S01]  /*03d0*/  NOP ;  /* 0x0000000000007918 */ /* 0x000fe20000000000 */
[----:B-----5:R-:W-:-:S13]  /*03e0*/  ISETP.NE.AND P0, PT, R3, RZ, PT ;  /* 0x000000ff0300720c */ /* 0x020fda0003f05270 */
        /* <DEDUP_REMOVED lines=19> */
.L_x_1053:
[----:B------:R-:W5:Y:S01]  /*0520*/  SHFL.IDX PT, R3, R0, RZ, 0x1f ;  /* 0x00001fff00037589 */ /* 0x000f6200000e0000 */
[----:B------:R-:W-:Y:S01]  /*0530*/  NOP ;  /* 0x0000000000007918 */ /* 0x000fe20000000000 */
[----:B-----5:R-:W-:-:S13]  /*0540*/  ISETP.NE.AND P0, PT, R3, RZ, PT ;  /* 0x000000ff0300720c */ /* 0x020fda0003f05270 */
        /* <DEDUP_REMOVED lines=13> */
[----:B------:R0:W0:Y:S01]  /*0620*/  SYNCS.EXCH.64 URZ, [UR6+0x32488], UR4 ;  /* 0x03248804063f75b2 */ /* 0x0000220008000100 */
[----:B------:R-:W-:Y:S01]  /*0630*/  NOP ;  /* 0x0000000000007918 */ /* 0x000fe20000000000 */
.L_x_1054:
        /* <DEDUP_REMOVED lines=22> */
.L_x_1055:
        /* <DEDUP_REMOVED lines=22> */
.L_x_1056:
[----:B--2---:R-:W-:Y:S01]  /*0900*/  ISETP.NE.AND P0, PT, R2, RZ, PT ;  /* 0x000000ff0200720c */ /* 0x004fe20003f05270 */
[----:B------:R-:W-:Y:S01]  /*0910*/  IMAD.MOV.U32 R2, RZ, RZ, 0x1 ;  /* 0x00000001ff027424 */ /* 0x000fe200078e00ff */
[----:B------:R-:W-:Y:S01]  /*0920*/  NOP ;  /* 0x0000000000007918 */ /* 0x000fe20000000000 */
[----:B------:R-:W-:-:S03]  /*0930*/  ULDC.64 UR38, c[0x0][0x208] ;  /* 0x0000820000267ab9 */ /* 0x000fc60000000a00 */
[----:B------:R-:W-:-:S05]  /*0940*/  SEL R2, R2, 0x2, !P0 ;  /* 0x0000000202027807 */ /* 0x000fca0004000000 */
[----:B------:R2:W-:Y:S01]  /*0950*/  STL [R1+0x84], R2 ;  /* 0x0000840201007387 */ /* 0x0005e20000100800 */
[----:B01-34-:R-:W-:Y:S06]  /*0960*/  BAR.SYNC.DEFER_BLOCKING 0x0 ;  /* 0x0000000000007b1d */ /* 0x01bfec0000010000 */
[----:B------:R-:W-:Y:S05]  /*0970*/  @!P0 BRA `(.L_x_1057) ;  /* 0x000000b800188947 */ /* 0x000fea0003800000 */
.L_x_1058:
[----:B------:R-:W-:-:S08]  /*0980*/  NOP ;  /* 0x0000000000007918 */ /* 0x000fd00000000000 */
[----:B------:R-:W0:Y:S02]  /*0990*/  USETMAXREG.TRY_ALLOC.CTAPOOL UP0, 0xf0 ;  /* 0x000000f0000079c8 */ /* 0x000e240008000600 */
[----:B0-----:R-:W-:-:S13]  /*09a0*/  PLOP3.LUT P0, PT, PT, PT, UP0, 0x80, 0x0 ;  /* 0x000000000000781c */ /* 0x001fda0003f0f008 */
[----:B------:R-:W-:Y:S05]  /*09b0*/  @!P0 BRA `(.L_x_1058) ;  /* 0xfffffffc00f08947 */ /* 0x000fea000383ffff */
[----:B------:R-:W0:Y:S01]  /*09c0*/  S2R R0, SR_TID.X ;  /* 0x0000000000007919 */ /* 0x000e220000002100 */
[----:B------:R-:W1:Y:S01]  /*09d0*/  S2UR UR5, SR_CgaCtaId ;  /* 0x00000000000579c3 */ /* 0x000e620000008800 */
[----:B------:R-:W-:-:S07]  /*09e0*/  UMOV UR4, 0x400 ;  /* 0x0000040000047882 */ /* 0x000fce0000000000 */
[----:B------:R-:W-:Y:S06]  /*09f0*/  BAR.ARV 0x8, 0x180 ;  /* 0x0206000000007b1d */ /* 0x000fec0000002000 */
[----:B-1----:R-:W-:Y:S01]  /*0a00*/  ULEA UR4, UR5, UR4, 0x18 ;  /* 0x0000000405047291 */ /* 0x002fe2000f8ec03f */
[----:B0-----:R-:W-:-:S04]  /*0a10*/  SHF.R.U32.HI R0, RZ, 0x7, R0 ;  /* 0x00000007ff007819 */ /* 0x001fc80000011600 */
[----:B------:R-:W-:-:S13]  /*0a20*/  ISETP.NE.AND P0, PT, R0, 0x1, PT ;  /* 0x000000010000780c */ /* 0x000fda0003f05270 */
[----:B------:R-:W-:Y:S08]  /*0a30*/  @!P0 BAR.ARV 0x9, 0x100 ;  /* 0x0244000000008b1d */ /* 0x000ff00000002000 */
[----:B------:R-:W-:Y:S06]  /*0a40*/  BAR.SYNC.DEFER_BLOCKING 0x5, 0x180 ;  /* 0x0146000000007b1d */ /* 0x000fec0000010000 */
[----:B------:R-:W0:Y:S01]  /*0a50*/  LDS.128 R12, [UR4+0x324d0] ;  /* 0x0324d004ff0c7984 */ /* 0x000e220008000c00 */
[----:B------:R-:W-:Y:S01]  /*0a60*/  ULDC UR4, c[0x0][0xd3c] ;  /* 0x00034f0000047ab9 */ /* 0x000fe20000000800 */
[----:B------:R-:W-:Y:S06]  /*0a70*/  BAR.ARV 0x4, 0x180 ;  /* 0x0106000000007b1d */ /* 0x000fec0000002000 */
[----:B0-----:R-:W-:-:S13]  /*0a80*/  ISETP.GE.AND P0, PT, R15, UR4, PT ;  /* 0x000000040f007c0c */ /* 0x001fda000bf06270 */
[----:B------:R-:W-:Y:S05]  /*0a90*/  @P0 EXIT ;  /* 0x000000000000094d */ /* 0x000fea0003800000 */
[----:B------:R-:W3:Y:S01]  /*0aa0*/  LDL.LU R11, [R1+0x84] ;  /* 0x00008400010b7983 */ /* 0x000ee20000300800 */
[----:B------:R-:W0:Y:S02]  /*0ab0*/  S2R R0, SR_TID.X ;  /* 0x0000000000007919 */ /* 0x000e240000002100 */
[----:B0-----:R-:W-:-:S05]  /*0ac0*/  VIADD R16, R0, 0xffffff80 ;  /* 0xffffff8000107836 */ /* 0x001fca0000000000 */
[----:B------:R-:W-:-:S04]  /*0ad0*/  SHF.R.S32.HI R0, RZ, 0x1f, R16 ;  /* 0x0000001fff007819 */ /* 0x000fc80000011410 */
[----:B--2---:R-:W-:-:S04]  /*0ae0*/  LEA.HI R2, R0, R16, RZ, 0x7 ;  /* 0x0000001000027211 */ /* 0x004fc800078f38ff */
[----:B------:R-:W-:Y:S02]  /*0af0*/  LOP3.LUT R5, R2, 0xffffff80, RZ, 0xc0, !PT ;  /* 0xffffff8002057812 */ /* 0x000fe400078ec0ff */
[----:B------:R-:W-:-:S03]  /*0b00*/  LEA.HI R4, R0, R16, RZ, 0x5 ;  /* 0x0000001000047211 */ /* 0x000fc600078f28ff */
[----:B------:R-:W-:Y:S01]  /*0b10*/  IMAD.IADD R12, R16, 0x1, -R5 ;  /* 0x00000001100c7824 */ /* 0x000fe200078e0a05 */
[----:B------:R-:W-:Y:S01]  /*0b20*/  LEA.HI R3, R0, R16, RZ, 0x4 ;  /* 0x0000001000037211 */ /* 0x000fe200078f20ff */
[----:B------:R-:W-:-:S03]  /*0b30*/  IMAD.SHL.U32 R5, R4, 0x20, RZ ;  /* 0x0000002004057824 */ /* 0x000fc600078e00ff */
[----:B------:R-:W-:Y:S02]  /*0b40*/  SHF.R.S32.HI R7, RZ, 0x1f, R12 ;  /* 0x0000001fff077819 */ /* 0x000fe4000001140c */
[----:B------:R-:W-:Y:S02]  /*0b50*/  LOP3.LUT R4, R3, 0x3fffff0, RZ, 0xc0, !PT ;  /* 0x03fffff003047812 */ /* 0x000fe400078ec0ff */
[----:B------:R-:W-:Y:S02]  /*0b60*/  LEA.HI R8, R7, R12, RZ, 0x2 ;  /* 0x0000000c07087211 */ /* 0x000fe400078f10ff */
[----:B------:R-:W-:Y:S02]  /*0b70*/  SHF.R.S32.HI R6, RZ, 0x4, R3 ;  /* 0x00000004ff067819 */ /* 0x000fe40000011403 */
[----:B------:R-:W-:Y:S01]  /*0b80*/  LEA.HI R10, R0, R16, RZ, 0x2 ;  /* 0x00000010000a7211 */ /* 0x000fe200078f10ff */
[----:B------:R-:W-:Y:S01]  /*0b90*/  IMAD.IADD R4, R16, 0x1, -R4 ;  /* 0x0000000110047824 */ /* 0x000fe200078e0a04 */
[----:B------:R-:W-:-:S02]  /*0ba0*/  LOP3.LUT R5, R5, 0xfffffc00, RZ, 0xc0, !PT ;  /* 0xfffffc0005057812 */ /* 0x000fc400078ec0ff */
[--C-:B------:R-:W-:Y:S02]  /*0bb0*/  SHF.R.S32.HI R0, RZ, 0x2, R8.reuse ;  /* 0x00000002ff007819 */ /* 0x100fe40000011408 */
[----:B------:R-:W-:Y:S02]  /*0bc0*/  SHF.R.S32.HI R9, RZ, 0x1f, R8 ;  /* 0x0000001fff097819 */ /* 0x000fe40000011408 */
[----:B------:R-:W-:Y:S01]  /*0bd0*/  LEA.HI R3, R3, R6, RZ, 0x1 ;  /* 0x0000000603037211 */ /* 0x000fe200078f08ff */
[----:B------:R-:W-:Y:S01]  /*0be0*/  IMAD R4, R4, 0x40, R5 ;  /* 0x0000004004047824 */ /* 0x000fe200078e0205 */
[----:B------:R-:W-:Y:S02]  /*0bf0*/  LEA.HI R9, R9, R0, RZ, 0x3 ;  /* 0x0000000009097211 */ /* 0x000fe400078f18ff */
[----:B------:R-:W-:Y:S02]  /*0c00*/  LOP3.LUT R5, R3, 0x1ffffffe, RZ, 0xc0, !PT ;  /* 0x1ffffffe03057812 */ /* 0x000fe400078ec0ff */
[----:B------:R-:W-:-:S02]  /*0c10*/  SHF.R.S32.HI R3, RZ, 0x7, R2 ;  /* 0x00000007ff037819 */ /* 0x000fc40000011402 */
[----:B------:R-:W-:Y:S02]  /*0c20*/  LOP3.LUT R10, R10, 0xfffffffc, RZ, 0xc0, !PT ;  /* 0xfffffffc0a0a7812 */ /* 0x000fe400078ec0ff */
[----:B------:R-:W-:Y:S02]  /*0c30*/  LOP3.LUT R9, R9, 0xfffffff8, RZ, 0xc0, !PT ;  /* 0xfffffff809097812 */ /* 0x000fe400078ec0ff */
[----:B------:R-:W-:Y:S01]  /*0c40*/  LEA.HI R7, R7, R12, RZ, 0x5 ;  /* 0x0000000c07077211 */ /* 0x000fe200078f28ff */
[----:B------:R-:W-:Y:S01]  /*0c50*/  IMAD.IADD R10, R16, 0x1, -R10 ;  /* 0x00000001100a7824 */ /* 0x000fe200078e0a0a */
[----:B------:R-:W-:Y:S01]  /*0c60*/  LEA.HI R2, R2, R3, RZ, 0x1 ;  /* 0x0000000302027211 */ /* 0x000fe200078f08ff */
[----:B------:R-:W-:Y:S01]  /*0c70*/  IMAD.IADD R0, R0, 0x1, -R9 ;  /* 0x0000000100007824 */ /* 0x000fe200078e0a09 */
[----:B------:R-:W-:Y:S01]  /*0c80*/  SHF.R.S32.HI R7, RZ, 0x5, R7 ;  /* 0x00000005ff077819 */ /* 0x000fe20000011407 */
[----:B------:R-:W-:Y:S01]  /*0c90*/  IMAD.IADD R5, R6, 0x1, -R5 ;  /* 0x0000000106057824 */ /* 0x000fe200078e0a05 */
[----:B------:R-:W-:-:S02]  /*0ca0*/  LOP3.LUT R2, R2, 0x3fffffe, RZ, 0xc0, !PT ;  /* 0x03fffffe02027812 */ /* 0x000fc400078ec0ff */
[----:B------:R-:W-:Y:S01]  /*0cb0*/  LEA.HI R6, R10, R10, RZ, 0x1 ;  /* 0x0000000a0a067211 */ /* 0x000fe200078f08ff */
[----:B------:R-:W-:Y:S02]  /*0cc0*/  IMAD R7, R7, 0x10, R0 ;  /* 0x0000001007077824 */ /* 0x000fe400078e0200 */
[----:B------:R-:W-:Y:S02]  /*0cd0*/  IMAD R0, R5, 0x8, R4 ;  /* 0x0000000805007824 */ /* 0x000fe400078e0204 */
[----:B------:R-:W-:Y:S01]  /*0ce0*/  IMAD.IADD R2, R3, 0x1, -R2 ;  /* 0x0000000103027824 */ /* 0x000fe200078e0a02 */
[----:B------:R-:W-:Y:S02]  /*0cf0*/  LOP3.LUT R3, R6, 0x1ffffffe, RZ, 0xc0, !PT ;  /* 0x1ffffffe06037812 */ /* 0x000fe400078ec0ff */
[----:B------:R0:W-:Y:S03]  /*0d00*/  STL [R1+0x80], R0 ;  /* 0x0000800001007387 */ /* 0x0001e60000100800 */
[----:B------:R-:W-:Y:S01]  /*0d10*/  IMAD.IADD R3, R10, 0x1, -R3 ;  /* 0x000000010a037824 */ /* 0x000fe200078e0a03 */
[----:B------:R-:W-:Y:S01]  /*0d20*/  LOP3.LUT R8, R8, 0x7ffffffc, RZ, 0xc0, !PT ;  /* 0x7ffffffc08087812 */ /* 0x000fe200078ec0ff */
[----:B0-----:R-:W-:-:S05]  /*0d30*/  IMAD R0, R2, 0x40, R7 ;  /* 0x0000004002007824 */ /* 0x001fca00078e0207 */
[----:B------:R0:W-:Y:S01]  /*0d40*/  STL [R1+0x78], R0 ;  /* 0x0000780001007387 */ /* 0x0001e20000100800 */
[----:B------:R-:W-:-:S03]  /*0d50*/  IMAD.IADD R8, R12, 0x1, -R8 ;  /* 0x000000010c087824 */ /* 0x000fc600078e0a08 */
[----:B------:R1:W-:Y:S01]  /*0d60*/  STL [R1+0x14], RZ ;  /* 0x000014ff01007387 */ /* 0x0003e20000100800 */
[----:B0-----:R-:W-:Y:S02]  /*0d70*/  IMAD R0, R3, 0x8, R0 ;  /* 0x0000000803007824 */ /* 0x001fe400078e0200 */
[----:B------:R-:W-:-:S03]  /*0d80*/  IMAD.SHL.U32 R201, R8, 0x2, RZ ;  /* 0x0000000208c97824 */ /* 0x000fc600078e00ff */
[----:B------:R1:W-:Y:S01]  /*0d90*/  STL [R1+0x7c], R0 ;  /* 0x00007c0001007387 */ /* 0x0003e20000100800 */
[C---:B------:R-:W-:Y:S02]  /*0da0*/  VIADD R8, R201.reuse, 0x8 ;  /* 0x00000008c9087836 */ /* 0x040fe40000000000 */
[C---:B------:R-:W-:Y:S02]  /*0db0*/  VIADD R4, R201.reuse, 0x10 ;  /* 0x00000010c9047836 */ /* 0x040fe40000000000 */
[C---:B------:R-:W-:Y:S02]  /*0dc0*/  VIADD R2, R201.reuse, 0x18 ;  /* 0x00000018c9027836 */ /* 0x040fe40000000000 */
[C---:B------:R-:W-:Y:S02]  /*0dd0*/  VIADD R237, R201.reuse, 0x20 ;  /* 0x00000020c9ed7836 */ /* 0x040fe40000000000 */
[C---:B------:R-:W-:Y:S02]  /*0de0*/  VIADD R236, R201.reuse, 0x28 ;  /* 0x00000028c9ec7836 */ /* 0x040fe40000000000 */
[----:B------:R-:W-:-:S02]  /*0df0*/  VIADD R235, R201, 0x30 ;  /* 0x00000030c9eb7836 */ /* 0x000fc40000000000 */
[C---:B------:R-:W-:Y:S02]  /*0e00*/  VIADD R234, R201.reuse, 0x38 ;  /* 0x00000038c9ea7836 */ /* 0x040fe40000000000 */
[C---:B------:R-:W-:Y:S02]  /*0e10*/  VIADD R233, R201.reuse, 0x40 ;  /* 0x00000040c9e97836 */ /* 0x040fe40000000000 */
[C---:B------:R-:W-:Y:S02]  /*0e20*/  VIADD R232, R201.reuse, 0x48 ;  /* 0x00000048c9e87836 */ /* 0x040fe40000000000 */
[C---:B------:R-:W-:Y:S02]  /*0e30*/  VIADD R231, R201.reuse, 0x50 ;  /* 0x00000050c9e77836 */ /* 0x040fe40000000000 */
[C---:B------:R-:W-:Y:S02]  /*0e40*/  VIADD R230, R201.reuse, 0x58 ;  /* 0x00000058c9e67836 */ /* 0x040fe40000000000 */
        /* <DEDUP_REMOVED lines=34> */
[----:B------:R-:W-:Y:S02]  /*1070*/  SHF.R.S32.HI R8, RZ, 0x1f, R221 ;  /* 0x0000001fff087819 */ /* 0x000fe400000114dd */
[----:B------:R-:W-:Y:S02]  /*1080*/  SHF.R.S32.HI R4, RZ, 0x1f, R213 ;  /* 0x0000001fff047819 */ /* 0x000fe400000114d5 */
[----:B------:R-:W-:Y:S01]  /*1090*/  SHF.R.S32.HI R2, RZ, 0x1f, R212 ;  /* 0x0000001fff027819 */ /* 0x000fe200000114d4 */
[----:B------:R-:W-:Y:S01]  /*10a0*/  IMAD.MOV.U32 R5, RZ, RZ, R13 ;  /* 0x000000ffff057224 */ /* 0x000fe200078e000d */
[----:B------:R-:W-:Y:S01]  /*10b0*/  SHF.R.S32.HI R8, RZ, 0x1f, R211 ;  /* 0x0000001fff087819 */ /* 0x000fe200000114d3 */
[----:B------:R-:W-:Y:S01]  /*10c0*/  IMAD.MOV.U32 R6, RZ, RZ, R14 ;  /* 0x000000ffff067224 */ /* 0x000fe200078e000e */
[----:B------:R-:W-:Y:S01]  /*10d0*/  SHF.R.S32.HI R4, RZ, 0x1f, R210 ;  /* 0x0000001fff047819 */ /* 0x000fe200000114d2 */
[----:B------:R-:W-:Y:S01]  /*10e0*/  IMAD.MOV.U32 R7, RZ, RZ, R15 ;  /* 0x000000ffff077224 */ /* 0x000fe200078e000f */
[----:B------:R-:W-:Y:S01]  /*10f0*/  SHF.R.S32.HI R2, RZ, 0x1f, R209 ;  /* 0x0000001fff027819 */ /* 0x000fe200000114d1 */
[----:B------:R-:W-:Y:S01]  /*1100*/  VIADD R205, R201, 0xe0 ;  /* 0x000000e0c9cd7836 */ /* 0x000fe20000000000 */
[----:B------:R-:W-:-:S02]  /*1110*/  SHF.R.S32.HI R8, RZ, 0x1f, R208 ;  /* 0x0000001fff087819 */ /* 0x000fc400000114d0 */
[----:B------:R-:W-:Y:S02]  /*1120*/  SHF.R.S32.HI R4, RZ, 0x1f, R207 ;  /* 0x0000001fff047819 */ /* 0x000fe400000114cf */
[----:B------:R-:W-:Y:S01]  /*1130*/  SHF.R.S32.HI R2, RZ, 0x1f, R206 ;  /* 0x0000001fff027819 */ /* 0x000fe200000114ce */
[----:B------:R-:W-:Y:S01]  /*1140*/  UMOV UR37, URZ ;  /* 0x0000003f00257c82 */ /* 0x000fe20008000000 */
[----:B------:R-:W-:Y:S01]  /*1150*/  UMOV UR36, URZ ;  /* 0x0000003f00247c82 */ /* 0x000fe20008000000 */
[----:B-1-3--:R-:W-:-:S07]  /*1160*/  LOP3.LUT R23, R11, 0x1, RZ, 0xfc, !PT ;  /* 0x000000010b177812 */ /* 0x00afce00078efcff */
.L_x_1105:
[----:B01234-:R-:W0:Y:S01]  /*1170*/  LDC.64 R2, c[0x0][0xd88] ;  /* 0x00036200ff027b82 */ /* 0x01fe220000000a00 */
[----:B------:R-:W-:-:S07]  /*1180*/  ULDC.64 UR4, c[0x0][0xb20] ;  /* 0x0002c80000047ab9 */ /* 0x000fce0000000a00 */
[----:B------:R-:W1:Y:S08]  /*1190*/  LDC.64 R10, c[0x0][0x418] ;  /* 0x00010600ff0a7b82 */ /* 0x000e700000000a00 */
[----:B------:R-:W2:Y:S01]  /*11a0*/  LDC R0, c[0x0][0x424] ;  /* 0x00010900ff007b82 */ /* 0x000ea20000000800 */
[----:B0-----:R-:W-:-:S07]  /*11b0*/  IMAD.WIDE R2, R7, 0x4, R2 ;  /* 0x0000000407027825 */ /* 0x001fce00078e0202 */
[----:B------:R-:W0:Y:S01]  /*11c0*/  LDC R13, c[0x0][0x2f0] ;  /* 0x0000bc00ff0d7b82 */ /* 0x000e220000000800 */
[----:B------:R-:W3:Y:S01]  /*11d0*/  LDG.E R200, desc[UR38][R2.64] ;  /* 0x0000002602c87981 */ /* 0x000ee2000c1e1900 */
[----:B------:R-:W-:Y:S01]  /*11e0*/  ISETP.NE.U32.AND P0, PT, RZ, UR4, PT ;  /* 0x00000004ff007c0c */ /* 0x000fe2000bf05070 */
[----:B------:R-:W-:-:S03]  /*11f0*/  IMAD.MOV.U32 R7, RZ, RZ, RZ ;  /* 0x000000ffff077224 */ /* 0x000fc600078e00ff */
[----:B------:R-:W-:Y:S02]  /*1200*/  ISETP.NE.AND.EX P0, PT, RZ, UR5, PT, P0 ;  /* 0x00000005ff007c0c */ /* 0x000fe4000bf05300 */
[----:B---3--:R-:W-:-:S11]  /*1210*/  SHF.R.S32.HI R4, RZ, 0x1f, R200 ;  /* 0x0000001fff047819 */ /* 0x008fd600000114c8 */
[C---:B------:R-:W-:Y:S01]  /*1220*/  @P0 LEA R8, P1, R200.reuse, UR4, 0x2 ;  /* 0x00000004c8080c11 */ /* 0x040fe2000f8210ff */
[----:B------:R3:W-:Y:S03]  /*1230*/  STL [R1+0x10], R4 ;  /* 0x0000100401007387 */ /* 0x0007e60000100800 */
[----:B------:R-:W-:Y:S01]  /*1240*/  @P0 LEA.HI.X R9, R200, UR5, R4, 0x2, P1 ;  /* 0x00000005c8090c11 */ /* 0x000fe200088f1404 */
[----:B------:R-:W-:Y:S02]  /*1250*/  ULDC.64 UR4, c[0x0][0xb18] ;  /* 0x0002c60000047ab9 */ /* 0x000fe40000000a00 */
[----:B------:R-:W-:Y:S02]  /*1260*/  ISETP.NE.U32.AND P1, PT, RZ, UR4, PT ;  /* 0x00000004ff007c0c */ /* 0x000fe4000bf25070 */
[----:B------:R3:W5:Y:S01]  /*1270*/  @P0 LDG.E R7, desc[UR38][R8.64] ;  /* 0x0000002608070981 */ /* 0x000762000c1e1900 */
[----:B-1----:R-:W-:-:S02]  /*1280*/  ISETP.NE.U32.AND P0, PT, R10, RZ, PT ;  /* 0x000000ff0a00720c */ /* 0x002fc40003f05070 */
[----:B------:R-:W-:Y:S02]  /*1290*/  ISETP.NE.AND.EX P1, PT, RZ, UR5, PT, P1 ;  /* 0x00000005ff007c0c */ /* 0x000fe4000bf25310 */
[----:B------:R-:W-:-:S04]  /*12a0*/  ISETP.NE.AND.EX P0, PT, R11, RZ, PT, P0 ;  /* 0x000000ff0b00720c */ /* 0x000fc80003f05300 */
[----:B--2---:R-:W-:-:S05]  /*12b0*/  SEL R0, R0, 0x1, P0 ;  /* 0x0000000100007807 */ /* 0x004fca0000000000 */
[----:B0-----:R-:W-:Y:S02]  /*12c0*/  IMAD R152, R0, R13, RZ ;  /* 0x0000000d00987224 */ /* 0x001fe400078e02ff */
[----:B------:R-:W-:-:S04]  /*12d0*/  @P1 LEA R2, P2, R200, UR4, 0x2 ;  /* 0x00000004c8021c11 */ /* 0x000fc8000f8410ff */
[----:B------:R-:W-:-:S05]  /*12e0*/  @P1 LEA.HI.X R3, R200, UR5, R4, 0x2, P2 ;  /* 0x00000005c8031c11 */ /* 0x000fca00090f1404 */
[----:B------:R3:W5:Y:S01]  /*12f0*/  @P1 LDG.E R152, desc[UR38][R2.64] ;  /* 0x0000002602981981 */ /* 0x000762000c1e1900 */
[----:B------:R-:W-:Y:S05]  /*1300*/  @P1 BRA `(.L_x_1059) ;  /* 0x0000000000241947 */ /* 0x000fea0003800000 */
[----:B------:R-:W-:Y:S02]  /*1310*/  ULDC.64 UR4, c[0x0][0xb00] ;  /* 0x0002c00000047ab9 */ /* 0x000fe40000000a00 */
[----:B------:R-:W-:-:S04]  /*1320*/  ISETP.NE.U32.AND P0, PT, RZ, UR4, PT ;  /* 0x00000004ff007c0c */ /* 0x000fc8000bf05070 */
[----:B------:R-:W-:-:S13]  /*1330*/  ISETP.NE.AND.EX P0, PT, RZ, UR5, PT, P0 ;  /* 0x00000005ff007c0c */ /* 0x000fda000bf05300 */
[----:B------:R-:W-:Y:S05]  /*1340*/  @!P0 BRA `(.L_x_1059) ;  /* 0x0000000000148947 */ /* 0x000fea0003800000 */
[----:B---3--:R-:W0:Y:S02]  /*1350*/  LDC.64 R2, c[0x0][0xb00] ;  /* 0x0002c000ff027b82 */ /* 0x008e240000000a00 */
[----:B0-----:R-:W-:-:S05]  /*1360*/  IMAD.WIDE R2, R200, 0x4, R2 ;  /* 0x00000004c8027825 */ /* 0x001fca00078e0202 */
[----:B-----5:R-:W2:Y:S04]  /*1370*/  LDG.E R152, desc[UR38][R2.64] ;  /* 0x0000002602987981 */ /* 0x020ea8000c1e1900 */
[----:B------:R-:W2:Y:S02]  /*1380*/  LDG.E R9, desc[UR38][R2.64+0x4] ;  /* 0x0000042602097981 */ /* 0x000ea4000c1e1900 */
[----:B--2---:R-:W-:-:S07]  /*1390*/  IMAD.IADD R152, R9, 0x1, -R152 ;  /* 0x0000000109987824 */ /* 0x004fce00078e0a98 */
.L_x_1059:
[----:B-----5:R-:W-:Y:S01]  /*13a0*/  IMAD.IADD R152, R152, 0x1, -R7 ;  /* 0x0000000198987824 */ /* 0x020fe200078e0a07 */
[----:B---3--:R-:W-:Y:S01]  /*13b0*/  LOP3.LUT R2, R6, 0xff000000, RZ, 0xc0, !PT ;  /* 0xff00000006027812 */ /* 0x008fe200078ec0ff */
[----:B------:R-:W-:Y:S02]  /*13c0*/  IMAD.MOV.U32 R165, RZ, RZ, RZ ;  /* 0x000000ffffa57224 */ /* 0x000fe400078e00ff */
[C---:B------:R-:W-:Y:S01]  /*13d0*/  VIADD R0, R152.reuse, 0x5f ;  /* 0x0000005f98007836 */ /* 0x040fe20000000000 */
[----:B------:R-:W-:Y:S02]  /*13e0*/  SHF.R.U32.HI R3, RZ, 0x8, R2 ;  /* 0x00000008ff037819 */ /* 0x000fe40000011602 */
[----:B------:R-:W-:Y:S01]  /*13f0*/  ISETP.GE.AND P0, PT, R152, 0x1, PT ;  /* 0x000000019800780c */ /* 0x000fe20003f06270 */
[----:B------:R-:W-:Y:S01]  /*1400*/  IMAD.HI R4, R0, 0x2aaaaaab, RZ ;  /* 0x2aaaaaab00047827 */ /* 0x000fe200078e02ff */
[----:B------:R-:W-:-:S04]  /*1410*/  LOP3.LUT R0, R6, 0xff0000, RZ, 0xc0, !PT ;  /* 0x00ff000006007812 */ /* 0x000fc800078ec0ff */
[----:B------:R-:W-:Y:S02]  /*1420*/  LEA.HI R0, R0, R3, RZ, 0x10 ;  /* 0x0000000300007211 */ /* 0x000fe400078f80ff */
[----:B------:R-:W-:Y:S02]  /*1430*/  SHF.R.U32.HI R7, RZ, 0x1f, R4 ;  /* 0x0000001fff077819 */ /* 0x000fe40000011604 */
[----:B------:R-:W-:Y:S02]  /*1440*/  LOP3.LUT R13, R0, 0xff, RZ, 0xc0, !PT ;  /* 0x000000ff000d7812 */ /* 0x000fe400078ec0ff */
[----:B------:R-:W-:Y:S02]  /*1450*/  LEA.HI.SX32 R8, R4, R7, 0x1c ;  /* 0x0000000704087211 */ /* 0x000fe400078fe2ff */
[----:B------:R-:W-:Y:S01]  /*1460*/  SHF.R.U32.HI R203, RZ, 0x10, R0 ;  /* 0x00000010ffcb7819 */ /* 0x000fe20000011600 */
[----:B------:R0:W-:Y:S01]  /*1470*/  STL [R1+0xc], R13 ;  /* 0x00000c0d01007387 */ /* 0x0001e20000100800 */
[----:B------:R-:W-:Y:S05]  /*1480*/  @!P0 BRA `(.L_x_1060) ;  /* 0x0000000000788947 */ /* 0x000fea0003800000 */
[----:B------:R-:W1:Y:S01]  /*1490*/  LDC R0, c[0x0][0xae8] ;  /* 0x0002ba00ff007b82 */ /* 0x000e620000000800 */
[----:B------:R-:W-:-:S04]  /*14a0*/  ISETP.NE.AND P0, PT, R203, RZ, PT ;  /* 0x000000ffcb00720c */ /* 0x000fc80003f05270 */
[----:B-1----:R-:W-:-:S04]  /*14b0*/  SEL R11, R203, R0, P0 ;  /* 0x00000000cb0b7207 */ /* 0x002fc80000000000 */
[-C--:B------:R-:W-:Y:S02]  /*14c0*/  IABS R7, R11.reuse ;  /* 0x0000000b00077213 */ /* 0x080fe40000000000 */
[----:B------:R-:W-:Y:S02]  /*14d0*/  IADD3 R0, R8, -0x1, R11 ;  /* 0xffffffff08007810 */ /* 0x000fe40007ffe00b */
[----:B------:R-:W1:Y:S01]  /*14e0*/  I2F.RP R4, R7 ;  /* 0x0000000700047306 */ /* 0x000e620000209400 */
[----:B------:R-:W-:-:S05]  /*14f0*/  IABS R12, R11 ;  /* 0x0000000b000c7213 */ /* 0x000fca0000000000 */
[----:B------:R-:W-:Y:S02]  /*1500*/  IMAD.MOV R12, RZ, RZ, -R12 ;  /* 0x000000ffff0c7224 */ /* 0x000fe400078e0a0c */
[----:B-1----:R-:W1:Y:S02]  /*1510*/  MUFU.RCP R4, R4 ;  /* 0x0000000400047308 */ /* 0x002e640000001000 */
[----:B-1----:R-:W-:Y:S01]  /*1520*/  VIADD R2, R4, 0xffffffe ;  /* 0x0ffffffe04027836 */ /* 0x002fe20000000000 */
[----:B------:R-:W-:Y:S02]  /*1530*/  IABS R4, R0 ;  /* 0x0000000000047213 */ /* 0x000fe40000000000 */
[----:B------:R-:W-:-:S03]  /*1540*/  LOP3.LUT R0, R0, R11, RZ, 0x3c, !PT ;  /* 0x0000000b00007212 */ /* 0x000fc600078e3cff */
[----:B------:R1:W2:Y:S01]  /*1550*/  F2I.FTZ.U32.TRUNC.NTZ R3, R2 ;  /* 0x0000000200037305 */ /* 0x0002a2000021f000 */
[----:B------:R-:W-:Y:S01]  /*1560*/  ISETP.GE.AND P2, PT, R0, RZ, PT ;  /* 0x000000ff0000720c */ /* 0x000fe20003f46270 */
[----:B-1----:R-:W-:Y:S02]  /*1570*/  IMAD.MOV.U32 R2, RZ, RZ, RZ ;  /* 0x000000ffff027224 */ /* 0x002fe400078e00ff */
[----:B--2---:R-:W-:-:S04]  /*1580*/  IMAD.MOV R10, RZ, RZ, -R3 ;  /* 0x000000ffff0a7224 */ /* 0x004fc800078e0a03 */
[----:B------:R-:W-:-:S04]  /*1590*/  IMAD R9, R10, R7, RZ ;  /* 0x000000070a097224 */ /* 0x000fc800078e02ff */
[----:B------:R-:W-:-:S04]  /*15a0*/  IMAD.HI.U32 R3, R3, R9, R2 ;  /* 0x0000000903037227 */ /* 0x000fc800078e0002 */
        /* <DEDUP_REMOVED lines=11> */
[----:B------:R-:W-:-:S07]  /*1660*/  IMAD.MOV.U32 R165, RZ, RZ, R3 ;  /* 0x000000ffffa57224 */ /* 0x000fce00078e0003 */
.L_x_1060:
[-C--:B------:R-:W-:Y:S01]  /*1670*/  IMAD R22, R13, R165.reuse, RZ ;  /* 0x000000a50d167224 */ /* 0x080fe200078e02ff */
[----:B------:R-:W-:Y:S01]  /*1680*/  LOP3.LUT R202, R6, 0xffff, RZ, 0xc0, !PT ;  /* 0x0000ffff06ca7812 */ /* 0x000fe200078ec0ff */
[----:B------:R-:W-:Y:S01]  /*1690*/  IMAD.MOV.U32 R204, RZ, RZ, R5 ;  /* 0x000000ffffcc7224 */ /* 0x000fe200078e0005 */
[----:B------:R-:W-:Y:S02]  /*16a0*/  PLOP3.LUT P0, PT, PT, PT, PT, 0x80, 0x0 ;  /* 0x000000000000781c */ /* 0x000fe40003f0f070 */
[----:B------:R-:W-:Y:S02]  /*16b0*/  CS2R R2, SRZ ;  /* 0x0000000000027805 */ /* 0x000fe4000001ff00 */
[----:B------:R-:W-:Y:S02]  /*16c0*/  VIADDMNMX R165, R22, R165, R8, PT ;  /* 0x000000a516a57246 */ /* 0x000fe40003800108 */
[----:B------:R-:W-:Y:S02]  /*16d0*/  CS2R R150, SRZ ;  /* 0x0000000000967805 */ /* 0x000fe4000001ff00 */
[----:B------:R-:W-:-:S02]  /*16e0*/  CS2R R148, SRZ ;  /* 0x0000000000947805 */ /* 0x000fc4000001ff00 */
[----:B------:R-:W-:Y:S02]  /*16f0*/  CS2R R146, SRZ ;  /* 0x0000000000927805 */ /* 0x000fe4000001ff00 */
[----:B------:R-:W-:Y:S02]  /*1700*/  ISETP.GT.AND P1, PT, R165, R22, PT ;  /* 0x00000016a500720c */ /* 0x000fe40003f24270 */
        /* <DEDUP_REMOVED lines=62> */
[----:B------:R-:W1:Y:S01]  /*1af0*/  S2R R0, SR_TID.X ;  /* 0x0000000000007919 */ /* 0x000e620000002100 */
[----:B------:R-:W2:Y:S01]  /*1b00*/  S2UR UR6, SR_CgaCtaId ;  /* 0x00000000000679c3 */ /* 0x000ea20000008800 */
[----:B------:R-:W-:Y:S02]  /*1b10*/  UMOV UR5, 0x400 ;  /* 0x0000040000057882 */ /* 0x000fe40000000000 */
[----:B--2---:R-:W-:-:S04]  /*1b20*/  ULEA UR5, UR6, UR5, 0x18 ;  /* 0x0000000506057291 */ /* 0x004fc8000f8ec03f */
[----:B------:R-:W-:Y:S01]  /*1b30*/  UIADD3 UR5, UR5, 0x18400, URZ ;  /* 0x0001840005057890 */ /* 0x000fe2000fffe03f */
[----:B-1----:R-:W-:-:S03]  /*1b40*/  VIADD R4, R0, 0xffffff80 ;  /* 0xffffff8000047836 */ /* 0x002fc60000000000 */
[----:B------:R-:W-:Y:S02]  /*1b50*/  ULOP3.LUT UP0, URZ, UR5, 0x1bf, URZ, 0xc0, !UPT ;  /* 0x000001bf053f7892 */ /* 0x000fe4000f80c03f */
[----:B------:R-:W-:-:S04]  /*1b60*/  SHF.R.S32.HI R0, RZ, 0x1f, R4 ;  /* 0x0000001fff007819 */ /* 0x000fc80000011404 */
[----:B------:R-:W-:Y:S02]  /*1b70*/  PLOP3.LUT P0, PT, PT, PT, UP0, 0x80, 0x0 ;  /* 0x000000000000781c */ /* 0x000fe40003f0f008 */
[----:B------:R-:W-:-:S04]  /*1b80*/  LEA.HI R0, R0, R4, RZ, 0x7 ;  /* 0x0000000400007211 */ /* 0x000fc800078f38ff */
[----:B------:R-:W-:-:S06]  /*1b90*/  SHF.R.S32.HI R0, RZ, 0x7, R0 ;  /* 0x00000007ff007819 */ /* 0x000fcc0000011400 */
[----:B------:R-:W1:Y:S02]  /*1ba0*/  SHFL.IDX PT, R0, R0, RZ, 0x1f ;  /* 0x00001fff00007589 */ /* 0x000e6400000e0000 */
[----:B-1----:R-:W-:-:S13]  /*1bb0*/  R2UR UR40, R0 ;  /* 0x00000000002872ca */ /* 0x002fda00000e0000 */
        /* <DEDUP_REMOVED lines=11> */
[----:B------:R1:W2:Y:S01]  /*1c70*/  LDC.64 R2, c[0x4][R0] ;  /* 0x0100000000027b82 */ /* 0x0002a20000000a00 */
        /* <DEDUP_REMOVED lines=8> */
[----:B01----:R-:W-:-:S07]  /*1d00*/  IMAD.MOV.U32 R13, RZ, RZ, RZ ;  /* 0x000000ffff0d7224 */ /* 0x003fce00078e00ff */
[----:B------:R-:W-:-:S07]  /*1d10*/  LEPC R20, `(.L_x_1062) ;  /* 0x000000001014794e */ /* 0x000fce0000000000 */
[----:B--2---:R-:W-:Y:S05]  /*1d20*/  CALL.ABS.NOINC R2 ;  /* 0x0000000002007343 */ /* 0x004fea0003c00000 */
.L_x_1062:
[----:B------:R-:W2:Y:S01]  /*1d30*/  LDL R17, [R1+0x14] ;  /* 0x0000140001117983 */ /* 0x000ea20000100800 */
[----:B------:R-:W-:Y:S01]  /*1d40*/  MOV R2, 0x400 ;  /* 0x0000040000027802 */ /* 0x000fe20000000f00 */
[----:B------:R-:W1:Y:S01]  /*1d50*/  S2R R3, SR_CgaCtaId ;  /* 0x0000000000037919 */ /* 0x000e620000008800 */
[----:B------:R-:W3:Y:S02]  /*1d60*/  S2R R16, SR_TID.X ;  /* 0x0000000000107919 */ /* 0x000ee40000002100 */
[----:B-1----:R-:W-:Y:S02]  /*1d70*/  LEA R7, R3, R2, 0x18 ;  /* 0x0000000203077211 */ /* 0x002fe400078ec0ff */
[----:B---3--:R-:W-:-:S05]  /*1d80*/  SHF.R.U32.HI R16, RZ, 0x7, R16 ;  /* 0x00000007ff107819 */ /* 0x008fca0000011610 */
[----:B------:R-:W-:Y:S01]  /*1d90*/  VIADD R72, R16, 0x8 ;  /* 0x0000000810487836 */ /* 0x000fe20000000000 */
[----:B--2---:R-:W-:-:S04]  /*1da0*/  LEA.HI R0, R17, R17, RZ, 0x1 ;  /* 0x0000001111007211 */ /* 0x004fc800078f08ff */
[----:B------:R-:W-:-:S05]  /*1db0*/  LOP3.LUT R0, R0, 0xfffffffe, RZ, 0xc0, !PT ;  /* 0xfffffffe00007812 */ /* 0x000fca00078ec0ff */
[----:B------:R-:W-:-:S05]  /*1dc0*/  IMAD.IADD R0, R17, 0x1, -R0 ;  /* 0x0000000111007824 */ /* 0x000fca00078e0a00 */
[----:B------:R-:W-:-:S04]  /*1dd0*/  SHF.L.U32 R4, R0, 0x1f, RZ ;  /* 0x0000001f00047819 */ /* 0x000fc800000006ff */
[----:B------:R-:W1:Y:S02]  /*1de0*/  SYNCS.PHASECHK.TRANS64.TRYWAIT P0, [R7+URZ+0x32400], R4 ;  /* 0x03240004070075a7 */ /* 0x000e64000800017f */
[----:B-1----:R-:W-:Y:S05]  /*1df0*/  @!P0 BRA `(.L_x_1063) ;  /* 0x0000011400808947 */ /* 0x002fea0003800000 */
.L_x_1234:
[----:B------:R-:W-:Y:S01]  /*1e00*/  ISETP.NE.AND P0, PT, R23, 0x3, PT ;  /* 0x000000031700780c */ /* 0x000fe20003f05270 */
[----:B------:R-:W-:Y:S05]  /*1e10*/  WARPSYNC.ALL ;  /* 0x0000000000007948 */ /* 0x000fea0003800000 */
[----:B------:R2:W-:Y:S07]  /*1e20*/  BAR.SYNC.DEFER_BLOCKING R72, 0x100 ;  /* 0x000400480000751d */ /* 0x0005ee0000010000 */
[----:B------:R-:W-:Y:S05]  /*1e30*/  @!P0 BRA `(.L_x_1064) ;  /* 0x0000000000048947 */ /* 0x000fea0003800000 */
[----:B------:R-:W-:Y:S01]  /*1e40*/  BPT.TRAP 0x1 ;  /* 0x000000040000795c */ /* 0x000fe20000300000 */
.L_x_1064:
[----:B------:R-:W-:Y:S02]  /*1e50*/  IMAD.U32 R5, RZ, RZ, UR37 ;  /* 0x00000025ff057e24 */ /* 0x000fe4000f8e00ff */
[----:B------:R-:W-:-:S03]  /*1e60*/  IMAD.U32 R0, RZ, RZ, UR36 ;  /* 0x00000024ff007e24 */ /* 0x000fc6000f8e00ff */
[----:B------:R-:W-:Y:S01]  /*1e70*/  SHF.L.U32 R5, R5, 0x1f, RZ ;  /* 0x0000001f05057819 */ /* 0x000fe200000006ff */
[----:B------:R-:W-:-:S04]  /*1e80*/  IMAD R0, R0, 0x8, R7 ;  /* 0x0000000800007824 */ /* 0x000fc800078e0207 */
[----:B------:R3:W4:Y:S01]  /*1e90*/  SYNCS.PHASECHK.TRANS64.TRYWAIT P1, [R0+URZ+0x32430], R5 ;  /* 0x03243005000075a7 */ /* 0x000722000802017f */
[----:B------:R-:W-:Y:S05]  /*1ea0*/  @!P0 BRA `(.L_x_1065) ;  /* 0x0000000000048947 */ /* 0x000fea0003800000 */
[----:B------:R-:W-:Y:S01]  /*1eb0*/  BPT.TRAP 0x1 ;  /* 0x000000040000795c */ /* 0x000fe20000300000 */
.L_x_1065:
[----:B----4-:R-:W-:Y:S05]  /*1ec0*/  @P1 BRA `(.L_x_1066) ;  /* 0x0000000000081947 */ /* 0x010fea0003800000 */
[----:B------:R-:W4:Y:S02]  /*1ed0*/  SYNCS.PHASECHK.TRANS64.TRYWAIT P1, [R0+URZ+0x32430], R5 ;  /* 0x03243005000075a7 */ /* 0x000f24000802017f */
[----:B----4-:R-:W-:Y:S05]  /*1ee0*/  @!P1 BRA `(.L_x_1067) ;  /* 0x0000011400589947 */ /* 0x010fea0003800000 */
.L_x_1066:
[----:B------:R-:W-:Y:S01]  /*1ef0*/  R2UR UR4, R7 ;  /* 0x00000000070472ca */ /* 0x000fe200000e0000 */
[----:B------:R-:W-:Y:S01]  /*1f00*/  ULOP3.LUT UR41, UR41, 0x10000, URZ, 0xfc, !UPT ;  /* 0x0001000029297892 */ /* 0x000fe2000f8efc3f */
[----:B------:R-:W-:Y:S01]  /*1f10*/  WARPGROUP.ARRIVE ;  /* 0x00000000000079c5 */ /* 0x000fe20000000000 */
[----:B------:R-:W-:Y:S01]  /*1f20*/  UMOV UR9, 0x40000040 ;  /* 0x4000004000097882 */ /* 0x000fe20000000000 */
[----:B------:R-:W-:Y:S01]  /*1f30*/  UMOV UR11, 0x40000040 ;  /* 0x40000040000b7882 */ /* 0x000fe20000000000 */
[----:B------:R-:W-:Y:S01]  /*1f40*/  UIADD3 UR5, UR41, 0x2, URZ ;  /* 0x0000000229057890 */ /* 0x000fe2000fffe03f */
[----:B------:R-:W-:Y:S02]  /*1f50*/  IMAD.U32 R19, RZ, RZ, UR9 ;  /* 0x00000009ff137e24 */ /* 0x000fe4000f8e00ff */
[----:B------:R-:W-:Y:S02]  /*1f60*/  UMOV UR8, UR41 ;  /* 0x0000002900087c82 */ /* 0x000fe40008000000 */
[----:B------:R-:W-:-:S03]  /*1f70*/  IMAD.U32 R18, RZ, RZ, UR8 ;  /* 0x00000008ff127e24 */ /* 0x000fc6000f8e00ff */
[----:B------:R-:W-:-:S04]  /*1f80*/  UIADD3 UR4, UR4, 0x1c400, URZ ;  /* 0x0001c40004047890 */ /* 0x000fc8000fffe03f */
[----:B------:R-:W-:-:S04]  /*1f90*/  USHF.R.U32.HI UR4, URZ, 0x4, UR4 ;  /* 0x000000043f047899 */ /* 0x000fc80008011604 */
[----:B------:R-:W-:-:S04]  /*1fa0*/  ULOP3.LUT UR4, UR4, 0x3fff, URZ, 0xc0, !UPT ;  /* 0x00003fff04047892 */ /* 0x000fc8000f8ec03f */
[----:B------:R-:W-:-:S04]  /*1fb0*/  ULOP3.LUT UR61, UR4, 0x10000, URZ, 0xfc, !UPT ;  /* 0x00010000043d7892 */ /* 0x000fc8000f8efc3f */
[----:B------:R-:W-:-:S04]  /*1fc0*/  UIMAD UR4, UR36, 0x300, UR61 ;  /* 0x00000300240478a4 */ /* 0x000fc8000f8e023d */
[----:B------:R-:W-:-:S03]  /*1fd0*/  UIADD3 UR6, UR4, 0x2, URZ ;  /* 0x0000000204067890 */ /* 0x000fc6000fffe03f */
[----:B------:R-:W-:Y:S02]  /*1fe0*/  UMOV UR10, UR4 ;  /* 0x00000004000a7c82 */ /* 0x000fe40008000000 */
[----:B------:R-:W-:Y:S01]  /*1ff0*/  HGMMA.64x96x16.F32.BF16 R24, gdesc[UR8], RZ, !UPT, gsb0 ;  /* 0x01600000081879f0 */ /* 0x000fe2000c0018ff */
[----:B------:R-:W-:Y:S01]  /*2000*/  UMOV UR8, UR5 ;  /* 0x0000000500087c82 */ /* 0x000fe20008000000 */
[----:B------:R-:W-:Y:S01]  /*2010*/  UMOV UR9, 0x40000040 ;  /* 0x4000004000097882 */ /* 0x000fe20000000000 */
[----:B------:R-:W-:Y:S01]  /*2020*/  UMOV UR10, UR6 ;  /* 0x00000006000a7c82 */ /* 0x000fe20008000000 */
[----:B------:R-:W-:Y:S01]  /*2030*/  UMOV UR11, 0x40000040 ;  /* 0x40000040000b7882 */ /* 0x000fe20000000000 */
[----:B------:R-:W-:Y:S01]  /*2040*/  UIADD3 UR5, UR41, 0x4, URZ ;  /* 0x0000000429057890 */ /* 0x000fe2000fffe03f */
[----:B------:R-:W-:Y:S01]  /*2050*/  IMAD.U32 R16, RZ, RZ, UR8 ;  /* 0x00000008ff107e24 */ /* 0x000fe2000f8e00ff */
[----:B------:R-:W-:Y:S01]  /*2060*/  UIADD3 UR6, UR4, 0x4, URZ ;  /* 0x0000000404067890 */ /* 0x000fe2000fffe03f */
[----:B------:R-:W-:Y:S01]  /*2070*/  IMAD.U32 R17, RZ, RZ, UR9 ;  /* 0x00000009ff117e24 */ /* 0x000fe2000f8e00ff */
[----:B------:R-:W-:Y:S01]  /*2080*/  UIADD3 UR4, UR4, 0x6, URZ ;  /* 0x0000000604047890 */ /* 0x000fe2000fffe03f */
[----:B------:R-:W-:-:S02]  /*2090*/  WARPGROUP.DEPBAR.LE gsb0, 0x0 ;  /* 0x00008000000079c5 */ /* 0x000fc40000010000 */
[----:B------:R-:W-:-:S06]  /*20a0*/  WARPGROUP.ARRIVE ;  /* 0x00000000000079c5 */ /* 0x000fcc0000000000 */
[----:B------:R-:W-:Y:S01]  /*20b0*/  HGMMA.64x96x16.F32.BF16 R24, gdesc[UR8], R24, gsb0 ;  /* 0x01600000081879f0 */ /* 0x000fe20008001818 */
[----:B------:R-:W-:Y:S01]  /*20c0*/  UMOV UR8, UR5 ;  /* 0x0000000500087c82 */ /* 0x000fe20008000000 */
[----:B------:R-:W-:Y:S01]  /*20d0*/  UMOV UR9, 0x40000040 ;  /* 0x4000004000097882 */ /* 0x000fe20000000000 */
[----:B------:R-:W-:Y:S01]  /*20e0*/  UMOV UR10, UR6 ;  /* 0x00000006000a7c82 */ /* 0x000fe20008000000 */
[----:B------:R-:W-:Y:S01]  /*20f0*/  UMOV UR11, 0x40000040 ;  /* 0x40000040000b7882 */ /* 0x000fe20000000000 */
[----:B------:R-:W-:Y:S01]  /*2100*/  UIADD3 UR5, UR41, 0x6, URZ ;  /* 0x0000000629057890 */ /* 0x000fe2000fffe03f */
[----:B------:R-:W-:Y:S02]  /*2110*/  IMAD.U32 R14, RZ, RZ, UR8 ;  /* 0x00000008ff0e7e24 */ /* 0x000fe4000f8e00ff */
[----:B------:R-:W-:Y:S01]  /*2120*/  IMAD.U32 R15, RZ, RZ, UR9 ;  /* 0x00000009ff0f7e24 */ /* 0x000fe2000f8e00ff */
[----:B------:R-:W-:Y:S02]  /*2130*/  WARPGROUP.DEPBAR.LE gsb0, 0x0 ;  /* 0x00008000000079c5 */ /* 0x000fe40000010000 */
[----:B------:R-:W-:-:S06]  /*2140*/  WARPGROUP.ARRIVE ;  /* 0x00000000000079c5 */ /* 0x000fcc0000000000 */
[----:B------:R-:W-:Y:S01]  /*2150*/  HGMMA.64x96x16.F32.BF16 R24, gdesc[UR8], R24, gsb0 ;  /* 0x01600000081879f0 */ /* 0x000fe20008001818 */
[----:B------:R-:W-:Y:S01]  /*2160*/  UMOV UR8, UR5 ;  /* 0x0000000500087c82 */ /* 0x000fe20008000000 */
[----:B------:R-:W-:Y:S01]  /*2170*/  UMOV UR9, 0x40000040 ;  /* 0x4000004000097882 */ /* 0x000fe20000000000 */
[----:B------:R-:W-:Y:S01]  /*2180*/  UMOV UR10, UR4 ;  /* 0x00000004000a7c82 */ /* 0x000fe20008000000 */
[----:B------:R-:W-:Y:S01]  /*2190*/  UMOV UR11, 0x40000040 ;  /* 0x40000040000b7882 */ /* 0x000fe20000000000 */
[----:B------:R-:W-:Y:S02]  /*21a0*/  IMAD.U32 R2, RZ, RZ, UR8 ;  /* 0x00000008ff027e24 */ /* 0x000fe4000f8e00ff */
[----:B------:R-:W-:Y:S01]  /*21b0*/  IMAD.U32 R3, RZ, RZ, UR9 ;  /* 0x00000009ff037e24 */ /* 0x000fe2000f8e00ff */
[----:B------:R-:W-:Y:S02]  /*21c0*/  WARPGROUP.DEPBAR.LE gsb0, 0x0 ;  /* 0x00008000000079c5 */ /* 0x000fe40000010000 */
[----:B------:R-:W-:-:S06]  /*21d0*/  WARPGROUP.ARRIVE ;  /* 0x00000000000079c5 */ /* 0x000fcc0000000000 */
[----:B------:R-:W-:Y:S03]  /*21e0*/  HGMMA.64x96x16.F32.BF16 R24, gdesc[UR8], R24, gsb0 ;  /* 0x01600000081879f0 */ /* 0x000fe60008001818 */
[----:B------:R-:W-:Y:S02]  /*21f0*/  WARPGROUP.DEPBAR.LE gsb0, 0x0 ;  /* 0x00008000000079c5 */ /* 0x000fe40000010000 */
[----:B------:R-:W5:Y:S02]  /*2200*/  SYNCS.PHASECHK.TRANS64.TRYWAIT P1, [R7+URZ+0x32410], R4 ;  /* 0x03241004070075a7 */ /* 0x000f64000802017f */
[----:B-----5:R-:W-:Y:S05]  /*2210*/  @!P1 BRA `(.L_x_1068) ;  /* 0x0000011000a09947 */ /* 0x020fea0003800000 */
.L_x_1235:
[----:B------:R-:W-:Y:S05]  /*2220*/  @!P0 BRA `(.L_x_1069) ;  /* 0x0000000000048947 */ /* 0x000fea0003800000 */
[----:B------:R-:W-:Y:S01]  /*2230*/  BPT.TRAP 0x1 ;  /* 0x000000040000795c */ /* 0x000fe20000300000 */
.L_x_1069:
[----:B------:R0:W0:Y:S01]  /*2240*/  SYNCS.PHASECHK.TRANS64.TRYWAIT P1, [R0+URZ+0x32450], R5 ;  /* 0x03245005000075a7 */ /* 0x000022000802017f */
[----:B------:R-:W-:Y:S05]  /*2250*/  @!P0 BRA `(.L_x_1070) ;  /* 0x0000000000048947 */ /* 0x000fea0003800000 */
[----:B------:R-:W-:Y:S01]  /*2260*/  BPT.TRAP 0x1 ;  /* 0x000000040000795c */ /* 0x000fe20000300000 */
.L_x_1070:
[----:B0-----:R-:W-:Y:S05]  /*2270*/  @P1 BRA `(.L_x_1071) ;  /* 0x0000000000081947 */ /* 0x001fea0003800000 */
[----:B------:R-:W0:Y:S02]  /*2280*/  SYNCS.PHASECHK.TRANS64.TRYWAIT P1, [R0+URZ+0x32450], R5 ;  /* 0x03245005000075a7 */ /* 0x000e24000802017f */
[----:B0-----:R-:W-:Y:S05]  /*2290*/  @!P1 BRA `(.L_x_1072) ;  /* 0x0000011000949947 */ /* 0x001fea0003800000 */
.L_x_1071:
[----:B------:R-:W-:Y:S01]  /*22a0*/  R2UR UR5, R7 ;  /* 0x00000000070572ca */ /* 0x000fe200000e0000 */
[----:B------:R-:W-:Y:S01]  /*22b0*/  WARPGROUP.ARRIVE ;  /* 0x00000000000079c5 */ /* 0x000fe20000000000 */
[----:B------:R-:W-:Y:S01]  /*22c0*/  UMOV UR11, 0x40000040 ;  /* 0x40000040000b7882 */ /* 0x000fe20000000000 */
[----:B------:R-:W-:Y:S01]  /*22d0*/  UMOV UR9, 0x40000040 ;  /* 0x4000004000097882 */ /* 0x000fe20000000000 */
[----:B------:R-:W-:Y:S01]  /*22e0*/  UMOV UR13, 0x40000040 ;  /* 0x40000040000d7882 */ /* 0x000fe20000000000 */
[----:B------:R-:W-:Y:S01]  /*22f0*/  UMOV UR15, 0x40000040 ;  /* 0x40000040000f7882 */ /* 0x000fe20000000000 */
[----:B-1----:R-:W-:Y:S01]  /*2300*/  IMAD.U32 R7, RZ, RZ, UR13 ;  /* 0x0000000dff077e24 */ /* 0x002fe2000f8e00ff */
[----:B------:R-:W-:Y:S01]  /*2310*/  UMOV UR17, 0x40000040 ;  /* 0x4000004000117882 */ /* 0x000fe20000000000 */
[----:B---34-:R-:W-:Y:S01]  /*2320*/  IMAD.U32 R5, RZ, RZ, UR9 ;  /* 0x00000009ff057e24 */ /* 0x018fe2000f8e00ff */
[----:B------:R-:W-:Y:S01]  /*2330*/  UMOV UR19, 0x40000040 ;  /* 0x4000004000137882 */ /* 0x000fe20000000000 */
[----:B------:R-:W-:Y:S01]  /*2340*/  UMOV UR21, 0x40000040 ;  /* 0x4000004000157882 */ /* 0x000fe20000000000 */
[----:B------:R-:W-:Y:S01]  /*2350*/  UMOV UR23, 0x40000040 ;  /* 0x4000004000177882 */ /* 0x000fe20000000000 */
[----:B------:R-:W-:Y:S01]  /*2360*/  UMOV UR25, 0x40000040 ;  /* 0x4000004000197882 */ /* 0x000fe20000000000 */
[----:B------:R-:W-:Y:S01]  /*2370*/  UIADD3 UR4, UR5, 0x400, URZ ;  /* 0x0000040005047890 */ /* 0x000fe2000fffe03f */
[----:B------:R-:W-:Y:S01]  /*2380*/  IMAD R152, R165, -0x60, R152 ;  /* 0xffffffa0a5987824 */ /* 0x000fe200078e0298 */
[----:B------:R-:W-:Y:S01]  /*2390*/  ULEA UR40, UR40, UR5, 0xd ;  /* 0x0000000528287291 */ /* 0x000fe2000f8e683f */
[----:B------:R-:W0:Y:S01]  /*23a0*/  S2R R77, SR_TID.X ;  /* 0x00000000004d7919 */ /* 0x000e220000002100 */
[----:B------:R-:W-:-:S02]  /*23b0*/  USHF.R.U32.HI UR4, URZ, 0x4, UR4 ;  /* 0x000000043f047899 */ /* 0x000fc40008011604 */
[----:B------:R-:W-:Y:S01]  /*23c0*/  UIADD3 UR40, UR40, 0x22400, URZ ;  /* 0x0002240028287890 */ /* 0x000fe2000fffe03f */
[----:B------:R-:W-:Y:S01]  /*23d0*/  IADD3 R152, -R201, 0x60, R152 ;  /* 0x00000060c9987810 */ /* 0x000fe20007ffe198 */
[----:B------:R-:W-:Y:S02]  /*23e0*/  ULOP3.LUT UR7, UR4, 0x3fff, URZ, 0xc0, !UPT ;  /* 0x00003fff04077892 */ /* 0x000fe4000f8ec03f */
[----:B------:R-:W-:Y:S01]  /*23f0*/  USHF.R.U32.HI UR40, URZ, 0x4, UR40 ;  /* 0x000000043f287899 */ /* 0x000fe20008011628 */
[C---:B------:R-:W-:Y:S01]  /*2400*/  ISETP.GT.AND P4, PT, R152.reuse, RZ, PT ;  /* 0x000000ff9800720c */ /* 0x040fe20003f84270 */
[----:B------:R-:W-:Y:S01]  /*2410*/  ULOP3.LUT UR60, UR7, 0x10000, URZ, 0xfc, !UPT ;  /* 0x00010000073c7892 */ /* 0x000fe2000f8efc3f */
[C---:B------:R-:W-:Y:S01]  /*2420*/  ISETP.GT.AND P5, PT, R152.reuse, 0x1, PT ;  /* 0x000000019800780c */ /* 0x040fe20003fa4270 */
[----:B------:R-:W-:Y:S01]  /*2430*/  ULOP3.LUT UR4, UR40, 0x3fff, URZ, 0xc0, !UPT ;  /* 0x00003fff28047892 */ /* 0x000fe2000f8ec03f */
[C---:B------:R-:W-:Y:S01]  /*2440*/  ISETP.GT.AND P6, PT, R152.reuse, 0x8, PT ;  /* 0x000000089800780c */ /* 0x040fe20003fc4270 */
[----:B------:R-:W-:Y:S01]  /*2450*/  UIMAD UR5, UR36, 0xc00, UR60 ;  /* 0x00000c00240578a4 */ /* 0x000fe2000f8e023c */
[C---:B------:R-:W-:Y:S01]  /*2460*/  ISETP.GT.AND P1, PT, R152.reuse, 0x9, PT ;  /* 0x000000099800780c */ /* 0x040fe20003f24270 */
[----:B------:R-:W-:Y:S01]  /*2470*/  ULOP3.LUT UR4, UR4, 0x10000, URZ, 0xfc, !UPT ;  /* 0x0001000004047892 */ /* 0x000fe2000f8efc3f */
[C---:B------:R-:W-:Y:S01]  /*2480*/  ISETP.GT.AND P2, PT, R152.reuse, 0x10, PT ;  /* 0x000000109800780c */ /* 0x040fe20003f44270 */
[----:B------:R-:W-:Y:S01]  /*2490*/  UIADD3 UR18, UR5, 0x306, URZ ;  /* 0x0000030605127890 */ /* 0x000fe2000fffe03f */
[----:B------:R-:W-:Y:S01]  /*24a0*/  ISETP.GT.AND P3, PT, R152, 0x11, PT ;  /* 0x000000119800780c */ /* 0x000fe20003f64270 */
[----:B------:R-:W-:Y:S01]  /*24b0*/  UIADD3 UR6, UR4, 0x2, URZ ;  /* 0x0000000204067890 */ /* 0x000fe2000fffe03f */
[----:B------:R-:W-:-:S02]  /*24c0*/  UMOV UR10, UR5 ;  /* 0x00000005000a7c82 */ /* 0x000fc40008000000 */
[----:B------:R-:W-:Y:S01]  /*24d0*/  UMOV UR8, UR4 ;  /* 0x0000000400087c82 */ /* 0x000fe20008000000 */
[----:B------:R-:W-:Y:S01]  /*24e0*/  UIADD3 UR16, UR4, 0x406, URZ ;  /* 0x0000040604107890 */ /* 0x000fe2000fffe03f */
[----:B------:R-:W-:Y:S01]  /*24f0*/  HGMMA.64x96x16.F32.BF16 R24, gdesc[UR8], R24, gsb0 ;  /* 0x01600000081879f0 */ /* 0x000fe20008001818 */
[----:B------:R-:W-:Y:S01]  /*2500*/  IMAD.U32 R4, RZ, RZ, UR8 ;  /* 0x00000008ff047e24 */ /* 0x000fe2000f8e00ff */
[----:B------:R-:W-:Y:S01]  /*2510*/  UIADD3 UR8, UR5, 0x2, URZ ;  /* 0x0000000205087890 */ /* 0x000fe2000fffe03f */
[----:B------:R-:W-:Y:S01]  /*2520*/  UMOV UR12, UR6 ;  /* 0x00000006000c7c82 */ /* 0x000fe20008000000 */
[----:B------:R-:W-:Y:S01]  /*2530*/  UIADD3 UR6, UR4, 0x4, URZ ;  /* 0x0000000404067890 */ /* 0x000fe2000fffe03f */
[----:B------:R-:W-:Y:S01]  /*2540*/  IMAD.U32 R6, RZ, RZ, UR12 ;  /* 0x0000000cff067e24 */ /* 0x000fe2000f8e00ff */
[----:B------:R-:W-:-:S03]  /*2550*/  UIADD3 UR10, UR5, 0x302, URZ ;  /* 0x00000302050a7890 */ /* 0x000fc6000fffe03f */
[----:B------:R-:W-:Y:S01]  /*2560*/  UMOV UR14, UR8 ;  /* 0x00000008000e7c82 */ /* 0x000fe20008000000 */
[----:B------:R-:W-:Y:S01]  /*2570*/  UIADD3 UR8, UR5, 0x4, URZ ;  /* 0x0000000405087890 */ /* 0x000fe2000fffe03f */
[----:B------:R-:W-:Y:S01]  /*2580*/  UMOV UR9, 0x40000040 ;  /* 0x4000004000097882 */ /* 0x000fe20000000000 */
[----:B------:R-:W-:Y:S01]  /*2590*/  UMOV UR11, 0x40000040 ;  /* 0x40000040000b7882 */ /* 0x000fe20000000000 */
[----:B------:R-:W-:Y:S02]  /*25a0*/  UIADD3 UR20, UR4, 0x800, URZ ;  /* 0x0000080004147890 */ /* 0x000fe4000fffe03f */
[----:B------:R-:W-:Y:S02]  /*25b0*/  UIADD3 UR22, UR5, 0x600, URZ ;  /* 0x0000060005167890 */ /* 0x000fe4000fffe03f */
[----:B------:R-:W-:Y:S02]  /*25c0*/  UIADD3 UR24, UR4, 0x802, URZ ;  /* 0x0000080204187890 */ /* 0x000fe4000fffe03f */
[----:B------:R-:W-:Y:S01]  /*25d0*/  UIADD3 UR26, UR5, 0x602, URZ ;  /* 0x00000602051a7890 */ /* 0x000fe2000fffe03f */
        /* <DEDUP_REMOVED lines=25> */
[----:B------:R-:W-:Y:S01]  /*2770*/  ULOP3.LUT UR7, UR7, 0x3000000, URZ, 0xfc, !UPT ;  /* 0x0300000007077892 */ /* 0x000fe2000f8efc3f */
        /* <DEDUP_REMOVED lines=35> */
[----:B------:R-:W-:Y:S02]  /*29b0*/  UIADD3 UR12, UR4, 0x404, URZ ;  /* 0x00000404040c7890 */ /* 0x000fe4000fffe03f */
[----:B------:R-:W-:Y:S01]  /*29c0*/  UIADD3 UR14, UR5, 0x304, URZ ;  /* 0x00000304050e7890 */ /* 0x000fe2000fffe03f */
[----:B------:R-:W-:Y:S01]  /*29d0*/  UMOV UR13, 0x40000040 ;  /* 0x40000040000d7882 */ /* 0x000fe20000000000 */
[----:B------:R-:W-:Y:S01]  /*29e0*/  UMOV UR15, 0x40000040 ;  /* 0x40000040000f7882 */ /* 0x000fe20000000000 */
[----:B------:R-:W-:Y:S01]  /*29f0*/  ULDC UR4, c[0x0][0xad0] ;  /* 0x0002b40000047ab9 */ /* 0x000fe20000000800 */
[----:B------:R-:W-:Y:S02]  /*2a00*/  WARPGROUP.DEPBAR.LE gsb0, 0x0 ;  /* 0x00008000000079c5 */ /* 0x000fe40000010000 */
[----:B------:R-:W-:-:S06]  /*2a10*/  WARPGROUP.ARRIVE ;  /* 0x00000000000079c5 */ /* 0x000fcc0000000000 */
[----:B------:R-:W-:Y:S01]  /*2a20*/  HGMMA.64x96x16.F32.BF16 R24, gdesc[UR8], R24, gsb0 ;  /* 0x01600000081879f0 */ /* 0x000fe20008001818 */
[----:B------:R-:W-:Y:S02]  /*2a30*/  UMOV UR11, 0x40000040 ;  /* 0x40000040000b7882 */ /* 0x000fe40000000000 */
[----:B------:R-:W-:Y:S02]  /*2a40*/  WARPGROUP.DEPBAR.LE gsb0, 0x0 ;  /* 0x00008000000079c5 */ /* 0x000fe40000010000 */
[----:B------:R-:W-:-:S06]  /*2a50*/  WARPGROUP.ARRIVE ;  /* 0x00000000000079c5 */ /* 0x000fcc0000000000 */
[----:B------:R-:W-:Y:S01]  /*2a60*/  HGMMA.64x96x16.F32.BF16 R24, gdesc[UR12], R24, gsb0 ;  /* 0x016000000c1879f0 */ /* 0x000fe20008001818 */
[----:B------:R-:W-:Y:S02]  /*2a70*/  UMOV UR15, 0x40000040 ;  /* 0x40000040000f7882 */ /* 0x000fe40000000000 */
        /* <DEDUP_REMOVED lines=42> */
[----:B------:R3:W4:Y:S01]  /*2d20*/  MUFU.TANH R26, R25 ;  /* 0x00000019001a7308 */ /* 0x0007220000002400 */
        /* <DEDUP_REMOVED lines=8> */
[----:B---3--:R-:W-:Y:S01]  /*2db0*/  FMUL.FTZ R25, R34, UR4 ;  /* 0x0000000422197c20 */ /* 0x008fe20008410000 */
[----:B-1----:R-:W-:Y:S01]  /*2dc0*/  FSEL R24, R24, -INF , P4 ;  /* 0xff80000018187808 */ /* 0x002fe20002000000 */
[----:B------:R-:W-:Y:S01]  /*2dd0*/  FMUL.FTZ R49, R49, UR4 ;  /* 0x0000000431317c20 */ /* 0x000fe20008410000 */
[----:B------:R-:W-:Y:S01]  /*2de0*/  FMUL.FTZ R43, R43, UR4 ;  /* 0x000000042b2b7c20 */ /* 0x000fe20008410000 */
[----:B------:R-:W-:Y:S01]  /*2df0*/  FMUL.FTZ R50, R50, UR4 ;  /* 0x0000000432327c20 */ /* 0x000fe20008410000 */
[----:B------:R-:W-:Y:S01]  /*2e00*/  FMUL.FTZ R52, R52, UR4 ;  /* 0x0000000434347c20 */ /* 0x000fe20008410000 */
[----:B------:R-:W-:Y:S01]  /*2e10*/  FMUL.FTZ R53, R53, UR4 ;  /* 0x0000000435357c20 */ /* 0x000fe20008410000 */
[----:B------:R-:W1:Y:S01]  /*2e20*/  MUFU.TANH R28, R28 ;  /* 0x0000001c001c7308 */ /* 0x000e620000002400 */
[----:B----4-:R-:W-:Y:S01]  /*2e30*/  FSEL R26, R26, -INF , P5 ;  /* 0xff8000001a1a7808 */ /* 0x010fe20002800000 */
        /* <DEDUP_REMOVED lines=14> */
[----:B------:R-:W5:Y:S01]  /*2f20*/  MUFU.TANH R32, R32 ;  /* 0x0000002000207308 */ /* 0x000f620000002400 */
[----:B---3--:R-:W-:Y:S01]  /*2f30*/  FMUL.FTZ R29, R38, UR4 ;  /* 0x00000004261d7c20 */ /* 0x008fe20008410000 */
[----:B-1----:R-:W-:Y:S01]  /*2f40*/  FSEL R28, R28, -INF , P6 ;  /* 0xff8000001c1c7808 */ /* 0x002fe20003000000 */
[----:B------:R-:W-:Y:S01]  /*2f50*/  FMUL.FTZ R69, R69, UR4 ;  /* 0x0000000445457c20 */ /* 0x000fe20008410000 */
[----:B------:R-:W-:Y:S01]  /*2f60*/  FMUL.FTZ R62, R62, UR4 ;  /* 0x000000043e3e7c20 */ /* 0x000fe20008410000 */
[----:B------:R-:W-:Y:S01]  /*2f70*/  FMUL.FTZ R63, R63, UR4 ;  /* 0x000000043f3f7c20 */ /* 0x000fe20008410000 */
[----:B------:R-:W-:Y:S01]  /*2f80*/  FMUL.FTZ R66, R66, UR4 ;  /* 0x0000000442427c20 */ /* 0x000fe20008410000 */
[----:B------:R-:W-:Y:S01]  /*2f90*/  FMUL.FTZ R67, R67, UR4 ;  /* 0x0000000443437c20 */ /* 0x000fe20008410000 */
[----:B------:R-:W-:Y:S01]  /*2fa0*/  MUFU.TANH R20, R20 ;  /* 0x0000001400147308 */ /* 0x000fe20000002400 */
[----:B----4-:R-:W-:Y:S01]  /*2fb0*/  FSEL R30, R30, -INF , P1 ;  /* 0xff8000001e1e7808 */ /* 0x010fe20000800000 */
[----:B------:R-:W-:Y:S01]  /*2fc0*/  FMUL.FTZ R70, R70, UR4 ;  /* 0x0000000446467c20 */ /* 0x000fe20008410000 */
[----:B------:R-:W-:-:S05]  /*2fd0*/  FMUL.FTZ R71, R71, UR4 ;  /* 0x0000000447477c20 */ /* 0x000fca0008410000 */
[----:B------:R-:W1:Y:S01]  /*2fe0*/  MUFU.TANH R34, R33 ;  /* 0x0000002100227308 */ /* 0x000e620000002400 */
[----:B-----5:R-:W-:-:S07]  /*2ff0*/  FSEL R32, R32, -INF , P2 ;  /* 0xff80000020207808 */ /* 0x020fce0001000000 */
[----:B------:R-:W3:Y:S08]  /*3000*/  MUFU.TANH R27, R27 ;  /* 0x0000001b001b7308 */ /* 0x000ef00000002400 */
[----:B------:R4:W-:Y:S01]  /*3010*/  MUFU.TANH R74, R29 ;  /* 0x0000001d004a7308 */ /* 0x0009e20000002400 */
[----:B-1----:R-:W-:-:S07]  /*3020*/  FSEL R34, R34, -INF , P3 ;  /* 0xff80000022227808 */ /* 0x002fce0001800000 */
[----:B------:R-:W-:Y:S01]  /*3030*/  MUFU.TANH R36, R36 ;  /* 0x0000002400247308 */ /* 0x000fe20000002400 */
[----:B----4-:R-:W-:Y:S02]  /*3040*/  FSEL R29, R21, -INF , P6 ;  /* 0xff800000151d7808 */ /* 0x010fe40003000000 */
[----:B------:R-:W-:Y:S02]  /*3050*/  FMNMX.FTZ R21, R24, R26, !PT ;  /* 0x0000001a18157209 */ /* 0x000fe40007810000 */
[----:B---3--:R-:W-:Y:S02]  /*3060*/  FSEL R27, R27, -INF , P5 ;  /* 0xff8000001b1b7808 */ /* 0x008fe40002800000 */
[----:B------:R-:W-:Y:S01]  /*3070*/  FMNMX.FTZ R21, R28, R21, !PT ;  /* 0x000000151c157209 */ /* 0x000fe20007810000 */
[----:B------:R-:W1:Y:S01]  /*3080*/  MUFU.TANH R38, R37 ;  /* 0x0000002500267308 */ /* 0x000e620000002400 */
[----:B------:R-:W-:Y:S02]  /*3090*/  ISETP.GT.AND P5, PT, R152, 0x19, PT ;  /* 0x000000199800780c */ /* 0x000fe40003fa4270 */
[----:B------:R-:W-:-:S02]  /*30a0*/  FMNMX.FTZ R21, R30, R21, !PT ;  /* 0x000000151e157209 */ /* 0x000fc40007810000 */
[----:B------:R-:W-:Y:S02]  /*30b0*/  ISETP.GT.AND P6, PT, R152, 0x20, PT ;  /* 0x000000209800780c */ /* 0x000fe40003fc4270 */
[----:B------:R-:W-:Y:S01]  /*30c0*/  FMNMX.FTZ R21, R32, R21, !PT ;  /* 0x0000001520157209 */ /* 0x000fe20007810000 */
[----:B------:R3:W4:Y:S03]  /*30d0*/  MUFU.TANH R73, R25 ;  /* 0x0000001900497308 */ /* 0x0007260000002400 */
[----:B------:R-:W-:-:S05]  /*30e0*/  FMNMX.FTZ R21, R34, R21, !PT ;  /* 0x0000001522157209 */ /* 0x000fca0007810000 */
[----:B------:R-:W5:Y:S01]  /*30f0*/  MUFU.TANH R31, R31 ;  /* 0x0000001f001f7308 */ /* 0x000f620000002400 */
[----:B---3--:R-:W-:Y:S01]  /*3100*/  FMUL.FTZ R25, R42, UR4 ;  /* 0x000000042a197c20 */ /* 0x008fe20008410000 */
[----:B-1----:R-:W-:Y:S01]  /*3110*/  FSEL R38, R38, -INF , P5 ;  /* 0xff80000026267808 */ /* 0x002fe20002800000 */
[----:B------:R-:W-:-:S05]  /*3120*/  ULDC UR4, c[0x0][0xa80] ;  /* 0x0002a00000047ab9 */ /* 0x000fca0000000800 */
[----:B------:R-:W1:Y:S01]  /*3130*/  MUFU.TANH R40, R40 ;  /* 0x0000002800287308 */ /* 0x000e620000002400 */
[----:B----4-:R-:W-:Y:S02]  /*3140*/  FSEL R33, R73, -INF , P2 ;  /* 0xff80000049217808 */ /* 0x010fe40001000000 */
[----:B------:R-:W-:-:S05]  /*3150*/  ISETP.GT.AND P2, PT, R152, 0x28, PT ;  /* 0x000000289800780c */ /* 0x000fca0003f44270 */
[----:B------:R3:W4:Y:S01]  /*3160*/  MUFU.TANH R76, R25 ;  /* 0x00000019004c7308 */ /* 0x0007220000002400 */
[----:B-----5:R-:W-:Y:S02]  /*3170*/  FSEL R31, R31, -INF , P1 ;  /* 0xff8000001f1f7808 */ /* 0x020fe40000800000 */
[----:B------:R-:W-:-:S05]  /*3180*/  ISETP.GT.AND P1, PT, R152, 0x21, PT ;  /* 0x000000219800780c */ /* 0x000fca0003f24270 */
[----:B------:R4:W5:Y:S01]  /*3190*/  MUFU.TANH R42, R41 ;  /* 0x00000029002a7308 */ /* 0x0009620000002400 */
[----:B---3--:R-:W-:Y:S02]  /*31a0*/  FSEL R25, R20, -INF , P4 ;  /* 0xff80000014197808 */ /* 0x008fe40002000000 */
[----:B------:R-:W-:Y:S02]  /*31b0*/  ISETP.GT.AND P4, PT, R152, 0x18, PT ;  /* 0x000000189800780c */ /* 0x000fe40003f84270 */
[----:B-1----:R-:W-:Y:S02]  /*31c0*/  FSEL R40, R40, -INF , P6 ;  /* 0xff80000028287808 */ /* 0x002fe40003000000 */
[----:B------:R-:W-:Y:S01]  /*31d0*/  FSEL R36, R36, -INF , P4 ;  /* 0xff80000024247808 */ /* 0x000fe20002000000 */
[----:B------:R-:W-:Y:S01]  /*31e0*/  MUFU.TANH R35, R35 ;  /* 0x0000002300237308 */ /* 0x000fe20000002400 */
[----:B----4-:R-:W-:Y:S02]  /*31f0*/  FSEL R41, R76, -INF , P6 ;  /* 0xff8000004c297808 */ /* 0x010fe40003000000 */
[----:B------:R-:W-:-:S02]  /*3200*/  FMNMX.FTZ R21, R36, R21, !PT ;  /* 0x0000001524157209 */ /* 0x000fc40007810000 */
[----:B------:R-:W-:Y:S02]  /*3210*/  ISETP.GT.AND P6, PT, R152, 0x38, PT ;  /* 0x000000389800780c */ /* 0x000fe40003fc4270 */
[----:B------:R-:W-:Y:S01]  /*3220*/  FMNMX.FTZ R21, R38, R21, !PT ;  /* 0x0000001526157209 */ /* 0x000fe20007810000 */
[----:B------:R-:W1:Y:S01]  /*3230*/  MUFU.TANH R44, R44 ;  /* 0x0000002c002c7308 */ /* 0x000e620000002400 */
[----:B-----5:R-:W-:Y:S02]  /*3240*/  FSEL R42, R42, -INF , P1 ;  /* 0xff8000002a2a7808 */ /* 0x020fe40000800000 */
[----:B------:R-:W-:Y:S02]  /*3250*/  FMNMX.FTZ R21, R40, R21, !PT ;  /* 0x0000001528157209 */ /* 0x000fe40007810000 */
[----:B------:R-:W-:Y:S02]  /*3260*/  FMNMX.FTZ R20, R25, R27, !PT ;  /* 0x0000001b19147209 */ /* 0x000fe40007810000 */
[----:B------:R-:W-:Y:S01]  /*3270*/  FMNMX.FTZ R21, R42, R21, !PT ;  /* 0x000000152a157209 */ /* 0x000fe20007810000 */
[----:B------:R-:W3:Y:S01]  /*3280*/  MUFU.TANH R46, R46 ;  /* 0x0000002e002e7308 */ /* 0x000ee20000002400 */
[----:B------:R-:W-:-:S04]  /*3290*/  FMNMX.FTZ R20, R29, R20, !PT ;  /* 0x000000141d147209 */ /* 0x000fc80007810000 */
[----:B------:R-:W-:-:S03]  /*32a0*/  FMNMX.FTZ R20, R31, R20, !PT ;  /* 0x000000141f147209 */ /* 0x000fc60007810000 */
[----:B------:R-:W4:Y:S01]  /*32b0*/  MUFU.TANH R45, R45 ;  /* 0x0000002d002d7308 */ /* 0x000f220000002400 */
[----:B-1----:R-:W-:Y:S02]  /*32c0*/  FSEL R44, R44, -INF , P2 ;  /* 0xff8000002c2c7808 */ /* 0x002fe40001000000 */
[----:B------:R-:W-:Y:S02]  /*32d0*/  FMNMX.FTZ R20, R33, R20, !PT ;  /* 0x0000001421147209 */ /* 0x000fe40007810000 */
[----:B------:R-:W-:-:S03]  /*32e0*/  FMNMX.FTZ R21, R44, R21, !PT ;  /* 0x000000152c157209 */ /* 0x000fc60007810000 */
[----:B------:R1:W5:Y:S01]  /*32f0*/  MUFU.TANH R75, R39 ;  /* 0x00000027004b7308 */ /* 0x0003620000002400 */
[----:B---3--:R-:W-:Y:S02]  /*3300*/  FSEL R163, R46, -INF , P2 ;  /* 0xff8000002ea37808 */ /* 0x008fe40001000000 */
[----:B------:R-:W-:-:S05]  /*3310*/  ISETP.GT.AND P2, PT, R152, 0x40, PT ;  /* 0x000000409800780c */ /* 0x000fca0003f44270 */
[----:B------:R-:W3:Y:S01]  /*3320*/  MUFU.TANH R48, R48 ;  /* 0x0000003000307308 */ /* 0x000ee20000002400 */
[----:B-1----:R-:W-:Y:S02]  /*3330*/  FSEL R39, R35, -INF , P3 ;  /* 0xff80000023277808 */ /* 0x002fe40001800000 */
[----:B------:R-:W-:Y:S02]  /*3340*/  ISETP.GT.AND P3, PT, R152, 0x29, PT ;  /* 0x000000299800780c */ /* 0x000fe40003f64270 */
[----:B------:R-:W-:Y:S02]  /*3350*/  FSEL R35, R74, -INF , P4 ;  /* 0xff8000004a237808 */ /* 0x000fe40002000000 */
[----:B------:R-:W-:Y:S01]  /*3360*/  ISETP.GT.AND P4, PT, R152, 0x30, PT ;  /* 0x000000309800780c */ /* 0x000fe20003f84270 */
[----:B------:R-:W1:Y:S01]  /*3370*/  MUFU.TANH R49, R49 ;  /* 0x0000003100317308 */ /* 0x000e620000002400 */
[----:B----4-:R-:W-:Y:S02]  /*3380*/  FSEL R46, R45, -INF , P3 ;  /* 0xff8000002d2e7808 */ /* 0x010fe40001800000 */
[----:B-----5:R-:W-:-:S02]  /*3390*/  FSEL R37, R75, -INF , P5 ;  /* 0xff8000004b257808 */ /* 0x020fc40002800000 */
[----:B------:R-:W-:Y:S02]  /*33a0*/  ISETP.GT.AND P5, PT, R152, 0x31, PT ;  /* 0x000000319800780c */ /* 0x000fe40003fa4270 */
[----:B------:R-:W-:Y:S01]  /*33b0*/  FMNMX.FTZ R21, R46, R21, !PT ;  /* 0x000000152e157209 */ /* 0x000fe20007810000 */
[----:B------:R-:W4:Y:S01]  /*33c0*/  MUFU.TANH R43, R43 ;  /* 0x0000002b002b7308 */ /* 0x000f220000002400 */
[----:B---3--:R-:W-:Y:S02]  /*33d0*/  FSEL R48, R48, -INF , P4 ;  /* 0xff80000030307808 */ /* 0x008fe40002000000 */
[----:B------:R-:W-:Y:S02]  /*33e0*/  FMNMX.FTZ R20, R39, R20, !PT ;  /* 0x0000001427147209 */ /* 0x000fe40007810000 */
[----:B------:R-:W-:Y:S02]  /*33f0*/  FMNMX.FTZ R21, R48, R21, !PT ;  /* 0x0000001530157209 */ /* 0x000fe40007810000 */
[----:B------:R-:W-:Y:S01]  /*3400*/  FMNMX.FTZ R20, R35, R20, !PT ;  /* 0x0000001423147209 */ /* 0x000fe20007810000 */
[----:B------:R-:W3:Y:S01]  /*3410*/  MUFU.TANH R50, R50 ;  /* 0x0000003200327308 */ /* 0x000ee20000002400 */
[----:B-1----:R-:W-:-:S02]  /*3420*/  FSEL R192, R49, -INF , P5 ;  /* 0xff80000031c07808 */ /* 0x002fc40002800000 */
[----:B------:R-:W-:Y:S02]  /*3430*/  FMNMX.FTZ R20, R37, R20, !PT ;  /* 0x0000001425147209 */ /* 0x000fe40007810000 */
[----:B------:R-:W-:Y:S02]  /*3440*/  FMNMX.FTZ R21, R192, R21, !PT ;  /* 0x00000015c0157209 */ /* 0x000fe40007810000 */
[----:B------:R-:W-:Y:S01]  /*3450*/  FMNMX.FTZ R20, R41, R20, !PT ;  /* 0x0000001429147209 */ /* 0x000fe20007810000 */
[----:B------:R-:W1:Y:S01]  /*3460*/  MUFU.TANH R52, R52 ;  /* 0x0000003400347308 */ /* 0x000e620000002400 */
[----:B----4-:R-:W-:Y:S02]  /*3470*/  FSEL R43, R43, -INF , P1 ;  /* 0xff8000002b2b7808 */ /* 0x010fe40000800000 */
[----:B------:R-:W-:Y:S02]  /*3480*/  ISETP.GT.AND P1, PT, R152, 0x39, PT ;  /* 0x000000399800780c */ /* 0x000fe40003f24270 */
[----:B------:R-:W-:-:S03]  /*3490*/  FMNMX.FTZ R20, R43, R20, !PT ;  /* 0x000000142b147209 */ /* 0x000fc60007810000 */
[----:B------:R-:W4:Y:S01]  /*34a0*/  MUFU.TANH R53, R53 ;  /* 0x0000003500357308 */ /* 0x000f220000002400 */
[----:B---3--:R-:W-:Y:S02]  /*34b0*/  FSEL R169, R50, -INF , P4 ;  /* 0xff80000032a97808 */ /* 0x008fe40002000000 */
[----:B------:R-:W-:-:S05]  /*34c0*/  ISETP.GT.AND P4, PT, R152, 0x48, PT ;  /* 0x000000489800780c */ /* 0x000fca0003f84270 */
[----:B------:R-:W3:Y:S01]  /*34d0*/  MUFU.TANH R47, R47 ;  /* 0x0000002f002f7308 */ /* 0x000ee20000002400 */
[----:B-1----:R-:W-:-:S04]  /*34e0*/  FSEL R50, R52, -INF , P6 ;  /* 0xff80000034327808 */ /* 0x002fc80003000000 */
[----:B------:R-:W-:-:S03]  /*34f0*/  FMNMX.FTZ R21, R50, R21, !PT ;  /* 0x0000001532157209 */ /* 0x000fc60007810000 */
[----:B------:R-:W1:Y:S01]  /*3500*/  MUFU.TANH R56, R56 ;  /* 0x0000003800387308 */ /* 0x000e620000002400 */
[----:B----4-:R-:W-:-:S04]  /*3510*/  FSEL R52, R53, -INF , P1 ;  /* 0xff80000035347808 */ /* 0x010fc80000800000 */
        /* <DEDUP_REMOVED lines=8> */
[----:B----4-:R-:W-:Y:S02]  /*35a0*/  FSEL R171, R54, -INF , P6 ;  /* 0xff80000036ab7808 */ /* 0x010fe40003000000 */
[----:B------:R-:W-:-:S05]  /*35b0*/  ISETP.GT.AND P6, PT, R152, 0x50, PT ;  /* 0x000000509800780c */ /* 0x000fca0003fc4270 */
[----:B------:R-:W4:Y:S01]  /*35c0*/  MUFU.TANH R60, R60 ;  /* 0x0000003c003c7308 */ /* 0x000f220000002400 */
[----:B---3--:R-:W-:-:S04]  /*35d0*/  FSEL R54, R57, -INF , P3 ;  /* 0xff80000039367808 */ /* 0x008fc80001800000 */
[----:B------:R-:W-:-:S03]  /*35e0*/  FMNMX.FTZ R21, R54, R21, !PT ;  /* 0x0000001536157209 */ /* 0x000fc60007810000 */
[----:B------:R-:W3:Y:S01]  /*35f0*/  MUFU.TANH R58, R58 ;  /* 0x0000003a003a7308 */ /* 0x000ee20000002400 */
[----:B-1----:R-:W-:Y:S02]  /*3600*/  FSEL R170, R51, -INF , P5 ;  /* 0xff80000033aa7808 */ /* 0x002fe40002800000 */
[----:B------:R-:W-:-:S05]  /*3610*/  ISETP.GT.AND P5, PT, R152, 0x49, PT ;  /* 0x000000499800780c */ /* 0x000fca0003fa4270 */
        /* <DEDUP_REMOVED lines=26> */
[----:B------:R-:W-:Y:S02]  /*37c0*/  FMNMX.FTZ R45, R176, R21, !PT ;  /* 0x00000015b02d7209 */ /* 0x000fe40007810000 */
[----:B------:R-:W-:Y:S01]  /*37d0*/  FMNMX.FTZ R21, R163, R20, !PT ;  /* 0x00000014a3157209 */ /* 0x000fe20007810000 */
[----:B------:R-:W1:Y:S01]  /*37e0*/  MUFU.TANH R66, R66 ;  /* 0x0000004200427308 */ /* 0x000e620000002400 */
[----:B----4-:R-:W-:Y:S01]  /*37f0*/  FSEL R184, R62, -INF , P4 ;  /* 0xff8000003eb87808 */ /* 0x010fe20002000000 */
[----:B------:R-:W4:Y:S01]  /*3800*/  SHFL.BFLY PT, R68, R45, 0x2, 0x1f ;  /* 0x0c401f002d447f89 */ /* 0x000f2200000e0000 */
[----:B------:R-:W-:-:S04]  /*3810*/  FMNMX.FTZ R20, R172, R21, !PT ;  /* 0x00000015ac147209 */ /* 0x000fc80007810000 */
[----:B------:R-:W-:Y:S01]  /*3820*/  FMNMX.FTZ R21, R169, R20, !PT ;  /* 0x00000014a9157209 */ /* 0x000fe20007810000 */
[----:B------:R-:W5:Y:S01]  /*3830*/  MUFU.TANH R67, R67 ;  /* 0x0000004300437308 */ /* 0x000f620000002400 */
[----:B---3--:R-:W-:Y:S02]  /*3840*/  FSEL R182, R63, -INF , P5 ;  /* 0xff8000003fb67808 */ /* 0x008fe40002800000 */
[----:B------:R-:W-:-:S04]  /*3850*/  FMNMX.FTZ R20, R170, R21, !PT ;  /* 0x00000015aa147209 */ /* 0x000fc80007810000 */
[----:B------:R-:W-:Y:S01]  /*3860*/  FMNMX.FTZ R20, R171, R20, !PT ;  /* 0x00000014ab147209 */ /* 0x000fe20007810000 */
[----:B------:R-:W3:Y:S01]  /*3870*/  MUFU.TANH R70, R70 ;  /* 0x0000004600467308 */ /* 0x000ee20000002400 */
[----:B-1----:R-:W-:Y:S02]  /*3880*/  FSEL R186, R66, -INF , P6 ;  /* 0xff80000042ba7808 */ /* 0x002fe40003000000 */
[----:B------:R-:W-:-:S04]  /*3890*/  FMNMX.FTZ R21, R177, R20, !PT ;  /* 0x00000014b1157209 */ /* 0x000fc80007810000 */
[----:B------:R-:W-:Y:S01]  /*38a0*/  FMNMX.FTZ R21, R168, R21, !PT ;  /* 0x00000015a8157209 */ /* 0x000fe20007810000 */
[----:B------:R-:W1:Y:S01]  /*38b0*/  MUFU.TANH R71, R71 ;  /* 0x0000004700477308 */ /* 0x000e620000002400 */
[----:B-----5:R-:W-:Y:S02]  /*38c0*/  FSEL R180, R67, -INF , P1 ;  /* 0xff80000043b47808 */ /* 0x020fe40000800000 */
[----:B----4-:R-:W-:Y:S02]  /*38d0*/  FMNMX.FTZ R68, R45, R68, !PT ;  /* 0x000000442d447209 */ /* 0x010fe40007810000 */
[----:B------:R-:W-:-:S03]  /*38e0*/  FMNMX.FTZ R21, R166, R21, !PT ;  /* 0x00000015a6157209 */ /* 0x000fc60007810000 */
[----:B------:R-:W4:Y:S01]  /*38f0*/  SHFL.BFLY PT, R45, R68, 0x1, 0x1f ;  /* 0x0c201f00442d7f89 */ /* 0x000f2200000e0000 */
[----:B------:R-:W-:Y:S02]  /*3900*/  FMNMX.FTZ R21, R184, R21, !PT ;  /* 0x00000015b8157209 */ /* 0x000fe40007810000 */
[----:B---3--:R-:W-:Y:S02]  /*3910*/  FSEL R181, R70, -INF , P2 ;  /* 0xff80000046b57808 */ /* 0x008fe40001000000 */
[----:B------:R-:W-:-:S04]  /*3920*/  FMNMX.FTZ R21, R182, R21, !PT ;  /* 0x00000015b6157209 */ /* 0x000fc80007810000 */
[----:B------:R-:W-:Y:S02]  /*3930*/  FMNMX.FTZ R21, R186, R21, !PT ;  /* 0x00000015ba157209 */ /* 0x000fe40007810000 */
[----:B-1----:R-:W-:Y:S02]  /*3940*/  FSEL R187, R71, -INF , P3 ;  /* 0xff80000047bb7808 */ /* 0x002fe40001800000 */
[----:B------:R-:W-:Y:S01]  /*3950*/  FMNMX.FTZ R20, R180, R21, !PT ;  /* 0x00000015b4147209 */ /* 0x000fe20007810000 */
[----:B------:R-:W-:Y:S01]  /*3960*/  IMAD.U32 R21, RZ, RZ, UR4 ;  /* 0x00000004ff157e24 */ /* 0x000fe2000f8e00ff */
[----:B------:R-:W-:Y:S02]  /*3970*/  UIMAD UR4, UR36, 0xc00, UR7 ;  /* 0x00000c00240478a4 */ /* 0x000fe4000f8e0207 */
[----:B------:R-:W-:Y:S02]  /*3980*/  FMNMX.FTZ R62, R181, R20, !PT ;  /* 0x00000014b53e7209 */ /* 0x000fe40007810000 */
[----:B------:R-:W-:-:S02]  /*3990*/  UIADD3 UR6, UR4, 0x80, URZ ;  /* 0x0000008004067890 */ /* 0x000fc4000fffe03f */
[----:B------:R-:W-:Y:S01]  /*39a0*/  FMNMX.FTZ R62, R187, R62, !PT ;  /* 0x0000003ebb3e7209 */ /* 0x000fe20007810000 */
[----:B------:R-:W-:Y:S01]  /*39b0*/  UMOV UR10, UR4 ;  /* 0x00000004000a7c82 */ /* 0x000fe20008000000 */
[----:B----4-:R-:W-:-:S03]  /*39c0*/  FMNMX.FTZ R20, R68, R45, !PT ;  /* 0x0000002d44147209 */ /* 0x010fc60007810000 */
[----:B------:R-:W1:Y:S01]  /*39d0*/  SHFL.BFLY PT, R45, R62, 0x2, 0x1f ;  /* 0x0c401f003e2d7f89 */ /* 0x000e6200000e0000 */
[----:B------:R-:W-:Y:S01]  /*39e0*/  UMOV UR14, UR6 ;  /* 0x00000006000e7c82 */ /* 0x000fe20008000000 */
[C---:B------:R-:W-:Y:S01]  /*39f0*/  FSETP.NEU.FTZ.AND P1, PT, R20.reuse, -INF , PT ;  /* 0xff8000001400780b */ /* 0x040fe20003f3d000 */
[----:B------:R-:W-:Y:S01]  /*3a00*/  FMUL.FTZ R47, R20, R21 ;  /* 0x00000015142f7220 */ /* 0x000fe20000410000 */
[----:B------:R-:W-:-:S04]  /*3a10*/  UIADD3 UR6, UR4, 0x100, URZ ;  /* 0x0000010004067890 */ /* 0x000fc8000fffe03f */
[----:B------:R-:W-:-:S05]  /*3a20*/  FSEL R47, R47, RZ, P1 ;  /* 0x000000ff2f2f7208 */ /* 0x000fca0000800000 */
[-CC-:B------:R-:W-:Y:S01]  /*3a30*/  FFMA.FTZ R24, R24, R21.reuse, -R47.reuse ;  /* 0x0000001518187223 */ /* 0x180fe2000001082f */
[-CC-:B------:R-:W-:Y:S01]  /*3a40*/  FFMA.FTZ R26, R26, R21.reuse, -R47.reuse ;  /* 0x000000151a1a7223 */ /* 0x180fe2000001082f */
[-CC-:B------:R-:W-:Y:S01]  /*3a50*/  FFMA.FTZ R28, R28, R21.reuse, -R47.reuse ;  /* 0x000000151c1c7223 */ /* 0x180fe2000001082f */
[-CC-:B------:R-:W-:Y:S01]  /*3a60*/  FFMA.FTZ R30, R30, R21.reuse, -R47.reuse ;  /* 0x000000151e1e7223 */ /* 0x180fe2000001082f */
[----:B------:R-:W-:Y:S01]  /*3a70*/  MUFU.EX2 R152, R24 ;  /* 0x0000001800987308 */ /* 0x000fe20000000800 */
[-CC-:B------:R-:W-:Y:S01]  /*3a80*/  FFMA.FTZ R32, R32, R21.reuse, -R47.reuse ;  /* 0x0000001520207223 */ /* 0x180fe2000001082f */
[-CC-:B------:R-:W-:Y:S01]  /*3a90*/  FFMA.FTZ R34, R34, R21.reuse, -R47.reuse ;  /* 0x0000001522227223 */ /* 0x180fe2000001082f */
[-CC-:B------:R-:W-:Y:S01]  /*3aa0*/  FFMA.FTZ R36, R36, R21.reuse, -R47.reuse ;  /* 0x0000001524247223 */ /* 0x180fe2000001082f */
[-CC-:B------:R-:W-:Y:S01]  /*3ab0*/  FFMA.FTZ R38, R38, R21.reuse, -R47.reuse ;  /* 0x0000001526267223 */ /* 0x180fe2000001082f */
[-CC-:B------:R-:W-:Y:S01]  /*3ac0*/  FFMA.FTZ R40, R40, R21.reuse, -R47.reuse ;  /* 0x0000001528287223 */ /* 0x180fe2000001082f */
[--C-:B------:R-:W-:Y:S01]  /*3ad0*/  FFMA.FTZ R42, R42, R21, -R47.reuse ;  /* 0x000000152a2a7223 */ /* 0x100fe2000001082f */
[----:B-1----:R-:W-:Y:S01]  /*3ae0*/  FMNMX.FTZ R45, R62, R45, !PT ;  /* 0x0000002d3e2d7209 */ /* 0x002fe20007810000 */
[----:B------:R-:W-:Y:S01]  /*3af0*/  MUFU.EX2 R49, R26 ;  /* 0x0000001a00317308 */ /* 0x000fe20000000800 */
[-CC-:B------:R-:W-:Y:S01]  /*3b00*/  FFMA.FTZ R44, R44, R21.reuse, -R47.reuse ;  /* 0x000000152c2c7223 */ /* 0x180fe2000001082f */
[-CC-:B------:R-:W-:Y:S01]  /*3b10*/  FFMA.FTZ R46, R46, R21.reuse, -R47.reuse ;  /* 0x000000152e2e7223 */ /* 0x180fe2000001082f */
[-CC-:B------:R-:W-:Y:S01]  /*3b20*/  FFMA.FTZ R193, R48, R21.reuse, -R47.reuse ;  /* 0x0000001530c17223 */ /* 0x180fe2000001082f */
[----:B------:R-:W1:Y:S01]  /*3b30*/  SHFL.BFLY PT, R164, R45, 0x1, 0x1f ;  /* 0x0c201f002da47f89 */ /* 0x000e6200000e0000 */
        /* <DEDUP_REMOVED lines=12> */
[----:B------:R-:W-:-:S07]  /*3c00*/  FFMA.FTZ R176, R176, R21, -R47 ;  /* 0x00000015b0b07223 */ /* 0x000fce000001082f */
[----:B------:R-:W-:Y:S01]  /*3c10*/  MUFU.EX2 R32, R32 ;  /* 0x0000002000207308 */ /* 0x000fe20000000800 */
[----:B-1----:R-:W-:-:S04]  /*3c20*/  FMNMX.FTZ R164, R45, R164, !PT ;  /* 0x000000a42da47209 */ /* 0x002fc80007810000 */
[C---:B------:R-:W-:Y:S01]  /*3c30*/  FSETP.NEU.FTZ.AND P1, PT, R164.reuse, -INF , PT ;  /* 0xff800000a400780b */ /* 0x040fe20003f3d000 */
[----:B------:R-:W-:Y:S02]  /*3c40*/  FMUL.FTZ R178, R164, R21 ;  /* 0x00000015a4b27220 */ /* 0x000fe40000410000 */
[----:B------:R-:W1:Y:S01]  /*3c50*/  MUFU.EX2 R53, R34 ;  /* 0x0000002200357308 */ /* 0x000e620000000800 */
[----:B---3--:R-:W-:Y:S02]  /*3c60*/  F2FP.BF16.F32.PACK_AB R154, R51, R28 ;  /* 0x0000001c339a723e */ /* 0x008fe400000010ff */
[----:B------:R-:W-:Y:S02]  /*3c70*/  FSEL R178, R178, RZ, P1 ;  /* 0x000000ffb2b27208 */ /* 0x000fe40000800000 */
[----:B0-----:R-:W-:-:S03]  /*3c80*/  LOP3.LUT P1, RZ, R77, 0x7f, RZ, 0xc0, !PT ;  /* 0x0000007f4dff7812 */ /* 0x001fc6000782c0ff */
[----:B------:R-:W-:Y:S01]  /*3c90*/  MUFU.EX2 R36, R36 ;  /* 0x0000002400247308 */ /* 0x000fe20000000800 */
[-CC-:B------:R-:W-:Y:S01]  /*3ca0*/  FFMA.FTZ R25, R25, R21.reuse, -R178.reuse ;  /* 0x0000001519197223 */ /* 0x180fe200000108b2 */
[-CC-:B------:R-:W-:Y:S01]  /*3cb0*/  FFMA.FTZ R27, R27, R21.reuse, -R178.reuse ;  /* 0x000000151b1b7223 */ /* 0x180fe200000108b2 */
[-CC-:B------:R-:W-:Y:S01]  /*3cc0*/  FFMA.FTZ R29, R29, R21.reuse, -R178.reuse ;  /* 0x000000151d1d7223 */ /* 0x180fe200000108b2 */
[-CC-:B------:R-:W-:Y:S01]  /*3cd0*/  FFMA.FTZ R31, R31, R21.reuse, -R178.reuse ;  /* 0x000000151f1f7223 */ /* 0x180fe200000108b2 */
[----:B------:R-:W-:Y:S01]  /*3ce0*/  SHF.R.U32.HI R77, RZ, 0x7, R77 ;  /* 0x00000007ff4d7819 */ /* 0x000fe2000001164d */
[-CC-:B------:R-:W-:Y:S01]  /*3cf0*/  FFMA.FTZ R33, R33, R21.reuse, -R178.reuse ;  /* 0x0000001521217223 */ /* 0x180fe200000108b2 */
[-CC-:B------:R-:W-:Y:S01]  /*3d00*/  FFMA.FTZ R39, R39, R21.reuse, -R178.reuse ;  /* 0x0000001527277223 */ /* 0x180fe200000108b2 */
[----:B------:R0:W-:Y:S01]  /*3d10*/  MUFU.EX2 R26, R27 ;  /* 0x0000001b001a7308 */ /* 0x0001e20000000800 */
[----:B------:R-:W-:Y:S01]  /*3d20*/  IADD3 R167, -R77, 0xb, RZ ;  /* 0x0000000b4da77810 */ /* 0x000fe20007ffe1ff */
[----:B------:R-:W-:Y:S01]  /*3d30*/  FFMA.FTZ R35, R35, R21, -R178 ;  /* 0x0000001523237223 */ /* 0x000fe200000108b2 */
[----:B------:R-:W-:-:S02]  /*3d40*/  @!P1 VIADD R24, R0, 0x32440 ;  /* 0x0003244000189836 */ /* 0x000fc40000000000 */
[-CC-:B------:R-:W-:Y:S01]  /*3d50*/  FFMA.FTZ R37, R37, R21.reuse, -R178.reuse ;  /* 0x0000001525257223 */ /* 0x180fe200000108b2 */
[-CC-:B------:R-:W-:Y:S01]  /*3d60*/  FFMA.FTZ R41, R41, R21.reuse, -R178.reuse ;  /* 0x0000001529297223 */ /* 0x180fe200000108b2 */
[-C--:B------:R-:W-:Y:S01]  /*3d70*/  FFMA.FTZ R43, R43, R21.reuse, -R178 ;  /* 0x000000152b2b7223 */ /* 0x080fe200000108b2 */
[----:B-1----:R-:W-:Y:S01]  /*3d80*/  F2FP.BF16.F32.PACK_AB R156, R53, R32 ;  /* 0x00000020359c723e */ /* 0x002fe200000010ff */
[----:B------:R-:W1:Y:S01]  /*3d90*/  MUFU.EX2 R25, R25 ;  /* 0x0000001900197308 */ /* 0x000e620000000800 */
[----:B0-----:R-:W-:Y:S01]  /*3da0*/  FADD.FTZ R27, R152, R49 ;  /* 0x00000031981b7221 */ /* 0x001fe20000010000 */
[----:B------:R-:W-:Y:S01]  /*3db0*/  @!P1 PRMT R24, RZ, 0x654, R24 ;  /* 0x00000654ff189816 */ /* 0x000fe20000000018 */
[----:B------:R0:W-:Y:S06]  /*3dc0*/  BAR.ARV R167, 0x100 ;  /* 0x000400a70000751d */ /* 0x0001ec0000002000 */
[----:B------:R-:W-:Y:S01]  /*3dd0*/  FADD.FTZ R34, R28, R27 ;  /* 0x0000001b1c227221 */ /* 0x000fe20000010000 */
[----:B------:R-:W-:Y:S01]  /*3de0*/  MUFU.EX2 R29, R29 ;  /* 0x0000001d001d7308 */ /* 0x000fe20000000800 */
[----:B------:R3:W-:Y:S01]  /*3df0*/  @!P1 SYNCS.ARRIVE.TRANS64.RED.A1T0 RZ, [R24+URZ], RZ ;  /* 0x000000ff18ff99a7 */ /* 0x0007e2000810043f */
[----:B------:R-:W-:Y:S01]  /*3e00*/  F2FP.BF16.F32.PACK_AB R152, R49, R152 ;  /* 0x000000983198723e */ /* 0x000fe200000010ff */
[----:B------:R-:W-:Y:S01]  /*3e10*/  FADD.FTZ R27, R51, R34 ;  /* 0x00000022331b7221 */ /* 0x000fe20000010000 */
[-CC-:B------:R-:W-:Y:S01]  /*3e20*/  FFMA.FTZ R163, R163, R21.reuse, -R178.reuse ;  /* 0x00000015a3a37223 */ /* 0x180fe200000108b2 */
[-CC-:B------:R-:W-:Y:S01]  /*3e30*/  FFMA.FTZ R186, R186, R21.reuse, -R178.reuse ;  /* 0x00000015baba7223 */ /* 0x180fe200000108b2 */
[--C-:B------:R-:W-:Y:S01]  /*3e40*/  FFMA.FTZ R180, R180, R21, -R178.reuse ;  /* 0x00000015b4b47223 */ /* 0x100fe200000108b2 */
[----:B------:R-:W-:Y:S01]  /*3e50*/  FADD.FTZ R34, R32, R27 ;  /* 0x0000001b20227221 */ /* 0x000fe20000010000 */
[----:B------:R4:W5:Y:S01]  /*3e60*/  MUFU.EX2 R55, R38 ;  /* 0x0000002600377308 */ /* 0x0009620000000800 */
[----:B-1----:R-:W-:Y:S01]  /*3e70*/  F2FP.BF16.F32.PACK_AB R153, R26, R25 ;  /* 0x000000191a99723e */ /* 0x002fe200000010ff */
[----:B------:R-:W-:Y:S01]  /*3e80*/  FFMA.FTZ R181, R181, R21, -R178 ;  /* 0x00000015b5b57223 */ /* 0x000fe200000108b2 */
[----:B------:R-:W-:Y:S01]  /*3e90*/  FADD.FTZ R27, R53, R34 ;  /* 0x00000022351b7221 */ /* 0x000fe20000010000 */
[----:B------:R-:W-:-:S04]  /*3ea0*/  @!P1 VIADD R0, R0, 0x32460 ;  /* 0x0003246000009836 */ /* 0x000fc80000000000 */
[----:B------:R-:W1:Y:S01]  /*3eb0*/  MUFU.EX2 R30, R31 ;  /* 0x0000001f001e7308 */ /* 0x000e620000000800 */
[----:B----4-:R-:W-:Y:S01]  /*3ec0*/  FADD.FTZ R38, R25, R26 ;  /* 0x0000001a19267221 */ /* 0x010fe20000010000 */
[----:B------:R-:W-:-:S06]  /*3ed0*/  @!P1 PRMT R0, RZ, 0x654, R0 ;  /* 0x00000654ff009816 */ /* 0x000fcc0000000000 */
[----:B------:R-:W4:Y:S01]  /*3ee0*/  MUFU.EX2 R40, R40 ;  /* 0x0000002800287308 */ /* 0x000f220000000800 */
[----:B-----5:R-:W-:-:S07]  /*3ef0*/  F2FP.BF16.F32.PACK_AB R158, R55, R36 ;  /* 0x00000024379e723e */ /* 0x020fce00000010ff */
[----:B------:R-:W5:Y:S01]  /*3f00*/  MUFU.EX2 R33, R33 ;  /* 0x0000002100217308 */ /* 0x000f620000000800 */
[----:B-1----:R-:W-:-:S07]  /*3f10*/  F2FP.BF16.F32.PACK_AB R155, R30, R29 ;  /* 0x0000001d1e9b723e */ /* 0x002fce00000010ff */
[----:B------:R1:W2:Y:S08]  /*3f20*/  MUFU.EX2 R45, R42 ;  /* 0x0000002a002d7308 */ /* 0x0002b00000000800 */
[----:B---3--:R-:W3:Y:S01]  /*3f30*/  MUFU.EX2 R24, R39 ;  /* 0x0000002700187308 */ /* 0x008ee20000000800 */
[----:B-1----:R-:W-:Y:S01]  /*3f40*/  FADD.FTZ R42, R36, R27 ;  /* 0x0000001b242a7221 */ /* 0x002fe20000010000 */
[----:B------:R-:W-:-:S03]  /*3f50*/  FADD.FTZ R27, R29, R38 ;  /* 0x000000261d1b7221 */ /* 0x000fc60000010000 */
[----:B------:R-:W-:Y:S01]  /*3f60*/  FADD.FTZ R31, R55, R42 ;  /* 0x0000002a371f7221 */ /* 0x000fe20000010000 */
[----:B------:R-:W-:Y:S02]  /*3f70*/  FADD.FTZ R38, R30, R27 ;  /* 0x0000001b1e267221 */ /* 0x000fe40000010000 */
[----:B------:R-:W1:Y:S01]  /*3f80*/  MUFU.EX2 R35, R35 ;  /* 0x0000002300237308 */ /* 0x000e620000000800 */
[----:B----4-:R-:W-:Y:S01]  /*3f90*/  FADD.FTZ R28, R40, R31 ;  /* 0x0000001f281c7221 */ /* 0x010fe20000010000 */
[----:B-----5:R-:W-:Y:S01]  /*3fa0*/  FADD.FTZ R27, R33, R38 ;  /* 0x00000026211b7221 */ /* 0x020fe20000010000 */
[C---:B--2---:R-:W-:Y:S02]  /*3fb0*/  F2FP.BF16.F32.PACK_AB R160, R45.reuse, R40 ;  /* 0x000000282da0723e */ /* 0x044fe400000010ff */
[----:B------:R-:W-:-:S03]  /*3fc0*/  FADD.FTZ R31, R45, R28 ;  /* 0x0000001c2d1f7221 */ /* 0x000fc60000010000 */
[----:B------:R-:W2:Y:S01]  /*3fd0*/  MUFU.EX2 R34, R37 ;  /* 0x0000002500227308 */ /* 0x000ea20000000800 */
[C---:B---3--:R-:W-:Y:S01]  /*3fe0*/  FADD.FTZ R32, R24.reuse, R27 ;  /* 0x0000001b18207221 */ /* 0x048fe20000010000 */
[----:B------:R-:W-:-:S06]  /*3ff0*/  F2FP.BF16.F32.PACK_AB R157, R24, R33 ;  /* 0x00000021189d723e */ /* 0x000fcc00000010ff */
        /* <DEDUP_REMOVED lines=12> */
[----:B------:R-:W-:Y:S01]  /*40c0*/  MUFU.EX2 R193, R193 ;  /* 0x000000c100c17308 */ /* 0x000fe20000000800 */
[C---:B---3--:R-:W-:Y:S01]  /*40d0*/  FADD.FTZ R194, R28.reuse, R25 ;  /* 0x000000191cc27221 */ /* 0x048fe20000010000 */
[----:B------:R-:W-:-:S06]  /*40e0*/  F2FP.BF16.F32.PACK_AB R161, R28, R41 ;  /* 0x000000291ca1723e */ /* 0x000fcc00000010ff */
[----:B------:R-:W-:Y:S01]  /*40f0*/  MUFU.EX2 R192, R192 ;  /* 0x000000c000c07308 */ /* 0x000fe20000000800 */
[----:B-1----:R-:W-:-:S07]  /*4100*/  FADD.FTZ R194, R163, R194 ;  /* 0x000000c2a3c27221 */ /* 0x002fce0000010000 */
[----:B------:R-:W-:Y:S08]  /*4110*/  MUFU.EX2 R189, R189 ;  /* 0x000000bd00bd7308 */ /* 0x000ff00000000800 */
[----:B------:R-:W1:Y:S08]  /*4120*/  MUFU.EX2 R191, R191 ;  /* 0x000000bf00bf7308 */ /* 0x000e700000000800 */
[----:B------:R-:W-:Y:S08]  /*4130*/  MUFU.EX2 R179, R179 ;  /* 0x000000b300b37308 */ /* 0x000ff00000000800 */
[----:B------:R-:W-:Y:S08]  /*4140*/  MUFU.EX2 R183, R183 ;  /* 0x000000b700b77308 */ /* 0x000ff00000000800 */
[----:B------:R-:W-:Y:S08]  /*4150*/  MUFU.EX2 R185, R185 ;  /* 0x000000b900b97308 */ /* 0x000ff00000000800 */
[----:B------:R-:W-:Y:S08]  /*4160*/  MUFU.EX2 R174, R174 ;  /* 0x000000ae00ae7308 */ /* 0x000ff00000000800 */
[----:B------:R-:W-:Y:S08]  /*4170*/  MUFU.EX2 R175, R175 ;  /* 0x000000af00af7308 */ /* 0x000ff00000000800 */
[----:B------:R-:W-:Y:S08]  /*4180*/  MUFU.EX2 R176, R176 ;  /* 0x000000b000b07308 */ /* 0x000ff00000000800 */
[----:B------:R-:W-:Y:S08]  /*4190*/  MUFU.EX2 R180, R180 ;  /* 0x000000b400b47308 */ /* 0x000ff00000000800 */
[----:B------:R-:W-:Y:S01]  /*41a0*/  MUFU.EX2 R181, R181 ;  /* 0x000000b500b57308 */ /* 0x000fe20000000800 */
[----:B------:R2:W-:Y:S06]  /*41b0*/  BAR.SYNC.DEFER_BLOCKING R72, 0x100 ;  /* 0x000400480000751d */ /* 0x0005ec0000010000 */
[----:B--2---:R-:W-:-:S06]  /*41c0*/  WARPGROUP.ARRIVE ;  /* 0x00000000000079c5 */ /* 0x004fcc0000000000 */
[----:B------:R-:W-:Y:S01]  /*41d0*/  HGMMA.64x256x16.F32.BF16 R24, R152, gdesc[UR8].tnspB, RZ, !UPT, gsb0 ;  /* 0x43e0000898187df0 */ /* 0x000fe2000c0018ff */
[----:B------:R-:W-:Y:S01]  /*41e0*/  UMOV UR10, UR6 ;  /* 0x00000006000a7c82 */ /* 0x000fe20008000000 */
[----:B------:R-:W-:Y:S01]  /*41f0*/  UMOV UR11, 0x40000040 ;  /* 0x40000040000b7882 */ /* 0x000fe20000000000 */
[----:B------:R-:W-:Y:S01]  /*4200*/  UIADD3 UR6, UR4, 0x180, URZ ;  /* 0x0000018004067890 */ /* 0x000fe2000fffe03f */
[----:B------:R-:W-:Y:S02]  /*4210*/  WARPGROUP.DEPBAR.LE gsb0, 0x0 ;  /* 0x00008000000079c5 */ /* 0x000fe40000010000 */
[----:B------:R-:W-:Y:S01]  /*4220*/  WARPGROUP.ARRIVE ;  /* 0x00000000000079c5 */ /* 0x000fe20000000000 */
[-CC-:B------:R-:W-:Y:S01]  /*4230*/  FFMA.FTZ R152, R172, R21.reuse, -R178.reuse ;  /* 0x00000015ac987223 */ /* 0x180fe200000108b2 */
[----:B------:R-:W-:Y:S01]  /*4240*/  FFMA.FTZ R153, R169, R21, -R178 ;  /* 0x00000015a9997223 */ /* 0x000fe200000108b2 */
[----:B-1----:R-:W-:-:S15]  /*4250*/  F2FP.BF16.F32.PACK_AB R154, R191, R189 ;  /* 0x000000bdbf9a723e */ /* 0x002fde00000010ff */
[----:B------:R-:W-:-:S04]  /*4260*/  NOP ;  /* 0x0000000000007918 */ /* 0x000fc80000000000 */
[----:B------:R-:W-:Y:S01]  /*4270*/  HGMMA.64x256x16.F32.BF16 R24, R156, gdesc[UR12].tnspB, R24, gsb0 ;  /* 0x43e0000c9c187df0 */ /* 0x000fe20008001818 */
[----:B------:R-:W1:Y:S08]  /*4280*/  MUFU.EX2 R152, R152 ;  /* 0x0000009800987308 */ /* 0x000e700000000800 */
[----:B------:R-:W2:Y:S01]  /*4290*/  MUFU.EX2 R153, R153 ;  /* 0x0000009900997308 */ /* 0x000ea20000000800 */
[C---:B-1----:R-:W-:Y:S01]  /*42a0*/  F2FP.BF16.F32.PACK_AB R163, R152.reuse, R163 ;  /* 0x000000a398a3723e */ /* 0x042fe200000010ff */
[----:B------:R-:W-:Y:S01]  /*42b0*/  FADD.FTZ R194, R152, R194 ;  /* 0x000000c298c27221 */ /* 0x000fe20000010000 */
[----:B------:R-:W-:-:S03]  /*42c0*/  F2FP.BF16.F32.PACK_AB R152, R192, R193 ;  /* 0x000000c1c098723e */ /* 0x000fc600000010ff */
[----:B--2---:R-:W-:Y:S01]  /*42d0*/  FADD.FTZ R194, R153, R194 ;  /* 0x000000c299c27221 */ /* 0x004fe20000010000 */
[----:B------:R-:W-:Y:S02]  /*42e0*/  WARPGROUP.DEPBAR.LE gsb0, 0x0 ;  /* 0x00008000000079c5 */ /* 0x000fe40000010000 */
[----:B------:R-:W-:Y:S01]  /*42f0*/  WARPGROUP.ARRIVE ;  /* 0x00000000000079c5 */ /* 0x000fe20000000000 */
[-CC-:B------:R-:W-:Y:S01]  /*4300*/  FFMA.FTZ R156, R170, R21.reuse, -R178.reuse ;  /* 0x00000015aa9c7223 */ /* 0x180fe200000108b2 */
[-CC-:B------:R-:W-:Y:S01]  /*4310*/  FFMA.FTZ R157, R171, R21.reuse, -R178.reuse ;  /* 0x00000015ab9d7223 */ /* 0x180fe200000108b2 */
[----:B------:R-:W-:Y:S01]  /*4320*/  FFMA.FTZ R158, R177, R21, -R178 ;  /* 0x00000015b19e7223 */ /* 0x000fe200000108b2 */
[----:B------:R-:W-:-:S06]  /*4330*/  FADD.FTZ R159, R193, R190 ;  /* 0x000000bec19f7221 */ /* 0x000fcc0000010000 */
[----:B------:R-:W-:Y:S01]  /*4340*/  HGMMA.64x256x16.F32.BF16 R24, R160, gdesc[UR8].tnspB, R24, gsb0 ;  /* 0x43e00008a0187df0 */ /* 0x000fe20008001818 */
[----:B------:R-:W1:Y:S01]  /*4350*/  MUFU.EX2 R156, R156 ;  /* 0x0000009c009c7308 */ /* 0x000e620000000800 */
[----:B------:R-:W-:Y:S01]  /*4360*/  UMOV UR10, UR6 ;  /* 0x00000006000a7c82 */ /* 0x000fe20008000000 */
[----:B------:R-:W-:Y:S01]  /*4370*/  UMOV UR11, 0x40000040 ;  /* 0x40000040000b7882 */ /* 0x000fe20000000000 */
[----:B------:R-:W-:Y:S01]  /*4380*/  FADD.FTZ R159, R192, R159 ;  /* 0x0000009fc09f7221 */ /* 0x000fe20000010000 */
[----:B------:R-:W-:Y:S02]  /*4390*/  UIADD3 UR6, UR4, 0x200, URZ ;  /* 0x0000020004067890 */ /* 0x000fe4000fffe03f */
[----:B------:R-:W-:Y:S01]  /*43a0*/  UIADD3 UR4, UR4, 0x280, URZ ;  /* 0x0000028004047890 */ /* 0x000fe2000fffe03f */
[----:B------:R-:W-:Y:S01]  /*43b0*/  FADD.FTZ R159, R189, R159 ;  /* 0x0000009fbd9f7221 */ /* 0x000fe20000010000 */
[----:B------:R-:W2:Y:S03]  /*43c0*/  MUFU.EX2 R157, R157 ;  /* 0x0000009d009d7308 */ /* 0x000ea60000000800 */
[----:B------:R-:W-:-:S05]  /*43d0*/  FADD.FTZ R159, R191, R159 ;  /* 0x0000009fbf9f7221 */ /* 0x000fca0000010000 */
[----:B------:R-:W3:Y:S01]  /*43e0*/  MUFU.EX2 R158, R158 ;  /* 0x0000009e009e7308 */ /* 0x000ee20000000800 */
[C---:B-1----:R-:W-:Y:S01]  /*43f0*/  F2FP.BF16.F32.PACK_AB R153, R156.reuse, R153 ;  /* 0x000000999c99723e */ /* 0x042fe200000010ff */
[----:B------:R-:W-:Y:S01]  /*4400*/  FADD.FTZ R194, R156, R194 ;  /* 0x000000c29cc27221 */ /* 0x000fe20000010000 */
[----:B------:R-:W-:-:S06]  /*4410*/  FFMA.FTZ R156, R182, R21, -R178 ;  /* 0x00000015b69c7223 */ /* 0x000fcc00000108b2 */
[----:B------:R-:W-:Y:S01]  /*4420*/  MUFU.EX2 R156, R156 ;  /* 0x0000009c009c7308 */ /* 0x000fe20000000800 */
[----:B--2---:R-:W-:Y:S01]  /*4430*/  FADD.FTZ R194, R157, R194 ;  /* 0x000000c29dc27221 */ /* 0x004fe20000010000 */
[----:B---3--:R-:W-:-:S03]  /*4440*/  F2FP.BF16.F32.PACK_AB R155, R158, R157 ;  /* 0x0000009d9e9b723e */ /* 0x008fc600000010ff */
[----:B------:R-:W-:Y:S01]  /*4450*/  FADD.FTZ R157, R158, R194 ;  /* 0x000000c29e9d7221 */ /* 0x000fe20000010000 */
[----:B------:R-:W-:Y:S02]  /*4460*/  WARPGROUP.DEPBAR.LE gsb0, 0x0 ;  /* 0x00008000000079c5 */ /* 0x000fe40000010000 */
[----:B------:R-:W-:Y:S01]  /*4470*/  WARPGROUP.ARRIVE ;  /* 0x00000000000079c5 */ /* 0x000fe20000000000 */
[-CC-:B------:R-:W-:Y:S01]  /*4480*/  FFMA.FTZ R160, R166, R21.reuse, -R178.reuse ;  /* 0x00000015a6a07223 */ /* 0x180fe200000108b2 */
[----:B------:R-:W-:-:S04]  /*4490*/  FFMA.FTZ R161, R184, R21, -R178 ;  /* 0x00000015b8a17223 */ /* 0x000fc800000108b2 */
[----:B------:R-:W-:Y:S01]  /*44a0*/  HGMMA.64x256x16.F32.BF16 R24, R152, gdesc[UR8].tnspB, R24, gsb0 ;  /* 0x43e0000898187df0 */ /* 0x000fe20008001818 */
[----:B------:R-:W-:Y:S01]  /*44b0*/  MUFU.EX2 R160, R160 ;  /* 0x000000a000a07308 */ /* 0x000fe20000000800 */
[----:B------:R-:W-:Y:S01]  /*44c0*/  UMOV UR10, UR6 ;  /* 0x00000006000a7c82 */ /* 0x000fe20008000000 */
[----:B------:R-:W-:-:S06]  /*44d0*/  UMOV UR11, 0x40000040 ;  /* 0x40000040000b7882 */ /* 0x000fcc0000000000 */
[----:B------:R-:W1:Y:S01]  /*44e0*/  MUFU.EX2 R161, R161 ;  /* 0x000000a100a17308 */ /* 0x000e620000000800 */
[----:B------:R-:W-:Y:S02]  /*44f0*/  WARPGROUP.DEPBAR.LE gsb0, 0x0 ;  /* 0x00008000000079c5 */ /* 0x000fe40000010000 */
[----:B------:R-:W-:-:S05]  /*4500*/  FFMA.FTZ R153, R168, R21, -R178 ;  /* 0x00000015a8997223 */ /* 0x000fca00000108b2 */
[----:B------:R-:W2:Y:S01]  /*4510*/  MUFU.EX2 R152, R188 ;  /* 0x000000bc00987308 */ /* 0x000ea20000000800 */
[----:B------:R-:W-:Y:S01]  /*4520*/  F2FP.BF16.F32.PACK_AB R154, R185, R183 ;  /* 0x000000b7b99a723e */ /* 0x000fe200000010ff */
[----:B------:R-:W-:Y:S01]  /*4530*/  FFMA.FTZ R178, R187, R21, -R178 ;  /* 0x00000015bbb27223 */ /* 0x000fe200000108b2 */
[----:B-1----:R-:W-:-:S05]  /*4540*/  F2FP.BF16.F32.PACK_AB R155, R156, R161 ;  /* 0x000000a19c9b723e */ /* 0x002fca00000010ff */
[----:B------:R-:W1:Y:S08]  /*4550*/  MUFU.EX2 R153, R153 ;  /* 0x0000009900997308 */ /* 0x000e700000000800 */
[----:B------:R-:W3:Y:S01]  /*4560*/  MUFU.EX2 R178, R178 ;  /* 0x000000b200b27308 */ /* 0x000ee20000000800 */
[----:B--2---:R-:W-:Y:S01]  /*4570*/  FADD.FTZ R159, R152, R159 ;  /* 0x0000009f989f7221 */ /* 0x004fe20000010000 */
[----:B------:R-:W-:-:S03]  /*4580*/  F2FP.BF16.F32.PACK_AB R152, R179, R152 ;  /* 0x00000098b398723e */ /* 0x000fc600000010ff */
[----:B------:R-:W-:Y:S01]  /*4590*/  FADD.FTZ R159, R179, R159 ;  /* 0x0000009fb39f7221 */ /* 0x000fe20000010000 */
[----:B-1----:R-:W-:Y:S01]  /*45a0*/  FADD.FTZ R157, R153, R157 ;  /* 0x0000009d999d7221 */ /* 0x002fe20000010000 */
[----:B------:R-:W-:-:S03]  /*45b0*/  F2FP.BF16.F32.PACK_AB R153, R160, R153 ;  /* 0x00000099a099723e */ /* 0x000fc600000010ff */
[----:B------:R-:W-:Y:S01]  /*45c0*/  FADD.FTZ R157, R160, R157 ;  /* 0x0000009da09d7221 */ /* 0x000fe20000010000 */
[----:B------:R-:W-:-:S03]  /*45d0*/  WARPGROUP.ARRIVE ;  /* 0x00000000000079c5 */ /* 0x000fc60000000000 */
[----:B------:R-:W-:-:S03]  /*45e0*/  FADD.FTZ R157, R161, R157 ;  /* 0x0000009da19d7221 */ /* 0x000fc60000010000 */
[----:B------:R-:W-:Y:S01]  /*45f0*/  HGMMA.64x256x16.F32.BF16 R24, R152, gdesc[UR8].tnspB, R24, gsb0 ;  /* 0x43e0000898187df0 */ /* 0x000fe20008001818 */
[----:B------:R-:W-:Y:S01]  /*4600*/  FADD.FTZ R156, R156, R157 ;  /* 0x0000009d9c9c7221 */ /* 0x000fe20000010000 */
[----:B------:R-:W-:Y:S01]  /*4610*/  UMOV UR10, UR4 ;  /* 0x00000004000a7c82 */ /* 0x000fe20008000000 */
[----:B------:R-:W-:Y:S01]  /*4620*/  UMOV UR11, 0x40000040 ;  /* 0x40000040000b7882 */ /* 0x000fe20000000000 */
[----:B------:R-:W-:Y:S02]  /*4630*/  WARPGROUP.DEPBAR.LE gsb0, 0x0 ;  /* 0x00008000000079c5 */ /* 0x000fe40000010000 */
[----:B------:R-:W1:Y:S01]  /*4640*/  MUFU.EX2 R152, R173 ;  /* 0x000000ad00987308 */ /* 0x000e620000000800 */
[----:B------:R-:W-:Y:S01]  /*4650*/  FADD.FTZ R154, R183, R159 ;  /* 0x0000009fb79a7221 */ /* 0x000fe20000010000 */
[----:B---3--:R-:W-:-:S03]  /*4660*/  F2FP.BF16.F32.PACK_AB R155, R178, R181 ;  /* 0x000000b5b29b723e */ /* 0x008fc600000010ff */
[----:B------:R-:W-:Y:S01]  /*4670*/  FADD.FTZ R185, R185, R154 ;  /* 0x0000009ab9b97221 */ /* 0x000fe20000010000 */
[----:B------:R-:W-:Y:S02]  /*4680*/  F2FP.BF16.F32.PACK_AB R154, R176, R175 ;  /* 0x000000afb09a723e */ /* 0x000fe400000010ff */
[----:B------:R-:W2:Y:S01]  /*4690*/  MUFU.EX2 R153, R186 ;  /* 0x000000ba00997308 */ /* 0x000ea20000000800 */
[----:B-1----:R-:W-:Y:S01]  /*46a0*/  FADD.FTZ R157, R152, R185 ;  /* 0x000000b9989d7221 */ /* 0x002fe20000010000 */
[----:B------:R-:W-:-:S03]  /*46b0*/  F2FP.BF16.F32.PACK_AB R152, R174, R152 ;  /* 0x00000098ae98723e */ /* 0x000fc600000010ff */
[----:B------:R-:W-:Y:S01]  /*46c0*/  FADD.FTZ R174, R174, R157 ;  /* 0x0000009daeae7221 */ /* 0x000fe20000010000 */
[----:B--2---:R-:W-:Y:S01]  /*46d0*/  FADD.FTZ R159, R153, R156 ;  /* 0x0000009c999f7221 */ /* 0x004fe20000010000 */
[C---:B------:R-:W-:Y:S02]  /*46e0*/  F2FP.BF16.F32.PACK_AB R153, R180.reuse, R153 ;  /* 0x00000099b499723e */ /* 0x040fe400000010ff */
[----:B------:R-:W-:Y:S01]  /*46f0*/  FADD.FTZ R175, R175, R174 ;  /* 0x000000aeafaf7221 */ /* 0x000fe20000010000 */
[----:B------:R-:W-:Y:S01]  /*4700*/  FADD.FTZ R180, R180, R159 ;  /* 0x0000009fb4b47221 */ /* 0x000fe20000010000 */
[----:B------:R-:W-:Y:S02]  /*4710*/  WARPGROUP.ARRIVE ;  /* 0x00000000000079c5 */ /* 0x000fe40000000000 */
[----:B------:R-:W-:Y:S01]  /*4720*/  FADD.FTZ R217, R176, R175 ;  /* 0x000000afb0d97221 */ /* 0x000fe20000010000 */
[----:B------:R-:W-:-:S03]  /*4730*/  FADD.FTZ R181, R181, R180 ;  /* 0x000000b4b5b57221 */ /* 0x000fc60000010000 */
[----:B------:R-:W-:Y:S01]  /*4740*/  HGMMA.64x256x16.F32.BF16 R24, R152, gdesc[UR8].tnspB, R24, gsb0 ;  /* 0x43e0000898187df0 */ /* 0x000fe20008001818 */
[----:B------:R-:W-:Y:S02]  /*4750*/  FADD.FTZ R214, R178, R181 ;  /* 0x000000b5b2d67221 */ /* 0x000fe40000010000 */
[----:B------:R-:W-:Y:S02]  /*4760*/  WARPGROUP.DEPBAR.LE gsb0, 0x0 ;  /* 0x00008000000079c5 */ /* 0x000fe40000010000 */
[----:B------:R1:W-:Y:S02]  /*4770*/  @!P1 SYNCS.ARRIVE.TRANS64.RED.A1T0 RZ, [R0+URZ], RZ ;  /* 0x000000ff00ff99a7 */ /* 0x0003e4000810043f */
[----:B-1----:R-:W-:-:S05]  /*4780*/  VIADD R0, R165, 0xfffffffe ;  /* 0xfffffffea5007836 */ /* 0x002fca0000000000 */
[----:B------:R-:W-:-:S13]  /*4790*/  ISETP.GE.AND P2, PT, R0, R22, PT ;  /* 0x000000160000720c */ /* 0x000fda0003f46270 */
[----:B0-----:R-:W-:Y:S05]  /*47a0*/  @!P2 BRA `(.L_x_1073) ;  /* 0x00000028004ca947 */ /* 0x001fea0003800000 */
[----:B------:R-:W-:Y:S01]  /*47b0*/  IMAD.MOV.U32 R215, RZ, RZ, R164 ;  /* 0x000000ffffd77224 */ /* 0x000fe200078e00a4 */
[----:B------:R-:W-:Y:S01]  /*47c0*/  ULDC UR4, c[0x0][0xad0] ;  /* 0x0002b40000047ab9 */ /* 0x000fe20000000800 */
[----:B------:R-:W-:-:S07]  /*47d0*/  IMAD.MOV.U32 R216, RZ, RZ, R20 ;  /* 0x000000ffffd87224 */ /* 0x000fce00078e0014 */
.L_x_1082:
[----:B------:R-:W-:Y:S01]  /*47e0*/  UIADD3 UR36, UR36, 0x1, URZ ;  /* 0x0000000124247890 */ /* 0x000fe2000fffe03f */
[C---:B------:R-:W-:Y:S01]  /*47f0*/  ISETP.GT.AND P2, PT, R0.reuse, R22, PT ;  /* 0x000000160000720c */ /* 0x040fe20003f44270 */
[----:B------:R-:W-:Y:S02]  /*4800*/  VIADD R0, R0, 0xffffffff ;  /* 0xffffffff00007836 */ /* 0x000fe40000000000 */
[----:B------:R-:W-:-:S04]  /*4810*/  UISETP.NE.AND UP0, UPT, UR36, 0x2, UPT ;  /* 0x000000022400788c */ /* 0x000fc8000bf05270 */
[----:B------:R-:W-:Y:S02]  /*4820*/  USEL UR5, URZ, 0x1, UP0 ;  /* 0x000000013f057887 */ /* 0x000fe40008000000 */
[----:B------:R-:W-:Y:S02]  /*4830*/  USEL UR36, UR36, URZ, UP0 ;  /* 0x0000003f24247287 */ /* 0x000fe40008000000 */
[----:B------:R-:W-:Y:S01]  /*4840*/  ULOP3.LUT UR37, UR37, UR5, URZ, 0x3c, !UPT ;  /* 0x0000000525257292 */ /* 0x000fe2000f8e3c3f */
[----:B0-----:R-:W-:Y:S11]  /*4850*/  @!P0 BRA `(.L_x_1074) ;  /* 0x0000000000048947 */ /* 0x001ff60003800000 */
[----:B------:R-:W-:Y:S01]  /*4860*/  BPT.TRAP 0x1 ;  /* 0x000000040000795c */ /* 0x000fe20000300000 */
.L_x_1074:
        /* <DEDUP_REMOVED lines=9> */
.L_x_1075:
[----:B-1----:R-:W-:Y:S05]  /*4900*/  @P3 BRA `(.L_x_1076) ;  /* 0x0000000000083947 */ /* 0x002fea0003800000 */
[----:B------:R-:W1:Y:S02]  /*4910*/  SYNCS.PHASECHK.TRANS64.TRYWAIT P3, [UR5+0x32430], R20 ;  /* 0x03243014ff0075a7 */ /* 0x000e640008060145 */
[----:B-1----:R-:W-:Y:S05]  /*4920*/  @!P3 BRA `(.L_x_1077) ;  /* 0x000000ec0004b947 */ /* 0x002fea0003800000 */
.L_x_1076:
[----:B------:R-:W-:Y:S01]  /*4930*/  R2UR UR52, R18 ;  /* 0x00000000123472ca */ /* 0x000fe200000e0000 */
[----:B------:R-:W-:Y:S01]  /*4940*/  UIMAD UR6, UR36, 0x300, UR61 ;  /* 0x00000300240678a4 */ /* 0x000fe2000f8e023d */
[----:B------:R-:W-:Y:S01]  /*4950*/  R2UR UR53, R19 ;  /* 0x00000000133572ca */ /* 0x000fe200000e0000 */
[----:B------:R-:W-:Y:S01]  /*4960*/  WARPGROUP.ARRIVE ;  /* 0x00000000000079c5 */ /* 0x000fe20000000000 */
[----:B------:R-:W-:-:S04]  /*4970*/  UMOV UR55, 0x40000040 ;  /* 0x4000004000377882 */ /* 0x000fc80000000000 */
[----:B------:R-:W-:-:S07]  /*4980*/  UMOV UR54, UR6 ;  /* 0x0000000600367c82 */ /* 0x000fce0008000000 */
[----:B------:R-:W-:Y:S01]  /*4990*/  HGMMA.64x96x16.F32.BF16 R152, gdesc[UR52], RZ, !UPT, gsb0 ;  /* 0x01600000349879f0 */ /* 0x000fe2000c0018ff */
[----:B------:R-:W-:Y:S01]  /*49a0*/  R2UR UR52, R16 ;  /* 0x00000000103472ca */ /* 0x000fe200000e0000 */
[----:B------:R-:W-:Y:S01]  /*49b0*/  UIADD3 UR54, UR6, 0x2, URZ ;  /* 0x0000000206367890 */ /* 0x000fe2000fffe03f */
[----:B------:R-:W-:Y:S01]  /*49c0*/  R2UR UR53, R17 ;  /* 0x00000000113572ca */ /* 0x000fe200000e0000 */
[----:B------:R-:W-:Y:S01]  /*49d0*/  UMOV UR55, 0x40000040 ;  /* 0x4000004000377882 */ /* 0x000fe20000000000 */
[----:B------:R-:W-:Y:S02]  /*49e0*/  WARPGROUP.DEPBAR.LE gsb0, 0x0 ;  /* 0x00008000000079c5 */ /* 0x000fe40000010000 */
[----:B------:R-:W-:-:S09]  /*49f0*/  WARPGROUP.ARRIVE ;  /* 0x00000000000079c5 */ /* 0x000fd20000000000 */
[----:B------:R-:W-:Y:S01]  /*4a00*/  HGMMA.64x96x16.F32.BF16 R152, gdesc[UR52], R152, gsb0 ;  /* 0x01600000349879f0 */ /* 0x000fe20008001898 */
        /* <DEDUP_REMOVED lines=13> */
[----:B------:R-:W-:Y:S03]  /*4ae0*/  HGMMA.64x96x16.F32.BF16 R152, gdesc[UR52], R152, gsb0 ;  /* 0x01600000349879f0 */ /* 0x000fe60008001898 */
[----:B------:R-:W-:Y:S02]  /*4af0*/  WARPGROUP.DEPBAR.LE gsb0, 0x0 ;  /* 0x00008000000079c5 */ /* 0x000fe40000010000 */
[----:B------:R-:W-:Y:S05]  /*4b00*/  @!P0 BRA `(.L_x_1078) ;  /* 0x0000000000048947 */ /* 0x000fea0003800000 */
[----:B------:R-:W-:Y:S01]  /*4b10*/  BPT.TRAP 0x1 ;  /* 0x000000040000795c */ /* 0x000fe20000300000 */
.L_x_1078:
[----:B------:R2:W3:Y:S01]  /*4b20*/  SYNCS.PHASECHK.TRANS64.TRYWAIT P3, [UR5+0x32450], R20 ;  /* 0x03245014ff0075a7 */ /* 0x0004e20008060145 */
[----:B------:R-:W-:Y:S05]  /*4b30*/  @!P0 BRA `(.L_x_1079) ;  /* 0x0000000000048947 */ /* 0x000fea0003800000 */
[----:B------:R-:W-:Y:S01]  /*4b40*/  BPT.TRAP 0x1 ;  /* 0x000000040000795c */ /* 0x000fe20000300000 */
.L_x_1079:
[----:B---3--:R-:W-:Y:S05]  /*4b50*/  @P3 BRA `(.L_x_1080) ;  /* 0x0000000000083947 */ /* 0x008fea0003800000 */
[----:B------:R-:W3:Y:S02]  /*4b60*/  SYNCS.PHASECHK.TRANS64.TRYWAIT P3, [UR5+0x32450], R20 ;  /* 0x03245014ff0075a7 */ /* 0x000ee40008060145 */
[----:B---3--:R-:W-:Y:S05]  /*4b70*/  @!P3 BRA `(.L_x_1081) ;  /* 0x000000e80088b947 */ /* 0x008fea0003800000 */
.L_x_1080:
[----:B------:R-:W-:Y:S01]  /*4b80*/  R2UR UR52, R4 ;  /* 0x00000000043472ca */ /* 0x000fe200000e0000 */
[----:B------:R-:W-:Y:S01]  /*4b90*/  UIMAD UR6, UR36, 0xc00, UR60 ;  /* 0x00000c00240678a4 */ /* 0x000fe2000f8e023c */
[----:B------:R-:W-:Y:S01]  /*4ba0*/  R2UR UR53, R5 ;  /* 0x00000000053572ca */ /* 0x000fe200000e0000 */
[----:B------:R-:W-:Y:S01]  /*4bb0*/  WARPGROUP.ARRIVE ;  /* 0x00000000000079c5 */ /* 0x000fe20000000000 */
[----:B------:R-:W-:Y:S01]  /*4bc0*/  UMOV UR55, 0x40000040 ;  /* 0x4000004000377882 */ /* 0x000fe20000000000 */
[----:B------:R-:W-:Y:S01]  /*4bd0*/  UIADD3 UR10, UR6, 0x302, URZ ;  /* 0x00000302060a7890 */ /* 0x000fe2000fffe03f */
[----:B------:R-:W-:Y:S02]  /*4be0*/  UMOV UR11, 0x40000040 ;  /* 0x40000040000b7882 */ /* 0x000fe40000000000 */
[----:B------:R-:W-:Y:S01]  /*4bf0*/  UMOV UR54, UR6 ;  /* 0x0000000600367c82 */ /* 0x000fe20008000000 */
[----:B------:R-:W-:Y:S01]  /*4c00*/  UIADD3 UR14, UR6, 0x304, URZ ;  /* 0x00000304060e7890 */ /* 0x000fe2000fffe03f */
[----:B------:R-:W-:Y:S01]  /*4c10*/  UMOV UR15, 0x40000040 ;  /* 0x40000040000f7882 */ /* 0x000fe20000000000 */
[----:B------:R-:W-:Y:S01]  /*4c20*/  UIADD3 UR18, UR6, 0x306, URZ ;  /* 0x0000030606127890 */ /* 0x000fe2000fffe03f */
[----:B------:R-:W-:-:S03]  /*4c30*/  UMOV UR19, 0x40000040 ;  /* 0x4000004000137882 */ /* 0x000fc60000000000 */
[----:B------:R-:W-:Y:S01]  /*4c40*/  HGMMA.64x96x16.F32.BF16 R152, gdesc[UR52], R152, gsb0 ;  /* 0x01600000349879f0 */ /* 0x000fe20008001898 */
[----:B------:R-:W-:Y:S01]  /*4c50*/  R2UR UR52, R6 ;  /* 0x00000000063472ca */ /* 0x000fe200000e0000 */
[----:B------:R-:W-:Y:S01]  /*4c60*/  UIADD3 UR54, UR6, 0x2, URZ ;  /* 0x0000000206367890 */ /* 0x000fe2000fffe03f */
[----:B------:R-:W-:Y:S01]  /*4c70*/  R2UR UR53, R7 ;  /* 0x00000000073572ca */ /* 0x000fe200000e0000 */
        /* <DEDUP_REMOVED lines=39> */
[----:B------:R-:W-:Y:S01]  /*4ef0*/  UIADD3 UR54, UR6, 0x906, URZ ;  /* 0x0000090606367890 */ /* 0x000fe2000fffe03f */
[----:B------:R-:W-:Y:S01]  /*4f00*/  UMOV UR52, UR56 ;  /* 0x0000003800347c82 */ /* 0x000fe20008000000 */
[----:B------:R-:W-:Y:S01]  /*4f10*/  UMOV UR53, UR57 ;  /* 0x0000003900357c82 */ /* 0x000fe20008000000 */
[----:B------:R-:W-:Y:S01]  /*4f20*/  UMOV UR55, 0x40000040 ;  /* 0x4000004000377882 */ /* 0x000fe20000000000 */
[----:B------:R-:W-:Y:S01]  /*4f30*/  UIMAD UR6, UR36, 0xc00, UR7 ;  /* 0x00000c00240678a4 */ /* 0x000fe2000f8e0207 */
[----:B------:R-:W-:Y:S02]  /*4f40*/  WARPGROUP.DEPBAR.LE gsb0, 0x0 ;  /* 0x00008000000079c5 */ /* 0x000fe40000010000 */
[----:B------:R-:W-:-:S06]  /*4f50*/  WARPGROUP.ARRIVE ;  /* 0x00000000000079c5 */ /* 0x000fcc0000000000 */
[----:B------:R-:W-:Y:S01]  /*4f60*/  HGMMA.64x96x16.F32.BF16 R152, gdesc[UR8], R152, gsb0 ;  /* 0x01600000089879f0 */ /* 0x000fe20008001898 */
        /* <DEDUP_REMOVED lines=56> */
[----:B012---:R-:W-:Y:S01]  /*52f0*/  FMNMX.FTZ R20, R152, R216, !PT ;  /* 0x000000d898147209 */ /* 0x007fe20007810000 */
[----:B------:R-:W-:Y:S01]  /*5300*/  FMUL.FTZ R192, R192, UR4 ;  /* 0x00000004c0c07c20 */ /* 0x000fe20008410000 */
[----:B------:R-:W-:Y:S01]  /*5310*/  FMUL.FTZ R218, R193, UR4 ;  /* 0x00000004c1da7c20 */ /* 0x000fe20008410000 */
[----:B------:R-:W-:Y:S01]  /*5320*/  FMUL.FTZ R196, R196, UR4 ;  /* 0x00000004c4c47c20 */ /* 0x000fe20008410000 */
[----:B------:R-:W-:Y:S01]  /*5330*/  FMUL.FTZ R219, R197, UR4 ;  /* 0x00000004c5db7c20 */ /* 0x000fe20008410000 */
[----:B------:R-:W-:Y:S01]  /*5340*/  FMUL.FTZ R197, R158, UR4 ;  /* 0x000000049ec57c20 */ /* 0x000fe20008410000 */
[----:B------:R-:W-:Y:S01]  /*5350*/  FMUL.FTZ R158, R162, UR4 ;  /* 0x00000004a29e7c20 */ /* 0x000fe20008410000 */
[----:B------:R-:W0:Y:S01]  /*5360*/  MUFU.TANH R157, R157 ;  /* 0x0000009d009d7308 */ /* 0x000e220000002400 */
[----:B---3--:R-:W-:Y:S01]  /*5370*/  FMNMX.FTZ R20, R153, R20, !PT ;  /* 0x0000001499147209 */ /* 0x008fe20007810000 */
[----:B------:R-:W-:Y:S01]  /*5380*/  FMUL.FTZ R193, R154, UR4 ;  /* 0x000000049ac17c20 */ /* 0x000fe20008410000 */
[----:B------:R-:W-:Y:S01]  /*5390*/  FMUL.FTZ R162, R170, UR4 ;  /* 0x00000004aaa27c20 */ /* 0x000fe20008410000 */
[----:B------:R-:W-:Y:S01]  /*53a0*/  FMUL.FTZ R220, R159, UR4 ;  /* 0x000000049fdc7c20 */ /* 0x000fe20008410000 */
[----:B------:R-:W-:Y:S01]  /*53b0*/  FMUL.FTZ R159, R163, UR4 ;  /* 0x00000004a39f7c20 */ /* 0x000fe20008410000 */
[----:B------:R-:W-:Y:S01]  /*53c0*/  FMUL.FTZ R163, R166, UR4 ;  /* 0x00000004a6a37c20 */ /* 0x000fe20008410000 */
[----:B------:R-:W-:Y:S01]  /*53d0*/  FMUL.FTZ R166, R167, UR4 ;  /* 0x00000004a7a67c20 */ /* 0x000fe20008410000 */
[----:B------:R-:W1:Y:S01]  /*53e0*/  MUFU.TANH R160, R160 ;  /* 0x000000a000a07308 */ /* 0x000e620000002400 */
[----:B----4-:R-:W-:Y:S01]  /*53f0*/  FMNMX.FTZ R20, R156, R20, !PT ;  /* 0x000000149c147209 */ /* 0x010fe20007810000 */
        /* <DEDUP_REMOVED lines=10> */
[----:B------:R-:W-:-:S04]  /*54a0*/  FMUL.FTZ R191, R198, UR4 ;  /* 0x00000004c6bf7c20 */ /* 0x000fc80008410000 */
        /* <DEDUP_REMOVED lines=36> */
[----:B------:R-:W-:Y:S01]  /*56f0*/  MUFU.TANH R193, R193 ;  /* 0x000000c100c17308 */ /* 0x000fe20000002400 */
[----:B-1----:R-:W-:-:S07]  /*5700*/  FMNMX.FTZ R20, R196, R20, !PT ;  /* 0x00000014c4147209 */ /* 0x002fce0007810000 */
[----:B------:R-:W-:Y:S01]  /*5710*/  MUFU.TANH R155, R155 ;  /* 0x0000009b009b7308 */ /* 0x000fe20000002400 */
[----:B--2---:R-:W-:-:S05]  /*5720*/  FMNMX.FTZ R20, R219, R20, !PT ;  /* 0x00000014db147209 */ /* 0x004fca0007810000 */
[----:B------:R-:W0:Y:S02]  /*5730*/  SHFL.BFLY PT, R21, R20, 0x2, 0x1f ;  /* 0x0c401f0014157f89 */ /* 0x000e2400000e0000 */
[----:B------:R-:W-:Y:S08]  /*5740*/  MUFU.TANH R197, R197 ;  /* 0x000000c500c57308 */ /* 0x000ff00000002400 */
[----:B------:R-:W-:Y:S08]  /*5750*/  MUFU.TANH R220, R220 ;  /* 0x000000dc00dc7308 */ /* 0x000ff00000002400 */
[----:B------:R-:W-:Y:S01]  /*5760*/  MUFU.TANH R158, R158 ;  /* 0x0000009e009e7308 */ /* 0x000fe20000002400 */
[----:B0-----:R-:W-:-:S07]  /*5770*/  FMNMX.FTZ R20, R20, R21, !PT ;  /* 0x0000001514147209 */ /* 0x001fce0007810000 */
[----:B------:R-:W-:Y:S01]  /*5780*/  MUFU.TANH R159, R159 ;  /* 0x0000009f009f7308 */ /* 0x000fe20000002400 */
[----:B------:R-:W0:Y:S07]  /*5790*/  SHFL.BFLY PT, R21, R20, 0x1, 0x1f ;  /* 0x0c201f0014157f89 */ /* 0x000e2e00000e0000 */
[----:B------:R-:W-:Y:S08]  /*57a0*/  MUFU.TANH R163, R163 ;  /* 0x000000a300a37308 */ /* 0x000ff00000002400 */
[----:B------:R-:W-:Y:S08]  /*57b0*/  MUFU.TANH R166, R166 ;  /* 0x000000a600a67308 */ /* 0x000ff00000002400 */
[----:B------:R-:W-:Y:S01]  /*57c0*/  MUFU.TANH R162, R162 ;  /* 0x000000a200a27308 */ /* 0x000fe20000002400 */
[----:B0-----:R-:W-:-:S02]  /*57d0*/  FMNMX.FTZ R20, R20, R21, !PT ;  /* 0x0000001514147209 */ /* 0x001fc40007810000 */
[----:B------:R-:W0:Y:S03]  /*57e0*/  LDC R21, c[0x0][0xa80] ;  /* 0x0002a000ff157b82 */ /* 0x000e260000000800 */
[----:B------:R-:W-:Y:S02]  /*57f0*/  FADD.FTZ R170, -R20, R216 ;  /* 0x000000d814aa7221 */ /* 0x000fe40000010100 */
[----:B------:R-:W-:Y:S01]  /*5800*/  MUFU.TANH R171, R171 ;  /* 0x000000ab00ab7308 */ /* 0x000fe20000002400 */
[----:B------:R-:W-:Y:S01]  /*5810*/  FMUL.FTZ R216, R182, UR4 ;  /* 0x00000004b6d87c20 */ /* 0x000fe20008410000 */
[----:B------:R-:W-:Y:S01]  /*5820*/  FMUL.FTZ R182, R187, UR4 ;  /* 0x00000004bbb67c20 */ /* 0x000fe20008410000 */
[----:B------:R-:W-:Y:S01]  /*5830*/  FMUL.FTZ R187, R194, UR4 ;  /* 0x00000004c2bb7c20 */ /* 0x000fe20008410000 */
[----:B------:R-:W-:-:S04]  /*5840*/  FMUL.FTZ R194, R199, UR4 ;  /* 0x00000004c7c27c20 */ /* 0x000fc80008410000 */
[----:B------:R-:W-:Y:S08]  /*5850*/  MUFU.TANH R174, R174 ;  /* 0x000000ae00ae7308 */ /* 0x000ff00000002400 */
[----:B------:R-:W-:Y:S01]  /*5860*/  MUFU.TANH R227, R227 ;  /* 0x000000e300e37308 */ /* 0x000fe20000002400 */
[-C--:B0-----:R-:W-:Y:S01]  /*5870*/  FMUL.FTZ R154, R20, R21.reuse ;  /* 0x00000015149a7220 */ /* 0x081fe20000410000 */
[----:B------:R-:W-:-:S03]  /*5880*/  FMUL.FTZ R170, R170, R21 ;  /* 0x00000015aaaa7220 */ /* 0x000fc60000410000 */
[-CC-:B------:R-:W-:Y:S01]  /*5890*/  FFMA.FTZ R152, R152, R21.reuse, -R154.reuse ;  /* 0x0000001598987223 */ /* 0x180fe2000001089a */
[-CC-:B------:R-:W-:Y:S01]  /*58a0*/  FFMA.FTZ R153, R153, R21.reuse, -R154.reuse ;  /* 0x0000001599997223 */ /* 0x180fe2000001089a */
[-CC-:B------:R-:W-:Y:S01]  /*58b0*/  FFMA.FTZ R167, R157, R21.reuse, -R154.reuse ;  /* 0x000000159da77223 */ /* 0x180fe2000001089a */
[----:B------:R-:W0:Y:S01]  /*58c0*/  MUFU.EX2 R170, R170 ;  /* 0x000000aa00aa7308 */ /* 0x000e220000000800 */
[-CC-:B------:R-:W-:Y:S01]  /*58d0*/  FFMA.FTZ R156, R156, R21.reuse, -R154.reuse ;  /* 0x000000159c9c7223 */ /* 0x180fe2000001089a */
[-CC-:B------:R-:W-:Y:S01]  /*58e0*/  FFMA.FTZ R160, R160, R21.reuse, -R154.reuse ;  /* 0x00000015a0a07223 */ /* 0x180fe2000001089a */
[-CC-:B------:R-:W-:Y:S01]  /*58f0*/  FFMA.FTZ R161, R161, R21.reuse, -R154.reuse ;  /* 0x00000015a1a17223 */ /* 0x180fe2000001089a */
[-CC-:B------:R-:W-:Y:S01]  /*5900*/  FFMA.FTZ R157, R164, R21.reuse, -R154.reuse ;  /* 0x00000015a49d7223 */ /* 0x180fe2000001089a */
[-CC-:B------:R-:W-:Y:S01]  /*5910*/  FFMA.FTZ R165, R165, R21.reuse, -R154.reuse ;  /* 0x00000015a5a57223 */ /* 0x180fe2000001089a */
[-CC-:B------:R-:W-:Y:S01]  /*5920*/  FFMA.FTZ R168, R168, R21.reuse, -R154.reuse ;  /* 0x00000015a8a87223 */ /* 0x180fe2000001089a */
[-CC-:B------:R-:W-:Y:S01]  /*5930*/  FFMA.FTZ R169, R169, R21.reuse, -R154.reuse ;  /* 0x00000015a9a97223 */ /* 0x180fe2000001089a */
[----:B------:R-:W1:Y:S01]  /*5940*/  MUFU.EX2 R152, R152 ;  /* 0x0000009800987308 */ /* 0x000e620000000800 */
        /* <DEDUP_REMOVED lines=14> */
[----:B------:R-:W-:Y:S01]  /*5a30*/  MUFU.EX2 R167, R167 ;  /* 0x000000a700a77308 */ /* 0x000fe20000000800 */
[-C--:B0-----:R-:W-:Y:S01]  /*5a40*/  FMUL.FTZ R24, R24, R170.reuse ;  /* 0x000000aa18187220 */ /* 0x081fe20000410000 */
[-C--:B------:R-:W-:Y:S01]  /*5a50*/  FMUL.FTZ R25, R25, R170.reuse ;  /* 0x000000aa19197220 */ /* 0x080fe20000410000 */
[-C--:B------:R-:W-:Y:S01]  /*5a60*/  FMUL.FTZ R28, R28, R170.reuse ;  /* 0x000000aa1c1c7220 */ /* 0x080fe20000410000 */
[-C--:B------:R-:W-:Y:S01]  /*5a70*/  FMUL.FTZ R29, R29, R170.reuse ;  /* 0x000000aa1d1d7220 */ /* 0x080fe20000410000 */
[-C--:B------:R-:W-:Y:S01]  /*5a80*/  FMUL.FTZ R32, R32, R170.reuse ;  /* 0x000000aa20207220 */ /* 0x080fe20000410000 */
[-C--:B------:R-:W-:Y:S01]  /*5a90*/  FMUL.FTZ R33, R33, R170.reuse ;  /* 0x000000aa21217220 */ /* 0x080fe20000410000 */
[-C--:B------:R-:W-:Y:S01]  /*5aa0*/  FMUL.FTZ R36, R36, R170.reuse ;  /* 0x000000aa24247220 */ /* 0x080fe20000410000 */
[----:B------:R1:W0:Y:S01]  /*5ab0*/  MUFU.EX2 R154, R153 ;  /* 0x00000099009a7308 */ /* 0x0002220000000800 */
[-C--:B------:R-:W-:Y:S01]  /*5ac0*/  FMUL.FTZ R37, R37, R170.reuse ;  /* 0x000000aa25257220 */ /* 0x080fe20000410000 */
[-C--:B------:R-:W-:Y:S01]  /*5ad0*/  FMUL.FTZ R40, R40, R170.reuse ;  /* 0x000000aa28287220 */ /* 0x080fe20000410000 */
[-C--:B------:R-:W-:Y:S01]  /*5ae0*/  FMUL.FTZ R41, R41, R170.reuse ;  /* 0x000000aa29297220 */ /* 0x080fe20000410000 */
[-C--:B------:R-:W-:Y:S01]  /*5af0*/  FMUL.FTZ R44, R44, R170.reuse ;  /* 0x000000aa2c2c7220 */ /* 0x080fe20000410000 */
[-C--:B------:R-:W-:Y:S01]  /*5b00*/  FMUL.FTZ R45, R45, R170.reuse ;  /* 0x000000aa2d2d7220 */ /* 0x080fe20000410000 */
[-C--:B------:R-:W-:Y:S01]  /*5b10*/  FMUL.FTZ R48, R48, R170.reuse ;  /* 0x000000aa30307220 */ /* 0x080fe20000410000 */
[-C--:B------:R-:W-:Y:S01]  /*5b20*/  FMUL.FTZ R49, R49, R170.reuse ;  /* 0x000000aa31317220 */ /* 0x080fe20000410000 */
[----:B------:R-:W-:Y:S01]  /*5b30*/  MUFU.TANH R175, R175 ;  /* 0x000000af00af7308 */ /* 0x000fe20000002400 */
[----:B-1----:R-:W-:Y:S01]  /*5b40*/  FFMA.FTZ R153, R170, R217, R152 ;  /* 0x000000d9aa997223 */ /* 0x002fe20000010098 */
[----:B------:R-:W-:Y:S01]  /*5b50*/  FMUL.FTZ R217, R183, UR4 ;  /* 0x00000004b7d97c20 */ /* 0x000fe20008410000 */
[----:B------:R-:W-:Y:S01]  /*5b60*/  FMUL.FTZ R183, R190, UR4 ;  /* 0x00000004beb77c20 */ /* 0x000fe20008410000 */
[----:B------:R-:W-:Y:S01]  /*5b70*/  FMUL.FTZ R190, R195, UR4 ;  /* 0x00000004c3be7c20 */ /* 0x000fe20008410000 */
[-C--:B------:R-:W-:Y:S01]  /*5b80*/  FMUL.FTZ R52, R52, R170.reuse ;  /* 0x000000aa34347220 */ /* 0x080fe20000410000 */
[-C--:B------:R-:W-:Y:S01]  /*5b90*/  FMUL.FTZ R53, R53, R170.reuse ;  /* 0x000000aa35357220 */ /* 0x080fe20000410000 */
[----:B------:R-:W-:Y:S01]  /*5ba0*/  FMUL.FTZ R56, R56, R170 ;  /* 0x000000aa38387220 */ /* 0x000fe20000410000 */
[----:B------:R-:W-:Y:S01]  /*5bb0*/  MUFU.TANH R179, R179 ;  /* 0x000000b300b37308 */ /* 0x000fe20000002400 */
[C---:B0-----:R-:W-:Y:S01]  /*5bc0*/  FADD.FTZ R153, R154.reuse, R153 ;  /* 0x000000999a997221 */ /* 0x041fe20000010000 */
[----:B------:R-:W-:Y:S01]  /*5bd0*/  F2FP.BF16.F32.PACK_AB R152, R154, R152 ;  /* 0x000000989a98723e */ /* 0x000fe200000010ff */
        /* <DEDUP_REMOVED lines=13> */
[----:B------:R-:W1:Y:S01]  /*5cb0*/  MUFU.TANH R216, R216 ;  /* 0x000000d800d87308 */ /* 0x000e620000002400 */
[-C--:B------:R-:W-:Y:S01]  /*5cc0*/  FMUL.FTZ R81, R81, R170.reuse ;  /* 0x000000aa51517220 */ /* 0x080fe20000410000 */
[-C--:B------:R-:W-:Y:S01]  /*5cd0*/  FMUL.FTZ R84, R84, R170.reuse ;  /* 0x000000aa54547220 */ /* 0x080fe20000410000 */
[-C--:B------:R-:W-:Y:S01]  /*5ce0*/  FMUL.FTZ R85, R85, R170.reuse ;  /* 0x000000aa55557220 */ /* 0x080fe20000410000 */
[-C--:B------:R-:W-:Y:S01]  /*5cf0*/  FMUL.FTZ R88, R88, R170.reuse ;  /* 0x000000aa58587220 */ /* 0x080fe20000410000 */
[-C--:B------:R-:W-:Y:S01]  /*5d00*/  FMUL.FTZ R89, R89, R170.reuse ;  /* 0x000000aa59597220 */ /* 0x080fe20000410000 */
[-C--:B------:R-:W-:Y:S01]  /*5d10*/  FMUL.FTZ R92, R92, R170.reuse ;  /* 0x000000aa5c5c7220 */ /* 0x080fe20000410000 */
[----:B------:R-:W-:Y:S01]  /*5d20*/  FMUL.FTZ R93, R93, R170 ;  /* 0x000000aa5d5d7220 */ /* 0x000fe20000410000 */
[----:B------:R-:W2:Y:S01]  /*5d30*/  MUFU.TANH R217, R217 ;  /* 0x000000d900d97308 */ /* 0x000ea20000002400 */
[----:B0-----:R-:W-:Y:S01]  /*5d40*/  FADD.FTZ R153, R154, R153 ;  /* 0x000000999a997221 */ /* 0x001fe20000010000 */
[----:B------:R-:W-:Y:S01]  /*5d50*/  F2FP.BF16.F32.PACK_AB R154, R167, R154 ;  /* 0x0000009aa79a723e */ /* 0x000fe200000010ff */
[-C--:B------:R-:W-:Y:S01]  /*5d60*/  FMUL.FTZ R96, R96, R170.reuse ;  /* 0x000000aa60607220 */ /* 0x080fe20000410000 */
[-C--:B------:R-:W-:Y:S01]  /*5d70*/  FMUL.FTZ R97, R97, R170.reuse ;  /* 0x000000aa61617220 */ /* 0x080fe20000410000 */
[----:B------:R-:W-:Y:S01]  /*5d80*/  FADD.FTZ R156, R167, R153 ;  /* 0x00000099a79c7221 */ /* 0x000fe20000010000 */
[----:B------:R-:W-:Y:S01]  /*5d90*/  FMNMX.FTZ R153, R193, R215, !PT ;  /* 0x000000d7c1997209 */ /* 0x000fe20007810000 */
[----:B------:R-:W0:Y:S01]  /*5da0*/  S2R R167, SR_TID.X ;  /* 0x0000000000a77919 */ /* 0x000e220000002100 */
[----:B------:R-:W3:Y:S01]  /*5db0*/  MUFU.TANH R178, R178 ;  /* 0x000000b200b27308 */ /* 0x000ee20000002400 */
[-C--:B------:R-:W-:Y:S01]  /*5dc0*/  FMUL.FTZ R100, R100, R170.reuse ;  /* 0x000000aa64647220 */ /* 0x080fe20000410000 */
[----:B------:R-:W-:Y:S01]  /*5dd0*/  FMNMX.FTZ R153, R155, R153, !PT ;  /* 0x000000999b997209 */ /* 0x000fe20007810000 */
[-C--:B------:R-:W-:Y:S01]  /*5de0*/  FMUL.FTZ R101, R101, R170.reuse ;  /* 0x000000aa65657220 */ /* 0x080fe20000410000 */
[-C--:B------:R-:W-:Y:S01]  /*5df0*/  FMUL.FTZ R104, R104, R170.reuse ;  /* 0x000000aa68687220 */ /* 0x080fe20000410000 */
[-C--:B------:R-:W-:Y:S01]  /*5e00*/  FMUL.FTZ R105, R105, R170.reuse ;  /* 0x000000aa69697220 */ /* 0x080fe20000410000 */
[----:B------:R-:W-:Y:S01]  /*5e10*/  FMNMX.FTZ R153, R197, R153, !PT ;  /* 0x00000099c5997209 */ /* 0x000fe20007810000 */
[-C--:B------:R-:W-:Y:S01]  /*5e20*/  FMUL.FTZ R108, R108, R170.reuse ;  /* 0x000000aa6c6c7220 */ /* 0x080fe20000410000 */
[----:B------:R-:W4:Y:S01]  /*5e30*/  MUFU.TANH R182, R182 ;  /* 0x000000b600b67308 */ /* 0x000f220000002400 */
[-C--:B------:R-:W-:Y:S01]  /*5e40*/  FMUL.FTZ R109, R109, R170.reuse ;  /* 0x000000aa6d6d7220 */ /* 0x080fe20000410000 */
[----:B------:R-:W-:Y:S01]  /*5e50*/  FMNMX.FTZ R153, R220, R153, !PT ;  /* 0x00000099dc997209 */ /* 0x000fe20007810000 */
[-C--:B------:R-:W-:Y:S01]  /*5e60*/  FMUL.FTZ R112, R112, R170.reuse ;  /* 0x000000aa70707220 */ /* 0x080fe20000410000 */
[-C--:B------:R-:W-:Y:S01]  /*5e70*/  FMUL.FTZ R113, R113, R170.reuse ;  /* 0x000000aa71717220 */ /* 0x080fe20000410000 */
[-C--:B------:R-:W-:Y:S01]  /*5e80*/  FMUL.FTZ R116, R116, R170.reuse ;  /* 0x000000aa74747220 */ /* 0x080fe20000410000 */
[----:B------:R-:W-:Y:S01]  /*5e90*/  FMNMX.FTZ R153, R158, R153, !PT ;  /* 0x000000999e997209 */ /* 0x000fe20007810000 */
[-C--:B------:R-:W-:Y:S01]  /*5ea0*/  FMUL.FTZ R117, R117, R170.reuse ;  /* 0x000000aa75757220 */ /* 0x080fe20000410000 */
[----:B------:R-:W5:Y:S01]  /*5eb0*/  MUFU.TANH R183, R183 ;  /* 0x000000b700b77308 */ /* 0x000f620000002400 */
[-C--:B------:R-:W-:Y:S01]  /*5ec0*/  FMUL.FTZ R120, R120, R170.reuse ;  /* 0x000000aa78787220 */ /* 0x080fe20000410000 */
[----:B------:R-:W-:Y:S01]  /*5ed0*/  FMNMX.FTZ R153, R159, R153, !PT ;  /* 0x000000999f997209 */ /* 0x000fe20007810000 */
[-C--:B------:R-:W-:Y:S01]  /*5ee0*/  FMUL.FTZ R121, R121, R170.reuse ;  /* 0x000000aa79797220 */ /* 0x080fe20000410000 */
[-C--:B------:R-:W-:Y:S01]  /*5ef0*/  FMUL.FTZ R124, R124, R170.reuse ;  /* 0x000000aa7c7c7220 */ /* 0x080fe20000410000 */
[-C--:B------:R-:W-:Y:S01]  /*5f00*/  FMUL.FTZ R125, R125, R170.reuse ;  /* 0x000000aa7d7d7220 */ /* 0x080fe20000410000 */
[----:B------:R-:W-:Y:S01]  /*5f10*/  FMNMX.FTZ R153, R163, R153, !PT ;  /* 0x00000099a3997209 */ /* 0x000fe20007810000 */
[-C--:B------:R-:W-:Y:S01]  /*5f20*/  FMUL.FTZ R128, R128, R170.reuse ;  /* 0x000000aa80807220 */ /* 0x080fe20000410000 */
[----:B------:R-:W0:Y:S01]  /*5f30*/  MUFU.TANH R186, R186 ;  /* 0x000000ba00ba7308 */ /* 0x000e220000002400 */
        /* <DEDUP_REMOVED lines=16> */
[----:B------:R-:W-:Y:S01]  /*6040*/  FMUL.FTZ R149, R149, R170 ;  /* 0x000000aa95957220 */ /* 0x000fe20000410000 */
[----:B------:R-:W-:Y:S01]  /*6050*/  FMNMX.FTZ R153, R227, R153, !PT ;  /* 0x00000099e3997209 */ /* 0x000fe20007810000 */
[----:B------:R-:W-:-:S03]  /*6060*/  IMAD.U32 R170, RZ, RZ, UR5 ;  /* 0x00000005ffaa7e24 */ /* 0x000fc6000f8e00ff */
[----:B------:R-:W-:Y:S02]  /*6070*/  FMNMX.FTZ R153, R175, R153, !PT ;  /* 0x00000099af997209 */ /* 0x000fe40007810000 */
[----:B------:R-:W0:Y:S02]  /*6080*/  MUFU.TANH R191, R191 ;  /* 0x000000bf00bf7308 */ /* 0x000e240000002400 */
[----:B------:R-:W-:-:S04]  /*6090*/  FMNMX.FTZ R153, R179, R153, !PT ;  /* 0x00000099b3997209 */ /* 0x000fc80007810000 */
[----:B-1----:R-:W-:Y:S02]  /*60a0*/  FMNMX.FTZ R153, R216, R153, !PT ;  /* 0x00000099d8997209 */ /* 0x002fe40007810000 */
[----:B------:R-:W1:Y:S02]  /*60b0*/  MUFU.TANH R194, R194 ;  /* 0x000000c200c27308 */ /* 0x000e640000002400 */
[----:B--2---:R-:W-:-:S04]  /*60c0*/  FMNMX.FTZ R153, R217, R153, !PT ;  /* 0x00000099d9997209 */ /* 0x004fc80007810000 */
[----:B---3--:R-:W-:Y:S02]  /*60d0*/  FMNMX.FTZ R153, R178, R153, !PT ;  /* 0x00000099b2997209 */ /* 0x008fe40007810000 */
[----:B------:R-:W-:Y:S02]  /*60e0*/  MUFU.EX2 R161, R161 ;  /* 0x000000a100a17308 */ /* 0x000fe40000000800 */
[----:B----4-:R-:W-:-:S04]  /*60f0*/  FMNMX.FTZ R153, R182, R153, !PT ;  /* 0x00000099b6997209 */ /* 0x010fc80007810000 */
[----:B-----5:R-:W-:Y:S02]  /*6100*/  FMNMX.FTZ R153, R183, R153, !PT ;  /* 0x00000099b7997209 */ /* 0x020fe40007810000 */
[----:B------:R-:W-:Y:S02]  /*6110*/  MUFU.EX2 R168, R168 ;  /* 0x000000a800a87308 */ /* 0x000fe40000000800 */
[----:B0-----:R-:W-:-:S04]  /*6120*/  FMNMX.FTZ R153, R186, R153, !PT ;  /* 0x00000099ba997209 */ /* 0x001fc80007810000 */
[----:B------:R-:W-:Y:S02]  /*6130*/  FMNMX.FTZ R153, R187, R153, !PT ;  /* 0x00000099bb997209 */ /* 0x000fe40007810000 */
[----:B------:R-:W-:Y:S02]  /*6140*/  MUFU.EX2 R169, R169 ;  /* 0x000000a900a97308 */ /* 0x000fe40000000800 */
[----:B------:R-:W-:-:S04]  /*6150*/  FMNMX.FTZ R153, R190, R153, !PT ;  /* 0x00000099be997209 */ /* 0x000fc80007810000 */
[----:B------:R-:W-:Y:S02]  /*6160*/  FMNMX.FTZ R153, R191, R153, !PT ;  /* 0x00000099bf997209 */ /* 0x000fe40007810000 */
[----:B------:R-:W-:Y:S02]  /*6170*/  MUFU.EX2 R172, R172 ;  /* 0x000000ac00ac7308 */ /* 0x000fe40000000800 */
[----:B-1----:R-:W-:-:S05]  /*6180*/  FMNMX.FTZ R153, R194, R153, !PT ;  /* 0x00000099c2997209 */ /* 0x002fca0007810000 */
[----:B------:R-:W0:Y:S01]  /*6190*/  SHFL.BFLY PT, R164, R153, 0x2, 0x1f ;  /* 0x0c401f0099a47f89 */ /* 0x000e2200000e0000 */
[----:B------:R-:W-:Y:S08]  /*61a0*/  MUFU.EX2 R173, R173 ;  /* 0x000000ad00ad7308 */ /* 0x000ff00000000800 */
[----:B------:R-:W-:Y:S08]  /*61b0*/  MUFU.EX2 R176, R176 ;  /* 0x000000b000b07308 */ /* 0x000ff00000000800 */
[----:B------:R-:W-:Y:S01]  /*61c0*/  MUFU.EX2 R177, R177 ;  /* 0x000000b100b17308 */ /* 0x000fe20000000800 */
[----:B0-----:R-:W-:-:S07]  /*61d0*/  FMNMX.FTZ R164, R153, R164, !PT ;  /* 0x000000a499a47209 */ /* 0x001fce0007810000 */
[----:B------:R-:W-:Y:S01]  /*61e0*/  MUFU.EX2 R180, R180 ;  /* 0x000000b400b47308 */ /* 0x000fe20000000800 */
[----:B------:R-:W0:Y:S07]  /*61f0*/  SHFL.BFLY PT, R153, R164, 0x1, 0x1f ;  /* 0x0c201f00a4997f89 */ /* 0x000e2e00000e0000 */
[----:B------:R-:W-:Y:S08]  /*6200*/  MUFU.EX2 R181, R181 ;  /* 0x000000b500b57308 */ /* 0x000ff00000000800 */
[----:B------:R-:W-:Y:S08]  /*6210*/  MUFU.EX2 R184, R184 ;  /* 0x000000b800b87308 */ /* 0x000ff00000000800 */
[----:B------:R-:W-:Y:S01]  /*6220*/  MUFU.EX2 R185, R185 ;  /* 0x000000b900b97308 */ /* 0x000fe20000000800 */
[----:B0-----:R-:W-:-:S07]  /*6230*/  FMNMX.FTZ R164, R164, R153, !PT ;  /* 0x00000099a4a47209 */ /* 0x001fce0007810000 */
[----:B------:R-:W-:Y:S01]  /*6240*/  MUFU.EX2 R188, R188 ;  /* 0x000000bc00bc7308 */ /* 0x000fe20000000800 */
[C---:B------:R-:W-:Y:S01]  /*6250*/  FADD.FTZ R153, -R164.reuse, R215 ;  /* 0x000000d7a4997221 */ /* 0x040fe20000010100 */
[----:B------:R-:W-:Y:S01]  /*6260*/  SHF.R.U32.HI R215, RZ, 0x7, R167 ;  /* 0x00000007ffd77819 */ /* 0x000fe200000116a7 */
[-C--:B------:R-:W-:Y:S02]  /*6270*/  FMUL.FTZ R198, R164, R21.reuse ;  /* 0x00000015a4c67220 */ /* 0x080fe40000410000 */
[-C--:B------:R-:W-:Y:S01]  /*6280*/  FMUL.FTZ R153, R153, R21.reuse ;  /* 0x0000001599997220 */ /* 0x080fe20000410000 */
[----:B------:R-:W-:Y:S01]  /*6290*/  IADD3 R167, -R215, 0xb, RZ ;  /* 0x0000000bd7a77810 */ /* 0x000fe20007ffe1ff */
[-CC-:B------:R-:W-:Y:S01]  /*62a0*/  FFMA.FTZ R193, R193, R21.reuse, -R198.reuse ;  /* 0x00000015c1c17223 */ /* 0x180fe200000108c6 */
[-CC-:B------:R-:W-:Y:S01]  /*62b0*/  FFMA.FTZ R199, R155, R21.reuse, -R198.reuse ;  /* 0x000000159bc77223 */ /* 0x180fe200000108c6 */
[----:B------:R0:W1:Y:S01]  /*62c0*/  MUFU.EX2 R195, R153 ;  /* 0x0000009900c37308 */ /* 0x0000620000000800 */
[-CC-:B------:R-:W-:Y:S01]  /*62d0*/  FFMA.FTZ R197, R197, R21.reuse, -R198.reuse ;  /* 0x00000015c5c57223 */ /* 0x180fe200000108c6 */
[-CC-:B------:R-:W-:Y:S01]  /*62e0*/  FFMA.FTZ R186, R186, R21.reuse, -R198.reuse ;  /* 0x00000015baba7223 */ /* 0x180fe200000108c6 */
[-CC-:B------:R-:W-:Y:S01]  /*62f0*/  FFMA.FTZ R187, R187, R21.reuse, -R198.reuse ;  /* 0x00000015bbbb7223 */ /* 0x180fe200000108c6 */
[-CC-:B------:R-:W-:Y:S01]  /*6300*/  FFMA.FTZ R190, R190, R21.reuse, -R198.reuse ;  /* 0x00000015bebe7223 */ /* 0x180fe200000108c6 */
[-CC-:B------:R-:W-:Y:S01]  /*6310*/  FFMA.FTZ R191, R191, R21.reuse, -R198.reuse ;  /* 0x00000015bfbf7223 */ /* 0x180fe200000108c6 */
[----:B------:R-:W-:-:S02]  /*6320*/  FFMA.FTZ R194, R194, R21, -R198 ;  /* 0x00000015c2c27223 */ /* 0x000fc400000108c6 */
[----:B------:R-:W-:Y:S01]  /*6330*/  MUFU.EX2 R193, R193 ;  /* 0x000000c100c17308 */ /* 0x000fe20000000800 */
[C---:B0-----:R-:W-:Y:S02]  /*6340*/  @!P1 VIADD R153, R170.reuse, 0x32440 ;  /* 0x00032440aa999836 */ /* 0x041fe40000000000 */
[----:B------:R-:W-:-:S03]  /*6350*/  @!P1 VIADD R170, R170, 0x32460 ;  /* 0x00032460aaaa9836 */ /* 0x000fc60000000000 */
[----:B------:R-:W-:Y:S01]  /*6360*/  @!P1 PRMT R153, RZ, 0x654, R153 ;  /* 0x00000654ff999816 */ /* 0x000fe20000000099 */
[----:B------:R0:W-:Y:S06]  /*6370*/  BAR.ARV R167, 0x100 ;  /* 0x000400a70000751d */ /* 0x0001ec0000002000 */
[----:B------:R2:W-:Y:S01]  /*6380*/  @!P1 SYNCS.ARRIVE.TRANS64.RED.A1T0 RZ, [R153+URZ], RZ ;  /* 0x000000ff99ff99a7 */ /* 0x0005e2000810043f */
[----:B------:R-:W3:Y:S01]  /*6390*/  MUFU.EX2 R199, R199 ;  /* 0x000000c700c77308 */ /* 0x000ee20000000800 */
[-C--:B-1----:R-:W-:Y:S01]  /*63a0*/  FMUL.FTZ R26, R26, R195.reuse ;  /* 0x000000c31a1a7220 */ /* 0x082fe20000410000 */
[-C--:B------:R-:W-:Y:S01]  /*63b0*/  FMUL.FTZ R27, R27, R195.reuse ;  /* 0x000000c31b1b7220 */ /* 0x080fe20000410000 */
[-C--:B------:R-:W-:Y:S01]  /*63c0*/  FMUL.FTZ R30, R30, R195.reuse ;  /* 0x000000c31e1e7220 */ /* 0x080fe20000410000 */
[-C--:B------:R-:W-:Y:S01]  /*63d0*/  FMUL.FTZ R31, R31, R195.reuse ;  /* 0x000000c31f1f7220 */ /* 0x080fe20000410000 */
[-C--:B------:R-:W-:Y:S01]  /*63e0*/  FMUL.FTZ R34, R34, R195.reuse ;  /* 0x000000c322227220 */ /* 0x080fe20000410000 */
[----:B------:R-:W-:Y:S01]  /*63f0*/  FMUL.FTZ R35, R35, R195 ;  /* 0x000000c323237220 */ /* 0x000fe20000410000 */
[----:B--2---:R-:W-:-:S02]  /*6400*/  VIADD R153, R215, 0x8 ;  /* 0x00000008d7997836 */ /* 0x004fc40000000000 */
[----:B------:R-:W-:Y:S01]  /*6410*/  FFMA.FTZ R215, R220, R21, -R198 ;  /* 0x00000015dcd77223 */ /* 0x000fe200000108c6 */
[----:B------:R-:W-:Y:S01]  /*6420*/  MUFU.EX2 R197, R197 ;  /* 0x000000c500c57308 */ /* 0x000fe20000000800 */
[-C--:B------:R-:W-:Y:S01]  /*6430*/  FMUL.FTZ R38, R38, R195.reuse ;  /* 0x000000c326267220 */ /* 0x080fe20000410000 */
[-C--:B------:R-:W-:Y:S01]  /*6440*/  FMUL.FTZ R39, R39, R195.reuse ;  /* 0x000000c327277220 */ /* 0x080fe20000410000 */
[----:B------:R3:W-:Y:S01]  /*6450*/  BAR.SYNC.DEFER_BLOCKING R153, 0x100 ;  /* 0x000400990000751d */ /* 0x0007e20000010000 */
        /* <DEDUP_REMOVED lines=57> */
[----:B---3--:R-:W-:Y:S01]  /*67f0*/  F2FP.BF16.F32.PACK_AB R153, R199, R193 ;  /* 0x000000c1c799723e */ /* 0x008fe200000010ff */
[----:B------:R-:W2:Y:S01]  /*6800*/  MUFU.EX2 R220, R160 ;  /* 0x000000a000dc7308 */ /* 0x000ea20000000800 */
[----:B-1----:R-:W-:Y:S01]  /*6810*/  F2FP.BF16.F32.PACK_AB R155, R215, R197 ;  /* 0x000000c5d79b723e */ /* 0x002fe200000010ff */
[----:B------:R-:W-:Y:S01]  /*6820*/  FFMA.FTZ R193, R195, R214, R193 ;  /* 0x000000d6c3c17223 */ /* 0x000fe200000100c1 */
[----:B------:R-:W-:-:S02]  /*6830*/  @!P1 PRMT R170, RZ, 0x654, R170 ;  /* 0x00000654ffaa9816 */ /* 0x000fc400000000aa */
[----:B------:R-:W-:Y:S01]  /*6840*/  WARPGROUP.ARRIVE ;  /* 0x00000000000079c5 */ /* 0x000fe20000000000 */
[----:B------:R-:W-:Y:S02]  /*6850*/  FADD.FTZ R193, R199, R193 ;  /* 0x000000c1c7c17221 */ /* 0x000fe40000010000 */
[----:B------:R1:W-:Y:S02]  /*6860*/  MUFU.EX2 R160, R165 ;  /* 0x000000a500a07308 */ /* 0x0003e40000000800 */
[----:B------:R-:W-:Y:S01]  /*6870*/  FADD.FTZ R193, R197, R193 ;  /* 0x000000c1c5c17221 */ /* 0x000fe20000010000 */
[----:B------:R-:W-:Y:S01]  /*6880*/  HGMMA.64x256x16.F32.BF16 R24, R152, gdesc[UR8].tnspB, R24, gsb0 ;  /* 0x43e0000898187df0 */ /* 0x000fe20008001818 */
[----:B------:R-:W-:Y:S01]  /*6890*/  UIADD3 UR10, UR6, 0x80, URZ ;  /* 0x00000080060a7890 */ /* 0x000fe2000fffe03f */
[----:B------:R-:W-:Y:S01]  /*68a0*/  UMOV UR11, 0x40000040 ;  /* 0x40000040000b7882 */ /* 0x000fe20000000000 */
[----:B------:R-:W-:Y:S02]  /*68b0*/  FADD.FTZ R215, R215, R193 ;  /* 0x000000c1d7d77221 */ /* 0x000fe40000010000 */
[----:B------:R-:W-:Y:S01]  /*68c0*/  MUFU.EX2 R189, R189 ;  /* 0x000000bd00bd7308 */ /* 0x000fe20000000800 */
[----:B-1----:R-:W-:Y:S01]  /*68d0*/  FFMA.FTZ R165, R166, R21, -R198 ;  /* 0x00000015a6a57223 */ /* 0x002fe200000108c6 */
[----:B--2---:R-:W-:-:S06]  /*68e0*/  FADD.FTZ R156, R220, R156 ;  /* 0x0000009cdc9c7221 */ /* 0x004fcc0000010000 */
[----:B------:R-:W-:Y:S08]  /*68f0*/  MUFU.EX2 R165, R165 ;  /* 0x000000a500a57308 */ /* 0x000ff00000000800 */
        /* <DEDUP_REMOVED lines=8> */
[----:B------:R-:W-:-:S02]  /*6980*/  WARPGROUP.DEPBAR.LE gsb0, 0x0 ;  /* 0x00008000000079c5 */ /* 0x000fc40000010000 */
[-CC-:B------:R-:W-:Y:S01]  /*6990*/  FFMA.FTZ R152, R158, R21.reuse, -R198.reuse ;  /* 0x000000159e987223 */ /* 0x180fe200000108c6 */
[-CC-:B------:R-:W-:Y:S01]  /*69a0*/  FFMA.FTZ R153, R159, R21.reuse, -R198.reuse ;  /* 0x000000159f997223 */ /* 0x180fe200000108c6 */
[----:B------:R-:W-:-:S03]  /*69b0*/  FFMA.FTZ R155, R163, R21, -R198 ;  /* 0x00000015a39b7223 */ /* 0x000fc600000108c6 */
[----:B------:R-:W1:Y:S01]  /*69c0*/  MUFU.EX2 R154, R157 ;  /* 0x0000009d009a7308 */ /* 0x000e620000000800 */
[C---:B------:R-:W-:Y:S01]  /*69d0*/  FADD.FTZ R163, R161.reuse, R156 ;  /* 0x0000009ca1a37221 */ /* 0x040fe20000010000 */
[----:B------:R-:W-:-:S06]  /*69e0*/  F2FP.BF16.F32.PACK_AB R156, R161, R220 ;  /* 0x000000dca19c723e */ /* 0x000fcc00000010ff */
[----:B------:R-:W2:Y:S08]  /*69f0*/  MUFU.EX2 R152, R152 ;  /* 0x0000009800987308 */ /* 0x000eb00000000800 */
[----:B------:R-:W3:Y:S01]  /*6a00*/  MUFU.EX2 R153, R153 ;  /* 0x0000009900997308 */ /* 0x000ee20000000800 */
[----:B-1----:R-:W-:Y:S01]  /*6a10*/  F2FP.BF16.F32.PACK_AB R158, R160, R154 ;  /* 0x0000009aa09e723e */ /* 0x002fe200000010ff */
[----:B------:R-:W-:-:S04]  /*6a20*/  FADD.FTZ R154, R154, R163 ;  /* 0x000000a39a9a7221 */ /* 0x000fc80000010000 */
[----:B------:R-:W-:Y:S01]  /*6a30*/  FADD.FTZ R154, R160, R154 ;  /* 0x0000009aa09a7221 */ /* 0x000fe20000010000 */
[----:B------:R-:W-:Y:S01]  /*6a40*/  F2FP.BF16.F32.PACK_AB R160, R169, R168 ;  /* 0x000000a8a9a0723e */ /* 0x000fe200000010ff */
[----:B------:R-:W1:Y:S01]  /*6a50*/  MUFU.EX2 R155, R155 ;  /* 0x0000009b009b7308 */ /* 0x000e620000000800 */
[----:B--2---:R-:W-:Y:S01]  /*6a60*/  FADD.FTZ R215, R152, R215 ;  /* 0x000000d798d77221 */ /* 0x004fe20000010000 */
[----:B------:R-:W-:Y:S01]  /*6a70*/  FADD.FTZ R154, R168, R154 ;  /* 0x0000009aa89a7221 */ /* 0x000fe20000010000 */
[----:B------:R-:W-:-:S03]  /*6a80*/  FFMA.FTZ R168, R178, R21, -R198 ;  /* 0x00000015b2a87223 */ /* 0x000fc600000108c6 */
[----:B------:R-:W-:Y:S01]  /*6a90*/  FADD.FTZ R154, R169, R154 ;  /* 0x0000009aa99a7221 */ /* 0x000fe20000010000 */
[----:B------:R-:W-:Y:S01]  /*6aa0*/  FFMA.FTZ R169, R182, R21, -R198 ;  /* 0x00000015b6a97223 */ /* 0x000fe200000108c6 */
[C---:B---3--:R-:W-:Y:S01]  /*6ab0*/  F2FP.BF16.F32.PACK_AB R157, R153.reuse, R152 ;  /* 0x00000098999d723e */ /* 0x048fe200000010ff */
[----:B------:R-:W-:Y:S01]  /*6ac0*/  FADD.FTZ R166, R153, R215 ;  /* 0x000000d799a67221 */ /* 0x000fe20000010000 */
[----:B------:R-:W-:Y:S01]  /*6ad0*/  F2FP.BF16.F32.PACK_AB R152, R177, R176 ;  /* 0x000000b0b198723e */ /* 0x000fe200000010ff */
[----:B------:R-:W-:Y:S01]  /*6ae0*/  MUFU.EX2 R168, R168 ;  /* 0x000000a800a87308 */ /* 0x000fe20000000800 */
[----:B------:R-:W-:Y:S01]  /*6af0*/  IMAD.MOV.U32 R215, RZ, RZ, R164 ;  /* 0x000000ffffd77224 */ /* 0x000fe200078e00a4 */
[----:B-1----:R-:W-:Y:S01]  /*6b00*/  F2FP.BF16.F32.PACK_AB R159, R165, R155 ;  /* 0x0000009ba59f723e */ /* 0x002fe200000010ff */
[----:B------:R-:W-:-:S05]  /*6b10*/  FADD.FTZ R166, R155, R166 ;  /* 0x000000a69ba67221 */ /* 0x000fca0000010000 */
[----:B------:R-:W-:Y:S01]  /*6b20*/  MUFU.EX2 R169, R169 ;  /* 0x000000a900a97308 */ /* 0x000fe20000000800 */
[----:B------:R-:W-:Y:S01]  /*6b30*/  WARPGROUP.ARRIVE ;  /* 0x00000000000079c5 */ /* 0x000fe20000000000 */
[----:B------:R-:W-:-:S05]  /*6b40*/  FADD.FTZ R166, R165, R166 ;  /* 0x000000a6a5a67221 */ /* 0x000fca0000010000 */
[----:B------:R-:W-:Y:S01]  /*6b50*/  HGMMA.64x256x16.F32.BF16 R24, R156, gdesc[UR8].tnspB, R24, gsb0 ;  /* 0x43e000089c187df0 */ /* 0x000fe20008001818 */
[----:B------:R-:W-:Y:S01]  /*6b60*/  UIADD3 UR10, UR6, 0x100, URZ ;  /* 0x00000100060a7890 */ /* 0x000fe2000fffe03f */
[----:B------:R-:W-:Y:S01]  /*6b70*/  UMOV UR11, 0x40000040 ;  /* 0x40000040000b7882 */ /* 0x000fe20000000000 */
[----:B------:R-:W-:Y:S02]  /*6b80*/  WARPGROUP.DEPBAR.LE gsb0, 0x0 ;  /* 0x00008000000079c5 */ /* 0x000fe40000010000 */
[-CC-:B------:R-:W-:Y:S01]  /*6b90*/  FFMA.FTZ R158, R162, R21.reuse, -R198.reuse ;  /* 0x00000015a29e7223 */ /* 0x180fe200000108c6 */
[-CC-:B------:R-:W-:Y:S01]  /*6ba0*/  FFMA.FTZ R156, R171, R21.reuse, -R198.reuse ;  /* 0x00000015ab9c7223 */ /* 0x180fe200000108c6 */
[-CC-:B------:R-:W-:Y:S01]  /*6bb0*/  FFMA.FTZ R157, R174, R21.reuse, -R198.reuse ;  /* 0x00000015ae9d7223 */ /* 0x180fe200000108c6 */
[-C--:B------:R-:W-:Y:S01]  /*6bc0*/  FFMA.FTZ R159, R227, R21.reuse, -R198 ;  /* 0x00000015e39f7223 */ /* 0x080fe200000108c6 */
[----:B------:R-:W-:Y:S01]  /*6bd0*/  F2FP.BF16.F32.PACK_AB R162, R173, R172 ;  /* 0x000000acada2723e */ /* 0x000fe200000010ff */
[----:B------:R-:W-:Y:S01]  /*6be0*/  FADD.FTZ R172, R172, R154 ;  /* 0x0000009aacac7221 */ /* 0x000fe20000010000 */
[----:B------:R-:W1:Y:S01]  /*6bf0*/  MUFU.EX2 R158, R158 ;  /* 0x0000009e009e7308 */ /* 0x000e620000000800 */
[----:B------:R-:W-:Y:S01]  /*6c00*/  F2FP.BF16.F32.PACK_AB R154, R181, R180 ;  /* 0x000000b4b59a723e */ /* 0x000fe200000010ff */
[----:B------:R-:W-:Y:S01]  /*6c10*/  FFMA.FTZ R171, R183, R21, -R198 ;  /* 0x00000015b7ab7223 */ /* 0x000fe200000108c6 */
[----:B------:R-:W-:-:S04]  /*6c20*/  FADD.FTZ R173, R173, R172 ;  /* 0x000000acadad7221 */ /* 0x000fc80000010000 */
[----:B------:R-:W-:Y:S01]  /*6c30*/  FADD.FTZ R173, R176, R173 ;  /* 0x000000adb0ad7221 */ /* 0x000fe20000010000 */
[----:B------:R-:W2:Y:S03]  /*6c40*/  MUFU.EX2 R156, R156 ;  /* 0x0000009c009c7308 */ /* 0x000ea60000000800 */
[----:B------:R-:W-:-:S04]  /*6c50*/  FADD.FTZ R173, R177, R173 ;  /* 0x000000adb1ad7221 */ /* 0x000fc80000010000 */
[----:B------:R-:W-:Y:S01]  /*6c60*/  FADD.FTZ R173, R180, R173 ;  /* 0x000000adb4ad7221 */ /* 0x000fe20000010000 */
[----:B------:R-:W3:Y:S01]  /*6c70*/  MUFU.EX2 R157, R157 ;  /* 0x0000009d009d7308 */ /* 0x000ee20000000800 */
[----:B-1----:R-:W-:Y:S02]  /*6c80*/  FADD.FTZ R166, R158, R166 ;  /* 0x000000a69ea67221 */ /* 0x002fe40000010000 */
[----:B------:R-:W-:-:S04]  /*6c90*/  FADD.FTZ R173, R181, R173 ;  /* 0x000000adb5ad7221 */ /* 0x000fc80000010000 */
[----:B------:R-:W-:Y:S01]  /*6ca0*/  FADD.FTZ R173, R184, R173 ;  /* 0x000000adb8ad7221 */ /* 0x000fe20000010000 */
[----:B------:R-:W1:Y:S01]  /*6cb0*/  MUFU.EX2 R159, R159 ;  /* 0x0000009f009f7308 */ /* 0x000e620000000800 */
[C---:B--2---:R-:W-:Y:S01]  /*6cc0*/  F2FP.BF16.F32.PACK_AB R161, R156.reuse, R158 ;  /* 0x0000009e9ca1723e */ /* 0x044fe200000010ff */
[----:B------:R-:W-:Y:S01]  /*6cd0*/  FADD.FTZ R166, R156, R166 ;  /* 0x000000a69ca67221 */ /* 0x000fe20000010000 */
[----:B------:R-:W-:-:S05]  /*6ce0*/  FADD.FTZ R173, R185, R173 ;  /* 0x000000adb9ad7221 */ /* 0x000fca0000010000 */
[----:B------:R-:W-:Y:S01]  /*6cf0*/  MUFU.EX2 R171, R171 ;  /* 0x000000ab00ab7308 */ /* 0x000fe20000000800 */
[----:B---3--:R-:W-:-:S07]  /*6d00*/  FADD.FTZ R166, R157, R166 ;  /* 0x000000a69da67221 */ /* 0x008fce0000010000 */
[----:B------:R-:W-:Y:S01]  /*6d10*/  MUFU.EX2 R172, R186 ;  /* 0x000000ba00ac7308 */ /* 0x000fe20000000800 */
[C---:B-1----:R-:W-:Y:S01]  /*6d20*/  F2FP.BF16.F32.PACK_AB R163, R159.reuse, R157 ;  /* 0x0000009d9fa3723e */ /* 0x042fe200000010ff */
[----:B------:R-:W-:-:S03]  /*6d30*/  FADD.FTZ R166, R159, R166 ;  /* 0x000000a69fa67221 */ /* 0x000fc60000010000 */
[----:B------:R-:W-:-:S06]  /*6d40*/  WARPGROUP.ARRIVE ;  /* 0x00000000000079c5 */ /* 0x000fcc0000000000 */
[----:B------:R-:W-:Y:S01]  /*6d50*/  HGMMA.64x256x16.F32.BF16 R24, R160, gdesc[UR8].tnspB, R24, gsb0 ;  /* 0x43e00008a0187df0 */ /* 0x000fe20008001818 */
[----:B------:R-:W-:Y:S01]  /*6d60*/  UIADD3 UR10, UR6, 0x180, URZ ;  /* 0x00000180060a7890 */ /* 0x000fe2000fffe03f */
[----:B------:R-:W-:Y:S01]  /*6d70*/  UMOV UR11, 0x40000040 ;  /* 0x40000040000b7882 */ /* 0x000fe20000000000 */
[----:B------:R-:W-:Y:S02]  /*6d80*/  WARPGROUP.DEPBAR.LE gsb0, 0x0 ;  /* 0x00008000000079c5 */ /* 0x000fe40000010000 */
[-CC-:B------:R-:W-:Y:S01]  /*6d90*/  FFMA.FTZ R162, R175, R21.reuse, -R198.reuse ;  /* 0x00000015afa27223 */ /* 0x180fe200000108c6 */
[-CC-:B------:R-:W-:Y:S01]  /*6da0*/  FFMA.FTZ R160, R179, R21.reuse, -R198.reuse ;  /* 0x00000015b3a07223 */ /* 0x180fe200000108c6 */
[-CC-:B------:R-:W-:Y:S01]  /*6db0*/  FFMA.FTZ R161, R216, R21.reuse, -R198.reuse ;  /* 0x00000015d8a17223 */ /* 0x180fe200000108c6 */
[----:B------:R-:W-:Y:S01]  /*6dc0*/  FFMA.FTZ R163, R217, R21, -R198 ;  /* 0x00000015d9a37223 */ /* 0x000fe200000108c6 */
[----:B------:R-:W-:Y:S02]  /*6dd0*/  IMAD.MOV.U32 R216, RZ, RZ, R20 ;  /* 0x000000ffffd87224 */ /* 0x000fe400078e0014 */
[----:B------:R-:W-:Y:S08]  /*6de0*/  MUFU.EX2 R162, R162 ;  /* 0x000000a200a27308 */ /* 0x000ff00000000800 */
[----:B------:R-:W1:Y:S08]  /*6df0*/  MUFU.EX2 R160, R160 ;  /* 0x000000a000a07308 */ /* 0x000e700000000800 */
[----:B------:R-:W2:Y:S08]  /*6e00*/  MUFU.EX2 R161, R161 ;  /* 0x000000a100a17308 */ /* 0x000eb00000000800 */
[----:B------:R-:W3:Y:S01]  /*6e10*/  MUFU.EX2 R163, R163 ;  /* 0x000000a300a37308 */ /* 0x000ee20000000800 */
[----:B-1----:R-:W-:Y:S01]  /*6e20*/  F2FP.BF16.F32.PACK_AB R153, R160, R162 ;  /* 0x000000a2a099723e */ /* 0x002fe200000010ff */
[----:B------:R-:W-:-:S04]  /*6e30*/  FADD.FTZ R162, R162, R166 ;  /* 0x000000a6a2a27221 */ /* 0x000fc80000010000 */
[----:B------:R-:W-:-:S04]  /*6e40*/  FADD.FTZ R162, R160, R162 ;  /* 0x000000a2a0a27221 */ /* 0x000fc80000010000 */
[----:B--2---:R-:W-:Y:S01]  /*6e50*/  FADD.FTZ R162, R161, R162 ;  /* 0x000000a2a1a27221 */ /* 0x004fe20000010000 */
[----:B---3--:R-:W-:-:S03]  /*6e60*/  F2FP.BF16.F32.PACK_AB R155, R163, R161 ;  /* 0x000000a1a39b723e */ /* 0x008fc600000010ff */
[----:B------:R-:W-:Y:S01]  /*6e70*/  FADD.FTZ R162, R163, R162 ;  /* 0x000000a2a3a27221 */ /* 0x000fe20000010000 */
[----:B------:R-:W-:-:S03]  /*6e80*/  WARPGROUP.ARRIVE ;  /* 0x00000000000079c5 */ /* 0x000fc60000000000 */
[----:B------:R-:W-:-:S04]  /*6e90*/  FADD.FTZ R162, R168, R162 ;  /* 0x000000a2a8a27221 */ /* 0x000fc80000010000 */
[----:B------:R-:W-:Y:S01]  /*6ea0*/  FADD.FTZ R162, R169, R162 ;  /* 0x000000a2a9a27221 */ /* 0x000fe20000010000 */
[----:B------:R-:W-:Y:S01]  /*6eb0*/  HGMMA.64x256x16.F32.BF16 R24, R152, gdesc[UR8].tnspB, R24, gsb0 ;  /* 0x43e0000898187df0 */ /* 0x000fe20008001818 */
[----:B------:R-:W-:Y:S01]  /*6ec0*/  UIADD3 UR10, UR6, 0x200, URZ ;  /* 0x00000200060a7890 */ /* 0x000fe2000fffe03f */
[----:B------:R-:W-:Y:S01]  /*6ed0*/  UMOV UR11, 0x40000040 ;  /* 0x40000040000b7882 */ /* 0x000fe20000000000 */
[----:B------:R-:W-:Y:S01]  /*6ee0*/  UIADD3 UR6, UR6, 0x280, URZ ;  /* 0x0000028006067890 */ /* 0x000fe2000fffe03f */
[----:B------:R-:W-:Y:S02]  /*6ef0*/  WARPGROUP.DEPBAR.LE gsb0, 0x0 ;  /* 0x00008000000079c5 */ /* 0x000fe40000010000 */
[----:B------:R-:W-:Y:S02]  /*6f00*/  F2FP.BF16.F32.PACK_AB R152, R185, R184 ;  /* 0x000000b8b998723e */ /* 0x000fe400000010ff */
[----:B------:R-:W-:Y:S01]  /*6f10*/  F2FP.BF16.F32.PACK_AB R154, R189, R188 ;  /* 0x000000bcbd9a723e */ /* 0x000fe200000010ff */
[----:B------:R-:W-:Y:S01]  /*6f20*/  FADD.FTZ R188, R188, R173 ;  /* 0x000000adbcbc7221 */ /* 0x000fe20000010000 */
[----:B------:R-:W-:-:S02]  /*6f30*/  F2FP.BF16.F32.PACK_AB R153, R169, R168 ;  /* 0x000000a8a999723e */ /* 0x000fc400000010ff */
[C---:B------:R-:W-:Y:S01]  /*6f40*/  F2FP.BF16.F32.PACK_AB R155, R172.reuse, R171 ;  /* 0x000000abac9b723e */ /* 0x040fe200000010ff */
[----:B------:R-:W-:Y:S01]  /*6f50*/  FADD.FTZ R171, R171, R162 ;  /* 0x000000a2abab7221 */ /* 0x000fe20000010000 */
[----:B------:R-:W-:Y:S02]  /*6f60*/  FADD.FTZ R189, R189, R188 ;  /* 0x000000bcbdbd7221 */ /* 0x000fe40000010000 */
[----:B------:R-:W-:Y:S01]  /*6f70*/  WARPGROUP.ARRIVE ;  /* 0x00000000000079c5 */ /* 0x000fe20000000000 */
[----:B------:R-:W-:Y:S01]  /*6f80*/  FADD.FTZ R172, R172, R171 ;  /* 0x000000abacac7221 */ /* 0x000fe20000010000 */
[----:B------:R-:W-:-:S10]  /*6f90*/  FADD.FTZ R189, R192, R189 ;  /* 0x000000bdc0bd7221 */ /* 0x000fd40000010000 */
[----:B------:R-:W-:Y:S01]  /*6fa0*/  HGMMA.64x256x16.F32.BF16 R24, R152, gdesc[UR8].tnspB, R24, gsb0 ;  /* 0x43e0000898187df0 */ /* 0x000fe20008001818 */
[----:B------:R-:W-:Y:S01]  /*6fb0*/  UMOV UR10, UR6 ;  /* 0x00000006000a7c82 */ /* 0x000fe20008000000 */
[----:B------:R-:W-:Y:S01]  /*6fc0*/  UMOV UR11, 0x40000040 ;  /* 0x40000040000b7882 */ /* 0x000fe20000000000 */
[C---:B------:R-:W-:Y:S01]  /*6fd0*/  FADD.FTZ R189, R218.reuse, R189 ;  /* 0x000000bddabd7221 */ /* 0x040fe20000010000 */
[----:B------:R-:W-:Y:S02]  /*6fe0*/  WARPGROUP.DEPBAR.LE gsb0, 0x0 ;  /* 0x00008000000079c5 */ /* 0x000fe40000010000 */
[----:B------:R-:W-:Y:S02]  /*6ff0*/  F2FP.BF16.F32.PACK_AB R152, R218, R192 ;  /* 0x000000c0da98723e */ /* 0x000fe400000010ff */
        /* <DEDUP_REMOVED lines=8> */
[----:B------:R-:W-:-:S04]  /*7080*/  FADD.FTZ R191, R191, R190 ;  /* 0x000000bebfbf7221 */ /* 0x000fc80000010000 */
[----:B------:R-:W-:-:S07]  /*7090*/  FADD.FTZ R214, R194, R191 ;  /* 0x000000bfc2d67221 */ /* 0x000fce0000010000 */
[----:B------:R-:W-:Y:S03]  /*70a0*/  HGMMA.64x256x16.F32.BF16 R24, R152, gdesc[UR8].tnspB, R24, gsb0 ;  /* 0x43e0000898187df0 */ /* 0x000fe60008001818 */
[----:B------:R-:W-:Y:S02]  /*70b0*/  WARPGROUP.DEPBAR.LE gsb0, 0x0 ;  /* 0x00008000000079c5 */ /* 0x000fe40000010000 */
[----:B------:R0:W-:Y:S01]  /*70c0*/  @!P1 SYNCS.ARRIVE.TRANS64.RED.A1T0 RZ, [R170+URZ], RZ ;  /* 0x000000ffaaff99a7 */ /* 0x0001e2000810043f */
[----:B------:R-:W-:Y:S05]  /*70d0*/  @P2 BRA `(.L_x_1082) ;  /* 0xffffffd400c02947 */ /* 0x000fea000383ffff */
.L_x_1073:
[----:B------:R-:W2:Y:S01]  /*70e0*/  LDL.LU R152, [R1+0x14] ;  /* 0x0000140001987983 */ /* 0x000ea20000300800 */
[----:B------:R-:W-:Y:S01]  /*70f0*/  UIADD3 UR36, UR36, 0x1, URZ ;  /* 0x0000000124247890 */ /* 0x000fe2000fffe03f */
[----:B------:R1:W-:Y:S06]  /*7100*/  BAR.ARV R167, 0x100 ;  /* 0x000400a70000751d */ /* 0x0003ec0000002000 */
[----:B------:R-:W-:Y:S02]  /*7110*/  UISETP.NE.AND UP0, UPT, UR36, 0x2, UPT ;  /* 0x000000022400788c */ /* 0x000fe4000bf05270 */
[----:B------:R-:W-:Y:S06]  /*7120*/  BAR.ARV 0x8, 0x180 ;  /* 0x0206000000007b1d */ /* 0x000fec0000002000 */
[----:B------:R-:W-:Y:S01]  /*7130*/  USEL UR4, URZ, 0x1, UP0 ;  /* 0x000000013f047887 */ /* 0x000fe20008000000 */
[----:B------:R-:W-:Y:S01]  /*7140*/  PLOP3.LUT P0, PT, PT, PT, PT, 0x8, 0x0 ;  /* 0x000000000000781c */ /* 0x000fe20003f0e170 */
[----:B------:R-:W3:Y:S01]  /*7150*/  SHFL.BFLY PT, R0, R217, 0x2, 0x1f ;  /* 0x0c401f00d9007f89 */ /* 0x000ee200000e0000 */
[----:B------:R-:W-:-:S02]  /*7160*/  USEL UR36, UR36, URZ, UP0 ;  /* 0x0000003f24247287 */ /* 0x000fc40008000000 */
[----:B------:R-:W-:Y:S01]  /*7170*/  ULOP3.LUT UR37, UR37, UR4, URZ, 0x3c, !UPT ;  /* 0x0000000425257292 */ /* 0x000fe2000f8e3c3f */
[----:B------:R-:W4:Y:S01]  /*7180*/  SHFL.BFLY PT, R5, R214, 0x2, 0x1f ;  /* 0x0c401f00d6057f89 */ /* 0x000f2200000e0000 */
[----:B---3--:R-:W-:Y:S01]  /*7190*/  FADD.FTZ R3, R0, R217 ;  /* 0x000000d900037221 */ /* 0x008fe20000010000 */
[----:B----4-:R-:W-:-:S04]  /*71a0*/  FADD.FTZ R5, R5, R214 ;  /* 0x000000d605057221 */ /* 0x010fc80000010000 */
[----:B------:R-:W3:Y:S04]  /*71b0*/  SHFL.BFLY PT, R0, R3, 0x1, 0x1f ;  /* 0x0c201f0003007f89 */ /* 0x000ee800000e0000 */
[----:B------:R-:W4:Y:S01]  /*71c0*/  SHFL.BFLY PT, R2, R5, 0x1, 0x1f ;  /* 0x0c201f0005027f89 */ /* 0x000f2200000e0000 */
[----:B---3--:R-:W-:Y:S01]  /*71d0*/  FADD.FTZ R6, R3, R0 ;  /* 0x0000000003067221 */ /* 0x008fe20000010000 */
[----:B------:R-:W-:Y:S02]  /*71e0*/  IMAD.MOV.U32 R0, RZ, RZ, RZ ;  /* 0x000000ffff007224 */ /* 0x000fe400078e00ff */
[----:B------:R-:W-:Y:S02]  /*71f0*/  IMAD.MOV.U32 R3, RZ, RZ, -0x800000 ;  /* 0xff800000ff037424 */ /* 0x000fe400078e00ff */
[----:B----4-:R-:W-:Y:S01]  /*7200*/  FADD.FTZ R7, R5, R2 ;  /* 0x0000000205077221 */ /* 0x010fe20000010000 */
[----:B------:R-:W-:Y:S01]  /*7210*/  FSETP.NE.FTZ.AND P1, PT, R6, RZ, PT ;  /* 0x000000ff0600720b */ /* 0x000fe20003f35000 */
[----:B------:R-:W-:-:S03]  /*7220*/  IMAD.MOV.U32 R2, RZ, RZ, RZ ;  /* 0x000000ffff027224 */ /* 0x000fc600078e00ff */
[----:B------:R-:W-:-:S09]  /*7230*/  FSETP.NE.FTZ.AND P2, PT, R7, RZ, PT ;  /* 0x000000ff0700720b */ /* 0x000fd20003f55000 */
[----:B------:R-:W3:Y:S08]  /*7240*/  @P1 MUFU.LG2 R4, R6 ;  /* 0x0000000600041308 */ /* 0x000ef00000000c00 */
[----:B------:R-:W4:Y:S08]  /*7250*/  @P2 MUFU.LG2 R5, R7 ;  /* 0x0000000700052308 */ /* 0x000f300000000c00 */
[----:B------:R5:W0:Y:S01]  /*7260*/  @P1 MUFU.RCP R2, R6 ;  /* 0x0000000600021308 */ /* 0x000a220000001000 */
[----:B---3--:R-:W-:-:S07]  /*7270*/  @P1 FMUL.FTZ R4, R4, 0.69314718246459960938 ;  /* 0x3f31721804041820 */ /* 0x008fce0000410000 */
[----:B------:R-:W3:Y:S01]  /*7280*/  @P2 MUFU.RCP R0, R7 ;  /* 0x0000000700002308 */ /* 0x000ee20000001000 */
[C---:B-----5:R-:W-:Y:S01]  /*7290*/  @P1 FMUL.FTZ R6, R21.reuse, 0.69314718246459960938 ;  /* 0x3f31721815061820 */ /* 0x060fe20000410000 */
[----:B------:R-:W-:Y:S01]  /*72a0*/  @P2 FMUL.FTZ R21, R21, 0.69314718246459960938 ;  /* 0x3f31721815152820 */ /* 0x000fe20000410000 */
[----:B----4-:R-:W-:-:S04]  /*72b0*/  @P2 FMUL.FTZ R5, R5, 0.69314718246459960938 ;  /* 0x3f31721805052820 */ /* 0x010fc80000410000 */
[----:B------:R-:W-:Y:S01]  /*72c0*/  @P2 FFMA.FTZ R3, R21, R164, R5 ;  /* 0x000000a415032223 */ /* 0x000fe20000010005 */
[-C--:B0-----:R-:W-:Y:S01]  /*72d0*/  FMUL.FTZ R24, R24, R2.reuse ;  /* 0x0000000218187220 */ /* 0x081fe20000410000 */
        /* <DEDUP_REMOVED lines=63> */
[----:B------:R-:W-:-:S02]  /*76d0*/  IMAD.MOV.U32 R2, RZ, RZ, -0x800000 ;  /* 0xff800000ff027424 */ /* 0x000fc400078e00ff */
        /* <DEDUP_REMOVED lines=65> */
[----:B--2---:R-:W-:-:S05]  /*7af0*/  VIADD R152, R152, 0x1 ;  /* 0x0000000198987836 */ /* 0x004fca0000000000 */
[----:B------:R1:W-:Y:S02]  /*7b00*/  STL [R1+0x14], R152 ;  /* 0x0000149801007387 */ /* 0x0003e40000100800 */
.L_x_1061:
[----:B------:R-:W2:Y:S01]  /*7b10*/  S2R R5, SR_CgaCtaId ;  /* 0x0000000000057919 */ /* 0x000ea20000008800 */
[----:B------:R-:W-:Y:S01]  /*7b20*/  MOV R0, 0x400 ;  /* 0x0000040000007802 */ /* 0x000fe20000000f00 */
[----:B------:R-:W-:Y:S01]  /*7b30*/  BSSY B0, `(.L_x_1083) ;  /* 0x0000466000007945 */ /* 0x000fe20003800000 */
[----:B------:R-:W-:Y:S02]  /*7b40*/  BAR.SYNC.DEFER_BLOCKING 0x5, 0x180 ;  /* 0x0146000000007b1d */ /* 0x000fe40000010000 */
[----:B--2---:R-:W-:-:S05]  /*7b50*/  LEA R0, R5, R0, 0x18 ;  /* 0x0000000005007211 */ /* 0x004fca00078ec0ff */
[----:B------:R2:W3:Y:S01]  /*7b60*/  LDS.128 R4, [R0+0x324d0] ;  /* 0x0324d00000047984 */ /* 0x0004e20000000c00 */
[----:B------:R-:W-:Y:S06]  /*7b70*/  BAR.ARV 0x4, 0x180 ;  /* 0x0106000000007b1d */ /* 0x000fec0000002000 */
[----:B------:R-:W-:Y:S05]  /*7b80*/  @P0 BRA `(.L_x_1084) ;  /* 0x0000003400e40947 */ /* 0x000fea0003800000 */
[----:B------:R-:W4:Y:S01]  /*7b90*/  LDL R8, [R1+0x80] ;  /* 0x0000800001087983 */ /* 0x000f220000100800 */
[----:B------:R-:W0:Y:S01]  /*7ba0*/  S2R R9, SR_SWINHI ;  /* 0x0000000000097919 */ /* 0x000e220000002f00 */
[----:B------:R-:W-:Y:S01]  /*7bb0*/  F2FP.BF16.F32.PACK_AB R10, R29, R28 ;  /* 0x0000001c1d0a723e */ /* 0x000fe200000010ff */
[----:B------:R-:W-:Y:S01]  /*7bc0*/  ULDC.64 UR4, c[0x0][0xd08] ;  /* 0x0003420000047ab9 */ /* 0x000fe20000000a00 */
[----:B------:R-:W2:Y:S01]  /*7bd0*/  LDL.LU R162, [R1+0x10] ;  /* 0x0000100001a27983 */ /* 0x000ea20000300800 */
[----:B------:R-:W-:Y:S02]  /*7be0*/  F2FP.BF16.F32.PACK_AB R11, R31, R30 ;  /* 0x0000001e1f0b723e */ /* 0x000fe400000010ff */
[----:B------:R-:W-:Y:S01]  /*7bf0*/  F2FP.BF16.F32.PACK_AB R14, R37, R36 ;  /* 0x00000024250e723e */ /* 0x000fe200000010ff */
[----:B------:R-:W2:Y:S01]  /*7c00*/  LDL R161, [R1+0x7c] ;  /* 0x00007c0001a17983 */ /* 0x000ea20000100800 */
[----:B------:R-:W-:-:S03]  /*7c10*/  F2FP.BF16.F32.PACK_AB R15, R39, R38 ;  /* 0x00000026270f723e */ /* 0x000fc600000010ff */
[----:B------:R-:W2:Y:S01]  /*7c20*/  LDL R160, [R1+0xc] ;  /* 0x00000c0001a07983 */ /* 0x000ea20000100800 */
[----:B------:R-:W-:Y:S02]  /*7c30*/  MOV R156, R0 ;  /* 0x00000000009c7202 */ /* 0x000fe40000000f00 */
[----:B0-----:R-:W-:Y:S01]  /*7c40*/  MOV R157, R9 ;  /* 0x00000009009d7202 */ /* 0x001fe20000000f00 */
[----:B------:R-:W-:Y:S02]  /*7c50*/  BAR.SYNC.DEFER_BLOCKING 0x1, 0x100 ;  /* 0x0044000000007b1d */ /* 0x000fe40000010000 */
[----:B----4-:R-:W-:-:S03]  /*7c60*/  IMAD.WIDE R20, R8, 0x2, R156 ;  /* 0x0000000208147825 */ /* 0x010fc600078e029c */
[C---:B------:R-:W-:Y:S02]  /*7c70*/  LOP3.LUT R9, R20.reuse, 0x380, RZ, 0xc0, !PT ;  /* 0x0000038014097812 */ /* 0x040fe400078ec0ff */
[C---:B------:R-:W-:Y:S02]  /*7c80*/  IADD3 R13, P0, R20.reuse, 0x20, RZ ;  /* 0x00000020140d7810 */ /* 0x040fe40007f1e0ff */
[----:B------:R-:W-:Y:S02]  /*7c90*/  IADD3 R19, P1, R20, 0x40, RZ ;  /* 0x0000004014137810 */ /* 0x000fe40007f3e0ff */
[----:B------:R-:W-:Y:S02]  /*7ca0*/  SHF.R.U64 R9, R9, 0x3, RZ ;  /* 0x0000000309097819 */ /* 0x000fe400000012ff */
[----:B------:R-:W-:Y:S02]  /*7cb0*/  LOP3.LUT R12, R13, 0x380, RZ, 0xc0, !PT ;  /* 0x000003800d0c7812 */ /* 0x000fe400078ec0ff */
[----:B------:R-:W-:-:S02]  /*7cc0*/  LOP3.LUT R18, R19, 0x380, RZ, 0xc0, !PT ;  /* 0x0000038013127812 */ /* 0x000fc400078ec0ff */
[----:B------:R-:W-:Y:S01]  /*7cd0*/  LOP3.LUT R8, R9, R20, RZ, 0x3c, !PT ;  /* 0x0000001409087212 */ /* 0x000fe200078e3cff */
[--C-:B------:R-:W-:Y:S01]  /*7ce0*/  IMAD.MOV.U32 R9, RZ, RZ, R21.reuse ;  /* 0x000000ffff097224 */ /* 0x100fe200078e0015 */
[----:B------:R-:W-:Y:S02]  /*7cf0*/  SHF.R.U64 R12, R12, 0x3, RZ ;  /* 0x000000030c0c7819 */ /* 0x000fe400000012ff */
[----:B------:R-:W-:Y:S02]  /*7d00*/  SHF.R.U64 R18, R18, 0x3, RZ ;  /* 0x0000000312127819 */ /* 0x000fe400000012ff */
[----:B------:R-:W-:Y:S01]  /*7d10*/  LOP3.LUT R12, R12, R13, RZ, 0x3c, !PT ;  /* 0x0000000d0c0c7212 */ /* 0x000fe200078e3cff */
[----:B------:R-:W-:Y:S01]  /*7d20*/  IMAD.X R13, RZ, RZ, R21, P0 ;  /* 0x000000ffff0d7224 */ /* 0x000fe200000e0615 */
[----:B---3--:R-:W-:Y:S02]  /*7d30*/  MOV R4, R8 ;  /* 0x0000000800047202 */ /* 0x008fe40000000f00 */
[----:B------:R-:W-:-:S02]  /*7d40*/  F2FP.BF16.F32.PACK_AB R8, R25, R24 ;  /* 0x000000181908723e */ /* 0x000fc400000010ff */
[----:B------:R-:W-:Y:S02]  /*7d50*/  F2FP.BF16.F32.PACK_AB R9, R27, R26 ;  /* 0x0000001a1b09723e */ /* 0x000fe400000010ff */
[----:B------:R-:W-:Y:S01]  /*7d60*/  LOP3.LUT R18, R18, R19, RZ, 0x3c, !PT ;  /* 0x0000001312127212 */ /* 0x000fe200078e3cff */
[----:B------:R-:W-:Y:S01]  /*7d70*/  IMAD.X R19, RZ, RZ, R21, P1 ;  /* 0x000000ffff137224 */ /* 0x000fe200008e0615 */
[C---:B------:R-:W-:Y:S02]  /*7d80*/  IADD3 R17, P0, R20.reuse, 0x60, RZ ;  /* 0x0000006014117810 */ /* 0x040fe40007f1e0ff */
[----:B------:R-:W-:Y:S01]  /*7d90*/  IADD3 R153, P1, R20, 0x4000, RZ ;  /* 0x0000400014997810 */ /* 0x000fe20007f3e0ff */
[----:B------:R0:W-:Y:S01]  /*7da0*/  STSM.16.M88.4 [R4], R8 ;  /* 0x0000000804007844 */ /* 0x0001e20000000200 */
[----:B------:R-:W-:-:S04]  /*7db0*/  LOP3.LUT R16, R17, 0x380, RZ, 0xc0, !PT ;  /* 0x0000038011107812 */ /* 0x000fc800078ec0ff */
[----:B------:R-:W-:Y:S02]  /*7dc0*/  SHF.R.U64 R16, R16, 0x3, RZ ;  /* 0x0000000310107819 */ /* 0x000fe400000012ff */
[----:B------:R-:W-:Y:S02]  /*7dd0*/  MOV R22, R12 ;  /* 0x0000000c00167202 */ /* 0x000fe40000000f00 */
[----:B------:R-:W-:Y:S02]  /*7de0*/  LOP3.LUT R16, R16, R17, RZ, 0x3c, !PT ;  /* 0x0000001110107212 */ /* 0x000fe400078e3cff */
[----:B0-----:R-:W-:Y:S02]  /*7df0*/  MOV R4, R18 ;  /* 0x0000001200047202 */ /* 0x001fe40000000f00 */
[----:B------:R-:W-:Y:S01]  /*7e00*/  LOP3.LUT R18, R153, 0x380, RZ, 0xc0, !PT ;  /* 0x0000038099127812 */ /* 0x000fe200078ec0ff */
[----:B------:R-:W-:-:S03]  /*7e10*/  IMAD.X R17, RZ, RZ, R21, P0 ;  /* 0x000000ffff117224 */ /* 0x000fc600000e0615 */
[----:B------:R-:W-:Y:S02]  /*7e20*/  SHF.R.U64 R18, R18, 0x3, RZ ;  /* 0x0000000312127819 */ /* 0x000fe400000012ff */
[----:B------:R-:W-:Y:S02]  /*7e30*/  F2FP.BF16.F32.PACK_AB R12, R33, R32 ;  /* 0x00000020210c723e */ /* 0x000fe400000010ff */
[----:B------:R-:W-:Y:S02]  /*7e40*/  F2FP.BF16.F32.PACK_AB R13, R35, R34 ;  /* 0x00000022230d723e */ /* 0x000fe400000010ff */
[----:B------:R-:W-:Y:S02]  /*7e50*/  LOP3.LUT R18, R18, R153, RZ, 0x3c, !PT ;  /* 0x0000009912127212 */ /* 0x000fe400078e3cff */
[----:B------:R-:W-:Y:S01]  /*7e60*/  IADD3 R153, P0, R20, 0x4020, RZ ;  /* 0x0000402014997810 */ /* 0x000fe20007f1e0ff */
[----:B------:R0:W-:Y:S01]  /*7e70*/  STSM.16.M88.4 [R22], R12 ;  /* 0x0000000c16007844 */ /* 0x0001e20000000200 */
[----:B------:R-:W-:Y:S01]  /*7e80*/  F2FP.BF16.F32.PACK_AB R8, R41, R40 ;  /* 0x000000282908723e */ /* 0x000fe200000010ff */
[----:B------:R-:W-:Y:S01]  /*7e90*/  IMAD.X R19, RZ, RZ, R21, P1 ;  /* 0x000000ffff137224 */ /* 0x000fe200008e0615 */
[----:B------:R-:W-:-:S02]  /*7ea0*/  F2FP.BF16.F32.PACK_AB R9, R43, R42 ;  /* 0x0000002a2b09723e */ /* 0x000fc400000010ff */
[----:B------:R-:W-:Y:S02]  /*7eb0*/  F2FP.BF16.F32.PACK_AB R10, R45, R44 ;  /* 0x0000002c2d0a723e */ /* 0x000fe400000010ff */
[----:B------:R-:W-:Y:S02]  /*7ec0*/  F2FP.BF16.F32.PACK_AB R11, R47, R46 ;  /* 0x0000002e2f0b723e */ /* 0x000fe400000010ff */
[----:B-1----:R-:W-:Y:S02]  /*7ed0*/  MOV R152, R16 ;  /* 0x0000001000987202 */ /* 0x002fe40000000f00 */
[----:B------:R-:W-:Y:S01]  /*7ee0*/  LOP3.LUT R16, R153, 0x380, RZ, 0xc0, !PT ;  /* 0x0000038099107812 */ /* 0x000fe200078ec0ff */
[----:B------:R1:W-:Y:S01]  /*7ef0*/  STSM.16.M88.4 [R4], R8 ;  /* 0x0000000804007844 */ /* 0x0003e20000000200 */
[----:B0-----:R-:W-:Y:S02]  /*7f00*/  F2FP.BF16.F32.PACK_AB R12, R49, R48 ;  /* 0x00000030310c723e */ /* 0x001fe400000010ff */
[----:B------:R-:W-:-:S02]  /*7f10*/  F2FP.BF16.F32.PACK_AB R13, R51, R50 ;  /* 0x00000032330d723e */ /* 0x000fc400000010ff */
[----:B------:R-:W-:Y:S02]  /*7f20*/  F2FP.BF16.F32.PACK_AB R14, R53, R52 ;  /* 0x00000034350e723e */ /* 0x000fe400000010ff */
[----:B------:R-:W-:Y:S02]  /*7f30*/  F2FP.BF16.F32.PACK_AB R15, R55, R54 ;  /* 0x00000036370f723e */ /* 0x000fe400000010ff */
[----:B------:R-:W-:Y:S02]  /*7f40*/  SHF.R.U64 R16, R16, 0x3, RZ ;  /* 0x0000000310107819 */ /* 0x000fe400000012ff */
[----:B------:R-:W-:Y:S01]  /*7f50*/  MOV R22, R18 ;  /* 0x0000001200167202 */ /* 0x000fe20000000f00 */
[----:B------:R0:W-:Y:S01]  /*7f60*/  STSM.16.M88.4 [R152], R12 ;  /* 0x0000000c98007844 */ /* 0x0001e20000000200 */
[----:B-1----:R-:W-:Y:S02]  /*7f70*/  F2FP.BF16.F32.PACK_AB R8, R57, R56 ;  /* 0x000000383908723e */ /* 0x002fe400000010ff */
[----:B------:R-:W-:-:S02]  /*7f80*/  F2FP.BF16.F32.PACK_AB R9, R59, R58 ;  /* 0x0000003a3b09723e */ /* 0x000fc400000010ff */
[----:B------:R-:W-:Y:S02]  /*7f90*/  F2FP.BF16.F32.PACK_AB R10, R61, R60 ;  /* 0x0000003c3d0a723e */ /* 0x000fe400000010ff */
[----:B------:R-:W-:Y:S01]  /*7fa0*/  F2FP.BF16.F32.PACK_AB R11, R63, R62 ;  /* 0x0000003e3f0b723e */ /* 0x000fe200000010ff */
[----:B------:R-:W-:Y:S01]  /*7fb0*/  IMAD.X R17, RZ, RZ, R21, P0 ;  /* 0x000000ffff117224 */ /* 0x000fe200000e0615 */
[----:B------:R-:W-:Y:S02]  /*7fc0*/  LOP3.LUT R16, R16, R153, RZ, 0x3c, !PT ;  /* 0x0000009910107212 */ /* 0x000fe400078e3cff */
[C---:B------:R-:W-:Y:S01]  /*7fd0*/  IADD3 R153, P0, R20.reuse, 0xc040, RZ ;  /* 0x0000c04014997810 */ /* 0x040fe20007f1e0ff */
[----:B------:R1:W-:Y:S01]  /*7fe0*/  STSM.16.M88.4 [R22], R8 ;  /* 0x0000000816007844 */ /* 0x0003e20000000200 */
[----:B0-----:R-:W-:Y:S02]  /*7ff0*/  IADD3 R13, P5, R20, 0x4040, RZ ;  /* 0x00004040140d7810 */ /* 0x001fe40007fbe0ff */
[----:B------:R-:W-:-:S02]  /*8000*/  LOP3.LUT R152, R153, 0x380, RZ, 0xc0, !PT ;  /* 0x0000038099987812 */ /* 0x000fc400078ec0ff */
[----:B------:R-:W-:Y:S02]  /*8010*/  MOV R4, R16 ;  /* 0x0000001000047202 */ /* 0x000fe40000000f00 */
[C---:B------:R-:W-:Y:S02]  /*8020*/  IADD3 R15, P2, R20.reuse, 0x8000, RZ ;  /* 0x00008000140f7810 */ /* 0x040fe40007f5e0ff */
[----:B------:R-:W-:Y:S02]  /*8030*/  F2FP.BF16.F32.PACK_AB R16, R65, R64 ;  /* 0x000000404110723e */ /* 0x000fe400000010ff */
[----:B-1----:R-:W-:Y:S02]  /*8040*/  LOP3.LUT R8, R13, 0x380, RZ, 0xc0, !PT ;  /* 0x000003800d087812 */ /* 0x002fe400078ec0ff */
[----:B------:R-:W-:Y:S02]  /*8050*/  IADD3 R11, P4, R20, 0x4060, RZ ;  /* 0x00004060140b7810 */ /* 0x000fe40007f9e0ff */
[----:B------:R-:W-:-:S02]  /*8060*/  F2FP.BF16.F32.PACK_AB R17, R67, R66 ;  /* 0x000000424311723e */ /* 0x000fc400000010ff */
[----:B------:R-:W-:Y:S02]  /*8070*/  F2FP.BF16.F32.PACK_AB R18, R69, R68 ;  /* 0x000000444512723e */ /* 0x000fe400000010ff */
[----:B------:R-:W-:Y:S02]  /*8080*/  F2FP.BF16.F32.PACK_AB R19, R71, R70 ;  /* 0x000000464713723e */ /* 0x000fe400000010ff */
[----:B------:R-:W-:Y:S02]  /*8090*/  SHF.R.U64 R8, R8, 0x3, RZ ;  /* 0x0000000308087819 */ /* 0x000fe400000012ff */
[----:B------:R-:W-:Y:S01]  /*80a0*/  LOP3.LUT R12, R11, 0x380, RZ, 0xc0, !PT ;  /* 0x000003800b0c7812 */ /* 0x000fe200078ec0ff */
[----:B------:R-:W-:Y:S01]  /*80b0*/  IMAD.X R9, RZ, RZ, R21, P5 ;  /* 0x000000ffff097224 */ /* 0x000fe200028e0615 */
[----:B------:R-:W-:Y:S02]  /*80c0*/  SHF.R.U64 R152, R152, 0x3, RZ ;  /* 0x0000000398987819 */ /* 0x000fe400000012ff */
[----:B------:R-:W-:Y:S01]  /*80d0*/  LOP3.LUT R10, R15, 0x380, RZ, 0xc0, !PT ;  /* 0x000003800f0a7812 */ /* 0x000fe200078ec0ff */
[----:B------:R0:W-:Y:S01]  /*80e0*/  STSM.16.M88.4 [R4], R16 ;  /* 0x0000001004007844 */ /* 0x0001e20000000200 */
[----:B------:R-:W-:-:S02]  /*80f0*/  LOP3.LUT R8, R8, R13, RZ, 0x3c, !PT ;  /* 0x0000000d08087212 */ /* 0x000fc400078e3cff */
[----:B------:R-:W-:Y:S02]  /*8100*/  SHF.R.U64 R12, R12, 0x3, RZ ;  /* 0x000000030c0c7819 */ /* 0x000fe400000012ff */
[----:B------:R-:W-:Y:S01]  /*8110*/  LOP3.LUT R152, R152, R153, RZ, 0x3c, !PT ;  /* 0x0000009998987212 */ /* 0x000fe200078e3cff */
[--C-:B------:R-:W-:Y:S01]  /*8120*/  IMAD.X R13, RZ, RZ, R21.reuse, P4 ;  /* 0x000000ffff0d7224 */ /* 0x100fe200020e0615 */
[----:B------:R-:W-:Y:S02]  /*8130*/  IADD3 R155, P1, R20, 0x8060, RZ ;  /* 0x00008060149b7810 */ /* 0x000fe40007f3e0ff */
[----:B------:R-:W-:Y:S02]  /*8140*/  LOP3.LUT R12, R12, R11, RZ, 0x3c, !PT ;  /* 0x0000000b0c0c7212 */ /* 0x000fe400078e3cff */
[----:B------:R-:W-:Y:S01]  /*8150*/  F2FP.BF16.F32.PACK_AB R11, R79, R78 ;  /* 0x0000004e4f0b723e */ /* 0x000fe200000010ff */
[----:B0-----:R-:W-:Y:S01]  /*8160*/  IMAD.X R17, RZ, RZ, R21, P2 ;  /* 0x000000ffff117224 */ /* 0x001fe200010e0615 */
[----:B------:R-:W-:-:S02]  /*8170*/  SHF.R.U64 R16, R10, 0x3, RZ ;  /* 0x000000030a107819 */ /* 0x000fc400000012ff */
[----:B------:R-:W-:Y:S02]  /*8180*/  IADD3 R153, P2, R20, 0x8040, RZ ;  /* 0x0000804014997810 */ /* 0x000fe40007f5e0ff */
[----:B------:R-:W-:Y:S02]  /*8190*/  MOV R18, R8 ;  /* 0x0000000800127202 */ /* 0x000fe40000000f00 */
[----:B------:R-:W-:Y:S02]  /*81a0*/  F2FP.BF16.F32.PACK_AB R8, R73, R72 ;  /* 0x000000484908723e */ /* 0x000fe400000010ff */
[----:B------:R-:W-:Y:S02]  /*81b0*/  F2FP.BF16.F32.PACK_AB R9, R75, R74 ;  /* 0x0000004a4b09723e */ /* 0x000fe400000010ff */
[----:B------:R-:W-:Y:S02]  /*81c0*/  F2FP.BF16.F32.PACK_AB R10, R77, R76 ;  /* 0x0000004c4d0a723e */ /* 0x000fe400000010ff */
[----:B------:R-:W-:-:S02]  /*81d0*/  LOP3.LUT R16, R16, R15, RZ, 0x3c, !PT ;  /* 0x0000000f10107212 */ /* 0x000fc400078e3cff */
[----:B------:R-:W-:Y:S02]  /*81e0*/  LOP3.LUT R19, R153, 0x380, RZ, 0xc0, !PT ;  /* 0x0000038099137812 */ /* 0x000fe400078ec0ff */
[----:B------:R-:W-:Y:S01]  /*81f0*/  LOP3.LUT R154, R155, 0x380, RZ, 0xc0, !PT ;  /* 0x000003809b9a7812 */ /* 0x000fe200078ec0ff */
[----:B------:R0:W-:Y:S01]  /*8200*/  STSM.16.M88.4 [R18], R8 ;  /* 0x0000000812007844 */ /* 0x0001e20000000200 */
[----:B------:R-:W-:Y:S02]  /*8210*/  MOV R22, R12 ;  /* 0x0000000c00167202 */ /* 0x000fe40000000f00 */
[----:B------:R-:W-:Y:S02]  /*8220*/  F2FP.BF16.F32.PACK_AB R12, R81, R80 ;  /* 0x00000050510c723e */ /* 0x000fe400000010ff */
[----:B------:R-:W-:Y:S02]  /*8230*/  F2FP.BF16.F32.PACK_AB R13, R83, R82 ;  /* 0x00000052530d723e */ /* 0x000fe400000010ff */
[----:B------:R-:W-:-:S02]  /*8240*/  F2FP.BF16.F32.PACK_AB R14, R85, R84 ;  /* 0x00000054550e723e */ /* 0x000fc400000010ff */
[----:B------:R-:W-:Y:S02]  /*8250*/  F2FP.BF16.F32.PACK_AB R15, R87, R86 ;  /* 0x00000056570f723e */ /* 0x000fe400000010ff */
[----:B------:R-:W-:Y:S02]  /*8260*/  MOV R4, R16 ;  /* 0x0000001000047202 */ /* 0x000fe40000000f00 */
[----:B------:R-:W-:Y:S02]  /*8270*/  SHF.R.U64 R154, R154, 0x3, RZ ;  /* 0x000000039a9a7819 */ /* 0x000fe400000012ff */
[----:B------:R-:W-:Y:S02]  /*8280*/  F2FP.BF16.F32.PACK_AB R16, R89, R88 ;  /* 0x000000585910723e */ /* 0x000fe400000010ff */
[----:B0-----:R-:W-:Y:S02]  /*8290*/  SHF.R.U64 R8, R19, 0x3, RZ ;  /* 0x0000000313087819 */ /* 0x001fe400000012ff */
[----:B------:R-:W-:-:S02]  /*82a0*/  F2FP.BF16.F32.PACK_AB R17, R91, R90 ;  /* 0x0000005a5b11723e */ /* 0x000fc400000010ff */
[----:B------:R-:W-:Y:S02]  /*82b0*/  F2FP.BF16.F32.PACK_AB R18, R93, R92 ;  /* 0x0000005c5d12723e */ /* 0x000fe400000010ff */
[----:B------:R-:W-:Y:S02]  /*82c0*/  F2FP.BF16.F32.PACK_AB R19, R95, R94 ;  /* 0x0000005e5f13723e */ /* 0x000fe400000010ff */
[----:B------:R-:W-:Y:S01]  /*82d0*/  IADD3 R159, P3, R20, 0x8020, RZ ;  /* 0x00008020149f7810 */ /* 0x000fe20007f7e0ff */
[----:B------:R0:W-:Y:S01]  /*82e0*/  STSM.16.M88.4 [R22], R12 ;  /* 0x0000000c16007844 */ /* 0x0001e20000000200 */
[----:B------:R-:W-:Y:S01]  /*82f0*/  LOP3.LUT R154, R154, R155, RZ, 0x3c, !PT ;  /* 0x0000009b9a9a7212 */ /* 0x000fe200078e3cff */
[----:B------:R-:W-:Y:S01]  /*8300*/  IMAD.X R155, RZ, RZ, R21, P1 ;  /* 0x000000ffff9b7224 */ /* 0x000fe200008e0615 */
[----:B------:R-:W-:Y:S01]  /*8310*/  LOP3.LUT R158, R159, 0x380, RZ, 0xc0, !PT ;  /* 0x000003809f9e7812 */ /* 0x000fe200078ec0ff */
[----:B------:R1:W-:Y:S03]  /*8320*/  STSM.16.M88.4 [R4], R16 ;  /* 0x0000001004007844 */ /* 0x0003e60000000200 */
[----:B------:R-:W-:-:S02]  /*8330*/  SHF.R.U64 R158, R158, 0x3, RZ ;  /* 0x000000039e9e7819 */ /* 0x000fc400000012ff */
[----:B0-----:R-:W-:Y:S01]  /*8340*/  LOP3.LUT R12, R8, R153, RZ, 0x3c, !PT ;  /* 0x00000099080c7212 */ /* 0x001fe200078e3cff */
[--C-:B------:R-:W-:Y:S01]  /*8350*/  IMAD.X R13, RZ, RZ, R21.reuse, P2 ;  /* 0x000000ffff0d7224 */ /* 0x100fe200010e0615 */
[C---:B------:R-:W-:Y:S02]  /*8360*/  IADD3 R153, P2, R20.reuse, 0xc000, RZ ;  /* 0x0000c00014997810 */ /* 0x040fe40007f5e0ff */
[----:B-1----:R-:W-:Y:S02]  /*8370*/  IADD3 R19, P1, R20, 0xc020, RZ ;  /* 0x0000c02014137810 */ /* 0x002fe40007f3e0ff */
[----:B------:R-:W-:Y:S02]  /*8380*/  LOP3.LUT R14, R153, 0x380, RZ, 0xc0, !PT ;  /* 0x00000380990e7812 */ /* 0x000fe400078ec0ff */
[----:B------:R-:W-:Y:S02]  /*8390*/  LOP3.LUT R18, R19, 0x380, RZ, 0xc0, !PT ;  /* 0x0000038013127812 */ /* 0x000fe400078ec0ff */
[----:B------:R-:W-:Y:S01]  /*83a0*/  LOP3.LUT R158, R158, R159, RZ, 0x3c, !PT ;  /* 0x0000009f9e9e7212 */ /* 0x000fe200078e3cff */
[----:B------:R-:W-:Y:S01]  /*83b0*/  IMAD.X R159, RZ, RZ, R21, P3 ;  /* 0x000000ffff9f7224 */ /* 0x000fe200018e0615 */
[----:B------:R-:W-:-:S02]  /*83c0*/  SHF.R.U64 R18, R18, 0x3, RZ ;  /* 0x0000000312127819 */ /* 0x000fc400000012ff */
[----:B------:R-:W-:Y:S02]  /*83d0*/  SHF.R.U64 R16, R14, 0x3, RZ ;  /* 0x000000030e107819 */ /* 0x000fe400000012ff */
[----:B------:R-:W-:Y:S01]  /*83e0*/  LOP3.LUT R18, R18, R19, RZ, 0x3c, !PT ;  /* 0x0000001312127212 */ /* 0x000fe200078e3cff */
[--C-:B------:R-:W-:Y:S01]  /*83f0*/  IMAD.X R19, RZ, RZ, R21.reuse, P1 ;  /* 0x000000ffff137224 */ /* 0x100fe200008e0615 */
[----:B------:R-:W-:Y:S01]  /*8400*/  MOV R158, R158 ;  /* 0x0000009e009e7202 */ /* 0x000fe20000000f00 */
[----:B------:R-:W-:Y:S01]  /*8410*/  IMAD.X R17, RZ, RZ, R21, P2 ;  /* 0x000000ffff117224 */ /* 0x000fe200010e0615 */
[----:B------:R-:W-:Y:S02]  /*8420*/  F2FP.BF16.F32.PACK_AB R8, R97, R96 ;  /* 0x000000606108723e */ /* 0x000fe400000010ff */
[----:B------:R-:W-:Y:S02]  /*8430*/  F2FP.BF16.F32.PACK_AB R9, R99, R98 ;  /* 0x000000626309723e */ /* 0x000fe400000010ff */
[----:B------:R-:W-:-:S02]  /*8440*/  F2FP.BF16.F32.PACK_AB R10, R101, R100 ;  /* 0x00000064650a723e */ /* 0x000fc400000010ff */
[----:B------:R-:W-:Y:S02]  /*8450*/  F2FP.BF16.F32.PACK_AB R11, R103, R102 ;  /* 0x00000066670b723e */ /* 0x000fe400000010ff */
[----:B------:R-:W-:Y:S02]  /*8460*/  LOP3.LUT R16, R16, R153, RZ, 0x3c, !PT ;  /* 0x0000009910107212 */ /* 0x000fe400078e3cff */
[----:B------:R-:W-:Y:S01]  /*8470*/  IADD3 R20, P1, R20, 0xc060, RZ ;  /* 0x0000c06014147810 */ /* 0x000fe20007f3e0ff */
[----:B------:R0:W-:Y:S01]  /*8480*/  STSM.16.M88.4 [R158], R8 ;  /* 0x000000089e007844 */ /* 0x0001e20000000200 */
[----:B------:R-:W-:Y:S02]  /*8490*/  MOV R22, R12 ;  /* 0x0000000c00167202 */ /* 0x000fe40000000f00 */
[----:B------:R-:W-:Y:S02]  /*84a0*/  F2FP.BF16.F32.PACK_AB R12, R105, R104 ;  /* 0x00000068690c723e */ /* 0x000fe400000010ff */
[----:B------:R-:W-:-:S02]  /*84b0*/  F2FP.BF16.F32.PACK_AB R13, R107, R106 ;  /* 0x0000006a6b0d723e */ /* 0x000fc400000010ff */
[----:B------:R-:W-:Y:S02]  /*84c0*/  F2FP.BF16.F32.PACK_AB R14, R109, R108 ;  /* 0x0000006c6d0e723e */ /* 0x000fe400000010ff */
[----:B------:R-:W-:Y:S02]  /*84d0*/  F2FP.BF16.F32.PACK_AB R15, R111, R110 ;  /* 0x0000006e6f0f723e */ /* 0x000fe400000010ff */
[----:B------:R-:W-:Y:S02]  /*84e0*/  MOV R18, R18 ;  /* 0x0000001200127202 */ /* 0x000fe40000000f00 */
[----:B------:R-:W-:Y:S02]  /*84f0*/  MOV R154, R154 ;  /* 0x0000009a009a7202 */ /* 0x000fe40000000f00 */
[----:B------:R-:W-:Y:S02]  /*8500*/  MOV R4, R16 ;  /* 0x0000001000047202 */ /* 0x000fe40000000f00 */
[----:B0-----:R-:W-:Y:S01]  /*8510*/  F2FP.BF16.F32.PACK_AB R8, R113, R112 ;  /* 0x000000707108723e */ /* 0x001fe200000010ff */
[----:B------:R-:W0:Y:S01]  /*8520*/  LDC.64 R16, c[0x0][0xd00] ;  /* 0x00034000ff107b82 */ /* 0x000e220000000a00 */
[----:B------:R-:W-:-:S02]  /*8530*/  F2FP.BF16.F32.PACK_AB R9, R115, R114 ;  /* 0x000000727309723e */ /* 0x000fc400000010ff */
[----:B------:R-:W-:Y:S02]  /*8540*/  F2FP.BF16.F32.PACK_AB R10, R117, R116 ;  /* 0x00000074750a723e */ /* 0x000fe400000010ff */
[----:B------:R-:W-:Y:S02]  /*8550*/  F2FP.BF16.F32.PACK_AB R11, R119, R118 ;  /* 0x00000076770b723e */ /* 0x000fe400000010ff */
[----:B------:R-:W-:Y:S01]  /*8560*/  LOP3.LUT R19, R20, 0x380, RZ, 0xc0, !PT ;  /* 0x0000038014137812 */ /* 0x000fe200078ec0ff */
[----:B------:R1:W-:Y:S01]  /*8570*/  STSM.16.M88.4 [R22], R12 ;  /* 0x0000000c16007844 */ /* 0x0003e20000000200 */
[--C-:B------:R-:W-:Y:S02]  /*8580*/  IMAD.X R153, RZ, RZ, R21.reuse, P0 ;  /* 0x000000ffff997224 */ /* 0x100fe400000e0615 */
[----:B------:R-:W-:Y:S01]  /*8590*/  SHF.R.U64 R19, R19, 0x3, RZ ;  /* 0x0000000313137819 */ /* 0x000fe200000012ff */
[----:B------:R3:W-:Y:S01]  /*85a0*/  STSM.16.M88.4 [R154], R8 ;  /* 0x000000089a007844 */ /* 0x0007e20000000200 */
[----:B------:R-:W-:-:S02]  /*85b0*/  IMAD.X R21, RZ, RZ, R21, P1 ;  /* 0x000000ffff157224 */ /* 0x000fc400008e0615 */
[----:B------:R-:W-:Y:S02]  /*85c0*/  LOP3.LUT R20, R19, R20, RZ, 0x3c, !PT ;  /* 0x0000001413147212 */ /* 0x000fe400078e3cff */
[----:B------:R-:W-:Y:S02]  /*85d0*/  MOV R152, R152 ;  /* 0x0000009800987202 */ /* 0x000fe40000000f00 */
[----:B-1----:R-:W-:Y:S02]  /*85e0*/  F2FP.BF16.F32.PACK_AB R12, R121, R120 ;  /* 0x00000078790c723e */ /* 0x002fe400000010ff */
[----:B------:R-:W-:Y:S02]  /*85f0*/  F2FP.BF16.F32.PACK_AB R13, R123, R122 ;  /* 0x0000007a7b0d723e */ /* 0x000fe400000010ff */
[----:B------:R-:W-:Y:S02]  /*8600*/  F2FP.BF16.F32.PACK_AB R14, R125, R124 ;  /* 0x0000007c7d0e723e */ /* 0x000fe400000010ff */
[----:B------:R-:W-:-:S02]  /*8610*/  F2FP.BF16.F32.PACK_AB R15, R127, R126 ;  /* 0x0000007e7f0f723e */ /* 0x000fc400000010ff */
[----:B---3--:R-:W-:Y:S02]  /*8620*/  F2FP.BF16.F32.PACK_AB R8, R129, R128 ;  /* 0x000000808108723e */ /* 0x008fe400000010ff */
[----:B------:R-:W-:Y:S02]  /*8630*/  F2FP.BF16.F32.PACK_AB R9, R131, R130 ;  /* 0x000000828309723e */ /* 0x000fe400000010ff */
[----:B------:R-:W-:Y:S02]  /*8640*/  F2FP.BF16.F32.PACK_AB R10, R133, R132 ;  /* 0x00000084850a723e */ /* 0x000fe400000010ff */
[----:B------:R-:W-:Y:S01]  /*8650*/  F2FP.BF16.F32.PACK_AB R11, R135, R134 ;  /* 0x00000086870b723e */ /* 0x000fe200000010ff */
[----:B------:R1:W-:Y:S01]  /*8660*/  STSM.16.M88.4 [R4], R12 ;  /* 0x0000000c04007844 */ /* 0x0003e20000000200 */
[----:B------:R-:W-:-:S03]  /*8670*/  MOV R20, R20 ;  /* 0x0000001400147202 */ /* 0x000fc60000000f00 */
[----:B------:R3:W-:Y:S01]  /*8680*/  STSM.16.M88.4 [R18], R8 ;  /* 0x0000000812007844 */ /* 0x0007e20000000200 */
[----:B-1----:R-:W-:Y:S02]  /*8690*/  F2FP.BF16.F32.PACK_AB R12, R137, R136 ;  /* 0x00000088890c723e */ /* 0x002fe400000010ff */
[----:B------:R-:W-:Y:S02]  /*86a0*/  F2FP.BF16.F32.PACK_AB R13, R139, R138 ;  /* 0x0000008a8b0d723e */ /* 0x000fe400000010ff */
[----:B------:R-:W-:Y:S02]  /*86b0*/  F2FP.BF16.F32.PACK_AB R14, R141, R140 ;  /* 0x0000008c8d0e723e */ /* 0x000fe400000010ff */
[----:B------:R-:W-:Y:S02]  /*86c0*/  F2FP.BF16.F32.PACK_AB R15, R143, R142 ;  /* 0x0000008e8f0f723e */ /* 0x000fe400000010ff */
[----:B---3--:R-:W-:Y:S02]  /*86d0*/  F2FP.BF16.F32.PACK_AB R8, R145, R144 ;  /* 0x000000909108723e */ /* 0x008fe400000010ff */
[----:B------:R-:W-:-:S02]  /*86e0*/  F2FP.BF16.F32.PACK_AB R9, R147, R146 ;  /* 0x000000929309723e */ /* 0x000fc400000010ff */
[----:B------:R-:W-:Y:S02]  /*86f0*/  F2FP.BF16.F32.PACK_AB R10, R149, R148 ;  /* 0x00000094950a723e */ /* 0x000fe400000010ff */
[----:B------:R-:W-:Y:S01]  /*8700*/  F2FP.BF16.F32.PACK_AB R11, R151, R150 ;  /* 0x00000096970b723e */ /* 0x000fe200000010ff */
[----:B------:R1:W-:Y:S04]  /*8710*/  STSM.16.M88.4 [R152], R12 ;  /* 0x0000000c98007844 */ /* 0x0003e80000000200 */
[----:B------:R3:W-:Y:S01]  /*8720*/  STSM.16.M88.4 [R20], R8 ;  /* 0x0000000814007844 */ /* 0x0007e20000000200 */
[----:B0-----:R-:W-:Y:S01]  /*8730*/  ISETP.NE.U32.AND P0, PT, R16, RZ, PT ;  /* 0x000000ff1000720c */ /* 0x001fe20003f05070 */
[----:B------:R-:W-:-:S03]  /*8740*/  IMAD.SHL.U32 R19, R200, 0x4, RZ ;  /* 0x00000004c8137824 */ /* 0x000fc600078e00ff */
[----:B------:R-:W-:Y:S02]  /*8750*/  ISETP.NE.AND.EX P0, PT, R17, RZ, PT, P0 ;  /* 0x000000ff1100720c */ /* 0x000fe40003f05300 */
[----:B--2---:R-:W-:Y:S01]  /*8760*/  SHF.L.U64.HI R22, R200, 0x2, R162 ;  /* 0x00000002c8167819 */ /* 0x004fe200000102a2 */
[----:B------:R-:W-:Y:S01]  /*8770*/  IMAD.MOV.U32 R4, RZ, RZ, RZ ;  /* 0x000000ffff047224 */ /* 0x000fe200078e00ff */
[----:B------:R-:W-:Y:S01]  /*8780*/  BAR.SYNC.DEFER_BLOCKING 0x1, 0x100 ;  /* 0x0044000000007b1d */ /* 0x000fe20000010000 */
[----:B-1----:R-:W-:-:S07]  /*8790*/  IADD3 R12, P1, R19, R16, RZ ;  /* 0x00000010130c7210 */ /* 0x002fce0007f3e0ff */
[----:B---3--:R-:W0:Y:S01]  /*87a0*/  LDC R10, c[0x0][0xbd4] ;  /* 0x0002f500ff0a7b82 */ /* 0x008e220000000800 */
[----:B------:R-:W-:Y:S02]  /*87b0*/  IMAD.X R13, R22, 0x1, R17, P1 ;  /* 0x00000001160d7824 */ /* 0x000fe400008e0611 */
[----:B------:R-:W-:-:S05]  /*87c0*/  IMAD.MOV.U32 R21, RZ, RZ, 0xab8 ;  /* 0x00000ab8ff157424 */ /* 0x000fca00078e00ff */
[----:B------:R-:W1:Y:S01]  /*87d0*/  LDC R20, c[0x0][0xce8] ;  /* 0x00033a00ff147b82 */ /* 0x000e620000000800 */
[----:B------:R-:W2:Y:S01]  /*87e0*/  @P0 LDG.E R4, desc[UR38][R12.64] ;  /* 0x000000260c040981 */ /* 0x000ea2000c1e1900 */
[----:B------:R-:W-:-:S04]  /*87f0*/  ISETP.NE.U32.AND P1, PT, RZ, UR4, PT ;  /* 0x00000004ff007c0c */ /* 0x000fc8000bf25070 */
[----:B------:R-:W-:-:S13]  /*8800*/  ISETP.NE.AND.EX P1, PT, RZ, UR5, PT, P1 ;  /* 0x00000005ff007c0c */ /* 0x000fda000bf25310 */
[----:B------:R-:W-:-:S04]  /*8810*/  @P1 IADD3 R8, P2, R19, UR4, RZ ;  /* 0x0000000413081c10 */ /* 0x000fc8000ff5e0ff */
[----:B------:R-:W-:Y:S02]  /*8820*/  @P1 IADD3.X R9, R22, UR5, RZ, P2, !PT ;  /* 0x0000000516091c10 */ /* 0x000fe400097fe4ff */
[----:B------:R-:W-:Y:S01]  /*8830*/  ISETP.NE.AND P2, PT, R203, RZ, PT ;  /* 0x000000ffcb00720c */ /* 0x000fe20003f45270 */
[----:B------:R-:W-:-:S03]  /*8840*/  ULDC UR4, c[0x0][0xb88] ;  /* 0x0002e20000047ab9 */ /* 0x000fc60000000800 */
[----:B0-----:R-:W-:Y:S01]  /*8850*/  SEL R10, R203, R10, P2 ;  /* 0x0000000acb0a7207 */ /* 0x001fe20001000000 */
[----:B------:R-:W-:-:S03]  /*8860*/  IMAD.U32 R19, RZ, RZ, UR4 ;  /* 0x00000004ff137e24 */ /* 0x000fc6000f8e00ff */
[----:B------:R-:W-:-:S03]  /*8870*/  ISETP.GT.AND P3, PT, R10, 0x1, PT ;  /* 0x000000010a00780c */ /* 0x000fc60003f64270 */
[----:B------:R0:W5:Y:S01]  /*8880*/  @P1 LDG.E R19, desc[UR38][R8.64] ;  /* 0x0000002608131981 */ /* 0x000162000c1e1900 */
[----:B------:R-:W-:-:S04]  /*8890*/  SEL R21, R21, 0xa78, P3 ;  /* 0x00000a7815157807 */ /* 0x000fc80001800000 */
[----:B------:R-:W3:Y:S08]  /*88a0*/  LDC.64 R10, c[0x0][R21+0x218] ;  /* 0x00008600150a7b82 */ /* 0x000ef00000000a00 */
[----:B0-----:R-:W0:Y:S01]  /*88b0*/  LDC.64 R8, c[0x0][R21+0x220] ;  /* 0x0000880015087b82 */ /* 0x001e220000000a00 */
[----:B------:R-:W-:Y:S02]  /*88c0*/  ISETP.NE.U32.AND P2, PT, R16, RZ, PT ;  /* 0x000000ff1000720c */ /* 0x000fe40003f45070 */
[----:B-1----:R-:W-:-:S02]  /*88d0*/  ISETP.NE.AND P4, PT, R20, 0x1, PT ;  /* 0x000000011400780c */ /* 0x002fc40003f85270 */
[----:B------:R-:W-:-:S04]  /*88e0*/  ISETP.NE.AND.EX P2, PT, R17, RZ, PT, P2 ;  /* 0x000000ff1100720c */ /* 0x000fc80003f45320 */
[----:B------:R-:W-:Y:S02]  /*88f0*/  SEL R200, R200, RZ, !P2 ;  /* 0x000000ffc8c87207 */ /* 0x000fe40005000000 */
[----:B------:R-:W-:Y:S01]  /*8900*/  SEL R15, R162, RZ, !P2 ;  /* 0x000000ffa20f7207 */ /* 0x000fe20005000000 */
[----:B---3--:R-:W-:-:S04]  /*8910*/  IMAD R11, R11, R202, RZ ;  /* 0x000000ca0b0b7224 */ /* 0x008fc800078e02ff */
[----:B------:R-:W1:Y:S01]  /*8920*/  @P4 LDC R153, c[0x0][0xcec] ;  /* 0x00033b00ff994b82 */ /* 0x000e620000000800 */
[----:B0-----:R-:W-:-:S07]  /*8930*/  IMAD R9, R9, R200, RZ ;  /* 0x000000c809097224 */ /* 0x001fce00078e02ff */
[----:B------:R-:W0:Y:S01]  /*8940*/  @P4 LDC R155, c[0x0][0xcf0] ;  /* 0x00033c00ff9b4b82 */ /* 0x000e220000000800 */
[C---:B------:R-:W-:Y:S02]  /*8950*/  IMAD R17, R8.reuse, R15, R9 ;  /* 0x0000000f08117224 */ /* 0x040fe400078e0209 */
[----:B------:R-:W-:-:S04]  /*8960*/  IMAD.WIDE.U32 R14, R8, R200, RZ ;  /* 0x000000c8080e7225 */ /* 0x000fc800078e00ff */
[----:B------:R-:W-:-:S04]  /*8970*/  IMAD.WIDE.U32 R8, R10, R202, RZ ;  /* 0x000000ca0a087225 */ /* 0x000fc800078e00ff */
[----:B------:R-:W-:Y:S02]  /*8980*/  IMAD.IADD R154, R15, 0x1, R17 ;  /* 0x000000010f9a7824 */ /* 0x000fe400078e0211 */
[----:B------:R-:W3:Y:S01]  /*8990*/  LDC.64 R16, c[0x0][R21+0x228] ;  /* 0x00008a0015107b82 */ /* 0x000ee20000000a00 */
[----:B------:R-:W-:-:S07]  /*89a0*/  IMAD.IADD R152, R9, 0x1, R11 ;  /* 0x0000000109987824 */ /* 0x000fce00078e020b */
[----:B------:R-:W4:Y:S01]  /*89b0*/  LDC.64 R10, c[0x0][0xca8] ;  /* 0x00032a00ff0a7b82 */ /* 0x000f220000000a00 */
[----:B------:R-:W-:Y:S01]  /*89c0*/  IMAD R18, R204, 0x80, R161 ;  /* 0x00000080cc127824 */ /* 0x000fe200078e02a1 */
[----:B------:R-:W-:-:S05]  /*89d0*/  SEL R9, R160, RZ, P3 ;  /* 0x000000ffa0097207 */ /* 0x000fca0001800000 */
[-C--:B---3--:R-:W-:Y:S02]  /*89e0*/  IMAD R159, R17, R9.reuse, RZ ;  /* 0x00000009119f7224 */ /* 0x088fe400078e02ff */
[----:B------:R-:W-:Y:S01]  /*89f0*/  IMAD.WIDE.U32 R16, R16, R9, RZ ;  /* 0x0000000910107225 */ /* 0x000fe200078e00ff */
[----:B----4-:R-:W3:Y:S03]  /*8a00*/  @!P3 LDC R10, c[0x0][0xc50] ;  /* 0x00031400ff0abb82 */ /* 0x010ee60000000800 */
[----:B------:R-:W-:-:S05]  /*8a10*/  IMAD.IADD R159, R17, 0x1, R159 ;  /* 0x00000001119f7824 */ /* 0x000fca00078e029f */
[----:B------:R-:W4:Y:S01]  /*8a20*/  @!P3 LDC R11, c[0x0][0xc54] ;  /* 0x00031500ff0bbb82 */ /* 0x000f220000000800 */
[----:B--2---:R-:W-:-:S07]  /*8a30*/  IADD3 R22, P2, P5, R14, R8, R4 ;  /* 0x000000080e167210 */ /* 0x004fce0007d5e004 */
[----:B------:R2:W3:Y:S01]  /*8a40*/  LDC.64 R14, c[0x0][R21+0x210] ;  /* 0x00008400150e7b82 */ /* 0x0004e20000000a00 */
[----:B-1----:R-:W-:-:S04]  /*8a50*/  @P4 IMAD.HI.U32 R8, R18, R153, RZ ;  /* 0x0000009912084227 */ /* 0x002fc800078e00ff */
[----:B------:R-:W-:Y:S01]  /*8a60*/  IMAD.MOV.U32 R153, RZ, RZ, R18 ;  /* 0x000000ffff997224 */ /* 0x000fe200078e0012 */
[----:B0-----:R-:W-:Y:S02]  /*8a70*/  @P4 SHF.R.U32.HI R153, RZ, R155, R8 ;  /* 0x0000009bff994219 */ /* 0x001fe40000011608 */
[----:B------:R-:W-:-:S03]  /*8a80*/  SHF.R.S32.HI R9, RZ, 0x1f, R4 ;  /* 0x0000001fff097819 */ /* 0x000fc60000011404 */
[----:B------:R-:W-:Y:S01]  /*8a90*/  IMAD.MOV R17, RZ, RZ, -R153 ;  /* 0x000000ffff117224 */ /* 0x000fe200078e0a99 */
[----:B------:R-:W-:Y:S02]  /*8aa0*/  IADD3.X R155, R154, R152, R9, P2, P5 ;  /* 0x000000989a9b7210 */ /* 0x000fe400017ea409 */
[----:B------:R-:W-:Y:S02]  /*8ab0*/  IADD3 R16, P2, P5, R153, R22, R16 ;  /* 0x0000001699107210 */ /* 0x000fe40007d5e010 */
[----:B------:R-:W-:Y:S01]  /*8ac0*/  SHF.R.S32.HI R8, RZ, 0x1f, R153 ;  /* 0x0000001fff087819 */ /* 0x000fe20000011499 */
[----:B------:R-:W-:-:S03]  /*8ad0*/  IMAD R153, R20, R17, R18 ;  /* 0x0000001114997224 */ /* 0x000fc600078e0212 */
[----:B------:R-:W-:Y:S02]  /*8ae0*/  IADD3.X R17, R8, R155, R159, P2, P5 ;  /* 0x0000009b08117210 */ /* 0x000fe400017ea49f */
[----:B--2---:R-:W-:Y:S01]  /*8af0*/  SHF.R.S32.HI R21, RZ, 0x1f, R153 ;  /* 0x0000001fff157819 */ /* 0x004fe20000011499 */
[-C--:B---3--:R-:W-:Y:S02]  /*8b00*/  IMAD R8, R15, R153.reuse, RZ ;  /* 0x000000990f087224 */ /* 0x088fe400078e02ff */
[----:B------:R-:W-:-:S04]  /*8b10*/  IMAD.WIDE.U32 R16, R14, R153, R16 ;  /* 0x000000990e107225 */ /* 0x000fc800078e0010 */
[----:B------:R-:W-:Y:S01]  /*8b20*/  IMAD R21, R14, R21, R8 ;  /* 0x000000150e157224 */ /* 0x000fe200078e0208 */
[----:B------:R-:W-:-:S03]  /*8b30*/  LEA R15, P2, R16, R10, 0x2 ;  /* 0x0000000a100f7211 */ /* 0x000fc600078410ff */
[----:B------:R-:W-:-:S05]  /*8b40*/  IMAD.IADD R8, R17, 0x1, R21 ;  /* 0x0000000111087824 */ /* 0x000fca00078e0215 */
[----:B----4-:R-:W-:Y:S01]  /*8b50*/  LEA.HI.X R17, R16, R11, R8, 0x2, P2 ;  /* 0x0000000b10117211 */ /* 0x010fe200010f1408 */
[----:B------:R-:W-:Y:S06]  /*8b60*/  @P1 BRA `(.L_x_1085) ;  /* 0x0000000000101947 */ /* 0x000fec0003800000 */
[----:B------:R-:W-:Y:S05]  /*8b70*/  @!P0 BRA `(.L_x_1085) ;  /* 0x00000000000c8947 */ /* 0x000fea0003800000 */
[----:B------:R-:W2:Y:S04]  /*8b80*/  LDG.E R8, desc[UR38][R12.64] ;  /* 0x000000260c087981 */ /* 0x000ea8000c1e1900 */
[----:B-----5:R-:W2:Y:S02]  /*8b90*/  LDG.E R19, desc[UR38][R12.64+0x4] ;  /* 0x000004260c137981 */ /* 0x020ea4000c1e1900 */
[----:B--2---:R-:W-:-:S07]  /*8ba0*/  IMAD.IADD R19, R19, 0x1, -R8 ;  /* 0x0000000113137824 */ /* 0x004fce00078e0a08 */
.L_x_1085:
[----:B------:R-:W2:Y:S01]  /*8bb0*/  LDL R8, [R1+0x78] ;  /* 0x0000780001087983 */ /* 0x000ea20000100800 */
[----:B------:R-:W0:Y:S03]  /*8bc0*/  S2R R10, SR_TID.X ;  /* 0x00000000000a7919 */ /* 0x000e260000002100 */
[----:B------:R-:W-:Y:S04]  /*8bd0*/  SHFL.IDX PT, R11, R17, RZ, 0x1c1f ;  /* 0x001c1fff110b7589 */ /* 0x000fe800000e0000 */
[----:B------:R-:W-:Y:S04]  /*8be0*/  SHFL.IDX PT, R12, R15, 0x1, 0x1c1f ;  /* 0x003c1f000f0c7f89 */ /* 0x000fe800000e0000 */
[----:B------:R-:W-:Y:S01]  /*8bf0*/  SHFL.IDX PT, R13, R17, 0x1, 0x1c1f ;  /* 0x003c1f00110d7f89 */ /* 0x000fe200000e0000 */
[----:B0-----:R-:W-:-:S05]  /*8c00*/  VIADD R14, R10, 0xffffff80 ;  /* 0xffffff800a0e7836 */ /* 0x001fca0000000000 */
[----:B------:R-:W-:-:S04]  /*8c10*/  SHF.R.S32.HI R16, RZ, 0x1f, R14 ;  /* 0x0000001fff107819 */ /* 0x000fc8000001140e */
[----:B------:R-:W-:-:S04]  /*8c20*/  LEA.HI R16, R16, R14, RZ, 0x7 ;  /* 0x0000000e10107211 */ /* 0x000fc800078f38ff */
[----:B------:R-:W-:Y:S01]  /*8c30*/  LOP3.LUT R16, R16, 0xffffff80, RZ, 0xc0, !PT ;  /* 0xffffff8010107812 */ /* 0x000fe200078ec0ff */
[----:B------:R-:W0:Y:S04]  /*8c40*/  SHFL.IDX PT, R10, R15, RZ, 0x1c1f ;  /* 0x001c1fff0f0a7589 */ /* 0x000e2800000e0000 */
[----:B------:R-:W-:-:S05]  /*8c50*/  IMAD.IADD R16, R14, 0x1, -R16 ;  /* 0x000000010e107824 */ /* 0x000fca00078e0a10 */
[----:B------:R-:W-:Y:S01]  /*8c60*/  LOP3.LUT P0, RZ, R16, 0x3, RZ, 0xc0, !PT ;  /* 0x0000000310ff7812 */ /* 0x000fe2000780c0ff */
[----:B--2---:R-:W-:Y:S02]  /*8c70*/  IMAD R14, R204, 0x80, R8 ;  /* 0x00000080cc0e7824 */ /* 0x004fe400078e0208 */
[----:B-----5:R-:W-:Y:S02]  /*8c80*/  IMAD R8, R19, R20, RZ ;  /* 0x0000001413087224 */ /* 0x020fe400078e02ff */
[----:B------:R-:W-:-:S03]  /*8c90*/  VIADD R16, R14, 0x8 ;  /* 0x000000080e107836 */ /* 0x000fc60000000000 */
[-C--:B------:R-:W-:Y:S02]  /*8ca0*/  ISETP.GE.OR P1, PT, R14, R8.reuse, P0 ;  /* 0x000000080e00720c */ /* 0x080fe40000726670 */
[----:B------:R-:W-:-:S11]  /*8cb0*/  ISETP.GE.OR P0, PT, R16, R8, P0 ;  /* 0x000000081000720c */ /* 0x000fd60000706670 */
[----:B0-----:R0:W-:Y:S04]  /*8cc0*/  @!P1 ST.E desc[UR38][R10.64], R2 ;  /* 0x000000020a009985 */ /* 0x0011e8000c101926 */
[----:B------:R0:W-:Y:S01]  /*8cd0*/  @!P0 ST.E desc[UR38][R12.64], R3 ;  /* 0x000000030c008985 */ /* 0x0001e2000c101926 */
[----:B------:R-:W-:Y:S05]  /*8ce0*/  @P3 BRA `(.L_x_1086) ;  /* 0x0000000c00f83947 */ /* 0x000fea0003800000 */
[----:B------:R-:W1:Y:S01]  /*8cf0*/  S2R R21, SR_TID.X ;  /* 0x0000000000157919 */ /* 0x000e620000002100 */
[----:B------:R-:W2:Y:S01]  /*8d00*/  @P4 LDC R81, c[0x0][0xcec] ;  /* 0x00033b00ff514b82 */ /* 0x000ea20000000800 */
[----:B------:R-:W-:-:S07]  /*8d10*/  ULDC.64 UR4, c[0x0][0xba0] ;  /* 0x0002e80000047ab9 */ /* 0x000fce0000000a00 */
[----:B------:R-:W3:Y:S01]  /*8d20*/  @P4 LDC R83, c[0x0][0xcf0] ;  /* 0x00033c00ff534b82 */ /* 0x000ee20000000800 */
[----:B-1----:R-:W-:-:S05]  /*8d30*/  VIADD R21, R21, 0xffffff80 ;  /* 0xffffff8015157836 */ /* 0x002fca0000000000 */
[----:B0-----:R-:W-:-:S04]  /*8d40*/  SHF.R.S32.HI R2, RZ, 0x1f, R21 ;  /* 0x0000001fff027819 */ /* 0x001fc80000011415 */
[----:B------:R-:W-:-:S04]  /*8d50*/  LEA.HI R2, R2, R21, RZ, 0x3 ;  /* 0x0000001502027211 */ /* 0x000fc800078f18ff */
[----:B------:R-:W-:-:S05]  /*8d60*/  LOP3.LUT R3, R2, 0xfffffff8, RZ, 0xc0, !PT ;  /* 0xfffffff802037812 */ /* 0x000fca00078ec0ff */
[----:B------:R-:W-:Y:S01]  /*8d70*/  IMAD.IADD R22, R21, 0x1, -R3 ;  /* 0x0000000115167824 */ /* 0x000fe200078e0a03 */
[----:B------:R-:W-:-:S03]  /*8d80*/  SHF.R.S32.HI R3, RZ, 0x3, R2 ;  /* 0x00000003ff037819 */ /* 0x000fc60000011402 */
[----:B------:R-:W-:-:S04]  /*8d90*/  IMAD.SHL.U32 R2, R22, 0x8, RZ ;  /* 0x0000000816027824 */ /* 0x000fc800078e00ff */
[----:B------:R-:W-:-:S04]  /*8da0*/  IMAD R11, R3, 0x40, R2 ;  /* 0x00000040030b7824 */ /* 0x000fc800078e0202 */
[----:B------:R-:W-:-:S03]  /*8db0*/  IMAD.WIDE R156, R11, 0x2, R156 ;  /* 0x000000020b9c7825 */ /* 0x000fc600078e029c */
[C---:B------:R-:W-:Y:S02]  /*8dc0*/  IADD3 R29, P1, R156.reuse, 0x3000, RZ ;  /* 0x000030009c1d7810 */ /* 0x040fe40007f3e0ff */
[C---:B------:R-:W-:Y:S02]  /*8dd0*/  IADD3 R17, P3, R156.reuse, 0x1000, RZ ;  /* 0x000010009c117810 */ /* 0x040fe40007f7e0ff */
[----:B------:R-:W-:Y:S02]  /*8de0*/  LOP3.LUT R28, R29, 0x380, RZ, 0xc0, !PT ;  /* 0x000003801d1c7812 */ /* 0x000fe400078ec0ff */
[----:B------:R-:W-:Y:S02]  /*8df0*/  IADD3 R25, P2, R156, 0x2000, RZ ;  /* 0x000020009c197810 */ /* 0x000fe40007f5e0ff */
[----:B------:R-:W-:Y:S01]  /*8e00*/  SHF.R.U64 R28, R28, 0x3, RZ ;  /* 0x000000031c1c7819 */ /* 0x000fe200000012ff */
[----:B------:R-:W-:Y:S01]  /*8e10*/  IMAD R9, R9, UR4, RZ ;  /* 0x0000000409097c24 */ /* 0x000fe2000f8e02ff */
[----:B------:R-:W-:-:S02]  /*8e20*/  LOP3.LUT R16, R17, 0x380, RZ, 0xc0, !PT ;  /* 0x0000038011107812 */ /* 0x000fc400078ec0ff */
[----:B------:R-:W-:Y:S01]  /*8e30*/  LOP3.LUT R28, R28, R29, RZ, 0x3c, !PT ;  /* 0x0000001d1c1c7212 */ /* 0x000fe200078e3cff */
[----:B------:R-:W-:Y:S01]  /*8e40*/  IMAD.X R29, RZ, RZ, R157, P1 ;  /* 0x000000ffff1d7224 */ /* 0x000fe200008e069d */
[----:B------:R-:W-:Y:S02]  /*8e50*/  IADD3 R53, P1, R156, 0x9000, RZ ;  /* 0x000090009c357810 */ /* 0x000fe40007f3e0ff */
[----:B------:R-:W-:Y:S02]  /*8e60*/  LOP3.LUT R24, R25, 0x380, RZ, 0xc0, !PT ;  /* 0x0000038019187812 */ /* 0x000fe400078ec0ff */
[----:B------:R-:W-:Y:S01]  /*8e70*/  LOP3.LUT R52, R53, 0x380, RZ, 0xc0, !PT ;  /* 0x0000038035347812 */ /* 0x000fe200078ec0ff */
[----:B------:R-:W-:Y:S01]  /*8e80*/  IMAD R9, R4, UR5, R9 ;  /* 0x0000000504097c24 */ /* 0x000fe2000f8e0209 */
[----:B------:R-:W-:Y:S01]  /*8e90*/  SHF.R.U64 R16, R16, 0x3, RZ ;  /* 0x0000000310107819 */ /* 0x000fe200000012ff */
[----:B------:R-:W5:Y:S01]  /*8ea0*/  LD.E.128 R28, desc[UR38][R28.64] ;  /* 0x000000261c1c7980 */ /* 0x000f62000c101d00 */
[----:B------:R-:W-:-:S02]  /*8eb0*/  SHF.R.U64 R52, R52, 0x3, RZ ;  /* 0x0000000334347819 */ /* 0x000fc400000012ff */
[----:B------:R-:W-:Y:S02]  /*8ec0*/  SHF.R.U64 R24, R24, 0x3, RZ ;  /* 0x0000000318187819 */ /* 0x000fe400000012ff */
[----:B------:R-:W-:Y:S01]  /*8ed0*/  LOP3.LUT R52, R52, R53, RZ, 0x3c, !PT ;  /* 0x0000003534347212 */ /* 0x000fe200078e3cff */
[--C-:B------:R-:W-:Y:S01]  /*8ee0*/  IMAD.X R53, RZ, RZ, R157.reuse, P1 ;  /* 0x000000ffff357224 */ /* 0x100fe200008e069d */
[----:B------:R-:W-:Y:S02]  /*8ef0*/  IADD3 R11, P1, R156, 0xf000, RZ ;  /* 0x0000f0009c0b7810 */ /* 0x000fe40007f3e0ff */
[----:B------:R-:W-:Y:S01]  /*8f00*/  LOP3.LUT R16, R16, R17, RZ, 0x3c, !PT ;  /* 0x0000001110107212 */ /* 0x000fe200078e3cff */
[--C-:B------:R-:W-:Y:S01]  /*8f10*/  IMAD.X R17, RZ, RZ, R157.reuse, P3 ;  /* 0x000000ffff117224 */ /* 0x100fe200018e069d */
[----:B------:R-:W-:Y:S01]  /*8f20*/  LOP3.LUT R10, R11, 0x380, RZ, 0xc0, !PT ;  /* 0x000003800b0a7812 */ /* 0x000fe200078ec0ff */
[--C-:B------:R-:W-:Y:S01]  /*8f30*/  IMAD.X R77, RZ, RZ, R157.reuse, P1 ;  /* 0x000000ffff4d7224 */ /* 0x100fe200008e069d */
[----:B------:R-:W-:Y:S01]  /*8f40*/  LOP3.LUT R24, R24, R25, RZ, 0x3c, !PT ;  /* 0x0000001918187212 */ /* 0x000fe200078e3cff */
[----:B------:R-:W-:Y:S01]  /*8f50*/  IMAD.X R25, RZ, RZ, R157, P2 ;  /* 0x000000ffff197224 */ /* 0x000fe200010e069d */
[----:B------:R-:W-:Y:S01]  /*8f60*/  SHF.R.U64 R10, R10, 0x3, RZ ;  /* 0x000000030a0a7819 */ /* 0x000fe200000012ff */
[----:B------:R-:W5:Y:S01]  /*8f70*/  LD.E.128 R16, desc[UR38][R16.64] ;  /* 0x0000002610107980 */ /* 0x000f62000c101d00 */
[----:B------:R-:W-:-:S02]  /*8f80*/  IADD3 R33, P0, R156, 0x4000, RZ ;  /* 0x000040009c217810 */ /* 0x000fc40007f1e0ff */
[----:B------:R-:W-:Y:S01]  /*8f90*/  LOP3.LUT R76, R10, R11, RZ, 0x3c, !PT ;  /* 0x0000000b0a4c7212 */ /* 0x000fe200078e3cff */
[----:B------:R-:W-:Y:S01]  /*8fa0*/  IMAD.WIDE.U32 R10, R4, UR4, RZ ;  /* 0x00000004040a7c25 */ /* 0x000fe2000f8e00ff */
[C---:B------:R-:W-:Y:S01]  /*8fb0*/  IADD3 R37, P6, R156.reuse, 0x5000, RZ ;  /* 0x000050009c257810 */ /* 0x040fe20007fde0ff */
[----:B------:R-:W-:Y:S01]  /*8fc0*/  ULDC.64 UR4, c[0x0][0xbe8] ;  /* 0x0002fa0000047ab9 */ /* 0x000fe20000000a00 */
[C---:B------:R-:W-:Y:S01]  /*8fd0*/  IADD3 R41, P5, R156.reuse, 0x6000, RZ ;  /* 0x000060009c297810 */ /* 0x040fe20007fbe0ff */
[----:B------:R-:W-:Y:S01]  /*8fe0*/  IMAD.IADD R11, R11, 0x1, R9 ;  /* 0x000000010b0b7824 */ /* 0x000fe200078e0209 */
[----:B------:R-:W-:Y:S01]  /*8ff0*/  IADD3 R45, P3, R156, 0x7000, RZ ;  /* 0x000070009c2d7810 */ /* 0x000fe20007f7e0ff */
[----:B------:R-:W-:Y:S01]  /*9000*/  IMAD R9, R22, 0x20, R3 ;  /* 0x0000002016097824 */ /* 0x000fe200078e0203 */
[----:B------:R-:W-:Y:S01]  /*9010*/  IADD3 R49, P2, R156, 0x8000, RZ ;  /* 0x000080009c317810 */ /* 0x000fe20007f5e0ff */
[----:B------:R-:W5:Y:S01]  /*9020*/  LD.E.128 R24, desc[UR38][R24.64] ;  /* 0x0000002618187980 */ /* 0x000f62000c101d00 */
[----:B------:R-:W-:Y:S01]  /*9030*/  LOP3.LUT R32, R33, 0x380, RZ, 0xc0, !PT ;  /* 0x0000038021207812 */ /* 0x000fe200078ec0ff */
[----:B------:R-:W-:Y:S01]  /*9040*/  IMAD R22, R204, 0x80, R9 ;  /* 0x00000080cc167824 */ /* 0x000fe200078e0209 */
[----:B------:R-:W-:Y:S01]  /*9050*/  LOP3.LUT R36, R37, 0x380, RZ, 0xc0, !PT ;  /* 0x0000038025247812 */ /* 0x000fe200078ec0ff */
[----:B------:R-:W5:Y:S01]  /*9060*/  LD.E.128 R52, desc[UR38][R52.64] ;  /* 0x0000002634347980 */ /* 0x000f62000c101d00 */
[----:B------:R-:W-:-:S02]  /*9070*/  LOP3.LUT R40, R41, 0x380, RZ, 0xc0, !PT ;  /* 0x0000038029287812 */ /* 0x000fc400078ec0ff */
[----:B------:R-:W-:Y:S01]  /*9080*/  LOP3.LUT R44, R45, 0x380, RZ, 0xc0, !PT ;  /* 0x000003802d2c7812 */ /* 0x000fe200078ec0ff */
[----:B------:R-:W5:Y:S01]  /*9090*/  LD.E.128 R76, desc[UR38][R76.64] ;  /* 0x000000264c4c7980 */ /* 0x000f62000c101d00 */
[----:B------:R-:W-:Y:S01]  /*90a0*/  LOP3.LUT R48, R49, 0x380, RZ, 0xc0, !PT ;  /* 0x0000038031307812 */ /* 0x000fe200078ec0ff */
[----:B------:R-:W-:Y:S01]  /*90b0*/  IMAD.WIDE.U32 R10, R202, UR4, R10 ;  /* 0x00000004ca0a7c25 */ /* 0x000fe2000f8e000a */
[----:B------:R-:W-:Y:S02]  /*90c0*/  SHF.R.U64 R32, R32, 0x3, RZ ;  /* 0x0000000320207819 */ /* 0x000fe400000012ff */
[----:B------:R-:W-:Y:S01]  /*90d0*/  SHF.R.U64 R36, R36, 0x3, RZ ;  /* 0x0000000324247819 */ /* 0x000fe200000012ff */
[----:B--2---:R-:W-:Y:S01]  /*90e0*/  @P4 IMAD.HI.U32 R4, R22, R81, RZ ;  /* 0x0000005116044227 */ /* 0x004fe200078e00ff */
[----:B------:R-:W-:Y:S02]  /*90f0*/  SHF.R.U64 R40, R40, 0x3, RZ ;  /* 0x0000000328287819 */ /* 0x000fe400000012ff */
[----:B------:R-:W-:-:S02]  /*9100*/  SHF.R.U64 R44, R44, 0x3, RZ ;  /* 0x000000032c2c7819 */ /* 0x000fc400000012ff */
[----:B------:R-:W-:Y:S02]  /*9110*/  SHF.R.U64 R48, R48, 0x3, RZ ;  /* 0x0000000330307819 */ /* 0x000fe400000012ff */
[----:B------:R-:W-:Y:S01]  /*9120*/  SHF.R.S32.HI R21, RZ, 0x1f, R200 ;  /* 0x0000001fff157819 */ /* 0x000fe200000114c8 */
[----:B------:R-:W-:Y:S01]  /*9130*/  IMAD R11, R202, UR5, R11 ;  /* 0x00000005ca0b7c24 */ /* 0x000fe2000f8e020b */
[----:B------:R-:W-:Y:S01]  /*9140*/  ULDC.64 UR4, c[0x0][0xbf0] ;  /* 0x0002fc0000047ab9 */ /* 0x000fe20000000a00 */
[----:B------:R-:W-:Y:S01]  /*9150*/  LOP3.LUT R32, R32, R33, RZ, 0x3c, !PT ;  /* 0x0000002120207212 */ /* 0x000fe200078e3cff */
[----:B------:R-:W-:Y:S01]  /*9160*/  IMAD.MOV.U32 R9, RZ, RZ, R22 ;  /* 0x000000ffff097224 */ /* 0x000fe200078e0016 */
        /* <DEDUP_REMOVED lines=8> */
[----:B---3--:R-:W-:Y:S01]  /*91f0*/  @P4 SHF.R.U32.HI R9, RZ, R83, R4 ;  /* 0x00000053ff094219 */ /* 0x008fe20000011604 */
[----:B------:R-:W-:Y:S01]  /*9200*/  IMAD.X R49, RZ, RZ, R157, P2 ;  /* 0x000000ffff317224 */ /* 0x000fe200010e069d */
[C---:B------:R-:W-:Y:S01]  /*9210*/  IADD3 R57, P0, R156.reuse, 0xa000, RZ ;  /* 0x0000a0009c397810 */ /* 0x040fe20007f1e0ff */
[----:B------:R-:W-:Y:S01]  /*9220*/  IMAD R21, R21, UR4, RZ ;  /* 0x0000000415157c24 */ /* 0x000fe2000f8e02ff */
[----:B------:R-:W-:Y:S01]  /*9230*/  IADD3 R61, P6, R156, 0xb000, RZ ;  /* 0x0000b0009c3d7810 */ /* 0x000fe20007fde0ff */
[----:B------:R-:W-:Y:S01]  /*9240*/  IMAD.WIDE.U32 R10, R200, UR4, R10 ;  /* 0x00000004c80a7c25 */ /* 0x000fe2000f8e000a */
[C---:B------:R-:W-:Y:S01]  /*9250*/  IADD3 R65, P5, R156.reuse, 0xc000, RZ ;  /* 0x0000c0009c417810 */ /* 0x040fe20007fbe0ff */
[----:B------:R-:W5:Y:S01]  /*9260*/  LD.E.128 R32, desc[UR38][R32.64] ;  /* 0x0000002620207980 */ /* 0x000f62000c101d00 */
[----:B------:R-:W-:-:S02]  /*9270*/  IADD3 R69, P3, R156, 0xd000, RZ ;  /* 0x0000d0009c457810 */ /* 0x000fc40007f7e0ff */
[----:B------:R-:W-:Y:S01]  /*9280*/  IADD3 R73, P2, R156, 0xe000, RZ ;  /* 0x0000e0009c497810 */ /* 0x000fe20007f5e0ff */
[----:B------:R-:W-:Y:S01]  /*9290*/  IMAD R21, R200, UR5, R21 ;  /* 0x00000005c8157c24 */ /* 0x000fe2000f8e0215 */
[--C-:B------:R-:W-:Y:S01]  /*92a0*/  SHF.R.S32.HI R4, RZ, 0x1f, R9.reuse ;  /* 0x0000001fff047819 */ /* 0x100fe20000011409 */
[----:B------:R-:W-:Y:S01]  /*92b0*/  IMAD.MOV R81, RZ, RZ, -R9 ;  /* 0x000000ffff517224 */ /* 0x000fe200078e0a09 */
[----:B------:R-:W-:Y:S01]  /*92c0*/  LOP3.LUT R56, R57, 0x380, RZ, 0xc0, !PT ;  /* 0x0000038039387812 */ /* 0x000fe200078ec0ff */
[----:B------:R-:W-:Y:S01]  /*92d0*/  ULDC.64 UR4, c[0x0][0xbe0] ;  /* 0x0002f80000047ab9 */ /* 0x000fe20000000a00 */
[----:B------:R-:W-:Y:S01]  /*92e0*/  LOP3.LUT R60, R61, 0x380, RZ, 0xc0, !PT ;  /* 0x000003803d3c7812 */ /* 0x000fe200078ec0ff */
[----:B------:R-:W5:Y:S01]  /*92f0*/  LD.E.128 R36, desc[UR38][R36.64] ;  /* 0x0000002624247980 */ /* 0x000f62000c101d00 */
[----:B------:R-:W-:Y:S02]  /*9300*/  LOP3.LUT R64, R65, 0x380, RZ, 0xc0, !PT ;  /* 0x0000038041407812 */ /* 0x000fe400078ec0ff */
[----:B------:R-:W-:Y:S01]  /*9310*/  LOP3.LUT R68, R69, 0x380, RZ, 0xc0, !PT ;  /* 0x0000038045447812 */ /* 0x000fe200078ec0ff */
[----:B------:R-:W5:Y:S01]  /*9320*/  LD.E.128 R40, desc[UR38][R40.64] ;  /* 0x0000002628287980 */ /* 0x000f62000c101d00 */
[----:B------:R-:W-:Y:S01]  /*9330*/  LOP3.LUT R72, R73, 0x380, RZ, 0xc0, !PT ;  /* 0x0000038049487812 */ /* 0x000fe200078ec0ff */
[----:B------:R-:W-:Y:S01]  /*9340*/  IMAD.IADD R11, R11, 0x1, R21 ;  /* 0x000000010b0b7824 */ /* 0x000fe200078e0215 */
[----:B------:R-:W-:Y:S01]  /*9350*/  LOP3.LUT R13, R156, 0x380, RZ, 0xc0, !PT ;  /* 0x000003809c0d7812 */ /* 0x000fe200078ec0ff */
[----:B------:R-:W-:Y:S01]  /*9360*/  IMAD R4, R4, UR4, RZ ;  /* 0x0000000404047c24 */ /* 0x000fe2000f8e02ff */
[----:B------:R-:W-:Y:S01]  /*9370*/  SHF.R.U64 R56, R56, 0x3, RZ ;  /* 0x0000000338387819 */ /* 0x000fe200000012ff */
[----:B------:R-:W-:Y:S01]  /*9380*/  IMAD R21, R20, R81, R22 ;  /* 0x0000005114157224 */ /* 0x000fe200078e0216 */
[----:B------:R-:W-:Y:S01]  /*9390*/  SHF.R.U64 R60, R60, 0x3, RZ ;  /* 0x000000033c3c7819 */ /* 0x000fe200000012ff */
[----:B------:R-:W5:Y:S01]  /*93a0*/  LD.E.128 R44, desc[UR38][R44.64] ;  /* 0x000000262c2c7980 */ /* 0x000f62000c101d00 */
[----:B------:R-:W-:-:S02]  /*93b0*/  SHF.R.U64 R64, R64, 0x3, RZ ;  /* 0x0000000340407819 */ /* 0x000fc400000012ff */
[----:B------:R-:W-:Y:S01]  /*93c0*/  SHF.R.U64 R68, R68, 0x3, RZ ;  /* 0x0000000344447819 */ /* 0x000fe200000012ff */
[----:B------:R-:W5:Y:S01]  /*93d0*/  LD.E.128 R48, desc[UR38][R48.64] ;  /* 0x0000002630307980 */ /* 0x000f62000c101d00 */
[----:B------:R-:W-:Y:S02]  /*93e0*/  SHF.R.U64 R72, R72, 0x3, RZ ;  /* 0x0000000348487819 */ /* 0x000fe400000012ff */
[----:B------:R-:W-:Y:S01]  /*93f0*/  SHF.R.U64 R13, R13, 0x3, RZ ;  /* 0x000000030d0d7819 */ /* 0x000fe200000012ff */
[C---:B------:R-:W-:Y:S01]  /*9400*/  IMAD R81, R9.reuse, UR5, R4 ;  /* 0x0000000509517c24 */ /* 0x040fe2000f8e0204 */
        /* <DEDUP_REMOVED lines=11> */
[----:B------:R-:W-:Y:S01]  /*94c0*/  IMAD.WIDE.U32 R10, R9, UR4, R10 ;  /* 0x00000004090a7c25 */ /* 0x000fe2000f8e000a */
[----:B------:R-:W-:Y:S01]  /*94d0*/  LOP3.LUT R156, R13, R156, RZ, 0x3c, !PT ;  /* 0x0000009c0d9c7212 */ /* 0x000fe200078e3cff */
[----:B------:R-:W-:Y:S01]  /*94e0*/  ULDC.64 UR4, c[0x0][0xbd8] ;  /* 0x0002f60000047ab9 */ /* 0x000fe20000000a00 */
[----:B------:R-:W5:Y:S01]  /*94f0*/  LD.E.128 R56, desc[UR38][R56.64] ;  /* 0x0000002638387980 */ /* 0x000f62000c101d00 */
[----:B------:R-:W-:-:S02]  /*9500*/  IMAD.IADD R11, R11, 0x1, R81 ;  /* 0x000000010b0b7824 */ /* 0x000fc400078e0251 */
[----:B------:R-:W-:Y:S01]  /*9510*/  IMAD R4, R4, UR4, RZ ;  /* 0x0000000404047c24 */ /* 0x000fe2000f8e02ff */
[----:B------:R0:W5:Y:S01]  /*9520*/  LD.E.128 R12, desc[UR38][R156.64] ;  /* 0x000000269c0c7980 */ /* 0x000162000c101d00 */
[----:B------:R-:W-:-:S03]  /*9530*/  IMAD R85, R204, 0x80, R3 ;  /* 0x00000080cc557824 */ /* 0x000fc600078e0203 */
[----:B------:R-:W5:Y:S01]  /*9540*/  LD.E.128 R60, desc[UR38][R60.64] ;  /* 0x000000263c3c7980 */ /* 0x000f62000c101d00 */
[----:B------:R-:W-:-:S03]  /*9550*/  IMAD R81, R21, UR5, R4 ;  /* 0x0000000515517c24 */ /* 0x000fc6000f8e0204 */
[----:B------:R-:W5:Y:S01]  /*9560*/  LD.E.128 R64, desc[UR38][R64.64] ;  /* 0x0000002640407980 */ /* 0x000f62000c101d00 */
[----:B------:R-:W-:Y:S01]  /*9570*/  IMAD.WIDE.U32 R10, R21, UR4, R10 ;  /* 0x00000004150a7c25 */ /* 0x000fe2000f8e000a */
[----:B------:R-:W-:Y:S02]  /*9580*/  ULDC.64 UR4, c[0x0][0xb80] ;  /* 0x0002e00000047ab9 */ /* 0x000fe40000000a00 */
[----:B------:R-:W5:Y:S04]  /*9590*/  LD.E.128 R68, desc[UR38][R68.64] ;  /* 0x0000002644447980 */ /* 0x000f68000c101d00 */
[----:B------:R-:W5:Y:S01]  /*95a0*/  LD.E.128 R72, desc[UR38][R72.64] ;  /* 0x0000002648487980 */ /* 0x000f62000c101d00 */
[----:B------:R-:W-:Y:S01]  /*95b0*/  @!PT LDS RZ, [RZ] ;  /* 0x00000000fffff984 */ /* 0x000fe20000000800 */
[----:B------:R-:W-:Y:S01]  /*95c0*/  @!PT LDS RZ, [RZ] ;  /* 0x00000000fffff984 */ /* 0x000fe20000000800 */
[----:B------:R-:W-:Y:S01]  /*95d0*/  @!PT LDS RZ, [RZ] ;  /* 0x00000000fffff984 */ /* 0x000fe20000000800 */
[----:B------:R-:W-:Y:S01]  /*95e0*/  @!PT LDS RZ, [RZ] ;  /* 0x00000000fffff984 */ /* 0x000fe20000000800 */
[----:B------:R1:W-:Y:S06]  /*95f0*/  MEMBAR.ALL.CTA ;  /* 0x0000000000007992 */ /* 0x0003ec0000008000 */
[----:B-1----:R-:W1:Y:S01]  /*9600*/  FENCE.VIEW.ASYNC.S ;  /* 0x00000000000073c6 */ /* 0x002e620000000000 */
[----:B------:R-:W-:Y:S01]  /*9610*/  VIADD R9, R85, 0x40 ;  /* 0x0000004055097836 */ /* 0x000fe20000000000 */
[----:B------:R-:W-:Y:S01]  /*9620*/  LEA R4, P2, R10, UR4, 0x1 ;  /* 0x000000040a047c11 */ /* 0x000fe2000f8408ff */
[----:B------:R-:W-:-:S03]  /*9630*/  IMAD.IADD R11, R11, 0x1, R81 ;  /* 0x000000010b0b7824 */ /* 0x000fc600078e0251 */
[-C--:B------:R-:W-:Y:S02]  /*9640*/  ISETP.GE.AND P0, PT, R9, R8.reuse, PT ;  /* 0x000000080900720c */ /* 0x080fe40003f06270 */
[----:B------:R-:W-:Y:S02]  /*9650*/  LEA.HI.X R9, R10, UR5, R11, 0x1, P2 ;  /* 0x000000050a097c11 */ /* 0x000fe400090f0c0b */
[C---:B------:R-:W-:Y:S01]  /*9660*/  ISETP.GE.AND P2, PT, R85.reuse, R8, PT ;  /* 0x000000085500720c */ /* 0x040fe20003f46270 */
[----:B------:R-:W-:Y:S02]  /*9670*/  VIADD R0, R0, 0x32420 ;  /* 0x0003242000007836 */ /* 0x000fe40000000000 */
[----:B------:R-:W-:-:S03]  /*9680*/  VIADD R3, R85, 0x20 ;  /* 0x0000002055037836 */ /* 0x000fc60000000000 */
[----:B------:R-:W-:Y:S01]  /*9690*/  PRMT R0, RZ, 0x654, R0 ;  /* 0x00000654ff007816 */ /* 0x000fe20000000000 */
[C---:B------:R-:W-:Y:S01]  /*96a0*/  VIADD R22, R2.reuse, 0x40 ;  /* 0x0000004002167836 */ /* 0x040fe20000000000 */
[----:B------:R-:W-:Y:S01]  /*96b0*/  ISETP.GE.AND P1, PT, R3, R8, PT ;  /* 0x000000080300720c */ /* 0x000fe20003f26270 */
[C---:B------:R-:W-:Y:S02]  /*96c0*/  VIADD R86, R2.reuse, 0x80 ;  /* 0x0000008002567836 */ /* 0x040fe40000000000 */
[----:B------:R-:W-:Y:S01]  /*96d0*/  VIADD R88, R2, 0xc0 ;  /* 0x000000c002587836 */ /* 0x000fe20000000000 */
[----:B-1----:R0:W1:Y:S01]  /*96e0*/  SHFL.IDX PT, R83, R4, RZ, 0x181f ;  /* 0x00181fff04537589 */ /* 0x00206200000e0000 */
[----:B------:R-:W-:Y:S01]  /*96f0*/  BSSY B1, `(.L_x_1087) ;  /* 0x0000019000017945 */ /* 0x000fe20003800000 */
[----:B------:R2:W-:Y:S02]  /*9700*/  SYNCS.ARRIVE.TRANS64.RED.A1T0 RZ, [R0+URZ], RZ ;  /* 0x000000ff00ff79a7 */ /* 0x0005e4000810043f */
[----:B------:R0:W3:Y:S01]  /*9710*/  SHFL.IDX PT, R3, R9, RZ, 0x181f ;  /* 0x00181fff09037589 */ /* 0x0000e200000e0000 */
[----:B------:R-:W-:-:S02]  /*9720*/  SHF.R.S32.HI R84, RZ, 0x1f, R22 ;  /* 0x0000001fff547819 */ /* 0x000fc40000011416 */
[----:B------:R-:W-:Y:S02]  /*9730*/  SHF.R.S32.HI R87, RZ, 0x1f, R86 ;  /* 0x0000001fff577819 */ /* 0x000fe40000011456 */
[----:B------:R-:W-:Y:S02]  /*9740*/  SHF.R.S32.HI R89, RZ, 0x1f, R88 ;  /* 0x0000001fff597819 */ /* 0x000fe40000011458 */
[----:B--2---:R-:W-:Y:S01]  /*9750*/  SHF.R.S32.HI R0, RZ, 0x1f, R2 ;  /* 0x0000001fff007819 */ /* 0x004fe20000011402 */
[----:B0-----:R-:W-:Y:S06]  /*9760*/  @P2 BRA `(.L_x_1088) ;  /* 0x0000000000442947 */ /* 0x001fec0003800000 */
[----:B------:R-:W-:Y:S02]  /*9770*/  ULDC UR4, c[0x0][0xbc8] ;  /* 0x0002f20000047ab9 */ /* 0x000fe40000000800 */
[----:B------:R-:W-:Y:S02]  /*9780*/  ISETP.GE.AND P5, PT, R2, UR4, PT ;  /* 0x0000000402007c0c */ /* 0x000fe4000bfa6270 */
[----:B------:R-:W-:Y:S02]  /*9790*/  ISETP.GE.AND P4, PT, R22, UR4, PT ;  /* 0x0000000416007c0c */ /* 0x000fe4000bf86270 */
[----:B------:R-:W-:Y:S02]  /*97a0*/  ISETP.GE.AND P3, PT, R86, UR4, PT ;  /* 0x0000000456007c0c */ /* 0x000fe4000bf66270 */
[----:B------:R-:W-:-:S07]  /*97b0*/  ISETP.GE.AND P2, PT, R88, UR4, PT ;  /* 0x0000000458007c0c */ /* 0x000fce000bf46270 */
[----:B-1----:R-:W-:-:S04]  /*97c0*/  @!P5 LEA R10, P6, R2, R83, 0x1 ;  /* 0x00000053020ad211 */ /* 0x002fc800078c08ff */
[----:B---3--:R-:W-:Y:S02]  /*97d0*/  @!P5 LEA.HI.X R11, R2, R3, R0, 0x1, P6 ;  /* 0x00000003020bd211 */ /* 0x008fe400030f0c00 */
        /* <DEDUP_REMOVED lines=10> */
.L_x_1088:
[----:B------:R-:W-:Y:S05]  /*9880*/  BSYNC B1 ;  /* 0x0000000000017941 */ /* 0x000fea0003800000 */
.L_x_1087:
[----:B---3--:R2:W3:Y:S01]  /*9890*/  SHFL.IDX PT, R3, R9, 0x1, 0x181f ;  /* 0x00381f0009037f89 */ /* 0x0084e200000e0000 */
[----:B------:R-:W-:Y:S03]  /*98a0*/  BSSY B1, `(.L_x_1089) ;  /* 0x0000014000017945 */ /* 0x000fe60003800000 */
[----:B0-----:R2:W0:Y:S01]  /*98b0*/  SHFL.IDX PT, R21, R4, 0x1, 0x181f ;  /* 0x00381f0004157f89 */ /* 0x00142200000e0000 */
[----:B------:R-:W-:Y:S05]  /*98c0*/  @P1 BRA `(.L_x_1090) ;  /* 0x0000000000441947 */ /* 0x000fea0003800000 */
[----:B------:R-:W-:Y:S02]  /*98d0*/  ULDC UR4, c[0x0][0xbc8] ;  /* 0x0002f20000047ab9 */ /* 0x000fe40000000800 */
[----:B------:R-:W-:Y:S02]  /*98e0*/  ISETP.GE.AND P4, PT, R2, UR4, PT ;  /* 0x0000000402007c0c */ /* 0x000fe4000bf86270 */
[----:B------:R-:W-:Y:S02]  /*98f0*/  ISETP.GE.AND P3, PT, R22, UR4, PT ;  /* 0x0000000416007c0c */ /* 0x000fe4000bf66270 */
[----:B------:R-:W-:Y:S02]  /*9900*/  ISETP.GE.AND P2, PT, R86, UR4, PT ;  /* 0x0000000456007c0c */ /* 0x000fe4000bf46270 */
[----:B------:R-:W-:-:S07]  /*9910*/  ISETP.GE.AND P1, PT, R88, UR4, PT ;  /* 0x0000000458007c0c */ /* 0x000fce000bf26270 */
[-C--:B0-----:R-:W-:Y:S02]  /*9920*/  @!P4 LEA R10, P6, R2, R21.reuse, 0x1 ;  /* 0x00000015020ac211 */ /* 0x081fe400078c08ff */
[----:B-----5:R-:W-:Y:S02]  /*9930*/  @!P3 LEA R12, P5, R22, R21, 0x1 ;  /* 0x00000015160cb211 */ /* 0x020fe400078a08ff */
        /* <DEDUP_REMOVED lines=10> */
.L_x_1090:
[----:B------:R-:W-:Y:S05]  /*99e0*/  BSYNC B1 ;  /* 0x0000000000017941 */ /* 0x000fea0003800000 */
.L_x_1089:
[----:B---3--:R3:W0:Y:S01]  /*99f0*/  SHFL.IDX PT, R3, R9, 0x2, 0x181f ;  /* 0x00581f0009037f89 */ /* 0x00862200000e0000 */
[----:B------:R-:W-:Y:S03]  /*9a00*/  BSSY B1, `(.L_x_1091) ;  /* 0x0000014000017945 */ /* 0x000fe60003800000 */
[----:B----45:R3:W4:Y:S01]  /*9a10*/  SHFL.IDX PT, R17, R4, 0x2, 0x181f ;  /* 0x00581f0004117f89 */ /* 0x03072200000e0000 */
        /* <DEDUP_REMOVED lines=18> */
.L_x_1092:
[----:B------:R-:W-:Y:S05]  /*9b40*/  BSYNC B1 ;  /* 0x0000000000017941 */ /* 0x000fea0003800000 */
.L_x_1091:
[----:B0-----:R-:W-:Y:S01]  /*9b50*/  VIADD R3, R85, 0x60 ;  /* 0x0000006055037836 */ /* 0x001fe20000000000 */
[----:B------:R0:W0:Y:S04]  /*9b60*/  SHFL.IDX PT, R15, R9, 0x3, 0x181f ;  /* 0x00781f00090f7f89 */ /* 0x00002800000e0000 */
[----:B------:R-:W-:Y:S01]  /*9b70*/  ISETP.GE.AND P0, PT, R3, R8, PT ;  /* 0x000000080300720c */ /* 0x000fe20003f06270 */
[----:B----4-:R4:W0:-:S12]  /*9b80*/  SHFL.IDX PT, R17, R4, 0x3, 0x181f ;  /* 0x00781f0004117f89 */ /* 0x01081800000e0000 */
[----:B----4-:R-:W-:Y:S05]  /*9b90*/  @P0 BRA `(.L_x_1093) ;  /* 0x00000024007c0947 */ /* 0x010fea0003800000 */
[----:B------:R-:W-:Y:S02]  /*9ba0*/  ULDC UR4, c[0x0][0xbc8] ;  /* 0x0002f20000047ab9 */ /* 0x000fe40000000800 */
[----:B------:R-:W-:Y:S02]  /*9bb0*/  ISETP.GE.AND P3, PT, R2, UR4, PT ;  /* 0x0000000402007c0c */ /* 0x000fe4000bf66270 */
[----:B------:R-:W-:Y:S02]  /*9bc0*/  ISETP.GE.AND P4, PT, R22, UR4, PT ;  /* 0x0000000416007c0c */ /* 0x000fe4000bf86270 */
[----:B------:R-:W-:-:S09]  /*9bd0*/  ISETP.GE.AND P5, PT, R86, UR4, PT ;  /* 0x0000000456007c0c */ /* 0x000fd2000bfa6270 */
[-C--:B0-----:R-:W-:Y:S02]  /*9be0*/  @!P3 LEA R8, P0, R2, R17.reuse, 0x1 ;  /* 0x000000110208b211 */ /* 0x081fe400078008ff */
[-C--:B------:R-:W-:Y:S02]  /*9bf0*/  @!P4 LEA R10, P1, R22, R17.reuse, 0x1 ;  /* 0x00000011160ac211 */ /* 0x080fe400078208ff */
[----:B------:R-:W-:Y:S02]  /*9c00*/  @!P5 LEA R12, P2, R86, R17, 0x1 ;  /* 0x00000011560cd211 */ /* 0x000fe400078408ff */
[-C--:B--23--:R-:W-:Y:S02]  /*9c10*/  @!P3 LEA.HI.X R9, R2, R15.reuse, R0, 0x1, P0 ;  /* 0x0000000f0209b211 */ /* 0x08cfe400000f0c00 */
        /* <DEDUP_REMOVED lines=11> */
.L_x_1086:
[----:B------:R-:W-:Y:S01]  /*9cd0*/  ULDC.64 UR4, c[0x0][0xc08] ;  /* 0x0003020000047ab9 */ /* 0x000fe20000000a00 */
[----:B0-----:R-:W0:Y:S01]  /*9ce0*/  @P4 LDC R13, c[0x0][0xcec] ;  /* 0x00033b00ff0d4b82 */ /* 0x001e220000000800 */
[----:B------:R-:W-:Y:S01]  /*9cf0*/  IMAD R9, R9, UR4, RZ ;  /* 0x0000000409097c24 */ /* 0x000fe2000f8e02ff */
[----:B------:R-:W-:Y:S01]  /*9d00*/  ULDC.64 UR6, c[0x0][0xc30] ;  /* 0x00030c0000067ab9 */ /* 0x000fe20000000a00 */
[----:B------:R-:W-:Y:S01]  /*9d10*/  IMAD.WIDE.U32 R2, R4, UR4, RZ ;  /* 0x0000000404027c25 */ /* 0x000fe2000f8e00ff */
[----:B------:R-:W-:Y:S01]  /*9d20*/  ISETP.GE.AND P0, PT, R14, R8, PT ;  /* 0x000000080e00720c */ /* 0x000fe20003f06270 */
[----:B------:R-:W-:Y:S01]  /*9d30*/  BSSY B1, `(.L_x_1094) ;  /* 0x00000d1000017945 */ /* 0x000fe20003800000 */
[----:B------:R-:W-:Y:S01]  /*9d40*/  SHF.R.S32.HI R22, RZ, 0x1f, R206 ;  /* 0x0000001fff167819 */ /* 0x000fe200000114ce */
[----:B------:R-:W-:Y:S01]  /*9d50*/  IMAD R9, R4, UR5, R9 ;  /* 0x0000000504097c24 */ /* 0x000fe2000f8e0209 */
[----:B------:R-:W-:Y:S01]  /*9d60*/  ULDC.64 UR4, c[0x0][0xc38] ;  /* 0x00030e0000047ab9 */ /* 0x000fe20000000a00 */
[----:B------:R-:W1:Y:S01]  /*9d70*/  @P4 LDC R4, c[0x0][0xcf0] ;  /* 0x00033c00ff044b82 */ /* 0x000e620000000800 */
[----:B------:R-:W-:Y:S01]  /*9d80*/  VIADD R176, R201, 0x18 ;  /* 0x00000018c9b07836 */ /* 0x000fe20000000000 */
[----:B------:R-:W-:Y:S01]  /*9d90*/  SHF.R.S32.HI R152, RZ, 0x1f, R207 ;  /* 0x0000001fff987819 */ /* 0x000fe200000114cf */
[----:B------:R-:W-:Y:S01]  /*9da0*/  IMAD.IADD R3, R3, 0x1, R9 ;  /* 0x0000000103037824 */ /* 0x000fe200078e0209 */
[----:B------:R-:W-:Y:S01]  /*9db0*/  SHF.R.S32.HI R9, RZ, 0x1f, R200 ;  /* 0x0000001fff097819 */ /* 0x000fe200000114c8 */
[----:B------:R-:W-:Y:S01]  /*9dc0*/  VIADD R178, R201, 0x10 ;  /* 0x00000010c9b27836 */ /* 0x000fe20000000000 */
[----:B------:R-:W-:Y:S01]  /*9dd0*/  SHF.R.S32.HI R153, RZ, 0x1f, R208 ;  /* 0x0000001fff997819 */ /* 0x000fe200000114d0 */
[----:B------:R-:W-:Y:S01]  /*9de0*/  IMAD.WIDE.U32 R2, R202, UR4, R2 ;  /* 0x00000004ca027c25 */ /* 0x000fe2000f8e0002 */
[----:B------:R-:W-:-:S02]  /*9df0*/  SHF.R.S32.HI R154, RZ, 0x1f, R209 ;  /* 0x0000001fff9a7819 */ /* 0x000fc400000114d1 */
[----:B------:R-:W-:Y:S01]  /*9e00*/  SHF.R.S32.HI R155, RZ, 0x1f, R210 ;  /* 0x0000001fff9b7819 */ /* 0x000fe200000114d2 */
[----:B------:R-:W-:Y:S01]  /*9e10*/  IMAD R3, R202, UR5, R3 ;  /* 0x00000005ca037c24 */ /* 0x000fe2000f8e0203 */
[----:B------:R-:W-:Y:S01]  /*9e20*/  ULDC.64 UR4, c[0x0][0xc40] ;  /* 0x0003100000047ab9 */ /* 0x000fe20000000a00 */
[----:B------:R-:W-:Y:S01]  /*9e30*/  VIADD R180, R201, 0x8 ;  /* 0x00000008c9b47836 */ /* 0x000fe20000000000 */
[----:B------:R-:W-:Y:S01]  /*9e40*/  SHF.R.S32.HI R156, RZ, 0x1f, R211 ;  /* 0x0000001fff9c7819 */ /* 0x000fe200000114d3 */
[----:B------:R-:W-:Y:S01]  /*9e50*/  IMAD R9, R9, UR4, RZ ;  /* 0x0000000409097c24 */ /* 0x000fe2000f8e02ff */
[----:B------:R-:W-:Y:S01]  /*9e60*/  SHF.R.S32.HI R157, RZ, 0x1f, R212 ;  /* 0x0000001fff9d7819 */ /* 0x000fe200000114d4 */
[----:B0-----:R-:W-:Y:S01]  /*9e70*/  @P4 IMAD.HI.U32 R13, R18, R13, RZ ;  /* 0x0000000d120d4227 */ /* 0x001fe200078e00ff */
[----:B------:R-:W-:Y:S02]  /*9e80*/  SHF.R.S32.HI R158, RZ, 0x1f, R213 ;  /* 0x0000001fff9e7819 */ /* 0x000fe400000114d5 */
[----:B------:R-:W-:Y:S01]  /*9e90*/  SHF.R.S32.HI R159, RZ, 0x1f, R221 ;  /* 0x0000001fff9f7819 */ /* 0x000fe200000114dd */
[C---:B------:R-:W-:Y:S01]  /*9ea0*/  IMAD R11, R200.reuse, UR5, R9 ;  /* 0x00000005c80b7c24 */ /* 0x040fe2000f8e0209 */
[----:B------:R-:W-:Y:S01]  /*9eb0*/  SHF.R.S32.HI R161, RZ, 0x1f, R223 ;  /* 0x0000001fffa17819 */ /* 0x000fe200000114df */
[----:B------:R-:W-:Y:S01]  /*9ec0*/  IMAD.WIDE.U32 R2, R200, UR4, R2 ;  /* 0x00000004c8027c25 */ /* 0x000fe2000f8e0002 */
[----:B------:R-:W-:Y:S01]  /*9ed0*/  ULDC.64 UR4, c[0x0][0xc48] ;  /* 0x0003120000047ab9 */ /* 0x000fe20000000a00 */
[----:B------:R-:W-:-:S02]  /*9ee0*/  SHF.R.S32.HI R162, RZ, 0x1f, R224 ;  /* 0x0000001fffa27819 */ /* 0x000fc400000114e0 */
[----:B------:R-:W-:Y:S01]  /*9ef0*/  IMAD.MOV.U32 R9, RZ, RZ, R18 ;  /* 0x000000ffff097224 */ /* 0x000fe200078e0012 */
[----:B-1----:R-:W-:Y:S01]  /*9f00*/  @P4 SHF.R.U32.HI R9, RZ, R4, R13 ;  /* 0x00000004ff094219 */ /* 0x002fe2000001160d */
[----:B------:R-:W-:Y:S01]  /*9f10*/  IMAD.IADD R3, R3, 0x1, R11 ;  /* 0x0000000103037824 */ /* 0x000fe200078e020b */
[----:B------:R-:W-:Y:S01]  /*9f20*/  SHF.R.S32.HI R163, RZ, 0x1f, R225 ;  /* 0x0000001fffa37819 */ /* 0x000fe200000114e1 */
[----:B------:R-:W-:Y:S01]  /*9f30*/  VIADD R175, R201, 0x18 ;  /* 0x00000018c9af7836 */ /* 0x000fe20000000000 */
[--C-:B------:R-:W-:Y:S01]  /*9f40*/  SHF.R.S32.HI R4, RZ, 0x1f, R9.reuse ;  /* 0x0000001fff047819 */ /* 0x100fe20000011409 */
[----:B------:R-:W-:Y:S01]  /*9f50*/  IMAD.MOV R11, RZ, RZ, -R9 ;  /* 0x000000ffff0b7224 */ /* 0x000fe200078e0a09 */
[----:B------:R-:W-:Y:S01]  /*9f60*/  SHF.R.S32.HI R164, RZ, 0x1f, R226 ;  /* 0x0000001fffa47819 */ /* 0x000fe200000114e2 */
[----:B------:R-:W-:Y:S01]  /*9f70*/  IMAD.WIDE.U32 R2, R160, UR4, R2 ;  /* 0x00000004a0027c25 */ /* 0x000fe2000f8e0002 */
[----:B------:R-:W-:Y:S02]  /*9f80*/  SHF.R.S32.HI R165, RZ, 0x1f, R228 ;  /* 0x0000001fffa57819 */ /* 0x000fe400000114e4 */
[----:B------:R-:W-:Y:S01]  /*9f90*/  SHF.R.S32.HI R166, RZ, 0x1f, R229 ;  /* 0x0000001fffa67819 */ /* 0x000fe200000114e5 */
[----:B------:R-:W-:Y:S01]  /*9fa0*/  IMAD R11, R20, R11, R18 ;  /* 0x0000000b140b7224 */ /* 0x000fe200078e0212 */
[----:B------:R-:W-:Y:S01]  /*9fb0*/  SHF.R.S32.HI R167, RZ, 0x1f, R230 ;  /* 0x0000001fffa77819 */ /* 0x000fe200000114e6 */
[----:B------:R-:W-:Y:S01]  /*9fc0*/  IMAD R4, R4, UR6, RZ ;  /* 0x0000000604047c24 */ /* 0x000fe2000f8e02ff */
[----:B------:R-:W-:Y:S01]  /*9fd0*/  SHF.R.S32.HI R168, RZ, 0x1f, R231 ;  /* 0x0000001fffa87819 */ /* 0x000fe200000114e7 */
[----:B------:R-:W-:Y:S01]  /*9fe0*/  IMAD R3, R160, UR5, R3 ;  /* 0x00000005a0037c24 */ /* 0x000fe2000f8e0203 */
[----:B------:R-:W-:Y:S01]  /*9ff0*/  ULDC.64 UR4, c[0x0][0xc28] ;  /* 0x00030a0000047ab9 */ /* 0x000fe20000000a00 */
[C---:B------:R-:W-:Y:S01]  /*a000*/  IMAD R13, R9.reuse, UR7, R4 ;  /* 0x00000007090d7c24 */ /* 0x040fe2000f8e0204 */
[----:B------:R-:W-:Y:S01]  /*a010*/  SHF.R.S32.HI R4, RZ, 0x1f, R11 ;  /* 0x0000001fff047819 */ /* 0x000fe2000001140b */
[----:B------:R-:W-:Y:S01]  /*a020*/  IMAD.WIDE.U32 R2, R9, UR6, R2 ;  /* 0x0000000609027c25 */ /* 0x000fe2000f8e0002 */
[----:B------:R-:W-:-:S02]  /*a030*/  SHF.R.S32.HI R160, RZ, 0x1f, R222 ;  /* 0x0000001fffa07819 */ /* 0x000fc400000114de */
[----:B------:R-:W-:Y:S01]  /*a040*/  SHF.R.S32.HI R169, RZ, 0x1f, R232 ;  /* 0x0000001fffa97819 */ /* 0x000fe200000114e8 */
[----:B------:R-:W-:Y:S01]  /*a050*/  IMAD R4, R4, UR4, RZ ;  /* 0x0000000404047c24 */ /* 0x000fe2000f8e02ff */
[----:B------:R-:W-:Y:S01]  /*a060*/  SHF.R.S32.HI R170, RZ, 0x1f, R233 ;  /* 0x0000001fffaa7819 */ /* 0x000fe200000114e9 */
[----:B------:R-:W-:Y:S01]  /*a070*/  IMAD.IADD R3, R3, 0x1, R13 ;  /* 0x0000000103037824 */ /* 0x000fe200078e020d */
[----:B------:R-:W-:Y:S01]  /*a080*/  SHF.R.S32.HI R171, RZ, 0x1f, R234 ;  /* 0x0000001fffab7819 */ /* 0x000fe200000114ea */
[C---:B------:R-:W-:Y:S01]  /*a090*/  IMAD R9, R11.reuse, UR5, R4 ;  /* 0x000000050b097c24 */ /* 0x040fe2000f8e0204 */
[----:B------:R-:W-:Y:S01]  /*a0a0*/  SHF.R.S32.HI R172, RZ, 0x1f, R235 ;  /* 0x0000001fffac7819 */ /* 0x000fe200000114eb */
[----:B------:R-:W-:Y:S01]  /*a0b0*/  IMAD.WIDE.U32 R2, R11, UR4, R2 ;  /* 0x000000040b027c25 */ /* 0x000fe2000f8e0002 */
[----:B------:R-:W-:Y:S01]  /*a0c0*/  ULDC.64 UR4, c[0x0][0xc00] ;  /* 0x0003000000047ab9 */ /* 0x000fe20000000a00 */
[----:B------:R-:W-:Y:S02]  /*a0d0*/  SHF.R.S32.HI R173, RZ, 0x1f, R236 ;  /* 0x0000001fffad7819 */ /* 0x000fe400000114ec */
[----:B------:R-:W-:Y:S01]  /*a0e0*/  VIADD R4, R0, 0x32420 ;  /* 0x0003242000047836 */ /* 0x000fe20000000000 */
[C---:B------:R-:W-:Y:S01]  /*a0f0*/  LEA R0, P1, R2.reuse, UR4, 0x2 ;  /* 0x0000000402007c11 */ /* 0x040fe2000f8210ff */
[----:B------:R-:W-:Y:S01]  /*a100*/  IMAD.IADD R3, R3, 0x1, R9 ;  /* 0x0000000103037824 */ /* 0x000fe200078e0209 */
[----:B------:R-:W-:Y:S01]  /*a110*/  SHF.R.S32.HI R174, RZ, 0x1f, R237 ;  /* 0x0000001fffae7819 */ /* 0x000fe200000114ed */
[C---:B------:R-:W-:Y:S01]  /*a120*/  VIADD R177, R201.reuse, 0x10 ;  /* 0x00000010c9b17836 */ /* 0x040fe20000000000 */
[----:B------:R-:W-:Y:S01]  /*a130*/  PRMT R9, RZ, 0x654, R4 ;  /* 0x00000654ff097816 */ /* 0x000fe20000000004 */
[----:B------:R-:W-:Y:S01]  /*a140*/  VIADD R179, R201, 0x8 ;  /* 0x00000008c9b37836 */ /* 0x000fe20000000000 */
[----:B------:R-:W-:-:S02]  /*a150*/  LEA.HI.X R4, R2, UR5, R3, 0x2, P1 ;  /* 0x0000000502047c11 */ /* 0x000fc400088f1403 */
[----:B------:R0:W-:Y:S01]  /*a160*/  SYNCS.ARRIVE.TRANS64.RED.A1T0 RZ, [R9+URZ], RZ ;  /* 0x000000ff09ff79a7 */ /* 0x0001e2000810043f */
[----:B------:R0:W1:Y:S01]  /*a170*/  SHFL.IDX PT, R2, R0, RZ, 0x1c1f ;  /* 0x001c1fff00027589 */ /* 0x00006200000e0000 */
[----:B------:R-:W-:Y:S02]  /*a180*/  SHF.R.S32.HI R176, RZ, 0x1f, R176 ;  /* 0x0000001fffb07819 */ /* 0x000fe400000114b0 */
[----:B------:R-:W-:Y:S01]  /*a190*/  SHF.R.S32.HI R178, RZ, 0x1f, R178 ;  /* 0x0000001fffb27819 */ /* 0x000fe200000114b2 */
[----:B------:R0:W2:Y:S01]  /*a1a0*/  SHFL.IDX PT, R3, R4, RZ, 0x1c1f ;  /* 0x001c1fff04037589 */ /* 0x0000a200000e0000 */
[----:B------:R-:W-:Y:S01]  /*a1b0*/  SHF.R.S32.HI R180, RZ, 0x1f, R180 ;  /* 0x0000001fffb47819 */ /* 0x000fe200000114b4 */
[----:B------:R-:W-:Y:S06]  /*a1c0*/  @P0 BRA `(.L_x_1095) ;  /* 0x00000008001c0947 */ /* 0x000fec0003800000 */
[----:B------:R-:W-:Y:S01]  /*a1d0*/  ULDC UR4, c[0x0][0xbc8] ;  /* 0x0002f20000047ab9 */ /* 0x000fe20000000800 */
[----:B------:R-:W-:Y:S01]  /*a1e0*/  VIADD R17, R201, 0xe8 ;  /* 0x000000e8c9117836 */ /* 0x000fe20000000000 */
[----:B------:R-:W-:Y:S02]  /*a1f0*/  ISETP.GE.AND P4, PT, R179, UR4, PT ;  /* 0x00000004b3007c0c */ /* 0x000fe4000bf86270 */
[----:B------:R-:W-:Y:S02]  /*a200*/  ISETP.GE.AND P3, PT, R177, UR4, PT ;  /* 0x00000004b1007c0c */ /* 0x000fe4000bf66270 */
[----:B------:R-:W-:Y:S02]  /*a210*/  ISETP.GE.AND P5, PT, R201, UR4, PT ;  /* 0x00000004c9007c0c */ /* 0x000fe4000bfa6270 */
[----:B------:R-:W-:Y:S02]  /*a220*/  ISETP.GE.AND P1, PT, R237, UR4, PT ;  /* 0x00000004ed007c0c */ /* 0x000fe4000bf26270 */
[----:B------:R-:W-:-:S02]  /*a230*/  ISETP.GE.AND P0, PT, R175, UR4, PT ;  /* 0x00000004af007c0c */ /* 0x000fc4000bf06270 */
[----:B0-----:R-:W-:-:S03]  /*a240*/  SHF.R.S32.HI R9, RZ, 0x1f, R205 ;  /* 0x0000001fff097819 */ /* 0x001fc600000114cd */
[-C--:B-1----:R-:W-:Y:S02]  /*a250*/  @!P4 LEA R10, P2, R179, R2.reuse, 0x2 ;  /* 0x00000002b30ac211 */ /* 0x082fe400078410ff */
        /* <DEDUP_REMOVED lines=10> */
[-C--:B0-----:R-:W-:Y:S02]  /*a300*/  @!P0 LEA R10, P6, R175, R2.reuse, 0x2 ;  /* 0x00000002af0a8211 */ /* 0x081fe400078c10ff */
[-C--:B-1----:R-:W-:Y:S02]  /*a310*/  @!P1 LEA R12, P5, R237, R2.reuse, 0x2 ;  /* 0x00000002ed0c9211 */ /* 0x082fe400078a10ff */
        /* <DEDUP_REMOVED lines=10> */
[CC--:B0-----:R-:W-:Y:S02]  /*a3c0*/  @!P3 LEA R10, P6, R235.reuse, R2.reuse, 0x2 ;  /* 0x00000002eb0ab211 */ /* 0x0c1fe400078c10ff */
[CC--:B-1----:R-:W-:Y:S02]  /*a3d0*/  @!P4 LEA R12, P2, R234.reuse, R2.reuse, 0x2 ;  /* 0x00000002ea0cc211 */ /* 0x0c2fe400078410ff */
[-C--:B------:R-:W-:Y:S02]  /*a3e0*/  @!P3 LEA.HI.X R11, R235, R3.reuse, R172, 0x2, P6 ;  /* 0x00000003eb0bb211 */ /* 0x080fe400030f14ac */
[----:B------:R-:W-:Y:S02]  /*a3f0*/  @!P4 LEA.HI.X R13, R234, R3, R171, 0x2, P2 ;  /* 0x00000003ea0dc211 */ /* 0x000fe400010f14ab */
[----:B--2---:R-:W-:Y:S01]  /*a400*/  @!P5 LEA R14, P6, R233, R2, 0x2 ;  /* 0x00000002e90ed211 */ /* 0x004fe200078c10ff */
[----:B------:R0:W-:Y:S01]  /*a410*/  @!P3 ST.E.64 desc[UR38][R10.64], R48 ;  /* 0x000000300a00b985 */ /* 0x0001e2000c101b26 */
[----:B------:R-:W-:-:S02]  /*a420*/  ISETP.GE.AND P2, PT, R230, UR4, PT ;  /* 0x00000004e6007c0c */ /* 0x000fc4000bf46270 */
[----:B------:R-:W-:Y:S01]  /*a430*/  @!P5 LEA.HI.X R15, R233, R3, R170, 0x2, P6 ;  /* 0x00000003e90fd211 */ /* 0x000fe200030f14aa */
[----:B------:R1:W-:Y:S01]  /*a440*/  @!P4 ST.E.64 desc[UR38][R12.64], R52 ;  /* 0x000000340c00c985 */ /* 0x0003e2000c101b26 */
[----:B------:R-:W-:-:S03]  /*a450*/  ISETP.GE.AND P3, PT, R229, UR4, PT ;  /* 0x00000004e5007c0c */ /* 0x000fc6000bf66270 */
[----:B------:R2:W-:Y:S01]  /*a460*/  @!P5 ST.E.64 desc[UR38][R14.64], R56 ;  /* 0x000000380e00d985 */ /* 0x0005e2000c101b26 */
[CC--:B0-----:R-:W-:Y:S02]  /*a470*/  @!P0 LEA R10, P4, R232.reuse, R2.reuse, 0x2 ;  /* 0x00000002e80a8211 */ /* 0x0c1fe400078810ff */
[C---:B-1----:R-:W-:Y:S02]  /*a480*/  @!P1 LEA R12, P5, R231.reuse, R2, 0x2 ;  /* 0x00000002e70c9211 */ /* 0x042fe400078a10ff */
[-C--:B------:R-:W-:Y:S02]  /*a490*/  @!P0 LEA.HI.X R11, R232, R3.reuse, R169, 0x2, P4 ;  /* 0x00000003e80b8211 */ /* 0x080fe400020f14a9 */
[----:B------:R-:W-:Y:S02]  /*a4a0*/  ISETP.GE.AND P4, PT, R228, UR4, PT ;  /* 0x00000004e4007c0c */ /* 0x000fe4000bf86270 */
[----:B------:R-:W-:Y:S01]  /*a4b0*/  @!P1 LEA.HI.X R13, R231, R3, R168, 0x2, P5 ;  /* 0x00000003e70d9211 */ /* 0x000fe200028f14a8 */
[----:B------:R0:W-:Y:S01]  /*a4c0*/  @!P0 ST.E.64 desc[UR38][R10.64], R60 ;  /* 0x0000003c0a008985 */ /* 0x0001e2000c101b26 */
[----:B------:R-:W-:-:S02]  /*a4d0*/  ISETP.GE.AND P5, PT, R226, UR4, PT ;  /* 0x00000004e2007c0c */ /* 0x000fc4000bfa6270 */
[----:B--2---:R-:W-:Y:S01]  /*a4e0*/  @!P2 LEA R14, P6, R230, R2, 0x2 ;  /* 0x00000002e60ea211 */ /* 0x004fe200078c10ff */
[----:B------:R1:W-:Y:S01]  /*a4f0*/  @!P1 ST.E.64 desc[UR38][R12.64], R64 ;  /* 0x000000400c009985 */ /* 0x0003e2000c101b26 */
[----:B------:R-:W-:Y:S02]  /*a500*/  ISETP.GE.AND P1, PT, R224, UR4, PT ;  /* 0x00000004e0007c0c */ /* 0x000fe4000bf26270 */
[----:B------:R-:W-:Y:S02]  /*a510*/  @!P2 LEA.HI.X R15, R230, R3, R167, 0x2, P6 ;  /* 0x00000003e60fa211 */ /* 0x000fe400030f14a7 */
[----:B------:R-:W-:-:S03]  /*a520*/  ISETP.GE.AND P0, PT, R225, UR4, PT ;  /* 0x00000004e1007c0c */ /* 0x000fc6000bf06270 */
[----:B------:R2:W-:Y:S01]  /*a530*/  @!P2 ST.E.64 desc[UR38][R14.64], R68 ;  /* 0x000000440e00a985 */ /* 0x0005e2000c101b26 */
[CC--:B0-----:R-:W-:Y:S02]  /*a540*/  @!P3 LEA R10, P6, R229.reuse, R2.reuse, 0x2 ;  /* 0x00000002e50ab211 */ /* 0x0c1fe400078c10ff */
[CC--:B-1----:R-:W-:Y:S02]  /*a550*/  @!P4 LEA R12, P2, R228.reuse, R2.reuse, 0x2 ;  /* 0x00000002e40cc211 */ /* 0x0c2fe400078410ff */
[-C--:B------:R-:W-:Y:S02]  /*a560*/  @!P3 LEA.HI.X R11, R229, R3.reuse, R166, 0x2, P6 ;  /* 0x00000003e50bb211 */ /* 0x080fe400030f14a6 */
[----:B------:R-:W-:Y:S02]  /*a570*/  @!P4 LEA.HI.X R13, R228, R3, R165, 0x2, P2 ;  /* 0x00000003e40dc211 */ /* 0x000fe400010f14a5 */
[----:B------:R-:W-:Y:S01]  /*a580*/  ISETP.GE.AND P2, PT, R223, UR4, PT ;  /* 0x00000004df007c0c */ /* 0x000fe2000bf46270 */
[----:B------:R0:W-:Y:S01]  /*a590*/  @!P3 ST.E.64 desc[UR38][R10.64], R72 ;  /* 0x000000480a00b985 */ /* 0x0001e2000c101b26 */
[----:B--2---:R-:W-:-:S03]  /*a5a0*/  @!P5 LEA R14, P6, R226, R2, 0x2 ;  /* 0x00000002e20ed211 */ /* 0x004fc600078c10ff */
[----:B------:R1:W-:Y:S01]  /*a5b0*/  @!P4 ST.E.64 desc[UR38][R12.64], R76 ;  /* 0x0000004c0c00c985 */ /* 0x0003e2000c101b26 */
[----:B------:R-:W-:Y:S02]  /*a5c0*/  @!P5 LEA.HI.X R15, R226, R3, R164, 0x2, P6 ;  /* 0x00000003e20fd211 */ /* 0x000fe400030f14a4 */
[----:B------:R-:W-:-:S03]  /*a5d0*/  ISETP.GE.AND P4, PT, R221, UR4, PT ;  /* 0x00000004dd007c0c */ /* 0x000fc6000bf86270 */
[----:B------:R2:W-:Y:S01]  /*a5e0*/  @!P5 ST.E.64 desc[UR38][R14.64], R80 ;  /* 0x000000500e00d985 */ /* 0x0005e2000c101b26 */
[----:B------:R-:W-:Y:S02]  /*a5f0*/  ISETP.GE.AND P5, PT, R222, UR4, PT ;  /* 0x00000004de007c0c */ /* 0x000fe4000bfa6270 */
        /* <DEDUP_REMOVED lines=8> */
[----:B------:R-:W-:-:S05]  /*a680*/  @!P2 LEA.HI.X R15, R223, R3, R161, 0x2, P6 ;  /* 0x00000003df0fa211 */ /* 0x000fca00030f14a1 */
[----:B------:R2:W-:Y:S01]  /*a690*/  @!P2 ST.E.64 desc[UR38][R14.64], R92 ;  /* 0x0000005c0e00a985 */ /* 0x0005e2000c101b26 */
[----:B------:R-:W-:Y:S02]  /*a6a0*/  ISETP.GE.AND P2, PT, R212, UR4, PT ;  /* 0x00000004d4007c0c */ /* 0x000fe4000bf46270 */
[CC--:B0-----:R-:W-:Y:S02]  /*a6b0*/  @!P5 LEA R10, P1, R222.reuse, R2.reuse, 0x2 ;  /* 0x00000002de0ad211 */ /* 0x0c1fe400078210ff */
[-C--:B-1----:R-:W-:Y:S02]  /*a6c0*/  @!P4 LEA R12, P0, R221, R2.reuse, 0x2 ;  /* 0x00000002dd0cc211 */ /* 0x082fe400078010ff */
[-C--:B------:R-:W-:Y:S02]  /*a6d0*/  @!P5 LEA.HI.X R11, R222, R3.reuse, R160, 0x2, P1 ;  /* 0x00000003de0bd211 */ /* 0x080fe400008f14a0 */
[----:B------:R-:W-:Y:S02]  /*a6e0*/  ISETP.GE.AND P1, PT, R211, UR4, PT ;  /* 0x00000004d3007c0c */ /* 0x000fe4000bf26270 */
[----:B--2---:R-:W-:Y:S01]  /*a6f0*/  @!P3 LEA R14, P6, R213, R2, 0x2 ;  /* 0x00000002d50eb211 */ /* 0x004fe200078c10ff */
[----:B------:R-:W-:Y:S01]  /*a700*/  @!P5 ST.E.64 desc[UR38][R10.64], R96 ;  /* 0x000000600a00d985 */ /* 0x000fe2000c101b26 */
[----:B------:R-:W-:-:S02]  /*a710*/  @!P4 LEA.HI.X R13, R221, R3, R159, 0x2, P0 ;  /* 0x00000003dd0dc211 */ /* 0x000fc400000f149f */
[----:B------:R-:W-:Y:S02]  /*a720*/  @!P3 LEA.HI.X R15, R213, R3, R158, 0x2, P6 ;  /* 0x00000003d50fb211 */ /* 0x000fe400030f149e */
[----:B------:R-:W-:Y:S01]  /*a730*/  ISETP.GE.AND P0, PT, R210, UR4, PT ;  /* 0x00000004d2007c0c */ /* 0x000fe2000bf06270 */
[----:B------:R-:W-:Y:S01]  /*a740*/  @!P4 ST.E.64 desc[UR38][R12.64], R100 ;  /* 0x000000640c00c985 */ /* 0x000fe2000c101b26 */
[-C--:B------:R-:W-:Y:S02]  /*a750*/  @!P2 LEA R20, P6, R212, R2.reuse, 0x2 ;  /* 0x00000002d414a211 */ /* 0x080fe400078c10ff */
[----:B------:R-:W-:Y:S01]  /*a760*/  ISETP.GE.AND P4, PT, R208, UR4, PT ;  /* 0x00000004d0007c0c */ /* 0x000fe2000bf86270 */
[----:B------:R-:W-:Y:S01]  /*a770*/  @!P3 ST.E.64 desc[UR38][R14.64], R104 ;  /* 0x000000680e00b985 */ /* 0x000fe2000c101b26 */
[----:B------:R-:W-:Y:S02]  /*a780*/  ISETP.GE.AND P3, PT, R209, UR4, PT ;  /* 0x00000004d1007c0c */ /* 0x000fe4000bf66270 */
[----:B------:R-:W-:-:S02]  /*a790*/  @!P1 LEA R24, P5, R211, R2, 0x2 ;  /* 0x00000002d3189211 */ /* 0x000fc400078a10ff */
[-C--:B------:R-:W-:Y:S02]  /*a7a0*/  @!P2 LEA.HI.X R21, R212, R3.reuse, R157, 0x2, P6 ;  /* 0x00000003d415a211 */ /* 0x080fe400030f149d */
[-C--:B------:R-:W-:Y:S02]  /*a7b0*/  @!P1 LEA.HI.X R25, R211, R3.reuse, R156, 0x2, P5 ;  /* 0x00000003d3199211 */ /* 0x080fe400028f149c */
[CC--:B------:R-:W-:Y:S01]  /*a7c0*/  @!P0 LEA R18, P6, R210.reuse, R2.reuse, 0x2 ;  /* 0x00000002d2128211 */ /* 0x0c0fe200078c10ff */
[----:B------:R0:W-:Y:S01]  /*a7d0*/  @!P2 ST.E.64 desc[UR38][R20.64], R108 ;  /* 0x0000006c1400a985 */ /* 0x0001e2000c101b26 */
[----:B------:R-:W-:Y:S02]  /*a7e0*/  ISETP.GE.AND P2, PT, R207, UR4, PT ;  /* 0x00000004cf007c0c */ /* 0x000fe4000bf46270 */
[----:B------:R-:W-:Y:S01]  /*a7f0*/  @!P0 LEA.HI.X R19, R210, R3, R155, 0x2, P6 ;  /* 0x00000003d2138211 */ /* 0x000fe200030f149b */
[----:B------:R1:W-:Y:S01]  /*a800*/  @!P1 ST.E.64 desc[UR38][R24.64], R112 ;  /* 0x0000007018009985 */ /* 0x0003e2000c101b26 */
[----:B------:R-:W-:-:S02]  /*a810*/  @!P3 LEA R28, P1, R209, R2, 0x2 ;  /* 0x00000002d11cb211 */ /* 0x000fc400078210ff */
[-C--:B------:R-:W-:Y:S01]  /*a820*/  @!P4 LEA R32, P5, R208, R2.reuse, 0x2 ;  /* 0x00000002d020c211 */ /* 0x080fe200078a10ff */
[----:B------:R2:W-:Y:S01]  /*a830*/  @!P0 ST.E.64 desc[UR38][R18.64], R116 ;  /* 0x0000007412008985 */ /* 0x0005e2000c101b26 */
[-C--:B------:R-:W-:Y:S02]  /*a840*/  @!P3 LEA.HI.X R29, R209, R3.reuse, R154, 0x2, P1 ;  /* 0x00000003d11db211 */ /* 0x080fe400008f149a */
[----:B------:R-:W-:Y:S02]  /*a850*/  ISETP.GE.AND P1, PT, R206, UR4, PT ;  /* 0x00000004ce007c0c */ /* 0x000fe4000bf26270 */
[----:B------:R-:W-:Y:S01]  /*a860*/  @!P4 LEA.HI.X R33, R208, R3, R153, 0x2, P5 ;  /* 0x00000003d021c211 */ /* 0x000fe200028f1499 */
[----:B------:R3:W-:Y:S01]  /*a870*/  @!P3 ST.E.64 desc[UR38][R28.64], R120 ;  /* 0x000000781c00b985 */ /* 0x0007e2000c101b26 */
[----:B------:R-:W-:Y:S01]  /*a880*/  ISETP.GE.AND P0, PT, R205, UR4, PT ;  /* 0x00000004cd007c0c */ /* 0x000fe2000bf06270 */
[----:B0-----:R-:W-:Y:S01]  /*a890*/  VIADD R21, R201, 0xf0 ;  /* 0x000000f0c9157836 */ /* 0x001fe20000000000 */
[----:B------:R-:W-:Y:S01]  /*a8a0*/  @!P2 LEA R10, P5, R207, R2, 0x2 ;  /* 0x00000002cf0aa211 */ /* 0x000fe200078a10ff */
[----:B------:R3:W-:Y:S01]  /*a8b0*/  @!P4 ST.E.64 desc[UR38][R32.64], R124 ;  /* 0x0000007c2000c985 */ /* 0x0007e2000c101b26 */
[----:B------:R-:W-:Y:S01]  /*a8c0*/  ISETP.GE.AND P4, PT, R17, UR4, PT ;  /* 0x0000000411007c0c */ /* 0x000fe2000bf86270 */
[----:B-1----:R-:W-:Y:S01]  /*a8d0*/  VIADD R25, R201, 0xf8 ;  /* 0x000000f8c9197836 */ /* 0x002fe20000000000 */
[----:B------:R-:W-:-:S02]  /*a8e0*/  ISETP.GE.AND P3, PT, R21, UR4, PT ;  /* 0x0000000415007c0c */ /* 0x000fc4000bf66270 */
[-C--:B------:R-:W-:Y:S02]  /*a8f0*/  @!P2 LEA.HI.X R11, R207, R3.reuse, R152, 0x2, P5 ;  /* 0x00000003cf0ba211 */ /* 0x080fe400028f1498 */
[CC--:B------:R-:W-:Y:S02]  /*a900*/  @!P1 LEA R12, P6, R206.reuse, R2.reuse, 0x2 ;  /* 0x00000002ce0c9211 */ /* 0x0c0fe400078c10ff */
[----:B--2---:R-:W-:Y:S01]  /*a910*/  SHF.R.S32.HI R19, RZ, 0x1f, R17 ;  /* 0x0000001fff137819 */ /* 0x004fe20000011411 */
[----:B------:R3:W-:Y:S01]  /*a920*/  @!P2 ST.E.64 desc[UR38][R10.64], R128 ;  /* 0x000000800a00a985 */ /* 0x0007e2000c101b26 */
[----:B------:R-:W-:Y:S02]  /*a930*/  @!P0 LEA R14, P5, R205, R2, 0x2 ;  /* 0x00000002cd0e8211 */ /* 0x000fe400078a10ff */
[----:B------:R-:W-:Y:S02]  /*a940*/  @!P1 LEA.HI.X R13, R206, R3, R22, 0x2, P6 ;  /* 0x00000003ce0d9211 */ /* 0x000fe400030f1416 */
[----:B------:R-:W-:-:S02]  /*a950*/  ISETP.GE.AND P6, PT, R25, UR4, PT ;  /* 0x0000000419007c0c */ /* 0x000fc4000bfc6270 */
[-C--:B------:R-:W-:Y:S01]  /*a960*/  @!P0 LEA.HI.X R15, R205, R3.reuse, R9, 0x2, P5 ;  /* 0x00000003cd0f8211 */ /* 0x080fe200028f1409 */
[----:B------:R3:W-:Y:S01]  /*a970*/  @!P1 ST.E.64 desc[UR38][R12.64], R132 ;  /* 0x000000840c009985 */ /* 0x0007e2000c101b26 */
[CC--:B------:R-:W-:Y:S02]  /*a980*/  @!P4 LEA R18, P5, R17.reuse, R2.reuse, 0x2 ;  /* 0x000000021112c211 */ /* 0x0c0fe400078a10ff */
[----:B------:R-:W-:Y:S01]  /*a990*/  SHF.R.S32.HI R9, RZ, 0x1f, R21 ;  /* 0x0000001fff097819 */ /* 0x000fe20000011415 */
[----:B------:R3:W-:Y:S01]  /*a9a0*/  @!P0 ST.E.64 desc[UR38][R14.64], R136 ;  /* 0x000000880e008985 */ /* 0x0007e2000c101b26 */
[----:B------:R-:W-:Y:S02]  /*a9b0*/  @!P4 LEA.HI.X R19, R17, R3, R19, 0x2, P5 ;  /* 0x000000031113c211 */ /* 0x000fe400028f1413 */
[----:B------:R-:W-:-:S03]  /*a9c0*/  @!P3 LEA R20, P5, R21, R2, 0x2 ;  /* 0x000000021514b211 */ /* 0x000fc600078a10ff */
[----:B------:R3:W-:Y:S01]  /*a9d0*/  @!P4 ST.E.64 desc[UR38][R18.64], R140 ;  /* 0x0000008c1200c985 */ /* 0x0007e2000c101b26 */
[-C--:B------:R-:W-:Y:S02]  /*a9e0*/  @!P3 LEA.HI.X R21, R21, R3.reuse, R9, 0x2, P5 ;  /* 0x000000031515b211 */ /* 0x080fe400028f1409 */
[----:B------:R-:W-:Y:S02]  /*a9f0*/  SHF.R.S32.HI R9, RZ, 0x1f, R25 ;  /* 0x0000001fff097819 */ /* 0x000fe40000011419 */
[C---:B------:R-:W-:Y:S01]  /*aa00*/  @!P6 LEA R2, P5, R25.reuse, R2, 0x2 ;  /* 0x000000021902e211 */ /* 0x040fe200078a10ff */
[----:B------:R3:W-:Y:S03]  /*aa10*/  @!P3 ST.E.64 desc[UR38][R20.64], R144 ;  /* 0x000000901400b985 */ /* 0x0007e6000c101b26 */
[----:B------:R-:W-:-:S05]  /*aa20*/  @!P6 LEA.HI.X R3, R25, R3, R9, 0x2, P5 ;  /* 0x000000031903e211 */ /* 0x000fca00028f1409 */
[----:B------:R3:W-:Y:S04]  /*aa30*/  @!P6 ST.E.64 desc[UR38][R2.64], R148 ;  /* 0x000000940200e985 */ /* 0x0007e8000c101b26 */
.L_x_1095:
[----:B------:R-:W-:Y:S05]  /*aa40*/  BSYNC B1 ;  /* 0x0000000000017941 */ /* 0x000fea0003800000 */
.L_x_1094:
[----:B------:R-:W-:Y:S01]  /*aa50*/  ISETP.GE.AND P0, PT, R16, R8, PT ;  /* 0x000000081000720c */ /* 0x000fe20003f06270 */
[----:B--23--:R2:W3:Y:S04]  /*aa60*/  SHFL.IDX PT, R3, R4, 0x1, 0x1c1f ;  /* 0x003c1f0004037f89 */ /* 0x00c4e800000e0000 */
[----:B-1----:R2:W1:Y:S08]  /*aa70*/  SHFL.IDX PT, R2, R0, 0x1, 0x1c1f ;  /* 0x003c1f0000027f89 */ /* 0x00247000000e0000 */
[----:B--2---:R-:W-:Y:S05]  /*aa80*/  @P0 BRA `(.L_x_1093) ;  /* 0x0000001400c00947 */ /* 0x004fea0003800000 */
[----:B------:R-:W-:Y:S01]  /*aa90*/  ULDC UR4, c[0x0][0xbc8] ;  /* 0x0002f20000047ab9 */ /* 0x000fe20000000800 */
[----:B------:R-:W-:Y:S01]  /*aaa0*/  VIADD R21, R201, 0xe8 ;  /* 0x000000e8c9157836 */ /* 0x000fe20000000000 */
[----:B------:R-:W-:Y:S01]  /*aab0*/  ISETP.GE.AND P5, PT, R179, UR4, PT ;  /* 0x00000004b3007c0c */ /* 0x000fe2000bfa6270 */
[C---:B------:R-:W-:Y:S01]  /*aac0*/  VIADD R25, R201.reuse, 0xf0 ;  /* 0x000000f0c9197836 */ /* 0x040fe20000000000 */
[----:B------:R-:W-:Y:S02]  /*aad0*/  ISETP.GE.AND P4, PT, R201, UR4, PT ;  /* 0x00000004c9007c0c */ /* 0x000fe4000bf86270 */
[----:B------:R-:W-:Y:S02]  /*aae0*/  ISETP.GE.AND P2, PT, R177, UR4, PT ;  /* 0x00000004b1007c0c */ /* 0x000fe4000bf46270 */
[----:B------:R-:W-:Y:S02]  /*aaf0*/  ISETP.GE.AND P1, PT, R175, UR4, PT ;  /* 0x00000004af007c0c */ /* 0x000fe4000bf26270 */
[----:B------:R-:W-:-:S02]  /*ab00*/  ISETP.GE.AND P0, PT, R237, UR4, PT ;  /* 0x00000004ed007c0c */ /* 0x000fc4000bf06270 */
[----:B0-----:R-:W-:Y:S02]  /*ab10*/  SHF.R.S32.HI R0, RZ, 0x1f, R21 ;  /* 0x0000001fff007819 */ /* 0x001fe40000011415 */
[----:B------:R-:W-:Y:S02]  /*ab20*/  SHF.R.S32.HI R4, RZ, 0x1f, R205 ;  /* 0x0000001fff047819 */ /* 0x000fe400000114cd */
[-C--:B-1----:R-:W-:Y:S01]  /*ab30*/  @!P5 LEA R10, P3, R179, R2.reuse, 0x2 ;  /* 0x00000002b30ad211 */ /* 0x082fe200078610ff */
[----:B---3--:R-:W-:Y:S02]  /*ab40*/  @!P4 IMAD.WIDE R8, R201, 0x4, R2 ;  /* 0x00000004c908c825 */ /* 0x008fe400078e0202 */
[----:B------:R-:W-:Y:S02]  /*ab50*/  @!P2 LEA R12, P6, R177, R2, 0x2 ;  /* 0x00000002b10ca211 */ /* 0x000fe400078c10ff */
[----:B------:R-:W-:Y:S01]  /*ab60*/  @!P5 LEA.HI.X R11, R179, R3, R180, 0x2, P3 ;  /* 0x00000003b30bd211 */ /* 0x000fe200018f14b4 */
[----:B------:R0:W-:Y:S01]  /*ab70*/  @!P4 ST.E.64 desc[UR38][R8.64], R26 ;  /* 0x0000001a0800c985 */ /* 0x0001e2000c101b26 */
[----:B------:R-:W-:-:S02]  /*ab80*/  ISETP.GE.AND P3, PT, R236, UR4, PT ;  /* 0x00000004ec007c0c */ /* 0x000fc4000bf66270 */
[-C--:B------:R-:W-:Y:S01]  /*ab90*/  @!P2 LEA.HI.X R13, R177, R3.reuse, R178, 0x2, P6 ;  /* 0x00000003b10da211 */ /* 0x080fe200030f14b2 */
[----:B------:R1:W-:Y:S01]  /*aba0*/  @!P5 ST.E.64 desc[UR38][R10.64], R30 ;  /* 0x0000001e0a00d985 */ /* 0x0003e2000c101b26 */
[-C--:B------:R-:W-:Y:S02]  /*abb0*/  @!P1 LEA R14, P5, R175, R2.reuse, 0x2 ;  /* 0x00000002af0e9211 */ /* 0x080fe400078a10ff */
[----:B------:R-:W-:Y:S01]  /*abc0*/  ISETP.GE.AND P4, PT, R235, UR4, PT ;  /* 0x00000004eb007c0c */ /* 0x000fe2000bf86270 */
[----:B------:R2:W-:Y:S01]  /*abd0*/  @!P2 ST.E.64 desc[UR38][R12.64], R34 ;  /* 0x000000220c00a985 */ /* 0x0005e2000c101b26 */
[----:B------:R-:W-:Y:S02]  /*abe0*/  @!P0 LEA R16, P6, R237, R2, 0x2 ;  /* 0x00000002ed108211 */ /* 0x000fe400078c10ff */
[----:B------:R-:W-:Y:S02]  /*abf0*/  @!P1 LEA.HI.X R15, R175, R3, R176, 0x2, P5 ;  /* 0x00000003af0f9211 */ /* 0x000fe400028f14b0 */
[----:B------:R-:W-:-:S02]  /*ac00*/  ISETP.GE.AND P5, PT, R234, UR4, PT ;  /* 0x00000004ea007c0c */ /* 0x000fc4000bfa6270 */
[-C--:B------:R-:W-:Y:S01]  /*ac10*/  @!P0 LEA.HI.X R17, R237, R3.reuse, R174, 0x2, P6 ;  /* 0x00000003ed118211 */ /* 0x080fe200030f14ae */
[----:B------:R3:W-:Y:S01]  /*ac20*/  @!P1 ST.E.64 desc[UR38][R14.64], R38 ;  /* 0x000000260e009985 */ /* 0x0007e2000c101b26 */
[-C--:B0-----:R-:W-:Y:S02]  /*ac30*/  @!P3 LEA R8, P6, R236, R2.reuse, 0x2 ;  /* 0x00000002ec08b211 */ /* 0x081fe400078c10ff */
[----:B------:R-:W-:Y:S01]  /*ac40*/  ISETP.GE.AND P1, PT, R232, UR4, PT ;  /* 0x00000004e8007c0c */ /* 0x000fe2000bf26270 */
[----:B------:R0:W-:Y:S01]  /*ac50*/  @!P0 ST.E.64 desc[UR38][R16.64], R42 ;  /* 0x0000002a10008985 */ /* 0x0001e2000c101b26 */
[----:B------:R-:W-:Y:S02]  /*ac60*/  ISETP.GE.AND P0, PT, R233, UR4, PT ;  /* 0x00000004e9007c0c */ /* 0x000fe4000bf06270 */
[----:B-1----:R-:W-:Y:S02]  /*ac70*/  @!P4 LEA R10, P2, R235, R2, 0x2 ;  /* 0x00000002eb0ac211 */ /* 0x002fe400078410ff */
[----:B------:R-:W-:-:S02]  /*ac80*/  @!P3 LEA.HI.X R9, R236, R3, R173, 0x2, P6 ;  /* 0x00000003ec09b211 */ /* 0x000fc400030f14ad */
[CC--:B------:R-:W-:Y:S02]  /*ac90*/  @!P5 LEA R18, P6, R234.reuse, R2.reuse, 0x2 ;  /* 0x00000002ea12d211 */ /* 0x0c0fe400078c10ff */
[-C--:B------:R-:W-:Y:S01]  /*aca0*/  @!P4 LEA.HI.X R11, R235, R3.reuse, R172, 0x2, P2 ;  /* 0x00000003eb0bc211 */ /* 0x080fe200010f14ac */
[----:B------:R1:W-:Y:S01]  /*acb0*/  @!P3 ST.E.64 desc[UR38][R8.64], R46 ;  /* 0x0000002e0800b985 */ /* 0x0003e2000c101b26 */
[----:B------:R-:W-:Y:S02]  /*acc0*/  ISETP.GE.AND P2, PT, R231, UR4, PT ;  /* 0x00000004e7007c0c */ /* 0x000fe4000bf46270 */
[----:B------:R-:W-:Y:S01]  /*acd0*/  @!P5 LEA.HI.X R19, R234, R3, R171, 0x2, P6 ;  /* 0x00000003ea13d211 */ /* 0x000fe200030f14ab */
[----:B------:R4:W-:Y:S01]  /*ace0*/  @!P4 ST.E.64 desc[UR38][R10.64], R50 ;  /* 0x000000320a00c985 */ /* 0x0009e2000c101b26 */
[-C--:B--2---:R-:W-:Y:S02]  /*acf0*/  @!P0 LEA R12, P4, R233, R2.reuse, 0x2 ;  /* 0x00000002e90c8211 */ /* 0x084fe400078810ff */
[----:B------:R-:W-:Y:S01]  /*ad00*/  ISETP.GE.AND P3, PT, R230, UR4, PT ;  /* 0x00000004e6007c0c */ /* 0x000fe2000bf66270 */
[----:B------:R2:W-:Y:S01]  /*ad10*/  @!P5 ST.E.64 desc[UR38][R18.64], R54 ;  /* 0x000000361200d985 */ /* 0x0005e2000c101b26 */
[----:B---3--:R-:W-:-:S02]  /*ad20*/  @!P1 LEA R14, P5, R232, R2, 0x2 ;  /* 0x00000002e80e9211 */ /* 0x008fc400078a10ff */
[-C--:B------:R-:W-:Y:S02]  /*ad30*/  @!P0 LEA.HI.X R13, R233, R3.reuse, R170, 0x2, P4 ;  /* 0x00000003e90d8211 */ /* 0x080fe400020f14aa */
[----:B------:R-:W-:Y:S02]  /*ad40*/  ISETP.GE.AND P4, PT, R229, UR4, PT ;  /* 0x00000004e5007c0c */ /* 0x000fe4000bf86270 */
[----:B------:R-:W-:Y:S01]  /*ad50*/  @!P1 LEA.HI.X R15, R232, R3, R169, 0x2, P5 ;  /* 0x00000003e80f9211 */ /* 0x000fe200028f14a9 */
[----:B------:R-:W-:Y:S01]  /*ad60*/  @!P0 ST.E.64 desc[UR38][R12.64], R58 ;  /* 0x0000003a0c008985 */ /* 0x000fe2000c101b26 */
[----:B------:R-:W-:Y:S02]  /*ad70*/  ISETP.GE.AND P5, PT, R228, UR4, PT ;  /* 0x00000004e4007c0c */ /* 0x000fe4000bfa6270 */
[----:B0-----:R-:W-:Y:S01]  /*ad80*/  @!P2 LEA R16, P6, R231, R2, 0x2 ;  /* 0x00000002e710a211 */ /* 0x001fe200078c10ff */
[----:B------:R0:W-:Y:S01]  /*ad90*/  @!P1 ST.E.64 desc[UR38][R14.64], R62 ;  /* 0x0000003e0e009985 */ /* 0x0001e2000c101b26 */
[----:B------:R-:W-:-:S02]  /*ada0*/  ISETP.GE.AND P1, PT, R225, UR4, PT ;  /* 0x00000004e1007c0c */ /* 0x000fc4000bf26270 */
[-C--:B------:R-:W-:Y:S02]  /*adb0*/  @!P2 LEA.HI.X R17, R231, R3.reuse, R168, 0x2, P6 ;  /* 0x00000003e711a211 */ /* 0x080fe400030f14a8 */
[-C--:B-1----:R-:W-:Y:S02]  /*adc0*/  @!P3 LEA R8, P6, R230, R2.reuse, 0x2 ;  /* 0x00000002e608b211 */ /* 0x082fe400078c10ff */
[-C--:B----4-:R-:W-:Y:S01]  /*add0*/  @!P4 LEA R10, P0, R229, R2.reuse, 0x2 ;  /* 0x00000002e50ac211 */ /* 0x090fe200078010ff */
[----:B------:R1:W-:Y:S01]  /*ade0*/  @!P2 ST.E.64 desc[UR38][R16.64], R66 ;  /* 0x000000421000a985 */ /* 0x0003e2000c101b26 */
[----:B------:R-:W-:Y:S02]  /*adf0*/  ISETP.GE.AND P2, PT, R226, UR4, PT ;  /* 0x00000004e2007c0c */ /* 0x000fe4000bf46270 */
[----:B------:R-:W-:Y:S02]  /*ae00*/  @!P3 LEA.HI.X R9, R230, R3, R167, 0x2, P6 ;  /* 0x00000003e609b211 */ /* 0x000fe400030f14a7 */
[----:B--2---:R-:W-:-:S02]  /*ae10*/  @!P5 LEA R18, P6, R228, R2, 0x2 ;  /* 0x00000002e412d211 */ /* 0x004fc400078c10ff */
[-C--:B------:R-:W-:Y:S01]  /*ae20*/  @!P4 LEA.HI.X R11, R229, R3.reuse, R166, 0x2, P0 ;  /* 0x00000003e50bc211 */ /* 0x080fe200000f14a6 */
[----:B------:R2:W-:Y:S01]  /*ae30*/  @!P3 ST.E.64 desc[UR38][R8.64], R70 ;  /* 0x000000460800b985 */ /* 0x0005e2000c101b26 */
[----:B------:R-:W-:Y:S02]  /*ae40*/  ISETP.GE.AND P0, PT, R224, UR4, PT ;  /* 0x00000004e0007c0c */ /* 0x000fe4000bf06270 */
[----:B------:R-:W-:Y:S01]  /*ae50*/  @!P5 LEA.HI.X R19, R228, R3, R165, 0x2, P6 ;  /* 0x00000003e413d211 */ /* 0x000fe200030f14a5 */
[----:B------:R3:W-:Y:S01]  /*ae60*/  @!P4 ST.E.64 desc[UR38][R10.64], R74 ;  /* 0x0000004a0a00c985 */ /* 0x0007e2000c101b26 */
[-C--:B0-----:R-:W-:Y:S02]  /*ae70*/  @!P1 LEA R14, P3, R225, R2.reuse, 0x2 ;  /* 0x00000002e10e9211 */ /* 0x081fe400078610ff */
[----:B------:R-:W-:Y:S01]  /*ae80*/  @!P2 LEA R12, P6, R226, R2, 0x2 ;  /* 0x00000002e20ca211 */ /* 0x000fe200078c10ff */
[----:B------:R0:W-:Y:S01]  /*ae90*/  @!P5 ST.E.64 desc[UR38][R18.64], R78 ;  /* 0x0000004e1200d985 */ /* 0x0001e2000c101b26 */
[----:B------:R-:W-:-:S02]  /*aea0*/  ISETP.GE.AND P5, PT, R223, UR4, PT ;  /* 0x00000004df007c0c */ /* 0x000fc4000bfa6270 */
[----:B------:R-:W-:Y:S02]  /*aeb0*/  ISETP.GE.AND P4, PT, R222, UR4, PT ;  /* 0x00000004de007c0c */ /* 0x000fe4000bf86270 */
[-C--:B------:R-:W-:Y:S02]  /*aec0*/  @!P2 LEA.HI.X R13, R226, R3.reuse, R164, 0x2, P6 ;  /* 0x00000003e20da211 */ /* 0x080fe400030f14a4 */
[CC--:B-1----:R-:W-:Y:S02]  /*aed0*/  @!P0 LEA R16, P6, R224.reuse, R2.reuse, 0x2 ;  /* 0x00000002e0108211 */ /* 0x0c2fe400078c10ff */
[-C--:B------:R-:W-:Y:S01]  /*aee0*/  @!P1 LEA.HI.X R15, R225, R3.reuse, R163, 0x2, P3 ;  /* 0x00000003e10f9211 */ /* 0x080fe200018f14a3 */
[----:B------:R1:W-:Y:S01]  /*aef0*/  @!P2 ST.E.64 desc[UR38][R12.64], R82 ;  /* 0x000000520c00a985 */ /* 0x0003e2000c101b26 */
[----:B------:R-:W-:Y:S02]  /*af00*/  ISETP.GE.AND P3, PT, R221, UR4, PT ;  /* 0x00000004dd007c0c */ /* 0x000fe4000bf66270 */
[----:B------:R-:W-:Y:S01]  /*af10*/  @!P0 LEA.HI.X R17, R224, R3, R162, 0x2, P6 ;  /* 0x00000003e0118211 */ /* 0x000fe200030f14a2 */
[----:B------:R4:W-:Y:S01]  /*af20*/  @!P1 ST.E.64 desc[UR38][R14.64], R86 ;  /* 0x000000560e009985 */ /* 0x0009e2000c101b26 */
[----:B--2---:R-:W-:-:S02]  /*af30*/  @!P5 LEA R8, P2, R223, R2, 0x2 ;  /* 0x00000002df08d211 */ /* 0x004fc400078410ff */
[-C--:B---3--:R-:W-:Y:S01]  /*af40*/  @!P4 LEA R10, P1, R222, R2.reuse, 0x2 ;  /* 0x00000002de0ac211 */ /* 0x088fe200078210ff */
[----:B------:R2:W-:Y:S01]  /*af50*/  @!P0 ST.E.64 desc[UR38][R16.64], R90 ;  /* 0x0000005a10008985 */ /* 0x0005e2000c101b26 */
[----:B------:R-:W-:Y:S02]  /*af60*/  ISETP.GE.AND P0, PT, R213, UR4, PT ;  /* 0x00000004d5007c0c */ /* 0x000fe4000bf06270 */
[-C--:B------:R-:W-:Y:S02]  /*af70*/  @!P5 LEA.HI.X R9, R223, R3.reuse, R161, 0x2, P2 ;  /* 0x00000003df09d211 */ /* 0x080fe400010f14a1 */
[----:B------:R-:W-:Y:S02]  /*af80*/  ISETP.GE.AND P2, PT, R212, UR4, PT ;  /* 0x00000004d4007c0c */ /* 0x000fe4000bf46270 */
[----:B------:R-:W-:Y:S01]  /*af90*/  @!P4 LEA.HI.X R11, R222, R3, R160, 0x2, P1 ;  /* 0x00000003de0bc211 */ /* 0x000fe200008f14a0 */
[----:B------:R3:W-:Y:S01]  /*afa0*/  @!P5 ST.E.64 desc[UR38][R8.64], R94 ;  /* 0x0000005e0800d985 */ /* 0x0007e2000c101b26 */
[----:B0-----:R-:W-:-:S02]  /*afb0*/  @!P3 LEA R18, P6, R221, R2, 0x2 ;  /* 0x00000002dd12b211 */ /* 0x001fc400078c10ff */
[----:B------:R-:W-:Y:S01]  /*afc0*/  ISETP.GE.AND P1, PT, R211, UR4, PT ;  /* 0x00000004d3007c0c */ /* 0x000fe2000bf26270 */
[----:B------:R0:W-:Y:S01]  /*afd0*/  @!P4 ST.E.64 desc[UR38][R10.64], R98 ;  /* 0x000000620a00c985 */ /* 0x0001e2000c101b26 */
[----:B------:R-:W-:Y:S02]  /*afe0*/  @!P3 LEA.HI.X R19, R221, R3, R159, 0x2, P6 ;  /* 0x00000003dd13b211 */ /* 0x000fe400030f149f */
[----:B------:R-:W-:Y:S02]  /*aff0*/  ISETP.GE.AND P4, PT, R210, UR4, PT ;  /* 0x00000004d2007c0c */ /* 0x000fe4000bf86270 */
[-C--:B-1----:R-:W-:Y:S01]  /*b000*/  @!P0 LEA R12, P6, R213, R2.reuse, 0x2 ;  /* 0x00000002d50c8211 */ /* 0x082fe200078c10ff */
[----:B------:R1:W-:Y:S01]  /*b010*/  @!P3 ST.E.64 desc[UR38][R18.64], R102 ;  /* 0x000000661200b985 */ /* 0x0003e2000c101b26 */
[----:B------:R-:W-:Y:S02]  /*b020*/  ISETP.GE.AND P5, PT, R209, UR4, PT ;  /* 0x00000004d1007c0c */ /* 0x000fe4000bfa6270 */
[----:B----4-:R-:W-:-:S02]  /*b030*/  @!P2 LEA R14, P3, R212, R2, 0x2 ;  /* 0x00000002d40ea211 */ /* 0x010fc400078610ff */
[-C--:B------:R-:W-:Y:S02]  /*b040*/  @!P0 LEA.HI.X R13, R213, R3.reuse, R158, 0x2, P6 ;  /* 0x00000003d50d8211 */ /* 0x080fe400030f149e */
[-C--:B------:R-:W-:Y:S02]  /*b050*/  @!P2 LEA.HI.X R15, R212, R3.reuse, R157, 0x2, P3 ;  /* 0x00000003d40fa211 */ /* 0x080fe400018f149d */
[----:B------:R-:W-:Y:S01]  /*b060*/  ISETP.GE.AND P3, PT, R208, UR4, PT ;  /* 0x00000004d0007c0c */ /* 0x000fe2000bf66270 */
[----:B------:R4:W-:Y:S01]  /*b070*/  @!P0 ST.E.64 desc[UR38][R12.64], R106 ;  /* 0x0000006a0c008985 */ /* 0x0009e2000c101b26 */
[CC--:B--2---:R-:W-:Y:S02]  /*b080*/  @!P1 LEA R16, P6, R211.reuse, R2.reuse, 0x2 ;  /* 0x00000002d3109211 */ /* 0x0c4fe400078c10ff */
[----:B---3--:R-:W-:Y:S01]  /*b090*/  @!P4 LEA R8, P0, R210, R2, 0x2 ;  /* 0x00000002d208c211 */ /* 0x008fe200078010ff */
[----:B------:R2:W-:Y:S01]  /*b0a0*/  @!P2 ST.E.64 desc[UR38][R14.64], R110 ;  /* 0x0000006e0e00a985 */ /* 0x0005e2000c101b26 */
[----:B------:R-:W-:-:S02]  /*b0b0*/  @!P1 LEA.HI.X R17, R211, R3, R156, 0x2, P6 ;  /* 0x00000003d3119211 */ /* 0x000fc400030f149c */
[-C--:B0-----:R-:W-:Y:S02]  /*b0c0*/  @!P5 LEA R10, P6, R209, R2.reuse, 0x2 ;  /* 0x00000002d10ad211 */ /* 0x081fe400078c10ff */
[-C--:B------:R-:W-:Y:S01]  /*b0d0*/  @!P4 LEA.HI.X R9, R210, R3.reuse, R155, 0x2, P0 ;  /* 0x00000003d209c211 */ /* 0x080fe200000f149b */
[----:B------:R-:W-:Y:S01]  /*b0e0*/  @!P1 ST.E.64 desc[UR38][R16.64], R114 ;  /* 0x0000007210009985 */ /* 0x000fe2000c101b26 */
[----:B------:R-:W-:Y:S02]  /*b0f0*/  ISETP.GE.AND P0, PT, R207, UR4, PT ;  /* 0x00000004cf007c0c */ /* 0x000fe4000bf06270 */
[----:B------:R-:W-:Y:S01]  /*b100*/  @!P5 LEA.HI.X R11, R209, R3, R154, 0x2, P6 ;  /* 0x00000003d10bd211 */ /* 0x000fe200030f149a */
[----:B------:R0:W-:Y:S01]  /*b110*/  @!P4 ST.E.64 desc[UR38][R8.64], R118 ;  /* 0x000000760800c985 */ /* 0x0001e2000c101b26 */
[----:B------:R-:W-:Y:S02]  /*b120*/  ISETP.GE.AND P1, PT, R21, UR4, PT ;  /* 0x0000000415007c0c */ /* 0x000fe4000bf26270 */
[----:B-1----:R-:W-:Y:S01]  /*b130*/  @!P3 LEA R18, P2, R208, R2, 0x2 ;  /* 0x00000002d012b211 */ /* 0x002fe200078410ff */
[----:B------:R1:W-:Y:S01]  /*b140*/  @!P5 ST.E.64 desc[UR38][R10.64], R122 ;  /* 0x0000007a0a00d985 */ /* 0x0003e2000c101b26 */
[----:B------:R-:W-:-:S02]  /*b150*/  ISETP.GE.AND P4, PT, R206, UR4, PT ;  /* 0x00000004ce007c0c */ /* 0x000fc4000bf86270 */
[----:B------:R-:W-:Y:S02]  /*b160*/  ISETP.GE.AND P5, PT, R205, UR4, PT ;  /* 0x00000004cd007c0c */ /* 0x000fe4000bfa6270 */
[-C--:B------:R-:W-:Y:S02]  /*b170*/  @!P3 LEA.HI.X R19, R208, R3.reuse, R153, 0x2, P2 ;  /* 0x00000003d013b211 */ /* 0x080fe400010f1499 */
[----:B------:R-:W-:Y:S02]  /*b180*/  ISETP.GE.AND P2, PT, R25, UR4, PT ;  /* 0x0000000419007c0c */ /* 0x000fe4000bf46270 */
[-C--:B----4-:R-:W-:Y:S01]  /*b190*/  @!P0 LEA R12, P6, R207, R2.reuse, 0x2 ;  /* 0x00000002cf0c8211 */ /* 0x090fe200078c10ff */
[----:B------:R3:W-:Y:S01]  /*b1a0*/  @!P3 ST.E.64 desc[UR38][R18.64], R126 ;  /* 0x0000007e1200b985 */ /* 0x0007e2000c101b26 */
[----:B--2---:R-:W-:Y:S02]  /*b1b0*/  @!P1 LEA R14, P3, R21, R2, 0x2 ;  /* 0x00000002150e9211 */ /* 0x004fe400078610ff */
[----:B------:R-:W-:-:S02]  /*b1c0*/  @!P0 LEA.HI.X R13, R207, R3, R152, 0x2, P6 ;  /* 0x00000003cf0d8211 */ /* 0x000fc400030f1498 */
[CC--:B0-----:R-:W-:Y:S02]  /*b1d0*/  @!P4 LEA R8, P6, R206.reuse, R2.reuse, 0x2 ;  /* 0x00000002ce08c211 */ /* 0x0c1fe400078c10ff */
[-C--:B------:R-:W-:Y:S01]  /*b1e0*/  @!P1 LEA.HI.X R15, R21, R3.reuse, R0, 0x2, P3 ;  /* 0x00000003150f9211 */ /* 0x080fe200018f1400 */
[----:B------:R2:W-:Y:S01]  /*b1f0*/  @!P0 ST.E.64 desc[UR38][R12.64], R130 ;  /* 0x000000820c008985 */ /* 0x0005e2000c101b26 */
[-C--:B-1----:R-:W-:Y:S02]  /*b200*/  @!P5 LEA R10, P3, R205, R2.reuse, 0x2 ;  /* 0x00000002cd0ad211 */ /* 0x082fe400078610ff */
[-C--:B------:R-:W-:Y:S02]  /*b210*/  @!P4 LEA.HI.X R9, R206, R3.reuse, R22, 0x2, P6 ;  /* 0x00000003ce09c211 */ /* 0x080fe400030f1416 */
[----:B------:R-:W-:Y:S01]  /*b220*/  SHF.R.S32.HI R0, RZ, 0x1f, R25 ;  /* 0x0000001fff007819 */ /* 0x000fe20000011419 */
[----:B---3--:R-:W-:Y:S01]  /*b230*/  VIADD R19, R201, 0xf8 ;  /* 0x000000f8c9137836 */ /* 0x008fe20000000000 */
[----:B------:R-:W-:Y:S01]  /*b240*/  @!P2 LEA R16, P6, R25, R2, 0x2 ;  /* 0x000000021910a211 */ /* 0x000fe200078c10ff */
[----:B------:R2:W-:Y:S01]  /*b250*/  @!P4 ST.E.64 desc[UR38][R8.64], R134 ;  /* 0x000000860800c985 */ /* 0x0005e2000c101b26 */
[----:B------:R-:W-:-:S02]  /*b260*/  @!P5 LEA.HI.X R11, R205, R3, R4, 0x2, P3 ;  /* 0x00000003cd0bd211 */ /* 0x000fc400018f1404 */
[----:B------:R-:W-:Y:S02]  /*b270*/  @!P2 LEA.HI.X R17, R25, R3, R0, 0x2, P6 ;  /* 0x000000031911a211 */ /* 0x000fe400030f1400 */
[----:B------:R-:W-:Y:S01]  /*b280*/  ISETP.GE.AND P0, PT, R19, UR4, PT ;  /* 0x0000000413007c0c */ /* 0x000fe2000bf06270 */
[----:B------:R2:W-:Y:S04]  /*b290*/  @!P5 ST.E.64 desc[UR38][R10.64], R138 ;  /* 0x0000008a0a00d985 */ /* 0x0005e8000c101b26 */
[----:B------:R2:W-:Y:S04]  /*b2a0*/  @!P1 ST.E.64 desc[UR38][R14.64], R142 ;  /* 0x0000008e0e009985 */ /* 0x0005e8000c101b26 */
[----:B------:R2:W-:Y:S04]  /*b2b0*/  @!P2 ST.E.64 desc[UR38][R16.64], R146 ;  /* 0x000000921000a985 */ /* 0x0005e8000c101b26 */
[----:B------:R-:W-:Y:S05]  /*b2c0*/  @P0 BRA `(.L_x_1093) ;  /* 0x0000000c00b00947 */ /* 0x000fea0003800000 */
[----:B------:R-:W-:Y:S02]  /*b2d0*/  LEA R2, P0, R19, R2, 0x2 ;  /* 0x0000000213027211 */ /* 0x000fe400078010ff */
[----:B------:R-:W-:-:S04]  /*b2e0*/  SHF.R.S32.HI R0, RZ, 0x1f, R19 ;  /* 0x0000001fff007819 */ /* 0x000fc80000011413 */
[----:B------:R-:W-:-:S05]  /*b2f0*/  LEA.HI.X R3, R19, R3, R0, 0x2, P0 ;  /* 0x0000000313037211 */ /* 0x000fca00000f1400 */
[----:B------:R4:W-:Y:S01]  /*b300*/  ST.E.64 desc[UR38][R2.64], R150 ;  /* 0x0000009602007985 */ /* 0x0009e2000c101b26 */
[----:B------:R-:W-:Y:S05]  /*b310*/  BRA `(.L_x_1093) ;  /* 0x0000000c009c7947 */ /* 0x000fea0003800000 */
.L_x_1084:
[----:B------:R-:W4:Y:S01]  /*b320*/  LDC.64 R8, c[0x0][0xd00] ;  /* 0x00034000ff087b82 */ /* 0x000f220000000a00 */
[----:B------:R-:W-:Y:S01]  /*b330*/  ULDC.64 UR4, c[0x0][0xd08] ;  /* 0x0003420000047ab9 */ /* 0x000fe20000000a00 */
[----:B------:R-:W-:Y:S01]  /*b340*/  IMAD.MOV.U32 R17, RZ, RZ, RZ ;  /* 0x000000ffff117224 */ /* 0x000fe200078e00ff */
[----:B------:R-:W-:-:S04]  /*b350*/  ISETP.NE.U32.AND P0, PT, RZ, UR4, PT ;  /* 0x00000004ff007c0c */ /* 0x000fc8000bf05070 */
[----:B------:R-:W-:Y:S01]  /*b360*/  ISETP.NE.AND.EX P1, PT, RZ, UR5, PT, P0 ;  /* 0x00000005ff007c0c */ /* 0x000fe2000bf25300 */
[----:B------:R-:W0:Y:S01]  /*b370*/  LDC.64 R2, c[0x0][0xd00] ;  /* 0x00034000ff027b82 */ /* 0x000e220000000a00 */
[----:B----4-:R-:W-:-:S04]  /*b380*/  ISETP.NE.U32.AND P0, PT, R8, RZ, PT ;  /* 0x000000ff0800720c */ /* 0x010fc80003f05070 */
[----:B------:R-:W-:-:S07]  /*b390*/  ISETP.NE.AND.EX P0, PT, R9, RZ, PT, P0 ;  /* 0x000000ff0900720c */ /* 0x000fce0003f05300 */
[----:B------:R-:W4:Y:S01]  /*b3a0*/  @P1 LDC.64 R8, c[0x0][0xd08] ;  /* 0x00034200ff081b82 */ /* 0x000f220000000a00 */
[----:B------:R-:W-:Y:S01]  /*b3b0*/  ULDC UR4, c[0x0][0xb88] ;  /* 0x0002e20000047ab9 */ /* 0x000fe20000000800 */
[----:B0-----:R-:W-:-:S04]  /*b3c0*/  IMAD.WIDE R10, R200, 0x4, R2 ;  /* 0x00000004c80a7825 */ /* 0x001fc800078e0202 */
[----:B--2---:R-:W-:Y:S01]  /*b3d0*/  IMAD.U32 R0, RZ, RZ, UR4 ;  /* 0x00000004ff007e24 */ /* 0x004fe2000f8e00ff */
[----:B------:R0:W5:Y:S01]  /*b3e0*/  @P0 LDG.E R17, desc[UR38][R10.64] ;  /* 0x000000260a110981 */ /* 0x000162000c1e1900 */
[----:B---3--:R-:W2:Y:S01]  /*b3f0*/  S2R R4, SR_TID.X ;  /* 0x0000000000047919 */ /* 0x008ea20000002100 */
[----:B----4-:R-:W-:-:S05]  /*b400*/  @P1 IMAD.WIDE R2, R200, 0x4, R8 ;  /* 0x00000004c8021825 */ /* 0x010fca00078e0208 */
[----:B------:R0:W5:Y:S01]  /*b410*/  @P1 LDG.E R0, desc[UR38][R2.64] ;  /* 0x0000002602001981 */ /* 0x000162000c1e1900 */
[----:B------:R-:W-:-:S13]  /*b420*/  ISETP.NE.AND P2, PT, R203, RZ, PT ;  /* 0x000000ffcb00720c */ /* 0x000fda0003f45270 */
[----:B------:R-:W3:Y:S01]  /*b430*/  @!P2 LDC R203, c[0x0][0xbd4] ;  /* 0x0002f500ffcbab82 */ /* 0x000ee20000000800 */
[----:B--2---:R-:W-:-:S05]  /*b440*/  VIADD R24, R4, 0xffffff80 ;  /* 0xffffff8004187836 */ /* 0x004fca0000000000 */
[----:B------:R-:W-:Y:S02]  /*b450*/  ISETP.GT.AND P3, PT, R24, 0x7f, PT ;  /* 0x0000007f1800780c */ /* 0x000fe40003f64270 */
[----:B---3--:R-:W-:Y:S01]  /*b460*/  ISETP.GT.AND P2, PT, R203, 0x1, PT ;  /* 0x00000001cb00780c */ /* 0x008fe20003f44270 */
[----:B0-----:R-:W-:-:S12]  /*b470*/  @P1 BRA `(.L_x_1096) ;  /* 0x0000000000101947 */ /* 0x001fd80003800000 */
[----:B------:R-:W-:Y:S05]  /*b480*/  @!P0 BRA `(.L_x_1096) ;  /* 0x00000000000c8947 */ /* 0x000fea0003800000 */
[----:B------:R-:W2:Y:S04]  /*b490*/  LDG.E R3, desc[UR38][R10.64] ;  /* 0x000000260a037981 */ /* 0x000ea8000c1e1900 */
[----:B-----5:R-:W2:Y:S02]  /*b4a0*/  LDG.E R0, desc[UR38][R10.64+0x4] ;  /* 0x000004260a007981 */ /* 0x020ea4000c1e1900 */
[----:B--2---:R-:W-:-:S07]  /*b4b0*/  IMAD.IADD R0, R0, 0x1, -R3 ;  /* 0x0000000100007824 */ /* 0x004fce00078e0a03 */
.L_x_1096:
[----:B------:R-:W2:Y:S01]  /*b4c0*/  LDL.LU R2, [R1+0x10] ;  /* 0x0000100001027983 */ /* 0x000ea20000300800 */
[----:B------:R-:W-:Y:S01]  /*b4d0*/  BSSY B1, `(.L_x_1097) ;  /* 0x0000037000017945 */ /* 0x000fe20003800000 */
[----:B------:R-:W-:Y:S02]  /*b4e0*/  SEL R27, R200, RZ, !P0 ;  /* 0x000000ffc81b7207 */ /* 0x000fe40004000000 */
[----:B-----5:R-:W-:Y:S02]  /*b4f0*/  SHF.R.S32.HI R18, RZ, 0x1f, R17 ;  /* 0x0000001fff127819 */ /* 0x020fe40000011411 */
[----:B--2---:R-:W-:Y:S01]  /*b500*/  SEL R20, R2, RZ, !P0 ;  /* 0x000000ff02147207 */ /* 0x004fe20004000000 */
[----:B------:R-:W-:Y:S06]  /*b510*/  @P3 BRA `(.L_x_1098) ;  /* 0x0000000000c83947 */ /* 0x000fec0003800000 */
[----:B------:R-:W0:Y:S01]  /*b520*/  LDC R31, c[0x0][0xce8] ;  /* 0x00033a00ff1f7b82 */ /* 0x000e220000000800 */
[----:B------:R-:W-:-:S04]  /*b530*/  IMAD R2, R204, 0x80, R4 ;  /* 0x00000080cc027824 */ /* 0x000fc800078e0204 */
[----:B------:R-:W-:Y:S02]  /*b540*/  VIADD R22, R2, 0xffffff80 ;  /* 0xffffff8002167836 */ /* 0x000fe40000000000 */
[----:B0-----:R-:W-:-:S05]  /*b550*/  IMAD R3, R0, R31, RZ ;  /* 0x0000001f00037224 */ /* 0x001fca00078e02ff */
[----:B------:R-:W-:-:S13]  /*b560*/  ISETP.GE.AND P0, PT, R22, R3, PT ;  /* 0x000000031600720c */ /* 0x000fda0003f06270 */
[----:B------:R-:W-:Y:S05]  /*b570*/  @P0 BRA `(.L_x_1098) ;  /* 0x0000000000b00947 */ /* 0x000fea0003800000 */
[----:B------:R-:W2:Y:S01]  /*b580*/  LDL.LU R26, [R1+0xc] ;  /* 0x00000c00011a7983 */ /* 0x000ea20000300800 */
[----:B------:R-:W-:Y:S01]  /*b590*/  ISETP.NE.AND P1, PT, R31, 0x1, PT ;  /* 0x000000011f00780c */ /* 0x000fe20003f25270 */
[----:B------:R-:W-:Y:S01]  /*b5a0*/  IMAD.MOV.U32 R16, RZ, RZ, 0xab8 ;  /* 0x00000ab8ff107424 */ /* 0x000fe200078e00ff */
[----:B------:R-:W-:Y:S01]  /*b5b0*/  ISETP.GT.AND P0, PT, R203, 0x1, PT ;  /* 0x00000001cb00780c */ /* 0x000fe20003f04270 */
[----:B------:R-:W0:Y:S01]  /*b5c0*/  LDC.64 R28, c[0x0][0xca8] ;  /* 0x00032a00ff1c7b82 */ /* 0x000e220000000a00 */
[----:B------:R-:W-:Y:S02]  /*b5d0*/  IMAD.MOV.U32 R19, RZ, RZ, R22 ;  /* 0x000000ffff137224 */ /* 0x000fe400078e0016 */
[----:B------:R-:W-:-:S05]  /*b5e0*/  SEL R16, R16, 0xa78, P0 ;  /* 0x00000a7810107807 */ /* 0x000fca0000000000 */
[----:B------:R-:W3:Y:S08]  /*b5f0*/  LDC.64 R8, c[0x0][R16+0x220] ;  /* 0x0000880010087b82 */ /* 0x000ef00000000a00 */
[----:B------:R-:W4:Y:S08]  /*b600*/  @P1 LDC R15, c[0x0][0xcec] ;  /* 0x00033b00ff0f1b82 */ /* 0x000f300000000800 */
[----:B------:R-:W5:Y:S08]  /*b610*/  LDC.64 R2, c[0x0][R16+0x218] ;  /* 0x0000860010027b82 */ /* 0x000f700000000a00 */
[----:B------:R-:W1:Y:S01]  /*b620*/  @P1 LDC R25, c[0x0][0xcf0] ;  /* 0x00033c00ff191b82 */ /* 0x000e620000000800 */
[----:B---3--:R-:W-:-:S07]  /*b630*/  IMAD R9, R9, R27, RZ ;  /* 0x0000001b09097224 */ /* 0x008fce00078e02ff */
[----:B------:R-:W3:Y:S01]  /*b640*/  LDC.64 R10, c[0x0][R16+0x228] ;  /* 0x00008a00100a7b82 */ /* 0x000ee20000000a00 */
[----:B----4-:R-:W-:-:S04]  /*b650*/  @P1 IMAD.HI.U32 R4, R22, R15, RZ ;  /* 0x0000000f16041227 */ /* 0x010fc800078e00ff */
[----:B------:R-:W-:-:S03]  /*b660*/  IMAD.WIDE.U32 R14, R8, R27, RZ ;  /* 0x0000001b080e7225 */ /* 0x000fc600078e00ff */
[----:B------:R-:W4:Y:S01]  /*b670*/  LDC.64 R12, c[0x0][R16+0x210] ;  /* 0x00008400100c7b82 */ /* 0x000f220000000a00 */
[-C--:B-----5:R-:W-:Y:S02]  /*b680*/  IMAD R21, R3, R202.reuse, RZ ;  /* 0x000000ca03157224 */ /* 0x0a0fe400078e02ff */
[----:B------:R-:W-:-:S04]  /*b690*/  IMAD.WIDE.U32 R2, R2, R202, RZ ;  /* 0x000000ca02027225 */ /* 0x000fc800078e00ff */
[----:B------:R-:W-:Y:S01]  /*b6a0*/  IMAD.IADD R21, R3, 0x1, R21 ;  /* 0x0000000103157824 */ /* 0x000fe200078e0215 */
[----:B-1----:R-:W-:Y:S01]  /*b6b0*/  @P1 SHF.R.U32.HI R19, RZ, R25, R4 ;  /* 0x00000019ff131219 */ /* 0x002fe20000011604 */
[----:B------:R-:W-:Y:S01]  /*b6c0*/  IMAD R25, R8, R20, R9 ;  /* 0x0000001408197224 */ /* 0x000fe200078e0209 */
[----:B0-----:R-:W0:Y:S01]  /*b6d0*/  @!P0 LDC R28, c[0x0][0xc50] ;  /* 0x00031400ff1c8b82 */ /* 0x001e220000000800 */
[----:B------:R-:W-:Y:S02]  /*b6e0*/  IADD3 R4, P1, P3, R14, R2, R17 ;  /* 0x000000020e047210 */ /* 0x000fe40007b3e011 */
[----:B------:R-:W-:Y:S02]  /*b6f0*/  IMAD.MOV R8, RZ, RZ, -R19 ;  /* 0x000000ffff087224 */ /* 0x000fe400078e0a13 */
[----:B------:R-:W-:-:S03]  /*b700*/  IMAD.IADD R25, R15, 0x1, R25 ;  /* 0x000000010f197824 */ /* 0x000fc600078e0219 */
[----:B------:R-:W1:Y:S01]  /*b710*/  @!P0 LDC R29, c[0x0][0xc54] ;  /* 0x00031500ff1d8b82 */ /* 0x000e620000000800 */
[----:B--2---:R-:W-:-:S05]  /*b720*/  SEL R9, R26, RZ, P0 ;  /* 0x000000ff1a097207 */ /* 0x004fca0000000000 */
[----:B---3--:R-:W-:-:S04]  /*b730*/  IMAD.WIDE.U32 R2, R10, R9, RZ ;  /* 0x000000090a027225 */ /* 0x008fc800078e00ff */
[----:B------:R-:W-:Y:S02]  /*b740*/  IMAD R11, R11, R9, RZ ;  /* 0x000000090b0b7224 */ /* 0x000fe400078e02ff */
[----:B------:R-:W-:Y:S01]  /*b750*/  IMAD R9, R31, R8, R22 ;  /* 0x000000081f097224 */ /* 0x000fe200078e0216 */
[----:B------:R-:W-:Y:S01]  /*b760*/  IADD3.X R8, R25, R21, R18, P1, P3 ;  /* 0x0000001519087210 */ /* 0x000fe20000fe6412 */
[----:B------:R-:W-:Y:S01]  /*b770*/  IMAD.IADD R11, R3, 0x1, R11 ;  /* 0x00000001030b7824 */ /* 0x000fe200078e020b */
[----:B------:R-:W-:Y:S01]  /*b780*/  IADD3 R2, P0, P1, R19, R4, R2 ;  /* 0x0000000413027210 */ /* 0x000fe2000791e002 */
[----:B----4-:R-:W-:Y:S01]  /*b790*/  IMAD R4, R13, R9, RZ ;  /* 0x000000090d047224 */ /* 0x010fe200078e02ff */
[----:B------:R-:W-:-:S04]  /*b7a0*/  SHF.R.S32.HI R19, RZ, 0x1f, R19 ;  /* 0x0000001fff137819 */ /* 0x000fc80000011413 */
[----:B------:R-:W-:Y:S02]  /*b7b0*/  IADD3.X R3, R19, R8, R11, P0, P1 ;  /* 0x0000000813037210 */ /* 0x000fe400007e240b */
[----:B------:R-:W-:Y:S01]  /*b7c0*/  SHF.R.S32.HI R11, RZ, 0x1f, R9 ;  /* 0x0000001fff0b7819 */ /* 0x000fe20000011409 */
[----:B------:R-:W-:-:S04]  /*b7d0*/  IMAD.WIDE.U32 R2, R12, R9, R2 ;  /* 0x000000090c027225 */ /* 0x000fc800078e0002 */
[----:B------:R-:W-:Y:S01]  /*b7e0*/  IMAD R11, R12, R11, R4 ;  /* 0x0000000b0c0b7224 */ /* 0x000fe200078e0204 */
[----:B0-----:R-:W-:-:S03]  /*b7f0*/  LEA R8, P0, R2, R28, 0x2 ;  /* 0x0000001c02087211 */ /* 0x001fc600078010ff */
[----:B------:R-:W-:-:S05]  /*b800*/  IMAD.IADD R3, R3, 0x1, R11 ;  /* 0x0000000103037824 */ /* 0x000fca00078e020b */
[----:B-1----:R-:W-:Y:S01]  /*b810*/  LEA.HI.X R9, R2, R29, R3, 0x2, P0 ;  /* 0x0000001d02097211 */ /* 0x002fe200000f1403 */
[----:B------:R-:W-:-:S05]  /*b820*/  IMAD.MOV.U32 R3, RZ, RZ, -0x800000 ;  /* 0xff800000ff037424 */ /* 0x000fca00078e00ff */
[----:B------:R0:W-:Y:S02]  /*b830*/  STG.E desc[UR38][R8.64], R3 ;  /* 0x0000000308007986 */ /* 0x0001e4000c101926 */
.L_x_1098:
[----:B------:R-:W-:Y:S05]  /*b840*/  BSYNC B1 ;  /* 0x0000000000017941 */ /* 0x000fea0003800000 */
.L_x_1097:
[----:B------:R-:W-:Y:S05]  /*b850*/  @P2 BRA `(.L_x_1093) ;  /* 0x00000008004c2947 */ /* 0x000fea0003800000 */
[----:B------:R-:W2:Y:S01]  /*b860*/  LDC R15, c[0x0][0xce8] ;  /* 0x00033a00ff0f7b82 */ /* 0x000ea20000000800 */
[----:B0-----:R-:W-:Y:S01]  /*b870*/  SHF.R.S32.HI R3, RZ, 0x1f, R24 ;  /* 0x0000001fff037819 */ /* 0x001fe20000011418 */
[----:B------:R-:W-:Y:S01]  /*b880*/  ULDC.64 UR4, c[0x0][0xba0] ;  /* 0x0002e80000047ab9 */ /* 0x000fe20000000a00 */
[----:B------:R-:W-:Y:S01]  /*b890*/  BSSY B1, `(.L_x_1099) ;  /* 0x000004d000017945 */ /* 0x000fe20003800000 */
[----:B------:R-:W-:Y:S01]  /*b8a0*/  IMAD R2, R18, UR4, RZ ;  /* 0x0000000412027c24 */ /* 0x000fe2000f8e02ff */
[----:B------:R-:W-:-:S03]  /*b8b0*/  LEA.HI R8, R3, R24, RZ, 0x3 ;  /* 0x0000001803087211 */ /* 0x000fc600078f18ff */
[C---:B------:R-:W-:Y:S01]  /*b8c0*/  IMAD R9, R17.reuse, UR5, R2 ;  /* 0x0000000511097c24 */ /* 0x040fe2000f8e0202 */
[----:B------:R-:W-:Y:S01]  /*b8d0*/  LOP3.LUT R10, R8, 0xfffffff8, RZ, 0xc0, !PT ;  /* 0xfffffff8080a7812 */ /* 0x000fe200078ec0ff */
[----:B------:R-:W-:Y:S01]  /*b8e0*/  IMAD.WIDE.U32 R2, R17, UR4, RZ ;  /* 0x0000000411027c25 */ /* 0x000fe2000f8e00ff */
[----:B------:R-:W-:Y:S01]  /*b8f0*/  SHF.R.S32.HI R17, RZ, 0x3, R8 ;  /* 0x00000003ff117819 */ /* 0x000fe20000011408 */
[----:B------:R-:W-:Y:S02]  /*b900*/  ULDC.64 UR4, c[0x0][0xbe8] ;  /* 0x0002fa0000047ab9 */ /* 0x000fe40000000a00 */
[----:B------:R-:W-:Y:S02]  /*b910*/  IMAD.IADD R12, R24, 0x1, -R10 ;  /* 0x00000001180c7824 */ /* 0x000fe400078e0a0a */
[----:B------:R-:W-:Y:S02]  /*b920*/  IMAD.IADD R3, R3, 0x1, R9 ;  /* 0x0000000103037824 */ /* 0x000fe400078e0209 */
[----:B------:R-:W-:-:S02]  /*b930*/  IMAD R9, R12, 0x20, R17 ;  /* 0x000000200c097824 */ /* 0x000fc400078e0211 */
[----:B------:R-:W-:Y:S01]  /*b940*/  IMAD.WIDE.U32 R2, R202, UR4, R2 ;  /* 0x00000004ca027c25 */ /* 0x000fe2000f8e0002 */
[----:B--2---:R-:W-:-:S03]  /*b950*/  ISETP.NE.AND P0, PT, R15, 0x1, PT ;  /* 0x000000010f00780c */ /* 0x004fc60003f05270 */
[----:B------:R-:W-:Y:S02]  /*b960*/  IMAD R13, R204, 0x80, R9 ;  /* 0x00000080cc0d7824 */ /* 0x000fe400078e0209 */
[----:B------:R-:W-:Y:S01]  /*b970*/  IMAD R3, R202, UR5, R3 ;  /* 0x00000005ca037c24 */ /* 0x000fe2000f8e0203 */
[----:B------:R-:W-:Y:S01]  /*b980*/  ULDC.64 UR4, c[0x0][0xbf0] ;  /* 0x0002fc0000047ab9 */ /* 0x000fe20000000a00 */
[----:B------:R-:W-:Y:S02]  /*b990*/  IMAD.MOV.U32 R9, RZ, RZ, R13 ;  /* 0x000000ffff097224 */ /* 0x000fe400078e000d */
[----:B------:R-:W-:Y:S02]  /*b9a0*/  IMAD R8, R20, UR4, RZ ;  /* 0x0000000414087c24 */ /* 0x000fe4000f8e02ff */
[----:B------:R-:W-:Y:S02]  /*b9b0*/  IMAD.WIDE.U32 R2, R27, UR4, R2 ;  /* 0x000000041b027c25 */ /* 0x000fe4000f8e0002 */
[----:B------:R-:W0:Y:S02]  /*b9c0*/  @P0 LDC R4, c[0x0][0xcec] ;  /* 0x00033b00ff040b82 */ /* 0x000e240000000800 */
[----:B------:R-:W-:-:S06]  /*b9d0*/  IMAD R10, R204, 0x80, R17 ;  /* 0x00000080cc0a7824 */ /* 0x000fcc00078e0211 */
[----:B------:R-:W2:Y:S01]  /*b9e0*/  @P0 LDC R11, c[0x0][0xcf0] ;  /* 0x00033c00ff0b0b82 */ /* 0x000ea20000000800 */
[----:B0-----:R-:W-:-:S05]  /*b9f0*/  @P0 IMAD.HI.U32 R4, R13, R4, RZ ;  /* 0x000000040d040227 */ /* 0x001fca00078e00ff */
[----:B--2---:R-:W-:Y:S01]  /*ba00*/  @P0 SHF.R.U32.HI R9, RZ, R11, R4 ;  /* 0x0000000bff090219 */ /* 0x004fe20000011604 */
[----:B------:R-:W-:Y:S01]  /*ba10*/  IMAD R11, R27, UR5, R8 ;  /* 0x000000051b0b7c24 */ /* 0x000fe2000f8e0208 */
[----:B------:R-:W-:Y:S02]  /*ba20*/  ULDC.64 UR4, c[0x0][0xbe0] ;  /* 0x0002f80000047ab9 */ /* 0x000fe40000000a00 */
[--C-:B------:R-:W-:Y:S01]  /*ba30*/  SHF.R.S32.HI R4, RZ, 0x1f, R9.reuse ;  /* 0x0000001fff047819 */ /* 0x100fe20000011409 */
[----:B------:R-:W-:Y:S02]  /*ba40*/  IMAD.MOV R8, RZ, RZ, -R9 ;  /* 0x000000ffff087224 */ /* 0x000fe400078e0a09 */
[----:B------:R-:W-:Y:S02]  /*ba50*/  IMAD.IADD R3, R3, 0x1, R11 ;  /* 0x0000000103037824 */ /* 0x000fe400078e020b */
[----:B------:R-:W-:Y:S02]  /*ba60*/  IMAD R11, R15, R8, R13 ;  /* 0x000000080f0b7224 */ /* 0x000fe400078e020d */
[----:B------:R-:W-:-:S02]  /*ba70*/  IMAD R4, R4, UR4, RZ ;  /* 0x0000000404047c24 */ /* 0x000fc4000f8e02ff */
[----:B------:R-:W-:-:S04]  /*ba80*/  IMAD.WIDE.U32 R2, R9, UR4, R2 ;  /* 0x0000000409027c25 */ /* 0x000fc8000f8e0002 */
[----:B------:R-:W-:Y:S01]  /*ba90*/  IMAD R13, R9, UR5, R4 ;  /* 0x00000005090d7c24 */ /* 0x000fe2000f8e0204 */
[----:B------:R-:W-:Y:S01]  /*baa0*/  SHF.R.S32.HI R4, RZ, 0x1f, R11 ;  /* 0x0000001fff047819 */ /* 0x000fe2000001140b */
[----:B------:R-:W-:Y:S01]  /*bab0*/  ULDC.64 UR4, c[0x0][0xbd8] ;  /* 0x0002f60000047ab9 */ /* 0x000fe20000000a00 */
[----:B------:R-:W-:Y:S02]  /*bac0*/  IMAD R15, R0, R15, RZ ;  /* 0x0000000f000f7224 */ /* 0x000fe400078e02ff */
[----:B------:R-:W-:Y:S02]  /*bad0*/  IMAD.IADD R3, R3, 0x1, R13 ;  /* 0x0000000103037824 */ /* 0x000fe400078e020d */
[----:B------:R-:W-:Y:S02]  /*bae0*/  IMAD R4, R4, UR4, RZ ;  /* 0x0000000404047c24 */ /* 0x000fe4000f8e02ff */
[----:B------:R-:W-:-:S04]  /*baf0*/  IMAD.WIDE.U32 R2, R11, UR4, R2 ;  /* 0x000000040b027c25 */ /* 0x000fc8000f8e0002 */
[----:B------:R-:W-:Y:S01]  /*bb00*/  IMAD R9, R11, UR5, R4 ;  /* 0x000000050b097c24 */ /* 0x000fe2000f8e0204 */
[----:B------:R-:W-:Y:S01]  /*bb10*/  ULDC.64 UR4, c[0x0][0xb80] ;  /* 0x0002e00000047ab9 */ /* 0x000fe20000000a00 */
[----:B------:R-:W-:Y:S01]  /*bb20*/  VIADD R4, R10, 0x40 ;  /* 0x000000400a047836 */ /* 0x000fe20000000000 */
[----:B------:R-:W-:Y:S01]  /*bb30*/  LEA R8, P2, R2, UR4, 0x1 ;  /* 0x0000000402087c11 */ /* 0x000fe2000f8408ff */
[----:B------:R-:W-:Y:S02]  /*bb40*/  IMAD.IADD R3, R3, 0x1, R9 ;  /* 0x0000000103037824 */ /* 0x000fe400078e0209 */
[----:B------:R-:W-:Y:S01]  /*bb50*/  VIADD R0, R10, 0x20 ;  /* 0x000000200a007836 */ /* 0x000fe20000000000 */
[-C--:B------:R-:W-:Y:S01]  /*bb60*/  ISETP.GE.AND P0, PT, R4, R15.reuse, PT ;  /* 0x0000000f0400720c */ /* 0x080fe20003f06270 */
[----:B------:R-:W-:Y:S01]  /*bb70*/  IMAD.SHL.U32 R9, R12, 0x8, RZ ;  /* 0x000000080c097824 */ /* 0x000fe200078e00ff */
[----:B------:R-:W-:Y:S02]  /*bb80*/  LEA.HI.X R4, R2, UR5, R3, 0x1, P2 ;  /* 0x0000000502047c11 */ /* 0x000fe400090f0c03 */
[-C--:B------:R-:W-:Y:S01]  /*bb90*/  ISETP.GE.AND P2, PT, R10, R15.reuse, PT ;  /* 0x0000000f0a00720c */ /* 0x080fe20003f46270 */
[C---:B------:R-:W-:Y:S01]  /*bba0*/  VIADD R11, R9.reuse, 0x40 ;  /* 0x00000040090b7836 */ /* 0x040fe20000000000 */
[----:B------:R-:W-:Y:S01]  /*bbb0*/  ISETP.GE.AND P1, PT, R0, R15, PT ;  /* 0x0000000f0000720c */ /* 0x000fe20003f26270 */
[C---:B------:R-:W-:Y:S01]  /*bbc0*/  VIADD R13, R9.reuse, 0x80 ;  /* 0x00000080090d7836 */ /* 0x040fe20000000000 */
[----:B------:R0:W2:Y:S01]  /*bbd0*/  SHFL.IDX PT, R2, R8, RZ, 0x181f ;  /* 0x00181fff08027589 */ /* 0x0000a200000e0000 */
[----:B------:R-:W-:Y:S01]  /*bbe0*/  VIADD R17, R9, 0xc0 ;  /* 0x000000c009117836 */ /* 0x000fe20000000000 */
[----:B------:R-:W-:-:S02]  /*bbf0*/  SHF.R.S32.HI R12, RZ, 0x1f, R9 ;  /* 0x0000001fff0c7819 */ /* 0x000fc40000011409 */
[----:B------:R0:W3:Y:S01]  /*bc00*/  SHFL.IDX PT, R0, R4, RZ, 0x181f ;  /* 0x00181fff04007589 */ /* 0x0000e200000e0000 */
[----:B------:R-:W-:Y:S02]  /*bc10*/  SHF.R.S32.HI R14, RZ, 0x1f, R11 ;  /* 0x0000001fff0e7819 */ /* 0x000fe4000001140b */
[----:B------:R-:W-:Y:S02]  /*bc20*/  SHF.R.S32.HI R16, RZ, 0x1f, R13 ;  /* 0x0000001fff107819 */ /* 0x000fe4000001140d */
[----:B------:R-:W-:Y:S01]  /*bc30*/  SHF.R.S32.HI R18, RZ, 0x1f, R17 ;  /* 0x0000001fff127819 */ /* 0x000fe20000011411 */
[----:B------:R-:W-:Y:S06]  /*bc40*/  @P2 BRA `(.L_x_1100) ;  /* 0x0000000000442947 */ /* 0x000fec0003800000 */
[----:B------:R-:W-:Y:S02]  /*bc50*/  ULDC UR4, c[0x0][0xbc8] ;  /* 0x0002f20000047ab9 */ /* 0x000fe40000000800 */
[----:B------:R-:W-:Y:S02]  /*bc60*/  ISETP.GE.AND P5, PT, R9, UR4, PT ;  /* 0x0000000409007c0c */ /* 0x000fe4000bfa6270 */
[----:B------:R-:W-:Y:S02]  /*bc70*/  ISETP.GE.AND P4, PT, R11, UR4, PT ;  /* 0x000000040b007c0c */ /* 0x000fe4000bf86270 */
[----:B------:R-:W-:Y:S02]  /*bc80*/  ISETP.GE.AND P3, PT, R13, UR4, PT ;  /* 0x000000040d007c0c */ /* 0x000fe4000bf66270 */
[----:B------:R-:W-:-:S07]  /*bc90*/  ISETP.GE.AND P2, PT, R17, UR4, PT ;  /* 0x0000000411007c0c */ /* 0x000fce000bf46270 */
[----:B--2---:R-:W-:-:S04]  /*bca0*/  @!P5 LEA R20, P6, R9, R2, 0x1 ;  /* 0x000000020914d211 */ /* 0x004fc800078c08ff */
[----:B---3--:R-:W-:Y:S02]  /*bcb0*/  @!P5 LEA.HI.X R21, R9, R0, R12, 0x1, P6 ;  /* 0x000000000915d211 */ /* 0x008fe400030f0c0c */
        /* <DEDUP_REMOVED lines=10> */
.L_x_1100:
[----:B------:R-:W-:Y:S05]  /*bd60*/  BSYNC B1 ;  /* 0x0000000000017941 */ /* 0x000fea0003800000 */
.L_x_1099:
[----:B---3--:R3:W0:Y:S01]  /*bd70*/  SHFL.IDX PT, R0, R4, 0x1, 0x181f ;  /* 0x00381f0004007f89 */ /* 0x00862200000e0000 */
[----:B------:R-:W-:Y:S03]  /*bd80*/  BSSY B1, `(.L_x_1101) ;  /* 0x0000014000017945 */ /* 0x000fe60003800000 */
[----:B--2-4-:R3:W2:Y:S01]  /*bd90*/  SHFL.IDX PT, R2, R8, 0x1, 0x181f ;  /* 0x00381f0008027f89 */ /* 0x0146a200000e0000 */
[----:B------:R-:W-:Y:S05]  /*bda0*/  @P1 BRA `(.L_x_1102) ;  /* 0x0000000000441947 */ /* 0x000fea0003800000 */
[----:B------:R-:W-:Y:S02]  /*bdb0*/  ULDC UR4, c[0x0][0xbc8] ;  /* 0x0002f20000047ab9 */ /* 0x000fe40000000800 */
[----:B------:R-:W-:Y:S02]  /*bdc0*/  ISETP.GE.AND P4, PT, R9, UR4, PT ;  /* 0x0000000409007c0c */ /* 0x000fe4000bf86270 */
[----:B------:R-:W-:Y:S02]  /*bdd0*/  ISETP.GE.AND P3, PT, R11, UR4, PT ;  /* 0x000000040b007c0c */ /* 0x000fe4000bf66270 */
[----:B------:R-:W-:Y:S02]  /*bde0*/  ISETP.GE.AND P2, PT, R13, UR4, PT ;  /* 0x000000040d007c0c */ /* 0x000fe4000bf46270 */
[----:B------:R-:W-:-:S07]  /*bdf0*/  ISETP.GE.AND P1, PT, R17, UR4, PT ;  /* 0x0000000411007c0c */ /* 0x000fce000bf26270 */
[-C--:B--2---:R-:W-:Y:S02]  /*be00*/  @!P4 LEA R20, P6, R9, R2.reuse, 0x1 ;  /* 0x000000020914c211 */ /* 0x084fe400078c08ff */
[----:B------:R-:W-:Y:S02]  /*be10*/  @!P3 LEA R24, P5, R11, R2, 0x1 ;  /* 0x000000020b18b211 */ /* 0x000fe400078a08ff */
[----:B0-----:R-:W-:Y:S02]  /*be20*/  @!P4 LEA.HI.X R21, R9, R0, R12, 0x1, P6 ;  /* 0x000000000915c211 */ /* 0x001fe400030f0c0c */
        /* <DEDUP_REMOVED lines=9> */
.L_x_1102:
[----:B------:R-:W-:Y:S05]  /*bec0*/  BSYNC B1 ;  /* 0x0000000000017941 */ /* 0x000fea0003800000 */
.L_x_1101:
[----:B0-----:R0:W0:Y:S01]  /*bed0*/  SHFL.IDX PT, R0, R4, 0x2, 0x181f ;  /* 0x00581f0004007f89 */ /* 0x00102200000e0000 */
[----:B------:R-:W-:Y:S03]  /*bee0*/  BSSY B1, `(.L_x_1103) ;  /* 0x0000014000017945 */ /* 0x000fe60003800000 */
[----:B--2-4-:R2:W4:Y:S01]  /*bef0*/  SHFL.IDX PT, R2, R8, 0x2, 0x181f ;  /* 0x00581f0008027f89 */ /* 0x01452200000e0000 */
        /* <DEDUP_REMOVED lines=18> */
.L_x_1104:
[----:B------:R-:W-:Y:S05]  /*c020*/  BSYNC B1 ;  /* 0x0000000000017941 */ /* 0x000fea0003800000 */
.L_x_1103:
[----:B0-----:R-:W-:Y:S01]  /*c030*/  VIADD R0, R10, 0x60 ;  /* 0x000000600a007836 */ /* 0x001fe20000000000 */
[----:B---3--:R-:W0:Y:S04]  /*c040*/  SHFL.IDX PT, R4, R4, 0x3, 0x181f ;  /* 0x00781f0004047f89 */ /* 0x008e2800000e0000 */
[----:B------:R-:W-:Y:S01]  /*c050*/  ISETP.GE.AND P0, PT, R0, R15, PT ;  /* 0x0000000f0000720c */ /* 0x000fe20003f06270 */
[----:B----4-:R3:W4:-:S12]  /*c060*/  SHFL.IDX PT, R2, R8, 0x3, 0x181f ;  /* 0x00781f0008027f89 */ /* 0x01071800000e0000 */
[----:B---3--:R-:W-:Y:S05]  /*c070*/  @P0 BRA `(.L_x_1093) ;  /* 0x0000000000440947 */ /* 0x008fea0003800000 */
[----:B------:R-:W-:Y:S02]  /*c080*/  ULDC UR4, c[0x0][0xbc8] ;  /* 0x0002f20000047ab9 */ /* 0x000fe40000000800 */
[----:B------:R-:W-:Y:S02]  /*c090*/  ISETP.GE.AND P3, PT, R9, UR4, PT ;  /* 0x0000000409007c0c */ /* 0x000fe4000bf66270 */
[----:B------:R-:W-:Y:S02]  /*c0a0*/  ISETP.GE.AND P2, PT, R11, UR4, PT ;  /* 0x000000040b007c0c */ /* 0x000fe4000bf46270 */
[----:B------:R-:W-:Y:S02]  /*c0b0*/  ISETP.GE.AND P1, PT, R13, UR4, PT ;  /* 0x000000040d007c0c */ /* 0x000fe4000bf26270 */
[----:B------:R-:W-:-:S07]  /*c0c0*/  ISETP.GE.AND P0, PT, R17, UR4, PT ;  /* 0x0000000411007c0c */ /* 0x000fce000bf06270 */
[----:B--2-4-:R-:W-:-:S04]  /*c0d0*/  @!P3 LEA R8, P4, R9, R2, 0x1 ;  /* 0x000000020908b211 */ /* 0x014fc800078808ff */
[----:B0-----:R-:W-:Y:S02]  /*c0e0*/  @!P3 LEA.HI.X R9, R9, R4, R12, 0x1, P4 ;  /* 0x000000040909b211 */ /* 0x001fe400020f0c0c */
        /* <DEDUP_REMOVED lines=10> */
.L_x_1093:
[----:B------:R-:W-:Y:S05]  /*c190*/  BSYNC B0 ;  /* 0x0000000000007941 */ /* 0x000fea0003800000 */
.L_x_1083:
[----:B------:R-:W-:Y:S02]  /*c1a0*/  ULDC UR4, c[0x0][0xd3c] ;  /* 0x00034f0000047ab9 */ /* 0x000fe40000000800 */
[----:B------:R-:W-:-:S13]  /*c1b0*/  ISETP.GE.AND P0, PT, R7, UR4, PT ;  /* 0x0000000407007c0c */ /* 0x000fda000bf06270 */
[----:B------:R-:W-:Y:S05]  /*c1c0*/  @!P0 BRA `(.L_x_1105) ;  /* 0xffffff4c00e88947 */ /* 0x000fea000383ffff */
[----:B------:R-:W-:Y:S05]  /*c1d0*/  EXIT ;  /* 0x000000000000794d */ /* 0x000fea0003800000 */
.L_x_1057:
[----:B------:R-:W-:-:S08]  /*c1e0*/  NOP ;  /* 0x0000000000007918 */ /* 0x000fd00000000000 */
[----:B--2---:R-:W0:-:S00]  /*c1f0*/  USETMAXREG.DEALLOC.CTAPOOL 0x18 ;  /* 0x00000018000079c8 */ /* 0x004e0000080e0500 */
        /* <DEDUP_REMOVED lines=18> */
.L_x_1106:
[----:B------:R-:W1:Y:S01]  /*c320*/  S2R R0, SR_TID.X ;  /* 0x0000000000007919 */ /* 0x000e620000002100 */
[----:B------:R-:W-:Y:S01]  /*c330*/  ULDC UR4, c[0x0][0xd3c] ;  /* 0x00034f0000047ab9 */ /* 0x000fe20000000800 */
[----:B------:R-:W-:Y:S01]  /*c340*/  IMAD.MOV.U32 R9, RZ, RZ, RZ ;  /* 0x000000ffff097224 */ /* 0x000fe200078e00ff */
[----:B------:R-:W2:Y:S01]  /*c350*/  S2UR UR6, SR_CTAID.X ;  /* 0x00000000000679c3 */ /* 0x000ea20000002500 */
[----:B------:R-:W-:Y:S01]  /*c360*/  ULDC UR5, c[0x0][0xd38] ;  /* 0x00034e0000057ab9 */ /* 0x000fe20000000800 */
[----:B-1----:R-:W-:-:S04]  /*c370*/  LOP3.LUT R0, R0, 0x1f, RZ, 0xc0, !PT ;  /* 0x0000001f00007812 */ /* 0x002fc800078ec0ff */
[----:B------:R-:W-:-:S04]  /*c380*/  ISETP.NE.AND P0, PT, R0, 0x1f, PT ;  /* 0x0000001f0000780c */ /* 0x000fc80003f05270 */
[----:B------:R-:W-:-:S13]  /*c390*/  ISETP.GE.OR P1, PT, R0, UR4, !P0 ;  /* 0x0000000400007c0c */ /* 0x000fda000c726670 */
[----:B0-----:R-:W0:Y:S08]  /*c3a0*/  @!P1 LDC.64 R2, c[0x0][0xd80] ;  /* 0x00036000ff029b82 */ /* 0x001e300000000a00 */
[----:B------:R-:W1:Y:S01]  /*c3b0*/  @!P1 LDC.64 R4, c[0x0][0xd78] ;  /* 0x00035e00ff049b82 */ /* 0x000e620000000a00 */
[----:B0-----:R-:W-:-:S05]  /*c3c0*/  @!P1 IMAD.WIDE.U32 R2, R0, 0x4, R2 ;  /* 0x0000000400029825 */ /* 0x001fca00078e0002 */
[----:B------:R1:W3:Y:S02]  /*c3d0*/  @!P1 LDG.E R6, desc[UR38][R2.64] ;  /* 0x0000002602069981 */ /* 0x0002e4000c1e1900 */
[----:B-1----:R-:W-:-:S05]  /*c3e0*/  @!P1 IMAD.WIDE.U32 R2, R0, 0x4, R4 ;  /* 0x0000000400029825 */ /* 0x002fca00078e0004 */
        /* <DEDUP_REMOVED lines=26> */
[----:B--2---:R-:W-:-:S13]  /*c590*/  ISETP.GT.AND P6, PT, R7, UR6, PT ;  /* 0x0000000607007c0c */ /* 0x004fda000bfc4270 */
[----:B------:R-:W-:Y:S05]  /*c5a0*/  @P6 BRA `(.L_x_1108) ;  /* 0x0000000000a46947 */ /* 0x000fea0003800000 */
[----:B------:R-:W-:Y:S01]  /*c5b0*/  IMAD.MOV.U32 R7, RZ, RZ, R4 ;  /* 0x000000ffff077224 */ /* 0x000fe200078e0004 */
[----:B------:R-:W-:Y:S01]  /*c5c0*/  UMOV UR4, URZ ;  /* 0x0000003f00047c82 */ /* 0x000fe20008000000 */
[----:B------:R-:W-:-:S05]  /*c5d0*/  ULDC UR5, c[0x0][0xd38] ;  /* 0x00034e0000057ab9 */ /* 0x000fca0000000800 */
.L_x_1110:
        /* <DEDUP_REMOVED lines=12> */
[----:B0-----:R-:W-:-:S05]  /*c6a0*/  @!P6 IMAD.WIDE R2, R9, 0x4, R2 ;  /* 0x000000040902e825 */ /* 0x001fca00078e0202 */
[----:B------:R1:W2:Y:S02]  /*c6b0*/  @!P6 LDG.E R6, desc[UR38][R2.64] ;  /* 0x000000260206e981 */ /* 0x0002a4000c1e1900 */
[----:B-1----:R-:W-:-:S04]  /*c6c0*/  @!P6 IMAD.WIDE R2, R9, 0x4, R4 ;  /* 0x000000040902e825 */ /* 0x002fc800078e0204 */
[----:B------:R-:W-:-:S06]  /*c6d0*/  IMAD.MOV.U32 R9, RZ, RZ, RZ ;  /* 0x000000ffff097224 */ /* 0x000fcc00078e00ff */
        /* <DEDUP_REMOVED lines=22> */
.L_x_1108:
        /* <DEDUP_REMOVED lines=20> */
.L_x_1111:
[----:B-1----:R-:W-:Y:S01]  /*c980*/  IMAD R11, R12, UR5, R11 ;  /* 0x000000050c0b7c24 */ /* 0x002fe2000f8e020b */
[----:B------:R-:W1:Y:S01]  /*c990*/  MUFU.RCP R10, R10 ;  /* 0x0000000a000a7308 */ /* 0x000e620000001000 */
[----:B0-----:R-:W-:Y:S02]  /*c9a0*/  IMAD R9, R15, R4, RZ ;  /* 0x000000040f097224 */ /* 0x001fe400078e02ff */
[----:B------:R-:W-:Y:S01]  /*c9b0*/  IMAD.MOV.U32 R2, RZ, RZ, RZ ;  /* 0x000000ffff027224 */ /* 0x000fe200078e00ff */
[----:B------:R0:W-:Y:S03]  /*c9c0*/  STL [R1], R11 ;  /* 0x0000000b01007387 */ /* 0x0001e60000100800 */
[----:B------:R-:W-:Y:S01]  /*c9d0*/  IMAD.HI.U32 R2, R3, R9, R2 ;  /* 0x0000000903027227 */ /* 0x000fe200078e0002 */
[----:B------:R-:W-:Y:S02]  /*c9e0*/  IADD3 R9, -R11, UR6, RZ ;  /* 0x000000060b097c10 */ /* 0x000fe4000fffe1ff */
[----:B------:R-:W-:-:S02]  /*c9f0*/  IABS R3, R6 ;  /* 0x0000000600037213 */ /* 0x000fc40000000000 */
[----:B------:R-:W-:-:S03]  /*ca00*/  IABS R13, R9 ;  /* 0x00000009000d7213 */ /* 0x000fc60000000000 */
[----:B------:R-:W-:Y:S02]  /*ca10*/  IMAD.MOV R12, RZ, RZ, -R3 ;  /* 0x000000ffff0c7224 */ /* 0x000fe400078e0a03 */
[----:B0-----:R-:W-:-:S04]  /*ca20*/  IMAD.HI.U32 R11, R2, R13, RZ ;  /* 0x0000000d020b7227 */ /* 0x001fc800078e00ff */
[----:B-1----:R-:W-:Y:S02]  /*ca30*/  VIADD R3, R10, 0xffffffe ;  /* 0x0ffffffe0a037836 */ /* 0x002fe40000000000 */
[----:B------:R-:W-:-:S04]  /*ca40*/  IMAD R13, R11, R12, R13 ;  /* 0x0000000c0b0d7224 */ /* 0x000fc800078e020d */
[----:B------:R-:W0:Y:S01]  /*ca50*/  F2I.FTZ.U32.TRUNC.NTZ R3, R3 ;  /* 0x0000000300037305 */ /* 0x000e22000021f000 */
[----:B------:R-:W-:-:S13]  /*ca60*/  ISETP.GT.U32.AND P1, PT, R4, R13, PT ;  /* 0x0000000d0400720c */ /* 0x000fda0003f24070 */
[----:B------:R-:W-:Y:S02]  /*ca70*/  @!P1 IMAD.IADD R13, R13, 0x1, -R4 ;  /* 0x000000010d0d9824 */ /* 0x000fe400078e0a04 */
[----:B0-----:R-:W-:Y:S02]  /*ca80*/  IMAD.MOV R2, RZ, RZ, -R3 ;  /* 0x000000ffff027224 */ /* 0x001fe400078e0a03 */
[----:B------:R-:W-:Y:S01]  /*ca90*/  @!P1 VIADD R11, R11, 0x1 ;  /* 0x000000010b0b9836 */ /* 0x000fe20000000000 */
[----:B------:R-:W-:Y:S01]  /*caa0*/  ISETP.GE.U32.AND P0, PT, R13, R4, PT ;  /* 0x000000040d00720c */ /* 0x000fe20003f06070 */
[----:B------:R-:W-:Y:S01]  /*cab0*/  IMAD R13, R2, R7, RZ ;  /* 0x00000007020d7224 */ /* 0x000fe200078e02ff */
[----:B------:R-:W-:Y:S01]  /*cac0*/  ISETP.NE.AND P1, PT, R6, RZ, PT ;  /* 0x000000ff0600720c */ /* 0x000fe20003f25270 */
[----:B------:R-:W-:-:S04]  /*cad0*/  IMAD.MOV.U32 R2, RZ, RZ, RZ ;  /* 0x000000ffff027224 */ /* 0x000fc800078e00ff */
[----:B------:R-:W-:Y:S01]  /*cae0*/  IMAD.HI.U32 R4, R3, R13, R2 ;  /* 0x0000000d03047227 */ /* 0x000fe200078e0002 */
[----:B------:R-:W-:-:S04]  /*caf0*/  LOP3.LUT R2, R9, R6, RZ, 0x3c, !PT ;  /* 0x0000000609027212 */ /* 0x000fc800078e3cff */
[----:B------:R-:W-:Y:S01]  /*cb00*/  ISETP.GE.AND P2, PT, R2, RZ, PT ;  /* 0x000000ff0200720c */ /* 0x000fe20003f46270 */
[----:B------:R-:W-:Y:S01]  /*cb10*/  @P0 VIADD R11, R11, 0x1 ;  /* 0x000000010b0b0836 */ /* 0x000fe20000000000 */
[----:B------:R-:W-:-:S05]  /*cb20*/  IABS R2, R8 ;  /* 0x0000000800027213 */ /* 0x000fca0000000000 */
[----:B------:R-:W-:-:S06]  /*cb30*/  IMAD.MOV R2, RZ, RZ, -R2 ;  /* 0x000000ffff027224 */ /* 0x000fcc00078e0a02 */
[----:B------:R-:W-:Y:S01]  /*cb40*/  @!P2 IMAD.MOV R11, RZ, RZ, -R11 ;  /* 0x000000ffff0ba224 */ /* 0x000fe200078e0a0b */
[----:B------:R-:W-:-:S04]  /*cb50*/  @!P1 LOP3.LUT R11, RZ, R6, RZ, 0x33, !PT ;  /* 0x00000006ff0b9212 */ /* 0x000fc800078e33ff */
[-C--:B------:R-:W-:Y:S01]  /*cb60*/  IABS R3, R11.reuse ;  /* 0x0000000b00037213 */ /* 0x080fe20000000000 */
[----:B------:R-:W-:-:S04]  /*cb70*/  IMAD R6, R6, R11, RZ ;  /* 0x0000000b06067224 */ /* 0x000fc800078e02ff */
[----:B------:R-:W-:-:S04]  /*cb80*/  IMAD.HI.U32 R4, R4, R3, RZ ;  /* 0x0000000304047227 */ /* 0x000fc800078e00ff */
[----:B------:R-:W-:Y:S02]  /*cb90*/  IMAD R2, R4, R2, R3 ;  /* 0x0000000204027224 */ /* 0x000fe400078e0203 */
[----:B------:R-:W-:-:S03]  /*cba0*/  IMAD.IADD R6, R9, 0x1, -R6 ;  /* 0x0000000109067824 */ /* 0x000fc600078e0a06 */
[----:B------:R-:W-:Y:S02]  /*cbb0*/  ISETP.GT.U32.AND P1, PT, R7, R2, PT ;  /* 0x000000020700720c */ /* 0x000fe40003f24070 */
[----:B------:R1:W-:Y:S11]  /*cbc0*/  STL [R1+0x4], R6 ;  /* 0x0000040601007387 */ /* 0x0003f60000100800 */
[----:B------:R-:W-:-:S02]  /*cbd0*/  @!P1 IMAD.IADD R2, R2, 0x1, -R7 ;  /* 0x0000000102029824 */ /* 0x000fc400078e0a07 */
        /* <DEDUP_REMOVED lines=11> */
[----:B------:R-:W-:Y:S02]  /*cc90*/  VIADD R2, R5, UR4 ;  /* 0x0000000405027c36 */ /* 0x000fe40008000000 */
[----:B------:R-:W-:-:S03]  /*cca0*/  IMAD R3, R11, 0x10000, R4 ;  /* 0x000100000b037824 */ /* 0x000fc600078e0204 */
[----:B------:R1:W-:Y:S04]  /*ccb0*/  STL [R1+0xc], R2 ;  /* 0x00000c0201007387 */ /* 0x0003e80000100800 */
[----:B------:R1:W-:Y:S01]  /*ccc0*/  STL [R1+0x8], R3 ;  /* 0x0000080301007387 */ /* 0x0003e20000100800 */
[----:B------:R-:W-:Y:S05]  /*ccd0*/  BRA `(.L_x_1112) ;  /* 0x0000000000107947 */ /* 0x000fea0003800000 */
.L_x_1109:
[----:B------:R-:W-:Y:S01]  /*cce0*/  IMAD.U32 R2, RZ, RZ, UR6 ;  /* 0x00000006ff027e24 */ /* 0x000fe2000f8e00ff */
[----:B------:R0:W-:Y:S04]  /*ccf0*/  STL [R1+0x4], RZ ;  /* 0x000004ff01007387 */ /* 0x0001e80000100800 */
[----:B------:R0:W-:Y:S04]  /*cd00*/  STL [R1+0x8], RZ ;  /* 0x000008ff01007387 */ /* 0x0001e80000100800 */
[----:B------:R0:W-:Y:S02]  /*cd10*/  STL [R1], R2 ;  /* 0x0000000201007387 */ /* 0x0001e40000100800 */
.L_x_1112:
[----:B------:R-:W2:Y:S04]  /*cd20*/  LDL R4, [R1] ;  /* 0x0000000001047983 */ /* 0x000ea80000100800 */
[----:B------:R-:W2:Y:S04]  /*cd30*/  LDL R5, [R1+0x4] ;  /* 0x0000040001057983 */ /* 0x000ea80000100800 */
[----:B-1----:R-:W2:Y:S04]  /*cd40*/  LDL R6, [R1+0x8] ;  /* 0x0000080001067983 */ /* 0x002ea80000100800 */
[----:B------:R-:W2:Y:S01]  /*cd50*/  LDL R7, [R1+0xc] ;  /* 0x00000c0001077983 */ /* 0x000ea20000100800 */
[----:B------:R-:W-:-:S13]  /*cd60*/  ISETP.NE.AND P0, PT, R0, RZ, PT ;  /* 0x000000ff0000720c */ /* 0x000fda0003f05270 */
[----:B------:R-:W1:Y:S01]  /*cd70*/  @!P0 S2R R3, SR_CgaCtaId ;  /* 0x0000000000038919 */ /* 0x000e620000008800 */
[----:B------:R-:W-:-:S04]  /*cd80*/  @!P0 MOV R0, 0x400 ;  /* 0x0000040000008802 */ /* 0x000fc80000000f00 */
[----:B-1----:R-:W-:-:S05]  /*cd90*/  @!P0 LEA R0, R3, R0, 0x18 ;  /* 0x0000000003008211 */ /* 0x002fca00078ec0ff */
[----:B--2---:R1:W-:Y:S01]  /*cda0*/  @!P0 STS.128 [R0+0x324d0], R4 ;  /* 0x0324d00400008388 */ /* 0x0043e20000000c00 */
[----:B------:R-:W-:Y:S06]  /*cdb0*/  BAR.ARV 0x5, 0x180 ;  /* 0x0146000000007b1d */ /* 0x000fec0000002000 */
.L_x_1107:
        /* <DEDUP_REMOVED lines=8> */
[----:B--2---:R-:W2:Y:S01]  /*ce40*/  S2R R5, SR_TID.X ;  /* 0x0000000000057919 */ /* 0x004ea20000002100 */
[----:B------:R-:W3:Y:S01]  /*ce50*/  S2UR UR5, SR_CgaCtaId ;  /* 0x00000000000579c3 */ /* 0x000ee20000008800 */
[----:B------:R-:W-:Y:S01]  /*ce60*/  UMOV UR4, 0x400 ;  /* 0x0000040000047882 */ /* 0x000fe20000000000 */
[----:B------:R-:W-:Y:S01]  /*ce70*/  BSSY B8, `(.L_x_1113) ;  /* 0x000061d000087945 */ /* 0x000fe20003800000 */
[----:B------:R-:W-:Y:S01]  /*ce80*/  IMAD.MOV.U32 R19, RZ, RZ, RZ ;  /* 0x000000ffff137224 */ /* 0x000fe200078e00ff */
[----:B------:R-:W-:Y:S01]  /*ce90*/  ULDC UR40, c[0x0][0xc] ;  /* 0x0000030000287ab9 */ /* 0x000fe20000000800 */
[----:B------:R-:W-:Y:S01]  /*cea0*/  ULDC.64 UR36, c[0x0][0x198] ;  /* 0x0000660000247ab9 */ /* 0x000fe20000000a00 */
[----:B---3--:R-:W-:-:S06]  /*ceb0*/  ULEA UR4, UR5, UR4, 0x18 ;  /* 0x0000000405047291 */ /* 0x008fcc000f8ec03f */
[----:B------:R-:W-:Y:S01]  /*cec0*/  IMAD.U32 R18, RZ, RZ, UR4 ;  /* 0x00000004ff127e24 */ /* 0x000fe2000f8e00ff */
[C---:B--2---:R-:W-:Y:S01]  /*ced0*/  LOP3.LUT R4, R5.reuse, 0x7f, RZ, 0xc0, !PT ;  /* 0x0000007f05047812 */ /* 0x044fe200078ec0ff */
[----:B-1----:R-:W-:-:S05]  /*cee0*/  IMAD.SHL.U32 R0, R5, 0x8, RZ ;  /* 0x0000000805007824 */ /* 0x002fca00078e00ff */
[C---:B0-----:R-:W-:Y:S02]  /*cef0*/  LOP3.LUT R2, R0.reuse, 0x1f8, RZ, 0xc0, !PT ;  /* 0x000001f800027812 */ /* 0x041fe400078ec0ff */
[----:B------:R-:W-:Y:S02]  /*cf00*/  LOP3.LUT R0, R0, 0x38, RZ, 0xc0, !PT ;  /* 0x0000003800007812 */ /* 0x000fe400078ec0ff */
[----:B------:R-:W-:Y:S01]  /*cf10*/  LOP3.LUT R3, R2, 0x38, R5, 0x78, !PT ;  /* 0x0000003802037812 */ /* 0x000fe200078e7805 */
[----:B------:R-:W-:Y:S01]  /*cf20*/  IMAD.SHL.U32 R2, R4, 0x8, RZ ;  /* 0x0000000804027824 */ /* 0x000fe200078e00ff */
[----:B------:R-:W-:-:S04]  /*cf30*/  SHF.R.U32.HI R4, RZ, 0x3, R4 ;  /* 0x00000003ff047819 */ /* 0x000fc80000011604 */
[----:B------:R-:W-:Y:S01]  /*cf40*/  LOP3.LUT R3, R3, 0x200, R2, 0xf8, !PT ;  /* 0x0000020003037812 */ /* 0x000fe200078ef802 */
[----:B------:R-:W-:-:S04]  /*cf50*/  IMAD.SHL.U32 R2, R5, 0x10, RZ ;  /* 0x0000001005027824 */ /* 0x000fc800078e00ff */
[----:B------:R-:W-:Y:S01]  /*cf60*/  IMAD R3, R3, 0x2, R18 ;  /* 0x0000000203037824 */ /* 0x000fe200078e0212 */
[----:B------:R-:W-:Y:S01]  /*cf70*/  LOP3.LUT R4, R4, 0x70, R2, 0xf8, !PT ;  /* 0x0000007004047812 */ /* 0x000fe200078ef802 */
[----:B------:R-:W-:-:S03]  /*cf80*/  IMAD.MOV.U32 R2, RZ, RZ, 0x1 ;  /* 0x00000001ff027424 */ /* 0x000fc600078e00ff */
[----:B------:R0:W-:Y:S04]  /*cf90*/  STL [R1+0x10], R3 ;  /* 0x0000100301007387 */ /* 0x0001e80000100800 */
[----:B------:R-:W-:Y:S04]  /*cfa0*/  STL [R1+0x70], RZ ;  /* 0x000070ff01007387 */ /* 0x000fe80000100800 */
[----:B------:R1:W-:Y:S01]  /*cfb0*/  STL [R1+0x18], R2 ;  /* 0x0000180201007387 */ /* 0x0003e20000100800 */
[C---:B0-----:R-:W-:Y:S02]  /*cfc0*/  LOP3.LUT R3, R0.reuse, 0x40, RZ, 0xfc, !PT ;  /* 0x0000004000037812 */ /* 0x041fe400078efcff */
[----:B-1----:R-:W-:-:S02]  /*cfd0*/  LOP3.LUT R2, R0, 0x80, RZ, 0xfc, !PT ;  /* 0x0000008000027812 */ /* 0x002fc400078efcff */
[----:B------:R-:W-:-:S07]  /*cfe0*/  LOP3.LUT R0, R0, 0xc0, RZ, 0xfc, !PT ;  /* 0x000000c000007812 */ /* 0x000fce00078efcff */
.L_x_1221:
[----:B--2---:R-:W2:Y:S01]  /*cff0*/  LDL R0, [R1+0xc] ;  /* 0x00000c0001007983 */ /* 0x004ea20000100800 */
[----:B-1----:R-:W2:Y:S01]  /*d000*/  LDC.64 R2, c[0x0][0xd88] ;  /* 0x00036200ff027b82 */ /* 0x002ea20000000a00 */
[----:B------:R-:W-:Y:S05]  /*d010*/  YIELD ;  /* 0x0000000000007946 */ /* 0x000fea0003800000 */
[----:B------:R-:W-:Y:S01]  /*d020*/  ULDC.64 UR4, c[0x0][0xb20] ;  /* 0x0002c80000047ab9 */ /* 0x000fe20000000a00 */
[----:B---3--:R-:W-:Y:S01]  /*d030*/  IMAD.MOV.U32 R6, RZ, RZ, RZ ;  /* 0x000000ffff067224 */ /* 0x008fe200078e00ff */
[----:B------:R-:W-:Y:S01]  /*d040*/  ISETP.NE.U32.AND P0, PT, RZ, UR4, PT ;  /* 0x00000004ff007c0c */ /* 0x000fe2000bf05070 */
[----:B------:R-:W-:Y:S01]  /*d050*/  ULDC.64 UR6, c[0x0][0xb10] ;  /* 0x0002c40000067ab9 */ /* 0x000fe20000000a00 */
[----:B------:R-:W-:Y:S01]  /*d060*/  ULDC.64 UR8, c[0x0][0xb00] ;  /* 0x0002c00000087ab9 */ /* 0x000fe20000000a00 */
[----:B--2---:R-:W-:-:S05]  /*d070*/  IMAD.WIDE R2, R0, 0x4, R2 ;  /* 0x0000000400027825 */ /* 0x004fca00078e0202 */
[----:B------:R-:W2:Y:S01]  /*d080*/  LDG.E R10, desc[UR38][R2.64] ;  /* 0x00000026020a7981 */ /* 0x000ea2000c1e1900 */
        /* <DEDUP_REMOVED lines=8> */
[----:B0-----:R-:W-:Y:S01]  /*d110*/  SHF.L.U64.HI R9, R10, 0x2, R4 ;  /* 0x000000020a097819 */ /* 0x001fe20000010204 */
        /* <DEDUP_REMOVED lines=37> */
.L_x_1114:
        /* <DEDUP_REMOVED lines=18> */
.L_x_1115:
[----:B------:R-:W-:Y:S05]  /*d490*/  @!P0 BRA `(.L_x_1116) ;  /* 0x00000000000c8947 */ /* 0x000fea0003800000 */
[----:B------:R-:W2:Y:S04]  /*d4a0*/  LDG.E R6, desc[UR38][R4.64] ;  /* 0x0000002604067981 */ /* 0x000ea8000c1e1900 */
[----:B------:R-:W2:Y:S02]  /*d4b0*/  LDG.E R4, desc[UR38][R4.64+0x4] ;  /* 0x0000042604047981 */ /* 0x000ea4000c1e1900 */
[----:B--2---:R-:W-:-:S07]  /*d4c0*/  IMAD.IADD R6, R4, 0x1, -R6 ;  /* 0x0000000104067824 */ /* 0x004fce00078e0a06 */
.L_x_1116:
        /* <DEDUP_REMOVED lines=16> */
[----:B------:R-:W3:Y:S02]  /*d5d0*/  @!P0 LDC R0, c[0x0][0xae8] ;  /* 0x0002ba00ff008b82 */ /* 0x000ee40000000800 */
[----:B---3--:R-:W-:-:S04]  /*d5e0*/  IABS R4, R0 ;  /* 0x0000000000047213 */ /* 0x008fc80000000000 */
[----:B------:R-:W1:Y:S08]  /*d5f0*/  I2F.RP R2, R4 ;  /* 0x0000000400027306 */ /* 0x000e700000209400 */
[----:B-1----:R-:W1:Y:S02]  /*d600*/  MUFU.RCP R2, R2 ;  /* 0x0000000200027308 */ /* 0x002e640000001000 */
[----:B-1----:R-:W-:-:S06]  /*d610*/  VIADD R2, R2, 0xffffffe ;  /* 0x0ffffffe02027836 */ /* 0x002fcc0000000000 */
[----:B------:R-:W1:Y:S02]  /*d620*/  F2I.FTZ.U32.TRUNC.NTZ R3, R2 ;  /* 0x0000000200037305 */ /* 0x000e64000021f000 */
[----:B-1----:R-:W-:-:S04]  /*d630*/  IMAD.MOV R2, RZ, RZ, -R3 ;  /* 0x000000ffff027224 */ /* 0x002fc800078e0a03 */
[----:B------:R-:W-:Y:S02]  /*d640*/  IMAD R5, R2, R4, RZ ;  /* 0x0000000402057224 */ /* 0x000fe400078e02ff */
[----:B------:R-:W-:-:S04]  /*d650*/  IMAD.MOV.U32 R2, RZ, RZ, RZ ;  /* 0x000000ffff027224 */ /* 0x000fc800078e00ff */
[----:B--2---:R-:W-:Y:S01]  /*d660*/  IMAD.HI.U32 R7, R3, R5, R2 ;  /* 0x0000000503077227 */ /* 0x004fe200078e0002 */
        /* <DEDUP_REMOVED lines=19> */
.L_x_1118:
[----:B------:R-:W-:Y:S05]  /*d7a0*/  BSYNC B0 ;  /* 0x0000000000007941 */ /* 0x000fea0003800000 */
.L_x_1117:
[----:B------:R-:W-:Y:S01]  /*d7b0*/  IMAD.MOV.U32 R0, RZ, RZ, R10 ;  /* 0x000000ffff007224 */ /* 0x000fe200078e000a */
[----:B------:R-:W-:Y:S03]  /*d7c0*/  BSSY B7, `(.L_x_1119) ;  /* 0x00004ad000077945 */ /* 0x000fe60003800000 */
[----:B------:R-:W-:-:S05]  /*d7d0*/  IMAD R2, R9, R0, RZ ;  /* 0x0000000009027224 */ /* 0x000fca00078e02ff */
[----:B------:R-:W-:Y:S01]  /*d7e0*/  VIADDMNMX R0, R2, R0, R8, PT ;  /* 0x0000000002007246 */ /* 0x000fe20003800108 */
[----:B------:R4:W-:Y:S03]  /*d7f0*/  STL [R1+0x24], R2 ;  /* 0x0000240201007387 */ /* 0x0009e60000100800 */
[----:B------:R-:W-:Y:S01]  /*d800*/  ISETP.GT.AND P0, PT, R0, R2, PT ;  /* 0x000000020000720c */ /* 0x000fe20003f04270 */
[----:B------:R4:W-:-:S12]  /*d810*/  STL [R1+0x3c], R0 ;  /* 0x00003c0001007387 */ /* 0x0009d80000100800 */
[----:B----4-:R-:W-:Y:S05]  /*d820*/  @P0 BRA `(.L_x_1120) ;  /* 0x0000000000480947 */ /* 0x010fea0003800000 */
[----:B------:R-:W4:Y:S02]  /*d830*/  S2R R0, SR_TID.X ;  /* 0x0000000000007919 */ /* 0x000f240000002100 */
[----:B----4-:R-:W-:-:S04]  /*d840*/  LOP3.LUT R0, R0, 0x7f, RZ, 0xc0, !PT ;  /* 0x0000007f00007812 */ /* 0x010fc800078ec0ff */
[----:B------:R-:W-:-:S13]  /*d850*/  ISETP.NE.AND P0, PT, R0, RZ, PT ;  /* 0x000000ff0000720c */ /* 0x000fda0003f05270 */
[----:B------:R-:W-:Y:S05]  /*d860*/  @P0 BRA `(.L_x_1121) ;  /* 0x0000004800880947 */ /* 0x000fea0003800000 */
[----:B------:R-:W4:Y:S01]  /*d870*/  S2R R3, SR_LANEID ;  /* 0x0000000000037919 */ /* 0x000f220000000000 */
[----:B------:R-:W-:Y:S02]  /*d880*/  VOTEU.ANY UR4, UPT, PT ;  /* 0x0000000000047886 */ /* 0x000fe400038e0100 */
[----:B------:R-:W4:Y:S08]  /*d890*/  FLO.U32 R0, UR4 ;  /* 0x0000000400007d00 */ /* 0x000f3000080e0000 */
[----:B------:R-:W5:Y:S01]  /*d8a0*/  POPC R5, UR4 ;  /* 0x0000000400057d09 */ /* 0x000f620008000000 */
[----:B----4-:R-:W-:-:S02]  /*d8b0*/  ISETP.EQ.U32.AND P0, PT, R0, R3, PT ;  /* 0x000000030000720c */ /* 0x010fc40003f02070 */
[----:B------:R-:W5:Y:S11]  /*d8c0*/  LDC.64 R2, c[0x0][0xd60] ;  /* 0x00035800ff027b82 */ /* 0x000f760000000a00 */
[----:B-----5:R-:W4:Y:S01]  /*d8d0*/  @P0 ATOMG.E.ADD.STRONG.GPU PT, R3, desc[UR38][R2.64], R5 ;  /* 0x00000005020309a8 */ /* 0x020f2200081ee1e6 */
[----:B---3--:R-:W3:Y:S02]  /*d8e0*/  S2R R4, SR_LTMASK ;  /* 0x0000000000047919 */ /* 0x008ee40000003900 */
[----:B---3--:R-:W-:-:S04]  /*d8f0*/  LOP3.LUT R4, R4, UR4, RZ, 0xc0, !PT ;  /* 0x0000000404047c12 */ /* 0x008fc8000f8ec0ff */
[----:B--2---:R-:W2:Y:S01]  /*d900*/  POPC R7, R4 ;  /* 0x0000000400077309 */ /* 0x004ea20000000000 */
[----:B----4-:R-:W2:Y:S02]  /*d910*/  SHFL.IDX PT, R0, R3, R0, 0x1f ;  /* 0x00001f0003007589 */ /* 0x010ea400000e0000 */
[----:B--2---:R-:W-:-:S05]  /*d920*/  IADD3 R0, R0, UR40, R7 ;  /* 0x0000002800007c10 */ /* 0x004fca000fffe007 */
[----:B------:R4:W-:Y:S01]  /*d930*/  STL [R1], R0 ;  /* 0x0000000001007387 */ /* 0x0009e20000100800 */
[----:B------:R-:W-:Y:S05]  /*d940*/  BRA `(.L_x_1121) ;  /* 0x0000004800507947 */ /* 0x000fea0003800000 */
.L_x_1120:
        /* <DEDUP_REMOVED lines=8> */
[----:B---3--:R-:W-:Y:S02]  /*d9d0*/  IMAD.U32 R4, RZ, RZ, UR6 ;  /* 0x00000006ff047e24 */ /* 0x008fe4000f8e00ff */
[----:B------:R-:W3:Y:S01]  /*d9e0*/  LDC.64 R2, c[0x4][R2] ;  /* 0x0100000002027b82 */ /* 0x000ee20000000a00 */
[----:B------:R-:W-:Y:S02]  /*d9f0*/  IMAD.U32 R5, RZ, RZ, UR7 ;  /* 0x00000007ff057e24 */ /* 0x000fe4000f8e00ff */
[----:B------:R-:W-:Y:S02]  /*da00*/  IMAD.U32 R6, RZ, RZ, UR8 ;  /* 0x00000008ff067e24 */ /* 0x000fe4000f8e00ff */
[----:B--2---:R-:W-:-:S02]  /*da10*/  IMAD.U32 R7, RZ, RZ, UR9 ;  /* 0x00000009ff077e24 */ /* 0x004fc4000f8e00ff */
[----:B-1----:R-:W-:Y:S02]  /*da20*/  IMAD.U32 R10, RZ, RZ, UR4 ;  /* 0x00000004ff0a7e24 */ /* 0x002fe4000f8e00ff */
[----:B0-----:R-:W-:Y:S02]  /*da30*/  IMAD.U32 R11, RZ, RZ, UR5 ;  /* 0x00000005ff0b7e24 */ /* 0x001fe4000f8e00ff */
[----:B------:R-:W-:Y:S02]  /*da40*/  IMAD.MOV.U32 R8, RZ, RZ, 0x70 ;  /* 0x00000070ff087424 */ /* 0x000fe400078e00ff */
[----:B------:R-:W-:Y:S02]  /*da50*/  IMAD.MOV.U32 R12, RZ, RZ, 0x1 ;  /* 0x00000001ff0c7424 */ /* 0x000fe400078e00ff */
[----:B------:R-:W-:-:S07]  /*da60*/  IMAD.MOV.U32 R13, RZ, RZ, RZ ;  /* 0x000000ffff0d7224 */ /* 0x000fce00078e00ff */
[----:B------:R-:W-:-:S07]  /*da70*/  LEPC R20, `(.L_x_1123) ;  /* 0x000000001014794e */ /* 0x000fce0000000000 */
[----:B---3--:R-:W-:Y:S05]  /*da80*/  CALL.ABS.NOINC R2 ;  /* 0x0000000002007343 */ /* 0x008fea0003c00000 */
.L_x_1123:
[----:B------:R-:W-:Y:S05]  /*da90*/  BSYNC B6 ;  /* 0x0000000000067941 */ /* 0x000fea0003800000 */
.L_x_1122:
        /* <DEDUP_REMOVED lines=9> */
[----:B---3--:R-:W-:Y:S02]  /*db30*/  IMAD.U32 R4, RZ, RZ, UR6 ;  /* 0x00000006ff047e24 */ /* 0x008fe4000f8e00ff */
        /* <DEDUP_REMOVED lines=9> */
[----:B----4-:R-:W-:Y:S05]  /*dbd0*/  CALL.ABS.NOINC R2 ;  /* 0x0000000002007343 */ /* 0x010fea0003c00000 */
.L_x_1126:
        /* <DEDUP_REMOVED lines=16> */
.L_x_1125:
[----:B------:R-:W-:Y:S05]  /*dce0*/  BSYNC B6 ;  /* 0x0000000000067941 */ /* 0x000fea0003800000 */
.L_x_1124:
[----:B---3--:R-:W3:Y:S01]  /*dcf0*/  LDL.LU R4, [R1+0x1c] ;  /* 0x00001c0001047983 */ /* 0x008ee20000300800 */
[----:B------:R-:W-:-:S03]  /*dd00*/  ULDC.64 UR4, c[0x0][0xaf0] ;  /* 0x0002bc0000047ab9 */ /* 0x000fc60000000a00 */
[----:B--2---:R-:W2:Y:S01]  /*dd10*/  LDL R7, [R1+0x8] ;  /* 0x0000080001077983 */ /* 0x004ea20000100800 */
[----:B------:R-:W-:-:S03]  /*dd20*/  ISETP.NE.U32.AND P0, PT, RZ, UR4, PT ;  /* 0x00000004ff007c0c */ /* 0x000fc6000bf05070 */
[----:B------:R-:W4:Y:S01]  /*dd30*/  LDL R0, [R1+0x3c] ;  /* 0x00003c0001007983 */ /* 0x000f220000100800 */
[----:B------:R-:W-:-:S13]  /*dd40*/  ISETP.NE.AND.EX P0, PT, RZ, UR5, PT, P0 ;  /* 0x00000005ff007c0c */ /* 0x000fda000bf05300 */
[----:B------:R-:W-:-:S04]  /*dd50*/  @P0 IADD3 R2, P1, R16, UR4, RZ ;  /* 0x0000000410020c10 */ /* 0x000fc8000ff3e0ff */
[----:B---3--:R-:W-:Y:S01]  /*dd60*/  @P0 IADD3.X R3, R4, UR5, RZ, P1, !PT ;  /* 0x0000000504030c10 */ /* 0x008fe20008ffe4ff */
[----:B------:R-:W-:-:S04]  /*dd70*/  ULDC.64 UR4, c[0x0][0xb00] ;  /* 0x0002c00000047ab9 */ /* 0x000fc80000000a00 */
[----:B--2---:R2:W3:Y:S02]  /*dd80*/  @P0 LDG.E R7, desc[UR38][R2.64] ;  /* 0x0000002602070981 */ /* 0x0044e4000c1e1900 */
        /* <DEDUP_REMOVED lines=14> */
.L_x_1238:
[----:B--2---:R-:W2:Y:S01]  /*de70*/  LDL.LU R4, [R1+0x14] ;  /* 0x0000140001047983 */ /* 0x004ea20000300800 */
[----:B------:R-:W-:Y:S02]  /*de80*/  PLOP3.LUT P1, PT, PT, PT, PT, 0x8, 0x0 ;  /* 0x000000000000781c */ /* 0x000fe40003f2e170 */
[----:B---3--:R-:W-:Y:S01]  /*de90*/  ISETP.NE.AND P0, PT, R14, RZ, PT ;  /* 0x000000ff0e00720c */ /* 0x008fe20003f05270 */
        /* <DEDUP_REMOVED lines=8> */
.L_x_1241:
[----:B------:R-:W-:Y:S05]  /*df20*/  @!P6 BRA `(.L_x_1128) ;  /* 0x0000000000fce947 */ /* 0x000fea0003800000 */
[----:B------:R-:W-:-:S04]  /*df30*/  ISETP.NE.U32.AND P0, PT, R2, RZ, PT ;  /* 0x000000ff0200720c */ /* 0x000fc80003f05070 */
[----:B------:R-:W-:-:S13]  /*df40*/  ISETP.NE.AND.EX P0, PT, R3, RZ, PT, P0 ;  /* 0x000000ff0300720c */ /* 0x000fda0003f05300 */
[----:B------:R-:W-:Y:S05]  /*df50*/  @!P0 BRA `(.L_x_1130) ;  /* 0x0000000000508947 */ /* 0x000fea0003800000 */
[----:B------:R-:W2:Y:S01]  /*df60*/  LDC R6, c[0x0][0x43c] ;  /* 0x00010f00ff067b82 */ /* 0x000ea20000000800 */
[----:B------:R-:W-:Y:S01]  /*df70*/  IMAD.MOV.U32 R9, RZ, RZ, R0 ;  /* 0x000000ffff097224 */ /* 0x000fe200078e0000 */
[----:B------:R-:W-:-:S03]  /*df80*/  ULDC.64 UR4, c[0x0][0x428] ;  /* 0x00010a0000047ab9 */ /* 0x000fc60000000a00 */
[----:B---3--:R-:W-:Y:S01]  /*df90*/  IMAD.MOV.U32 R0, RZ, RZ, R9 ;  /* 0x000000ffff007224 */ /* 0x008fe200078e0009 */
        /* <DEDUP_REMOVED lines=16> */
.L_x_1130:
[----:B--2---:R-:W2:Y:S01]  /*e0a0*/  LDL R2, [R1+0x18] ;  /* 0x0000180001027983 */ /* 0x004ea20000100800 */
[----:B---3--:R-:W-:Y:S01]  /*e0b0*/  IMAD R0, R19, 0x8, R18 ;  /* 0x0000000813007824 */ /* 0x008fe200078e0212 */
[----:B--2---:R-:W-:-:S04]  /*e0c0*/  SHF.L.U32 R2, R2, 0x1f, RZ ;  /* 0x0000001f02027819 */ /* 0x004fc800000006ff */
[----:B------:R-:W2:Y:S02]  /*e0d0*/  SYNCS.PHASECHK.TRANS64.TRYWAIT P0, [R0+URZ+0x32440], R2 ;  /* 0x03244002000075a7 */ /* 0x000ea4000800017f */
[----:B--2---:R-:W-:Y:S05]  /*e0e0*/  @!P0 BRA `(.L_x_1131) ;  /* 0x0000005400988947 */ /* 0x004fea0003800000 */
.L_x_1242:
        /* <DEDUP_REMOVED lines=11> */
.L_x_1132:
[----:B------:R-:W3:Y:S04]  /*e1a0*/  LDL R4, [R1+0x30] ;  /* 0x0000300001047983 */ /* 0x000ee80000100800 */
[----:B------:R-:W4:Y:S04]  /*e1b0*/  LDL R3, [R1+0x20] ;  /* 0x0000200001037983 */ /* 0x000f280000100800 */
[----:B--2---:R-:W2:Y:S01]  /*e1c0*/  LDL.LU R2, [R1+0x14] ;  /* 0x0000140001027983 */ /* 0x004ea20000300800 */
        /* <DEDUP_REMOVED lines=12> */
[----:B---3--:R-:W-:Y:S02]  /*e290*/  R2UR UR11, R4 ;  /* 0x00000000040b72ca */ /* 0x008fe400000e0000 */
[----:B----4-:R-:W-:Y:S02]  /*e2a0*/  R2UR UR4, R3 ;  /* 0x00000000030472ca */ /* 0x010fe400000e0000 */
[----:B--2---:R-:W-:-:S04]  /*e2b0*/  LOP3.LUT R2, R2, 0xfffffffe, RZ, 0xc0, !PT ;  /* 0xfffffffe02027812 */ /* 0x004fc800078ec0ff */
[----:B------:R-:W-:-:S07]  /*e2c0*/  @P0 LOP3.LUT R2, R2, 0x1, RZ, 0xfc, !PT ;  /* 0x0000000102020812 */ /* 0x000fce00078efcff */
[----:B------:R-:W-:Y:S01]  /*e2d0*/  UIMAD UR11, UR11, 0x60, UR4 ;  /* 0x000000600b0b78a4 */ /* 0x000fe2000f8e0204 */
[----:B------:R2:W-:Y:S02]  /*e2e0*/  STL [R1+0x14], R2 ;  /* 0x0000140201007387 */ /* 0x0005e40000100800 */
[----:B------:R-:W-:-:S06]  /*e2f0*/  UMOV UR4, 0x0 ;  /* 0x0000000000047882 */ /* 0x000fcc0000000000 */
[----:B------:R2:W-:Y:S01]  /*e300*/  UTMALDG.4D [UR8], [UR6], desc[UR4] ;  /* 0x00000408060075b4 */ /* 0x0005e20008019000 */
[----:B------:R-:W-:Y:S02]  /*e310*/  NOP ;  /* 0x0000000000007918 */ /* 0x000fe40000000000 */
.L_x_1128:
[----:B---3--:R-:W3:Y:S04]  /*e320*/  LDL.LU R4, [R1+0x28] ;  /* 0x0000280001047983 */ /* 0x008ee80000300800 */
[----:B------:R-:W4:Y:S04]  /*e330*/  LDL.LU R3, [R1+0x44] ;  /* 0x0000440001037983 */ /* 0x000f280000300800 */
[----:B--2---:R-:W2:Y:S01]  /*e340*/  LDL R2, [R1+0x2c] ;  /* 0x00002c0001027983 */ /* 0x004ea20000100800 */
[----:B------:R-:W-:Y:S05]  /*e350*/  WARPSYNC.ALL ;  /* 0x0000000000007948 */ /* 0x000fea0003800000 */
[----:B------:R-:W-:Y:S01]  /*e360*/  ULDC.64 UR4, c[0x0][0xaf8] ;  /* 0x0002be0000047ab9 */ /* 0x000fe20000000a00 */
[----:B------:R-:W-:Y:S01]  /*e370*/  VIADD R0, R18, 0x18400 ;  /* 0x0001840012007836 */ /* 0x000fe20000000000 */
[----:B------:R-:W-:Y:S01]  /*e380*/  BAR.SYNC.DEFER_BLOCKING 0x8, 0x180 ;  /* 0x0206000000007b1d */ /* 0x000fe20000010000 */
[----:B------:R-:W-:-:S03]  /*e390*/  ISETP.NE.U32.AND P0, PT, RZ, UR4, PT ;  /* 0x00000004ff007c0c */ /* 0x000fc6000bf05070 */
[----:B------:R-:W-:Y:S02]  /*e3a0*/  LOP3.LUT P1, RZ, R0, 0x3ff, RZ, 0xc0, !PT ;  /* 0x000003ff00ff7812 */ /* 0x000fe4000782c0ff */
[----:B------:R-:W-:Y:S01]  /*e3b0*/  ISETP.NE.AND.EX P0, PT, RZ, UR5, PT, P0 ;  /* 0x00000005ff007c0c */ /* 0x000fe2000bf05300 */
[----:B------:R-:W-:Y:S03]  /*e3c0*/  BSSY B6, `(.L_x_1133) ;  /* 0x0000018000067945 */ /* 0x000fe60003800000 */
[----:B---3--:R-:W-:Y:S02]  /*e3d0*/  SEL R4, R4, RZ, !P0 ;  /* 0x000000ff04047207 */ /* 0x008fe40004000000 */
[----:B----4-:R-:W-:-:S03]  /*e3e0*/  SEL R3, R3, RZ, !P0 ;  /* 0x000000ff03037207 */ /* 0x010fc60004000000 */
[----:B------:R3:W-:Y:S01]  /*e3f0*/  STL [R1+0x34], R4 ;  /* 0x0000340401007387 */ /* 0x0007e20000100800 */
[----:B--2---:R-:W-:-:S05]  /*e400*/  SHF.R.S32.HI R0, RZ, 0x1f, R2 ;  /* 0x0000001fff007819 */ /* 0x004fca0000011402 */
[----:B------:R3:W-:Y:S04]  /*e410*/  STL [R1+0x48], R0 ;  /* 0x0000480001007387 */ /* 0x0007e80000100800 */
[----:B------:R3:W-:Y:S01]  /*e420*/  STL [R1+0x58], R3 ;  /* 0x0000580301007387 */ /* 0x0007e20000100800 */
[----:B------:R-:W-:Y:S05]  /*e430*/  @!P1 BRA `(.L_x_1134) ;  /* 0x0000000000409947 */ /* 0x000fea0003800000 */
[----:B------:R-:W-:Y:S01]  /*e440*/  MOV R2, 0x0 ;  /* 0x0000000000027802 */ /* 0x000fe20000000f00 */
[----:B------:R-:W-:Y:S01]  /*e450*/  ULDC.64 UR6, c[0x4][0x98] ;  /* 0x0100260000067ab9 */ /* 0x000fe20000000a00 */
[----:B------:R-:W-:Y:S01]  /*e460*/  ULDC.64 UR8, c[0x4][0xa0] ;  /* 0x0100280000087ab9 */ /* 0x000fe20000000a00 */
[----:B------:R-:W-:Y:S01]  /*e470*/  ULDC.64 UR4, c[0x4][0x20] ;  /* 0x0100080000047ab9 */ /* 0x000fe20000000a00 */
[----:B---3--:R-:W-:Y:S02]  /*e480*/  IMAD.U32 R4, RZ, RZ, UR6 ;  /* 0x00000006ff047e24 */ /* 0x008fe4000f8e00ff */
        /* <DEDUP_REMOVED lines=11> */
.L_x_1134:
[----:B------:R-:W-:Y:S05]  /*e540*/  BSYNC B6 ;  /* 0x0000000000067941 */ /* 0x000fea0003800000 */
.L_x_1133:
[----:B------:R-:W2:Y:S01]  /*e550*/  LDL.LU R5, [R1+0x4] ;  /* 0x0000040001057983 */ /* 0x000ea20000300800 */
[----:B------:R-:W4:Y:S01]  /*e560*/  LDC R8, c[0x0][0x448] ;  /* 0x00011200ff087b82 */ /* 0x000f220000000800 */
[----:B------:R-:W-:Y:S01]  /*e570*/  ULDC.64 UR4, c[0x0][0x298] ;  /* 0x0000a60000047ab9 */ /* 0x000fe20000000a00 */
[----:B------:R-:W-:Y:S01]  /*e580*/  ULDC.64 UR6, c[0x0][0x280] ;  /* 0x0000a00000067ab9 */ /* 0x000fe20000000a00 */
[----:B---3--:R-:W3:Y:S04]  /*e590*/  LDL R4, [R1+0x48] ;  /* 0x0000480001047983 */ /* 0x008ee80000100800 */
[----:B-1----:R-:W3:Y:S04]  /*e5a0*/  LDL R10, [R1+0x2c] ;  /* 0x00002c00010a7983 */ /* 0x002ee80000100800 */
[----:B------:R-:W3:Y:S01]  /*e5b0*/  LDL R9, [R1+0x58] ;  /* 0x0000580001097983 */ /* 0x000ee20000100800 */
[----:B------:R-:W1:Y:S01]  /*e5c0*/  S2R R2, SR_TID.X ;  /* 0x0000000000027919 */ /* 0x000e620000002100 */
[----:B------:R-:W0:Y:S02]  /*e5d0*/  S2R R0, SR_TID.X ;  /* 0x0000000000007919 */ /* 0x000e240000002100 */
[----:B------:R-:W3:Y:S01]  /*e5e0*/  LDL R7, [R1+0x34] ;  /* 0x0000340001077983 */ /* 0x000ee20000100800 */
[----:B----4-:R-:W-:-:S13]  /*e5f0*/  ISETP.NE.AND P0, PT, R8, 0x1, PT ;  /* 0x000000010800780c */ /* 0x010fda0003f05270 */
[----:B------:R-:W4:Y:S01]  /*e600*/  @P0 LDC R3, c[0x0][0x450] ;  /* 0x00011400ff030b82 */ /* 0x000f220000000800 */
[----:B-1----:R-:W-:-:S04]  /*e610*/  LOP3.LUT R2, R2, 0x7f, RZ, 0xc0, !PT ;  /* 0x0000007f02027812 */ /* 0x002fc800078ec0ff */
[----:B------:R-:W-:Y:S01]  /*e620*/  SHF.R.U32.HI R2, RZ, 0x3, R2 ;  /* 0x00000003ff027819 */ /* 0x000fe20000011602 */
[----:B0-----:R-:W-:-:S05]  /*e630*/  IMAD.SHL.U32 R0, R0, 0x10, RZ ;  /* 0x0000001000007824 */ /* 0x001fca00078e00ff */
[----:B------:R-:W-:Y:S02]  /*e640*/  LOP3.LUT R0, R2, 0x70, R0, 0xf8, !PT ;  /* 0x0000007002007812 */ /* 0x000fe400078ef800 */
[----:B------:R-:W0:Y:S01]  /*e650*/  @P0 LDC R2, c[0x0][0x44c] ;  /* 0x00011300ff020b82 */ /* 0x000e220000000800 */
[----:B--2---:R-:W-:-:S05]  /*e660*/  IMAD.SHL.U32 R6, R5, 0x80, RZ ;  /* 0x0000008005067824 */ /* 0x004fca00078e00ff */
[----:B------:R-:W-:-:S05]  /*e670*/  LOP3.LUT R5, R0, R6, RZ, 0xfc, !PT ;  /* 0x0000000600057212 */ /* 0x000fca00078efcff */
[----:B0-----:R-:W-:-:S04]  /*e680*/  @P0 IMAD.HI.U32 R2, R5, R2, RZ ;  /* 0x0000000205020227 */ /* 0x001fc800078e00ff */
[----:B------:R-:W-:Y:S01]  /*e690*/  IMAD.MOV.U32 R0, RZ, RZ, R5 ;  /* 0x000000ffff007224 */ /* 0x000fe200078e0005 */
[----:B----4-:R-:W-:Y:S01]  /*e6a0*/  @P0 SHF.R.U32.HI R0, RZ, R3, R2 ;  /* 0x00000003ff000219 */ /* 0x010fe20000011602 */
[----:B---3--:R-:W-:-:S04]  /*e6b0*/  IMAD R2, R4, UR4, RZ ;  /* 0x0000000404027c24 */ /* 0x008fc8000f8e02ff */
[C---:B------:R-:W-:Y:S02]  /*e6c0*/  IMAD R4, R10.reuse, UR5, R2 ;  /* 0x000000050a047c24 */ /* 0x040fe4000f8e0202 */
[----:B------:R-:W-:Y:S01]  /*e6d0*/  IMAD.WIDE.U32 R2, R10, UR4, RZ ;  /* 0x000000040a027c25 */ /* 0x000fe2000f8e00ff */
[----:B------:R-:W-:-:S03]  /*e6e0*/  ULDC.64 UR4, c[0x0][0x2d8] ;  /* 0x0000b60000047ab9 */ /* 0x000fc60000000a00 */
[----:B------:R-:W-:Y:S02]  /*e6f0*/  IMAD.IADD R3, R3, 0x1, R4 ;  /* 0x0000000103037824 */ /* 0x000fe400078e0204 */
[C---:B------:R-:W-:Y:S01]  /*e700*/  IMAD.WIDE.U32 R2, R17.reuse, UR4, R2 ;  /* 0x0000000411027c25 */ /* 0x040fe2000f8e0002 */
[----:B------:R0:W-:Y:S03]  /*e710*/  STL [R1+0x28], R5 ;  /* 0x0000280501007387 */ /* 0x0001e60000100800 */
[----:B------:R-:W-:Y:S01]  /*e720*/  IMAD R3, R17, UR5, R3 ;  /* 0x0000000511037c24 */ /* 0x000fe2000f8e0203 */
[----:B------:R-:W-:Y:S02]  /*e730*/  ULDC.64 UR4, c[0x0][0x2e0] ;  /* 0x0000b80000047ab9 */ /* 0x000fe40000000a00 */
[----:B------:R-:W-:Y:S02]  /*e740*/  IMAD R4, R9, UR4, RZ ;  /* 0x0000000409047c24 */ /* 0x000fe4000f8e02ff */
[----:B------:R1:W5:Y:S01]  /*e750*/  LDL R9, [R1+0x10] ;  /* 0x0000100001097983 */ /* 0x0003620000100800 */
[C---:B------:R-:W-:Y:S01]  /*e760*/  IMAD.WIDE.U32 R2, R7.reuse, UR4, R2 ;  /* 0x0000000407027c25 */ /* 0x040fe2000f8e0002 */
[----:B------:R-:W2:Y:S03]  /*e770*/  S2R R10, SR_TID.X ;  /* 0x00000000000a7919 */ /* 0x000ea60000002100 */
[----:B------:R-:W-:Y:S01]  /*e780*/  IMAD R4, R7, UR5, R4 ;  /* 0x0000000507047c24 */ /* 0x000fe2000f8e0204 */
[----:B------:R-:W-:-:S03]  /*e790*/  ULDC.64 UR4, c[0x0][0x2d0] ;  /* 0x0000b40000047ab9 */ /* 0x000fc60000000a00 */
[----:B------:R-:W-:Y:S01]  /*e7a0*/  IMAD.IADD R3, R3, 0x1, R4 ;  /* 0x0000000103037824 */ /* 0x000fe200078e0204 */
[----:B------:R-:W-:-:S05]  /*e7b0*/  SHF.R.S32.HI R4, RZ, 0x1f, R0 ;  /* 0x0000001fff047819 */ /* 0x000fca0000011400 */
[----:B------:R-:W-:Y:S02]  /*e7c0*/  IMAD R4, R4, UR4, RZ ;  /* 0x0000000404047c24 */ /* 0x000fe4000f8e02ff */
[----:B------:R-:W-:-:S04]  /*e7d0*/  IMAD.WIDE.U32 R2, R0, UR4, R2 ;  /* 0x0000000400027c25 */ /* 0x000fc8000f8e0002 */
[----:B------:R-:W-:Y:S01]  /*e7e0*/  IMAD R4, R0, UR5, R4 ;  /* 0x0000000500047c24 */ /* 0x000fe2000f8e0204 */
[----:B------:R-:W-:Y:S01]  /*e7f0*/  ULDC.64 UR4, c[0x0][0x2c8] ;  /* 0x0000b20000047ab9 */ /* 0x000fe20000000a00 */
[----:B------:R-:W-:-:S04]  /*e800*/  IMAD.MOV R0, RZ, RZ, -R0 ;  /* 0x000000ffff007224 */ /* 0x000fc800078e0a00 */
[----:B------:R-:W-:-:S05]  /*e810*/  IMAD R0, R8, R0, R5 ;  /* 0x0000000008007224 */ /* 0x000fca00078e0205 */
[----:B------:R-:W-:Y:S01]  /*e820*/  SHF.R.S32.HI R7, RZ, 0x1f, R0 ;  /* 0x0000001fff077819 */ /* 0x000fe20000011400 */
[----:B------:R-:W-:Y:S02]  /*e830*/  IMAD.IADD R3, R3, 0x1, R4 ;  /* 0x0000000103037824 */ /* 0x000fe400078e0204 */
[----:B--2---:R-:W-:Y:S02]  /*e840*/  IMAD.SHL.U32 R10, R10, 0x8, RZ ;  /* 0x000000080a0a7824 */ /* 0x004fe400078e00ff */
[----:B------:R-:W-:Y:S02]  /*e850*/  IMAD R7, R7, UR4, RZ ;  /* 0x0000000407077c24 */ /* 0x000fe4000f8e02ff */
[----:B0-----:R-:W-:Y:S01]  /*e860*/  IMAD.WIDE.U32 R4, R0, UR4, R2 ;  /* 0x0000000400047c25 */ /* 0x001fe2000f8e0002 */
[----:B------:R-:W-:Y:S01]  /*e870*/  LOP3.LUT R10, R10, 0x38, RZ, 0xc0, !PT ;  /* 0x000000380a0a7812 */ /* 0x000fe200078ec0ff */
[----:B------:R-:W-:Y:S02]  /*e880*/  ULDC UR4, c[0x0][0x2b8] ;  /* 0x0000ae0000047ab9 */ /* 0x000fe40000000800 */
[----:B------:R-:W-:Y:S01]  /*e890*/  IMAD R0, R0, UR5, R7 ;  /* 0x0000000500007c24 */ /* 0x000fe2000f8e0207 */
[----:B------:R-:W-:-:S03]  /*e8a0*/  LEA R3, P1, R4, UR6, 0x1 ;  /* 0x0000000604037c11 */ /* 0x000fc6000f8208ff */
[----:B------:R-:W-:Y:S01]  /*e8b0*/  IMAD.IADD R0, R5, 0x1, R0 ;  /* 0x0000000105007824 */ /* 0x000fe200078e0200 */
[----:B------:R-:W-:Y:S01]  /*e8c0*/  ISETP.GE.AND P0, PT, R10, UR4, PT ;  /* 0x000000040a007c0c */ /* 0x000fe2000bf06270 */
[----:B------:R-:W-:-:S03]  /*e8d0*/  UMOV UR4, 0xffffffff ;  /* 0xffffffff00047882 */ /* 0x000fc60000000000 */
[----:B------:R-:W-:Y:S01]  /*e8e0*/  LEA.HI.X R0, R4, UR7, R0, 0x1, P1 ;  /* 0x0000000704007c11 */ /* 0x000fe200088f0c00 */
[----:B-1----:R-:W-:Y:S08]  /*e8f0*/  BRA.DIV UR4, `(.L_x_1135) ;  /* 0x0000004e04a87947 */ /* 0x002ff0000b800000 */
[----:B------:R-:W0:Y:S02]  /*e900*/  S2R R4, SR_TID.X ;  /* 0x0000000000047919 */ /* 0x000e240000002100 */
[----:B0-----:R-:W-:Y:S02]  /*e910*/  LOP3.LUT R5, R4, 0x7f, RZ, 0xc0, !PT ;  /* 0x0000007f04057812 */ /* 0x001fe400078ec0ff */
[----:B------:R-:W2:Y:S02]  /*e920*/  LDL R4, [R1+0x38] ;  /* 0x0000380001047983 */ /* 0x000ea40000100800 */
[----:B------:R-:W-:Y:S02]  /*e930*/  SHF.R.U32.HI R7, RZ, 0x3, R5 ;  /* 0x00000003ff077819 */ /* 0x000fe40000011605 */
[----:B------:R-:W0:Y:S03]  /*e940*/  SHFL.IDX PT, R5, R3, RZ, 0x181f ;  /* 0x00181fff03057589 */ /* 0x000e2600000e0000 */
[----:B------:R-:W-:-:S02]  /*e950*/  IMAD.IADD R11, R7, 0x1, R6 ;  /* 0x00000001070b7824 */ /* 0x000fc400078e0206 */
[----:B------:R-:W-:Y:S04]  /*e960*/  SHFL.IDX PT, R6, R3, 0x1, 0x181f ;  /* 0x00381f0003067f89 */ /* 0x000fe800000e0000 */
[----:B------:R-:W-:Y:S04]  /*e970*/  SHFL.IDX PT, R7, R0, 0x1, 0x181f ;  /* 0x00381f0000077f89 */ /* 0x000fe800000e0000 */
[----:B------:R-:W-:Y:S01]  /*e980*/  STL [R1+0x4], R11 ;  /* 0x0000040b01007387 */ /* 0x000fe20000100800 */
[----:B--2---:R-:W-:-:S03]  /*e990*/  IMAD R2, R4, R8, RZ ;  /* 0x0000000804027224 */ /* 0x004fc600078e02ff */
[----:B------:R-:W1:Y:S01]  /*e9a0*/  SHFL.IDX PT, R4, R0, RZ, 0x181f ;  /* 0x00181fff00047589 */ /* 0x000e6200000e0000 */
[C---:B------:R-:W-:Y:S01]  /*e9b0*/  VIADD R8, R11.reuse, 0x10 ;  /* 0x000000100b087836 */ /* 0x040fe20000000000 */
[----:B------:R-:W-:-:S04]  /*e9c0*/  ISETP.GE.AND P1, PT, R11, R2, PT ;  /* 0x000000020b00720c */ /* 0x000fc80003f26270 */
[----:B------:R-:W-:Y:S01]  /*e9d0*/  ISETP.GE.AND P2, PT, R8, R2, PT ;  /* 0x000000020800720c */ /* 0x000fe20003f46270 */
[----:B------:R2:W-:Y:S08]  /*e9e0*/  STL [R1+0x44], R8 ;  /* 0x0000440801007387 */ /* 0x0005f00000100800 */
[----:B0-----:R-:W-:Y:S01]  /*e9f0*/  @!P1 LEA R5, P3, R10, R5, 0x1 ;  /* 0x000000050a059211 */ /* 0x001fe200078608ff */
[----:B--2---:R-:W-:-:S05]  /*ea00*/  VIADD R8, R11, 0x20 ;  /* 0x000000200b087836 */ /* 0x004fca0000000000 */
[----:B------:R-:W-:Y:S01]  /*ea10*/  STL [R1+0x50], R8 ;  /* 0x0000500801007387 */ /* 0x000fe20000100800 */
[----:B-1----:R-:W-:-:S05]  /*ea20*/  @!P1 IMAD.X R4, RZ, RZ, R4, P3 ;  /* 0x000000ffff049224 */ /* 0x002fca00018e0604 */
[----:B------:R-:W-:-:S04]  /*ea30*/  @!P1 LOP3.LUT R5, R5, R4, RZ, 0x3c, !PT ;  /* 0x0000000405059212 */ /* 0x000fc800078e3cff */
[----:B------:R-:W-:-:S04]  /*ea40*/  @!P1 LOP3.LUT R4, R5, R4, RZ, 0x3c, !PT ;  /* 0x0000000405049212 */ /* 0x000fc800078e3cff */
[----:B------:R-:W-:-:S05]  /*ea50*/  @!P1 LOP3.LUT R5, R5, R4, RZ, 0x3c, !PT ;  /* 0x0000000405059212 */ /* 0x000fca00078e3cff */
[----:B-----5:R0:W-:Y:S02]  /*ea60*/  @!P1 LDGSTS.E.BYPASS.LTC128B.128 [R9+0x18400], desc[UR38][R4.64], !P0 ;  /* 0x1840000004099fae */ /* 0x0201e4000c101d66 */
[----:B0-----:R-:W-:Y:S02]  /*ea70*/  @!P2 LEA R5, P1, R10, R6, 0x1 ;  /* 0x000000060a05a211 */ /* 0x001fe400078208ff */
[----:B------:R-:W-:Y:S03]  /*ea80*/  SHFL.IDX PT, R6, R0, 0x2, 0x181f ;  /* 0x00581f0000067f89 */ /* 0x000fe600000e0000 */
[----:B------:R-:W-:Y:S01]  /*ea90*/  @!P2 IMAD.X R4, RZ, RZ, R7, P1 ;  /* 0x000000ffff04a224 */ /* 0x000fe200008e0607 */
[----:B------:R-:W-:Y:S01]  /*eaa0*/  ISETP.GE.AND P1, PT, R8, R2, PT ;  /* 0x000000020800720c */ /* 0x000fe20003f26270 */
[----:B------:R-:W-:-:S03]  /*eab0*/  VIADD R7, R11, 0x30 ;  /* 0x000000300b077836 */ /* 0x000fc60000000000 */
[-C--:B------:R-:W-:Y:S02]  /*eac0*/  @!P2 LOP3.LUT R5, R5, R4.reuse, RZ, 0x3c, !PT ;  /* 0x000000040505a212 */ /* 0x080fe400078e3cff */
[----:B------:R-:W-:Y:S02]  /*ead0*/  STL [R1+0x54], R7 ;  /* 0x0000540701007387 */ /* 0x000fe40000100800 */
[----:B------:R-:W-:-:S04]  /*eae0*/  @!P2 LOP3.LUT R4, R5, R4, RZ, 0x3c, !PT ;  /* 0x000000040504a212 */ /* 0x000fc800078e3cff */
[----:B------:R-:W-:-:S05]  /*eaf0*/  @!P2 LOP3.LUT R5, R5, R4, RZ, 0x3c, !PT ;  /* 0x000000040505a212 */ /* 0x000fca00078e3cff */
[----:B------:R0:W-:Y:S04]  /*eb00*/  @!P2 LDGSTS.E.BYPASS.LTC128B.128 [R9+0x18c00], desc[UR38][R4.64], !P0 ;  /* 0x18c000000409afae */ /* 0x0001e8000c101d66 */
[----:B0-----:R-:W0:Y:S02]  /*eb10*/  SHFL.IDX PT, R4, R3, 0x2, 0x181f ;  /* 0x00581f0003047f89 */ /* 0x001e2400000e0000 */
[----:B0-----:R-:W-:-:S05]  /*eb20*/  @!P1 LEA R5, P2, R10, R4, 0x1 ;  /* 0x000000040a059211 */ /* 0x001fca00078408ff */
[----:B------:R-:W-:Y:S02]  /*eb30*/  @!P1 IMAD.X R4, RZ, RZ, R6, P2 ;  /* 0x000000ffff049224 */ /* 0x000fe400010e0606 */
[----:B------:R-:W-:Y:S03]  /*eb40*/  SHFL.IDX PT, R6, R0, 0x3, 0x181f ;  /* 0x00781f0000067f89 */ /* 0x000fe600000e0000 */
[----:B------:R-:W-:-:S04]  /*eb50*/  @!P1 LOP3.LUT R5, R5, R4, RZ, 0x3c, !PT ;  /* 0x0000000405059212 */ /* 0x000fc800078e3cff */
[----:B------:R-:W-:-:S04]  /*eb60*/  @!P1 LOP3.LUT R4, R5, R4, RZ, 0x3c, !PT ;  /* 0x0000000405049212 */ /* 0x000fc800078e3cff */
[----:B------:R-:W-:-:S05]  /*eb70*/  @!P1 LOP3.LUT R5, R5, R4, RZ, 0x3c, !PT ;  /* 0x0000000405059212 */ /* 0x000fca00078e3cff */
[----:B------:R0:W-:Y:S01]  /*eb80*/  @!P1 LDGSTS.E.BYPASS.LTC128B.128 [R9+0x19400], desc[UR38][R4.64], !P0 ;  /* 0x1940000004099fae */ /* 0x0001e2000c101d66 */
[----:B------:R-:W-:Y:S01]  /*eb90*/  ISETP.GE.AND P1, PT, R7, R2, PT ;  /* 0x000000020700720c */ /* 0x000fe20003f26270 */
[----:B------:R-:W-:-:S05]  /*eba0*/  VIADD R7, R11, 0x40 ;  /* 0x000000400b077836 */ /* 0x000fca0000000000 */
[----:B------:R-:W-:Y:S04]  /*ebb0*/  STL [R1+0x60], R7 ;  /* 0x0000600701007387 */ /* 0x000fe80000100800 */
[----:B0-----:R-:W0:Y:S03]  /*ebc0*/  SHFL.IDX PT, R4, R3, 0x3, 0x181f ;  /* 0x00781f0003047f89 */ /* 0x001e2600000e0000 */
        /* <DEDUP_REMOVED lines=25> */
[-C--:B------:R-:W-:Y:S01]  /*ed60*/  @!P1 LOP3.LUT R5, R5, R4.reuse, RZ, 0x3c, !PT ;  /* 0x0000000405059212 */ /* 0x080fe200078e3cff */
[----:B------:R-:W-:Y:S03]  /*ed70*/  SHFL.IDX PT, R0, R0, 0x7, 0x181f ;  /* 0x00f81f0000007f89 */ /* 0x000fe600000e0000 */
[----:B------:R-:W-:-:S04]  /*ed80*/  @!P1 LOP3.LUT R4, R5, R4, RZ, 0x3c, !PT ;  /* 0x0000000405049212 */ /* 0x000fc800078e3cff */
[----:B------:R-:W-:-:S05]  /*ed90*/  @!P1 LOP3.LUT R5, R5, R4, RZ, 0x3c, !PT ;  /* 0x0000000405059212 */ /* 0x000fca00078e3cff */
[----:B------:R0:W-:Y:S01]  /*eda0*/  @!P1 LDGSTS.E.BYPASS.LTC128B.128 [R9+0x1ac00], desc[UR38][R4.64], !P0 ;  /* 0x1ac0000004099fae */ /* 0x0001e2000c101d66 */
[----:B------:R-:W-:-:S03]  /*edb0*/  ISETP.GE.AND P1, PT, R7, R2, PT ;  /* 0x000000020700720c */ /* 0x000fc60003f26270 */
[----:B0-----:R-:W0:Y:S04]  /*edc0*/  SHFL.IDX PT, R4, R3, 0x6, 0x181f ;  /* 0x00d81f0003047f89 */ /* 0x001e2800000e0000 */
[----:B------:R-:W1:Y:S06]  /*edd0*/  SHFL.IDX PT, R3, R3, 0x7, 0x181f ;  /* 0x00f81f0003037f89 */ /* 0x000e6c00000e0000 */
[----:B0-----:R-:W-:-:S05]  /*ede0*/  @!P1 LEA R5, P2, R10, R4, 0x1 ;  /* 0x000000040a059211 */ /* 0x001fca00078408ff */
[----:B------:R-:W-:-:S05]  /*edf0*/  @!P1 IMAD.X R4, RZ, RZ, R6, P2 ;  /* 0x000000ffff049224 */ /* 0x000fca00010e0606 */
[----:B------:R-:W-:-:S04]  /*ee00*/  @!P1 LOP3.LUT R5, R5, R4, RZ, 0x3c, !PT ;  /* 0x0000000405059212 */ /* 0x000fc800078e3cff */
[----:B------:R-:W-:-:S04]  /*ee10*/  @!P1 LOP3.LUT R4, R5, R4, RZ, 0x3c, !PT ;  /* 0x0000000405049212 */ /* 0x000fc800078e3cff */
[----:B------:R-:W-:-:S05]  /*ee20*/  @!P1 LOP3.LUT R5, R5, R4, RZ, 0x3c, !PT ;  /* 0x0000000405059212 */ /* 0x000fca00078e3cff */
[----:B-1----:R0:W-:Y:S02]  /*ee30*/  @!P1 LDGSTS.E.BYPASS.LTC128B.128 [R9+0x1b400], desc[UR38][R4.64], !P0 ;  /* 0x1b40000004099fae */ /* 0x0021e4000c101d66 */
.L_x_1259:
[----:B01----:R-:W2:Y:S02]  /*ee40*/  LDL R4, [R1+0x4] ;  /* 0x0000040001047983 */ /* 0x003ea40000100800 */
[----:B--2---:R-:W-:-:S05]  /*ee50*/  VIADD R4, R4, 0x70 ;  /* 0x0000007004047836 */ /* 0x004fca0000000000 */
[----:B------:R-:W-:Y:S01]  /*ee60*/  ISETP.GE.AND P1, PT, R4, R2, PT ;  /* 0x000000020400720c */ /* 0x000fe20003f26270 */
[----:B------:R0:W-:-:S12]  /*ee70*/  STL [R1+0x6c], R4 ;  /* 0x00006c0401007387 */ /* 0x0001d80000100800 */
[----:B------:R-:W-:-:S05]  /*ee80*/  @!P1 LEA R2, P2, R10, R3, 0x1 ;  /* 0x000000030a029211 */ /* 0x000fca00078408ff */
[----:B------:R-:W-:-:S05]  /*ee90*/  @!P1 IMAD.X R3, RZ, RZ, R0, P2 ;  /* 0x000000ffff039224 */ /* 0x000fca00010e0600 */
[----:B------:R-:W-:Y:S01]  /*eea0*/  @!PT LDS RZ, [RZ] ;  /* 0x00000000fffff984 */ /* 0x000fe20000000800 */
[----:B------:R-:W-:Y:S01]  /*eeb0*/  @!PT LDS RZ, [RZ] ;  /* 0x00000000fffff984 */ /* 0x000fe20000000800 */
[----:B------:R-:W-:Y:S01]  /*eec0*/  @!PT LDS RZ, [RZ] ;  /* 0x00000000fffff984 */ /* 0x000fe20000000800 */
[----:B------:R0:W-:Y:S01]  /*eed0*/  @!P1 LDGSTS.E.BYPASS.LTC128B.128 [R9+0x1bc00], desc[UR38][R2.64], !P0 ;  /* 0x1bc0000002099fae */ /* 0x0001e2000c101d66 */
[----:B------:R-:W-:Y:S01]  /*eee0*/  PLOP3.LUT P0, PT, PT, PT, PT, 0x80, 0x0 ;  /* 0x000000000000781c */ /* 0x000fe20003f0f070 */
[----:B------:R-:W-:-:S12]  /*eef0*/  NOP ;  /* 0x0000000000007918 */ /* 0x000fd80000000000 */
.L_x_1136:
[----:B------:R-:W-:Y:S02]  /*ef00*/  PLOP3.LUT P1, PT, P1, P0, PT, 0xa2, 0x0 ;  /* 0x000000000000781c */ /* 0x000fe40000f21472 */
[----:B------:R-:W-:-:S08]  /*ef10*/  @P0 R2UR P1, UR4, R18 ;  /* 0x00000000120402ca */ /* 0x000fd00000020000 */
[----:B------:R-:W-:-:S05]  /*ef20*/  @P0 PLOP3.LUT P0, PT, P1, PT, PT, 0x80, 0x0 ;  /* 0x000000000000081c */ /* 0x000fca0000f0f070 */
[----:B------:R-:W-:Y:S01]  /*ef30*/  @!P1 SYNCS.ARRIVE.TRANS64.RED.A0T1 RZ, [UR4+0x32400], RZ ;  /* 0x032400ffffff99a7 */ /* 0x000fe20008200404 */
[----:B------:R-:W-:Y:S07]  /*ef40*/  @!P1 ARRIVES.LDGSTSBAR.64.TRANSCNT [UR4+0x32400] ;  /* 0x03240000ff0099b0 */ /* 0x000fee0008000a84 */
[----:B------:R-:W-:Y:S05]  /*ef50*/  @P0 BRA.U.ANY `(.L_x_1136) ;  /* 0xfffffffd00e80947 */ /* 0x000fea000393ffff */
[----:B------:R-:W-:Y:S01]  /*ef60*/  NOP ;  /* 0x0000000000007918 */ /* 0x000fe20000000000 */
[----:B------:R-:W2:Y:S01]  /*ef70*/  LDL.LU R0, [R1+0x48] ;  /* 0x0000480001007983 */ /* 0x000ea20000300800 */
[----:B------:R-:W-:Y:S01]  /*ef80*/  ULDC.64 UR4, c[0x0][0x398] ;  /* 0x0000e60000047ab9 */ /* 0x000fe20000000a00 */
[----:B------:R1:W-:Y:S02]  /*ef90*/  SYNCS.ARRIVE.TRANS64.A1T0 RZ, [R18+URZ+0x32400], RZ ;  /* 0x032400ff12ff79a7 */ /* 0x0003e4000810003f */
[----:B0-----:R-:W3:Y:S01]  /*efa0*/  LDL.LU R3, [R1+0x2c] ;  /* 0x00002c0001037983 */ /* 0x001ee20000300800 */
[----:B------:R-:W-:Y:S01]  /*efb0*/  VIADD R2, R18, 0x22400 ;  /* 0x0002240012027836 */ /* 0x000fe20000000000 */
[----:B------:R-:W-:Y:S04]  /*efc0*/  BSSY B6, `(.L_x_1137) ;  /* 0x0000019000067945 */ /* 0x000fe80003800000 */
[----:B------:R-:W-:Y:S01]  /*efd0*/  LOP3.LUT P0, RZ, R2, 0x3ff, RZ, 0xc0, !PT ;  /* 0x000003ff02ff7812 */ /* 0x000fe2000780c0ff */
[----:B--2---:R-:W-:-:S04]  /*efe0*/  IMAD R0, R0, UR4, RZ ;  /* 0x0000000400007c24 */ /* 0x004fc8000f8e02ff */
[C---:B---3--:R-:W-:Y:S02]  /*eff0*/  IMAD R0, R3.reuse, UR5, R0 ;  /* 0x0000000503007c24 */ /* 0x048fe4000f8e0200 */
[----:B------:R-:W-:-:S04]  /*f000*/  IMAD.WIDE.U32 R2, R3, UR4, RZ ;  /* 0x0000000403027c25 */ /* 0x000fc8000f8e00ff */
[----:B------:R-:W-:Y:S01]  /*f010*/  IMAD.IADD R0, R3, 0x1, R0 ;  /* 0x0000000103007824 */ /* 0x000fe200078e0200 */
[----:B------:R1:W-:Y:S04]  /*f020*/  STL.64 [R1+0x48], R2 ;  /* 0x0000480201007387 */ /* 0x0003e80000100a00 */
[----:B------:R1:W-:Y:S01]  /*f030*/  STL [R1+0x2c], R0 ;  /* 0x00002c0001007387 */ /* 0x0003e20000100800 */
[----:B------:R-:W-:Y:S05]  /*f040*/  @!P0 BRA `(.L_x_1138) ;  /* 0x0000000000408947 */ /* 0x000fea0003800000 */
[----:B-1----:R-:W-:Y:S01]  /*f050*/  MOV R2, 0x0 ;  /* 0x0000000000027802 */ /* 0x002fe20000000f00 */
        /* <DEDUP_REMOVED lines=15> */
.L_x_1138:
[----:B------:R-:W-:Y:S05]  /*f150*/  BSYNC B6 ;  /* 0x0000000000067941 */ /* 0x000fea0003800000 */
.L_x_1137:
[----:B------:R-:W2:Y:S01]  /*f160*/  LDL.LU R5, [R1+0x2c] ;  /* 0x00002c0001057983 */ /* 0x000ea20000300800 */
[----:B------:R-:W0:Y:S01]  /*f170*/  LDC R7, c[0x0][0x448] ;  /* 0x00011200ff077b82 */ /* 0x000e220000000800 */
[----:B------:R-:W-:Y:S01]  /*f180*/  ULDC.64 UR4, c[0x0][0x3d8] ;  /* 0x0000f60000047ab9 */ /* 0x000fe20000000a00 */
[----:B------:R-:W-:Y:S01]  /*f190*/  ULDC.64 UR6, c[0x0][0x390] ;  /* 0x0000e40000067ab9 */ /* 0x000fe20000000a00 */
[----:B-1----:R-:W2:Y:S04]  /*f1a0*/  LDL.LU.64 R2, [R1+0x48] ;  /* 0x0000480001027983 */ /* 0x002ea80000300a00 */
[----:B------:R-:W3:Y:S04]  /*f1b0*/  LDL.LU R0, [R1+0x58] ;  /* 0x0000580001007983 */ /* 0x000ee80000300800 */
[----:B------:R-:W4:Y:S04]  /*f1c0*/  LDL.LU R4, [R1+0x34] ;  /* 0x0000340001047983 */ /* 0x000f280000300800 */
[----:B------:R-:W5:Y:S01]  /*f1d0*/  LDL.LU R6, [R1+0x28] ;  /* 0x0000280001067983 */ /* 0x000f620000300800 */
[----:B------:R-:W1:Y:S01]  /*f1e0*/  S2R R9, SR_TID.X ;  /* 0x0000000000097919 */ /* 0x000e620000002100 */
[----:B0-----:R-:W-:Y:S01]  /*f1f0*/  ISETP.NE.AND P0, PT, R7, 0x1, PT ;  /* 0x000000010700780c */ /* 0x001fe20003f05270 */
[----:B-1----:R-:W-:-:S02]  /*f200*/  IMAD.SHL.U32 R8, R9, 0x8, RZ ;  /* 0x0000000809087824 */ /* 0x002fc400078e00ff */
[----:B------:R-:W-:-:S03]  /*f210*/  IMAD.SHL.U32 R9, R9, 0x8, RZ ;  /* 0x0000000809097824 */ /* 0x000fc600078e00ff */
[----:B------:R-:W-:Y:S02]  /*f220*/  LOP3.LUT R8, R8, 0x38, RZ, 0xc0, !PT ;  /* 0x0000003808087812 */ /* 0x000fe400078ec0ff */
[----:B------:R-:W-:-:S04]  /*f230*/  LOP3.LUT R9, R9, 0x38, RZ, 0xc0, !PT ;  /* 0x0000003809097812 */ /* 0x000fc800078ec0ff */
[C---:B------:R-:W-:Y:S02]  /*f240*/  LOP3.LUT R11, R9.reuse, 0x40, RZ, 0xfc, !PT ;  /* 0x00000040090b7812 */ /* 0x040fe400078efcff */
[C---:B------:R-:W-:Y:S02]  /*f250*/  LOP3.LUT R10, R9.reuse, 0x80, RZ, 0xfc, !PT ;  /* 0x00000080090a7812 */ /* 0x040fe400078efcff */
[----:B------:R-:W-:Y:S01]  /*f260*/  LOP3.LUT R9, R9, 0xc0, RZ, 0xfc, !PT ;  /* 0x000000c009097812 */ /* 0x000fe200078efcff */
[----:B--2---:R-:W-:Y:S02]  /*f270*/  IMAD.MOV.U32 R3, RZ, RZ, R5 ;  /* 0x000000ffff037224 */ /* 0x004fe400078e0005 */
[----:B------:R-:W0:Y:S01]  /*f280*/  @P0 LDC R5, c[0x0][0x450] ;  /* 0x00011400ff050b82 */ /* 0x000e220000000800 */
[----:B------:R-:W-:-:S04]  /*f290*/  IMAD.WIDE.U32 R2, R17, UR4, R2 ;  /* 0x0000000411027c25 */ /* 0x000fc8000f8e0002 */
[----:B------:R-:W-:Y:S01]  /*f2a0*/  IMAD R3, R17, UR5, R3 ;  /* 0x0000000511037c24 */ /* 0x000fe2000f8e0203 */
[----:B------:R-:W-:Y:S02]  /*f2b0*/  ULDC.64 UR4, c[0x0][0x3e0] ;  /* 0x0000f80000047ab9 */ /* 0x000fe40000000a00 */
[----:B---3--:R-:W-:Y:S02]  /*f2c0*/  IMAD R0, R0, UR4, RZ ;  /* 0x0000000400007c24 */ /* 0x008fe4000f8e02ff */
[----:B----4-:R-:W-:-:S04]  /*f2d0*/  IMAD.WIDE.U32 R2, R4, UR4, R2 ;  /* 0x0000000404027c25 */ /* 0x010fc8000f8e0002 */
[----:B------:R-:W-:Y:S01]  /*f2e0*/  IMAD R0, R4, UR5, R0 ;  /* 0x0000000504007c24 */ /* 0x000fe2000f8e0200 */
[----:B------:R-:W-:Y:S01]  /*f2f0*/  ULDC.64 UR4, c[0x0][0x3d0] ;  /* 0x0000f40000047ab9 */ /* 0x000fe20000000a00 */
[----:B-----5:R-:W-:Y:S02]  /*f300*/  IMAD.MOV.U32 R4, RZ, RZ, R6 ;  /* 0x000000ffff047224 */ /* 0x020fe400078e0006 */
[----:B------:R-:W-:Y:S02]  /*f310*/  IMAD.IADD R3, R3, 0x1, R0 ;  /* 0x0000000103037824 */ /* 0x000fe400078e0200 */
[----:B------:R-:W1:Y:S02]  /*f320*/  @P0 LDC R0, c[0x0][0x44c] ;  /* 0x00011300ff000b82 */ /* 0x000e640000000800 */
[----:B-1----:R-:W-:-:S05]  /*f330*/  @P0 IMAD.HI.U32 R0, R6, R0, RZ ;  /* 0x0000000006000227 */ /* 0x002fca00078e00ff */
[----:B0-----:R-:W-:-:S04]  /*f340*/  @P0 SHF.R.U32.HI R4, RZ, R5, R0 ;  /* 0x00000005ff040219 */ /* 0x001fc80000011600 */
[--C-:B------:R-:W-:Y:S01]  /*f350*/  SHF.R.S32.HI R5, RZ, 0x1f, R4.reuse ;  /* 0x0000001fff057819 */ /* 0x100fe20000011404 */
[----:B------:R-:W-:Y:S02]  /*f360*/  IMAD.MOV R0, RZ, RZ, -R4 ;  /* 0x000000ffff007224 */ /* 0x000fe400078e0a04 */
[----:B------:R-:W-:-:S04]  /*f370*/  IMAD.WIDE.U32 R2, R4, UR4, R2 ;  /* 0x0000000404027c25 */ /* 0x000fc8000f8e0002 */
[----:B------:R-:W-:Y:S02]  /*f380*/  IMAD R5, R5, UR4, RZ ;  /* 0x0000000405057c24 */ /* 0x000fe4000f8e02ff */
[----:B------:R-:W-:Y:S02]  /*f390*/  IMAD R0, R7, R0, R6 ;  /* 0x0000000007007224 */ /* 0x000fe400078e0206 */
[----:B------:R-:W-:Y:S01]  /*f3a0*/  IMAD R4, R4, UR5, R5 ;  /* 0x0000000504047c24 */ /* 0x000fe2000f8e0205 */
[----:B------:R-:W-:-:S03]  /*f3b0*/  ULDC.64 UR4, c[0x0][0x3c8] ;  /* 0x0000f20000047ab9 */ /* 0x000fc60000000a00 */
[----:B------:R-:W-:Y:S01]  /*f3c0*/  IMAD.IADD R3, R3, 0x1, R4 ;  /* 0x0000000103037824 */ /* 0x000fe200078e0204 */
[----:B------:R-:W-:-:S05]  /*f3d0*/  SHF.R.S32.HI R4, RZ, 0x1f, R0 ;  /* 0x0000001fff047819 */ /* 0x000fca0000011400 */
[----:B------:R-:W-:Y:S02]  /*f3e0*/  IMAD R6, R4, UR4, RZ ;  /* 0x0000000404067c24 */ /* 0x000fe4000f8e02ff */
[----:B------:R-:W-:Y:S01]  /*f3f0*/  IMAD.WIDE.U32 R4, R0, UR4, R2 ;  /* 0x0000000400047c25 */ /* 0x000fe2000f8e0002 */
[----:B------:R-:W-:Y:S02]  /*f400*/  ULDC UR4, c[0x0][0x3b8] ;  /* 0x0000ee0000047ab9 */ /* 0x000fe40000000800 */
[----:B------:R-:W-:Y:S01]  /*f410*/  ISETP.GE.AND P3, PT, R8, UR4, PT ;  /* 0x0000000408007c0c */ /* 0x000fe2000bf66270 */
[----:B------:R-:W-:Y:S01]  /*f420*/  IMAD R0, R0, UR5, R6 ;  /* 0x0000000500007c24 */ /* 0x000fe2000f8e0206 */
[----:B------:R-:W-:Y:S02]  /*f430*/  LEA R2, P4, R4, UR6, 0x1 ;  /* 0x0000000604027c11 */ /* 0x000fe4000f8808ff */
[----:B------:R-:W-:Y:S01]  /*f440*/  ISETP.GE.AND P2, PT, R11, UR4, PT ;  /* 0x000000040b007c0c */ /* 0x000fe2000bf46270 */
[----:B------:R-:W-:Y:S01]  /*f450*/  IMAD.IADD R0, R5, 0x1, R0 ;  /* 0x0000000105007824 */ /* 0x000fe200078e0200 */
[----:B------:R-:W-:-:S02]  /*f460*/  ISETP.GE.AND P1, PT, R10, UR4, PT ;  /* 0x000000040a007c0c */ /* 0x000fc4000bf26270 */
[----:B------:R-:W-:Y:S01]  /*f470*/  ISETP.GE.AND P0, PT, R9, UR4, PT ;  /* 0x0000000409007c0c */ /* 0x000fe2000bf06270 */
[----:B------:R-:W-:Y:S01]  /*f480*/  UMOV UR4, 0xffffffff ;  /* 0xffffffff00047882 */ /* 0x000fe20000000000 */
[----:B------:R-:W-:Y:S02]  /*f490*/  LEA.HI.X R0, R4, UR7, R0, 0x1, P4 ;  /* 0x0000000704007c11 */ /* 0x000fe4000a0f0c00 */
[----:B------:R-:W-:Y:S09]  /*f4a0*/  BRA.DIV UR4, `(.L_x_1139) ;  /* 0x0000004e048c7947 */ /* 0x000ff2000b800000 */
[----:B------:R-:W2:Y:S04]  /*f4b0*/  LDL.LU R10, [R1+0x38] ;  /* 0x00003800010a7983 */ /* 0x000ea80000300800 */
[----:B------:R-:W3:Y:S04]  /*f4c0*/  LDL.LU R5, [R1+0x4] ;  /* 0x0000040001057983 */ /* 0x000ee80000300800 */
[----:B------:R-:W4:Y:S04]  /*f4d0*/  LDL.LU R4, [R1+0x44] ;  /* 0x0000440001047983 */ /* 0x000f280000300800 */
[----:B------:R-:W5:Y:S04]  /*f4e0*/  LDL.LU R11, [R1+0x50] ;  /* 0x00005000010b7983 */ /* 0x000f680000300800 */
[----:B------:R-:W5:Y:S04]  /*f4f0*/  LDL R9, [R1+0x10] ;  /* 0x0000100001097983 */ /* 0x000f680000100800 */
[----:B------:R-:W-:Y:S01]  /*f500*/  SHFL.IDX PT, R6, R0, 0x1, 0x181f ;  /* 0x00381f0000067f89 */ /* 0x000fe200000e0000 */
[----:B--2---:R-:W-:-:S03]  /*f510*/  IMAD R3, R10, R7, RZ ;  /* 0x000000070a037224 */ /* 0x004fc600078e02ff */
[----:B------:R-:W2:Y:S02]  /*f520*/  LDL.LU R10, [R1+0x54] ;  /* 0x00005400010a7983 */ /* 0x000ea40000300800 */
[-C--:B---3--:R-:W-:Y:S02]  /*f530*/  ISETP.GE.AND P5, PT, R5, R3.reuse, PT ;  /* 0x000000030500720c */ /* 0x088fe40003fa6270 */
[----:B------:R-:W3:Y:S01]  /*f540*/  LDL.LU R12, [R1+0x60] ;  /* 0x00006000010c7983 */ /* 0x000ee20000300800 */
[----:B----4-:R-:W-:-:S03]  /*f550*/  ISETP.GE.AND P4, PT, R4, R3, PT ;  /* 0x000000030400720c */ /* 0x010fc60003f86270 */
[----:B------:R-:W0:Y:S04]  /*f560*/  SHFL.IDX PT, R5, R2, RZ, 0x181f ;  /* 0x00181fff02057589 */ /* 0x000e2800000e0000 */
[----:B------:R-:W1:Y:S03]  /*f570*/  SHFL.IDX PT, R4, R0, RZ, 0x181f ;  /* 0x00181fff00047589 */ /* 0x000e6600000e0000 */
[----:B0-----:R-:W-:-:S05]  /*f580*/  @!P5 LEA R5, P6, R8, R5, 0x1 ;  /* 0x000000050805d211 */ /* 0x001fca00078c08ff */
[----:B-1----:R-:W-:-:S05]  /*f590*/  @!P5 IMAD.X R4, RZ, RZ, R4, P6 ;  /* 0x000000ffff04d224 */ /* 0x002fca00030e0604 */
[----:B------:R-:W-:-:S04]  /*f5a0*/  @!P5 LOP3.LUT R5, R5, R4, RZ, 0x3c, !PT ;  /* 0x000000040505d212 */ /* 0x000fc800078e3cff */
[----:B------:R-:W-:-:S04]  /*f5b0*/  @!P5 LOP3.LUT R4, R5, R4, RZ, 0x3c, !PT ;  /* 0x000000040504d212 */ /* 0x000fc800078e3cff */
[----:B------:R-:W-:-:S05]  /*f5c0*/  @!P5 LOP3.LUT R5, R5, R4, RZ, 0x3c, !PT ;  /* 0x000000040505d212 */ /* 0x000fca00078e3cff */
[----:B-----5:R-:W-:Y:S04]  /*f5d0*/  @!P5 LDGSTS.E.BYPASS.LTC128B.128 [R9+0x22400], desc[UR38][R4.64], !P3 ;  /* 0x224000000409dfae */ /* 0x020fe8000d901d66 */
[----:B------:R-:W-:Y:S04]  /*f5e0*/  @!P5 LDGSTS.E.BYPASS.LTC128B.128 [R9+0x26400], desc[UR38][R4.64+0x80], !P2 ;  /* 0x264000800409dfae */ /* 0x000fe8000d101d66 */
[----:B------:R-:W-:Y:S04]  /*f5f0*/  @!P5 LDGSTS.E.BYPASS.LTC128B.128 [R9+0x2a400], desc[UR38][R4.64+0x100], !P1 ;  /* 0x2a4001000409dfae */ /* 0x000fe8000c901d66 */
[----:B------:R0:W-:Y:S04]  /*f600*/  @!P5 LDGSTS.E.BYPASS.LTC128B.128 [R9+0x2e400], desc[UR38][R4.64+0x180], !P0 ;  /* 0x2e4001800409dfae */ /* 0x0001e8000c101d66 */
[----:B0-----:R-:W0:Y:S02]  /*f610*/  SHFL.IDX PT, R4, R2, 0x1, 0x181f ;  /* 0x00381f0002047f89 */ /* 0x001e2400000e0000 */
[----:B0-----:R-:W-:-:S05]  /*f620*/  @!P4 LEA R4, P6, R8, R4, 0x1 ;  /* 0x000000040804c211 */ /* 0x001fca00078c08ff */
[----:B------:R-:W-:-:S05]  /*f630*/  @!P4 IMAD.X R5, RZ, RZ, R6, P6 ;  /* 0x000000ffff05c224 */ /* 0x000fca00030e0606 */
[----:B------:R-:W-:Y:S04]  /*f640*/  @!P4 LDGSTS.E.BYPASS.LTC128B.128 [R9+0x22c00], desc[UR38][R4.64], !P3 ;  /* 0x22c000000409cfae */ /* 0x000fe8000d901d66 */
[----:B------:R-:W-:Y:S04]  /*f650*/  @!P4 LDGSTS.E.BYPASS.LTC128B.128 [R9+0x26c00], desc[UR38][R4.64+0x80], !P2 ;  /* 0x26c000800409cfae */ /* 0x000fe8000d101d66 */
[----:B------:R-:W-:Y:S04]  /*f660*/  @!P4 LDGSTS.E.BYPASS.LTC128B.128 [R9+0x2ac00], desc[UR38][R4.64+0x100], !P1 ;  /* 0x2ac001000409cfae */ /* 0x000fe8000c901d66 */
[----:B------:R0:W-:Y:S01]  /*f670*/  @!P4 LDGSTS.E.BYPASS.LTC128B.128 [R9+0x2ec00], desc[UR38][R4.64+0x180], !P0 ;  /* 0x2ec001800409cfae */ /* 0x0001e2000c101d66 */
[----:B------:R-:W-:-:S03]  /*f680*/  ISETP.GE.AND P4, PT, R11, R3, PT ;  /* 0x000000030b00720c */ /* 0x000fc60003f86270 */
[----:B------:R-:W4:Y:S04]  /*f690*/  LDL.LU R11, [R1+0x64] ;  /* 0x00006400010b7983 */ /* 0x000f280000300800 */
[----:B0-----:R-:W0:Y:S04]  /*f6a0*/  SHFL.IDX PT, R4, R2, 0x2, 0x181f ;  /* 0x00581f0002047f89 */ /* 0x001e2800000e0000 */
[----:B------:R-:W1:Y:S02]  /*f6b0*/  SHFL.IDX PT, R6, R0, 0x2, 0x181f ;  /* 0x00581f0000067f89 */ /* 0x000e6400000e0000 */
[----:B0-----:R-:W-:-:S05]  /*f6c0*/  @!P4 LEA R4, P6, R8, R4, 0x1 ;  /* 0x000000040804c211 */ /* 0x001fca00078c08ff */
[----:B-1----:R-:W-:-:S05]  /*f6d0*/  @!P4 IMAD.X R5, RZ, RZ, R6, P6 ;  /* 0x000000ffff05c224 */ /* 0x002fca00030e0606 */
[----:B------:R-:W-:Y:S04]  /*f6e0*/  @!P4 LDGSTS.E.BYPASS.LTC128B.128 [R9+0x23400], desc[UR38][R4.64], !P3 ;  /* 0x234000000409cfae */ /* 0x000fe8000d901d66 */
[----:B------:R-:W-:Y:S04]  /*f6f0*/  @!P4 LDGSTS.E.BYPASS.LTC128B.128 [R9+0x27400], desc[UR38][R4.64+0x80], !P2 ;  /* 0x274000800409cfae */ /* 0x000fe8000d101d66 */
[----:B------:R-:W-:Y:S04]  /*f700*/  @!P4 LDGSTS.E.BYPASS.LTC128B.128 [R9+0x2b400], desc[UR38][R4.64+0x100], !P1 ;  /* 0x2b4001000409cfae */ /* 0x000fe8000c901d66 */
[----:B------:R0:W-:Y:S01]  /*f710*/  @!P4 LDGSTS.E.BYPASS.LTC128B.128 [R9+0x2f400], desc[UR38][R4.64+0x180], !P0 ;  /* 0x2f4001800409cfae */ /* 0x0001e2000c101d66 */
[----:B--2---:R-:W-:-:S03]  /*f720*/  ISETP.GE.AND P4, PT, R10, R3, PT ;  /* 0x000000030a00720c */ /* 0x004fc60003f86270 */
[----:B------:R-:W2:Y:S04]  /*f730*/  LDL.LU R10, [R1+0x68] ;  /* 0x00006800010a7983 */ /* 0x000ea80000300800 */
[----:B0-----:R-:W0:Y:S04]  /*f740*/  SHFL.IDX PT, R4, R2, 0x3, 0x181f ;  /* 0x00781f0002047f89 */ /* 0x001e2800000e0000 */
[----:B------:R-:W1:Y:S02]  /*f750*/  SHFL.IDX PT, R6, R0, 0x3, 0x181f ;  /* 0x00781f0000067f89 */ /* 0x000e6400000e0000 */
[----:B0-----:R-:W-:-:S05]  /*f760*/  @!P4 LEA R4, P6, R8, R4, 0x1 ;  /* 0x000000040804c211 */ /* 0x001fca00078c08ff */
[----:B-1----:R-:W-:-:S05]  /*f770*/  @!P4 IMAD.X R5, RZ, RZ, R6, P6 ;  /* 0x000000ffff05c224 */ /* 0x002fca00030e0606 */
[----:B------:R-:W-:Y:S04]  /*f780*/  @!P4 LDGSTS.E.BYPASS.LTC128B.128 [R9+0x23c00], desc[UR38][R4.64], !P3 ;  /* 0x23c000000409cfae */ /* 0x000fe8000d901d66 */
[----:B------:R-:W-:Y:S04]  /*f790*/  @!P4 LDGSTS.E.BYPASS.LTC128B.128 [R9+0x27c00], desc[UR38][R4.64+0x80], !P2 ;  /* 0x27c000800409cfae */ /* 0x000fe8000d101d66 */
[----:B------:R-:W-:Y:S04]  /*f7a0*/  @!P4 LDGSTS.E.BYPASS.LTC128B.128 [R9+0x2bc00], desc[UR38][R4.64+0x100], !P1 ;  /* 0x2bc001000409cfae */ /* 0x000fe8000c901d66 */
[----:B------:R0:W-:Y:S04]  /*f7b0*/  @!P4 LDGSTS.E.BYPASS.LTC128B.128 [R9+0x2fc00], desc[UR38][R4.64+0x180], !P0 ;  /* 0x2fc001800409cfae */ /* 0x0001e8000c101d66 */
[----:B------:R-:W-:Y:S04]  /*f7c0*/  SHFL.IDX PT, R6, R0, 0x4, 0x181f ;  /* 0x00981f0000067f89 */ /* 0x000fe800000e0000 */
[----:B0-----:R-:W0:Y:S01]  /*f7d0*/  SHFL.IDX PT, R4, R2, 0x4, 0x181f ;  /* 0x00981f0002047f89 */ /* 0x001e2200000e0000 */
[----:B---3--:R-:W-:-:S13]  /*f7e0*/  ISETP.GE.AND P4, PT, R12, R3, PT ;  /* 0x000000030c00720c */ /* 0x008fda0003f86270 */
[----:B0-----:R-:W-:-:S05]  /*f7f0*/  @!P4 LEA R4, P6, R8, R4, 0x1 ;  /* 0x000000040804c211 */ /* 0x001fca00078c08ff */
[----:B------:R-:W-:-:S05]  /*f800*/  @!P4 IMAD.X R5, RZ, RZ, R6, P6 ;  /* 0x000000ffff05c224 */ /* 0x000fca00030e0606 */
[----:B------:R-:W-:Y:S04]  /*f810*/  @!P4 LDGSTS.E.BYPASS.LTC128B.128 [R9+0x24400], desc[UR38][R4.64], !P3 ;  /* 0x244000000409cfae */ /* 0x000fe8000d901d66 */
[----:B------:R-:W-:Y:S04]  /*f820*/  @!P4 LDGSTS.E.BYPASS.LTC128B.128 [R9+0x28400], desc[UR38][R4.64+0x80], !P2 ;  /* 0x284000800409cfae */ /* 0x000fe8000d101d66 */
[----:B------:R-:W-:Y:S04]  /*f830*/  @!P4 LDGSTS.E.BYPASS.LTC128B.128 [R9+0x2c400], desc[UR38][R4.64+0x100], !P1 ;  /* 0x2c4001000409cfae */ /* 0x000fe8000c901d66 */
[----:B------:R0:W-:Y:S04]  /*f840*/  @!P4 LDGSTS.E.BYPASS.LTC128B.128 [R9+0x30400], desc[UR38][R4.64+0x180], !P0 ;  /* 0x304001800409cfae */ /* 0x0001e8000c101d66 */
[----:B------:R-:W-:Y:S04]  /*f850*/  SHFL.IDX PT, R6, R0, 0x5, 0x181f ;  /* 0x00b81f0000067f89 */ /* 0x000fe800000e0000 */
[----:B0-----:R-:W0:Y:S01]  /*f860*/  SHFL.IDX PT, R4, R2, 0x5, 0x181f ;  /* 0x00b81f0002047f89 */ /* 0x001e2200000e0000 */
[----:B----4-:R-:W-:-:S13]  /*f870*/  ISETP.GE.AND P4, PT, R11, R3, PT ;  /* 0x000000030b00720c */ /* 0x010fda0003f86270 */
[----:B0-----:R-:W-:-:S05]  /*f880*/  @!P4 LEA R4, P5, R8, R4, 0x1 ;  /* 0x000000040804c211 */ /* 0x001fca00078a08ff */
[----:B------:R-:W-:-:S05]  /*f890*/  @!P4 IMAD.X R5, RZ, RZ, R6, P5 ;  /* 0x000000ffff05c224 */ /* 0x000fca00028e0606 */
[----:B------:R-:W-:Y:S04]  /*f8a0*/  @!P4 LDGSTS.E.BYPASS.LTC128B.128 [R9+0x24c00], desc[UR38][R4.64], !P3 ;  /* 0x24c000000409cfae */ /* 0x000fe8000d901d66 */
[----:B------:R-:W-:Y:S04]  /*f8b0*/  @!P4 LDGSTS.E.BYPASS.LTC128B.128 [R9+0x28c00], desc[UR38][R4.64+0x80], !P2 ;  /* 0x28c000800409cfae */ /* 0x000fe8000d101d66 */
[----:B------:R-:W-:Y:S04]  /*f8c0*/  @!P4 LDGSTS.E.BYPASS.LTC128B.128 [R9+0x2cc00], desc[UR38][R4.64+0x100], !P1 ;  /* 0x2cc001000409cfae */ /* 0x000fe8000c901d66 */
[----:B------:R0:W-:Y:S04]  /*f8d0*/  @!P4 LDGSTS.E.BYPASS.LTC128B.128 [R9+0x30c00], desc[UR38][R4.64+0x180], !P0 ;  /* 0x30c001800409cfae */ /* 0x0001e8000c101d66 */
[----:B------:R-:W-:Y:S04]  /*f8e0*/  SHFL.IDX PT, R6, R0, 0x6, 0x181f ;  /* 0x00d81f0000067f89 */ /* 0x000fe800000e0000 */
[----:B0-----:R-:W0:Y:S04]  /*f8f0*/  SHFL.IDX PT, R4, R2, 0x6, 0x181f ;  /* 0x00d81f0002047f89 */ /* 0x001e2800000e0000 */
[----:B------:R-:W1:Y:S01]  /*f900*/  SHFL.IDX PT, R2, R2, 0x7, 0x181f ;  /* 0x00f81f0002027f89 */ /* 0x000e6200000e0000 */
[----:B--2---:R-:W-:-:S13]  /*f910*/  ISETP.GE.AND P4, PT, R10, R3, PT ;  /* 0x000000030a00720c */ /* 0x004fda0003f86270 */
[----:B0-----:R-:W-:-:S05]  /*f920*/  @!P4 LEA R4, P5, R8, R4, 0x1 ;  /* 0x000000040804c211 */ /* 0x001fca00078a08ff */
[----:B------:R-:W-:Y:S02]  /*f930*/  @!P4 IMAD.X R5, RZ, RZ, R6, P5 ;  /* 0x000000ffff05c224 */ /* 0x000fe400028e0606 */
[----:B------:R0:W2:Y:S04]  /*f940*/  SHFL.IDX PT, R6, R0, 0x7, 0x181f ;  /* 0x00f81f0000067f89 */ /* 0x0000a800000e0000 */
[----:B------:R0:W-:Y:S04]  /*f950*/  @!P4 LDGSTS.E.BYPASS.LTC128B.128 [R9+0x25400], desc[UR38][R4.64], !P3 ;  /* 0x254000000409cfae */ /* 0x0001e8000d901d66 */
[----:B------:R0:W-:Y:S04]  /*f960*/  @!P4 LDGSTS.E.BYPASS.LTC128B.128 [R9+0x29400], desc[UR38][R4.64+0x80], !P2 ;  /* 0x294000800409cfae */ /* 0x0001e8000d101d66 */
[----:B------:R0:W-:Y:S04]  /*f970*/  @!P4 LDGSTS.E.BYPASS.LTC128B.128 [R9+0x2d400], desc[UR38][R4.64+0x100], !P1 ;  /* 0x2d4001000409cfae */ /* 0x0001e8000c901d66 */
[----:B-1----:R0:W-:Y:S02]  /*f980*/  @!P4 LDGSTS.E.BYPASS.LTC128B.128 [R9+0x31400], desc[UR38][R4.64+0x180], !P0 ;  /* 0x314001800409cfae */ /* 0x0021e4000c101d66 */
.L_x_1277:
[----:B0-----:R-:W3:Y:S01]  /*f990*/  LDL.LU R0, [R1+0x6c] ;  /* 0x00006c0001007983 */ /* 0x001ee20000300800 */
[----:B------:R-:W-:Y:S01]  /*f9a0*/  BSSY B0, `(.L_x_1140) ;  /* 0x000000d000007945 */ /* 0x000fe20003800000 */
[----:B---3--:R-:W-:-:S13]  /*f9b0*/  ISETP.GE.AND P4, PT, R0, R3, PT ;  /* 0x000000030000720c */ /* 0x008fda0003f86270 */
[----:B------:R-:W-:Y:S05]  /*f9c0*/  @P4 BRA `(.L_x_1141) ;  /* 0x0000000000284947 */ /* 0x000fea0003800000 */
[----:B------:R-:W3:Y:S01]  /*f9d0*/  LDL R0, [R1+0x10] ;  /* 0x0000100001007983 */ /* 0x000ee20000100800 */
[----:B------:R-:W-:-:S05]  /*f9e0*/  LEA R2, P4, R8, R2, 0x1 ;  /* 0x0000000208027211 */ /* 0x000fca00078808ff */
[----:B--2---:R-:W-:-:S05]  /*f9f0*/  IMAD.X R3, RZ, RZ, R6, P4 ;  /* 0x000000ffff037224 */ /* 0x004fca00020e0606 */
[----:B------:R-:W-:Y:S01]  /*fa00*/  @!PT LDS RZ, [RZ] ;  /* 0x00000000fffff984 */ /* 0x000fe20000000800 */
[----:B------:R-:W-:Y:S01]  /*fa10*/  @!PT LDS RZ, [RZ] ;  /* 0x00000000fffff984 */ /* 0x000fe20000000800 */
[----:B------:R-:W-:Y:S01]  /*fa20*/  @!PT LDS RZ, [RZ] ;  /* 0x00000000fffff984 */ /* 0x000fe20000000800 */
[----:B---3--:R0:W-:Y:S04]  /*fa30*/  LDGSTS.E.BYPASS.LTC128B.128 [R0+0x25c00], desc[UR38][R2.64], !P3 ;  /* 0x25c0000002007fae */ /* 0x0081e8000d901d66 */
[----:B------:R0:W-:Y:S04]  /*fa40*/  LDGSTS.E.BYPASS.LTC128B.128 [R0+0x29c00], desc[UR38][R2.64+0x80], !P2 ;  /* 0x29c0008002007fae */ /* 0x0001e8000d101d66 */
[----:B------:R0:W-:Y:S04]  /*fa50*/  LDGSTS.E.BYPASS.LTC128B.128 [R0+0x2dc00], desc[UR38][R2.64+0x100], !P1 ;  /* 0x2dc0010002007fae */ /* 0x0001e8000c901d66 */
[----:B------:R0:W-:Y:S02]  /*fa60*/  LDGSTS.E.BYPASS.LTC128B.128 [R0+0x31c00], desc[UR38][R2.64+0x180], !P0 ;  /* 0x31c0018002007fae */ /* 0x0001e4000c101d66 */
.L_x_1141:
[----:B------:R-:W-:Y:S05]  /*fa70*/  BSYNC B0 ;  /* 0x0000000000007941 */ /* 0x000fea0003800000 */
.L_x_1140:
[----:B------:R-:W-:Y:S01]  /*fa80*/  NOP ;  /* 0x0000000000007918 */ /* 0x000fe20000000000 */
[----:B------:R-:W-:-:S13]  /*fa90*/  PLOP3.LUT P0, PT, PT, PT, PT, 0x80, 0x0 ;  /* 0x000000000000781c */ /* 0x000fda0003f0f070 */
.L_x_1142:
[----:B------:R-:W-:Y:S02]  /*faa0*/  PLOP3.LUT P1, PT, P1, P0, PT, 0xa2, 0x0 ;  /* 0x000000000000781c */ /* 0x000fe40000f21472 */
[----:B------:R-:W-:-:S08]  /*fab0*/  @P0 R2UR P1, UR4, R18 ;  /* 0x00000000120402ca */ /* 0x000fd00000020000 */
[----:B------:R-:W-:-:S05]  /*fac0*/  @P0 PLOP3.LUT P0, PT, P1, PT, PT, 0x80, 0x0 ;  /* 0x000000000000081c */ /* 0x000fca0000f0f070 */
[----:B------:R-:W-:Y:S01]  /*fad0*/  @!P1 SYNCS.ARRIVE.TRANS64.RED.A0T1 RZ, [UR4+0x32410], RZ ;  /* 0x032410ffffff99a7 */ /* 0x000fe20008200404 */
[----:B------:R-:W-:Y:S07]  /*fae0*/  @!P1 ARRIVES.LDGSTSBAR.64.TRANSCNT [UR4+0x32410] ;  /* 0x03241000ff0099b0 */ /* 0x000fee0008000a84 */
[----:B------:R-:W-:Y:S05]  /*faf0*/  @P0 BRA.U.ANY `(.L_x_1142) ;  /* 0xfffffffd00e80947 */ /* 0x000fea000393ffff */
[----:B0-----:R-:W3:Y:S02]  /*fb00*/  LDL.LU R2, [R1+0x70] ;  /* 0x0000700001027983 */ /* 0x001ee40000300800 */
[----:B---3--:R-:W-:-:S05]  /*fb10*/  VIADD R2, R2, 0x1 ;  /* 0x0000000102027836 */ /* 0x008fca0000000000 */
        /* <DEDUP_REMOVED lines=10> */
.L_x_1278:
[----:B------:R-:W-:Y:S05]  /*fbc0*/  BSYNC B0 ;  /* 0x0000000000007941 */ /* 0x000fea0003800000 */
.L_x_1143:
[----:B------:R-:W3:Y:S01]  /*fbd0*/  LDL R2, [R1+0x14] ;  /* 0x0000140001027983 */ /* 0x000ee20000100800 */
[----:B------:R-:W-:Y:S01]  /*fbe0*/  BSSY B0, `(.L_x_1145) ;  /* 0x000005a000007945 */ /* 0x000fe20003800000 */
[----:B---3--:R-:W-:-:S13]  /*fbf0*/  LOP3.LUT P0, RZ, R2, 0x1, RZ, 0xc0, !PT ;  /* 0x0000000102ff7812 */ /* 0x008fda000780c0ff */
[----:B------:R-:W-:Y:S05]  /*fc00*/  @!P0 BRA `(.L_x_1146) ;  /* 0x00000004005c8947 */ /* 0x000fea0003800000 */
[----:B------:R-:W0:Y:S01]  /*fc10*/  LDL R4, [R1+0x18] ;  /* 0x0000180001047983 */ /* 0x000e220000100800 */
[----:B------:R-:W1:Y:S02]  /*fc20*/  S2R R2, SR_TID.X ;  /* 0x0000000000027919 */ /* 0x000e640000002100 */
[----:B-1----:R-:W-:Y:S01]  /*fc30*/  LOP3.LUT R3, R2, 0x7f, RZ, 0xc0, !PT ;  /* 0x0000007f02037812 */ /* 0x002fe200078ec0ff */
[----:B------:R-:W-:Y:S01]  /*fc40*/  IMAD R2, R19, 0x8, R18 ;  /* 0x0000000813027824 */ /* 0x000fe200078e0212 */
[----:B------:R-:W-:Y:S02]  /*fc50*/  BSSY B1, `(.L_x_1147) ;  /* 0x0000005000017945 */ /* 0x000fe40003800000 */
[----:B------:R-:W-:Y:S02]  /*fc60*/  ISETP.NE.AND P1, PT, R3, RZ, PT ;  /* 0x000000ff0300720c */ /* 0x000fe40003f25270 */
[----:B0-----:R-:W-:-:S04]  /*fc70*/  SHF.L.U32 R0, R4, 0x1f, RZ ;  /* 0x0000001f04007819 */ /* 0x001fc800000006ff */
[----:B------:R-:W0:Y:S02]  /*fc80*/  SYNCS.PHASECHK.TRANS64.TRYWAIT P0, [R2+URZ+0x32460], R0 ;  /* 0x03246000020075a7 */ /* 0x000e24000800017f */
[----:B0-----:R-:W-:Y:S05]  /*fc90*/  @!P0 BRA `(.L_x_1148) ;  /* 0x0000005400048947 */ /* 0x001fea0003800000 */
.L_x_1279:
[----:B------:R-:W-:Y:S05]  /*fca0*/  BSYNC B1 ;  /* 0x0000000000017941 */ /* 0x000fea0003800000 */
.L_x_1147:
[----:B------:R-:W-:Y:S04]  /*fcb0*/  BSSY B1, `(.L_x_1149) ;  /* 0x0000009000017945 */ /* 0x000fe80003800000 */
[----:B------:R-:W-:Y:S05]  /*fcc0*/  @P1 BRA `(.L_x_1150) ;  /* 0x00000000001c1947 */ /* 0x000fea0003800000 */
[----:B------:R-:W1:Y:S01]  /*fcd0*/  S2R R3, SR_TID.X ;  /* 0x0000000000037919 */ /* 0x000e620000002100 */
[----:B0-----:R-:W-:-:S04]  /*fce0*/  IMAD.MOV.U32 R0, RZ, RZ, 0xc000 ;  /* 0x0000c000ff007424 */ /* 0x001fc800078e00ff */
[----:B------:R3:W-:Y:S01]  /*fcf0*/  SYNCS.ARRIVE.TRANS64 RZ, [R2+URZ+0x32450], R0 ;  /* 0x0324500002ff79a7 */ /* 0x0007e2000800003f */
[----:B-1----:R-:W-:-:S04]  /*fd00*/  LOP3.LUT R3, R3, 0x1f, RZ, 0xc0, !PT ;  /* 0x0000001f03037812 */ /* 0x002fc800078ec0ff */
[----:B------:R-:W-:-:S13]  /*fd10*/  ISETP.NE.AND P0, PT, R3, RZ, PT ;  /* 0x000000ff0300720c */ /* 0x000fda0003f05270 */
[----:B---3--:R-:W-:Y:S05]  /*fd20*/  @!P0 BRA `(.L_x_1150) ;  /* 0x0000000000048947 */ /* 0x008fea0003800000 */
[----:B------:R-:W-:Y:S01]  /*fd30*/  BPT.TRAP 0x1 ;  /* 0x000000040000795c */ /* 0x000fe20000300000 */
.L_x_1150:
[----:B------:R-:W-:Y:S05]  /*fd40*/  BSYNC B1 ;  /* 0x0000000000017941 */ /* 0x000fea0003800000 */
.L_x_1149:
[----:B------:R-:W3:Y:S04]  /*fd50*/  LDL R4, [R1+0x20] ;  /* 0x0000200001047983 */ /* 0x000ee80000100800 */
[----:B------:R-:W3:Y:S01]  /*fd60*/  LDL.LU R3, [R1+0x30] ;  /* 0x0000300001037983 */ /* 0x000ee20000300800 */
        /* <DEDUP_REMOVED lines=8> */
[----:B---3--:R-:W-:-:S02]  /*fdf0*/  IMAD R3, R3, 0x60, R4 ;  /* 0x0000006003037824 */ /* 0x008fc400078e0204 */
[----:B------:R-:W-:-:S07]  /*fe00*/  VIADD R4, R0, 0x400 ;  /* 0x0000040000047836 */ /* 0x000fce0000000000 */
.L_x_1151:
        /* <DEDUP_REMOVED lines=15> */
.L_x_1152:
        /* <DEDUP_REMOVED lines=15> */
.L_x_1153:
        /* <DEDUP_REMOVED lines=15> */
.L_x_1154:
        /* <DEDUP_REMOVED lines=10> */
.L_x_1146:
[----:B------:R-:W-:Y:S05]  /*10180*/  BSYNC B0 ;  /* 0x0000000000007941 */ /* 0x000fea0003800000 */
.L_x_1145:
[----:B------:R-:W0:Y:S04]  /*10190*/  LDL R4, [R1+0x3c] ;  /* 0x00003c0001047983 */ /* 0x000e280000100800 */
[----:B------:R-:W3:Y:S01]  /*101a0*/  LDL R5, [R1+0x24] ;  /* 0x0000240001057983 */ /* 0x000ee20000100800 */
[----:B------:R-:W-:Y:S01]  /*101b0*/  BSSY B0, `(.L_x_1155) ;  /* 0x00001f3000007945 */ /* 0x000fe20003800000 */
[----:B0-----:R-:W-:-:S05]  /*101c0*/  VIADD R0, R4, 0xfffffffe ;  /* 0xfffffffe04007836 */ /* 0x001fca0000000000 */
[----:B---3--:R-:W-:-:S13]  /*101d0*/  ISETP.GE.AND P0, PT, R0, R5, PT ;  /* 0x000000050000720c */ /* 0x008fda0003f06270 */
[----:B------:R-:W-:Y:S05]  /*101e0*/  @!P0 BRA `(.L_x_1156) ;  /* 0x0000001c00bc8947 */ /* 0x000fea0003800000 */
[----:B------:R-:W3:Y:S04]  /*101f0*/  LDL.LU R7, [R1+0x74] ;  /* 0x0000740001077983 */ /* 0x000ee80000300800 */
[----:B--2---:R-:W2:Y:S04]  /*10200*/  LDL.LU R6, [R1+0x40] ;  /* 0x0000400001067983 */ /* 0x004ea80000300800 */
[----:B------:R-:W4:Y:S01]  /*10210*/  LDL.LU R4, [R1+0x5c] ;  /* 0x00005c0001047983 */ /* 0x000f220000300800 */
[----:B------:R-:W-:Y:S01]  /*10220*/  LOP3.LUT R8, RZ, R5, RZ, 0x33, !PT ;  /* 0x00000005ff087212 */ /* 0x000fe200078e33ff */
[----:B------:R-:W-:Y:S01]  /*10230*/  BSSY B2, `(.L_x_1157) ;  /* 0x00000a8000027945 */ /* 0x000fe20003800000 */
[----:B---3--:R-:W-:-:S04]  /*10240*/  VIADD R2, R7, 0x1 ;  /* 0x0000000107027836 */ /* 0x008fc80000000000 */
[----:B--2---:R-:W-:-:S05]  /*10250*/  IMAD R2, R2, R6, RZ ;  /* 0x0000000602027224 */ /* 0x004fca00078e02ff */
        /* <DEDUP_REMOVED lines=41> */
.L_x_1161:
[----:B------:R-:W2:Y:S01]  /*104f0*/  S2R R2, SR_TID.X ;  /* 0x0000000000027919 */ /* 0x000ea20000002100 */
[----:B-1----:R-:W-:Y:S01]  /*10500*/  SHF.L.U32 R6, R9, 0x1f, RZ ;  /* 0x0000001f09067819 */ /* 0x002fe200000006ff */
[----:B------:R-:W-:Y:S01]  /*10510*/  BSSY B3, `(.L_x_1162) ;  /* 0x0000006000037945 */ /* 0x000fe20003800000 */
[----:B--2---:R-:W-:Y:S01]  /*10520*/  LOP3.LUT R3, R2, 0x7f, RZ, 0xc0, !PT ;  /* 0x0000007f02037812 */ /* 0x004fe200078ec0ff */
[----:B------:R-:W-:-:S03]  /*10530*/  IMAD R2, R19, 0x8, R18 ;  /* 0x0000000813027824 */ /* 0x000fc600078e0212 */
[----:B------:R-:W-:Y:S01]  /*10540*/  ISETP.NE.AND P1, PT, R3, RZ, PT ;  /* 0x000000ff0300720c */ /* 0x000fe20003f25270 */
[----:B------:R-:W1:Y:S02]  /*10550*/  SYNCS.PHASECHK.TRANS64.TRYWAIT P0, [R2+URZ+0x32440], R6 ;  /* 0x03244006020075a7 */ /* 0x000e64000800017f */
[----:B-1----:R-:W-:Y:S10]  /*10560*/  @!P0 BRA `(.L_x_1163) ;  /* 0x0000004800e48947 */ /* 0x002ff40003800000 */
.L_x_1280:
[----:B------:R-:W-:Y:S05]  /*10570*/  BSYNC B3 ;  /* 0x0000000000037941 */ /* 0x000fea0003800000 */
.L_x_1162:
[----:B------:R-:W-:Y:S04]  /*10580*/  BSSY B3, `(.L_x_1164) ;  /* 0x0000009000037945 */ /* 0x000fe80003800000 */
[----:B------:R-:W-:Y:S05]  /*10590*/  @P1 BRA `(.L_x_1165) ;  /* 0x00000000001c1947 */ /* 0x000fea0003800000 */
[----:B------:R-:W2:Y:S02]  /*105a0*/  S2R R3, SR_TID.X ;  /* 0x0000000000037919 */ /* 0x000ea40000002100 */
[----:B--2---:R-:W-:Y:S01]  /*105b0*/  LOP3.LUT R5, R3, 0x1f, RZ, 0xc0, !PT ;  /* 0x0000001f03057812 */ /* 0x004fe200078ec0ff */
[----:B------:R-:W-:-:S03]  /*105c0*/  IMAD.MOV.U32 R3, RZ, RZ, 0x3000 ;  /* 0x00003000ff037424 */ /* 0x000fc600078e00ff */
[----:B------:R-:W-:Y:S01]  /*105d0*/  ISETP.NE.AND P0, PT, R5, RZ, PT ;  /* 0x000000ff0500720c */ /* 0x000fe20003f05270 */
[----:B------:R2:W-:-:S12]  /*105e0*/  SYNCS.ARRIVE.TRANS64 RZ, [R2+URZ+0x32430], R3 ;  /* 0x0324300302ff79a7 */ /* 0x0005d8000800003f */
[----:B--2---:R-:W-:Y:S05]  /*105f0*/  @!P0 BRA `(.L_x_1165) ;  /* 0x0000000000048947 */ /* 0x004fea0003800000 */
[----:B------:R-:W-:Y:S01]  /*10600*/  BPT.TRAP 0x1 ;  /* 0x000000040000795c */ /* 0x000fe20000300000 */
.L_x_1165:
[----:B------:R-:W-:Y:S05]  /*10610*/  BSYNC B3 ;  /* 0x0000000000037941 */ /* 0x000fea0003800000 */
.L_x_1164:
        /* <DEDUP_REMOVED lines=12> */
.L_x_1166:
        /* <DEDUP_REMOVED lines=13> */
.L_x_1281:
[----:B------:R-:W-:Y:S05]  /*107b0*/  BSYNC B3 ;  /* 0x0000000000037941 */ /* 0x000fea0003800000 */
.L_x_1167:
[----:B------:R-:W-:Y:S01]  /*107c0*/  BSSY B3, `(.L_x_1169) ;  /* 0x000000b000037945 */ /* 0x000fe20003800000 */
[----:B01----:R-:W-:Y:S02]  /*107d0*/  IMAD.MOV.U32 R6, RZ, RZ, 0x0 ;  /* 0x00000000ff067424 */ /* 0x003fe400078e00ff */
[----:B------:R-:W-:Y:S01]  /*107e0*/  IMAD.MOV.U32 R7, RZ, RZ, 0x14f00000 ;  /* 0x14f00000ff077424 */ /* 0x000fe200078e00ff */
[----:B------:R-:W-:Y:S06]  /*107f0*/  @P1 BRA `(.L_x_1170) ;  /* 0x00000000001c1947 */ /* 0x000fec0003800000 */
[----:B------:R-:W0:Y:S02]  /*10800*/  S2R R3, SR_TID.X ;  /* 0x0000000000037919 */ /* 0x000e240000002100 */
[----:B0-----:R-:W-:Y:S01]  /*10810*/  LOP3.LUT R5, R3, 0x1f, RZ, 0xc0, !PT ;  /* 0x0000001f03057812 */ /* 0x001fe200078ec0ff */
[----:B------:R-:W-:-:S03]  /*10820*/  IMAD.MOV.U32 R3, RZ, RZ, 0xc000 ;  /* 0x0000c000ff037424 */ /* 0x000fc600078e00ff */
[----:B------:R-:W-:Y:S01]  /*10830*/  ISETP.NE.AND P0, PT, R5, RZ, PT ;  /* 0x000000ff0500720c */ /* 0x000fe20003f05270 */
[----:B------:R0:W-:-:S12]  /*10840*/  SYNCS.ARRIVE.TRANS64 RZ, [R2+URZ+0x32450], R3 ;  /* 0x0324500302ff79a7 */ /* 0x0001d8000800003f */
[----:B0-----:R-:W-:Y:S05]  /*10850*/  @!P0 BRA `(.L_x_1170) ;  /* 0x0000000000048947 */ /* 0x001fea0003800000 */
[----:B------:R-:W-:Y:S01]  /*10860*/  BPT.TRAP 0x1 ;  /* 0x000000040000795c */ /* 0x000fe20000300000 */
.L_x_1170:
[----:B------:R-:W-:Y:S05]  /*10870*/  BSYNC B3 ;  /* 0x0000000000037941 */ /* 0x000fea0003800000 */
.L_x_1169:
        /* <DEDUP_REMOVED lines=9> */
.L_x_1171:
        /* <DEDUP_REMOVED lines=15> */
.L_x_1172:
        /* <DEDUP_REMOVED lines=15> */
.L_x_1173:
        /* <DEDUP_REMOVED lines=15> */
.L_x_1174:
        /* <DEDUP_REMOVED lines=10> */
.L_x_1160:
[----:B------:R-:W-:Y:S05]  /*10c80*/  BSYNC B1 ;  /* 0x0000000000017941 */ /* 0x000fea0003800000 */
.L_x_1159:
[----:B------:R-:W2:Y:S02]  /*10c90*/  LDL.LU R5, [R1+0x3c] ;  /* 0x00003c0001057983 */ /* 0x000ea40000300800 */
[----:B--2---:R-:W-:-:S07]  /*10ca0*/  VIADD R0, R5, 0xfffffffd ;  /* 0xfffffffd05007836 */ /* 0x004fce0000000000 */
.L_x_1158:
[----:B------:R-:W-:Y:S05]  /*10cb0*/  BSYNC B2 ;  /* 0x0000000000027941 */ /* 0x000fea0003800000 */
.L_x_1157:
[----:B------:R-:W-:Y:S01]  /*10cc0*/  VIADD R8, R8, 0xfffffffe ;  /* 0xfffffffe08087836 */ /* 0x000fe20000000000 */
[----:B------:R-:W-:-:S04]  /*10cd0*/  LOP3.LUT R4, RZ, R4, RZ, 0x33, !PT ;  /* 0x00000004ff047212 */ /* 0x000fc800078e33ff */
[----:B------:R-:W-:-:S13]  /*10ce0*/  ISETP.NE.AND P0, PT, R8, R4, PT ;  /* 0x000000040800720c */ /* 0x000fda0003f05270 */
[----:B------:R-:W-:Y:S05]  /*10cf0*/  @!P0 BRA `(.L_x_1156) ;  /* 0x0000001000f88947 */ /* 0x000fea0003800000 */
.L_x_1207:
        /* <DEDUP_REMOVED lines=35> */
.L_x_1177:
[----:B------:R-:W1:Y:S01]  /*10f30*/  S2R R2, SR_TID.X ;  /* 0x0000000000027919 */ /* 0x000e620000002100 */
[----:B------:R-:W-:Y:S01]  /*10f40*/  SHF.L.U32 R3, R6, 0x1f, RZ ;  /* 0x0000001f06037819 */ /* 0x000fe200000006ff */
[----:B------:R-:W-:Y:S01]  /*10f50*/  BSSY B2, `(.L_x_1178) ;  /* 0x0000006000027945 */ /* 0x000fe20003800000 */
[----:B-1----:R-:W-:Y:S01]  /*10f60*/  LOP3.LUT R4, R2, 0x7f, RZ, 0xc0, !PT ;  /* 0x0000007f02047812 */ /* 0x002fe200078ec0ff */
[----:B------:R-:W-:-:S03]  /*10f70*/  IMAD R2, R7, 0x8, R18 ;  /* 0x0000000807027824 */ /* 0x000fc600078e0212 */
[----:B------:R-:W-:Y:S01]  /*10f80*/  ISETP.NE.AND P1, PT, R4, RZ, PT ;  /* 0x000000ff0400720c */ /* 0x000fe20003f25270 */
[----:B------:R-:W1:Y:S02]  /*10f90*/  SYNCS.PHASECHK.TRANS64.TRYWAIT P0, [R2+URZ+0x32440], R3 ;  /* 0x03244003020075a7 */ /* 0x000e64000800017f */
[----:B-1----:R-:W-:Y:S10]  /*10fa0*/  @!P0 BRA `(.L_x_1179) ;  /* 0x00000040007c8947 */ /* 0x002ff40003800000 */
.L_x_1282:
[----:B------:R-:W-:Y:S05]  /*10fb0*/  BSYNC B2 ;  /* 0x0000000000027941 */ /* 0x000fea0003800000 */
.L_x_1178:
        /* <DEDUP_REMOVED lines=9> */
.L_x_1181:
[----:B------:R-:W-:Y:S05]  /*11050*/  BSYNC B2 ;  /* 0x0000000000027941 */ /* 0x000fea0003800000 */
.L_x_1180:
        /* <DEDUP_REMOVED lines=12> */
.L_x_1182:
        /* <DEDUP_REMOVED lines=13> */
.L_x_1283:
[----:B------:R-:W-:Y:S05]  /*111f0*/  BSYNC B2 ;  /* 0x0000000000027941 */ /* 0x000fea0003800000 */
.L_x_1183:
        /* <DEDUP_REMOVED lines=11> */
.L_x_1186:
[----:B------:R-:W-:Y:S05]  /*112b0*/  BSYNC B2 ;  /* 0x0000000000027941 */ /* 0x000fea0003800000 */
.L_x_1185:
        /* <DEDUP_REMOVED lines=9> */
.L_x_1187:
        /* <DEDUP_REMOVED lines=15> */
.L_x_1188:
        /* <DEDUP_REMOVED lines=15> */
.L_x_1189:
        /* <DEDUP_REMOVED lines=15> */
.L_x_1190:
        /* <DEDUP_REMOVED lines=10> */
.L_x_1176:
[----:B------:R-:W-:Y:S05]  /*116c0*/  BSYNC B1 ;  /* 0x0000000000017941 */ /* 0x000fea0003800000 */
.L_x_1175:
        /* <DEDUP_REMOVED lines=16> */
[----:B------:R-:W2:Y:S01]  /*117d0*/  LDL R10, [R1+0x1c] ;  /* 0x00001c00010a7983 */ /* 0x000ea20000100800 */
[----:B------:R-:W1:Y:S01]  /*117e0*/  LDC R5, c[0x0][0x43c] ;  /* 0x00010f00ff057b82 */ /* 0x000e620000000800 */
[----:B------:R-:W-:Y:S02]  /*117f0*/  ULDC.64 UR6, c[0x0][0x428] ;  /* 0x00010a0000067ab9 */ /* 0x000fe40000000a00 */
[----:B0-----:R-:W3:Y:S01]  /*11800*/  LDL R9, [R1+0x8] ;  /* 0x0000080001097983 */ /* 0x001ee20000100800 */
[----:B-1----:R-:W-:-:S13]  /*11810*/  ISETP.NE.AND P0, PT, R5, 0x1, PT ;  /* 0x000000010500780c */ /* 0x002fda0003f05270 */
[----:B------:R-:W0:Y:S02]  /*11820*/  @P0 LDC.64 R2, c[0x0][0x440] ;  /* 0x00011000ff020b82 */ /* 0x000e240000000a00 */
[----:B0-----:R-:W-:-:S04]  /*11830*/  @P0 IMAD.HI.U32 R4, R6, R2, RZ ;  /* 0x0000000206040227 */ /* 0x001fc800078e00ff */
[----:B------:R-:W-:Y:S01]  /*11840*/  IMAD.MOV.U32 R2, RZ, RZ, R6 ;  /* 0x000000ffff027224 */ /* 0x000fe200078e0006 */
[----:B------:R-:W-:-:S04]  /*11850*/  @P0 SHF.R.U32.HI R2, RZ, R3, R4 ;  /* 0x00000003ff020219 */ /* 0x000fc80000011604 */
[--C-:B------:R-:W-:Y:S01]  /*11860*/  SHF.R.S32.HI R3, RZ, 0x1f, R2.reuse ;  /* 0x0000001fff037819 */ /* 0x100fe20000011402 */
[----:B------:R-:W-:-:S04]  /*11870*/  IMAD.MOV R7, RZ, RZ, -R2 ;  /* 0x000000ffff077224 */ /* 0x000fc800078e0a02 */
[----:B------:R-:W-:Y:S02]  /*11880*/  IMAD R7, R5, R7, R6 ;  /* 0x0000000705077224 */ /* 0x000fe400078e0206 */
[----:B--2---:R-:W-:-:S04]  /*11890*/  IMAD R4, R10, UR6, RZ ;  /* 0x000000060a047c24 */ /* 0x004fc8000f8e02ff */
[C---:B---3--:R-:W-:Y:S02]  /*118a0*/  IMAD R4, R9.reuse, UR7, R4 ;  /* 0x0000000709047c24 */ /* 0x048fe4000f8e0204 */
[----:B------:R-:W-:-:S04]  /*118b0*/  IMAD.WIDE.U32 R2, R9, UR6, R2 ;  /* 0x0000000609027c25 */ /* 0x000fc8000f8e0002 */
[----:B------:R-:W-:Y:S01]  /*118c0*/  IMAD.IADD R3, R4, 0x1, R3 ;  /* 0x0000000104037824 */ /* 0x000fe200078e0203 */
[----:B------:R-:W-:-:S04]  /*118d0*/  LEA R4, P0, R2, UR4, 0x2 ;  /* 0x0000000402047c11 */ /* 0x000fc8000f8010ff */
[----:B------:R-:W-:-:S05]  /*118e0*/  LEA.HI.X R5, R2, UR5, R3, 0x2, P0 ;  /* 0x0000000502057c11 */ /* 0x000fca00080f1403 */
[----:B------:R1:W5:Y:S04]  /*118f0*/  LDG.E R16, desc[UR38][R4.64] ;  /* 0x0000002604107981 */ /* 0x000368000c1e1900 */
.L_x_1193:
[----:B------:R-:W1:Y:S01]  /*11900*/  S2R R2, SR_TID.X ;  /* 0x0000000000027919 */ /* 0x000e620000002100 */
[----:B------:R-:W-:Y:S01]  /*11910*/  IMAD R3, R19, 0x8, R18 ;  /* 0x0000000813037824 */ /* 0x000fe200078e0212 */
[----:B------:R-:W-:Y:S01]  /*11920*/  BSSY B2, `(.L_x_1194) ;  /* 0x0000006000027945 */ /* 0x000fe20003800000 */
[----:B-1----:R-:W-:Y:S02]  /*11930*/  LOP3.LUT R4, R2, 0x7f, RZ, 0xc0, !PT ;  /* 0x0000007f02047812 */ /* 0x002fe400078ec0ff */
[----:B------:R-:W-:Y:S02]  /*11940*/  SHF.L.U32 R2, R8, 0x1f, RZ ;  /* 0x0000001f08027819 */ /* 0x000fe400000006ff */
[----:B------:R-:W-:Y:S02]  /*11950*/  ISETP.NE.AND P1, PT, R4, RZ, PT ;  /* 0x000000ff0400720c */ /* 0x000fe40003f25270 */
[----:B------:R-:W1:Y:S02]  /*11960*/  SYNCS.PHASECHK.TRANS64.TRYWAIT P0, [R3+URZ+0x32440], R2 ;  /* 0x03244002030075a7 */ /* 0x000e64000800017f */
[----:B-1----:R-:W-:Y:S09]  /*11970*/  @!P0 BRA `(.L_x_1195) ;  /* 0x0000003800308947 */ /* 0x002ff20003800000 */
.L_x_1284:
[----:B------:R-:W-:Y:S05]  /*11980*/  BSYNC B2 ;  /* 0x0000000000027941 */ /* 0x000fea0003800000 */
.L_x_1194:
        /* <DEDUP_REMOVED lines=9> */
.L_x_1197:
[----:B------:R-:W-:Y:S05]  /*11a20*/  BSYNC B2 ;  /* 0x0000000000027941 */ /* 0x000fea0003800000 */
.L_x_1196:
        /* <DEDUP_REMOVED lines=12> */
.L_x_1198:
        /* <DEDUP_REMOVED lines=13> */
.L_x_1285:
[----:B------:R-:W-:Y:S05]  /*11bc0*/  BSYNC B2 ;  /* 0x0000000000027941 */ /* 0x000fea0003800000 */
.L_x_1199:
        /* <DEDUP_REMOVED lines=11> */
.L_x_1202:
[----:B------:R-:W-:Y:S05]  /*11c80*/  BSYNC B2 ;  /* 0x0000000000027941 */ /* 0x000fea0003800000 */
.L_x_1201:
        /* <DEDUP_REMOVED lines=9> */
.L_x_1203:
        /* <DEDUP_REMOVED lines=15> */
.L_x_1204:
        /* <DEDUP_REMOVED lines=15> */
.L_x_1205:
        /* <DEDUP_REMOVED lines=15> */
.L_x_1206:
        /* <DEDUP_REMOVED lines=10> */
.L_x_1192:
[----:B------:R-:W-:Y:S05]  /*12090*/  BSYNC B1 ;  /* 0x0000000000017941 */ /* 0x000fea0003800000 */
.L_x_1191:
[----:B------:R-:W2:Y:S01]  /*120a0*/  LDL R5, [R1+0x24] ;  /* 0x0000240001057983 */ /* 0x000ea20000100800 */
[----:B------:R-:W-:Y:S01]  /*120b0*/  VIADD R0, R0, 0xfffffffe ;  /* 0xfffffffe00007836 */ /* 0x000fe20000000000 */
[----:B--2---:R-:W-:-:S13]  /*120c0*/  ISETP.GT.AND P0, PT, R6, R5, PT ;  /* 0x000000050600720c */ /* 0x004fda0003f04270 */
[----:B------:R-:W-:Y:S05]  /*120d0*/  @P0 BRA `(.L_x_1207) ;  /* 0xffffffec00080947 */ /* 0x000fea000383ffff */
.L_x_1156:
[----:B------:R-:W-:Y:S05]  /*120e0*/  BSYNC B0 ;  /* 0x0000000000007941 */ /* 0x000fea0003800000 */
.L_x_1155:
[----:B------:R-:W1:Y:S02]  /*120f0*/  S2R R2, SR_TID.X ;  /* 0x0000000000027919 */ /* 0x000e640000002100 */
[----:B-1----:R-:W-:Y:S02]  /*12100*/  LOP3.LUT R3, R2, 0x7f, RZ, 0xc0, !PT ;  /* 0x0000007f02037812 */ /* 0x002fe400078ec0ff */
[----:B------:R-:W3:Y:S01]  /*12110*/  LDL.LU R2, [R1+0x18] ;  /* 0x0000180001027983 */ /* 0x000ee20000300800 */
[----:B------:R-:W-:Y:S01]  /*12120*/  VIADD R19, R19, 0x1 ;  /* 0x0000000113137836 */ /* 0x000fe20000000000 */
[----:B------:R-:W-:Y:S01]  /*12130*/  ISETP.NE.AND P1, PT, R3, RZ, PT ;  /* 0x000000ff0300720c */ /* 0x000fe20003f25270 */
[----:B------:R-:W-:Y:S03]  /*12140*/  BSSY B0, `(.L_x_1208) ;  /* 0x0000013000007945 */ /* 0x000fe60003800000 */
[----:B------:R-:W-:-:S04]  /*12150*/  ISETP.NE.AND P0, PT, R19, 0x2, PT ;  /* 0x000000021300780c */ /* 0x000fc80003f05270 */
[----:B------:R-:W-:-:S04]  /*12160*/  SEL R0, RZ, 0x1, P0 ;  /* 0x00000001ff007807 */ /* 0x000fc80000000000 */
[----:B---3--:R-:W-:-:S05]  /*12170*/  LOP3.LUT R2, R2, R0, RZ, 0x3c, !PT ;  /* 0x0000000002027212 */ /* 0x008fca00078e3cff */
[----:B------:R1:W-:Y:S01]  /*12180*/  STL [R1+0x18], R2 ;  /* 0x0000180201007387 */ /* 0x0003e20000100800 */
[----:B------:R-:W-:Y:S05]  /*12190*/  @P1 BRA `(.L_x_1209) ;  /* 0x0000000000341947 */ /* 0x000fea0003800000 */
[----:B------:R-:W3:Y:S01]  /*121a0*/  S2R R3, SR_LANEID ;  /* 0x0000000000037919 */ /* 0x000ee20000000000 */
[----:B------:R-:W-:Y:S02]  /*121b0*/  VOTEU.ANY UR4, UPT, PT ;  /* 0x0000000000047886 */ /* 0x000fe400038e0100 */
[----:B------:R-:W3:Y:S08]  /*121c0*/  FLO.U32 R0, UR4 ;  /* 0x0000000400007d00 */ /* 0x000ef000080e0000 */
[----:B------:R-:W4:Y:S01]  /*121d0*/  POPC R5, UR4 ;  /* 0x0000000400057d09 */ /* 0x000f220008000000 */
[----:B---3--:R-:W-:-:S02]  /*121e0*/  ISETP.EQ.U32.AND P1, PT, R0, R3, PT ;  /* 0x000000030000720c */ /* 0x008fc40003f22070 */
[----:B-1----:R-:W4:Y:S11]  /*121f0*/  LDC.64 R2, c[0x0][0xd60] ;  /* 0x00035800ff027b82 */ /* 0x002f360000000a00 */
[----:B----4-:R-:W3:Y:S01]  /*12200*/  @P1 ATOMG.E.ADD.STRONG.GPU PT, R3, desc[UR38][R2.64], R5 ;  /* 0x00000005020319a8 */ /* 0x010ee200081ee1e6 */
[----:B------:R-:W1:Y:S02]  /*12210*/  S2R R4, SR_LTMASK ;  /* 0x0000000000047919 */ /* 0x000e640000003900 */
[----:B-1----:R-:W-:-:S04]  /*12220*/  LOP3.LUT R4, R4, UR4, RZ, 0xc0, !PT ;  /* 0x0000000404047c12 */ /* 0x002fc8000f8ec0ff */
[----:B------:R-:W1:Y:S01]  /*12230*/  POPC R7, R4 ;  /* 0x0000000400077309 */ /* 0x000e620000000000 */
[----:B---3--:R-:W1:Y:S02]  /*12240*/  SHFL.IDX PT, R0, R3, R0, 0x1f ;  /* 0x00001f0003007589 */ /* 0x008e6400000e0000 */
[----:B-1----:R-:W-:-:S05]  /*12250*/  IADD3 R0, R0, UR40, R7 ;  /* 0x0000002800007c10 */ /* 0x002fca000fffe007 */
[----:B------:R3:W-:Y:S02]  /*12260*/  STL [R1], R0 ;  /* 0x0000000001007387 */ /* 0x0007e40000100800 */
.L_x_1209:
[----:B------:R-:W-:Y:S05]  /*12270*/  BSYNC B0 ;  /* 0x0000000000007941 */ /* 0x000fea0003800000 */
.L_x_1208:
[----:B------:R-:W-:-:S07]  /*12280*/  SEL R19, R19, RZ, P0 ;  /* 0x000000ff13137207 */ /* 0x000fce0000000000 */
.L_x_1121:
[----:B------:R-:W-:Y:S05]  /*12290*/  BSYNC B7 ;  /* 0x0000000000077941 */ /* 0x000fea0003800000 */
.L_x_1119:
[----:B---34-:R-:W3:Y:S02]  /*122a0*/  LDL R0, [R1+0x14] ;  /* 0x0000140001007983 */ /* 0x018ee40000100800 */
[----:B---3--:R-:W-:-:S13]  /*122b0*/  LOP3.LUT P0, RZ, R0, 0x40, RZ, 0xc0, !PT ;  /* 0x0000004000ff7812 */ /* 0x008fda000780c0ff */
        /* <DEDUP_REMOVED lines=12> */
.L_x_1210:
[----:B------:R-:W3:Y:S01]  /*12380*/  S2R R0, SR_TID.X ;  /* 0x0000000000007919 */ /* 0x000ee20000002100 */
[----:B------:R-:W-:Y:S01]  /*12390*/  UMOV UR4, 0xffffffff ;  /* 0xffffffff00047882 */ /* 0x000fe20000000000 */
[----:B---3--:R-:W-:-:S04]  /*123a0*/  LOP3.LUT R16, R0, 0x1f, RZ, 0xc0, !PT ;  /* 0x0000001f00107812 */ /* 0x008fc800078ec0ff */
[----:B------:R-:W-:Y:S01]  /*123b0*/  ISETP.NE.AND P0, PT, R16, 0x1f, PT ;  /* 0x0000001f1000780c */ /* 0x000fe20003f05270 */
[----:B------:R-:W-:-:S12]  /*123c0*/  BRA.DIV UR4, `(.L_x_1212) ;  /* 0x0000002e04c47947 */ /* 0x000fd8000b800000 */
[----:B------:R-:W1:Y:S01]  /*123d0*/  LDL.LU R3, [R1] ;  /* 0x0000000001037983 */ /* 0x000e620000300800 */
[----:B------:R-:W-:-:S03]  /*123e0*/  ULDC UR4, c[0x0][0xd3c] ;  /* 0x00034f0000047ab9 */ /* 0x000fc60000000800 */
[----:B------:R-:W3:Y:S01]  /*123f0*/  LDL R4, [R1+0xc] ;  /* 0x00000c0001047983 */ /* 0x000ee20000100800 */
[----:B-1----:R-:W-:Y:S02]  /*12400*/  IMAD.MOV.U32 R10, RZ, RZ, R3 ;  /* 0x000000ffff0a7224 */ /* 0x002fe400078e0003 */
[----:B---3--:R-:W-:-:S05]  /*12410*/  IMAD.IADD R0, R4, 0x1, R16 ;  /* 0x0000000104007824 */ /* 0x008fca00078e0210 */
[----:B------:R-:W-:-:S13]  /*12420*/  ISETP.GE.OR P1, PT, R0, UR4, !P0 ;  /* 0x0000000400007c0c */ /* 0x000fda000c726670 */
[----:B------:R-:W1:Y:S08]  /*12430*/  @!P1 LDC.64 R2, c[0x0][0xd80] ;  /* 0x00036000ff029b82 */ /* 0x000e700000000a00 */
[----:B------:R-:W3:Y:S01]  /*12440*/  @!P1 LDC.64 R4, c[0x0][0xd78] ;  /* 0x00035e00ff049b82 */ /* 0x000ee20000000a00 */
[----:B-1----:R-:W-:-:S05]  /*12450*/  @!P1 IMAD.WIDE R2, R0, 0x4, R2 ;  /* 0x0000000400029825 */ /* 0x002fca00078e0202 */
[----:B--2---:R3:W2:Y:S02]  /*12460*/  @!P1 LDG.E R6, desc[UR38][R2.64] ;  /* 0x0000002602069981 */ /* 0x0046a4000c1e1900 */
[----:B---3--:R-:W-:-:S06]  /*12470*/  @!P1 IMAD.WIDE R2, R0, 0x4, R4 ;  /* 0x0000000400029825 */ /* 0x008fcc00078e0204 */
[----:B------:R-:W3:Y:S01]  /*12480*/  @!P1 LDG.E R2, desc[UR38][R2.64] ;  /* 0x0000002602029981 */ /* 0x000ee2000c1e1900 */
[----:B------:R-:W-:Y:S01]  /*12490*/  IMAD.MOV.U32 R5, RZ, RZ, RZ ;  /* 0x000000ffff057224 */ /* 0x000fe200078e00ff */
[C---:B------:R-:W-:Y:S01]  /*124a0*/  ISETP.GE.U32.AND P2, PT, R16.reuse, 0x2, PT ;  /* 0x000000021000780c */ /* 0x040fe20003f46070 */
[----:B------:R-:W-:Y:S01]  /*124b0*/  IMAD.MOV.U32 R8, RZ, RZ, RZ ;  /* 0x000000ffff087224 */ /* 0x000fe200078e00ff */
[C---:B------:R-:W-:Y:S01]  /*124c0*/  ISETP.GE.U32.AND P3, PT, R16.reuse, 0x4, PT ;  /* 0x000000041000780c */ /* 0x040fe20003f66070 */
[----:B------:R-:W-:Y:S01]  /*124d0*/  SHFL.IDX PT, R0, R10, RZ, 0x1f ;  /* 0x00001fff0a007589 */ /* 0x000fe200000e0000 */
[C---:B------:R-:W-:Y:S02]  /*124e0*/  ISETP.GE.U32.AND P4, PT, R16.reuse, 0x8, PT ;  /* 0x000000081000780c */ /* 0x040fe40003f86070 */
[----:B------:R-:W-:Y:S01]  /*124f0*/  ISETP.GE.U32.AND P5, PT, R16, 0x10, PT ;  /* 0x000000101000780c */ /* 0x000fe20003fa6070 */
[----:B------:R-:W-:Y:S01]  /*12500*/  SHFL.IDX PT, R7, R10, 0x1, 0x1f ;  /* 0x00201f000a077f89 */ /* 0x000fe200000e0000 */
[----:B--2---:R-:W-:-:S02]  /*12510*/  @!P1 IMAD.MOV.U32 R5, RZ, RZ, R6 ;  /* 0x000000ffff059224 */ /* 0x004fc400078e0006 */
[----:B------:R-:W-:Y:S02]  /*12520*/  IMAD.MOV.U32 R6, RZ, RZ, RZ ;  /* 0x000000ffff067224 */ /* 0x000fe400078e00ff */
[----:B---3--:R-:W-:Y:S01]  /*12530*/  @!P1 IMAD.MOV.U32 R6, RZ, RZ, R2 ;  /* 0x000000ffff069224 */ /* 0x008fe200078e0002 */
[----:B------:R-:W-:-:S03]  /*12540*/  ISETP.NE.AND P1, PT, R16, RZ, PT ;  /* 0x000000ff1000720c */ /* 0x000fc60003f25270 */
[----:B------:R-:W-:-:S05]  /*12550*/  IMAD R2, R6, R5, RZ ;  /* 0x0000000506027224 */ /* 0x000fca00078e02ff */
        /* <DEDUP_REMOVED lines=16> */
.L_x_1295:
[----:B------:R-:W-:Y:S02]  /*12660*/  ULDC UR4, c[0x0][0xd38] ;  /* 0x00034e0000047ab9 */ /* 0x000fe40000000800 */
[----:B------:R-:W-:-:S04]  /*12670*/  IMAD.U32 R3, RZ, RZ, UR4 ;  /* 0x00000004ff037e24 */ /* 0x000fc8000f8e00ff */
[----:B-1----:R-:W-:-:S04]  /*12680*/  IMAD R9, R9, R3, RZ ;  /* 0x0000000309097224 */ /* 0x002fc800078e02ff */
[----:B------:R-:W-:-:S05]  /*12690*/  IMAD.IADD R4, R7, 0x1, R9 ;  /* 0x0000000107047824 */ /* 0x000fca00078e0209 */
[----:B------:R-:W-:-:S13]  /*126a0*/  ISETP.GT.AND P6, PT, R4, R0, PT ;  /* 0x000000000400720c */ /* 0x000fda0003fc4270 */
[----:B------:R-:W-:Y:S05]  /*126b0*/  @P6 BRA `(.L_x_1213) ;  /* 0x0000000000ac6947 */ /* 0x000fea0003800000 */
.L_x_1216:
[----:B------:R-:W2:Y:S01]  /*126c0*/  LDL.LU R3, [R1+0xc] ;  /* 0x00000c0001037983 */ /* 0x000ea20000300800 */
[----:B0-----:R-:W0:Y:S01]  /*126d0*/  LDC R2, c[0x0][0xd3c] ;  /* 0x00034f00ff027b82 */ /* 0x001e220000000800 */
        /* <DEDUP_REMOVED lines=35> */
.L_x_1303:
[----:B------:R-:W-:Y:S02]  /*12910*/  ULDC UR4, c[0x0][0xd38] ;  /* 0x00034e0000047ab9 */ /* 0x000fe40000000800 */
[----:B------:R-:W-:-:S04]  /*12920*/  IMAD.U32 R3, RZ, RZ, UR4 ;  /* 0x00000004ff037e24 */ /* 0x000fc8000f8e00ff */
[----:B-1----:R-:W-:-:S04]  /*12930*/  IMAD R9, R9, R3, RZ ;  /* 0x0000000309097224 */ /* 0x002fc800078e02ff */
[----:B------:R-:W-:-:S05]  /*12940*/  IMAD.IADD R4, R9, 0x1, R4 ;  /* 0x0000000109047824 */ /* 0x000fca00078e0204 */
[----:B------:R-:W-:-:S13]  /*12950*/  ISETP.GT.AND P6, PT, R4, R0, PT ;  /* 0x000000000400720c */ /* 0x000fda0003fc4270 */
[----:B------:R-:W-:Y:S05]  /*12960*/  @!P6 BRA `(.L_x_1216) ;  /* 0xfffffffc0054e947 */ /* 0x000fea000383ffff */
.L_x_1213:
        /* <DEDUP_REMOVED lines=9> */
.L_x_1308:
[----:B------:R-:W-:-:S13]  /*12a00*/  ISETP.NE.AND P0, PT, R7, RZ, PT ;  /* 0x000000ff0700720c */ /* 0x000fda0003f05270 */
[----:B------:R-:W-:Y:S05]  /*12a10*/  @!P0 BRA `(.L_x_1218) ;  /* 0x0000000000148947 */ /* 0x000fea0003800000 */
[----:B------:R-:W-:Y:S01]  /*12a20*/  UMOV UR4, 0xffffffff ;  /* 0xffffffff00047882 */ /* 0x000fe20000000000 */
[----:B------:R-:W-:Y:S02]  /*12a30*/  VIADD R12, R4, 0xffffffff ;  /* 0xffffffff040c7836 */ /* 0x000fe40000000000 */
[----:B------:R-:W-:Y:S05]  /*12a40*/  BRA.DIV UR4, `(.L_x_1219) ;  /* 0x0000003204b87947 */ /* 0x000fea000b800000 */
[----:B0-----:R0:W4:Y:S02]  /*12a50*/  SHFL.IDX PT, R2, R2, R12, 0x1f ;  /* 0x00001f0c02027589 */ /* 0x00112400000e0000 */
.L_x_1311:
[----:B----4-:R-:W-:-:S07]  /*12a60*/  IMAD.MOV.U32 R8, RZ, RZ, R2 ;  /* 0x000000ffff087224 */ /* 0x010fce00078e0002 */
.L_x_1218:
[----:B------:R-:W4:Y:S01]  /*12a70*/  LDL.LU R10, [R1+0xc] ;  /* 0x00000c00010a7983 */ /* 0x000f220000300800 */
[----:B--2---:R-:W-:Y:S01]  /*12a80*/  IABS R7, R5 ;  /* 0x0000000500077213 */ /* 0x004fe20000000000 */
[----:B------:R-:W-:-:S03]  /*12a90*/  IMAD R9, R8, R3, R9 ;  /* 0x0000000308097224 */ /* 0x000fc600078e0209 */
[----:B0-----:R-:W0:Y:S01]  /*12aa0*/  I2F.RP R2, R7 ;  /* 0x0000000700027306 */ /* 0x001e220000209400 */
        /* <DEDUP_REMOVED lines=59> */
.L_x_1214:
        /* <DEDUP_REMOVED lines=10> */
.L_x_1220:
[----:B-1----:R-:W2:Y:S04]  /*12f00*/  LDL R2, [R1+0xc] ;  /* 0x00000c0001027983 */ /* 0x002ea80000100800 */
[----:B------:R-:W3:Y:S04]  /*12f10*/  LDL R3, [R1+0x8] ;  /* 0x0000080001037983 */ /* 0x000ee80000100800 */
[----:B0-----:R-:W4:Y:S04]  /*12f20*/  LDL R4, [R1] ;  /* 0x0000000001047983 */ /* 0x001f280000100800 */
[----:B------:R-:W4:Y:S01]  /*12f30*/  LDL R5, [R1+0x4] ;  /* 0x0000040001057983 */ /* 0x000f220000100800 */
[----:B------:R-:W0:Y:S01]  /*12f40*/  S2R R0, SR_TID.X ;  /* 0x0000000000007919 */ /* 0x000e220000002100 */
[----:B------:R-:W-:Y:S05]  /*12f50*/  WARPSYNC.ALL ;  /* 0x0000000000007948 */ /* 0x000fea0003800000 */
[----:B0-----:R-:W-:Y:S01]  /*12f60*/  LOP3.LUT R0, R0, 0x1f, RZ, 0xc0, !PT ;  /* 0x0000001f00007812 */ /* 0x001fe200078ec0ff */
[----:B------:R-:W-:Y:S03]  /*12f70*/  BAR.SYNC.DEFER_BLOCKING 0x4, 0x180 ;  /* 0x0106000000007b1d */ /* 0x000fe60000010000 */
[----:B------:R-:W-:-:S13]  /*12f80*/  ISETP.NE.AND P0, PT, R0, RZ, PT ;  /* 0x000000ff0000720c */ /* 0x000fda0003f05270 */
[----:B------:R-:W0:Y:S01]  /*12f90*/  @!P0 S2R R0, SR_CgaCtaId ;  /* 0x0000000000008919 */ /* 0x000e220000008800 */
[----:B--2---:R-:W-:Y:S01]  /*12fa0*/  IMAD.MOV.U32 R7, RZ, RZ, R2 ;  /* 0x000000ffff077224 */ /* 0x004fe200078e0002 */
[----:B------:R-:W-:Y:S01]  /*12fb0*/  @!P0 MOV R2, 0x400 ;  /* 0x0000040000028802 */ /* 0x000fe20000000f00 */
[----:B---3--:R-:W-:-:S03]  /*12fc0*/  IMAD.MOV.U32 R6, RZ, RZ, R3 ;  /* 0x000000ffff067224 */ /* 0x008fc600078e0003 */
[----:B0-----:R-:W-:-:S05]  /*12fd0*/  @!P0 LEA R18, R0, R2, 0x18 ;  /* 0x0000000200128211 */ /* 0x001fca00078ec0ff */
[----:B----4-:R3:W-:Y:S01]  /*12fe0*/  @!P0 STS.128 [R18+0x324d0], R4 ;  /* 0x0324d00412008388 */ /* 0x0107e20000000c00 */
[----:B------:R-:W-:Y:S06]  /*12ff0*/  BAR.ARV 0x5, 0x180 ;  /* 0x0146000000007b1d */ /* 0x000fec0000002000 */
.L_x_1211:
[----:B------:R-:W4:Y:S01]  /*13000*/  LDL R0, [R1+0xc] ;  /* 0x00000c0001007983 */ /* 0x000f220000100800 */
[----:B------:R-:W-:Y:S02]  /*13010*/  ULDC UR4, c[0x0][0xd3c] ;  /* 0x00034f0000047ab9 */ /* 0x000fe40000000800 */
[----:B----4-:R-:W-:-:S13]  /*13020*/  ISETP.GE.AND P0, PT, R0, UR4, PT ;  /* 0x0000000400007c0c */ /* 0x010fda000bf06270 */
[----:B------:R-:W-:Y:S05]  /*13030*/  @!P0 BRA `(.L_x_1221) ;  /* 0xffffff9c00ec8947 */ /* 0x000fea000383ffff */
[----:B------:R-:W-:Y:S05]  /*13040*/  BSYNC B8 ;  /* 0x0000000000087941 */ /* 0x000fea0003800000 */
.L_x_1113:
        /* <DEDUP_REMOVED lines=12> */
.L_x_1312:
[----:B------:R-:W-:Y:S05]  /*13110*/  BSYNC B0 ;  /* 0x0000000000007941 */ /* 0x000fea0003800000 */
.L_x_1222:
[----:B------:R-:W-:-:S03]  /*13120*/  UMOV UR4, 0xffffffff ;  /* 0xffffffff00047882 */ /* 0x000fc60000000000 */
[----:B------:R-:W-:Y:S05]  /*13130*/  BRA.DIV UR4, `(.L_x_1224) ;  /* 0x0000002e04387947 */ /* 0x000fea000b800000 */
[----:B------:R-:W1:Y:S02]  /*13140*/  S2R R2, SR_TID.X ;  /* 0x0000000000027919 */ /* 0x000e640000002100 */
[----:B-1----:R-:W-:-:S04]  /*13150*/  SHF.R.U32.HI R2, RZ, 0x5, R2 ;  /* 0x00000005ff027819 */ /* 0x002fc80000011602 */
[----:B------:R-:W-:-:S05]  /*13160*/  LOP3.LUT R2, R2, 0x3, RZ, 0xc0, !PT ;  /* 0x0000000302027812 */ /* 0x000fca00078ec0ff */
[----:B------:R1:W2:Y:S02]  /*13170*/  SHFL.IDX PT, R14, R2, RZ, 0x1f ;  /* 0x00001fff020e7589 */ /* 0x0002a400000e0000 */
.L_x_1315:
[----:B--2---:R-:W-:Y:S01]  /*13180*/  ISETP.NE.AND P0, PT, R14, RZ, PT ;  /* 0x000000ff0e00720c */ /* 0x004fe20003f05270 */
[----:B------:R-:W-:-:S12]  /*13190*/  BSSY B0, `(.L_x_1225) ;  /* 0x0000025000007945 */ /* 0x000fd80003800000 */
[----:B------:R-:W-:Y:S05]  /*131a0*/  @P0 BRA `(.L_x_1226) ;  /* 0x00000000008c0947 */ /* 0x000fea0003800000 */
[----:B------:R-:W-:-:S03]  /*131b0*/  UMOV UR4, 0xffffffff ;  /* 0xffffffff00047882 */ /* 0x000fc60000000000 */
[----:B------:R-:W-:Y:S05]  /*131c0*/  BRA.DIV UR4, `(.L_x_1227) ;  /* 0x0000002e04487947 */ /* 0x000fea000b800000 */
[----:B------:R-:W-:-:S13]  /*131d0*/  ELECT P6, URZ, PT ;  /* 0x00000000003f782f */ /* 0x000fda00038c0000 */
.L_x_1318:
[----:B------:R-:W-:Y:S05]  /*131e0*/  @!P6 BRA `(.L_x_1226) ;  /* 0x00000000007ce947 */ /* 0x000fea0003800000 */
[----:B-1----:R-:W2:Y:S02]  /*131f0*/  LDL.LU R2, [R1+0x84] ;  /* 0x0000840001027983 */ /* 0x002ea40000300800 */
[----:B--2---:R-:W-:-:S04]  /*13200*/  LOP3.LUT R2, R2, 0x2, RZ, 0xfc, !PT ;  /* 0x0000000202027812 */ /* 0x004fc800078efcff */
[----:B------:R-:W-:-:S13]  /*13210*/  ISETP.NE.AND P2, PT, R2, 0x3, PT ;  /* 0x000000030200780c */ /* 0x000fda0003f45270 */
[----:B------:R-:W-:Y:S05]  /*13220*/  @!P2 BRA `(.L_x_1228) ;  /* 0x000000000004a947 */ /* 0x000fea0003800000 */
[----:B------:R-:W-:Y:S01]  /*13230*/  BPT.TRAP 0x1 ;  /* 0x000000040000795c */ /* 0x000fe20000300000 */
.L_x_1228:
        /* <DEDUP_REMOVED lines=13> */
.L_x_1319:
[----:B------:R-:W1:Y:S02]  /*13310*/  SYNCS.PHASECHK.TRANS64.TRYWAIT P0, [R7+URZ], R2 ;  /* 0x00000002070075a7 */ /* 0x000e64000800017f */
[----:B-1----:R-:W-:Y:S05]  /*13320*/  @!P0 BRA `(.L_x_1230) ;  /* 0x0000002c00248947 */ /* 0x002fea0003800000 */
.L_x_1320:
[----:B------:R-:W-:Y:S05]  /*13330*/  @!P2 BRA `(.L_x_1231) ;  /* 0x000000000004a947 */ /* 0x000fea0003800000 */
[----:B------:R-:W-:Y:S01]  /*13340*/  BPT.TRAP 0x1 ;  /* 0x000000040000795c */ /* 0x000fe20000300000 */
.L_x_1231:
[----:B------:R-:W-:-:S04]  /*13350*/  VIADD R0, R0, 0x32460 ;  /* 0x0003246000007836 */ /* 0x000fc80000000000 */
[----:B------:R-:W-:-:S04]  /*13360*/  IMAD R4, R19, 0x8, R0 ;  /* 0x0000000813047824 */ /* 0x000fc800078e0200 */
[----:B------:R-:W2:Y:S02]  /*13370*/  SYNCS.PHASECHK.TRANS64.TRYWAIT P0, [R4+URZ], R5 ;  /* 0x00000005040075a7 */ /* 0x000ea4000800017f */
[----:B--2---:R-:W-:Y:S05]  /*13380*/  @!P0 BRA `(.L_x_1232) ;  /* 0x0000002c00208947 */ /* 0x004fea0003800000 */
.L_x_1321:
[----:B------:R-:W-:-:S07]  /*13390*/  IMAD R3, R3, 0x8, R0 ;  /* 0x0000000803037824 */ /* 0x000fce00078e0200 */
.L_x_1233:
[----:B---3--:R3:W4:Y:S02]  /*133a0*/  SYNCS.PHASECHK.TRANS64.TRYWAIT P0, [R3+URZ], R2 ;  /* 0x00000002030075a7 */ /* 0x008724000800017f */
[----:B----4-:R-:W-:Y:S05]  /*133b0*/  @!P0 NANOSLEEP.SYNCS 0x989680 ;  /* 0x009896800000895d */ /* 0x010fea0003900000 */
[----:B------:R-:W4:Y:S02]  /*133c0*/  @!P0 SYNCS.PHASECHK.TRANS64 P0, [R3+URZ], R2 ;  /* 0x00000002030085a7 */ /* 0x000f24000800007f */
[----:B----4-:R-:W-:Y:S05]  /*133d0*/  @!P0 BRA `(.L_x_1233) ;  /* 0xfffffffc00f08947 */ /* 0x010fea000383ffff */
.L_x_1226:
[----:B------:R-:W-:Y:S05]  /*133e0*/  BSYNC B0 ;  /* 0x0000000000007941 */ /* 0x000fea0003800000 */
.L_x_1225:
[----:B------:R-:W-:Y:S05]  /*133f0*/  EXIT ;  /* 0x000000000000794d */ /* 0x000fea0003800000 */
.L_x_1063:
[----:B-1----:R1:W2:Y:S02]  /*13400*/  SYNCS.PHASECHK.TRANS64.TRYWAIT P0, [R7+URZ+0x32400], R4 ;  /* 0x03240004070075a7 */ /* 0x0022a4000800017f */
[----:B--2---:R-:W-:Y:S05]  /*13410*/  @!P0 NANOSLEEP.SYNCS 0x989680 ;  /* 0x009896800000895d */ /* 0x004fea0003900000 */
[----:B------:R-:W2:Y:S02]  /*13420*/  @!P0 SYNCS.PHASECHK.TRANS64 P0, [R7+URZ+0x32400], R4 ;  /* 0x03240004070085a7 */ /* 0x000ea4000800007f */
[----:B--2---:R-:W-:Y:S05]  /*13430*/  @!P0 BRA `(.L_x_1063) ;  /* 0xfffffffc00f08947 */ /* 0x004fea000383ffff */
[----:B------:R-:W-:Y:S05]  /*13440*/  BRA `(.L_x_1234) ;  /* 0xfffffee8006c7947 */ /* 0x000fea000383ffff */
.L_x_1067:
[----:B----4-:R4:W0:Y:S02]  /*13450*/  SYNCS.PHASECHK.TRANS64.TRYWAIT P1, [R0+URZ+0x32430], R5 ;  /* 0x03243005000075a7 */ /* 0x010824000802017f */
[----:B0-----:R-:W-:Y:S05]  /*13460*/  @!P1 NANOSLEEP.SYNCS 0x989680 ;  /* 0x009896800000995d */ /* 0x001fea0003900000 */
[----:B------:R-:W0:Y:S02]  /*13470*/  @!P1 SYNCS.PHASECHK.TRANS64 P1, [R0+URZ+0x32430], R5 ;  /* 0x03243005000095a7 */ /* 0x000e24000802007f */
[----:B0-----:R-:W-:Y:S05]  /*13480*/  @!P1 BRA `(.L_x_1067) ;  /* 0xfffffffc00f09947 */ /* 0x001fea000383ffff */
[----:B------:R-:W-:Y:S05]  /*13490*/  BRA `(.L_x_1066) ;  /* 0xfffffee800947947 */ /* 0x000fea000383ffff */
.L_x_1068:
[----:B------:R0:W0:Y:S02]  /*134a0*/  SYNCS.PHASECHK.TRANS64.TRYWAIT P1, [R7+URZ+0x32410], R4 ;  /* 0x03241004070075a7 */ /* 0x000024000802017f */
[----:B0-----:R-:W-:Y:S05]  /*134b0*/  @!P1 NANOSLEEP.SYNCS 0x989680 ;  /* 0x009896800000995d */ /* 0x001fea0003900000 */
[----:B------:R-:W0:Y:S02]  /*134c0*/  @!P1 SYNCS.PHASECHK.TRANS64 P1, [R7+URZ+0x32410], R4 ;  /* 0x03241004070095a7 */ /* 0x000e24000802007f */
[----:B0-----:R-:W-:Y:S05]  /*134d0*/  @!P1 BRA `(.L_x_1068) ;  /* 0xfffffffc00f09947 */ /* 0x001fea000383ffff */
[----:B------:R-:W-:Y:S05]  /*134e0*/  BRA `(.L_x_1235) ;  /* 0xfffffeec004c7947 */ /* 0x000fea000383ffff */
.L_x_1072:
[----:B------:R0:W0:Y:S02]  /*134f0*/  SYNCS.PHASECHK.TRANS64.TRYWAIT P1, [R0+URZ+0x32450], R5 ;  /* 0x03245005000075a7 */ /* 0x000024000802017f */
[----:B0-----:R-:W-:Y:S05]  /*13500*/  @!P1 NANOSLEEP.SYNCS 0x989680 ;  /* 0x009896800000995d */ /* 0x001fea0003900000 */
[----:B------:R-:W0:Y:S02]  /*13510*/  @!P1 SYNCS.PHASECHK.TRANS64 P1, [R0+URZ+0x32450], R5 ;  /* 0x03245005000095a7 */ /* 0x000e24000802007f */
[----:B0-----:R-:W-:Y:S05]  /*13520*/  @!P1 BRA `(.L_x_1072) ;  /* 0xfffffffc00f09947 */ /* 0x001fea000383ffff */
[----:B------:R-:W-:Y:S05]  /*13530*/  BRA `(.L_x_1071) ;  /* 0xfffffeec00587947 */ /* 0x000fea000383ffff */
.L_x_1077:
[----:B-1----:R-:W-:-:S04]  /*13540*/  IMAD.U32 R21, RZ, RZ, UR5 ;  /* 0x00000005ff157e24 */ /* 0x002fc8000f8e00ff */
[----:B------:R1:W2:Y:S03]  /*13550*/  SYNCS.PHASECHK.TRANS64.TRYWAIT P3, [R21+URZ+0x32430], R20 ;  /* 0x03243014150075a7 */ /* 0x0002a6000806017f */
[----:B--2---:R-:W-:Y:S05]  /*13560*/  @!P3 NANOSLEEP.SYNCS 0x989680 ;  /* 0x009896800000b95d */ /* 0x004fea0003900000 */
[----:B------:R-:W2:Y:S02]  /*13570*/  @!P3 SYNCS.PHASECHK.TRANS64 P3, [R21+URZ+0x32430], R20 ;  /* 0x032430141500b5a7 */ /* 0x000ea4000806007f */
[----:B--2---:R-:W-:Y:S05]  /*13580*/  @!P3 BRA `(.L_x_1077) ;  /* 0xfffffffc00ecb947 */ /* 0x004fea000383ffff */
[----:B------:R-:W-:Y:S05]  /*13590*/  BRA `(.L_x_1076) ;  /* 0xffffff1000e47947 */ /* 0x000fea000383ffff */
.L_x_1081:
[----:B-1----:R-:W-:-:S04]  /*135a0*/  IMAD.U32 R21, RZ, RZ, UR5 ;  /* 0x00000005ff157e24 */ /* 0x002fc8000f8e00ff */
[----:B------:R1:W3:Y:S03]  /*135b0*/  SYNCS.PHASECHK.TRANS64.TRYWAIT P3, [R21+URZ+0x32450], R20 ;  /* 0x03245014150075a7 */ /* 0x0002e6000806017f */
[----:B---3--:R-:W-:Y:S05]  /*135c0*/  @!P3 NANOSLEEP.SYNCS 0x989680 ;  /* 0x009896800000b95d */ /* 0x008fea0003900000 */
[----:B------:R-:W3:Y:S02]  /*135d0*/  @!P3 SYNCS.PHASECHK.TRANS64 P3, [R21+URZ+0x32450], R20 ;  /* 0x032450141500b5a7 */ /* 0x000ee4000806007f */
[----:B---3--:R-:W-:Y:S05]  /*135e0*/  @!P3 BRA `(.L_x_1081) ;  /* 0xfffffffc00ecb947 */ /* 0x008fea000383ffff */
[----:B------:R-:W-:Y:S05]  /*135f0*/  BRA `(.L_x_1080) ;  /* 0xffffff1400607947 */ /* 0x000fea000383ffff */
.L_x_1127:
        /* <DEDUP_REMOVED lines=11> */
.L_x_1237:
[----:B------:R-:W-:Y:S05]  /*136b0*/  BSYNC B0 ;  /* 0x0000000000007941 */ /* 0x000fea0003800000 */
.L_x_1236:
[----:B------:R-:W-:Y:S05]  /*136c0*/  BRA `(.L_x_1238) ;  /* 0xffffffa400e87947 */ /* 0x000fea000383ffff */
.L_x_1129:
[----:B------:R-:W-:Y:S01]  /*136d0*/  BSSY B0, `(.L_x_1239) ;  /* 0x0000006000007945 */ /* 0x000fe20003800000 */
[----:B------:R-:W-:-:S07]  /*136e0*/  IMAD.MOV.U32 R15, RZ, RZ, -0x1 ;  /* 0xffffffffff0f7424 */ /* 0x000fce00078e00ff */
[----:B01-3--:R-:W-:Y:S05]  /*136f0*/  WARPSYNC.COLLECTIVE R15, `(.L_x_1240) ;  /* 0x000000000f0c7348 */ /* 0x00bfea0003c00000 */
[----:B------:R-:W-:Y:S02]  /*13700*/  ELECT P6, UR62, PT ;  /* 0x00000000003e782f */ /* 0x000fe400038c0000 */
[----:B------:R-:W-:Y:S01]  /*13710*/  MOV R14, UR62 ;  /* 0x0000003e000e7c02 */ /* 0x000fe20008000f00 */
[----:B01-3--:R-:W-:Y:S10]  /*13720*/  ENDCOLLECTIVE ;  /* 0x000000000000791b */ /* 0x00bff40003800000 */
.L_x_1240:
[----:B------:R-:W-:Y:S05]  /*13730*/  BSYNC B0 ;  /* 0x0000000000007941 */ /* 0x000fea0003800000 */
.L_x_1239:
[----:B------:R-:W-:Y:S05]  /*13740*/  BRA `(.L_x_1241) ;  /* 0xffffffa400f47947 */ /* 0x000fea000383ffff */
.L_x_1131:
[----:B--2---:R2:W3:Y:S02]  /*13750*/  SYNCS.PHASECHK.TRANS64.TRYWAIT P0, [R0+URZ+0x32440], R2 ;  /* 0x03244002000075a7 */ /* 0x0044e4000800017f */
[----:B---3--:R-:W-:Y:S05]  /*13760*/  @!P0 NANOSLEEP.SYNCS 0x989680 ;  /* 0x009896800000895d */ /* 0x008fea0003900000 */
[----:B------:R-:W3:Y:S02]  /*13770*/  @!P0 SYNCS.PHASECHK.TRANS64 P0, [R0+URZ+0x32440], R2 ;  /* 0x03244002000085a7 */ /* 0x000ee4000800007f */
[----:B---3--:R-:W-:Y:S05]  /*13780*/  @!P0 BRA `(.L_x_1131) ;  /* 0xfffffffc00f08947 */ /* 0x008fea000383ffff */
[----:B------:R-:W-:Y:S05]  /*13790*/  BRA `(.L_x_1242) ;  /* 0xffffffa800547947 */ /* 0x000fea000383ffff */
.L_x_1135:
[----:B------:R0:W5:Y:S01]  /*137a0*/  LDL R2, [R1+0x38] ;  /* 0x0000380001027983 */ /* 0x0001620000100800 */
[----:B------:R-:W-:Y:S02]  /*137b0*/  IMAD.MOV.U32 R13, RZ, RZ, R0 ;  /* 0x000000ffff0d7224 */ /* 0x000fe400078e0000 */
[----:B------:R-:W-:Y:S01]  /*137c0*/  IMAD.MOV.U32 R12, RZ, RZ, RZ ;  /* 0x000000ffff0c7224 */ /* 0x000fe200078e00ff */
[----:B------:R-:W1:Y:S01]  /*137d0*/  S2R R7, SR_TID.X ;  /* 0x0000000000077919 */ /* 0x000e620000002100 */
[----:B------:R-:W-:Y:S02]  /*137e0*/  IMAD.MOV.U32 R11, RZ, RZ, 0x181f ;  /* 0x0000181fff0b7424 */ /* 0x000fe400078e00ff */
[----:B------:R-:W-:-:S07]  /*137f0*/  IMAD.MOV.U32 R15, RZ, RZ, -0x1 ;  /* 0xffffffffff0f7424 */ /* 0x000fce00078e00ff */
[----:B01---5:R-:W-:Y:S05]  /*13800*/  WARPSYNC.COLLECTIVE R15, `(.L_x_1243) ;  /* 0x000000000f087348 */ /* 0x023fea0003c00000 */
[----:B------:R2:W3:Y:S02]  /*13810*/  SHFL.IDX P6, R14, R13, R12, R11 ;  /* 0x0000000c0d0e7389 */ /* 0x0004e400000c000b */
[----:B0123-5:R-:W-:Y:S01]  /*13820*/  ENDCOLLECTIVE ;  /* 0x000000000000791b */ /* 0x02ffe20003800000 */
.L_x_1243:
[----:B------:R-:W-:Y:S02]  /*13830*/  IMAD.MOV.U32 R13, RZ, RZ, R3 ;  /* 0x000000ffff0d7224 */ /* 0x000fe400078e0003 */
[----:B------:R-:W-:Y:S01]  /*13840*/  IMAD.MOV.U32 R4, RZ, RZ, R14 ;  /* 0x000000ffff047224 */ /* 0x000fe200078e000e */
[----:B------:R-:W-:-:S07]  /*13850*/  LOP3.LUT R7, R7, 0x7f, RZ, 0xc0, !PT ;  /* 0x0000007f07077812 */ /* 0x000fce00078ec0ff */
[----:B------:R-:W-:Y:S05]  /*13860*/  WARPSYNC.COLLECTIVE R15, `(.L_x_1244) ;  /* 0x000000000f087348 */ /* 0x000fea0003c00000 */
[----:B------:R0:W1:Y:S02]  /*13870*/  SHFL.IDX P6, R14, R13, R12, R11 ;  /* 0x0000000c0d0e7389 */ /* 0x00006400000c000b */
[----:B01----:R-:W-:Y:S01]  /*13880*/  ENDCOLLECTIVE ;  /* 0x000000000000791b */ /* 0x003fe20003800000 */
.L_x_1244:
[----:B------:R-:W-:Y:S01]  /*13890*/  SHF.R.U32.HI R7, RZ, 0x3, R7 ;  /* 0x00000003ff077819 */ /* 0x000fe20000011607 */
[----:B------:R-:W-:Y:S02]  /*138a0*/  IMAD.MOV.U32 R13, RZ, RZ, R0 ;  /* 0x000000ffff0d7224 */ /* 0x000fe400078e0000 */
[----:B------:R-:W-:Y:S02]  /*138b0*/  IMAD.MOV.U32 R12, RZ, RZ, 0x1 ;  /* 0x00000001ff0c7424 */ /* 0x000fe400078e00ff */
[----:B------:R-:W-:-:S07]  /*138c0*/  IMAD.MOV.U32 R5, RZ, RZ, R14 ;  /* 0x000000ffff057224 */ /* 0x000fce00078e000e */
[----:B------:R-:W-:Y:S05]  /*138d0*/  WARPSYNC.COLLECTIVE R15, `(.L_x_1245) ;  /* 0x000000000f087348 */ /* 0x000fea0003c00000 */
[----:B------:R0:W1:Y:S02]  /*138e0*/  SHFL.IDX P6, R14, R13, R12, R11 ;  /* 0x0000000c0d0e7389 */ /* 0x00006400000c000b */
[----:B01----:R-:W-:Y:S01]  /*138f0*/  ENDCOLLECTIVE ;  /* 0x000000000000791b */ /* 0x003fe20003800000 */
.L_x_1245:
[----:B------:R-:W-:Y:S02]  /*13900*/  IMAD.MOV.U32 R13, RZ, RZ, R3 ;  /* 0x000000ffff0d7224 */ /* 0x000fe400078e0003 */
[----:B------:R-:W-:Y:S02]  /*13910*/  IMAD R2, R2, R8, RZ ;  /* 0x0000000802027224 */ /* 0x000fe400078e02ff */
[----:B------:R-:W-:Y:S02]  /*13920*/  IMAD.IADD R8, R7, 0x1, R6 ;  /* 0x0000000107087824 */ /* 0x000fe400078e0206 */
[----:B------:R-:W-:-:S07]  /*13930*/  IMAD.MOV.U32 R7, RZ, RZ, R14 ;  /* 0x000000ffff077224 */ /* 0x000fce00078e000e */
[----:B------:R-:W-:Y:S05]  /*13940*/  WARPSYNC.COLLECTIVE R15, `(.L_x_1246) ;  /* 0x000000000f087348 */ /* 0x000fea0003c00000 */
[----:B------:R0:W1:Y:S02]  /*13950*/  SHFL.IDX P6, R14, R13, R12, R11 ;  /* 0x0000000c0d0e7389 */ /* 0x00006400000c000b */
[----:B01----:R-:W-:Y:S01]  /*13960*/  ENDCOLLECTIVE ;  /* 0x000000000000791b */ /* 0x003fe20003800000 */
.L_x_1246:
[----:B------:R-:W-:Y:S01]  /*13970*/  ISETP.GE.AND P1, PT, R8, R2, PT ;  /* 0x000000020800720c */ /* 0x000fe20003f26270 */
[----:B------:R0:W-:-:S12]  /*13980*/  STL [R1+0x4], R8 ;  /* 0x0000040801007387 */ /* 0x0001d80000100800 */
[----:B------:R-:W-:Y:S01]  /*13990*/  @!P1 LEA R5, P3, R10, R5, 0x1 ;  /* 0x000000050a059211 */ /* 0x000fe200078608ff */
[----:B------:R-:W-:Y:S02]  /*139a0*/  IMAD.MOV.U32 R13, RZ, RZ, R0 ;  /* 0x000000ffff0d7224 */ /* 0x000fe400078e0000 */
[----:B------:R-:W-:Y:S02]  /*139b0*/  IMAD.MOV.U32 R12, RZ, RZ, 0x2 ;  /* 0x00000002ff0c7424 */ /* 0x000fe400078e00ff */
[----:B------:R-:W-:-:S05]  /*139c0*/  @!P1 IMAD.X R4, RZ, RZ, R4, P3 ;  /* 0x000000ffff049224 */ /* 0x000fca00018e0604 */
[----:B------:R-:W-:Y:S01]  /*139d0*/  @!P1 LOP3.LUT R5, R5, R4, RZ, 0x3c, !PT ;  /* 0x0000000405059212 */ /* 0x000fe200078e3cff */
[----:B0-----:R-:W-:-:S07]  /*139e0*/  IMAD.MOV.U32 R6, RZ, RZ, R14 ;  /* 0x000000ffff067224 */ /* 0x001fce00078e000e */
[----:B------:R-:W-:Y:S05]  /*139f0*/  WARPSYNC.COLLECTIVE R15, `(.L_x_1247) ;  /* 0x000000000f087348 */ /* 0x000fea0003c00000 */
[----:B------:R0:W1:Y:S02]  /*13a00*/  SHFL.IDX P6, R14, R13, R12, R11 ;  /* 0x0000000c0d0e7389 */ /* 0x00006400000c000b */
[----:B01----:R-:W-:Y:S01]  /*13a10*/  ENDCOLLECTIVE ;  /* 0x000000000000791b */ /* 0x003fe20003800000 */
.L_x_1247:
[----:B------:R-:W-:-:S04]  /*13a20*/  @!P1 LOP3.LUT R4, R5, R4, RZ, 0x3c, !PT ;  /* 0x0000000405049212 */ /* 0x000fc800078e3cff */
[----:B------:R-:W-:-:S05]  /*13a30*/  @!P1 LOP3.LUT R5, R5, R4, RZ, 0x3c, !PT ;  /* 0x0000000405059212 */ /* 0x000fca00078e3cff */
[----:B------:R-:W-:Y:S01]  /*13a40*/  @!PT LDS RZ, [RZ] ;  /* 0x00000000fffff984 */ /* 0x000fe20000000800 */
[----:B------:R-:W-:Y:S01]  /*13a50*/  @!PT LDS RZ, [RZ] ;  /* 0x00000000fffff984 */ /* 0x000fe20000000800 */
[----:B------:R-:W-:Y:S01]  /*13a60*/  @!PT LDS RZ, [RZ] ;  /* 0x00000000fffff984 */ /* 0x000fe20000000800 */
[----:B------:R0:W-:Y:S01]  /*13a70*/  @!P1 LDGSTS.E.BYPASS.LTC128B.128 [R9+0x18400], desc[UR38][R4.64], !P0 ;  /* 0x1840000004099fae */ /* 0x0001e2000c101d66 */
[----:B------:R-:W-:Y:S02]  /*13a80*/  IMAD.MOV.U32 R13, RZ, RZ, R3 ;  /* 0x000000ffff0d7224 */ /* 0x000fe400078e0003 */
[----:B0-----:R-:W-:-:S05]  /*13a90*/  VIADD R5, R8, 0x10 ;  /* 0x0000001008057836 */ /* 0x001fca0000000000 */
[----:B------:R-:W-:Y:S01]  /*13aa0*/  ISETP.GE.AND P2, PT, R5, R2, PT ;  /* 0x000000020500720c */ /* 0x000fe20003f46270 */
[----:B------:R0:W-:-:S12]  /*13ab0*/  STL [R1+0x44], R5 ;  /* 0x0000440501007387 */ /* 0x0001d80000100800 */
[----:B0-----:R-:W-:Y:S01]  /*13ac0*/  @!P2 LEA R5, P1, R10, R6, 0x1 ;  /* 0x000000060a05a211 */ /* 0x001fe200078208ff */
[----:B------:R-:W-:-:S12]  /*13ad0*/  IMAD.MOV.U32 R6, RZ, RZ, R14 ;  /* 0x000000ffff067224 */ /* 0x000fd800078e000e */
[----:B------:R-:W-:Y:S05]  /*13ae0*/  WARPSYNC.COLLECTIVE R15, `(.L_x_1248) ;  /* 0x000000000f087348 */ /* 0x000fea0003c00000 */
[----:B------:R0:W1:Y:S02]  /*13af0*/  SHFL.IDX P6, R14, R13, R12, R11 ;  /* 0x0000000c0d0e7389 */ /* 0x00006400000c000b */
[----:B01----:R-:W-:Y:S01]  /*13b00*/  ENDCOLLECTIVE ;  /* 0x000000000000791b */ /* 0x003fe20003800000 */
.L_x_1248:
[----:B------:R-:W-:Y:S02]  /*13b10*/  @!P2 IMAD.X R4, RZ, RZ, R7, P1 ;  /* 0x000000ffff04a224 */ /* 0x000fe400008e0607 */
[----:B------:R-:W-:-:S03]  /*13b20*/  VIADD R7, R8, 0x20 ;  /* 0x0000002008077836 */ /* 0x000fc60000000000 */
[----:B------:R-:W-:Y:S02]  /*13b30*/  @!P2 LOP3.LUT R5, R5, R4, RZ, 0x3c, !PT ;  /* 0x000000040505a212 */ /* 0x000fe400078e3cff */
[----:B------:R-:W-:Y:S01]  /*13b40*/  ISETP.GE.AND P1, PT, R7, R2, PT ;  /* 0x000000020700720c */ /* 0x000fe20003f26270 */
[----:B------:R0:W-:Y:S01]  /*13b50*/  STL [R1+0x50], R7 ;  /* 0x0000500701007387 */ /* 0x0001e20000100800 */
[----:B------:R-:W-:Y:S01]  /*13b60*/  @!P2 LOP3.LUT R4, R5, R4, RZ, 0x3c, !PT ;  /* 0x000000040504a212 */ /* 0x000fe200078e3cff */
[----:B------:R-:W-:-:S03]  /*13b70*/  IMAD.MOV.U32 R13, RZ, RZ, R0 ;  /* 0x000000ffff0d7224 */ /* 0x000fc600078e0000 */
[----:B------:R-:W-:Y:S01]  /*13b80*/  @!P2 LOP3.LUT R5, R5, R4, RZ, 0x3c, !PT ;  /* 0x000000040505a212 */ /* 0x000fe200078e3cff */
[----:B------:R-:W-:-:S04]  /*13b90*/  IMAD.MOV.U32 R12, RZ, RZ, 0x3 ;  /* 0x00000003ff0c7424 */ /* 0x000fc800078e00ff */
[----:B------:R-:W-:Y:S01]  /*13ba0*/  @!PT LDS RZ, [RZ] ;  /* 0x00000000fffff984 */ /* 0x000fe20000000800 */
[----:B------:R-:W-:Y:S01]  /*13bb0*/  @!PT LDS RZ, [RZ] ;  /* 0x00000000fffff984 */ /* 0x000fe20000000800 */
[----:B------:R-:W-:Y:S01]  /*13bc0*/  @!PT LDS RZ, [RZ] ;  /* 0x00000000fffff984 */ /* 0x000fe20000000800 */
[----:B------:R1:W-:Y:S01]  /*13bd0*/  @!P2 LDGSTS.E.BYPASS.LTC128B.128 [R9+0x18c00], desc[UR38][R4.64], !P0 ;  /* 0x18c000000409afae */ /* 0x0003e2000c101d66 */
[----:B0-----:R-:W-:-:S05]  /*13be0*/  VIADD R7, R8, 0x30 ;  /* 0x0000003008077836 */ /* 0x001fca0000000000 */
[----:B------:R0:W-:Y:S01]  /*13bf0*/  STL [R1+0x54], R7 ;  /* 0x0000540701007387 */ /* 0x0001e20000100800 */
[----:B-1----:R-:W-:-:S07]  /*13c00*/  IMAD.MOV.U32 R4, RZ, RZ, R14 ;  /* 0x000000ffff047224 */ /* 0x002fce00078e000e */
[----:B0-----:R-:W-:Y:S05]  /*13c10*/  WARPSYNC.COLLECTIVE R15, `(.L_x_1249) ;  /* 0x000000000f087348 */ /* 0x001fea0003c00000 */
[----:B------:R1:W2:Y:S02]  /*13c20*/  SHFL.IDX P6, R14, R13, R12, R11 ;  /* 0x0000000c0d0e7389 */ /* 0x0002a400000c000b */
[----:B012---:R-:W-:Y:S01]  /*13c30*/  ENDCOLLECTIVE ;  /* 0x000000000000791b */ /* 0x007fe20003800000 */
.L_x_1249:
[----:B------:R-:W-:-:S05]  /*13c40*/  @!P1 LEA R5, P2, R10, R4, 0x1 ;  /* 0x000000040a059211 */ /* 0x000fca00078408ff */
[----:B------:R-:W-:-:S05]  /*13c50*/  @!P1 IMAD.X R4, RZ, RZ, R6, P2 ;  /* 0x000000ffff049224 */ /* 0x000fca00010e0606 */
[----:B------:R-:W-:Y:S01]  /*13c60*/  @!P1 LOP3.LUT R5, R5, R4, RZ, 0x3c, !PT ;  /* 0x0000000405059212 */ /* 0x000fe200078e3cff */
[----:B------:R-:W-:-:S03]  /*13c70*/  IMAD.MOV.U32 R13, RZ, RZ, R3 ;  /* 0x000000ffff0d7224 */ /* 0x000fc600078e0003 */
[----:B------:R-:W-:-:S04]  /*13c80*/  @!P1 LOP3.LUT R4, R5, R4, RZ, 0x3c, !PT ;  /* 0x0000000405049212 */ /* 0x000fc800078e3cff */
[----:B------:R-:W-:Y:S01]  /*13c90*/  @!P1 LOP3.LUT R5, R5, R4, RZ, 0x3c, !PT ;  /* 0x0000000405059212 */ /* 0x000fe200078e3cff */
[----:B------:R-:W-:-:S07]  /*13ca0*/  IMAD.MOV.U32 R6, RZ, RZ, R14 ;  /* 0x000000ffff067224 */ /* 0x000fce00078e000e */
[----:B------:R-:W-:Y:S05]  /*13cb0*/  WARPSYNC.COLLECTIVE R15, `(.L_x_1250) ;  /* 0x000000000f087348 */ /* 0x000fea0003c00000 */
[----:B------:R0:W1:Y:S02]  /*13cc0*/  SHFL.IDX P6, R14, R13, R12, R11 ;  /* 0x0000000c0d0e7389 */ /* 0x00006400000c000b */
[----:B01----:R-:W-:Y:S01]  /*13cd0*/  ENDCOLLECTIVE ;  /* 0x000000000000791b */ /* 0x003fe20003800000 */
.L_x_1250:
[----:B------:R-:W-:Y:S01]  /*13ce0*/  @!PT LDS RZ, [RZ] ;  /* 0x00000000fffff984 */ /* 0x000fe20000000800 */
[----:B------:R-:W-:Y:S01]  /*13cf0*/  @!PT LDS RZ, [RZ] ;  /* 0x00000000fffff984 */ /* 0x000fe20000000800 */
[----:B------:R-:W-:Y:S01]  /*13d00*/  @!PT LDS RZ, [RZ] ;  /* 0x00000000fffff984 */ /* 0x000fe20000000800 */
[----:B------:R0:W-:Y:S01]  /*13d10*/  @!P1 LDGSTS.E.BYPASS.LTC128B.128 [R9+0x19400], desc[UR38][R4.64], !P0 ;  /* 0x1940000004099fae */ /* 0x0001e2000c101d66 */
[----:B------:R-:W-:Y:S01]  /*13d20*/  ISETP.GE.AND P1, PT, R7, R2, PT ;  /* 0x000000020700720c */ /* 0x000fe20003f26270 */
[----:B------:R-:W-:-:S05]  /*13d30*/  VIADD R7, R8, 0x40 ;  /* 0x0000004008077836 */ /* 0x000fca0000000000 */
[----:B------:R1:W-:Y:S01]  /*13d40*/  STL [R1+0x60], R7 ;  /* 0x0000600701007387 */ /* 0x0003e20000100800 */
[----:B------:R-:W-:Y:S02]  /*13d50*/  IMAD.MOV.U32 R13, RZ, RZ, R0 ;  /* 0x000000ffff0d7224 */ /* 0x000fe400078e0000 */
[----:B------:R-:W-:Y:S02]  /*13d60*/  IMAD.MOV.U32 R12, RZ, RZ, 0x4 ;  /* 0x00000004ff0c7424 */ /* 0x000fe400078e00ff */
[----:B0-----:R-:W-:-:S07]  /*13d70*/  IMAD.MOV.U32 R4, RZ, RZ, R14 ;  /* 0x000000ffff047224 */ /* 0x001fce00078e000e */
[----:B-1----:R-:W-:Y:S05]  /*13d80*/  WARPSYNC.COLLECTIVE R15, `(.L_x_1251) ;  /* 0x000000000f087348 */ /* 0x002fea0003c00000 */
[----:B------:R0:W2:Y:S02]  /*13d90*/  SHFL.IDX P6, R14, R13, R12, R11 ;  /* 0x0000000c0d0e7389 */ /* 0x0000a400000c000b */
[----:B012---:R-:W-:Y:S01]  /*13da0*/  ENDCOLLECTIVE ;  /* 0x000000000000791b */ /* 0x007fe20003800000 */
.L_x_1251:
        /* <DEDUP_REMOVED lines=10> */
.L_x_1252:
        /* <DEDUP_REMOVED lines=13> */
.L_x_1253:
        /* <DEDUP_REMOVED lines=10> */
.L_x_1254:
        /* <DEDUP_REMOVED lines=13> */
.L_x_1255:
        /* <DEDUP_REMOVED lines=10> */
.L_x_1256:
[----:B------:R-:W-:Y:S01]  /*14130*/  @!PT LDS RZ, [RZ] ;  /* 0x00000000fffff984 */ /* 0x000fe20000000800 */
[----:B------:R-:W-:Y:S01]  /*14140*/  @!PT LDS RZ, [RZ] ;  /* 0x00000000fffff984 */ /* 0x000fe20000000800 */
[----:B------:R-:W-:Y:S01]  /*14150*/  @!PT LDS RZ, [RZ] ;  /* 0x00000000fffff984 */ /* 0x000fe20000000800 */
[----:B------:R0:W-:Y:S01]  /*14160*/  @!P1 LDGSTS.E.BYPASS.LTC128B.128 [R9+0x1ac00], desc[UR38][R4.64], !P0 ;  /* 0x1ac0000004099fae */ /* 0x0001e2000c101d66 */
[----:B------:R-:W-:Y:S01]  /*14170*/  ISETP.GE.AND P1, PT, R7, R2, PT ;  /* 0x000000020700720c */ /* 0x000fe20003f26270 */
[----:B------:R-:W-:Y:S02]  /*14180*/  IMAD.MOV.U32 R13, RZ, RZ, R0 ;  /* 0x000000ffff0d7224 */ /* 0x000fe400078e0000 */
[----:B------:R-:W-:Y:S02]  /*14190*/  IMAD.MOV.U32 R12, RZ, RZ, 0x7 ;  /* 0x00000007ff0c7424 */ /* 0x000fe400078e00ff */
[----:B0-----:R-:W-:-:S08]  /*141a0*/  IMAD.MOV.U32 R4, RZ, RZ, R14 ;  /* 0x000000ffff047224 */ /* 0x001fd000078e000e */
[----:B------:R-:W-:Y:S05]  /*141b0*/  WARPSYNC.COLLECTIVE R15, `(.L_x_1257) ;  /* 0x000000000f087348 */ /* 0x000fea0003c00000 */
[----:B------:R0:W1:Y:S02]  /*141c0*/  SHFL.IDX P6, R14, R13, R12, R11 ;  /* 0x0000000c0d0e7389 */ /* 0x00006400000c000b */
[----:B01----:R-:W-:Y:S01]  /*141d0*/  ENDCOLLECTIVE ;  /* 0x000000000000791b */ /* 0x003fe20003800000 */
.L_x_1257:
        /* <DEDUP_REMOVED lines=10> */
.L_x_1258:
[----:B------:R-:W-:Y:S01]  /*14280*/  @!PT LDS RZ, [RZ] ;  /* 0x00000000fffff984 */ /* 0x000fe20000000800 */
[----:B------:R-:W-:Y:S01]  /*14290*/  @!PT LDS RZ, [RZ] ;  /* 0x00000000fffff984 */ /* 0x000fe20000000800 */
[----:B------:R-:W-:Y:S01]  /*142a0*/  @!PT LDS RZ, [RZ] ;  /* 0x00000000fffff984 */ /* 0x000fe20000000800 */
[----:B------:R1:W-:Y:S01]  /*142b0*/  @!P1 LDGSTS.E.BYPASS.LTC128B.128 [R9+0x1b400], desc[UR38][R4.64], !P0 ;  /* 0x1b40000004099fae */ /* 0x0003e2000c101d66 */
[----:B------:R-:W-:Y:S01]  /*142c0*/  IMAD.MOV.U32 R3, RZ, RZ, R14 ;  /* 0x000000ffff037224 */ /* 0x000fe200078e000e */
[----:B------:R-:W-:Y:S06]  /*142d0*/  BRA `(.L_x_1259) ;  /* 0xffffffa800d87947 */ /* 0x000fec000383ffff */
.L_x_1139:
[----:B------:R-:W2:Y:S04]  /*142e0*/  LDL.LU R3, [R1+0x38] ;  /* 0x0000380001037983 */ /* 0x000ea80000300800 */
[----:B------:R-:W3:Y:S04]  /*142f0*/  LDL.LU R15, [R1+0x4] ;  /* 0x00000400010f7983 */ /* 0x000ee80000300800 */
[----:B------:R-:W4:Y:S04]  /*14300*/  LDL.LU R14, [R1+0x44] ;  /* 0x00004400010e7983 */ /* 0x000f280000300800 */
[----:B------:R-:W5:Y:S04]  /*14310*/  LDL.LU R13, [R1+0x50] ;  /* 0x00005000010d7983 */ /* 0x000f680000300800 */
[----:B------:R-:W5:Y:S04]  /*14320*/  LDL.LU R12, [R1+0x54] ;  /* 0x00005400010c7983 */ /* 0x000f680000300800 */
[----:B------:R-:W5:Y:S04]  /*14330*/  LDL.LU R11, [R1+0x60] ;  /* 0x00006000010b7983 */ /* 0x000f680000300800 */
[----:B------:R-:W5:Y:S04]  /*14340*/  LDL.LU R10, [R1+0x64] ;  /* 0x00006400010a7983 */ /* 0x000f680000300800 */
[----:B------:R-:W5:Y:S04]  /*14350*/  LDL.LU R6, [R1+0x68] ;  /* 0x0000680001067983 */ /* 0x000f680000300800 */
[----:B------:R-:W5:Y:S01]  /*14360*/  LDL.LU R9, [R1+0x14] ;  /* 0x0000140001097983 */ /* 0x000f620000300800 */
[----:B------:R-:W-:Y:S01]  /*14370*/  BSSY B0, `(.L_x_1260) ;  /* 0x000001b000007945 */ /* 0x000fe20003800000 */
[----:B--2---:R-:W-:-:S05]  /*14380*/  IMAD R3, R3, R7, RZ ;  /* 0x0000000703037224 */ /* 0x004fca00078e02ff */
[-C--:B---3--:R-:W-:Y:S01]  /*14390*/  ISETP.GE.AND P4, PT, R15, R3.reuse, PT ;  /* 0x000000030f00720c */ /* 0x088fe20003f86270 */
[----:B------:R-:W-:Y:S01]  /*143a0*/  IMAD.MOV.U32 R15, RZ, RZ, -0x1 ;  /* 0xffffffffff0f7424 */ /* 0x000fe200078e00ff */
[-C--:B----4-:R-:W-:Y:S02]  /*143b0*/  ISETP.GE.AND P5, PT, R14, R3.reuse, PT ;  /* 0x000000030e00720c */ /* 0x090fe40003fa6270 */
[----:B-----5:R-:W-:Y:S01]  /*143c0*/  ISETP.GE.AND P6, PT, R13, R3, PT ;  /* 0x000000030d00720c */ /* 0x020fe20003fc6270 */
[----:B------:R-:W-:Y:S01]  /*143d0*/  IMAD.MOV.U32 R13, RZ, RZ, R0 ;  /* 0x000000ffff0d7224 */ /* 0x000fe200078e0000 */
[----:B------:R-:W-:-:S07]  /*143e0*/  LOP3.LUT R9, R9, 0xffffffef, RZ, 0xc0, !PT ;  /* 0xffffffef09097812 */ /* 0x000fce00078ec0ff */
[----:B------:R-:W-:Y:S02]  /*143f0*/  @P4 LOP3.LUT R9, R9, 0x10, RZ, 0xfc, !PT ;  /* 0x0000001009094812 */ /* 0x000fe400078efcff */
[----:B------:R-:W-:Y:S01]  /*14400*/  ISETP.GE.AND P4, PT, R12, R3, PT ;  /* 0x000000030c00720c */ /* 0x000fe20003f86270 */
[----:B------:R-:W-:Y:S01]  /*14410*/  IMAD.MOV.U32 R12, RZ, RZ, RZ ;  /* 0x000000ffff0c7224 */ /* 0x000fe200078e00ff */
[----:B------:R-:W-:-:S04]  /*14420*/  LOP3.LUT R9, R9, 0xfffffff7, RZ, 0xc0, !PT ;  /* 0xfffffff709097812 */ /* 0x000fc800078ec0ff */
[----:B------:R-:W-:Y:S02]  /*14430*/  @P5 LOP3.LUT R9, R9, 0x8, RZ, 0xfc, !PT ;  /* 0x0000000809095812 */ /* 0x000fe400078efcff */
[----:B------:R-:W-:Y:S01]  /*14440*/  ISETP.GE.AND P5, PT, R11, R3, PT ;  /* 0x000000030b00720c */ /* 0x000fe20003fa6270 */
[----:B------:R-:W-:Y:S01]  /*14450*/  IMAD.MOV.U32 R11, RZ, RZ, 0x181f ;  /* 0x0000181fff0b7424 */ /* 0x000fe200078e00ff */
[----:B------:R-:W-:-:S04]  /*14460*/  LOP3.LUT R9, R9, 0xfffffffb, RZ, 0xc0, !PT ;  /* 0xfffffffb09097812 */ /* 0x000fc800078ec0ff */
[----:B------:R-:W-:Y:S02]  /*14470*/  @P6 LOP3.LUT R9, R9, 0x4, RZ, 0xfc, !PT ;  /* 0x0000000409096812 */ /* 0x000fe400078efcff */
[----:B------:R-:W-:Y:S02]  /*14480*/  ISETP.GE.AND P6, PT, R10, R3, PT ;  /* 0x000000030a00720c */ /* 0x000fe40003fc6270 */
[----:B------:R-:W-:-:S04]  /*14490*/  LOP3.LUT R9, R9, 0xfffffffd, RZ, 0xc0, !PT ;  /* 0xfffffffd09097812 */ /* 0x000fc800078ec0ff */
[----:B------:R-:W-:Y:S02]  /*144a0*/  @P4 LOP3.LUT R9, R9, 0x2, RZ, 0xfc, !PT ;  /* 0x0000000209094812 */ /* 0x000fe400078efcff */
[----:B------:R-:W-:Y:S02]  /*144b0*/  ISETP.GE.AND P4, PT, R6, R3, PT ;  /* 0x000000030600720c */ /* 0x000fe40003f86270 */
[----:B------:R-:W-:-:S04]  /*144c0*/  LOP3.LUT R9, R9, 0xffffffdf, RZ, 0xc0, !PT ;  /* 0xffffffdf09097812 */ /* 0x000fc800078ec0ff */
[----:B------:R-:W-:-:S05]  /*144d0*/  @P6 LOP3.LUT R9, R9, 0x20, RZ, 0xfc, !PT ;  /* 0x0000002009096812 */ /* 0x000fca00078efcff */
[----:B------:R0:W-:Y:S02]  /*144e0*/  STL [R1+0x14], R9 ;  /* 0x0000140901007387 */ /* 0x0001e40000100800 */
[----:B0-----:R-:W-:Y:S05]  /*144f0*/  WARPSYNC.COLLECTIVE R15, `(.L_x_1261) ;  /* 0x000000000f087348 */ /* 0x001fea0003c00000 */
[----:B------:R1:W2:Y:S02]  /*14500*/  SHFL.IDX P6, R14, R13, R12, R11 ;  /* 0x0000000c0d0e7389 */ /* 0x0002a400000c000b */
[----:B012---:R-:W-:Y:S01]  /*14510*/  ENDCOLLECTIVE ;  /* 0x000000000000791b */ /* 0x007fe20003800000 */
.L_x_1261:
[----:B------:R-:W-:Y:S05]  /*14520*/  BSYNC B0 ;  /* 0x0000000000007941 */ /* 0x000fea0003800000 */
.L_x_1260:
[----:B------:R0:W5:Y:S04]  /*14530*/  LDL.LU R9, [R1+0x14] ;  /* 0x0000140001097983 */ /* 0x0001680000300800 */
[----:B------:R0:W5:Y:S01]  /*14540*/  LDL R7, [R1+0x10] ;  /* 0x0000100001077983 */ /* 0x0001620000100800 */
[----:B------:R-:W-:Y:S02]  /*14550*/  IMAD.MOV.U32 R13, RZ, RZ, R2 ;  /* 0x000000ffff0d7224 */ /* 0x000fe400078e0002 */
[----:B------:R-:W-:Y:S02]  /*14560*/  IMAD.MOV.U32 R12, RZ, RZ, RZ ;  /* 0x000000ffff0c7224 */ /* 0x000fe400078e00ff */
[----:B------:R-:W-:Y:S02]  /*14570*/  IMAD.MOV.U32 R11, RZ, RZ, 0x181f ;  /* 0x0000181fff0b7424 */ /* 0x000fe400078e00ff */
[----:B------:R-:W-:-:S02]  /*14580*/  IMAD.MOV.U32 R15, RZ, RZ, -0x1 ;  /* 0xffffffffff0f7424 */ /* 0x000fc400078e00ff */
[----:B0-----:R-:W-:-:S07]  /*14590*/  IMAD.MOV.U32 R4, RZ, RZ, R14 ;  /* 0x000000ffff047224 */ /* 0x001fce00078e000e */
[----:B-----5:R-:W-:Y:S05]  /*145a0*/  WARPSYNC.COLLECTIVE R15, `(.L_x_1262) ;  /* 0x000000000f087348 */ /* 0x020fea0003c00000 */
[----:B------:R0:W1:Y:S02]  /*145b0*/  SHFL.IDX P6, R14, R13, R12, R11 ;  /* 0x0000000c0d0e7389 */ /* 0x00006400000c000b */
[----:B01---5:R-:W-:Y:S01]  /*145c0*/  ENDCOLLECTIVE ;  /* 0x000000000000791b */ /* 0x023fe20003800000 */
.L_x_1262:
[----:B------:R-:W-:Y:S02]  /*145d0*/  IMAD.MOV.U32 R13, RZ, RZ, R0 ;  /* 0x000000ffff0d7224 */ /* 0x000fe400078e0000 */
[----:B------:R-:W-:Y:S02]  /*145e0*/  IMAD.MOV.U32 R12, RZ, RZ, 0x1 ;  /* 0x00000001ff0c7424 */ /* 0x000fe400078e00ff */
[----:B------:R-:W-:Y:S01]  /*145f0*/  IMAD.MOV.U32 R5, RZ, RZ, R14 ;  /* 0x000000ffff057224 */ /* 0x000fe200078e000e */
[----:B------:R-:W-:-:S04]  /*14600*/  LOP3.LUT R9, R9, 0xfffffeff, RZ, 0xc0, !PT ;  /* 0xfffffeff09097812 */ /* 0x000fc800078ec0ff */
[----:B------:R-:W-:-:S04]  /*14610*/  @P5 LOP3.LUT R9, R9, 0x100, RZ, 0xfc, !PT ;  /* 0x0000010009095812 */ /* 0x000fc800078efcff */
[C---:B------:R-:W-:Y:S02]  /*14620*/  LOP3.LUT P5, RZ, R9.reuse, 0x10, RZ, 0xc0, !PT ;  /* 0x0000001009ff7812 */ /* 0x040fe400078ac0ff */
[----:B------:R-:W-:-:S04]  /*14630*/  LOP3.LUT R9, R9, 0xffffff7f, RZ, 0xc0, !PT ;  /* 0xffffff7f09097812 */ /* 0x000fc800078ec0ff */
[----:B------:R-:W-:-:S04]  /*14640*/  @P4 LOP3.LUT R9, R9, 0x80, RZ, 0xfc, !PT ;  /* 0x0000008009094812 */ /* 0x000fc800078efcff */
[----:B------:R-:W-:Y:S01]  /*14650*/  LOP3.LUT P4, RZ, R9, 0x8, RZ, 0xc0, !PT ;  /* 0x0000000809ff7812 */ /* 0x000fe2000788c0ff */
[----:B------:R0:W-:Y:S02]  /*14660*/  STL [R1+0x14], R9 ;  /* 0x0000140901007387 */ /* 0x0001e40000100800 */
[----:B------:R-:W-:-:S05]  /*14670*/  @!P5 LEA R5, P6, R8, R5, 0x1 ;  /* 0x000000050805d211 */ /* 0x000fca00078c08ff */
[----:B------:R-:W-:-:S05]  /*14680*/  @!P5 IMAD.X R4, RZ, RZ, R4, P6 ;  /* 0x000000ffff04d224 */ /* 0x000fca00030e0604 */
[----:B0-----:R-:W-:-:S07]  /*14690*/  @!P5 LOP3.LUT R5, R5, R4, RZ, 0x3c, !PT ;  /* 0x000000040505d212 */ /* 0x001fce00078e3cff */
[----:B------:R-:W-:Y:S05]  /*146a0*/  WARPSYNC.COLLECTIVE R15, `(.L_x_1263) ;  /* 0x000000000f087348 */ /* 0x000fea0003c00000 */
[----:B------:R0:W1:Y:S02]  /*146b0*/  SHFL.IDX P6, R14, R13, R12, R11 ;  /* 0x0000000c0d0e7389 */ /* 0x00006400000c000b */
[----:B01----:R-:W-:Y:S01]  /*146c0*/  ENDCOLLECTIVE ;  /* 0x000000000000791b */ /* 0x003fe20003800000 */
.L_x_1263:
[----:B------:R-:W-:-:S04]  /*146d0*/  @!P5 LOP3.LUT R4, R5, R4, RZ, 0x3c, !PT ;  /* 0x000000040504d212 */ /* 0x000fc800078e3cff */
[----:B------:R-:W-:-:S05]  /*146e0*/  @!P5 LOP3.LUT R5, R5, R4, RZ, 0x3c, !PT ;  /* 0x000000040505d212 */ /* 0x000fca00078e3cff */
[----:B------:R-:W-:Y:S01]  /*146f0*/  @!PT LDS RZ, [RZ] ;  /* 0x00000000fffff984 */ /* 0x000fe20000000800 */
[----:B------:R-:W-:Y:S01]  /*14700*/  @!PT LDS RZ, [RZ] ;  /* 0x00000000fffff984 */ /* 0x000fe20000000800 */
[----:B------:R-:W-:Y:S01]  /*14710*/  @!PT LDS RZ, [RZ] ;  /* 0x00000000fffff984 */ /* 0x000fe20000000800 */
[----:B------:R0:W-:Y:S01]  /*14720*/  @!P5 LDGSTS.E.BYPASS.LTC128B.128 [R7+0x22400], desc[UR38][R4.64], !P3 ;  /* 0x224000000407dfae */ /* 0x0001e2000d901d66 */
[----:B------:R-:W-:-:S03]  /*14730*/  IMAD.MOV.U32 R13, RZ, RZ, R2 ;  /* 0x000000ffff0d7224 */ /* 0x000fc600078e0002 */
[----:B------:R0:W-:Y:S04]  /*14740*/  @!P5 LDGSTS.E.BYPASS.LTC128B.128 [R7+0x26400], desc[UR38][R4.64+0x80], !P2 ;  /* 0x264000800407dfae */ /* 0x0001e8000d101d66 */
[----:B------:R0:W-:Y:S04]  /*14750*/  @!P5 LDGSTS.E.BYPASS.LTC128B.128 [R7+0x2a400], desc[UR38][R4.64+0x100], !P1 ;  /* 0x2a4001000407dfae */ /* 0x0001e8000c901d66 */
[----:B------:R0:W-:Y:S01]  /*14760*/  @!P5 LDGSTS.E.BYPASS.LTC128B.128 [R7+0x2e400], desc[UR38][R4.64+0x180], !P0 ;  /* 0x2e4001800407dfae */ /* 0x0001e2000c101d66 */
[----:B------:R-:W-:Y:S01]  /*14770*/  IMAD.MOV.U32 R6, RZ, RZ, R14 ;  /* 0x000000ffff067224 */ /* 0x000fe200078e000e */
[----:B------:R-:W-:-:S13]  /*14780*/  LOP3.LUT P5, RZ, R9, 0x4, RZ, 0xc0, !PT ;  /* 0x0000000409ff7812 */ /* 0x000fda00078ac0ff */
[----:B0-----:R-:W-:Y:S05]  /*14790*/  WARPSYNC.COLLECTIVE R15, `(.L_x_1264) ;  /* 0x000000000f087348 */ /* 0x001fea0003c00000 */
[----:B------:R1:W2:Y:S02]  /*147a0*/  SHFL.IDX P6, R14, R13, R12, R11 ;  /* 0x0000000c0d0e7389 */ /* 0x0002a400000c000b */
[----:B012---:R-:W-:Y:S01]  /*147b0*/  ENDCOLLECTIVE ;  /* 0x000000000000791b */ /* 0x007fe20003800000 */
.L_x_1264:
        /* <DEDUP_REMOVED lines=8> */
[----:B------:R0:W-:Y:S03]  /*14840*/  @!P4 LDGSTS.E.BYPASS.LTC128B.128 [R7+0x22c00], desc[UR38][R4.64], !P3 ;  /* 0x22c000000407cfae */ /* 0x0001e6000d901d66 */
[----:B0-----:R-:W-:Y:S05]  /*14850*/  WARPSYNC.COLLECTIVE R15, `(.L_x_1265) ;  /* 0x000000000f087348 */ /* 0x001fea0003c00000 */
[----:B------:R1:W2:Y:S02]  /*14860*/  SHFL.IDX P6, R14, R13, R12, R11 ;  /* 0x0000000c0d0e7389 */ /* 0x0002a400000c000b */
[----:B012---:R-:W-:Y:S01]  /*14870*/  ENDCOLLECTIVE ;  /* 0x000000000000791b */ /* 0x007fe20003800000 */
.L_x_1265:
[----:B------:R-:W-:Y:S01]  /*14880*/  @!PT LDS RZ, [RZ] ;  /* 0x00000000fffff984 */ /* 0x000fe20000000800 */
[----:B------:R-:W-:Y:S01]  /*14890*/  @!PT LDS RZ, [RZ] ;  /* 0x00000000fffff984 */ /* 0x000fe20000000800 */
[----:B------:R-:W-:Y:S01]  /*148a0*/  @!PT LDS RZ, [RZ] ;  /* 0x00000000fffff984 */ /* 0x000fe20000000800 */
[----:B------:R0:W-:Y:S04]  /*148b0*/  @!P4 LDGSTS.E.BYPASS.LTC128B.128 [R7+0x26c00], desc[UR38][R4.64+0x80], !P2 ;  /* 0x26c000800407cfae */ /* 0x0001e8000d101d66 */
[----:B------:R0:W-:Y:S04]  /*148c0*/  @!P4 LDGSTS.E.BYPASS.LTC128B.128 [R7+0x2ac00], desc[UR38][R4.64+0x100], !P1 ;  /* 0x2ac001000407cfae */ /* 0x0001e8000c901d66 */
[----:B------:R0:W-:Y:S01]  /*148d0*/  @!P4 LDGSTS.E.BYPASS.LTC128B.128 [R7+0x2ec00], desc[UR38][R4.64+0x180], !P0 ;  /* 0x2ec001800407cfae */ /* 0x0001e2000c101d66 */
[----:B------:R-:W-:Y:S01]  /*148e0*/  LOP3.LUT P4, RZ, R9, 0x2, RZ, 0xc0, !PT ;  /* 0x0000000209ff7812 */ /* 0x000fe2000788c0ff */
[----:B------:R-:W-:-:S02]  /*148f0*/  IMAD.MOV.U32 R13, RZ, RZ, R2 ;  /* 0x000000ffff0d7224 */ /* 0x000fc400078e0002 */
[----:B------:R-:W-:-:S10]  /*14900*/  IMAD.MOV.U32 R6, RZ, RZ, R14 ;  /* 0x000000ffff067224 */ /* 0x000fd400078e000e */
[----:B0-----:R-:W-:Y:S05]  /*14910*/  WARPSYNC.COLLECTIVE R15, `(.L_x_1266) ;  /* 0x000000000f087348 */ /* 0x001fea0003c00000 */
[----:B------:R1:W2:Y:S02]  /*14920*/  SHFL.IDX P6, R14, R13, R12, R11 ;  /* 0x0000000c0d0e7389 */ /* 0x0002a400000c000b */
[----:B012---:R-:W-:Y:S01]  /*14930*/  ENDCOLLECTIVE ;  /* 0x000000000000791b */ /* 0x007fe20003800000 */
.L_x_1266:
        /* <DEDUP_REMOVED lines=12> */
.L_x_1267:
        /* <DEDUP_REMOVED lines=12> */
.L_x_1268:
        /* <DEDUP_REMOVED lines=12> */
.L_x_1269:
        /* <DEDUP_REMOVED lines=12> */
.L_x_1270:
        /* <DEDUP_REMOVED lines=12> */
.L_x_1271:
[----:B------:R-:W-:Y:S01]  /*14d00*/  @!PT LDS RZ, [RZ] ;  /* 0x00000000fffff984 */ /* 0x000fe20000000800 */
[----:B------:R-:W-:Y:S01]  /*14d10*/  @!PT LDS RZ, [RZ] ;  /* 0x00000000fffff984 */ /* 0x000fe20000000800 */
[----:B------:R-:W-:Y:S01]  /*14d20*/  @!PT LDS RZ, [RZ] ;  /* 0x00000000fffff984 */ /* 0x000fe20000000800 */
[----:B------:R0:W-:Y:S04]  /*14d30*/  @!P5 LDGSTS.E.BYPASS.LTC128B.128 [R7+0x28400], desc[UR38][R4.64+0x80], !P2 ;  /* 0x284000800407dfae */ /* 0x0001e8000d101d66 */
[----:B------:R0:W-:Y:S04]  /*14d40*/  @!P5 LDGSTS.E.BYPASS.LTC128B.128 [R7+0x2c400], desc[UR38][R4.64+0x100], !P1 ;  /* 0x2c4001000407dfae */ /* 0x0001e8000c901d66 */
[----:B------:R0:W-:Y:S01]  /*14d50*/  @!P5 LDGSTS.E.BYPASS.LTC128B.128 [R7+0x30400], desc[UR38][R4.64+0x180], !P0 ;  /* 0x304001800407dfae */ /* 0x0001e2000c101d66 */
[----:B------:R-:W-:Y:S02]  /*14d60*/  IMAD.MOV.U32 R13, RZ, RZ, R2 ;  /* 0x000000ffff0d7224 */ /* 0x000fe400078e0002 */
[----:B------:R-:W-:-:S07]  /*14d70*/  IMAD.MOV.U32 R6, RZ, RZ, R14 ;  /* 0x000000ffff067224 */ /* 0x000fce00078e000e */
[----:B0-----:R-:W-:Y:S05]  /*14d80*/  WARPSYNC.COLLECTIVE R15, `(.L_x_1272) ;  /* 0x000000000f087348 */ /* 0x001fea0003c00000 */
[----:B------:R1:W2:Y:S02]  /*14d90*/  SHFL.IDX P6, R14, R13, R12, R11 ;  /* 0x0000000c0d0e7389 */ /* 0x0002a400000c000b */
[----:B012---:R-:W-:Y:S01]  /*14da0*/  ENDCOLLECTIVE ;  /* 0x000000000000791b */ /* 0x007fe20003800000 */
.L_x_1272:
[----:B------:R-:W-:Y:S02]  /*14db0*/  IMAD.MOV.U32 R13, RZ, RZ, R0 ;  /* 0x000000ffff0d7224 */ /* 0x000fe400078e0000 */
[----:B------:R-:W-:Y:S01]  /*14dc0*/  IMAD.MOV.U32 R12, RZ, RZ, 0x6 ;  /* 0x00000006ff0c7424 */ /* 0x000fe200078e00ff */
[----:B------:R-:W-:Y:S01]  /*14dd0*/  LOP3.LUT P6, RZ, R9, 0x20, RZ, 0xc0, !PT ;  /* 0x0000002009ff7812 */ /* 0x000fe200078cc0ff */
[----:B------:R-:W-:-:S12]  /*14de0*/  IMAD.MOV.U32 R4, RZ, RZ, R14 ;  /* 0x000000ffff047224 */ /* 0x000fd800078e000e */
        /* <DEDUP_REMOVED lines=12> */
.L_x_1273:
[----:B------:R-:W-:Y:S02]  /*14eb0*/  IMAD.MOV.U32 R13, RZ, RZ, R2 ;  /* 0x000000ffff0d7224 */ /* 0x000fe400078e0002 */
[----:B------:R-:W-:-:S07]  /*14ec0*/  IMAD.MOV.U32 R6, RZ, RZ, R14 ;  /* 0x000000ffff067224 */ /* 0x000fce00078e000e */
[----:B------:R-:W-:Y:S05]  /*14ed0*/  WARPSYNC.COLLECTIVE R15, `(.L_x_1274) ;  /* 0x000000000f087348 */ /* 0x000fea0003c00000 */
[----:B------:R0:W1:Y:S02]  /*14ee0*/  SHFL.IDX P6, R14, R13, R12, R11 ;  /* 0x0000000c0d0e7389 */ /* 0x00006400000c000b */
[----:B01----:R-:W-:Y:S01]  /*14ef0*/  ENDCOLLECTIVE ;  /* 0x000000000000791b */ /* 0x003fe20003800000 */
.L_x_1274:
[----:B------:R-:W-:Y:S02]  /*14f00*/  IMAD.MOV.U32 R13, RZ, RZ, R0 ;  /* 0x000000ffff0d7224 */ /* 0x000fe400078e0000 */
[----:B------:R-:W-:Y:S02]  /*14f10*/  IMAD.MOV.U32 R12, RZ, RZ, 0x7 ;  /* 0x00000007ff0c7424 */ /* 0x000fe400078e00ff */
[----:B------:R-:W-:-:S07]  /*14f20*/  IMAD.MOV.U32 R4, RZ, RZ, R14 ;  /* 0x000000ffff047224 */ /* 0x000fce00078e000e */
[----:B------:R-:W-:Y:S05]  /*14f30*/  WARPSYNC.COLLECTIVE R15, `(.L_x_1275) ;  /* 0x000000000f087348 */ /* 0x000fea0003c00000 */
[----:B------:R0:W1:Y:S02]  /*14f40*/  SHFL.IDX P6, R14, R13, R12, R11 ;  /* 0x0000000c0d0e7389 */ /* 0x00006400000c000b */
[----:B01----:R-:W-:Y:S01]  /*14f50*/  ENDCOLLECTIVE ;  /* 0x000000000000791b */ /* 0x003fe20003800000 */
.L_x_1275:
[----:B------:R-:W-:-:S05]  /*14f60*/  @!P4 LEA R4, P5, R8, R4, 0x1 ;  /* 0x000000040804c211 */ /* 0x000fca00078a08ff */
[----:B------:R-:W-:-:S05]  /*14f70*/  @!P4 IMAD.X R5, RZ, RZ, R6, P5 ;  /* 0x000000ffff05c224 */ /* 0x000fca00028e0606 */
[----:B------:R-:W-:Y:S01]  /*14f80*/  @!PT LDS RZ, [RZ] ;  /* 0x00000000fffff984 */ /* 0x000fe20000000800 */
[----:B------:R-:W-:Y:S01]  /*14f90*/  @!PT LDS RZ, [RZ] ;  /* 0x00000000fffff984 */ /* 0x000fe20000000800 */
[----:B------:R-:W-:Y:S01]  /*14fa0*/  @!PT LDS RZ, [RZ] ;  /* 0x00000000fffff984 */ /* 0x000fe20000000800 */
[----:B------:R0:W-:Y:S01]  /*14fb0*/  @!P4 LDGSTS.E.BYPASS.LTC128B.128 [R7+0x25400], desc[UR38][R4.64], !P3 ;  /* 0x254000000407cfae */ /* 0x0001e2000d901d66 */
[----:B------:R-:W-:-:S03]  /*14fc0*/  IMAD.MOV.U32 R13, RZ, RZ, R2 ;  /* 0x000000ffff0d7224 */ /* 0x000fc600078e0002 */
[----:B------:R0:W-:Y:S04]  /*14fd0*/  @!P4 LDGSTS.E.BYPASS.LTC128B.128 [R7+0x29400], desc[UR38][R4.64+0x80], !P2 ;  /* 0x294000800407cfae */ /* 0x0001e8000d101d66 */
[----:B------:R0:W-:Y:S01]  /*14fe0*/  @!P4 LDGSTS.E.BYPASS.LTC128B.128 [R7+0x2d400], desc[UR38][R4.64+0x100], !P1 ;  /* 0x2d4001000407cfae */ /* 0x0001e2000c901d66 */
[----:B------:R-:W-:-:S03]  /*14ff0*/  IMAD.MOV.U32 R6, RZ, RZ, R14 ;  /* 0x000000ffff067224 */ /* 0x000fc600078e000e */
[----:B------:R0:W-:Y:S04]  /*15000*/  @!P4 LDGSTS.E.BYPASS.LTC128B.128 [R7+0x31400], desc[UR38][R4.64+0x180], !P0 ;  /* 0x314001800407cfae */ /* 0x0001e8000c101d66 */
[----:B0-----:R-:W-:Y:S05]  /*15010*/  WARPSYNC.COLLECTIVE R15, `(.L_x_1276) ;  /* 0x000000000f087348 */ /* 0x001fea0003c00000 */
[----:B------:R1:W2:Y:S02]  /*15020*/  SHFL.IDX P6, R14, R13, R12, R11 ;  /* 0x0000000c0d0e7389 */ /* 0x0002a400000c000b */
[----:B012---:R-:W-:Y:S01]  /*15030*/  ENDCOLLECTIVE ;  /* 0x000000000000791b */ /* 0x007fe20003800000 */
.L_x_1276:
[----:B------:R-:W-:Y:S01]  /*15040*/  IMAD.MOV.U32 R2, RZ, RZ, R14 ;  /* 0x000000ffff027224 */ /* 0x000fe200078e000e */
[----:B------:R-:W-:Y:S06]  /*15050*/  BRA `(.L_x_1277) ;  /* 0xffffffa8004c7947 */ /* 0x000fec000383ffff */
.L_x_1144:
[----:B0-----:R0:W1:Y:S02]  /*15060*/  SYNCS.PHASECHK.TRANS64.TRYWAIT P0, [R18+URZ+0x32420], R0 ;  /* 0x03242000120075a7 */ /* 0x001064000800017f */
[----:B-1----:R-:W-:Y:S05]  /*15070*/  @!P0 NANOSLEEP.SYNCS 0x989680 ;  /* 0x009896800000895d */ /* 0x002fea0003900000 */
[----:B------:R-:W1:Y:S02]  /*15080*/  @!P0 SYNCS.PHASECHK.TRANS64 P0, [R18+URZ+0x32420], R0 ;  /* 0x03242000120085a7 */ /* 0x000e64000800007f */
[----:B-1----:R-:W-:Y:S05]  /*15090*/  @!P0 BRA `(.L_x_1144) ;  /* 0xfffffffc00f08947 */ /* 0x002fea000383ffff */
[----:B------:R-:W-:Y:S05]  /*150a0*/  BRA `(.L_x_1278) ;  /* 0xffffffa800c47947 */ /* 0x000fea000383ffff */
.L_x_1148:
[----:B0-----:R0:W1:Y:S02]  /*150b0*/  SYNCS.PHASECHK.TRANS64.TRYWAIT P0, [R2+URZ+0x32460], R0 ;  /* 0x03246000020075a7 */ /* 0x001064000800017f */
[----:B-1----:R-:W-:Y:S05]  /*150c0*/  @!P0 NANOSLEEP.SYNCS 0x989680 ;  /* 0x009896800000895d */ /* 0x002fea0003900000 */
[----:B------:R-:W1:Y:S02]  /*150d0*/  @!P0 SYNCS.PHASECHK.TRANS64 P0, [R2+URZ+0x32460], R0 ;  /* 0x03246000020085a7 */ /* 0x000e64000800007f */
[----:B-1----:R-:W-:Y:S05]  /*150e0*/  @!P0 BRA `(.L_x_1148) ;  /* 0xfffffffc00f08947 */ /* 0x002fea000383ffff */
[----:B------:R-:W-:Y:S05]  /*150f0*/  BRA `(.L_x_1279) ;  /* 0xffffffa800e87947 */ /* 0x000fea000383ffff */
.L_x_1163:
[----:B-1----:R1:W2:Y:S02]  /*15100*/  SYNCS.PHASECHK.TRANS64.TRYWAIT P0, [R2+URZ+0x32440], R6 ;  /* 0x03244006020075a7 */ /* 0x0022a4000800017f */
[----:B--2---:R-:W-:Y:S05]  /*15110*/  @!P0 NANOSLEEP.SYNCS 0x989680 ;  /* 0x009896800000895d */ /* 0x004fea0003900000 */
[----:B------:R-:W2:Y:S02]  /*15120*/  @!P0 SYNCS.PHASECHK.TRANS64 P0, [R2+URZ+0x32440], R6 ;  /* 0x03244006020085a7 */ /* 0x000ea4000800007f */
[----:B--2---:R-:W-:Y:S05]  /*15130*/  @!P0 BRA `(.L_x_1163) ;  /* 0xfffffffc00f08947 */ /* 0x004fea000383ffff */
[----:B------:R-:W-:Y:S05]  /*15140*/  BRA `(.L_x_1280) ;  /* 0xffffffb400087947 */ /* 0x000fea000383ffff */
.L_x_1168:
[----:B0-----:R0:W2:Y:S02]  /*15150*/  SYNCS.PHASECHK.TRANS64.TRYWAIT P0, [R2+URZ+0x32460], R6 ;  /* 0x03246006020075a7 */ /* 0x0010a4000800017f */
[----:B--2---:R-:W-:Y:S05]  /*15160*/  @!P0 NANOSLEEP.SYNCS 0x989680 ;  /* 0x009896800000895d */ /* 0x004fea0003900000 */
[----:B------:R-:W2:Y:S02]  /*15170*/  @!P0 SYNCS.PHASECHK.TRANS64 P0, [R2+URZ+0x32460], R6 ;  /* 0x03246006020085a7 */ /* 0x000ea4000800007f */
[----:B--2---:R-:W-:Y:S05]  /*15180*/  @!P0 BRA `(.L_x_1168) ;  /* 0xfffffffc00f08947 */ /* 0x004fea000383ffff */
[----:B------:R-:W-:Y:S05]  /*15190*/  BRA `(.L_x_1281) ;  /* 0xffffffb400847947 */ /* 0x000fea000383ffff */
.L_x_1179:
[----:B-1----:R1:W2:Y:S02]  /*151a0*/  SYNCS.PHASECHK.TRANS64.TRYWAIT P0, [R2+URZ+0x32440], R3 ;  /* 0x03244003020075a7 */ /* 0x0022a4000800017f */
[----:B--2---:R-:W-:Y:S05]  /*151b0*/  @!P0 NANOSLEEP.SYNCS 0x989680 ;  /* 0x009896800000895d */ /* 0x004fea0003900000 */
[----:B------:R-:W2:Y:S02]  /*151c0*/  @!P0 SYNCS.PHASECHK.TRANS64 P0, [R2+URZ+0x32440], R3 ;  /* 0x03244003020085a7 */ /* 0x000ea4000800007f */
[----:B--2---:R-:W-:Y:S05]  /*151d0*/  @!P0 BRA `(.L_x_1179) ;  /* 0xfffffffc00f08947 */ /* 0x004fea000383ffff */
[----:B------:R-:W-:Y:S05]  /*151e0*/  BRA `(.L_x_1282) ;  /* 0xffffffbc00707947 */ /* 0x000fea000383ffff */
.L_x_1184:
[----:B--2---:R2:W3:Y:S02]  /*151f0*/  SYNCS.PHASECHK.TRANS64.TRYWAIT P0, [R2+URZ+0x32460], R3 ;  /* 0x03246003020075a7 */ /* 0x0044e4000800017f */
[----:B---3--:R-:W-:Y:S05]  /*15200*/  @!P0 NANOSLEEP.SYNCS 0x989680 ;  /* 0x009896800000895d */ /* 0x008fea0003900000 */
[----:B------:R-:W3:Y:S02]  /*15210*/  @!P0 SYNCS.PHASECHK.TRANS64 P0, [R2+URZ+0x32460], R3 ;  /* 0x03246003020085a7 */ /* 0x000ee4000800007f */
[----:B---3--:R-:W-:Y:S05]  /*15220*/  @!P0 BRA `(.L_x_1184) ;  /* 0xfffffffc00f08947 */ /* 0x008fea000383ffff */
[----:B------:R-:W-:Y:S05]  /*15230*/  BRA `(.L_x_1283) ;  /* 0xffffffbc00ec7947 */ /* 0x000fea000383ffff */
.L_x_1195:
[----:B-1----:R1:W2:Y:S02]  /*15240*/  SYNCS.PHASECHK.TRANS64.TRYWAIT P0, [R3+URZ+0x32440], R2 ;  /* 0x03244002030075a7 */ /* 0x0022a4000800017f */
[----:B--2---:R-:W-:Y:S05]  /*15250*/  @!P0 NANOSLEEP.SYNCS 0x989680 ;  /* 0x009896800000895d */ /* 0x004fea0003900000 */
[----:B------:R-:W2:Y:S02]  /*15260*/  @!P0 SYNCS.PHASECHK.TRANS64 P0, [R3+URZ+0x32440], R2 ;  /* 0x03244002030085a7 */ /* 0x000ea4000800007f */
[----:B--2---:R-:W-:Y:S05]  /*15270*/  @!P0 BRA `(.L_x_1195) ;  /* 0xfffffffc00f08947 */ /* 0x004fea000383ffff */
[----:B------:R-:W-:Y:S05]  /*15280*/  BRA `(.L_x_1284) ;  /* 0xffffffc400bc7947 */ /* 0x000fea000383ffff */
.L_x_1200:
[----:B--2---:R2:W3:Y:S02]  /*15290*/  SYNCS.PHASECHK.TRANS64.TRYWAIT P0, [R3+URZ+0x32460], R2 ;  /* 0x03246002030075a7 */ /* 0x0044e4000800017f */
[----:B---3--:R-:W-:Y:S05]  /*152a0*/  @!P0 NANOSLEEP.SYNCS 0x989680 ;  /* 0x009896800000895d */ /* 0x008fea0003900000 */
[----:B------:R-:W3:Y:S02]  /*152b0*/  @!P0 SYNCS.PHASECHK.TRANS64 P0, [R3+URZ+0x32460], R2 ;  /* 0x03246002030085a7 */ /* 0x000ee4000800007f */
[----:B---3--:R-:W-:Y:S05]  /*152c0*/  @!P0 BRA `(.L_x_1200) ;  /* 0xfffffffc00f08947 */ /* 0x008fea000383ffff */
[----:B------:R-:W-:Y:S05]  /*152d0*/  BRA `(.L_x_1285) ;  /* 0xffffffc800387947 */ /* 0x000fea000383ffff */
.L_x_1212:
        /* <DEDUP_REMOVED lines=9> */
.L_x_1287:
[----:B------:R-:W-:Y:S05]  /*15370*/  BSYNC B0 ;  /* 0x0000000000007941 */ /* 0x000fea0003800000 */
.L_x_1286:
        /* <DEDUP_REMOVED lines=9> */
.L_x_1288:
        /* <DEDUP_REMOVED lines=26> */
.L_x_1289:
        /* <DEDUP_REMOVED lines=8> */
.L_x_1290:
        /* <DEDUP_REMOVED lines=8> */
.L_x_1291:
        /* <DEDUP_REMOVED lines=8> */
.L_x_1292:
        /* <DEDUP_REMOVED lines=8> */
.L_x_1293:
        /* <DEDUP_REMOVED lines=9> */
.L_x_1294:
[----:B------:R-:W-:Y:S01]  /*15840*/  IMAD.MOV.U32 R9, RZ, RZ, R14 ;  /* 0x000000ffff097224 */ /* 0x000fe200078e000e */
[----:B------:R-:W-:Y:S06]  /*15850*/  BRA `(.L_x_1295) ;  /* 0xffffffcc00807947 */ /* 0x000fec000383ffff */
.L_x_1215:
        /* <DEDUP_REMOVED lines=8> */
.L_x_1297:
[----:B------:R-:W-:Y:S05]  /*158e0*/  BSYNC B0 ;  /* 0x0000000000007941 */ /* 0x000fea0003800000 */
.L_x_1296:
        /* <DEDUP_REMOVED lines=10> */
.L_x_1298:
        /* <DEDUP_REMOVED lines=8> */
.L_x_1299:
        /* <DEDUP_REMOVED lines=8> */
.L_x_1300:
        /* <DEDUP_REMOVED lines=8> */
.L_x_1301:
        /* <DEDUP_REMOVED lines=9> */
.L_x_1302:
[----:B------:R-:W-:Y:S01]  /*15ba0*/  IMAD.MOV.U32 R9, RZ, RZ, R14 ;  /* 0x000000ffff097224 */ /* 0x000fe200078e000e */
[----:B------:R-:W-:Y:S06]  /*15bb0*/  BRA `(.L_x_1303) ;  /* 0xffffffcc00547947 */ /* 0x000fec000383ffff */
.L_x_1217:
[----:B------:R-:W-:Y:S01]  /*15bc0*/  BSSY B0, `(.L_x_1304) ;  /* 0x0000006000007945 */ /* 0x000fe20003800000 */
[----:B------:R-:W-:Y:S01]  /*15bd0*/  PLOP3.LUT P6, PT, P6, PT, PT, 0x8, 0x0 ;  /* 0x000000000000781c */ /* 0x000fe200037ce170 */
[----:B------:R-:W-:-:S12]  /*15be0*/  IMAD.MOV.U32 R15, RZ, RZ, -0x1 ;  /* 0xffffffffff0f7424 */ /* 0x000fd800078e00ff */
[----:B0-----:R-:W-:Y:S05]  /*15bf0*/  WARPSYNC.COLLECTIVE R15, `(.L_x_1305) ;  /* 0x000000000f087348 */ /* 0x001fea0003c00000 */
[----:B------:R-:W-:Y:S01]  /*15c00*/  VOTE.ANY R14, PT, P6 ;  /* 0x00000000000e7806 */ /* 0x000fe200030e0100 */
[----:B0-----:R-:W-:Y:S06]  /*15c10*/  ENDCOLLECTIVE ;  /* 0x000000000000791b */ /* 0x001fec0003800000 */
.L_x_1305:
[----:B------:R-:W-:Y:S05]  /*15c20*/  BSYNC B0 ;  /* 0x0000000000007941 */ /* 0x000fea0003800000 */
.L_x_1304:
        /* <DEDUP_REMOVED lines=9> */
.L_x_1306:
[----:B------:R-:W-:Y:S02]  /*15cc0*/  IMAD.MOV.U32 R13, RZ, RZ, R6 ;  /* 0x000000ffff0d7224 */ /* 0x000fe400078e0006 */
[----:B------:R-:W-:-:S07]  /*15cd0*/  IMAD.MOV.U32 R5, RZ, RZ, R14 ;  /* 0x000000ffff057224 */ /* 0x000fce00078e000e */
[----:B------:R-:W-:Y:S05]  /*15ce0*/  WARPSYNC.COLLECTIVE R15, `(.L_x_1307) ;  /* 0x000000000f087348 */ /* 0x000fea0003c00000 */
[----:B------:R0:W1:Y:S02]  /*15cf0*/  SHFL.IDX P6, R14, R13, R12, R11 ;  /* 0x0000000c0d0e7389 */ /* 0x00006400000c000b */
[----:B01----:R-:W-:Y:S01]  /*15d00*/  ENDCOLLECTIVE ;  /* 0x000000000000791b */ /* 0x003fe20003800000 */
.L_x_1307:
[----:B------:R-:W-:Y:S01]  /*15d10*/  IMAD.MOV.U32 R6, RZ, RZ, R14 ;  /* 0x000000ffff067224 */ /* 0x000fe200078e000e */
[----:B------:R-:W-:Y:S06]  /*15d20*/  BRA `(.L_x_1308) ;  /* 0xffffffcc00347947 */ /* 0x000fec000383ffff */
.L_x_1219:
[----:B------:R-:W-:Y:S01]  /*15d30*/  BSSY B0, `(.L_x_1309) ;  /* 0x0000007000007945 */ /* 0x000fe20003800000 */
[----:B------:R-:W-:Y:S02]  /*15d40*/  IMAD.MOV.U32 R13, RZ, RZ, R2 ;  /* 0x000000ffff0d7224 */ /* 0x000fe400078e0002 */
[----:B------:R-:W-:Y:S02]  /*15d50*/  IMAD.MOV.U32 R11, RZ, RZ, 0x1f ;  /* 0x0000001fff0b7424 */ /* 0x000fe400078e00ff */
[----:B------:R-:W-:-:S07]  /*15d60*/  IMAD.MOV.U32 R15, RZ, RZ, -0x1 ;  /* 0xffffffffff0f7424 */ /* 0x000fce00078e00ff */
[----:B0123--:R-:W-:Y:S05]  /*15d70*/  WARPSYNC.COLLECTIVE R15, `(.L_x_1310) ;  /* 0x000000000f087348 */ /* 0x00ffea0003c00000 */
[----:B------:R4:W0:Y:S02]  /*15d80*/  SHFL.IDX P6, R14, R13, R12, R11 ;  /* 0x0000000c0d0e7389 */ /* 0x00082400000c000b */
[----:B01234-:R-:W-:Y:S01]  /*15d90*/  ENDCOLLECTIVE ;  /* 0x000000000000791b */ /* 0x01ffe20003800000 */
.L_x_1310:
[----:B------:R-:W-:Y:S05]  /*15da0*/  BSYNC B0 ;  /* 0x0000000000007941 */ /* 0x000fea0003800000 */
.L_x_1309:
[----:B------:R-:W-:Y:S01]  /*15db0*/  IMAD.MOV.U32 R2, RZ, RZ, R14 ;  /* 0x000000ffff027224 */ /* 0x000fe200078e000e */
[----:B------:R-:W-:Y:S06]  /*15dc0*/  BRA `(.L_x_1311) ;  /* 0xffffffcc00247947 */ /* 0x000fec000383ffff */
.L_x_1223:
[----:B0-----:R0:W1:Y:S02]  /*15dd0*/  SYNCS.PHASECHK.TRANS64.TRYWAIT P0, [R0+URZ+0x32420], R3 ;  /* 0x03242003000075a7 */ /* 0x001064000800017f */
[----:B-1----:R-:W-:Y:S05]  /*15de0*/  @!P0 NANOSLEEP.SYNCS 0x989680 ;  /* 0x009896800000895d */ /* 0x002fea0003900000 */
[----:B------:R-:W1:Y:S02]  /*15df0*/  @!P0 SYNCS.PHASECHK.TRANS64 P0, [R0+URZ+0x32420], R3 ;  /* 0x03242003000085a7 */ /* 0x000e64000800007f */
[----:B-1----:R-:W-:Y:S05]  /*15e00*/  @!P0 BRA `(.L_x_1223) ;  /* 0xfffffffc00f08947 */ /* 0x002fea000383ffff */
[----:B------:R-:W-:Y:S05]  /*15e10*/  BRA `(.L_x_1312) ;  /* 0xffffffd000bc7947 */ /* 0x000fea000383ffff */
.L_x_1224:
        /* <DEDUP_REMOVED lines=11> */
.L_x_1314:
[----:B------:R-:W-:Y:S05]  /*15ed0*/  BSYNC B0 ;  /* 0x0000000000007941 */ /* 0x000fea0003800000 */
.L_x_1313:
[----:B------:R-:W-:Y:S05]  /*15ee0*/  BRA `(.L_x_1315) ;  /* 0xffffffd000a47947 */ /* 0x000fea000383ffff */
.L_x_1227:
[----:B------:R-:W-:Y:S01]  /*15ef0*/  BSSY B1, `(.L_x_1316) ;  /* 0x0000006000017945 */ /* 0x000fe20003800000 */
[----:B------:R-:W-:-:S07]  /*15f00*/  IMAD.MOV.U32 R15, RZ, RZ, -0x1 ;  /* 0xffffffffff0f7424 */ /* 0x000fce00078e00ff */
[----:B01----:R-:W-:Y:S05]  /*15f10*/  WARPSYNC.COLLECTIVE R15, `(.L_x_1317) ;  /* 0x000000000f0c7348 */ /* 0x003fea0003c00000 */
[----:B------:R-:W-:Y:S02]  /*15f20*/  ELECT P6, UR62, PT ;  /* 0x00000000003e782f */ /* 0x000fe400038c0000 */
[----:B------:R-:W-:Y:S01]  /*15f30*/  MOV R14, UR62 ;  /* 0x0000003e000e7c02 */ /* 0x000fe20008000f00 */
[----:B01----:R-:W-:Y:S10]  /*15f40*/  ENDCOLLECTIVE ;  /* 0x000000000000791b */ /* 0x003ff40003800000 */
.L_x_1317:
[----:B------:R-:W-:Y:S05]  /*15f50*/  BSYNC B1 ;  /* 0x0000000000017941 */ /* 0x000fea0003800000 */
.L_x_1316:
[----:B------:R-:W-:Y:S05]  /*15f60*/  BRA `(.L_x_1318) ;  /* 0xffffffd0009c7947 */ /* 0x000fea000383ffff */
.L_x_1229:
[----:B0-----:R0:W1:Y:S02]  /*15f70*/  SYNCS.PHASECHK.TRANS64.TRYWAIT P0, [R6+URZ], R5 ;  /* 0x00000005060075a7 */ /* 0x001064000800017f */
[----:B-1----:R-:W-:Y:S05]  /*15f80*/  @!P0 NANOSLEEP.SYNCS 0x989680 ;  /* 0x009896800000895d */ /* 0x002fea0003900000 */
[----:B------:R-:W1:Y:S02]  /*15f90*/  @!P0 SYNCS.PHASECHK.TRANS64 P0, [R6+URZ], R5 ;  /* 0x00000005060085a7 */ /* 0x000e64000800007f */
[----:B-1----:R-:W-:Y:S05]  /*15fa0*/  @!P0 BRA `(.L_x_1229) ;  /* 0xfffffffc00f08947 */ /* 0x002fea000383ffff */
[----:B------:R-:W-:Y:S05]  /*15fb0*/  BRA `(.L_x_1319) ;  /* 0xffffffd000d47947 */ /* 0x000fea000383ffff */
.L_x_1230:
[----:B-1----:R1:W2:Y:S02]  /*15fc0*/  SYNCS.PHASECHK.TRANS64.TRYWAIT P0, [R7+URZ], R2 ;  /* 0x00000002070075a7 */ /* 0x0022a4000800017f */
[----:B--2---:R-:W-:Y:S05]  /*15fd0*/  @!P0 NANOSLEEP.SYNCS 0x989680 ;  /* 0x009896800000895d */ /* 0x004fea0003900000 */
[----:B------:R-:W2:Y:S02]  /*15fe0*/  @!P0 SYNCS.PHASECHK.TRANS64 P0, [R7+URZ], R2 ;  /* 0x00000002070085a7 */ /* 0x000ea4000800007f */
[----:B--2---:R-:W-:Y:S05]  /*15ff0*/  @!P0 BRA `(.L_x_1230) ;  /* 0xfffffffc00f08947 */ /* 0x004fea000383ffff */
[----:B------:R-:W-:Y:S05]  /*16000*/  BRA `(.L_x_1320) ;  /* 0xffffffd000c87947 */ /* 0x000fea000383ffff */
.L_x_1232:
[----:B--2---:R2:W3:Y:S02]  /*16010*/  SYNCS.PHASECHK.TRANS64.TRYWAIT P0, [R4+URZ], R5 ;  /* 0x00000005040075a7 */ /* 0x0044e4000800017f */
[----:B---3--:R-:W-:Y:S05]  /*16020*/  @!P0 NANOSLEEP.SYNCS 0x989680 ;  /* 0x009896800000895d */ /* 0x008fea0003900000 */
[----:B------:R-:W3:Y:S02]  /*16030*/  @!P0 SYNCS.PHASECHK.TRANS64 P0, [R4+URZ], R5 ;  /* 0x00000005040085a7 */ /* 0x000ee4000800007f */
[----:B---3--:R-:W-:Y:S05]  /*16040*/  @!P0 BRA `(.L_x_1232) ;  /* 0xfffffffc00f08947 */ /* 0x008fea000383ffff */
[----:B------:R-:W-:Y:S05]  /*16050*/  BRA `(.L_x_1321) ;  /* 0xffffffd000cc7947 */ /* 0x000fea000383ffff */
.L_x_1322:
        /* <DEDUP_REMOVED lines=10> */
.L_x_6132:


//--------------------- .text._ZN7cutlass13device_kernelIN5flash11enable_sm90INS1_16FlashAttnFwdSm90INS1_25CollectiveMainloopFwdSm90ILi2EN4cute5tupleIJNS5_1CILi1EEES8_S8_EEENS6_IJNS7_ILi128EEENS7_ILi96EEENS7_ILi64EEEEEELi256ENS_10bfloat16_tEfNS_4arch4Sm90ELb0ELb0ELb1ELb1ELb0ELb1ELb1ELb1ELb0ELb1ELb1ELb0EEENS1_21CollectiveEpilogueFwdINS6_IJSA_NS7_ILi256EEESB_EEES9_SE_SG_Li256ELb1ELb1ELb1ELb0EEENS1_36VarlenDynamicPersistentTileSchedulerILi128ELi96ELi256ELi128ELb1ELb1ELb1ELb0ELb1ELb1EEEEEEEEEvNT_6ParamsE --------------------------
	.section	.text._ZN7cutlass13device_kernelIN5flash11enable_sm90INS1_16FlashAttnFwdSm90INS1_25CollectiveMainloopFwdSm90ILi2EN4cute5tupleIJNS5_1CILi1EEES8_S8_EEENS6_IJNS7_ILi128EEENS7_ILi96EEENS7_ILi64EEEEEELi256ENS_10bfloat16_tEfNS_4arch4Sm90ELb0ELb0ELb1ELb1ELb0ELb1ELb1ELb1ELb0ELb1ELb1ELb0EEENS1_21CollectiveEpilogueFwdINS6_IJSA_NS7_ILi256EEESB_EEES9_SE_SG_Li256ELb1ELb1ELb1ELb0EEENS1_36VarlenDynamicPersistentTileSchedulerILi128ELi96ELi256ELi128ELb1ELb1ELb1ELb0ELb1ELb1EEEEEEEEEvNT_6ParamsE,"ax",@progbits
	.align	128
.text._ZN7cutlass13device_kernelIN5flash11enable_sm90INS1_16FlashAttnFwdSm90INS1_25CollectiveMainloopFwdSm90ILi2EN4cute5tupleIJNS5_1CILi1EEES8_S8_EEENS6_IJNS7_ILi128EEENS7_ILi96EEENS7_ILi64EEEEEELi256ENS_10bfloat16_tEfNS_4arch4Sm90ELb0ELb0ELb1ELb1ELb0ELb1ELb1ELb1ELb0ELb1ELb1ELb0EEENS1_21CollectiveEpilogueFwdINS6_IJSA_NS7_ILi256EEESB_EEES9_SE_SG_Li256ELb1ELb1ELb1ELb0EEENS1_36VarlenDynamicPersistentTileSchedulerILi128ELi96ELi256ELi128ELb1ELb1ELb1ELb0ELb1ELb1EEEEEEEEEvNT_6ParamsE:
        .type           _ZN7cutlass13device_kernelIN5flash11enable_sm90INS1_16FlashAttnFwdSm90INS1_25CollectiveMainloopFwdSm90ILi2EN4cute5tupleIJNS5_1CILi1EEES8_S8_EEENS6_IJNS7_ILi128EEENS7_ILi96EEENS7_ILi64EEEEEELi256ENS_10bfloat16_tEfNS_4arch4Sm90ELb0ELb0ELb1ELb1ELb0ELb1ELb1ELb1ELb0ELb1ELb1ELb0EEENS1_21CollectiveEpilogueFwdINS6_IJSA_NS7_ILi256EEESB_EEES9_SE_SG_Li256ELb1ELb1ELb1ELb0EEENS1_36VarlenDynamicPersistentTileSchedulerILi128ELi96ELi256ELi128ELb1ELb1ELb1ELb0ELb1ELb1EEEEEEEEEvNT_6ParamsE,@function
        .size           _ZN7cutlass13device_kernelIN5flash11enable_sm90INS1_16FlashAttnFwdSm90INS1_25CollectiveMainloopFwdSm90ILi2EN4cute5tupleIJNS5_1CILi1EEES8_S8_EEENS6_IJNS7_ILi128EEENS7_ILi96EEENS7_ILi64EEEEEELi256ENS_10bfloat16_tEfNS_4arch4Sm90ELb0ELb0ELb1ELb1ELb0ELb1ELb1ELb1ELb0ELb1ELb1ELb0EEENS1_21CollectiveEpilogueFwdINS6_IJSA_NS7_ILi256EEESB_EEES9_SE_SG_Li256ELb1ELb1ELb1ELb0EEENS1_36VarlenDynamicPersistentTileSchedulerILi128ELi96ELi256ELi128ELb1ELb1ELb1ELb0ELb1ELb1EEEEEEEEEvNT_6ParamsE,(.L_x_6133 - _ZN7cutlass13device_kernelIN5flash11enable_sm90INS1_16FlashAttnFwdSm90INS1_25CollectiveMainloopFwdSm90ILi2EN4cute5tupleIJNS5_1CILi1EEES8_S8_EEENS6_IJNS7_ILi128EEENS7_ILi96EEENS7_ILi64EEEEEELi256ENS_10bfloat16_tEfNS_4arch4Sm90ELb0ELb0ELb1ELb1ELb0ELb1ELb1ELb1ELb0ELb1ELb1ELb0EEENS1_21CollectiveEpilogueFwdINS6_IJSA_NS7_ILi256EEESB_EEES9_SE_SG_Li256ELb1ELb1ELb1ELb0EEENS1_36VarlenDynamicPersistentTileSchedulerILi128ELi96ELi256ELi128ELb1ELb1ELb1ELb0ELb1ELb1EEEEEEEEEvNT_6ParamsE)
        .other          _ZN7cutlass13device_kernelIN5flash11enable_sm90INS1_16FlashAttnFwdSm90INS1_25CollectiveMainloopFwdSm90ILi2EN4cute5tupleIJNS5_1CILi1EEES8_S8_EEENS6_IJNS7_ILi128EEENS7_ILi96EEENS7_ILi64EEEEEELi256ENS_10bfloat16_tEfNS_4arch4Sm90ELb0ELb0ELb1ELb1ELb0ELb1ELb1ELb1ELb0ELb1ELb1ELb0EEENS1_21CollectiveEpilogueFwdINS6_IJSA_NS7_ILi256EEESB_EEES9_SE_SG_Li256ELb1ELb1ELb1ELb0EEENS1_36VarlenDynamicPersistentTileSchedulerILi128ELi96ELi256ELi128ELb1ELb1ELb1ELb0ELb1ELb1EEEEEEEEEvNT_6ParamsE,@"STO_CUDA_ENTRY STV_DEFAULT"
_ZN7cutlass13device_kernelIN5flash11enable_sm90INS1_16FlashAttnFwdSm90INS1_25CollectiveMainloopFwdSm90ILi2EN4cute5tupleIJNS5_1CILi1EEES8_S8_EEENS6_IJNS7_ILi128EEENS7_ILi96EEENS7_ILi64EEEEEELi256ENS_10bfloat16_tEfNS_4arch4Sm90ELb0ELb0ELb1ELb1ELb0ELb1ELb1ELb1ELb0ELb1ELb1ELb0EEENS1_21CollectiveEpilogueFwdINS6_IJSA_NS7_ILi256EEESB_EEES9_SE_SG_Li256ELb1ELb1ELb1ELb0EEENS1_36VarlenDynamicPersistentTileSchedulerILi128ELi96ELi256ELi128ELb1ELb1ELb1ELb0ELb1ELb1EEEEEEEEEvNT_6ParamsE:
        /* <DEDUP_REMOVED lines=24> */
.L_x_1324:
[----:B------:R-:W-:Y:S05]  /*0180*/  BSYNC B0 ;  /* 0x0000000000007941 */ /* 0x000fea0003800000 */
.L_x_1323:
        /* <DEDUP_REMOVED lines=43> */
.L_x_1325:
        /* <DEDUP_REMOVED lines=22> */
.L_x_1326:
        /* <DEDUP_REMOVED lines=18> */
.L_x_1327:
        /* <DEDUP_REMOVED lines=22> */
.L_x_1328:
        /* <DEDUP_REMOVED lines=22> */
.L_x_1329:
[----:B0-----:R-:W-:Y:S01]  /*0980*/  UMOV UR4, 0x1 ;  /* 0x0000000100047882 */ /* 0x001fe20000000000 */
[----:B------:R-:W-:Y:S01]  /*0990*/  PLOP3.LUT P0, PT, PT, PT, UP0, 0x80, 0x0 ;  /* 0x000000000000781c */ /* 0x000fe20003f0f008 */
[----:B------:R-:W-:Y:S01]  /*09a0*/  USEL UR4, UR4, 0x2, !UP0 ;  /* 0x0000000204047887 */ /* 0x000fe2000c000000 */
[----:B------:R-:W-:Y:S01]  /*09b0*/  NOP ;  /* 0x0000000000007918 */ /* 0x000fe20000000000 */
[----:B------:R-:W-:Y:S01]  /*09c0*/  ULDC.64 UR60, c[0x0][0x208] ;  /* 0x00008200003c7ab9 */ /* 0x000fe20000000a00 */
[----:B------:R-:W-:Y:S03]  /*09d0*/  BSSY B9, `(.L_x_1330) ;  /* 0x0001c4c000097945 */ /* 0x000fe60003800000 */
[----:B------:R-:W-:-:S05]  /*09e0*/  IMAD.U32 R2, RZ, RZ, UR4 ;  /* 0x00000004ff027e24 */ /* 0x000fca000f8e00ff */
[----:B------:R0:W-:Y:S01]  /*09f0*/  STL [R1+0xa0], R2 ;  /* 0x0000a00201007387 */ /* 0x0001e20000100800 */
[----:B-123--:R-:W-:Y:S06]  /*0a00*/  BAR.SYNC.DEFER_BLOCKING 0x0 ;  /* 0x0000000000007b1d */ /* 0x00efec0000010000 */
[----:B------:R-:W-:Y:S05]  /*0a10*/  @!P0 BRA `(.L_x_1331) ;  /* 0x0000013800808947 */ /* 0x000fea0003800000 */
.L_x_1332:
[----:B------:R-:W-:-:S08]  /*0a20*/  NOP ;  /* 0x0000000000007918 */ /* 0x000fd00000000000 */
[----:B------:R-:W1:Y:S02]  /*0a30*/  USETMAXREG.TRY_ALLOC.CTAPOOL UP0, 0xf0 ;  /* 0x000000f0000079c8 */ /* 0x000e640008000600 */
[----:B-1----:R-:W-:-:S13]  /*0a40*/  PLOP3.LUT P0, PT, PT, PT, UP0, 0x80, 0x0 ;  /* 0x000000000000781c */ /* 0x002fda0003f0f008 */
[----:B------:R-:W-:Y:S05]  /*0a50*/  @!P0 BRA `(.L_x_1332) ;  /* 0xfffffffc00f08947 */ /* 0x000fea000383ffff */
[----:B------:R-:W-:Y:S01]  /*0a60*/  SHF.R.U32.HI R0, RZ, 0x7, R6 ;  /* 0x00000007ff007819 */ /* 0x000fe20000011606 */
[----:B------:R-:W1:Y:S08]  /*0a70*/  S2UR UR5, SR_CgaCtaId ;  /* 0x00000000000579c3 */ /* 0x000e700000008800 */
[----:B------:R-:W-:Y:S06]  /*0a80*/  BAR.ARV 0x8, 0x180 ;  /* 0x0206000000007b1d */ /* 0x000fec0000002000 */
[----:B------:R-:W-:Y:S01]  /*0a90*/  ISETP.NE.AND P0, PT, R0, 0x1, PT ;  /* 0x000000010000780c */ /* 0x000fe20003f05270 */
[----:B------:R-:W-:-:S12]  /*0aa0*/  UMOV UR4, 0x400 ;  /* 0x0000040000047882 */ /* 0x000fd80000000000 */
[----:B------:R-:W-:Y:S06]  /*0ab0*/  @!P0 BAR.ARV 0x9, 0x100 ;  /* 0x0244000000008b1d */ /* 0x000fec0000002000 */
[----:B-1----:R-:W-:Y:S02]  /*0ac0*/  ULEA UR4, UR5, UR4, 0x18 ;  /* 0x0000000405047291 */ /* 0x002fe4000f8ec03f */
[----:B------:R-:W-:Y:S04]  /*0ad0*/  BAR.SYNC.DEFER_BLOCKING 0x5, 0x180 ;  /* 0x0146000000007b1d */ /* 0x000fe80000010000 */
[----:B------:R-:W-:-:S02]  /*0ae0*/  IMAD.U32 R18, RZ, RZ, UR4 ;  /* 0x00000004ff127e24 */ /* 0x000fc4000f8e00ff */
[----:B------:R-:W-:-:S03]  /*0af0*/  ULDC UR4, c[0x0][0xd3c] ;  /* 0x00034f0000047ab9 */ /* 0x000fc60000000800 */
[----:B------:R-:W1:Y:S01]  /*0b00*/  LDS.128 R40, [R18+0x324d0] ;  /* 0x0324d00012287984 */ /* 0x000e620000000c00 */
[----:B------:R-:W-:Y:S06]  /*0b10*/  BAR.ARV 0x4, 0x180 ;  /* 0x0106000000007b1d */ /* 0x000fec0000002000 */
[----:B-1----:R-:W-:-:S13]  /*0b20*/  ISETP.GE.AND P0, PT, R43, UR4, PT ;  /* 0x000000042b007c0c */ /* 0x002fda000bf06270 */
[----:B------:R-:W-:Y:S05]  /*0b30*/  @P0 BRA `(.L_x_1333) ;  /* 0x000001c000d40947 */ /* 0x000fea0003800000 */
[----:B------:R-:W2:Y:S01]  /*0b40*/  LDL R0, [R1+0xa0] ;  /* 0x0000a00001007983 */ /* 0x000ea20000100800 */
[----:B------:R-:W-:Y:S01]  /*0b50*/  VIADD R6, R6, 0xffffff80 ;  /* 0xffffff8006067836 */ /* 0x000fe20000000000 */
[----:B------:R-:W-:Y:S01]  /*0b60*/  CS2R R200, SRZ ;  /* 0x0000000000c87805 */ /* 0x000fe2000001ff00 */
[----:B------:R-:W-:Y:S02]  /*0b70*/  IMAD.MOV.U32 R204, RZ, RZ, RZ ;  /* 0x000000ffffcc7224 */ /* 0x000fe400078e00ff */
[----:B------:R-:W-:Y:S01]  /*0b80*/  IMAD.MOV.U32 R226, RZ, RZ, RZ ;  /* 0x000000ffffe27224 */ /* 0x000fe200078e00ff */
[----:B------:R-:W-:-:S04]  /*0b90*/  SHF.R.S32.HI R3, RZ, 0x1f, R6 ;  /* 0x0000001fff037819 */ /* 0x000fc80000011406 */
[CC--:B0-----:R-:W-:Y:S02]  /*0ba0*/  LEA.HI R2, R3.reuse, R6.reuse, RZ, 0x4 ;  /* 0x0000000603027211 */ /* 0x0c1fe400078f20ff */
[CC--:B------:R-:W-:Y:S02]  /*0bb0*/  LEA.HI R216, R3.reuse, R6.reuse, RZ, 0x5 ;  /* 0x0000000603d87211 */ /* 0x0c0fe400078f28ff */
[----:B------:R-:W-:Y:S02]  /*0bc0*/  SHF.R.S32.HI R7, RZ, 0x4, R2 ;  /* 0x00000004ff077819 */ /* 0x000fe40000011402 */
[----:B------:R-:W-:Y:S02]  /*0bd0*/  LEA.HI R19, R3, R6, RZ, 0x2 ;  /* 0x0000000603137211 */ /* 0x000fe400078f10ff */
[----:B------:R-:W-:Y:S02]  /*0be0*/  LEA.HI R4, R2, R7, RZ, 0x1 ;  /* 0x0000000702047211 */ /* 0x000fe400078f08ff */
[----:B------:R-:W-:-:S02]  /*0bf0*/  SHF.R.S32.HI R216, RZ, 0x5, R216 ;  /* 0x00000005ffd87819 */ /* 0x000fc400000114d8 */
[----:B------:R-:W-:-:S05]  /*0c00*/  LOP3.LUT R4, R4, 0x1ffffffe, RZ, 0xc0, !PT ;  /* 0x1ffffffe04047812 */ /* 0x000fca00078ec0ff */
[----:B------:R-:W-:Y:S01]  /*0c10*/  IMAD.IADD R4, R7, 0x1, -R4 ;  /* 0x0000000107047824 */ /* 0x000fe200078e0a04 */
[----:B--2---:R-:W-:Y:S02]  /*0c20*/  R2UR UR4, R0 ;  /* 0x00000000000472ca */ /* 0x004fe400000e0000 */
[CC--:B------:R-:W-:Y:S02]  /*0c30*/  LEA.HI R0, R3.reuse, R6.reuse, RZ, 0x7 ;  /* 0x0000000603007211 */ /* 0x0c0fe400078f38ff */
[----:B------:R-:W-:Y:S02]  /*0c40*/  LEA.HI R3, R3, R6, RZ, 0x3 ;  /* 0x0000000603037211 */ /* 0x000fe400078f18ff */
[----:B------:R-:W-:Y:S02]  /*0c50*/  LOP3.LUT R5, R0, 0xffffff80, RZ, 0xc0, !PT ;  /* 0xffffff8000057812 */ /* 0x000fe400078ec0ff */
[----:B------:R-:W-:Y:S02]  /*0c60*/  LOP3.LUT R7, R3, 0xfffffff8, RZ, 0xc0, !PT ;  /* 0xfffffff803077812 */ /* 0x000fe400078ec0ff */
[----:B------:R-:W-:Y:S01]  /*0c70*/  LOP3.LUT R3, R19, 0xfffffffc, RZ, 0xc0, !PT ;  /* 0xfffffffc13037812 */ /* 0x000fe200078ec0ff */
[C---:B------:R-:W-:Y:S01]  /*0c80*/  IMAD.IADD R13, R6.reuse, 0x1, -R5 ;  /* 0x00000001060d7824 */ /* 0x040fe200078e0a05 */
[----:B------:R-:W-:Y:S01]  /*0c90*/  SHF.R.S32.HI R5, RZ, 0x7, R0 ;  /* 0x00000007ff057819 */ /* 0x000fe20000011400 */
[----:B------:R-:W-:Y:S01]  /*0ca0*/  ULOP3.LUT UR4, UR4, 0x1, URZ, 0xfc, !UPT ;  /* 0x0000000104047892 */ /* 0x000fe2000f8efc3f */
[----:B------:R-:W-:Y:S01]  /*0cb0*/  SHF.R.S32.HI R19, RZ, 0x2, R19 ;  /* 0x00000002ff137819 */ /* 0x000fe20000011413 */
[----:B------:R-:W-:Y:S01]  /*0cc0*/  IMAD.IADD R3, R6, 0x1, -R3 ;  /* 0x0000000106037824 */ /* 0x000fe200078e0a03 */
[----:B------:R-:W-:Y:S01]  /*0cd0*/  SHF.R.S32.HI R8, RZ, 0x1f, R13 ;  /* 0x0000001fff087819 */ /* 0x000fe2000001140d */
[----:B------:R-:W-:Y:S01]  /*0ce0*/  STL [R1+0x8c], R13 ;  /* 0x00008c0d01007387 */ /* 0x000fe20000100800 */
[----:B------:R-:W-:Y:S01]  /*0cf0*/  LEA.HI R0, R0, R5, RZ, 0x1 ;  /* 0x0000000500007211 */ /* 0x000fe200078f08ff */
[----:B------:R-:W-:Y:S01]  /*0d00*/  VIADD R225, R19, 0x40 ;  /* 0x0000004013e17836 */ /* 0x000fe20000000000 */
[-C--:B------:R-:W-:Y:S01]  /*0d10*/  LEA.HI R9, R8, R13.reuse, RZ, 0x2 ;  /* 0x0000000d08097211 */ /* 0x080fe200078f10ff */
[----:B------:R-:W-:Y:S01]  /*0d20*/  IMAD.IADD R7, R6, 0x1, -R7 ;  /* 0x0000000106077824 */ /* 0x000fe200078e0a07 */
[----:B------:R-:W-:Y:S01]  /*0d30*/  LOP3.LUT R0, R0, 0x3fffffe, RZ, 0xc0, !PT ;  /* 0x03fffffe00007812 */ /* 0x000fe200078ec0ff */
[----:B------:R-:W-:Y:S01]  /*0d40*/  IMAD.SHL.U32 R213, R225, 0x40, RZ ;  /* 0x00000040e1d57824 */ /* 0x000fe200078e00ff */
[--C-:B------:R-:W-:Y:S01]  /*0d50*/  SHF.R.S32.HI R10, RZ, 0x2, R9.reuse ;  /* 0x00000002ff0a7819 */ /* 0x100fe20000011409 */
[----:B------:R-:W-:Y:S01]  /*0d60*/  IMAD.SHL.U32 R203, R7, 0x8, RZ ;  /* 0x0000000807cb7824 */ /* 0x000fe200078e00ff */
[----:B------:R-:W-:Y:S01]  /*0d70*/  SHF.R.S32.HI R11, RZ, 0x1f, R9 ;  /* 0x0000001fff0b7819 */ /* 0x000fe20000011409 */
[----:B------:R-:W-:Y:S01]  /*0d80*/  IMAD.IADD R0, R5, 0x1, -R0 ;  /* 0x0000000105007824 */ /* 0x000fe200078e0a00 */
[----:B------:R-:W-:Y:S01]  /*0d90*/  LEA.HI R8, R8, R13, RZ, 0x5 ;  /* 0x0000000d08087211 */ /* 0x000fe200078f28ff */
[----:B------:R-:W-:Y:S01]  /*0da0*/  IMAD.SHL.U32 R16, R3, 0x8, RZ ;  /* 0x0000000803107824 */ /* 0x000fe200078e00ff */
[----:B------:R-:W-:Y:S01]  /*0db0*/  LEA.HI R11, R11, R10, RZ, 0x3 ;  /* 0x0000000a0b0b7211 */ /* 0x000fe200078f18ff */
[----:B------:R-:W-:Y:S01]  /*0dc0*/  IMAD.SHL.U32 R22, R3, 0x4, RZ ;  /* 0x0000000403167824 */ /* 0x000fe200078e00ff */
[----:B------:R-:W-:Y:S01]  /*0dd0*/  LOP3.LUT R5, R2, 0x3fffff0, RZ, 0xc0, !PT ;  /* 0x03fffff002057812 */ /* 0x000fe200078ec0ff */
[----:B------:R-:W-:Y:S01]  /*0de0*/  VIADD R219, R203, 0x40 ;  /* 0x00000040cbdb7836 */ /* 0x000fe20000000000 */
[----:B------:R-:W-:Y:S01]  /*0df0*/  LOP3.LUT R11, R11, 0xfffffff8, RZ, 0xc0, !PT ;  /* 0xfffffff80b0b7812 */ /* 0x000fe200078ec0ff */
[----:B------:R-:W-:Y:S01]  /*0e00*/  VIADD R218, R203, 0x80 ;  /* 0x00000080cbda7836 */ /* 0x000fe20000000000 */
[----:B------:R-:W-:Y:S01]  /*0e10*/  SHF.R.S32.HI R8, RZ, 0x5, R8 ;  /* 0x00000005ff087819 */ /* 0x000fe20000011408 */
[----:B------:R-:W-:Y:S01]  /*0e20*/  IMAD.IADD R5, R6, 0x1, -R5 ;  /* 0x0000000106057824 */ /* 0x000fe200078e0a05 */
[----:B------:R-:W-:Y:S01]  /*0e30*/  LOP3.LUT R213, R213, 0x1c0, RZ, 0xc0, !PT ;  /* 0x000001c0d5d57812 */ /* 0x000fe200078ec0ff */
[----:B------:R-:W-:Y:S01]  /*0e40*/  IMAD.IADD R11, R10, 0x1, -R11 ;  /* 0x000000010a0b7824 */ /* 0x000fe200078e0a0b */
[----:B------:R-:W-:Y:S01]  /*0e50*/  LOP3.LUT R9, R9, 0x7ffffffc, RZ, 0xc0, !PT ;  /* 0x7ffffffc09097812 */ /* 0x000fe200078ec0ff */
[----:B------:R-:W-:Y:S01]  /*0e60*/  IMAD R5, R216, 0x10, R5 ;  /* 0x00000010d8057824 */ /* 0x000fe200078e0205 */
[----:B------:R-:W-:Y:S01]  /*0e70*/  LOP3.LUT R6, R213, 0x38, R16, 0xf8, !PT ;  /* 0x00000038d5067812 */ /* 0x000fe200078ef810 */
[----:B------:R-:W-:Y:S01]  /*0e80*/  IMAD R11, R8, 0x10, R11 ;  /* 0x00000010080b7824 */ /* 0x000fe200078e020b */
[----:B------:R-:W-:Y:S01]  /*0e90*/  SHF.R.S32.HI R229, RZ, 0x1f, R19 ;  /* 0x0000001fffe57819 */ /* 0x000fe20000011413 */
[----:B------:R-:W-:Y:S01]  /*0ea0*/  IMAD R5, R5, 0x8, R4 ;  /* 0x0000000805057824 */ /* 0x000fe200078e0204 */
[----:B------:R-:W-:Y:S01]  /*0eb0*/  SHF.R.S32.HI R4, RZ, 0x1f, R225 ;  /* 0x0000001fff047819 */ /* 0x000fe200000114e1 */
[----:B------:R-:W-:-:S02]  /*0ec0*/  IMAD R12, R0, 0x40, R11 ;  /* 0x00000040000c7824 */ /* 0x000fc400078e020b */
[----:B------:R-:W-:Y:S01]  /*0ed0*/  IMAD.U32 R0, RZ, RZ, UR4 ;  /* 0x00000004ff007e24 */ /* 0x000fe2000f8e00ff */
[----:B------:R-:W-:Y:S01]  /*0ee0*/  LEA.HI R4, R4, R225, RZ, 0x3 ;  /* 0x000000e104047211 */ /* 0x000fe200078f18ff */
[----:B------:R-:W-:Y:S01]  /*0ef0*/  IMAD.IADD R9, R13, 0x1, -R9 ;  /* 0x000000010d097824 */ /* 0x000fe200078e0a09 */
[----:B------:R-:W-:Y:S01]  /*0f00*/  STL [R1+0x94], R12 ;  /* 0x0000940c01007387 */ /* 0x000fe20000100800 */
[----:B------:R-:W-:Y:S02]  /*0f10*/  IMAD.MOV.U32 R2, RZ, RZ, RZ ;  /* 0x000000ffff027224 */ /* 0x000fe400078e00ff */
[----:B------:R-:W-:Y:S01]  /*0f20*/  IMAD.SHL.U32 R4, R4, 0x40, RZ ;  /* 0x0000004004047824 */ /* 0x000fe200078e00ff */
[----:B------:R0:W-:Y:S01]  /*0f30*/  STL [R1+0x5c], R0 ;  /* 0x00005c0001007387 */ /* 0x0001e20000100800 */
[----:B------:R-:W-:Y:S02]  /*0f40*/  IMAD.SHL.U32 R230, R9, 0x2, RZ ;  /* 0x0000000209e67824 */ /* 0x000fe400078e00ff */
[----:B------:R-:W-:Y:S01]  /*0f50*/  VIADD R202, R22, 0x10 ;  /* 0x0000001016ca7836 */ /* 0x000fe20000000000 */
[----:B------:R-:W-:Y:S01]  /*0f60*/  LOP3.LUT R217, R4, 0xfffffe00, RZ, 0xc0, !PT ;  /* 0xfffffe0004d97812 */ /* 0x000fe200078ec0ff */
[----:B------:R-:W-:Y:S01]  /*0f70*/  VIADD R34, R230, 0x8 ;  /* 0x00000008e6227836 */ /* 0x000fe20000000000 */
[----:B------:R-:W-:Y:S01]  /*0f80*/  SHF.R.S32.HI R4, RZ, 0x1f, R219 ;  /* 0x0000001fff047819 */ /* 0x000fe200000114db */
[----:B------:R-:W-:-:S02]  /*0f90*/  IMAD.SHL.U32 R4, R5, 0x8, RZ ;  /* 0x0000000805047824 */ /* 0x000fc400078e00ff */
[C---:B------:R-:W-:Y:S01]  /*0fa0*/  VIADD R31, R230.reuse, 0x20 ;  /* 0x00000020e61f7836 */ /* 0x040fe20000000000 */
[C---:B0-----:R-:W-:Y:S01]  /*0fb0*/  LEA.HI R0, R3.reuse, R3, RZ, 0x1 ;  /* 0x0000000303007211 */ /* 0x041fe200078f08ff */
[C---:B------:R-:W-:Y:S01]  /*0fc0*/  VIADD R28, R230.reuse, 0x38 ;  /* 0x00000038e61c7836 */ /* 0x040fe20000000000 */
[----:B------:R0:W-:Y:S01]  /*0fd0*/  STL [R1+0x9c], R4 ;  /* 0x00009c0401007387 */ /* 0x0001e20000100800 */
[----:B------:R-:W-:Y:S01]  /*0fe0*/  VIADD R25, R230, 0x50 ;  /* 0x00000050e6197836 */ /* 0x000fe20000000000 */
[----:B------:R-:W-:Y:S01]  /*0ff0*/  LOP3.LUT R0, R0, 0x1ffffffe, RZ, 0xc0, !PT ;  /* 0x1ffffffe00007812 */ /* 0x000fe200078ec0ff */
[C---:B------:R-:W-:Y:S02]  /*1000*/  VIADD R20, R230.reuse, 0x68 ;  /* 0x00000068e6147836 */ /* 0x040fe40000000000 */
[C---:B------:R-:W-:Y:S02]  /*1010*/  VIADD R13, R230.reuse, 0x80 ;  /* 0x00000080e60d7836 */ /* 0x040fe40000000000 */
[----:B------:R-:W-:Y:S01]  /*1020*/  IMAD.IADD R0, R3, 0x1, -R0 ;  /* 0x0000000103007824 */ /* 0x000fe200078e0a00 */
[----:B------:R-:W-:Y:S01]  /*1030*/  SHF.R.S32.HI R3, RZ, 0x1f, R203 ;  /* 0x0000001fff037819 */ /* 0x000fe200000114cb */
[----:B------:R-:W-:Y:S01]  /*1040*/  VIADD R9, R230, 0x98 ;  /* 0x00000098e6097836 */ /* 0x000fe20000000000 */
[----:B------:R-:W-:Y:S01]  /*1050*/  SHF.R.U32.HI R3, RZ, 0x3, R213 ;  /* 0x00000003ff037819 */ /* 0x000fe200000116d5 */
[----:B------:R-:W-:-:S02]  /*1060*/  IMAD R0, R0, 0x8, R12 ;  /* 0x0000000800007824 */ /* 0x000fc400078e020c */
[C---:B------:R-:W-:Y:S01]  /*1070*/  VIADD R5, R230.reuse, 0xb8 ;  /* 0x000000b8e6057836 */ /* 0x040fe20000000000 */
[----:B------:R-:W-:Y:S01]  /*1080*/  LOP3.LUT R3, R217, R6, R3, 0xf6, !PT ;  /* 0x00000006d9037212 */ /* 0x000fe200078ef603 */
[C---:B0-----:R-:W-:Y:S01]  /*1090*/  VIADD R4, R230.reuse, 0xc0 ;  /* 0x000000c0e6047836 */ /* 0x041fe20000000000 */
[----:B------:R-:W-:Y:S01]  /*10a0*/  SHF.R.S32.HI R6, RZ, 0x1f, R218 ;  /* 0x0000001fff067819 */ /* 0x000fe200000114da */
[C---:B------:R-:W-:Y:S01]  /*10b0*/  VIADD R6, R230.reuse, 0xb0 ;  /* 0x000000b0e6067836 */ /* 0x040fe20000000000 */
[----:B------:R-:W-:Y:S01]  /*10c0*/  SHF.R.S32.HI R5, RZ, 0x1f, R5 ;  /* 0x0000001fff057819 */ /* 0x000fe20000011405 */
[----:B------:R-:W-:Y:S01]  /*10d0*/  IMAD R3, R3, 0x2, R18 ;  /* 0x0000000203037824 */ /* 0x000fe200078e0212 */
[----:B------:R-:W-:Y:S01]  /*10e0*/  SHF.R.S32.HI R4, RZ, 0x1f, R4 ;  /* 0x0000001fff047819 */ /* 0x000fe20000011404 */
[C---:B------:R-:W-:Y:S02]  /*10f0*/  VIADD R237, R230.reuse, 0xc8 ;  /* 0x000000c8e6ed7836 */ /* 0x040fe40000000000 */
[C---:B------:R-:W-:Y:S01]  /*1100*/  VIADD R236, R230.reuse, 0xd0 ;  /* 0x000000d0e6ec7836 */ /* 0x040fe20000000000 */
[----:B------:R0:W-:Y:S01]  /*1110*/  STL [R1+0x90], R3 ;  /* 0x0000900301007387 */ /* 0x0001e20000100800 */
[----:B------:R-:W-:-:S02]  /*1120*/  VIADD R235, R230, 0xd8 ;  /* 0x000000d8e6eb7836 */ /* 0x000fc40000000000 */
[C---:B------:R-:W-:Y:S01]  /*1130*/  VIADD R234, R230.reuse, 0xe0 ;  /* 0x000000e0e6ea7836 */ /* 0x040fe20000000000 */
[----:B------:R1:W-:Y:S01]  /*1140*/  STL [R1+0x98], R0 ;  /* 0x0000980001007387 */ /* 0x0003e20000100800 */
[C---:B------:R-:W-:Y:S01]  /*1150*/  VIADD R33, R230.reuse, 0x10 ;  /* 0x00000010e6217836 */ /* 0x040fe20000000000 */
[----:B------:R-:W-:Y:S01]  /*1160*/  SHF.R.S32.HI R5, RZ, 0x1f, R236 ;  /* 0x0000001fff057819 */ /* 0x000fe200000114ec */
[C---:B------:R-:W-:Y:S01]  /*1170*/  VIADD R32, R230.reuse, 0x18 ;  /* 0x00000018e6207836 */ /* 0x040fe20000000000 */
[----:B------:R-:W-:Y:S01]  /*1180*/  SHF.R.S32.HI R4, RZ, 0x1f, R235 ;  /* 0x0000001fff047819 */ /* 0x000fe200000114eb */
[C---:B------:R-:W-:Y:S01]  /*1190*/  VIADD R30, R230.reuse, 0x28 ;  /* 0x00000028e61e7836 */ /* 0x040fe20000000000 */
[----:B0-----:R-:W-:Y:S01]  /*11a0*/  SHF.R.S32.HI R3, RZ, 0x1f, R34 ;  /* 0x0000001fff037819 */ /* 0x001fe20000011422 */
        /* <DEDUP_REMOVED lines=32> */
[----:B------:R-:W-:Y:S02]  /*13b0*/  SHF.R.S32.HI R14, RZ, 0x1f, R14 ;  /* 0x0000001fff0e7819 */ /* 0x000fe4000001140e */
[----:B------:R-:W-:-:S02]  /*13c0*/  SHF.R.S32.HI R11, RZ, 0x1f, R11 ;  /* 0x0000001fff0b7819 */ /* 0x000fc4000001140b */
[----:B------:R-:W-:Y:S02]  /*13d0*/  SHF.R.S32.HI R10, RZ, 0x1f, R10 ;  /* 0x0000001fff0a7819 */ /* 0x000fe4000001140a */
[----:B------:R-:W-:Y:S02]  /*13e0*/  SHF.R.S32.HI R8, RZ, 0x1f, R8 ;  /* 0x0000001fff087819 */ /* 0x000fe40000011408 */
[----:B------:R-:W-:Y:S02]  /*13f0*/  SHF.R.S32.HI R7, RZ, 0x1f, R7 ;  /* 0x0000001fff077819 */ /* 0x000fe40000011407 */
[----:B------:R-:W-:Y:S02]  /*1400*/  SHF.R.S32.HI R5, RZ, 0x1f, R233 ;  /* 0x0000001fff057819 */ /* 0x000fe400000114e9 */
[----:B------:R-:W-:Y:S02]  /*1410*/  SHF.R.S32.HI R4, RZ, 0x1f, R232 ;  /* 0x0000001fff047819 */ /* 0x000fe400000114e8 */
[----:B-1----:R-:W-:-:S07]  /*1420*/  SHF.R.S32.HI R3, RZ, 0x1f, R231 ;  /* 0x0000001fff037819 */ /* 0x002fce00000114e7 */
.L_x_1481:
[----:B0-23--:R-:W0:Y:S02]  /*1430*/  LDC.64 R4, c[0x0][0xd88] ;  /* 0x00036200ff047b82 */ /* 0x00de240000000a00 */
        /* <DEDUP_REMOVED lines=24> */
[----:B------:R-:W-:Y:S01]  /*15c0*/  IADD3.X R5, R224, UR7, RZ, P3, !PT ;  /* 0x00000007e0057c10 */ /* 0x000fe20009ffe4ff */
        /* <DEDUP_REMOVED lines=24> */
.L_x_1334:
        /* <DEDUP_REMOVED lines=14> */
.L_x_1335:
[----:B------:R-:W-:Y:S05]  /*1830*/  @!P0 BRA `(.L_x_1336) ;  /* 0x00000000000c8947 */ /* 0x000fea0003800000 */
[----:B------:R-:W2:Y:S04]  /*1840*/  LDG.E R0, desc[UR60][R4.64] ;  /* 0x0000003c04007981 */ /* 0x000ea8000c1e1900 */
[----:B------:R-:W2:Y:S02]  /*1850*/  LDG.E R33, desc[UR60][R4.64+0x4] ;  /* 0x0000043c04217981 */ /* 0x000ea4000c1e1900 */
[----:B--2---:R-:W-:-:S07]  /*1860*/  IMAD.IADD R33, R33, 0x1, -R0 ;  /* 0x0000000121217824 */ /* 0x004fce00078e0a00 */
.L_x_1336:
        /* <DEDUP_REMOVED lines=34> */
[----:B------:R-:W-:Y:S02]  /*1a90*/  IABS R11, R10 ;  /* 0x0000000a000b7213 */ /* 0x000fe40000000000 */
        /* <DEDUP_REMOVED lines=22> */
.L_x_1338:
[----:B------:R-:W-:Y:S05]  /*1c00*/  BSYNC B0 ;  /* 0x0000000000007941 */ /* 0x000fea0003800000 */
.L_x_1337:
        /* <DEDUP_REMOVED lines=37> */
.L_x_1341:
[----:B------:R-:W-:Y:S05]  /*1e60*/  BSYNC B6 ;  /* 0x0000000000067941 */ /* 0x000fea0003800000 */
.L_x_1340:
        /* <DEDUP_REMOVED lines=20> */
.L_x_1343:
[----:B------:R-:W-:Y:S05]  /*1fb0*/  BSYNC B6 ;  /* 0x0000000000067941 */ /* 0x000fea0003800000 */
.L_x_1342:
[----:B------:R-:W-:Y:S01]  /*1fc0*/  ULDC.64 UR4, c[0x0][0xaf0] ;  /* 0x0002bc0000047ab9 */ /* 0x000fe20000000a00 */
[----:B------:R-:W-:Y:S01]  /*1fd0*/  IMAD.MOV.U32 R0, RZ, RZ, R222 ;  /* 0x000000ffff007224 */ /* 0x000fe200078e00de */
[----:B------:R-:W-:Y:S01]  /*1fe0*/  ISETP.NE.U32.AND P0, PT, RZ, UR4, PT ;  /* 0x00000004ff007c0c */ /* 0x000fe2000bf05070 */
[----:B------:R-:W0:Y:S03]  /*1ff0*/  LDC.64 R20, c[0x0][0x300] ;  /* 0x0000c000ff147b82 */ /* 0x000e260000000a00 */
[----:B------:R-:W-:Y:S01]  /*2000*/  ISETP.NE.AND.EX P0, PT, RZ, UR5, PT, P0 ;  /* 0x00000005ff007c0c */ /* 0x000fe2000bf05300 */
[----:B------:R-:W1:Y:S01]  /*2010*/  S2R R44, SR_TID.X ;  /* 0x00000000002c7919 */ /* 0x000e620000002100 */
[----:B------:R-:W-:Y:S01]  /*2020*/  IMAD.IADD R70, R70, 0x1, R33 ;  /* 0x0000000146467824 */ /* 0x000fe200078e0221 */
[----:B------:R-:W2:Y:S01]  /*2030*/  S2R R6, SR_TID.X ;  /* 0x0000000000067919 */ /* 0x000ea20000002100 */
[----:B------:R-:W-:Y:S01]  /*2040*/  SHF.R.S32.HI R17, RZ, 0x1f, R16 ;  /* 0x0000001fff117819 */ /* 0x000fe20000011410 */
[----:B------:R-:W3:Y:S08]  /*2050*/  LDC R49, c[0x0][0x3f4] ;  /* 0x0000fd00ff317b82 */ /* 0x000ef00000000800 */
[----:B------:R-:W-:Y:S01]  /*2060*/  @P0 IADD3 R4, P1, R223, UR4, RZ ;  /* 0x00000004df040c10 */ /* 0x000fe2000ff3e0ff */
[----:B------:R-:W-:Y:S01]  /*2070*/  VIADD R8, R16, 0xc0 ;  /* 0x000000c010087836 */ /* 0x000fe20000000000 */
[----:B------:R-:W4:Y:S02]  /*2080*/  LDC.64 R42, c[0x0][0x3f8] ;  /* 0x0000fe00ff2a7b82 */ /* 0x000f240000000a00 */
[----:B------:R-:W-:Y:S01]  /*2090*/  @P0 IADD3.X R5, R224, UR5, RZ, P1, !PT ;  /* 0x00000005e0050c10 */ /* 0x000fe20008ffe4ff */
[----:B------:R-:W-:-:S04]  /*20a0*/  ULDC.64 UR4, c[0x0][0xb00] ;  /* 0x0002c00000047ab9 */ /* 0x000fc80000000a00 */
[----:B------:R1:W3:Y:S01]  /*20b0*/  @P0 LDG.E R0, desc[UR60][R4.64] ;  /* 0x0000003c04000981 */ /* 0x0002e2000c1e1900 */
[----:B------:R-:W-:Y:S01]  /*20c0*/  SHF.R.S32.HI R36, RZ, 0x1f, R70 ;  /* 0x0000001fff247819 */ /* 0x000fe20000011446 */
[----:B------:R-:W4:Y:S01]  /*20d0*/  LDC.64 R68, c[0x0][0x408] ;  /* 0x00010200ff447b82 */ /* 0x000f220000000a00 */
[----:B------:R-:W-:Y:S01]  /*20e0*/  ISETP.NE.U32.AND P0, PT, RZ, UR4, PT ;  /* 0x00000004ff007c0c */ /* 0x000fe2000bf05070 */
[----:B------:R-:W-:Y:S01]  /*20f0*/  IMAD.MOV.U32 R90, RZ, RZ, 0x20 ;  /* 0x00000020ff5a7424 */ /* 0x000fe200078e00ff */
[----:B-----5:R-:W-:Y:S01]  /*2100*/  SHF.R.S32.HI R45, RZ, 0x1f, R24 ;  /* 0x0000001fff2d7819 */ /* 0x020fe20000011418 */
[-C--:B0-----:R-:W-:Y:S01]  /*2110*/  IMAD R3, R36, R20.reuse, RZ ;  /* 0x0000001424037224 */ /* 0x081fe200078e02ff */
[----:B------:R-:W-:Y:S01]  /*2120*/  ISETP.NE.AND.EX P0, PT, RZ, UR5, PT, P0 ;  /* 0x00000005ff007c0c */ /* 0x000fe2000bf05300 */
[----:B------:R-:W-:Y:S01]  /*2130*/  ULDC.64 UR4, c[0x0][0x308] ;  /* 0x0000c20000047ab9 */ /* 0x000fe20000000a00 */
[----:B------:R-:W-:Y:S01]  /*2140*/  IMAD R77, R21, 0x60, RZ ;  /* 0x00000060154d7824 */ /* 0x000fe200078e02ff */
[----:B------:R-:W-:Y:S01]  /*2150*/  SHF.R.S32.HI R74, RZ, 0x1f, R225 ;  /* 0x0000001fff4a7819 */ /* 0x000fe200000114e1 */
[----:B-1----:R-:W-:Y:S01]  /*2160*/  IMAD.WIDE.U32 R4, R70, R20, RZ ;  /* 0x0000001446047225 */ /* 0x002fe200078e00ff */
[----:B------:R-:W-:-:S03]  /*2170*/  SHF.R.U32.HI R44, RZ, 0x7, R44 ;  /* 0x00000007ff2c7819 */ /* 0x000fc6000001162c */
[----:B------:R-:W-:Y:S01]  /*2180*/  IMAD R3, R70, R21, R3 ;  /* 0x0000001546037224 */ /* 0x000fe200078e0203 */
[----:B------:R-:W-:Y:S01]  /*2190*/  ISETP.NE.AND P6, PT, R44, 0x1, PT ;  /* 0x000000012c00780c */ /* 0x000fe20003fc5270 */
[----:B--2---:R-:W-:Y:S02]  /*21a0*/  VIADD R6, R6, 0xffffff80 ;  /* 0xffffff8006067836 */ /* 0x004fe40000000000 */
[----:B------:R-:W-:Y:S02]  /*21b0*/  IMAD.IADD R5, R5, 0x1, R3 ;  /* 0x0000000105057824 */ /* 0x000fe400078e0203 */
[----:B------:R-:W-:Y:S01]  /*21c0*/  VIADD R75, R44, 0x8 ;  /* 0x000000082c4b7836 */ /* 0x000fe20000000000 */
[----:B------:R-:W-:Y:S01]  /*21d0*/  SHF.R.U32.HI R44, RZ, 0x3, R213 ;  /* 0x00000003ff2c7819 */ /* 0x000fe200000116d5 */
[----:B------:R-:W-:Y:S01]  /*21e0*/  IMAD.WIDE.U32 R4, R220, UR4, R4 ;  /* 0x00000004dc047c25 */ /* 0x000fe2000f8e0004 */
[----:B----4-:R-:W-:-:S03]  /*21f0*/  SHF.L.U64.HI R72, R68, 0x6, R69 ;  /* 0x0000000644487819 */ /* 0x010fc60000010245 */
[----:B------:R-:W-:Y:S01]  /*2200*/  IMAD R5, R220, UR5, R5 ;  /* 0x00000005dc057c24 */ /* 0x000fe2000f8e0205 */
[----:B------:R-:W-:Y:S01]  /*2210*/  ULDC.64 UR4, c[0x0][0x310] ;  /* 0x0000c40000047ab9 */ /* 0x000fe20000000a00 */
[-C--:B------:R-:W-:Y:S02]  /*2220*/  IMAD R40, R229, R68.reuse, RZ ;  /* 0x00000044e5287224 */ /* 0x080fe400078e02ff */
[----:B------:R-:W-:-:S04]  /*2230*/  IMAD.WIDE.U32 R66, R19, R68, R16 ;  /* 0x0000004413427225 */ /* 0x000fc800078e0010 */
[C---:B------:R-:W-:Y:S02]  /*2240*/  IMAD R39, R19.reuse, R69, R40 ;  /* 0x0000004513277224 */ /* 0x040fe400078e0228 */
[----:B------:R-:W-:-:S04]  /*2250*/  IMAD.WIDE.U32 R34, R19, R42, R16 ;  /* 0x0000002a13227225 */ /* 0x000fc800078e0010 */
[----:B------:R-:W-:Y:S02]  /*2260*/  IMAD.IADD R67, R39, 0x1, R67 ;  /* 0x0000000127437824 */ /* 0x000fe400078e0243 */
[C---:B------:R-:W-:Y:S02]  /*2270*/  IMAD R40, R45.reuse, R42, RZ ;  /* 0x0000002a2d287224 */ /* 0x040fe400078e02ff */
[----:B------:R-:W-:Y:S02]  /*2280*/  IMAD R45, R45, R68, RZ ;  /* 0x000000442d2d7224 */ /* 0x000fe400078e02ff */
[----:B------:R-:W-:Y:S02]  /*2290*/  IMAD R81, R24, R43, R40 ;  /* 0x0000002b18517224 */ /* 0x000fe400078e0228 */
[----:B------:R-:W-:Y:S02]  /*22a0*/  IMAD R47, R43, 0x60, RZ ;  /* 0x000000602b2f7824 */ /* 0x000fe400078e02ff */
[----:B------:R-:W-:-:S02]  /*22b0*/  IMAD.SHL.U32 R40, R42, 0x40, RZ ;  /* 0x000000402a287824 */ /* 0x000fc400078e00ff */
[----:B------:R-:W-:Y:S02]  /*22c0*/  IMAD R45, R24, R69, R45 ;  /* 0x00000045182d7224 */ /* 0x000fe400078e022d */
[----:B------:R-:W-:Y:S02]  /*22d0*/  IMAD R79, R69, 0x60, RZ ;  /* 0x00000060454f7824 */ /* 0x000fe400078e02ff */
[----:B------:R-:W-:Y:S02]  /*22e0*/  IMAD.SHL.U32 R73, R68, 0x40, RZ ;  /* 0x0000004044497824 */ /* 0x000fe400078e00ff */
[----:B------:R-:W-:-:S04]  /*22f0*/  IMAD.WIDE.U32 R66, R24, R68, R66 ;  /* 0x0000004418427225 */ /* 0x000fc800078e0042 */
[----:B---3--:R-:W-:Y:S02]  /*2300*/  IMAD.SHL.U32 R76, R49, 0x2, RZ ;  /* 0x00000002314c7824 */ /* 0x008fe400078e00ff */
[----:B------:R-:W-:Y:S01]  /*2310*/  IMAD.IADD R83, R45, 0x1, R67 ;  /* 0x000000012d537824 */ /* 0x000fe200078e0243 */
[----:B------:R-:W-:Y:S02]  /*2320*/  SHF.R.S32.HI R3, RZ, 0x1f, R0 ;  /* 0x0000001fff037819 */ /* 0x000fe40000011400 */
[----:B------:R-:W-:Y:S02]  /*2330*/  SEL R33, R0, RZ, !P0 ;  /* 0x000000ff00217207 */ /* 0x000fe40004000000 */
[----:B------:R-:W-:Y:S02]  /*2340*/  SEL R37, R3, RZ, !P0 ;  /* 0x000000ff03257207 */ /* 0x000fe40004000000 */
[----:B------:R-:W-:Y:S01]  /*2350*/  SHF.R.S32.HI R3, RZ, 0x1f, R6 ;  /* 0x0000001fff037819 */ /* 0x000fe20000011406 */
[----:B------:R-:W-:-:S03]  /*2360*/  IMAD.WIDE.U32 R12, R33, UR4, R4 ;  /* 0x00000004210c7c25 */ /* 0x000fc6000f8e0004 */
[----:B------:R-:W-:Y:S01]  /*2370*/  LEA.HI R38, R3, R6, RZ, 0x2 ;  /* 0x0000000603267211 */ /* 0x000fe200078f10ff */
[----:B------:R-:W-:Y:S02]  /*2380*/  IMAD R0, R37, UR4, RZ ;  /* 0x0000000425007c24 */ /* 0x000fe4000f8e02ff */
[-C--:B------:R-:W-:Y:S01]  /*2390*/  IMAD R6, R229, R20.reuse, RZ ;  /* 0x00000014e5067224 */ /* 0x080fe200078e02ff */
[----:B------:R-:W-:Y:S01]  /*23a0*/  SHF.R.S32.HI R38, RZ, 0x1f, R38 ;  /* 0x0000001fff267819 */ /* 0x000fe20000011426 */
[----:B------:R-:W-:Y:S01]  /*23b0*/  IMAD R9, R33, UR5, R0 ;  /* 0x0000000521097c24 */ /* 0x000fe2000f8e0200 */
[----:B------:R-:W-:Y:S05]  /*23c0*/  @!P6 WARPSYNC.ALL ;  /* 0x000000000000e948 */ /* 0x000fea0003800000 */
[C---:B------:R-:W-:Y:S01]  /*23d0*/  VIADD R0, R16.reuse, 0x20 ;  /* 0x0000002010007836 */ /* 0x040fe20000000000 */
[----:B------:R-:W-:Y:S01]  /*23e0*/  ULDC UR4, c[0x0][0x320] ;  /* 0x0000c80000047ab9 */ /* 0x000fe20000000800 */
[----:B------:R-:W-:Y:S01]  /*23f0*/  IMAD.WIDE.U32 R4, R19, R20, R16 ;  /* 0x0000001413047225 */ /* 0x000fe200078e0010 */
[----:B------:R-:W-:Y:S01]  /*2400*/  @!P6 BAR.SYNC.DEFER_BLOCKING 0x9, 0x100 ;  /* 0x024400000000eb1d */ /* 0x000fe20000010000 */
[----:B------:R-:W-:-:S02]  /*2410*/  ISETP.GE.AND P0, PT, R16, UR4, PT ;  /* 0x0000000410007c0c */ /* 0x000fc4000bf06270 */
[----:B------:R-:W-:Y:S01]  /*2420*/  ISETP.GE.AND P1, PT, R0, UR4, PT ;  /* 0x0000000400007c0c */ /* 0x000fe2000bf26270 */
[----:B------:R-:W-:Y:S01]  /*2430*/  IMAD R11, R19, R21, R6 ;  /* 0x00000015130b7224 */ /* 0x000fe200078e0206 */
[----:B------:R-:W-:Y:S01]  /*2440*/  SEL R6, RZ, 0x1, P0 ;  /* 0x00000001ff067807 */ /* 0x000fe20000000000 */
[----:B------:R-:W-:Y:S01]  /*2450*/  ULDC.64 UR6, c[0x0][0x330] ;  /* 0x0000cc0000067ab9 */ /* 0x000fe20000000a00 */
[----:B------:R-:W-:Y:S02]  /*2460*/  SEL R7, RZ, 0xffffffff, P1 ;  /* 0xffffffffff077807 */ /* 0x000fe40000800000 */
[----:B------:R-:W-:Y:S01]  /*2470*/  IADD3 R3, P2, R12, R4, RZ ;  /* 0x000000040c037210 */ /* 0x000fe20007f5e0ff */
[----:B------:R-:W-:Y:S01]  /*2480*/  IMAD.IADD R4, R13, 0x1, R9 ;  /* 0x000000010d047824 */ /* 0x000fe200078e0209 */
[----:B------:R-:W-:Y:S01]  /*2490*/  ISETP.GE.AND P0, PT, R8, UR4, PT ;  /* 0x0000000408007c0c */ /* 0x000fe2000bf06270 */
[----:B------:R-:W-:Y:S01]  /*24a0*/  IMAD.SHL.U32 R7, R7, 0x2, RZ ;  /* 0x0000000207077824 */ /* 0x000fe200078e00ff */
[----:B------:R-:W-:Y:S01]  /*24b0*/  LEA.HI R38, R38, R19, RZ, 0x3 ;  /* 0x0000001326267211 */ /* 0x000fe200078f18ff */
[----:B------:R-:W-:Y:S01]  /*24c0*/  VIADD R9, R16, 0xe0 ;  /* 0x000000e010097836 */ /* 0x000fe20000000000 */
[----:B------:R-:W-:Y:S01]  /*24d0*/  IADD3.X R5, R4, R5, R11, P2, !PT ;  /* 0x0000000504057210 */ /* 0x000fe200017fe40b */
[C---:B------:R-:W-:Y:S01]  /*24e0*/  VIADD R8, R16.reuse, 0x80 ;  /* 0x0000008010087836 */ /* 0x040fe20000000000 */
[----:B------:R-:W-:Y:S01]  /*24f0*/  LOP3.LUT R14, R7, 0x2, R6, 0xe2, !PT ;  /* 0x00000002070e7812 */ /* 0x000fe200078ee206 */
[C---:B------:R-:W-:Y:S01]  /*2500*/  VIADD R6, R16.reuse, 0x40 ;  /* 0x0000004010067836 */ /* 0x040fe20000000000 */
[----:B------:R-:W-:Y:S01]  /*2510*/  ISETP.GE.AND P3, PT, R9, UR4, PT ;  /* 0x0000000409007c0c */ /* 0x000fe2000bf66270 */
[C---:B------:R-:W-:Y:S01]  /*2520*/  VIADD R7, R16.reuse, 0x60 ;  /* 0x0000006010077836 */ /* 0x040fe20000000000 */
[----:B------:R-:W-:Y:S01]  /*2530*/  SEL R96, RZ, 0x40, P0 ;  /* 0x00000040ff607807 */ /* 0x000fe20000000000 */
[----:B------:R-:W-:Y:S01]  /*2540*/  VIADD R9, R16, 0xa0 ;  /* 0x000000a010097836 */ /* 0x000fe20000000000 */
[----:B------:R-:W-:Y:S01]  /*2550*/  ISETP.GE.AND P1, PT, R6, UR4, PT ;  /* 0x0000000406007c0c */ /* 0x000fe2000bf26270 */
[----:B------:R-:W-:Y:S01]  /*2560*/  IMAD.WIDE.U32 R10, R220, UR6, R16 ;  /* 0x00000006dc0a7c25 */ /* 0x000fe2000f8e0010 */
[----:B------:R-:W-:-:S02]  /*2570*/  ISETP.GE.AND P2, PT, R7, UR4, PT ;  /* 0x0000000407007c0c */ /* 0x000fc4000bf46270 */
[----:B------:R-:W-:Y:S01]  /*2580*/  SEL R15, RZ, 0x4, P1 ;  /* 0x00000004ff0f7807 */ /* 0x000fe20000800000 */
[----:B------:R-:W-:Y:S01]  /*2590*/  IMAD R11, R220, UR7, R11 ;  /* 0x00000007dc0b7c24 */ /* 0x000fe2000f8e020b */
[----:B------:R-:W-:Y:S02]  /*25a0*/  SEL R23, RZ, 0x8, P2 ;  /* 0x00000008ff177807 */ /* 0x000fe40001000000 */
[----:B------:R-:W-:Y:S02]  /*25b0*/  ISETP.GE.AND P1, PT, R8, UR4, PT ;  /* 0x0000000408007c0c */ /* 0x000fe4000bf26270 */
[----:B------:R-:W-:Y:S01]  /*25c0*/  ISETP.GE.AND P2, PT, R9, UR4, PT ;  /* 0x0000000409007c0c */ /* 0x000fe2000bf46270 */
[----:B------:R-:W-:Y:S01]  /*25d0*/  ULDC.64 UR4, c[0x0][0x338] ;  /* 0x0000ce0000047ab9 */ /* 0x000fe20000000a00 */
[----:B------:R-:W-:Y:S01]  /*25e0*/  LOP3.LUT R14, R23, R14, R15, 0xfe, !PT ;  /* 0x0000000e170e7212 */ /* 0x000fe200078efe0f */
[----:B------:R-:W-:Y:S01]  /*25f0*/  IMAD R37, R37, UR4, RZ ;  /* 0x0000000425257c24 */ /* 0x000fe2000f8e02ff */
[----:B------:R-:W-:-:S02]  /*2600*/  SEL R15, RZ, 0x10, P1 ;  /* 0x00000010ff0f7807 */ /* 0x000fc40000800000 */
[----:B------:R-:W-:Y:S01]  /*2610*/  SEL R23, RZ, 0x20, P2 ;  /* 0x00000020ff177807 */ /* 0x000fe20001000000 */
[----:B------:R-:W-:Y:S01]  /*2620*/  IMAD R37, R33, UR5, R37 ;  /* 0x0000000521257c24 */ /* 0x000fe2000f8e0225 */
[----:B------:R-:W-:Y:S02]  /*2630*/  ISETP.GE.AND P0, PT, R16, R49, PT ;  /* 0x000000311000720c */ /* 0x000fe40003f06270 */
[----:B------:R-:W-:Y:S01]  /*2640*/  LOP3.LUT R31, R23, R14, R15, 0xfe, !PT ;  /* 0x0000000e171f7212 */ /* 0x000fe200078efe0f */
[----:B------:R-:W-:Y:S01]  /*2650*/  IMAD.WIDE.U32 R14, R33, UR4, R10 ;  /* 0x00000004210e7c25 */ /* 0x000fe2000f8e000a */
[----:B------:R-:W-:Y:S01]  /*2660*/  SEL R11, R49, RZ, P0 ;  /* 0x000000ff310b7207 */ /* 0x000fe20000000000 */
[----:B------:R-:W-:Y:S01]  /*2670*/  ULDC UR4, c[0x0][0x2f4] ;  /* 0x0000bd0000047ab9 */ /* 0x000fe20000000800 */
[----:B------:R-:W-:Y:S01]  /*2680*/  SHF.R.S32.HI R23, RZ, 0x1f, R22 ;  /* 0x0000001fff177819 */ /* 0x000fe20000011416 */
[----:B------:R-:W-:Y:S01]  /*2690*/  IMAD R10, R229, R42, RZ ;  /* 0x0000002ae50a7224 */ /* 0x000fe200078e02ff */
[----:B------:R-:W-:Y:S01]  /*26a0*/  LOP3.LUT R38, R38, 0xfffffff8, RZ, 0xc0, !PT ;  /* 0xfffffff826267812 */ /* 0x000fe200078ec0ff */
[----:B------:R-:W-:Y:S01]  /*26b0*/  IMAD.IADD R11, R16, 0x1, R11 ;  /* 0x00000001100b7824 */ /* 0x000fe200078e020b */
[----:B------:R-:W-:Y:S01]  /*26c0*/  LOP3.LUT R96, R31, R96, RZ, 0xfc, !PT ;  /* 0x000000601f607212 */ /* 0x000fe200078efcff */
[C---:B------:R-:W-:Y:S01]  /*26d0*/  IMAD R31, R19.reuse, R43, R10 ;  /* 0x0000002b131f7224 */ /* 0x040fe200078e020a */
[C---:B------:R-:W-:Y:S01]  /*26e0*/  IADD3 R70, P1, R19.reuse, R70, RZ ;  /* 0x0000004613467210 */ /* 0x040fe20007f3e0ff */
[----:B------:R-:W-:Y:S01]  /*26f0*/  IMAD.WIDE.U32 R64, R19, R68, R22 ;  /* 0x0000004413407225 */ /* 0x000fe200078e0016 */
[----:B------:R-:W-:-:S02]  /*2700*/  SHF.R.S32.HI R10, RZ, 0x1f, R11 ;  /* 0x0000001fff0a7819 */ /* 0x000fc4000001140b */
[----:B------:R-:W-:Y:S01]  /*2710*/  SEL R95, RZ, 0xffffff80, P3 ;  /* 0xffffff80ff5f7807 */ /* 0x000fe20001800000 */
[----:B------:R-:W-:Y:S01]  /*2720*/  IMAD.IADD R38, R19, 0x1, -R38 ;  /* 0x0000000113267824 */ /* 0x000fe200078e0a26 */
[----:B------:R-:W-:Y:S01]  /*2730*/  ISETP.GE.AND P2, PT, R0, UR4, PT ;  /* 0x0000000400007c0c */ /* 0x000fe2000bf46270 */
[----:B------:R-:W-:Y:S01]  /*2740*/  IMAD.IADD R65, R65, 0x1, R39 ;  /* 0x0000000141417824 */ /* 0x000fe200078e0227 */
[----:B------:R-:W-:Y:S01]  /*2750*/  LEA.HI R39, R10, R11, RZ, 0x3 ;  /* 0x0000000b0a277211 */ /* 0x000fe200078f18ff */
[----:B------:R-:W-:Y:S01]  /*2760*/  IMAD.SHL.U32 R84, R38, 0x40, RZ ;  /* 0x0000004026547824 */ /* 0x000fe200078e00ff */
[----:B------:R-:W-:Y:S01]  /*2770*/  SHF.L.U64.HI R10, R20, 0x6, R21 ;  /* 0x00000006140a7819 */ /* 0x000fe20000010215 */
[----:B------:R-:W-:Y:S01]  /*2780*/  IMAD.X R71, R229, 0x1, R36, P1 ;  /* 0x00000001e5477824 */ /* 0x000fe200008e0624 */
[----:B------:R-:W-:Y:S01]  /*2790*/  LOP3.LUT R36, R213, 0x38, R39, 0xf8, !PT ;  /* 0x00000038d5247812 */ /* 0x000fe200078ef827 */
[----:B------:R-:W-:Y:S01]  /*27a0*/  IMAD.WIDE.U32 R32, R19, R42, R22 ;  /* 0x0000002a13207225 */ /* 0x000fe200078e0016 */
[----:B------:R-:W-:-:S02]  /*27b0*/  LOP3.LUT R84, R84, 0x1c0, RZ, 0xc0, !PT ;  /* 0x000001c054547812 */ /* 0x000fc400078ec0ff */
[----:B------:R-:W-:Y:S01]  /*27c0*/  LOP3.LUT P1, RZ, R38, 0x4, RZ, 0xc0, !PT ;  /* 0x0000000426ff7812 */ /* 0x000fe2000782c0ff */
[----:B------:R-:W-:Y:S01]  /*27d0*/  IMAD.IADD R33, R33, 0x1, R31 ;  /* 0x0000000121217824 */ /* 0x000fe200078e021f */
[----:B------:R-:W-:Y:S01]  /*27e0*/  LOP3.LUT R38, R36, R44, RZ, 0x3c, !PT ;  /* 0x0000002c24267212 */ /* 0x000fe200078e3cff */
[----:B------:R-:W-:Y:S01]  /*27f0*/  IMAD.IADD R35, R31, 0x1, R35 ;  /* 0x000000011f237824 */ /* 0x000fe200078e0223 */
[----:B------:R-:W-:Y:S01]  /*2800*/  SHF.R.U32.HI R87, RZ, 0x3, R84 ;  /* 0x00000003ff577819 */ /* 0x000fe20000011654 */
[----:B------:R-:W-:Y:S01]  /*2810*/  IMAD.SHL.U32 R11, R20, 0x40, RZ ;  /* 0x00000040140b7824 */ /* 0x000fe200078e00ff */
[----:B------:R-:W-:Y:S01]  /*2820*/  LOP3.LUT R44, R84, 0x18, R16, 0xf8, !PT ;  /* 0x00000018542c7812 */ /* 0x000fe200078ef810 */
[-C--:B------:R-:W-:Y:S01]  /*2830*/  IMAD.WIDE.U32 R32, R24, R42.reuse, R32 ;  /* 0x0000002a18207225 */ /* 0x080fe200078e0020 */
[----:B------:R-:W-:Y:S02]  /*2840*/  LOP3.LUT R36, R84, 0x38, R39, 0xf8, !PT ;  /* 0x0000003854247812 */ /* 0x000fe400078ef827 */
[----:B------:R-:W-:Y:S01]  /*2850*/  LOP3.LUT R91, R44, R87, RZ, 0x3c, !PT ;  /* 0x000000572c5b7212 */ /* 0x000fe200078e3cff */
[----:B------:R-:W-:Y:S01]  /*2860*/  IMAD.WIDE.U32 R34, R24, R42, R34 ;  /* 0x0000002a18227225 */ /* 0x000fe200078e0022 */
[----:B------:R-:W-:-:S02]  /*2870*/  SHF.R.S32.HI R85, RZ, 0x3, R39 ;  /* 0x00000003ff557819 */ /* 0x000fc40000011427 */
[----:B------:R-:W-:Y:S01]  /*2880*/  LOP3.LUT R86, R39, 0xfffffff8, RZ, 0xc0, !PT ;  /* 0xfffffff827567812 */ /* 0x000fe200078ec0ff */
[----:B------:R-:W-:Y:S01]  /*2890*/  IMAD.WIDE.U32 R64, R24, R68, R64 ;  /* 0x0000004418407225 */ /* 0x000fe200078e0040 */
[----:B------:R-:W-:Y:S02]  /*28a0*/  SHF.L.U64.HI R31, R42, 0x6, R43 ;  /* 0x000000062a1f7819 */ /* 0x000fe4000001022b */
[----:B------:R-:W-:Y:S01]  /*28b0*/  SEL R90, R90, 0xffffffe0, !P1 ;  /* 0xffffffe05a5a7807 */ /* 0x000fe20004800000 */
[----:B------:R-:W-:Y:S01]  /*28c0*/  IMAD.WIDE.U32 R20, R20, 0x60, RZ ;  /* 0x0000006014147825 */ /* 0x000fe200078e00ff */
[----:B------:R-:W-:Y:S02]  /*28d0*/  LOP3.LUT R39, R36, R87, RZ, 0x3c, !PT ;  /* 0x0000005724277212 */ /* 0x000fe400078e3cff */
[----:B------:R-:W-:Y:S01]  /*28e0*/  LOP3.LUT R95, R96, 0x80, R95, 0xc8, !PT ;  /* 0x00000080605f7812 */ /* 0x000fe200078ec85f */
[----:B------:R-:W-:Y:S01]  /*28f0*/  IMAD.WIDE.U32 R42, R42, 0x60, RZ ;  /* 0x000000602a2a7825 */ /* 0x000fe200078e00ff */
[----:B------:R-:W-:-:S02]  /*2900*/  SHF.R.S32.HI R88, RZ, 0x1f, R86 ;  /* 0x0000001fff587819 */ /* 0x000fc40000011456 */
[----:B------:R-:W-:Y:S01]  /*2910*/  ISETP.GE.AND P1, PT, R16, UR4, PT ;  /* 0x0000000410007c0c */ /* 0x000fe2000bf26270 */
[----:B------:R-:W-:Y:S01]  /*2920*/  IMAD.WIDE.U32 R68, R68, 0x60, RZ ;  /* 0x0000006044447825 */ /* 0x000fe200078e00ff */
[----:B------:R-:W-:-:S03]  /*2930*/  LOP3.LUT R96, R96, 0x40, RZ, 0xc0, !PT ;  /* 0x0000004060607812 */ /* 0x000fc600078ec0ff */
[----:B------:R-:W-:Y:S02]  /*2940*/  IMAD R91, R216, 0x200, R91 ;  /* 0x00000200d85b7824 */ /* 0x000fe400078e025b */
[----:B------:R-:W-:Y:S02]  /*2950*/  IMAD.IADD R80, R33, 0x1, R81 ;  /* 0x0000000121507824 */ /* 0x000fe400078e0251 */
[----:B------:R-:W-:Y:S02]  /*2960*/  IMAD.IADD R77, R21, 0x1, R77 ;  /* 0x00000001154d7824 */ /* 0x000fe400078e024d */
[----:B------:R-:W-:Y:S02]  /*2970*/  IMAD.IADD R78, R43, 0x1, R47 ;  /* 0x000000012b4e7824 */ /* 0x000fe400078e022f */
[----:B------:R-:W-:Y:S02]  /*2980*/  IMAD.IADD R79, R69, 0x1, R79 ;  /* 0x00000001454f7824 */ /* 0x000fe400078e024f */
[----:B------:R-:W-:-:S02]  /*2990*/  IMAD.IADD R81, R81, 0x1, R35 ;  /* 0x0000000151517824 */ /* 0x000fc400078e0223 */
[----:B------:R-:W-:Y:S02]  /*29a0*/  IMAD.IADD R82, R65, 0x1, R45 ;  /* 0x0000000141527824 */ /* 0x000fe400078e022d */
[----:B------:R-:W-:Y:S02]  /*29b0*/  IMAD.IADD R89, R217, 0x1, R38 ;  /* 0x00000001d9597824 */ /* 0x000fe400078e0226 */
[----:B------:R-:W-:Y:S02]  /*29c0*/  IMAD R92, R216, 0x200, R39 ;  /* 0x00000200d85c7824 */ /* 0x000fe400078e0227 */
[----:B------:R-:W-:Y:S02]  /*29d0*/  IMAD.IADD R93, R90, 0x1, R91 ;  /* 0x000000015a5d7824 */ /* 0x000fe400078e025b */
[----:B------:R-:W-:-:S07]  /*29e0*/  IMAD.IADD R94, R15, 0x1, R37 ;  /* 0x000000010f5e7824 */ /* 0x000fce00078e0225 */
.L_x_1391:
        /* <DEDUP_REMOVED lines=71> */
.L_x_1348:
[----:B------:R-:W-:Y:S05]  /*2e60*/  BSYNC B1 ;  /* 0x0000000000017941 */ /* 0x000fea0003800000 */
.L_x_1347:
        /* <DEDUP_REMOVED lines=25> */
.L_x_1350:
[----:B------:R-:W-:Y:S05]  /*3000*/  BSYNC B1 ;  /* 0x0000000000017941 */ /* 0x000fea0003800000 */
.L_x_1349:
[----:B0-----:R-:W2:Y:S01]  /*3010*/  LDL R36, [R1+0x5c] ;  /* 0x00005c0001247983 */ /* 0x001ea20000100800 */
[----:B------:R-:W-:Y:S01]  /*3020*/  IMAD.MOV.U32 R37, RZ, RZ, R61 ;  /* 0x000000ffff257224 */ /* 0x000fe200078e003d */
[----:B------:R-:W-:Y:S01]  /*3030*/  PRMT R115, R115, 0x5410, R101 ;  /* 0x0000541073737816 */ /* 0x000fe20000000065 */
[----:B------:R-:W-:Y:S01]  /*3040*/  IMAD.MOV.U32 R38, RZ, RZ, R62 ;  /* 0x000000ffff267224 */ /* 0x000fe200078e003e */
[----:B------:R-:W-:Y:S01]  /*3050*/  PRMT R123, R100, 0x7610, R123 ;  /* 0x00007610647b7816 */ /* 0x000fe2000000007b */
[----:B------:R-:W-:-:S05]  /*3060*/  IMAD.MOV.U32 R39, RZ, RZ, R63 ;  /* 0x000000ffff277224 */ /* 0x000fca00078e003f */
[----:B------:R-:W-:Y:S01]  /*3070*/  PRMT R110, R39, 0x5410, R38 ;  /* 0x00005410276e7816 */ /* 0x000fe20000000026 */
[----:B-----5:R-:W-:Y:S02]  /*3080*/  IMAD.MOV.U32 R38, RZ, RZ, R52 ;  /* 0x000000ffff267224 */ /* 0x020fe400078e0034 */
[----:B------:R-:W-:-:S03]  /*3090*/  IMAD.MOV.U32 R39, RZ, RZ, R53 ;  /* 0x000000ffff277224 */ /* 0x000fc600078e0035 */
[----:B------:R-:W-:Y:S01]  /*30a0*/  PRMT R122, R38, 0x7610, R122 ;  /* 0x00007610267a7816 */ /* 0x000fe2000000007a */
[----:B------:R-:W-:Y:S01]  /*30b0*/  IMAD.MOV.U32 R38, RZ, RZ, R44 ;  /* 0x000000ffff267224 */ /* 0x000fe200078e002c */
[----:B------:R-:W-:Y:S01]  /*30c0*/  PRMT R121, R39, 0x7610, R121 ;  /* 0x0000761027797816 */ /* 0x000fe20000000079 */
[----:B------:R-:W-:-:S05]  /*30d0*/  IMAD.MOV.U32 R39, RZ, RZ, R45 ;  /* 0x000000ffff277224 */ /* 0x000fca00078e002d */
[----:B------:R-:W-:Y:S02]  /*30e0*/  PRMT R118, R39, 0x7610, R118 ;  /* 0x0000761027767816 */ /* 0x000fe40000000076 */
[----:B--2---:R-:W-:Y:S01]  /*30f0*/  R2UR UR4, R36 ;  /* 0x00000000240472ca */ /* 0x004fe200000e0000 */
[----:B------:R-:W-:-:S05]  /*3100*/  IMAD.MOV.U32 R36, RZ, RZ, R60 ;  /* 0x000000ffff247224 */ /* 0x000fca00078e003c */
[----:B------:R-:W-:Y:S01]  /*3110*/  PRMT R107, R36, 0x5410, R37 ;  /* 0x00005410246b7816 */ /* 0x000fe20000000025 */
[----:B------:R-:W-:Y:S02]  /*3120*/  IMAD.MOV.U32 R36, RZ, RZ, R56 ;  /* 0x000000ffff247224 */ /* 0x000fe400078e0038 */
[----:B------:R-:W-:-:S03]  /*3130*/  IMAD.MOV.U32 R37, RZ, RZ, R57 ;  /* 0x000000ffff257224 */ /* 0x000fc600078e0039 */
[----:B------:R-:W-:Y:S01]  /*3140*/  PRMT R116, R116, 0x5410, R36 ;  /* 0x0000541074747816 */ /* 0x000fe20000000024 */
[----:B------:R-:W-:Y:S01]  /*3150*/  UISETP.NE.AND UP0, UPT, UR4, 0x3, UPT ;  /* 0x000000030400788c */ /* 0x000fe2000bf05270 */
[----:B------:R-:W-:Y:S01]  /*3160*/  PRMT R117, R117, 0x5410, R37 ;  /* 0x0000541075757816 */ /* 0x000fe20000000025 */
[----:B------:R-:W-:Y:S02]  /*3170*/  IMAD.MOV.U32 R36, RZ, RZ, R46 ;  /* 0x000000ffff247224 */ /* 0x000fe400078e002e */
[----:B------:R-:W-:Y:S01]  /*3180*/  IMAD.MOV.U32 R37, RZ, RZ, R47 ;  /* 0x000000ffff257224 */ /* 0x000fe200078e002f */
[----:B------:R-:W-:Y:S02]  /*3190*/  PRMT R117, R38, 0x7610, R117 ;  /* 0x0000761026757816 */ /* 0x000fe40000000075 */
[----:B------:R-:W-:Y:S02]  /*31a0*/  PLOP3.LUT P3, PT, PT, PT, UP0, 0x80, 0x0 ;  /* 0x000000000000781c */ /* 0x000fe40003f6f008 */
[----:B------:R-:W-:Y:S01]  /*31b0*/  PRMT R115, R36, 0x7610, R115 ;  /* 0x0000761024737816 */ /* 0x000fe20000000073 */
[----:B------:R-:W-:Y:S01]  /*31c0*/  IMAD.MOV.U32 R36, RZ, RZ, R55 ;  /* 0x000000ffff247224 */ /* 0x000fe200078e0037 */
[----:B------:R-:W-:Y:S01]  /*31d0*/  PRMT R116, R37, 0x7610, R116 ;  /* 0x0000761025747816 */ /* 0x000fe20000000074 */
[----:B------:R-:W-:-:S03]  /*31e0*/  IMAD.MOV.U32 R37, RZ, RZ, R54 ;  /* 0x000000ffff257224 */ /* 0x000fc600078e0036 */
[----:B------:R-:W-:Y:S02]  /*31f0*/  PRMT R119, R36, 0x7610, R119 ;  /* 0x0000761024777816 */ /* 0x000fe40000000077 */
[----:B------:R-:W-:-:S03]  /*3200*/  PRMT R120, R37, 0x7610, R120 ;  /* 0x0000761025787816 */ /* 0x000fc60000000078 */
[----:B------:R-:W-:Y:S05]  /*3210*/  @!P3 BRA `(.L_x_1351) ;  /* 0x000000000004b947 */ /* 0x000fea0003800000 */
[----:B------:R-:W-:Y:S01]  /*3220*/  BPT.TRAP 0x1 ;  /* 0x000000040000795c */ /* 0x000fe20000300000 */
.L_x_1351:
[----:B------:R-:W-:Y:S01]  /*3230*/  IMAD R97, R2, 0x8, R18 ;  /* 0x0000000802617824 */ /* 0x000fe200078e0212 */
[----:B------:R-:W-:Y:S01]  /*3240*/  SHF.L.U32 R109, R201, 0x1f, RZ ;  /* 0x0000001fc96d7819 */ /* 0x000fe200000006ff */
[----:B------:R-:W-:Y:S03]  /*3250*/  BSSY B1, `(.L_x_1352) ;  /* 0x0000003000017945 */ /* 0x000fe60003800000 */
[----:B------:R-:W0:Y:S02]  /*3260*/  SYNCS.PHASECHK.TRANS64.TRYWAIT P6, [R97+URZ+0x32490], R109 ;  /* 0x0324906d610075a7 */ /* 0x000e2400080c017f */
[----:B0-----:R-:W-:Y:S05]  /*3270*/  @!P6 BRA `(.L_x_1353) ;  /* 0x0000019c000ce947 */ /* 0x001fea0003800000 */
.L_x_1648:
[----:B------:R-:W-:Y:S05]  /*3280*/  BSYNC B1 ;  /* 0x0000000000017941 */ /* 0x000fea0003800000 */
.L_x_1352:
        /* <DEDUP_REMOVED lines=8> */
[----:B------:R-:W-:Y:S01]  /*3310*/  SHF.R.U64 R62, R62, 0x10, R63 ;  /* 0x000000103e3e7819 */ /* 0x000fe2000000123f */
[----:B--2---:R-:W-:Y:S01]  /*3320*/  IMAD.U32 R102, R39, 0x10000, RZ ;  /* 0x0001000027667824 */ /* 0x004fe200078e00ff */
[----:B------:R-:W-:Y:S02]  /*3330*/  SHF.R.U64 R101, R60, 0x10, R61 ;  /* 0x000000103c657819 */ /* 0x000fe4000000123d */
[----:B------:R-:W-:Y:S02]  /*3340*/  SHF.R.U32.HI R103, RZ, 0x10, R63 ;  /* 0x00000010ff677819 */ /* 0x000fe4000001163f */
[----:B------:R-:W-:Y:S02]  /*3350*/  PRMT R63, R110, 0x5432, R62 ;  /* 0x000054326e3f7816 */ /* 0x000fe4000000003e */
[----:B------:R-:W-:Y:S02]  /*3360*/  PRMT R101, R107, 0x5410, R101 ;  /* 0x000054106b657816 */ /* 0x000fe40000000065 */
[----:B------:R-:W-:Y:S01]  /*3370*/  SHF.R.U32.HI R100, RZ, 0x10, R61 ;  /* 0x00000010ff647819 */ /* 0x000fe2000001163d */
[----:B------:R-:W-:Y:S01]  /*3380*/  IMAD.U32 R61, R38, 0x10000, RZ ;  /* 0x00010000263d7824 */ /* 0x000fe200078e00ff */
[----:B------:R-:W-:Y:S01]  /*3390*/  PRMT R62, R110, 0x5410, R103 ;  /* 0x000054106e3e7816 */ /* 0x000fe20000000067 */
[C---:B------:R-:W-:Y:S01]  /*33a0*/  IMAD.U32 R110, R37.reuse, 0x10000, RZ ;  /* 0x00010000256e7824 */ /* 0x040fe200078e00ff */
[----:B------:R-:W-:-:S02]  /*33b0*/  LOP3.LUT R37, R37, 0xffff0000, RZ, 0xc0, !PT ;  /* 0xffff000025257812 */ /* 0x000fc400078ec0ff */
[----:B------:R-:W-:Y:S01]  /*33c0*/  LOP3.LUT R112, R63, 0xffff0000, RZ, 0xc0, !PT ;  /* 0xffff00003f707812 */ /* 0x000fe200078ec0ff */
[----:B------:R-:W-:Y:S01]  /*33d0*/  IMAD.U32 R103, R62, 0x10000, RZ ;  /* 0x000100003e677824 */ /* 0x000fe200078e00ff */
[----:B------:R-:W-:Y:S01]  /*33e0*/  LOP3.LUT R60, R39, 0xffff0000, RZ, 0xc0, !PT ;  /* 0xffff0000273c7812 */ /* 0x000fe200078ec0ff */
[----:B------:R-:W-:Y:S01]  /*33f0*/  IMAD.U32 R63, R63, 0x10000, RZ ;  /* 0x000100003f3f7824 */ /* 0x000fe200078e00ff */
[----:B------:R-:W-:Y:S01]  /*3400*/  LOP3.LUT R111, R101, 0xffff0000, RZ, 0xc0, !PT ;  /* 0xffff0000656f7812 */ /* 0x000fe200078ec0ff */
[-C--:B------:R-:W-:Y:S01]  /*3410*/  FMUL.FTZ R113, R37, R112.reuse ;  /* 0x0000007025717220 */ /* 0x080fe20000410000 */
[----:B------:R-:W-:Y:S01]  /*3420*/  PRMT R39, R107, 0x5432, R100 ;  /* 0x000054326b277816 */ /* 0x000fe20000000064 */
[----:B------:R-:W-:Y:S01]  /*3430*/  IMAD.U32 R100, R36, 0x10000, RZ ;  /* 0x0001000024647824 */ /* 0x000fe200078e00ff */
[----:B------:R-:W-:Y:S01]  /*3440*/  LOP3.LUT R38, R38, 0xffff0000, RZ, 0xc0, !PT ;  /* 0xffff000026267812 */ /* 0x000fe200078ec0ff */
[-C--:B------:R-:W-:Y:S01]  /*3450*/  FMUL.FTZ R37, R37, R111.reuse ;  /* 0x0000006f25257220 */ /* 0x080fe20000410000 */
[----:B------:R-:W-:Y:S01]  /*3460*/  FFMA.FTZ R113, R110, R111, -R113 ;  /* 0x0000006f6e717223 */ /* 0x000fe20000010871 */
[----:B------:R-:W-:Y:S01]  /*3470*/  IMAD.U32 R107, R39, 0x10000, RZ ;  /* 0x00010000276b7824 */ /* 0x000fe200078e00ff */
[----:B------:R-:W-:Y:S01]  /*3480*/  LOP3.LUT R36, R36, 0xffff0000, RZ, 0xc0, !PT ;  /* 0xffff000024247812 */ /* 0x000fe200078ec0ff */
[----:B------:R-:W-:Y:S01]  /*3490*/  FMUL.FTZ R114, R38, R103 ;  /* 0x0000006726727220 */ /* 0x000fe20000410000 */
[----:B------:R-:W-:Y:S01]  /*34a0*/  FFMA.FTZ R110, R110, R112, R37 ;  /* 0x000000706e6e7223 */ /* 0x000fe20000010025 */
[-C--:B------:R-:W-:Y:S01]  /*34b0*/  FMUL.FTZ R38, R38, R107.reuse ;  /* 0x0000006b26267220 */ /* 0x080fe20000410000 */
[----:B------:R-:W-:Y:S01]  /*34c0*/  LOP3.LUT R37, R62, 0xffff0000, RZ, 0xc0, !PT ;  /* 0xffff00003e257812 */ /* 0x000fe200078ec0ff */
[----:B------:R-:W-:Y:S01]  /*34d0*/  IMAD.U32 R101, R101, 0x10000, RZ ;  /* 0x0001000065657824 */ /* 0x000fe200078e00ff */
[----:B------:R-:W-:Y:S01]  /*34e0*/  LOP3.LUT R39, R39, 0xffff0000, RZ, 0xc0, !PT ;  /* 0xffff000027277812 */ /* 0x000fe200078ec0ff */
[C---:B------:R-:W-:Y:S01]  /*34f0*/  FFMA.FTZ R114, R61.reuse, R107, -R114 ;  /* 0x0000006b3d727223 */ /* 0x040fe20000010872 */
[----:B------:R-:W-:Y:S01]  /*3500*/  FFMA.FTZ R61, R61, R103, R38 ;  /* 0x000000673d3d7223 */ /* 0x000fe20000010026 */
[----:B------:R-:W-:Y:S01]  /*3510*/  FMUL.FTZ R107, R60, R37 ;  /* 0x000000253c6b7220 */ /* 0x000fe20000410000 */
[----:B------:R-:W-:Y:S01]  /*3520*/  FMUL.FTZ R103, R36, R63 ;  /* 0x0000003f24677220 */ /* 0x000fe20000410000 */
[----:B------:R-:W-:Y:S01]  /*3530*/  FMUL.FTZ R60, R60, R39 ;  /* 0x000000273c3c7220 */ /* 0x000fe20000410000 */
[----:B------:R-:W-:Y:S01]  /*3540*/  FMUL.FTZ R36, R36, R101 ;  /* 0x0000006524247220 */ /* 0x000fe20000410000 */
[----:B------:R-:W-:Y:S01]  /*3550*/  FFMA.FTZ R107, R102, R39, -R107 ;  /* 0x00000027666b7223 */ /* 0x000fe2000001086b */
[----:B------:R-:W-:Y:S01]  /*3560*/  FFMA.FTZ R103, R100, R101, -R103 ;  /* 0x0000006564677223 */ /* 0x000fe20000010867 */
[----:B------:R-:W-:Y:S01]  /*3570*/  FFMA.FTZ R60, R102, R37, R60 ;  /* 0x00000025663c7223 */ /* 0x000fe2000001003c */
[----:B------:R-:W-:Y:S01]  /*3580*/  FFMA.FTZ R36, R100, R63, R36 ;  /* 0x0000003f64247223 */ /* 0x000fe20000010024 */
[----:B------:R-:W-:-:S02]  /*3590*/  F2FP.BF16.F32.PACK_AB R37, R110, R113 ;  /* 0x000000716e25723e */ /* 0x000fc400000010ff */
[----:B------:R-:W-:Y:S02]  /*35a0*/  F2FP.BF16.F32.PACK_AB R38, R61, R114 ;  /* 0x000000723d26723e */ /* 0x000fe400000010ff */
[----:B------:R-:W-:Y:S02]  /*35b0*/  F2FP.BF16.F32.PACK_AB R39, R60, R107 ;  /* 0x0000006b3c27723e */ /* 0x000fe400000010ff */
[----:B------:R-:W-:-:S07]  /*35c0*/  F2FP.BF16.F32.PACK_AB R36, R36, R103 ;  /* 0x000000672424723e */ /* 0x000fce00000010ff */
.L_x_1359:
[----:B------:R-:W-:Y:S05]  /*35d0*/  BSYNC B3 ;  /* 0x0000000000037941 */ /* 0x000fea0003800000 */
.L_x_1358:
[----:B--2---:R1:W-:Y:S02]  /*35e0*/  STG.E.128 desc[UR60][R50.64], R36 ;  /* 0x0000002432007986 */ /* 0x0043e4000c101d3c */
.L_x_1357:
[----:B------:R-:W-:Y:S05]  /*35f0*/  BSYNC B2 ;  /* 0x0000000000027941 */ /* 0x000fea0003800000 */
.L_x_1356:
[----:B------:R-:W-:Y:S05]  /*3600*/  @P2 BRA `(.L_x_1355) ;  /* 0x0000000000d02947 */ /* 0x000fea0003800000 */
[----:B-1----:R1:W2:Y:S01]  /*3610*/  LDS.128 R36, [R105] ;  /* 0x0000000069247984 */ /* 0x0022a20000000c00 */
[----:B------:R-:W-:Y:S01]  /*3620*/  ISETP.GE.AND P4, PT, R202, R104, PT ;  /* 0x00000068ca00720c */ /* 0x000fe20003f86270 */
[----:B------:R-:W-:-:S12]  /*3630*/  BSSY B2, `(.L_x_1360) ;  /* 0x0000030000027945 */ /* 0x000fd80003800000 */
[----:B-1----:R-:W-:Y:S05]  /*3640*/  @P4 BRA `(.L_x_1361) ;  /* 0x0000000000b84947 */ /* 0x002fea0003800000 */
[----:B------:R-:W-:Y:S01]  /*3650*/  SHF.R.U32.HI R62, RZ, 0x10, R57 ;  /* 0x00000010ff3e7819 */ /* 0x000fe20000011639 */
[----:B--2---:R-:W-:Y:S01]  /*3660*/  IMAD.U32 R101, R37, 0x10000, RZ ;  /* 0x0001000025657824 */ /* 0x004fe200078e00ff */
[----:B------:R-:W-:Y:S02]  /*3670*/  SHF.R.U32.HI R61, RZ, 0x10, R59 ;  /* 0x00000010ff3d7819 */ /* 0x000fe4000001163b */
[----:B------:R-:W-:Y:S01]  /*3680*/  SHF.R.U64 R60, R56, 0x10, R57 ;  /* 0x00000010383c7819 */ /* 0x000fe20000001239 */
[----:B------:R-:W-:Y:S01]  /*3690*/  IMAD.U32 R56, R38, 0x10000, RZ ;  /* 0x0001000026387824 */ /* 0x000fe200078e00ff */
[----:B------:R-:W-:Y:S01]  /*36a0*/  SHF.R.U64 R58, R58, 0x10, R59 ;  /* 0x000000103a3a7819 */ /* 0x000fe2000000123b */
[----:B------:R-:W-:Y:S01]  /*36b0*/  IMAD.U32 R59, R39, 0x10000, RZ ;  /* 0x00010000273b7824 */ /* 0x000fe200078e00ff */
[----:B------:R-:W-:Y:S02]  /*36c0*/  PRMT R62, R117, 0x5432, R62 ;  /* 0x00005432753e7816 */ /* 0x000fe4000000003e */
[----:B------:R-:W-:-:S02]  /*36d0*/  LOP3.LUT R57, R38, 0xffff0000, RZ, 0xc0, !PT ;  /* 0xffff000026397812 */ /* 0x000fc400078ec0ff */
[----:B------:R-:W-:Y:S02]  /*36e0*/  PRMT R61, R123, 0x5410, R61 ;  /* 0x000054107b3d7816 */ /* 0x000fe4000000003d */
[----:B------:R-:W-:Y:S02]  /*36f0*/  LOP3.LUT R38, R39, 0xffff0000, RZ, 0xc0, !PT ;  /* 0xffff000027267812 */ /* 0x000fe400078ec0ff */
[----:B------:R-:W-:Y:S01]  /*3700*/  PRMT R39, R116, 0x5432, R60 ;  /* 0x0000543274277816 */ /* 0x000fe2000000003c */
[----:B------:R-:W-:Y:S01]  /*3710*/  IMAD.U32 R60, R62, 0x10000, RZ ;  /* 0x000100003e3c7824 */ /* 0x000fe200078e00ff */
[----:B------:R-:W-:Y:S01]  /*3720*/  PRMT R58, R115, 0x5432, R58 ;  /* 0x00005432733a7816 */ /* 0x000fe2000000003a */
[----:B------:R-:W-:Y:S01]  /*3730*/  IMAD.U32 R63, R61, 0x10000, RZ ;  /* 0x000100003d3f7824 */ /* 0x000fe200078e00ff */
[----:B------:R-:W-:Y:S01]  /*3740*/  LOP3.LUT R103, R37, 0xffff0000, RZ, 0xc0, !PT ;  /* 0xffff000025677812 */ /* 0x000fe200078ec0ff */
[----:B------:R-:W-:Y:S01]  /*3750*/  FMUL.FTZ R107, R57, R60 ;  /* 0x0000003c396b7220 */ /* 0x000fe20000410000 */
[----:B------:R-:W-:Y:S01]  /*3760*/  LOP3.LUT R102, R39, 0xffff0000, RZ, 0xc0, !PT ;  /* 0xffff000027667812 */ /* 0x000fe200078ec0ff */
[----:B------:R-:W-:Y:S01]  /*3770*/  IMAD.U32 R37, R36, 0x10000, RZ ;  /* 0x0001000024257824 */ /* 0x000fe200078e00ff */
[----:B------:R-:W-:Y:S01]  /*3780*/  LOP3.LUT R100, R58, 0xffff0000, RZ, 0xc0, !PT ;  /* 0xffff00003a647812 */ /* 0x000fe200078ec0ff */
[-C--:B------:R-:W-:Y:S01]  /*3790*/  FMUL.FTZ R57, R57, R63.reuse ;  /* 0x0000003f39397220 */ /* 0x080fe20000410000 */
[----:B------:R-:W-:Y:S01]  /*37a0*/  LOP3.LUT R62, R62, 0xffff0000, RZ, 0xc0, !PT ;  /* 0xffff00003e3e7812 */ /* 0x000fe200078ec0ff */
[----:B------:R-:W-:Y:S01]  /*37b0*/  FMUL.FTZ R110, R103, R102 ;  /* 0x00000066676e7220 */ /* 0x000fe20000410000 */
[----:B------:R-:W-:Y:S01]  /*37c0*/  LOP3.LUT R61, R61, 0xffff0000, RZ, 0xc0, !PT ;  /* 0xffff00003d3d7812 */ /* 0x000fe200078ec0ff */
[----:B------:R-:W-:Y:S01]  /*37d0*/  IMAD.U32 R39, R39, 0x10000, RZ ;  /* 0x0001000027277824 */ /* 0x000fe200078e00ff */
[----:B------:R-:W-:Y:S01]  /*37e0*/  LOP3.LUT R36, R36, 0xffff0000, RZ, 0xc0, !PT ;  /* 0xffff000024247812 */ /* 0x000fe200078ec0ff */
[----:B------:R-:W-:Y:S01]  /*37f0*/  FMUL.FTZ R103, R103, R100 ;  /* 0x0000006467677220 */ /* 0x000fe20000410000 */
[----:B------:R-:W-:Y:S01]  /*3800*/  FFMA.FTZ R63, R56, R63, -R107 ;  /* 0x0000003f383f7223 */ /* 0x000fe2000001086b */
[----:B------:R-:W-:-:S02]  /*3810*/  IMAD.U32 R58, R58, 0x10000, RZ ;  /* 0x000100003a3a7824 */ /* 0x000fc400078e00ff */
[----:B------:R-:W-:Y:S01]  /*3820*/  FFMA.FTZ R56, R56, R60, R57 ;  /* 0x0000003c38387223 */ /* 0x000fe20000010039 */
[C---:B------:R-:W-:Y:S01]  /*3830*/  FMUL.FTZ R60, R38.reuse, R62 ;  /* 0x0000003e263c7220 */ /* 0x040fe20000410000 */
[----:B------:R-:W-:Y:S01]  /*3840*/  FMUL.FTZ R57, R38, R61 ;  /* 0x0000003d26397220 */ /* 0x000fe20000410000 */
[C---:B------:R-:W-:Y:S01]  /*3850*/  FFMA.FTZ R100, R101.reuse, R100, -R110 ;  /* 0x0000006465647223 */ /* 0x040fe2000001086e */
[C---:B------:R-:W-:Y:S01]  /*3860*/  FMUL.FTZ R38, R36.reuse, R39 ;  /* 0x0000002724267220 */ /* 0x040fe20000410000 */
[----:B------:R-:W-:Y:S01]  /*3870*/  FFMA.FTZ R101, R101, R102, R103 ;  /* 0x0000006665657223 */ /* 0x000fe20000010067 */
[-C--:B------:R-:W-:Y:S01]  /*3880*/  FMUL.FTZ R36, R36, R58.reuse ;  /* 0x0000003a24247220 */ /* 0x080fe20000410000 */
[----:B------:R-:W-:Y:S01]  /*3890*/  FFMA.FTZ R60, R59, R61, -R60 ;  /* 0x0000003d3b3c7223 */ /* 0x000fe2000001083c */
[----:B------:R-:W-:Y:S01]  /*38a0*/  FFMA.FTZ R38, R37, R58, -R38 ;  /* 0x0000003a25267223 */ /* 0x000fe20000010826 */
[----:B------:R-:W-:Y:S01]  /*38b0*/  FFMA.FTZ R57, R59, R62, R57 ;  /* 0x0000003e3b397223 */ /* 0x000fe20000010039 */
[----:B------:R-:W-:Y:S01]  /*38c0*/  FFMA.FTZ R37, R37, R39, R36 ;  /* 0x0000002725257223 */ /* 0x000fe20000010024 */
[----:B------:R-:W-:-:S02]  /*38d0*/  F2FP.BF16.F32.PACK_AB R100, R101, R100 ;  /* 0x000000646564723e */ /* 0x000fc400000010ff */
[----:B------:R-:W-:Y:S02]  /*38e0*/  F2FP.BF16.F32.PACK_AB R56, R56, R63 ;  /* 0x0000003f3838723e */ /* 0x000fe400000010ff */
[----:B------:R-:W-:Y:S01]  /*38f0*/  F2FP.BF16.F32.PACK_AB R36, R37, R38 ;  /* 0x000000262524723e */ /* 0x000fe200000010ff */
[----:B------:R-:W-:Y:S01]  /*3900*/  IMAD.MOV.U32 R37, RZ, RZ, R100 ;  /* 0x000000ffff257224 */ /* 0x000fe200078e0064 */
[----:B------:R-:W-:Y:S01]  /*3910*/  F2FP.BF16.F32.PACK_AB R39, R57, R60 ;  /* 0x0000003c3927723e */ /* 0x000fe200000010ff */
[----:B------:R-:W-:-:S07]  /*3920*/  IMAD.MOV.U32 R38, RZ, RZ, R56 ;  /* 0x000000ffff267224 */ /* 0x000fce00078e0038 */
.L_x_1361:
[----:B------:R-:W-:Y:S05]  /*3930*/  BSYNC B2 ;  /* 0x0000000000027941 */ /* 0x000fea0003800000 */
.L_x_1360:
[----:B--2---:R2:W-:Y:S02]  /*3940*/  STG.E.128 desc[UR60][R50.64+0x40], R36 ;  /* 0x0000402432007986 */ /* 0x0045e4000c101d3c */
.L_x_1355:
[----:B------:R-:W-:Y:S05]  /*3950*/  BSYNC B1 ;  /* 0x0000000000017941 */ /* 0x000fea0003800000 */
.L_x_1354:
[----:B------:R-:W-:Y:S05]  /*3960*/  @P5 BRA `(.L_x_1362) ;  /* 0x0000001c00945947 */ /* 0x000fea0003800000 */
[----:B------:R-:W-:Y:S04]  /*3970*/  BSSY B1, `(.L_x_1363) ;  /* 0x0000035000017945 */ /* 0x000fe80003800000 */
[----:B------:R-:W-:Y:S05]  /*3980*/  @P1 BRA `(.L_x_1364) ;  /* 0x0000000000cc1947 */ /* 0x000fea0003800000 */
[----:B-12---:R1:W2:Y:S01]  /*3990*/  LDS.128 R36, [R106+0x2000] ;  /* 0x002000006a247984 */ /* 0x0062a20000000c00 */
[----:B------:R-:W-:Y:S01]  /*39a0*/  ISETP.GE.AND P4, PT, R22, R104, PT ;  /* 0x000000681600720c */ /* 0x000fe20003f86270 */
[----:B------:R-:W-:-:S12]  /*39b0*/  BSSY B2, `(.L_x_1365) ;  /* 0x000002f000027945 */ /* 0x000fd80003800000 */
[----:B-1----:R-:W-:Y:S05]  /*39c0*/  @P4 BRA `(.L_x_1366) ;  /* 0x0000000000b44947 */ /* 0x002fea0003800000 */
[--C-:B------:R-:W-:Y:S01]  /*39d0*/  SHF.R.U64 R57, R52, 0x10, R53.reuse ;  /* 0x0000001034397819 */ /* 0x100fe20000001235 */
[----:B--2---:R-:W-:Y:S01]  /*39e0*/  IMAD.U32 R50, R38, 0x10000, RZ ;  /* 0x0001000026327824 */ /* 0x004fe200078e00ff */
[----:B------:R-:W-:Y:S02]  /*39f0*/  SHF.R.U32.HI R52, RZ, 0x10, R53 ;  /* 0x00000010ff347819 */ /* 0x000fe40000011635 */
[--C-:B------:R-:W-:Y:S02]  /*3a00*/  SHF.R.U64 R53, R54, 0x10, R55.reuse ;  /* 0x0000001036357819 */ /* 0x100fe40000001237 */
[----:B------:R-:W-:Y:S01]  /*3a10*/  SHF.R.U32.HI R54, RZ, 0x10, R55 ;  /* 0x00000010ff367819 */ /* 0x000fe20000011637 */
[----:B------:R-:W-:Y:S01]  /*3a20*/  IMAD.U32 R55, R37, 0x10000, RZ ;  /* 0x0001000025377824 */ /* 0x000fe200078e00ff */
[----:B------:R-:W-:Y:S02]  /*3a30*/  PRMT R120, R120, 0x5410, R53 ;  /* 0x0000541078787816 */ /* 0x000fe40000000035 */
[----:B------:R-:W-:-:S02]  /*3a40*/  PRMT R122, R122, 0x5410, R57 ;  /* 0x000054107a7a7816 */ /* 0x000fc40000000039 */
[----:B------:R-:W-:Y:S02]  /*3a50*/  PRMT R119, R119, 0x5410, R54 ;  /* 0x0000541077777816 */ /* 0x000fe40000000036 */
[----:B------:R-:W-:Y:S01]  /*3a60*/  LOP3.LUT R53, R37, 0xffff0000, RZ, 0xc0, !PT ;  /* 0xffff000025357812 */ /* 0x000fe200078ec0ff */
[----:B------:R-:W-:Y:S01]  /*3a70*/  IMAD.U32 R37, R36, 0x10000, RZ ;  /* 0x0001000024257824 */ /* 0x000fe200078e00ff */
[C---:B------:R-:W-:Y:S01]  /*3a80*/  LOP3.LUT R58, R120.reuse, 0xffff0000, RZ, 0xc0, !PT ;  /* 0xffff0000783a7812 */ /* 0x040fe200078ec0ff */
[----:B------:R-:W-:Y:S01]  /*3a90*/  IMAD.U32 R120, R120, 0x10000, RZ ;  /* 0x0001000078787824 */ /* 0x000fe200078e00ff */
[C---:B------:R-:W-:Y:S01]  /*3aa0*/  LOP3.LUT R54, R122.reuse, 0xffff0000, RZ, 0xc0, !PT ;  /* 0xffff00007a367812 */ /* 0x040fe200078ec0ff */
[----:B------:R-:W-:Y:S01]  /*3ab0*/  IMAD.U32 R122, R122, 0x10000, RZ ;  /* 0x000100007a7a7824 */ /* 0x000fe200078e00ff */
[----:B------:R-:W-:Y:S01]  /*3ac0*/  PRMT R121, R121, 0x5410, R52 ;  /* 0x0000541079797816 */ /* 0x000fe20000000034 */
[----:B------:R-:W-:Y:S01]  /*3ad0*/  FMUL.FTZ R60, R53, R58 ;  /* 0x0000003a353c7220 */ /* 0x000fe20000410000 */
[----:B------:R-:W-:Y:S01]  /*3ae0*/  LOP3.LUT R51, R38, 0xffff0000, RZ, 0xc0, !PT ;  /* 0xffff000026337812 */ /* 0x000fe200078ec0ff */
[----:B------:R-:W-:-:S02]  /*3af0*/  IMAD.U32 R52, R119, 0x10000, RZ ;  /* 0x0001000077347824 */ /* 0x000fc400078e00ff */
[-C--:B------:R-:W-:Y:S01]  /*3b00*/  FMUL.FTZ R57, R53, R54.reuse ;  /* 0x0000003635397220 */ /* 0x080fe20000410000 */
[----:B------:R-:W-:Y:S01]  /*3b10*/  IMAD.U32 R56, R121, 0x10000, RZ ;  /* 0x0001000079387824 */ /* 0x000fe200078e00ff */
[----:B------:R-:W-:Y:S01]  /*3b20*/  LOP3.LUT R53, R36, 0xffff0000, RZ, 0xc0, !PT ;  /* 0xffff000024357812 */ /* 0x000fe200078ec0ff */
[----:B------:R-:W-:Y:S01]  /*3b30*/  FFMA.FTZ R36, R55, R54, -R60 ;  /* 0x0000003637247223 */ /* 0x000fe2000001083c */
[----:B------:R-:W-:Y:S01]  /*3b40*/  FMUL.FTZ R59, R51, R52 ;  /* 0x00000034333b7220 */ /* 0x000fe20000410000 */
[----:B------:R-:W-:Y:S01]  /*3b50*/  FFMA.FTZ R55, R55, R58, R57 ;  /* 0x0000003a37377223 */ /* 0x000fe20000010039 */
[----:B------:R-:W-:Y:S01]  /*3b60*/  LOP3.LUT R38, R39, 0xffff0000, RZ, 0xc0, !PT ;  /* 0xffff000027267812 */ /* 0x000fe200078ec0ff */
[-C--:B------:R-:W-:Y:S01]  /*3b70*/  FMUL.FTZ R57, R51, R56.reuse ;  /* 0x0000003833397220 */ /* 0x080fe20000410000 */
[----:B------:R-:W-:Y:S01]  /*3b80*/  LOP3.LUT R119, R119, 0xffff0000, RZ, 0xc0, !PT ;  /* 0xffff000077777812 */ /* 0x000fe200078ec0ff */
[C---:B------:R-:W-:Y:S01]  /*3b90*/  FFMA.FTZ R51, R50.reuse, R56, -R59 ;  /* 0x0000003832337223 */ /* 0x040fe2000001083b */
[----:B------:R-:W-:Y:S01]  /*3ba0*/  LOP3.LUT R121, R121, 0xffff0000, RZ, 0xc0, !PT ;  /* 0xffff000079797812 */ /* 0x000fe200078ec0ff */
[----:B------:R-:W-:Y:S01]  /*3bb0*/  FFMA.FTZ R50, R50, R52, R57 ;  /* 0x0000003432327223 */ /* 0x000fe20000010039 */
[----:B------:R-:W-:-:S02]  /*3bc0*/  IMAD.U32 R39, R39, 0x10000, RZ ;  /* 0x0001000027277824 */ /* 0x000fc400078e00ff */
[C---:B------:R-:W-:Y:S01]  /*3bd0*/  FMUL.FTZ R52, R38.reuse, R119 ;  /* 0x0000007726347220 */ /* 0x040fe20000410000 */
[-C--:B------:R-:W-:Y:S01]  /*3be0*/  FMUL.FTZ R54, R38, R121.reuse ;  /* 0x0000007926367220 */ /* 0x080fe20000410000 */
[C---:B------:R-:W-:Y:S01]  /*3bf0*/  FMUL.FTZ R38, R53.reuse, R120 ;  /* 0x0000007835267220 */ /* 0x040fe20000410000 */
[-C--:B------:R-:W-:Y:S01]  /*3c00*/  FMUL.FTZ R53, R53, R122.reuse ;  /* 0x0000007a35357220 */ /* 0x080fe20000410000 */
[C---:B------:R-:W-:Y:S01]  /*3c10*/  FFMA.FTZ R52, R39.reuse, R121, -R52 ;  /* 0x0000007927347223 */ /* 0x040fe20000010834 */
[----:B------:R-:W-:Y:S01]  /*3c20*/  FFMA.FTZ R39, R39, R119, R54 ;  /* 0x0000007727277223 */ /* 0x000fe20000010036 */
[C---:B------:R-:W-:Y:S01]  /*3c30*/  FFMA.FTZ R38, R37.reuse, R122, -R38 ;  /* 0x0000007a25267223 */ /* 0x040fe20000010826 */
[----:B------:R-:W-:Y:S01]  /*3c40*/  FFMA.FTZ R53, R37, R120, R53 ;  /* 0x0000007825357223 */ /* 0x000fe20000010035 */
[----:B------:R-:W-:Y:S02]  /*3c50*/  F2FP.BF16.F32.PACK_AB R50, R50, R51 ;  /* 0x000000333232723e */ /* 0x000fe400000010ff */
[----:B------:R-:W-:-:S02]  /*3c60*/  F2FP.BF16.F32.PACK_AB R37, R55, R36 ;  /* 0x000000243725723e */ /* 0x000fc400000010ff */
[----:B------:R-:W-:Y:S01]  /*3c70*/  F2FP.BF16.F32.PACK_AB R36, R53, R38 ;  /* 0x000000263524723e */ /* 0x000fe200000010ff */
[----:B------:R-:W-:Y:S01]  /*3c80*/  IMAD.MOV.U32 R38, RZ, RZ, R50 ;  /* 0x000000ffff267224 */ /* 0x000fe200078e0032 */
[----:B------:R-:W-:-:S07]  /*3c90*/  F2FP.BF16.F32.PACK_AB R39, R39, R52 ;  /* 0x000000342727723e */ /* 0x000fce00000010ff */
.L_x_1366:
[----:B------:R-:W-:Y:S05]  /*3ca0*/  BSYNC B2 ;  /* 0x0000000000027941 */ /* 0x000fea0003800000 */
.L_x_1365:
[----:B--2---:R3:W-:Y:S02]  /*3cb0*/  STG.E.128 desc[UR60][R48.64], R36 ;  /* 0x0000002430007986 */ /* 0x0047e4000c101d3c */
.L_x_1364:
[----:B------:R-:W-:Y:S05]  /*3cc0*/  BSYNC B1 ;  /* 0x0000000000017941 */ /* 0x000fea0003800000 */
.L_x_1363:
[----:B------:R-:W-:Y:S05]  /*3cd0*/  @P2 BRA `(.L_x_1362) ;  /* 0x0000001800b82947 */ /* 0x000fea0003800000 */
[----:B-123--:R1:W2:Y:S01]  /*3ce0*/  LDS.128 R36, [R105+0x2000] ;  /* 0x0020000069247984 */ /* 0x00e2a20000000c00 */
[----:B------:R-:W-:Y:S01]  /*3cf0*/  ISETP.GE.AND P4, PT, R202, R104, PT ;  /* 0x00000068ca00720c */ /* 0x000fe20003f86270 */
[----:B------:R-:W-:-:S12]  /*3d00*/  BSSY B1, `(.L_x_1367) ;  /* 0x000002f000017945 */ /* 0x000fd80003800000 */
[----:B-1----:R-:W-:Y:S05]  /*3d10*/  @P4 BRA `(.L_x_1368) ;  /* 0x0000000000b44947 */ /* 0x002fea0003800000 */
[----:B------:R-:W-:Y:S02]  /*3d20*/  SHF.R.U64 R50, R46, 0x10, R47 ;  /* 0x000000102e327819 */ /* 0x000fe4000000122f */
[--C-:B------:R-:W-:Y:S02]  /*3d30*/  SHF.R.U64 R46, R44, 0x10, R45.reuse ;  /* 0x000000102c2e7819 */ /* 0x100fe4000000122d */
[----:B------:R-:W-:Y:S01]  /*3d40*/  SHF.R.U32.HI R51, RZ, 0x10, R45 ;  /* 0x00000010ff337819 */ /* 0x000fe2000001162d */
[----:B--2---:R-:W-:Y:S01]  /*3d50*/  IMAD.U32 R45, R38, 0x10000, RZ ;  /* 0x00010000262d7824 */ /* 0x004fe200078e00ff */
[----:B------:R-:W-:Y:S02]  /*3d60*/  PRMT R117, R117, 0x5410, R46 ;  /* 0x0000541075757816 */ /* 0x000fe4000000002e */
[----:B------:R-:W-:Y:S02]  /*3d70*/  PRMT R115, R115, 0x5410, R50 ;  /* 0x0000541073737816 */ /* 0x000fe40000000032 */
[----:B------:R-:W-:-:S02]  /*3d80*/  SHF.R.U32.HI R53, RZ, 0x10, R47 ;  /* 0x00000010ff357819 */ /* 0x000fc4000001162f */
[----:B------:R-:W-:Y:S02]  /*3d90*/  PRMT R118, R118, 0x5410, R51 ;  /* 0x0000541076767816 */ /* 0x000fe40000000033 */
[----:B------:R-:W-:Y:S02]  /*3da0*/  LOP3.LUT R46, R37, 0xffff0000, RZ, 0xc0, !PT ;  /* 0xffff0000252e7812 */ /* 0x000fe400078ec0ff */
[----:B------:R-:W-:Y:S01]  /*3db0*/  LOP3.LUT R51, R117, 0xffff0000, RZ, 0xc0, !PT ;  /* 0xffff000075337812 */ /* 0x000fe200078ec0ff */
[----:B------:R-:W-:Y:S01]  /*3dc0*/  IMAD.U32 R54, R118, 0x10000, RZ ;  /* 0x0001000076367824 */ /* 0x000fe200078e00ff */
[----:B------:R-:W-:Y:S01]  /*3dd0*/  LOP3.LUT R50, R115, 0xffff0000, RZ, 0xc0, !PT ;  /* 0xffff000073327812 */ /* 0x000fe200078ec0ff */
[----:B------:R-:W-:Y:S01]  /*3de0*/  IMAD.U32 R117, R117, 0x10000, RZ ;  /* 0x0001000075757824 */ /* 0x000fe200078e00ff */
[----:B------:R-:W-:Y:S01]  /*3df0*/  PRMT R116, R116, 0x5410, R53 ;  /* 0x0000541074747816 */ /* 0x000fe20000000035 */
[----:B------:R-:W-:Y:S01]  /*3e00*/  FMUL.FTZ R56, R46, R51 ;  /* 0x000000332e387220 */ /* 0x000fe20000410000 */
[----:B------:R-:W-:Y:S01]  /*3e10*/  LOP3.LUT R47, R38, 0xffff0000, RZ, 0xc0, !PT ;  /* 0xffff0000262f7812 */ /* 0x000fe200078ec0ff */
[C---:B------:R-:W-:Y:S01]  /*3e20*/  IMAD.U32 R38, R39.reuse, 0x10000, RZ ;  /* 0x0001000027267824 */ /* 0x040fe200078e00ff */
[----:B------:R-:W-:Y:S01]  /*3e30*/  LOP3.LUT R44, R39, 0xffff0000, RZ, 0xc0, !PT ;  /* 0xffff0000272c7812 */ /* 0x000fe200078ec0ff */
[----:B------:R-:W-:-:S02]  /*3e40*/  IMAD.U32 R39, R37, 0x10000, RZ ;  /* 0x0001000025277824 */ /* 0x000fc400078e00ff */
[----:B------:R-:W-:Y:S01]  /*3e50*/  FMUL.FTZ R46, R46, R50 ;  /* 0x000000322e2e7220 */ /* 0x000fe20000410000 */
[----:B------:R-:W-:Y:S02]  /*3e60*/  IMAD.U32 R52, R116, 0x10000, RZ ;  /* 0x0001000074347824 */ /* 0x000fe400078e00ff */
[----:B------:R-:W-:Y:S01]  /*3e70*/  FMUL.FTZ R58, R47, R54 ;  /* 0x000000362f3a7220 */ /* 0x000fe20000410000 */
[C---:B------:R-:W-:Y:S01]  /*3e80*/  FFMA.FTZ R56, R39.reuse, R50, -R56 ;  /* 0x0000003227387223 */ /* 0x040fe20000010838 */
[----:B------:R-:W-:Y:S01]  /*3e90*/  FFMA.FTZ R51, R39, R51, R46 ;  /* 0x0000003327337223 */ /* 0x000fe2000001002e */
[-C--:B------:R-:W-:Y:S01]  /*3ea0*/  FMUL.FTZ R46, R47, R52.reuse ;  /* 0x000000342f2e7220 */ /* 0x080fe20000410000 */
[----:B------:R-:W-:Y:S01]  /*3eb0*/  IMAD.U32 R37, R36, 0x10000, RZ ;  /* 0x0001000024257824 */ /* 0x000fe200078e00ff */
[----:B------:R-:W-:Y:S01]  /*3ec0*/  LOP3.LUT R47, R118, 0xffff0000, RZ, 0xc0, !PT ;  /* 0xffff0000762f7812 */ /* 0x000fe200078ec0ff */
[----:B------:R-:W-:Y:S01]  /*3ed0*/  FFMA.FTZ R58, R45, R52, -R58 ;  /* 0x000000342d3a7223 */ /* 0x000fe2000001083a */
[----:B------:R-:W-:Y:S01]  /*3ee0*/  LOP3.LUT R39, R116, 0xffff0000, RZ, 0xc0, !PT ;  /* 0xffff000074277812 */ /* 0x000fe200078ec0ff */
[----:B------:R-:W-:Y:S01]  /*3ef0*/  IMAD.U32 R115, R115, 0x10000, RZ ;  /* 0x0001000073737824 */ /* 0x000fe200078e00ff */
[----:B------:R-:W-:Y:S01]  /*3f00*/  LOP3.LUT R36, R36, 0xffff0000, RZ, 0xc0, !PT ;  /* 0xffff000024247812 */ /* 0x000fe200078ec0ff */
[----:B------:R-:W-:Y:S01]  /*3f10*/  FFMA.FTZ R45, R45, R54, R46 ;  /* 0x000000362d2d7223 */ /* 0x000fe2000001002e */
[C---:B------:R-:W-:Y:S01]  /*3f20*/  FMUL.FTZ R53, R44.reuse, R47 ;  /* 0x0000002f2c357220 */ /* 0x040fe20000410000 */
[----:B------:R-:W-:Y:S01]  /*3f30*/  FMUL.FTZ R46, R44, R39 ;  /* 0x000000272c2e7220 */ /* 0x000fe20000410000 */
[----:B------:R-:W-:Y:S01]  /*3f40*/  F2FP.BF16.F32.PACK_AB R51, R51, R56 ;  /* 0x000000383333723e */ /* 0x000fe200000010ff */
        /* <DEDUP_REMOVED lines=8> */
[----:B------:R-:W-:Y:S01]  /*3fd0*/  F2FP.BF16.F32.PACK_AB R36, R37, R44 ;  /* 0x0000002c2524723e */ /* 0x000fe200000010ff */
[----:B------:R-:W-:-:S07]  /*3fe0*/  IMAD.MOV.U32 R37, RZ, RZ, R51 ;  /* 0x000000ffff257224 */ /* 0x000fce00078e0033 */
.L_x_1368:
[----:B------:R-:W-:Y:S05]  /*3ff0*/  BSYNC B1 ;  /* 0x0000000000017941 */ /* 0x000fea0003800000 */
.L_x_1367:
[----:B--2---:R4:W-:Y:S01]  /*4000*/  STG.E.128 desc[UR60][R48.64+0x40], R36 ;  /* 0x0000402430007986 */ /* 0x0049e2000c101d3c */
[----:B------:R-:W-:Y:S05]  /*4010*/  BRA `(.L_x_1362) ;  /* 0x0000001400e87947 */ /* 0x000fea0003800000 */
.L_x_1346:
[----:B------:R-:W2:Y:S01]  /*4020*/  LDL R44, [R1+0x5c] ;  /* 0x00005c00012c7983 */ /* 0x000ea20000100800 */
[----:B------:R-:W-:Y:S02]  /*4030*/  ISETP.GE.AND P3, PT, R225, R108, PT ;  /* 0x0000006ce100720c */ /* 0x000fe40003f66270 */
[----:B------:R-:W-:Y:S02]  /*4040*/  CS2R R46, SRZ ;  /* 0x00000000002e7805 */ /* 0x000fe4000001ff00 */
[----:B------:R-:W-:-:S13]  /*4050*/  ISETP.GE.OR P3, PT, R16, R104, P3 ;  /* 0x000000681000720c */ /* 0x000fda0001f66670 */
[----:B------:R-:W-:Y:S01]  /*4060*/  @!P3 IADD3 R37, P4, P5, R34, R36, R40 ;  /* 0x000000242225b210 */ /* 0x000fe20007d9e028 */
[----:B------:R-:W0:Y:S08]  /*4070*/  @!P3 LDC.64 R52, c[0x0][0x3e8] ;  /* 0x0000fa00ff34bb82 */ /* 0x000e300000000a00 */
[----:B------:R-:W1:Y:S01]  /*4080*/  @!P3 LDC.64 R56, c[0x0][0x400] ;  /* 0x00010000ff38bb82 */ /* 0x000e620000000a00 */
[----:B--2---:R-:W-:-:S02]  /*4090*/  R2UR UR4, R44 ;  /* 0x000000002c0472ca */ /* 0x004fc400000e0000 */
[----:B------:R-:W-:Y:S02]  /*40a0*/  @!P3 IADD3.X R44, R81, R110, R31, P4, P5 ;  /* 0x0000006e512cb210 */ /* 0x000fe400027ea41f */
[----:B------:R-:W-:-:S04]  /*40b0*/  @!P3 IADD3 R54, P4, P5, R66, R38, R73 ;  /* 0x000000264236b210 */ /* 0x000fc80007d9e049 */
        /* <DEDUP_REMOVED lines=33> */
[----:B----4-:R-:W-:Y:S01]  /*42d0*/  IMAD.MOV.U32 R56, RZ, RZ, R47 ;  /* 0x000000ffff387224 */ /* 0x010fe200078e002f */
[----:B------:R-:W-:Y:S01]  /*42e0*/  PRMT R128, R128, 0x5410, R59 ;  /* 0x0000541080807816 */ /* 0x000fe2000000003b */
[----:B------:R-:W-:Y:S01]  /*42f0*/  IMAD.MOV.U32 R59, RZ, RZ, R46 ;  /* 0x000000ffff3b7224 */ /* 0x000fe200078e002e */
[----:B------:R-:W-:Y:S01]  /*4300*/  PRMT R123, R60, 0x7610, R123 ;  /* 0x000076103c7b7816 */ /* 0x000fe2000000007b */
[----:B------:R-:W-:Y:S02]  /*4310*/  IMAD.MOV.U32 R57, RZ, RZ, R44 ;  /* 0x000000ffff397224 */ /* 0x000fe400078e002c */
        /* <DEDUP_REMOVED lines=8> */
[----:B---3--:R-:W-:Y:S01]  /*43a0*/  IMAD.MOV.U32 R56, RZ, RZ, R50 ;  /* 0x000000ffff387224 */ /* 0x008fe200078e0032 */
[----:B------:R-:W-:Y:S01]  /*43b0*/  PRMT R117, R117, 0x5410, R62 ;  /* 0x0000541075757816 */ /* 0x000fe2000000003e */
        /* <DEDUP_REMOVED lines=17> */
.L_x_1369:
        /* <DEDUP_REMOVED lines=9> */
.L_x_1649:
[----:B------:R-:W-:Y:S05]  /*4560*/  BSYNC B1 ;  /* 0x0000000000017941 */ /* 0x000fea0003800000 */
.L_x_1370:
[----:B------:R-:W-:Y:S01]  /*4570*/  ISETP.GE.OR P5, PT, R19, R108, P1 ;  /* 0x0000006c1300720c */ /* 0x000fe20000fa6670 */
[----:B------:R-:W-:-:S12]  /*4580*/  BSSY B1, `(.L_x_1372) ;  /* 0x0000083000017945 */ /* 0x000fd80003800000 */
[----:B------:R-:W-:Y:S05]  /*4590*/  @P5 BRA `(.L_x_1373) ;  /* 0x0000000800045947 */ /* 0x000fea0003800000 */
[-C--:B--2---:R-:W-:Y:S01]  /*45a0*/  IMAD R56, R229, R104.reuse, RZ ;  /* 0x00000068e5387224 */ /* 0x084fe200078e02ff */
[----:B------:R-:W-:Y:S01]  /*45b0*/  BSSY B2, `(.L_x_1374) ;  /* 0x0000073000027945 */ /* 0x000fe20003800000 */
[----:B------:R-:W-:-:S04]  /*45c0*/  IMAD.WIDE.U32 R106, R19, R104, R102 ;  /* 0x00000068136a7225 */ /* 0x000fc800078e0066 */
[----:B------:R-:W-:Y:S01]  /*45d0*/  IMAD R57, R19, R105, R56 ;  /* 0x0000006913397224 */ /* 0x000fe200078e0238 */
[----:B------:R-:W-:Y:S01]  /*45e0*/  SEL R56, R76, R111, !P0 ;  /* 0x0000006f4c387207 */ /* 0x000fe20004000000 */
[----:B------:R-:W-:Y:S01]  /*45f0*/  IMAD R59, R2, 0x1800, R92 ;  /* 0x00001800023b7824 */ /* 0x000fe200078e025c */
        /* <DEDUP_REMOVED lines=10> */
[----:B------:R-:W-:-:S04]  /*46a0*/  IMAD R57, R216, 0x200, R57 ;  /* 0x00000200d8397824 */ /* 0x000fc800078e0239 */
[----:B------:R-:W-:-:S04]  /*46b0*/  IMAD R57, R2, 0x1800, R57 ;  /* 0x0000180002397824 */ /* 0x000fc800078e0239 */
[----:B------:R-:W-:Y:S02]  /*46c0*/  IMAD R60, R57, 0x2, R18 ;  /* 0x00000002393c7824 */ /* 0x000fe400078e0212 */
[----:B------:R-:W1:Y:S04]  /*46d0*/  LDS.128 R56, [R56+0x1c400] ;  /* 0x01c4000038387984 */ /* 0x000e680000000c00 */
[----:B------:R-:W2:Y:S01]  /*46e0*/  LDS.128 R60, [R60+0x1c400] ;  /* 0x01c400003c3c7984 */ /* 0x000ea20000000c00 */
[----:B------:R-:W-:Y:S05]  /*46f0*/  @P4 BRA `(.L_x_1375) ;  /* 0x0000000400784947 */ /* 0x000fea0003800000 */
[----:B------:R-:W-:Y:S01]  /*4700*/  SHF.R.U32.HI R116, RZ, 0x10, R45 ;  /* 0x00000010ff747819 */ /* 0x000fe2000001162d */
[----:B--2---:R-:W-:Y:S01]  /*4710*/  IMAD.U32 R121, R61, 0x10000, RZ ;  /* 0x000100003d797824 */ /* 0x004fe200078e00ff */
[----:B------:R-:W-:Y:S01]  /*4720*/  SHF.R.U32.HI R120, RZ, 0x10, R37 ;  /* 0x00000010ff787819 */ /* 0x000fe20000011625 */
[----:B------:R-:W-:Y:S01]  /*4730*/  IMAD.U32 R124, R63, 0x10000, RZ ;  /* 0x000100003f7c7824 */ /* 0x000fe200078e00ff */
[----:B------:R-:W-:Y:S02]  /*4740*/  PRMT R116, R118, 0x5432, R116 ;  /* 0x0000543276747816 */ /* 0x000fe40000000074 */
[----:B------:R-:W-:Y:S01]  /*4750*/  PRMT R120, R117, 0x5432, R120 ;  /* 0x0000543275787816 */ /* 0x000fe20000000078 */
[C---:B-1----:R-:W-:Y:S01]  /*4760*/  IMAD.U32 R117, R57.reuse, 0x10000, RZ ;  /* 0x0001000039757824 */ /* 0x042fe200078e00ff */
[----:B------:R-:W-:Y:S01]  /*4770*/  LOP3.LUT R57, R57, 0xffff0000, RZ, 0xc0, !PT ;  /* 0xffff000039397812 */ /* 0x000fe200078ec0ff */
[C---:B------:R-:W-:Y:S01]  /*4780*/  IMAD.U32 R119, R116.reuse, 0x10000, RZ ;  /* 0x0001000074777824 */ /* 0x040fe200078e00ff */
[----:B------:R-:W-:Y:S01]  /*4790*/  LOP3.LUT R116, R116, 0xffff0000, RZ, 0xc0, !PT ;  /* 0xffff000074747812 */ /* 0x000fe200078ec0ff */
[----:B------:R-:W-:Y:S01]  /*47a0*/  IMAD.U32 R118, R120, 0x10000, RZ ;  /* 0x0001000078767824 */ /* 0x000fe200078e00ff */
[----:B------:R-:W-:Y:S01]  /*47b0*/  SHF.R.U64 R46, R46, 0x10, R47 ;  /* 0x000000102e2e7819 */ /* 0x000fe2000000122f */
[CC--:B------:R-:W-:Y:S01]  /*47c0*/  FMUL.FTZ R122, R121.reuse, R119.reuse ;  /* 0x00000077797a7220 */ /* 0x0c0fe20000410000 */
[----:B------:R-:W-:Y:S01]  /*47d0*/  SHF.R.U64 R44, R44, 0x10, R45 ;  /* 0x000000102c2c7819 */ /* 0x000fe2000000122d */
[-C--:B------:R-:W-:Y:S01]  /*47e0*/  FMUL.FTZ R121, R121, R118.reuse ;  /* 0x0000007679797220 */ /* 0x080fe20000410000 */
[----:B------:R-:W-:Y:S01]  /*47f0*/  SHF.R.U64 R36, R36, 0x10, R37 ;  /* 0x0000001024247819 */ /* 0x000fe20000001225 */
[C---:B------:R-:W-:Y:S01]  /*4800*/  FFMA.FTZ R118, R117.reuse, R118, -R122 ;  /* 0x0000007675767223 */ /* 0x040fe2000001087a */
[----:B------:R-:W-:Y:S01]  /*4810*/  PRMT R44, R130, 0x5432, R44 ;  /* 0x00005432822c7816 */ /* 0x000fe2000000002c */
[----:B------:R-:W-:Y:S01]  /*4820*/  FFMA.FTZ R117, R117, R119, R121 ;  /* 0x0000007775757223 */ /* 0x000fe20000010079 */
[----:B------:R-:W-:Y:S01]  /*4830*/  LOP3.LUT R119, R61, 0xffff0000, RZ, 0xc0, !PT ;  /* 0xffff00003d777812 */ /* 0x000fe200078ec0ff */
[----:B------:R-:W-:Y:S01]  /*4840*/  IMAD.U32 R37, R56, 0x10000, RZ ;  /* 0x0001000038257824 */ /* 0x000fe200078e00ff */
[----:B------:R-:W-:Y:S01]  /*4850*/  LOP3.LUT R61, R120, 0xffff0000, RZ, 0xc0, !PT ;  /* 0xffff0000783d7812 */ /* 0x000fe200078ec0ff */
[----:B------:R-:W-:Y:S01]  /*4860*/  IMAD.U32 R45, R58, 0x10000, RZ ;  /* 0x000100003a2d7824 */ /* 0x000fe200078e00ff */
[----:B------:R-:W-:Y:S01]  /*4870*/  SHF.R.U64 R38, R38, 0x10, R39 ;  /* 0x0000001026267819 */ /* 0x000fe20000001227 */
[----:B------:R-:W-:Y:S01]  /*4880*/  FMUL.FTZ R120, R119, R116 ;  /* 0x0000007477787220 */ /* 0x000fe20000410000 */
[----:B------:R-:W-:Y:S01]  /*4890*/  PRMT R36, R129, 0x5432, R36 ;  /* 0x0000543281247816 */ /* 0x000fe20000000024 */
[-C--:B------:R-:W-:Y:S01]  /*48a0*/  FMUL.FTZ R119, R119, R61.reuse ;  /* 0x0000003d77777220 */ /* 0x080fe20000410000 */
[----:B------:R-:W-:Y:S01]  /*48b0*/  LOP3.LUT R56, R56, 0xffff0000, RZ, 0xc0, !PT ;  /* 0xffff000038387812 */ /* 0x000fe200078ec0ff */
[----:B------:R-:W-:Y:S01]  /*48c0*/  FFMA.FTZ R61, R57, R61, -R120 ;  /* 0x0000003d393d7223 */ /* 0x000fe20000010878 */
[----:B------:R-:W-:-:S02]  /*48d0*/  IMAD.U32 R120, R59, 0x10000, RZ ;  /* 0x000100003b787824 */ /* 0x000fc400078e00ff */
[----:B------:R-:W-:Y:S01]  /*48e0*/  FFMA.FTZ R57, R57, R116, R119 ;  /* 0x0000007439397223 */ /* 0x000fe20000010077 */
[----:B------:R-:W-:Y:S02]  /*48f0*/  SHF.R.U32.HI R116, RZ, 0x10, R47 ;  /* 0x00000010ff747819 */ /* 0x000fe4000001162f */
[----:B------:R-:W-:Y:S01]  /*4900*/  SHF.R.U32.HI R119, RZ, 0x10, R39 ;  /* 0x00000010ff777819 */ /* 0x000fe20000011627 */
[----:B------:R-:W-:Y:S01]  /*4910*/  IMAD.U32 R39, R60, 0x10000, RZ ;  /* 0x000100003c277824 */ /* 0x000fe200078e00ff */
[C---:B------:R-:W-:Y:S02]  /*4920*/  PRMT R116, R123.reuse, 0x5432, R116 ;  /* 0x000054327b747816 */ /* 0x040fe40000000074 */
[----:B------:R-:W-:Y:S02]  /*4930*/  PRMT R119, R123, 0x5410, R119 ;  /* 0x000054107b777816 */ /* 0x000fe40000000077 */
[----:B------:R-:W-:Y:S01]  /*4940*/  LOP3.LUT R47, R59, 0xffff0000, RZ, 0xc0, !PT ;  /* 0xffff00003b2f7812 */ /* 0x000fe200078ec0ff */
[C---:B------:R-:W-:Y:S01]  /*4950*/  IMAD.U32 R121, R116.reuse, 0x10000, RZ ;  /* 0x0001000074797824 */ /* 0x040fe200078e00ff */
[----:B------:R-:W-:Y:S01]  /*4960*/  LOP3.LUT R59, R63, 0xffff0000, RZ, 0xc0, !PT ;  /* 0xffff00003f3b7812 */ /* 0x000fe200078ec0ff */
[C---:B------:R-:W-:Y:S01]  /*4970*/  IMAD.U32 R122, R119.reuse, 0x10000, RZ ;  /* 0x00010000777a7824 */ /* 0x040fe200078e00ff */
[----:B------:R-:W-:Y:S01]  /*4980*/  LOP3.LUT R116, R116, 0xffff0000, RZ, 0xc0, !PT ;  /* 0xffff000074747812 */ /* 0x000fe200078ec0ff */
[C---:B------:R-:W-:Y:S01]  /*4990*/  FMUL.FTZ R123, R124.reuse, R121 ;  /* 0x000000797c7b7220 */ /* 0x040fe20000410000 */
[----:B------:R-:W-:Y:S01]  /*49a0*/  LOP3.LUT R119, R119, 0xffff0000, RZ, 0xc0, !PT ;  /* 0xffff000077777812 */ /* 0x000fe200078ec0ff */
[----:B------:R-:W-:Y:S01]  /*49b0*/  FMUL.FTZ R124, R124, R122 ;  /* 0x0000007a7c7c7220 */ /* 0x000fe20000410000 */
[----:B------:R-:W-:Y:S01]  /*49c0*/  LOP3.LUT R60, R60, 0xffff0000, RZ, 0xc0, !PT ;  /* 0xffff00003c3c7812 */ /* 0x000fe200078ec0ff */
[----:B------:R-:W-:Y:S01]  /*49d0*/  FMUL.FTZ R63, R59, R116 ;  /* 0x000000743b3f7220 */ /* 0x000fe20000410000 */
[----:B------:R-:W-:Y:S01]  /*49e0*/  PRMT R46, R127, 0x5432, R46 ;  /* 0x000054327f2e7816 */ /* 0x000fe2000000002e */
[-C--:B------:R-:W-:Y:S01]  /*49f0*/  FMUL.FTZ R59, R59, R119.reuse ;  /* 0x000000773b3b7220 */ /* 0x080fe20000410000 */
[----:B------:R-:W-:Y:S01]  /*4a00*/  FFMA.FTZ R123, R120, R122, -R123 ;  /* 0x0000007a787b7223 */ /* 0x000fe2000001087b */
[----:B------:R-:W-:Y:S01]  /*4a10*/  FFMA.FTZ R63, R47, R119, -R63 ;  /* 0x000000772f3f7223 */ /* 0x000fe2000001083f */
[----:B------:R-:W-:-:S02]  /*4a20*/  IMAD.U32 R119, R44, 0x10000, RZ ;  /* 0x000100002c777824 */ /* 0x000fc400078e00ff */
[----:B------:R-:W-:Y:S01]  /*4a30*/  FFMA.FTZ R59, R47, R116, R59 ;  /* 0x000000742f3b7223 */ /* 0x000fe2000001003b */
[----:B------:R-:W-:Y:S01]  /*4a40*/  IMAD.U32 R47, R36, 0x10000, RZ ;  /* 0x00010000242f7824 */ /* 0x000fe200078e00ff */
[----:B------:R-:W-:Y:S01]  /*4a50*/  LOP3.LUT R44, R44, 0xffff0000, RZ, 0xc0, !PT ;  /* 0xffff00002c2c7812 */ /* 0x000fe200078ec0ff */
[C---:B------:R-:W-:Y:S01]  /*4a60*/  FMUL.FTZ R116, R39.reuse, R119 ;  /* 0x0000007727747220 */ /* 0x040fe20000410000 */
[----:B------:R-:W-:Y:S01]  /*4a70*/  LOP3.LUT R36, R36, 0xffff0000, RZ, 0xc0, !PT ;  /* 0xffff000024247812 */ /* 0x000fe200078ec0ff */
[----:B------:R-:W-:Y:S01]  /*4a80*/  FMUL.FTZ R39, R39, R47 ;  /* 0x0000002f27277220 */ /* 0x000fe20000410000 */
[----:B------:R-:W-:Y:S01]  /*4a90*/  FFMA.FTZ R124, R120, R121, R124 ;  /* 0x00000079787c7223 */ /* 0x000fe2000001007c */
[C---:B------:R-:W-:Y:S01]  /*4aa0*/  FFMA.FTZ R116, R37.reuse, R47, -R116 ;  /* 0x0000002f25747223 */ /* 0x040fe20000010874 */
[----:B------:R-:W-:Y:S01]  /*4ab0*/  FMUL.FTZ R47, R60, R44 ;  /* 0x0000002c3c2f7220 */ /* 0x000fe20000410000 */
[----:B------:R-:W-:Y:S01]  /*4ac0*/  LOP3.LUT R120, R58, 0xffff0000, RZ, 0xc0, !PT ;  /* 0xffff00003a787812 */ /* 0x000fe200078ec0ff */
[-C--:B------:R-:W-:Y:S01]  /*4ad0*/  FMUL.FTZ R60, R60, R36.reuse ;  /* 0x000000243c3c7220 */ /* 0x080fe20000410000 */
[----:B------:R-:W-:Y:S01]  /*4ae0*/  PRMT R38, R128, 0x5432, R38 ;  /* 0x0000543280267816 */ /* 0x000fe20000000026 */
[----:B------:R-:W-:Y:S01]  /*4af0*/  FFMA.FTZ R47, R56, R36, -R47 ;  /* 0x00000024382f7223 */ /* 0x000fe2000001082f */
[C---:B------:R-:W-:Y:S01]  /*4b00*/  IMAD.U32 R58, R62.reuse, 0x10000, RZ ;  /* 0x000100003e3a7824 */ /* 0x040fe200078e00ff */
[----:B------:R-:W-:Y:S01]  /*4b10*/  LOP3.LUT R62, R62, 0xffff0000, RZ, 0xc0, !PT ;  /* 0xffff00003e3e7812 */ /* 0x000fe200078ec0ff */
[C---:B------:R-:W-:Y:S01]  /*4b20*/  IMAD.U32 R36, R46.reuse, 0x10000, RZ ;  /* 0x000100002e247824 */ /* 0x040fe200078e00ff */
[----:B------:R-:W-:Y:S01]  /*4b30*/  LOP3.LUT R46, R46, 0xffff0000, RZ, 0xc0, !PT ;  /* 0xffff00002e2e7812 */ /* 0x000fe200078ec0ff */
[----:B------:R-:W-:Y:S01]  /*4b40*/  FFMA.FTZ R39, R37, R119, R39 ;  /* 0x0000007725277223 */ /* 0x000fe20000010027 */
[C---:B------:R-:W-:Y:S01]  /*4b50*/  IMAD.U32 R37, R38.reuse, 0x10000, RZ ;  /* 0x0001000026257824 */ /* 0x040fe200078e00ff */
[----:B------:R-:W-:Y:S01]  /*4b60*/  LOP3.LUT R38, R38, 0xffff0000, RZ, 0xc0, !PT ;  /* 0xffff000026267812 */ /* 0x000fe200078ec0ff */
[----:B------:R-:W-:Y:S01]  /*4b70*/  FFMA.FTZ R60, R56, R44, R60 ;  /* 0x0000002c383c7223 */ /* 0x000fe2000001003c */
        /* <DEDUP_REMOVED lines=21> */
[----:B------:R-:W-:-:S07]  /*4cd0*/  IMAD.MOV.U32 R58, RZ, RZ, R44 ;  /* 0x000000ffff3a7224 */ /* 0x000fce00078e002c */
.L_x_1375:
[----:B------:R-:W-:Y:S05]  /*4ce0*/  BSYNC B2 ;  /* 0x0000000000027941 */ /* 0x000fea0003800000 */
.L_x_1374:
[----:B------:R-:W-:Y:S02]  /*4cf0*/  ISETP.GE.AND P5, PT, R115, R110, PT ;  /* 0x0000006e7300720c */ /* 0x000fe40003fa6270 */
[----:B------:R-:W-:-:S11]  /*4d00*/  P2R R36, PR, RZ, 0x1 ;  /* 0x00000001ff247803 */ /* 0x000fd60000000000 */
[--C-:B------:R-:W-:Y:S02]  /*4d10*/  @!P5 SHF.R.S32.HI R37, RZ, 0x1f, R115.reuse ;  /* 0x0000001fff25d819 */ /* 0x100fe40000011473 */
[----:B------:R-:W-:-:S04]  /*4d20*/  @!P5 IADD3 R106, P0, P6, R12, R106, R115 ;  /* 0x0000006a0c6ad210 */ /* 0x000fc80007e1e073 */
[----:B------:R-:W-:Y:S02]  /*4d30*/  @!P5 IADD3.X R114, R4, R114, R37, P0, P6 ;  /* 0x000000720472d210 */ /* 0x000fe400007ec425 */
[----:B------:R-:W-:Y:S02]  /*4d40*/  ISETP.NE.AND P0, PT, R36, RZ, PT ;  /* 0x000000ff2400720c */ /* 0x000fe40003f05270 */
[----:B------:R-:W-:-:S04]  /*4d50*/  LEA R36, P6, R112, R100, 0x1 ;  /* 0x0000006470247211 */ /* 0x000fc800078c08ff */
[----:B------:R-:W-:Y:S02]  /*4d60*/  LEA.HI.X R37, R112, R101, R113, 0x1, P6 ;  /* 0x0000006570257211 */ /* 0x000fe400030f0c71 */
[----:B------:R-:W-:-:S03]  /*4d70*/  @!P5 LEA R38, P6, R106, R100, 0x1 ;  /* 0x000000646a26d211 */ /* 0x000fc600078c08ff */
[----:B-1----:R1:W-:Y:S01]  /*4d80*/  STG.E.128 desc[UR60][R36.64], R56 ;  /* 0x0000003824007986 */ /* 0x0023e2000c101d3c */
[----:B------:R-:W-:-:S05]  /*4d90*/  @!P5 LEA.HI.X R39, R106, R101, R114, 0x1, P6 ;  /* 0x000000656a27d211 */ /* 0x000fca00030f0c72 */
[----:B--2---:R1:W-:Y:S04]  /*4da0*/  @!P5 STG.E.128 desc[UR60][R38.64], R60 ;  /* 0x0000003c2600d986 */ /* 0x0043e8000c101d3c */
.L_x_1373:
[----:B------:R-:W-:Y:S05]  /*4db0*/  BSYNC B1 ;  /* 0x0000000000017941 */ /* 0x000fea0003800000 */
.L_x_1372:
[C---:B------:R-:W-:Y:S01]  /*4dc0*/  ISETP.GE.OR P5, PT, R225.reuse, R108, P1 ;  /* 0x0000006ce100720c */ /* 0x040fe20000fa6670 */
        /* <DEDUP_REMOVED lines=11> */
[----:B------:R-:W-:Y:S01]  /*4e80*/  LEA.HI.X R57, R36, R101, R37, 0x1, P5 ;  /* 0x0000006524397211 */ /* 0x000fe200028f0c25 */
[----:B------:R-:W-:Y:S01]  /*4e90*/  IMAD R37, R2, 0x1800, R89 ;  /* 0x0000180002257824 */ /* 0x000fe200078e0259 */
[----:B------:R-:W-:-:S03]  /*4ea0*/  SHF.R.S32.HI R36, RZ, 0x1f, R111 ;  /* 0x0000001fff247819 */ /* 0x000fc6000001146f */
[----:B------:R-:W-:Y:S01]  /*4eb0*/  IMAD R37, R37, 0x2, R18 ;  /* 0x0000000225257824 */ /* 0x000fe200078e0212 */
[----:B------:R-:W-:-:S04]  /*4ec0*/  LEA.HI R36, R36, R111, RZ, 0x4 ;  /* 0x0000006f24247211 */ /* 0x000fc800078f20ff */
[----:B------:R-:W-:-:S05]  /*4ed0*/  LEA.HI.SX32 R36, R36, R85, 0x1c ;  /* 0x0000005524247211 */ /* 0x000fca00078fe2ff */
[----:B------:R-:W-:-:S05]  /*4ee0*/  IMAD.SHL.U32 R61, R36, 0x8, RZ ;  /* 0x00000008243d7824 */ /* 0x000fca00078e00ff */
[----:B------:R-:W-:-:S04]  /*4ef0*/  LOP3.LUT R36, R213, 0x38, R61, 0xf8, !PT ;  /* 0x00000038d5247812 */ /* 0x000fc800078ef83d */
[----:B------:R-:W-:-:S05]  /*4f00*/  LOP3.LUT R36, R36, R38, RZ, 0x3c, !PT ;  /* 0x0000002624247212 */ /* 0x000fca00078e3cff */
[----:B------:R-:W-:-:S04]  /*4f10*/  IMAD.IADD R39, R217, 0x1, R36 ;  /* 0x00000001d9277824 */ /* 0x000fc800078e0224 */
[----:B------:R-:W-:-:S04]  /*4f20*/  IMAD R39, R2, 0x1800, R39 ;  /* 0x0000180002277824 */ /* 0x000fc800078e0227 */
[----:B------:R-:W-:Y:S02]  /*4f30*/  IMAD R44, R39, 0x2, R18 ;  /* 0x00000002272c7824 */ /* 0x000fe400078e0212 */
[----:B------:R-:W1:Y:S04]  /*4f40*/  LDS.128 R36, [R37+0x1c400] ;  /* 0x01c4000025247984 */ /* 0x000e680000000c00 */
[----:B------:R-:W2:Y:S01]  /*4f50*/  LDS.128 R44, [R44+0x1c400] ;  /* 0x01c400002c2c7984 */ /* 0x000ea20000000c00 */
[----:B------:R-:W-:Y:S05]  /*4f60*/  @P4 BRA `(.L_x_1377) ;  /* 0x0000000400784947 */ /* 0x000fea0003800000 */
[--C-:B------:R-:W-:Y:S01]  /*4f70*/  SHF.R.U64 R50, R50, 0x10, R51.reuse ;  /* 0x0000001032327819 */ /* 0x100fe20000001233 */
[----:B--2---:R-:W-:Y:S01]  /*4f80*/  IMAD.U32 R60, R45, 0x10000, RZ ;  /* 0x000100002d3c7824 */ /* 0x004fe200078e00ff */
[----:B------:R-:W-:Y:S01]  /*4f90*/  SHF.R.U32.HI R63, RZ, 0x10, R51 ;  /* 0x00000010ff3f7819 */ /* 0x000fe20000011633 */
[----:B------:R-:W-:Y:S01]  /*4fa0*/  IMAD.U32 R106, R47, 0x10000, RZ ;  /* 0x000100002f6a7824 */ /* 0x000fe200078e00ff */
[----:B------:R-:W-:Y:S01]  /*4fb0*/  SHF.R.U64 R51, R52, 0x10, R53 ;  /* 0x0000001034337819 */ /* 0x000fe20000001235 */
[----:B-1----:R-:W-:Y:S01]  /*4fc0*/  IMAD.U32 R105, R39, 0x10000, RZ ;  /* 0x0001000027697824 */ /* 0x002fe200078e00ff */
[----:B------:R-:W-:Y:S01]  /*4fd0*/  SHF.R.U64 R48, R48, 0x10, R49 ;  /* 0x0000001030307819 */ /* 0x000fe20000001231 */
[----:B------:R-:W-:Y:S01]  /*4fe0*/  IMAD.U32 R107, R46, 0x10000, RZ ;  /* 0x000100002e6b7824 */ /* 0x000fe200078e00ff */
[----:B------:R-:W-:Y:S01]  /*4ff0*/  SHF.R.U32.HI R52, RZ, 0x10, R53 ;  /* 0x00000010ff347819 */ /* 0x000fe20000011635 */
[----:B------:R-:W-:Y:S01]  /*5000*/  IMAD.U32 R104, R38, 0x10000, RZ ;  /* 0x0001000026687824 */ /* 0x000fe200078e00ff */
[----:B------:R-:W-:-:S02]  /*5010*/  SHF.R.U32.HI R49, RZ, 0x10, R49 ;  /* 0x00000010ff317819 */ /* 0x000fc40000011631 */
[----:B------:R-:W-:Y:S02]  /*5020*/  PRMT R52, R126, 0x5432, R52 ;  /* 0x000054327e347816 */ /* 0x000fe40000000034 */
[----:B------:R-:W-:Y:S02]  /*5030*/  PRMT R128, R128, 0x5410, R49 ;  /* 0x0000541080807816 */ /* 0x000fe40000000031 */
[--C-:B------:R-:W-:Y:S02]  /*5040*/  SHF.R.U64 R53, R54, 0x10, R55.reuse ;  /* 0x0000001036357819 */ /* 0x100fe40000001237 */
[----:B------:R-:W-:Y:S01]  /*5050*/  SHF.R.U32.HI R54, RZ, 0x10, R55 ;  /* 0x00000010ff367819 */ /* 0x000fe20000011637 */
[----:B------:R-:W-:Y:S01]  /*5060*/  IMAD.U32 R49, R128, 0x10000, RZ ;  /* 0x0001000080317824 */ /* 0x000fe200078e00ff */
[----:B------:R-:W-:Y:S01]  /*5070*/  PRMT R127, R127, 0x5410, R48 ;  /* 0x000054107f7f7816 */ /* 0x000fe20000000030 */
[----:B------:R-:W-:Y:S01]  /*5080*/  IMAD.U32 R48, R52, 0x10000, RZ ;  /* 0x0001000034307824 */ /* 0x000fe200078e00ff */
[----:B------:R-:W-:Y:S01]  /*5090*/  PRMT R54, R125, 0x5432, R54 ;  /* 0x000054327d367816 */ /* 0x000fe20000000036 */
[----:B------:R-:W-:Y:S01]  /*50a0*/  IMAD.U32 R55, R37, 0x10000, RZ ;  /* 0x0001000025377824 */ /* 0x000fe200078e00ff */
[----:B------:R-:W-:Y:S01]  /*50b0*/  PRMT R130, R130, 0x5410, R51 ;  /* 0x0000541082827816 */ /* 0x000fe20000000033 */
[CC--:B------:R-:W-:Y:S01]  /*50c0*/  FMUL.FTZ R112, R60.reuse, R48.reuse ;  /* 0x000000303c707220 */ /* 0x0c0fe20000410000 */
[----:B------:R-:W-:Y:S01]  /*50d0*/  PRMT R129, R129, 0x5410, R53 ;  /* 0x0000541081817816 */ /* 0x000fe20000000035 */
[-C--:B------:R-:W-:Y:S01]  /*50e0*/  FMUL.FTZ R60, R60, R49.reuse ;  /* 0x000000313c3c7220 */ /* 0x080fe20000410000 */
[----:B------:R-:W-:Y:S01]  /*50f0*/  LOP3.LUT R62, R45, 0xffff0000, RZ, 0xc0, !PT ;  /* 0xffff00002d3e7812 */ /* 0x000fe200078ec0ff */
[C---:B------:R-:W-:Y:S01]  /*5100*/  FFMA.FTZ R112, R55.reuse, R49, -R112 ;  /* 0x0000003137707223 */ /* 0x040fe20000010870 */
[----:B------:R-:W-:Y:S01]  /*5110*/  LOP3.LUT R51, R52, 0xffff0000, RZ, 0xc0, !PT ;  /* 0xffff000034337812 */ /* 0x000fe200078ec0ff */
[----:B------:R-:W-:Y:S01]  /*5120*/  IMAD.U32 R52, R54, 0x10000, RZ ;  /* 0x0001000036347824 */ /* 0x000fe200078e00ff */
[----:B------:R-:W-:Y:S01]  /*5130*/  LOP3.LUT R53, R128, 0xffff0000, RZ, 0xc0, !PT ;  /* 0xffff000080357812 */ /* 0x000fe200078ec0ff */
[----:B------:R-:W-:Y:S01]  /*5140*/  FFMA.FTZ R60, R55, R48, R60 ;  /* 0x00000030373c7223 */ /* 0x000fe2000001003c */
[----:B------:R-:W-:Y:S01]  /*5150*/  PRMT R126, R126, 0x5410, R63 ;  /* 0x000054107e7e7816 */ /* 0x000fe2000000003f */
        /* <DEDUP_REMOVED lines=8> */
[----:B------:R-:W-:Y:S01]  /*51e0*/  FFMA.FTZ R49, R58, R53, -R49 ;  /* 0x000000353a317223 */ /* 0x000fe20000010831 */
[----:B------:R-:W-:Y:S01]  /*51f0*/  LOP3.LUT R39, R39, 0xffff0000, RZ, 0xc0, !PT ;  /* 0xffff000027277812 */ /* 0x000fe200078ec0ff */
[-C--:B------:R-:W-:Y:S01]  /*5200*/  FMUL.FTZ R53, R106, R48.reuse ;  /* 0x000000306a357220 */ /* 0x080fe20000410000 */
[----:B------:R-:W-:Y:S01]  /*5210*/  FFMA.FTZ R62, R105, R48, -R62 ;  /* 0x00000030693e7223 */ /* 0x000fe2000001083e */
[----:B------:R-:W-:Y:S01]  /*5220*/  FMUL.FTZ R114, R47, R54 ;  /* 0x000000362f727220 */ /* 0x000fe20000410000 */
[----:B------:R-:W-:-:S02]  /*5230*/  IMAD.U32 R45, R44, 0x10000, RZ ;  /* 0x000100002c2d7824 */ /* 0x000fc400078e00ff */
[----:B------:R-:W-:Y:S01]  /*5240*/  FFMA.FTZ R55, R58, R51, R55 ;  /* 0x000000333a377223 */ /* 0x000fe20000010037 */
[----:B------:R-:W-:Y:S01]  /*5250*/  IMAD.U32 R48, R130, 0x10000, RZ ;  /* 0x0001000082307824 */ /* 0x000fe200078e00ff */
[----:B------:R-:W-:Y:S01]  /*5260*/  LOP3.LUT R44, R44, 0xffff0000, RZ, 0xc0, !PT ;  /* 0xffff00002c2c7812 */ /* 0x000fe200078ec0ff */
[----:B------:R-:W-:Y:S01]  /*5270*/  IMAD.U32 R58, R127, 0x10000, RZ ;  /* 0x000100007f3a7824 */ /* 0x000fe200078e00ff */
[----:B------:R-:W-:Y:S01]  /*5280*/  LOP3.LUT R51, R130, 0xffff0000, RZ, 0xc0, !PT ;  /* 0xffff000082337812 */ /* 0x000fe200078ec0ff */
[-C--:B------:R-:W-:Y:S01]  /*5290*/  FMUL.FTZ R106, R47, R126.reuse ;  /* 0x0000007e2f6a7220 */ /* 0x080fe20000410000 */
[----:B------:R-:W-:Y:S01]  /*52a0*/  FFMA.FTZ R47, R39, R126, -R114 ;  /* 0x0000007e272f7223 */ /* 0x000fe20000010872 */
[----:B------:R-:W-:Y:S01]  /*52b0*/  LOP3.LUT R127, R127, 0xffff0000, RZ, 0xc0, !PT ;  /* 0xffff00007f7f7812 */ /* 0x000fe200078ec0ff */
[C---:B------:R-:W-:Y:S02]  /*52c0*/  IMAD.U32 R37, R36.reuse, 0x10000, RZ ;  /* 0x0001000024257824 */ /* 0x040fe400078e00ff */
[----:B------:R-:W-:Y:S01]  /*52d0*/  FMUL.FTZ R114, R45, R48 ;  /* 0x000000302d727220 */ /* 0x000fe20000410000 */
[----:B------:R-:W-:Y:S01]  /*52e0*/  LOP3.LUT R36, R36, 0xffff0000, RZ, 0xc0, !PT ;  /* 0xffff000024247812 */ /* 0x000fe200078ec0ff */
[----:B------:R-:W-:Y:S01]  /*52f0*/  FFMA.FTZ R52, R105, R52, R53 ;  /* 0x0000003469347223 */ /* 0x000fe20000010035 */
[----:B------:R-:W-:Y:S01]  /*5300*/  PRMT R50, R125, 0x5410, R50 ;  /* 0x000054107d327816 */ /* 0x000fe20000000032 */
[-C--:B------:R-:W-:Y:S01]  /*5310*/  FMUL.FTZ R45, R45, R58.reuse ;  /* 0x0000003a2d2d7220 */ /* 0x080fe20000410000 */
[C---:B------:R-:W-:Y:S01]  /*5320*/  FMUL.FTZ R53, R44.reuse, R51 ;  /* 0x000000332c357220 */ /* 0x040fe20000410000 */
[C---:B------:R-:W-:Y:S01]  /*5330*/  FFMA.FTZ R58, R37.reuse, R58, -R114 ;  /* 0x0000003a253a7223 */ /* 0x040fe20000010872 */
[-C--:B------:R-:W-:Y:S01]  /*5340*/  FMUL.FTZ R63, R44, R127.reuse ;  /* 0x0000007f2c3f7220 */ /* 0x080fe20000410000 */
[----:B------:R-:W-:Y:S01]  /*5350*/  FFMA.FTZ R37, R37, R48, R45 ;  /* 0x0000003025257223 */ /* 0x000fe2000001002d */
[C---:B------:R-:W-:Y:S01]  /*5360*/  IMAD.U32 R44, R129.reuse, 0x10000, RZ ;  /* 0x00010000812c7824 */ /* 0x040fe200078e00ff */
[----:B------:R-:W-:Y:S01]  /*5370*/  LOP3.LUT R46, R46, 0xffff0000, RZ, 0xc0, !PT ;  /* 0xffff00002e2e7812 */ /* 0x000fe200078ec0ff */
[----:B------:R-:W-:Y:S01]  /*5380*/  FFMA.FTZ R127, R36, R127, -R53 ;  /* 0x0000007f247f7223 */ /* 0x000fe20000010835 */
[----:B------:R-:W-:Y:S01]  /*5390*/  IMAD.U32 R45, R50, 0x10000, RZ ;  /* 0x00010000322d7824 */ /* 0x000fe200078e00ff */
[----:B------:R-:W-:Y:S01]  /*53a0*/  LOP3.LUT R129, R129, 0xffff0000, RZ, 0xc0, !PT ;  /* 0xffff000081817812 */ /* 0x000fe200078ec0ff */
[----:B------:R-:W-:Y:S01]  /*53b0*/  FFMA.FTZ R36, R36, R51, R63 ;  /* 0x0000003324247223 */ /* 0x000fe2000001003f */
[----:B------:R-:W-:Y:S01]  /*53c0*/  LOP3.LUT R53, R50, 0xffff0000, RZ, 0xc0, !PT ;  /* 0xffff000032357812 */ /* 0x000fe200078ec0ff */
[C---:B------:R-:W-:Y:S01]  /*53d0*/  FMUL.FTZ R51, R107.reuse, R44 ;  /* 0x0000002c6b337220 */ /* 0x040fe20000410000 */
[----:B------:R-:W-:Y:S01]  /*53e0*/  LOP3.LUT R38, R38, 0xffff0000, RZ, 0xc0, !PT ;  /* 0xffff000026267812 */ /* 0x000fe200078ec0ff */
[----:B------:R-:W-:Y:S01]  /*53f0*/  FMUL.FTZ R107, R107, R45 ;  /* 0x0000002d6b6b7220 */ /* 0x000fe20000410000 */
[----:B------:R-:W-:Y:S01]  /*5400*/  FFMA.FTZ R39, R39, R54, R106 ;  /* 0x0000003627277223 */ /* 0x000fe2000001006a */
[C---:B------:R-:W-:Y:S01]  /*5410*/  FMUL.FTZ R63, R46.reuse, R129 ;  /* 0x000000812e3f7220 */ /* 0x040fe20000410000 */
[----:B------:R-:W-:Y:S01]  /*5420*/  FMUL.FTZ R46, R46, R53 ;  /* 0x000000352e2e7220 */ /* 0x000fe20000410000 */
[C---:B------:R-:W-:Y:S01]  /*5430*/  FFMA.FTZ R107, R104.reuse, R44, R107 ;  /* 0x0000002c686b7223 */ /* 0x040fe2000001006b */
[----:B------:R-:W-:Y:S01]  /*5440*/  FFMA.FTZ R45, R104, R45, -R51 ;  /* 0x0000002d682d7223 */ /* 0x000fe20000010833 */
[C---:B------:R-:W-:Y:S01]  /*5450*/  FFMA.FTZ R44, R38.reuse, R53, -R63 ;  /* 0x00000035262c7223 */ /* 0x040fe2000001083f */
[----:B------:R-:W-:Y:S01]  /*5460*/  F2FP.BF16.F32.PACK_AB R47, R47, R62 ;  /* 0x0000003e2f2f723e */ /* 0x000fe200000010ff */
        /* <DEDUP_REMOVED lines=14> */
.L_x_1377:
[----:B------:R-:W-:Y:S05]  /*5550*/  BSYNC B1 ;  /* 0x0000000000017941 */ /* 0x000fea0003800000 */
.L_x_1376:
        /* <DEDUP_REMOVED lines=10> */
.L_x_1345:
[----:B------:R-:W2:Y:S02]  /*5600*/  LDL R36, [R1+0x5c] ;  /* 0x00005c0001247983 */ /* 0x000ea40000100800 */
[----:B--2---:R-:W-:-:S13]  /*5610*/  R2UR UR4, R36 ;  /* 0x00000000240472ca */ /* 0x004fda00000e0000 */
[----:B------:R-:W-:-:S06]  /*5620*/  UISETP.NE.AND UP0, UPT, UR4, 0x3, UPT ;  /* 0x000000030400788c */ /* 0x000fcc000bf05270 */
[----:B------:R-:W-:-:S13]  /*5630*/  PLOP3.LUT P3, PT, PT, PT, UP0, 0x80, 0x0 ;  /* 0x000000000000781c */ /* 0x000fda0003f6f008 */
[----:B------:R-:W-:Y:S05]  /*5640*/  @!P3 BRA `(.L_x_1378) ;  /* 0x000000000004b947 */ /* 0x000fea0003800000 */
[----:B------:R-:W-:Y:S01]  /*5650*/  BPT.TRAP 0x1 ;  /* 0x000000040000795c */ /* 0x000fe20000300000 */
.L_x_1378:
[----:B------:R-:W-:Y:S01]  /*5660*/  IMAD R97, R2, 0x8, R18 ;  /* 0x0000000802617824 */ /* 0x000fe200078e0212 */
[----:B------:R-:W-:Y:S01]  /*5670*/  SHF.L.U32 R109, R201, 0x1f, RZ ;  /* 0x0000001fc96d7819 */ /* 0x000fe200000006ff */
[----:B------:R-:W-:Y:S01]  /*5680*/  IMAD R108, R29, -0x60, R26 ;  /* 0xffffffa01d6c7824 */ /* 0x000fe200078e021a */
[----:B------:R-:W-:Y:S02]  /*5690*/  BSSY B1, `(.L_x_1379) ;  /* 0x0000004000017945 */ /* 0x000fe40003800000 */
[----:B------:R-:W0:Y:S02]  /*56a0*/  SYNCS.PHASECHK.TRANS64.TRYWAIT P4, [R97+URZ+0x32490], R109 ;  /* 0x0324906d610075a7 */ /* 0x000e24000808017f */
[----:B------:R-:W-:Y:S01]  /*56b0*/  VIMNMX R108, R108, 0x60, PT ;  /* 0x000000606c6c7848 */ /* 0x000fe20003fe0100 */
[----:B0-----:R-:W-:Y:S06]  /*56c0*/  @!P4 BRA `(.L_x_1380) ;  /* 0x000001780020c947 */ /* 0x001fec0003800000 */
.L_x_1650:
[----:B------:R-:W-:Y:S05]  /*56d0*/  BSYNC B1 ;  /* 0x0000000000017941 */ /* 0x000fea0003800000 */
.L_x_1379:
[----:B------:R-:W-:Y:S01]  /*56e0*/  ISETP.GE.AND P4, PT, R19, R108, PT ;  /* 0x0000006c1300720c */ /* 0x000fe20003f86270 */
[----:B------:R-:W-:-:S12]  /*56f0*/  BSSY B1, `(.L_x_1381) ;  /* 0x0000006000017945 */ /* 0x000fd80003800000 */
[----:B------:R-:W-:Y:S05]  /*5700*/  @P4 BRA `(.L_x_1382) ;  /* 0x0000000000104947 */ /* 0x000fea0003800000 */
[----:B------:R-:W1:Y:S04]  /*5710*/  @!P1 LDS.128 R36, [R106] ;  /* 0x000000006a249984 */ /* 0x000e680000000c00 */
[----:B------:R-:W2:Y:S04]  /*5720*/  @!P2 LDS.128 R44, [R105] ;  /* 0x00000000692ca984 */ /* 0x000ea80000000c00 */
[----:B-1----:R1:W-:Y:S04]  /*5730*/  @!P1 STG.E.128 desc[UR60][R50.64], R36 ;  /* 0x0000002432009986 */ /* 0x0023e8000c101d3c */
[----:B--2---:R1:W-:Y:S02]  /*5740*/  @!P2 STG.E.128 desc[UR60][R50.64+0x40], R44 ;  /* 0x0000402c3200a986 */ /* 0x0043e4000c101d3c */
.L_x_1382:
[----:B------:R-:W-:Y:S05]  /*5750*/  BSYNC B1 ;  /* 0x0000000000017941 */ /* 0x000fea0003800000 */
.L_x_1381:
[----:B------:R-:W-:-:S13]  /*5760*/  ISETP.GE.AND P4, PT, R225, R108, PT ;  /* 0x0000006ce100720c */ /* 0x000fda0003f86270 */
[----:B------:R-:W-:Y:S05]  /*5770*/  @P4 BRA `(.L_x_1362) ;  /* 0x0000000000104947 */ /* 0x000fea0003800000 */
[----:B-1----:R-:W1:Y:S04]  /*5780*/  @!P1 LDS.128 R36, [R106+0x2000] ;  /* 0x002000006a249984 */ /* 0x002e680000000c00 */
[----:B------:R-:W2:Y:S04]  /*5790*/  @!P2 LDS.128 R44, [R105+0x2000] ;  /* 0x00200000692ca984 */ /* 0x000ea80000000c00 */
[----:B-1----:R1:W-:Y:S04]  /*57a0*/  @!P1 STG.E.128 desc[UR60][R48.64], R36 ;  /* 0x0000002430009986 */ /* 0x0023e8000c101d3c */
[----:B--2---:R1:W-:Y:S02]  /*57b0*/  @!P2 STG.E.128 desc[UR60][R48.64+0x40], R44 ;  /* 0x0000402c3000a986 */ /* 0x0043e4000c101d3c */
.L_x_1362:
[----:B------:R-:W-:Y:S05]  /*57c0*/  BSYNC B0 ;  /* 0x0000000000007941 */ /* 0x000fea0003800000 */
.L_x_1344:
        /* <DEDUP_REMOVED lines=17> */
.L_x_1384:
[----:B------:R-:W-:Y:S05]  /*58e0*/  BSYNC B0 ;  /* 0x0000000000007941 */ /* 0x000fea0003800000 */
.L_x_1383:
[----:B------:R-:W2:Y:S01]  /*58f0*/  SYNCS.PHASECHK.TRANS64.TRYWAIT P3, [R97+URZ+0x324b0], R109 ;  /* 0x0324b06d610075a7 */ /* 0x000ea2000806017f */
[----:B------:R-:W-:Y:S01]  /*5900*/  IMAD R49, R2, 0x6000, R91 ;  /* 0x0000600002317824 */ /* 0x000fe200078e025b */
[----:B------:R-:W-:Y:S01]  /*5910*/  ULDC.64 UR56, c[0x0][0x328] ;  /* 0x0000ca0000387ab9 */ /* 0x000fe20000000a00 */
[----:B------:R-:W-:Y:S01]  /*5920*/  ULDC.64 UR58, c[0x0][0x318] ;  /* 0x0000c600003a7ab9 */ /* 0x000fe20000000a00 */
[----:B------:R-:W-:Y:S01]  /*5930*/  BSSY B0, `(.L_x_1385) ;  /* 0x0000003000007945 */ /* 0x000fe20003800000 */
[----:B------:R-:W-:-:S03]  /*5940*/  IMAD.IADD R48, R90, 0x1, R49 ;  /* 0x000000015a307824 */ /* 0x000fc600078e0231 */
[----:B--2---:R-:W-:Y:S05]  /*5950*/  @!P3 BRA `(.L_x_1386) ;  /* 0x000001740090b947 */ /* 0x004fea0003800000 */
.L_x_1651:
[----:B------:R-:W-:Y:S05]  /*5960*/  BSYNC B0 ;  /* 0x0000000000007941 */ /* 0x000fea0003800000 */
.L_x_1385:
[----:B------:R-:W-:Y:S01]  /*5970*/  ISETP.GE.AND P3, PT, R19, R108, PT ;  /* 0x0000006c1300720c */ /* 0x000fe20003f66270 */
[----:B------:R-:W-:Y:S01]  /*5980*/  BSSY B0, `(.L_x_1387) ;  /* 0x0000026000007945 */ /* 0x000fe20003800000 */
[----:B------:R-:W-:Y:S02]  /*5990*/  IMAD R49, R49, 0x2, R27 ;  /* 0x0000000231317824 */ /* 0x000fe400078e021b */
[----:B------:R-:W-:-:S04]  /*59a0*/  IMAD.WIDE R44, R29, 0x60, R70 ;  /* 0x000000601d2c7825 */ /* 0x000fc800078e0246 */
[----:B------:R-:W-:-:S05]  /*59b0*/  IMAD R48, R48, 0x2, R27 ;  /* 0x0000000230307824 */ /* 0x000fca00078e021b */
[----:B------:R-:W-:Y:S05]  /*59c0*/  @P3 BRA `(.L_x_1388) ;  /* 0x0000000000843947 */ /* 0x000fea0003800000 */
[----:B------:R-:W-:Y:S01]  /*59d0*/  IMAD R39, R45, UR56, RZ ;  /* 0x000000382d277c24 */ /* 0x000fe2000f8e02ff */
[----:B------:R-:W-:Y:S01]  /*59e0*/  ULDC UR4, c[0x0][0x320] ;  /* 0x0000c80000047ab9 */ /* 0x000fe20000000800 */
        /* <DEDUP_REMOVED lines=31> */
.L_x_1388:
[----:B------:R-:W-:Y:S05]  /*5be0*/  BSYNC B0 ;  /* 0x0000000000007941 */ /* 0x000fea0003800000 */
.L_x_1387:
[----:B------:R-:W-:Y:S01]  /*5bf0*/  ISETP.GE.AND P3, PT, R225, R108, PT ;  /* 0x0000006ce100720c */ /* 0x000fe20003f66270 */
[----:B------:R-:W-:-:S12]  /*5c00*/  BSSY B0, `(.L_x_1389) ;  /* 0x0000025000007945 */ /* 0x000fd80003800000 */
[----:B------:R-:W-:Y:S05]  /*5c10*/  @P3 BRA `(.L_x_1390) ;  /* 0x00000000008c3947 */ /* 0x000fea0003800000 */
[----:B---3--:R-:W-:Y:S01]  /*5c20*/  IADD3 R39, P3, R44, 0x40, RZ ;  /* 0x000000402c277810 */ /* 0x008fe20007f7e0ff */
[----:B-1----:R-:W-:Y:S01]  /*5c30*/  IMAD.MOV.U32 R36, RZ, RZ, R14 ;  /* 0x000000ffff247224 */ /* 0x002fe200078e000e */
[----:B------:R-:W-:Y:S01]  /*5c40*/  ULDC UR4, c[0x0][0x320] ;  /* 0x0000c80000047ab9 */ /* 0x000fe20000000800 */
        /* <DEDUP_REMOVED lines=32> */
.L_x_1390:
[----:B------:R-:W-:Y:S05]  /*5e50*/  BSYNC B0 ;  /* 0x0000000000007941 */ /* 0x000fea0003800000 */
.L_x_1389:
        /* <DEDUP_REMOVED lines=22> */
.L_x_1339:
[----:B------:R-:W-:Y:S01]  /*5fc0*/  IMAD.MOV.U32 R176, RZ, RZ, RZ ;  /* 0x000000ffffb07224 */ /* 0x000fe200078e00ff */
[----:B------:R-:W-:Y:S06]  /*5fd0*/  @P0 BRA `(.L_x_1392) ;  /* 0x00000000000c0947 */ /* 0x000fec0003800000 */
[----:B------:R-:W1:Y:S01]  /*5fe0*/  FENCE.VIEW.ASYNC.G ;  /* 0x00000000000073c6 */ /* 0x000e620000000100 */
[----:B------:R-:W-:Y:S05]  /*5ff0*/  WARPSYNC.ALL ;  /* 0x0000000000007948 */ /* 0x000fea0003800000 */
[----:B-1----:R-:W-:Y:S06]  /*6000*/  BAR.ARV 0xc, 0x180 ;  /* 0x0306000000007b1d */ /* 0x002fec0000002000 */
.L_x_1392:
        /* <DEDUP_REMOVED lines=32> */
.L_x_1394:
[----:B------:R-:W-:Y:S05]  /*6210*/  BSYNC B0 ;  /* 0x0000000000007941 */ /* 0x000fea0003800000 */
.L_x_1393:
        /* <DEDUP_REMOVED lines=33> */
[----:B0-----:R-:W-:Y:S02]  /*6430*/  CS2R R96, SRZ ;  /* 0x0000000000607805 */ /* 0x001fe4000001ff00 */
        /* <DEDUP_REMOVED lines=45> */
.L_x_1654:
        /* <DEDUP_REMOVED lines=26> */
.L_x_1398:
[----:B------:R-:W-:Y:S05]  /*68b0*/  BSYNC B6 ;  /* 0x0000000000067941 */ /* 0x000fea0003800000 */
.L_x_1397:
        /* <DEDUP_REMOVED lines=12> */
.L_x_1402:
[----:B--2---:R2:W3:Y:S02]  /*6980*/  SYNCS.PHASECHK.TRANS64.TRYWAIT P0, [R18+URZ+0x32400], R5 ;  /* 0x03240005120075a7 */ /* 0x0044e4000800017f */
[----:B---3--:R-:W-:Y:S05]  /*6990*/  @!P0 NANOSLEEP.SYNCS 0x989680 ;  /* 0x009896800000895d */ /* 0x008fea0003900000 */
[----:B------:R-:W3:Y:S02]  /*69a0*/  @!P0 SYNCS.PHASECHK.TRANS64 P0, [R18+URZ+0x32400], R5 ;  /* 0x03240005120085a7 */ /* 0x000ee4000800007f */
[----:B---3--:R-:W-:Y:S05]  /*69b0*/  @!P0 BRA `(.L_x_1402) ;  /* 0xfffffffc00f08947 */ /* 0x008fea000383ffff */
.L_x_1401:
[----:B------:R-:W-:Y:S05]  /*69c0*/  BSYNC B0 ;  /* 0x0000000000007941 */ /* 0x000fea0003800000 */
.L_x_1400:
[----:B------:R-:W-:Y:S05]  /*69d0*/  BRA `(.L_x_1403) ;  /* 0x0000002000b07947 */ /* 0x000fea0003800000 */
.L_x_1399:
        /* <DEDUP_REMOVED lines=36> */
.L_x_1405:
[----:B------:R-:W-:Y:S05]  /*6c20*/  BSYNC B6 ;  /* 0x0000000000067941 */ /* 0x000fea0003800000 */
.L_x_1404:
        /* <DEDUP_REMOVED lines=14> */
[----:B------:R-:W4:Y:S04]  /*6d10*/  SHFL.IDX PT, R24, R24, RZ, 0x1c1f ;  /* 0x001c1fff18187589 */ /* 0x000f2800000e0000 */
[----:B-1----:R-:W0:Y:S02]  /*6d20*/  SHFL.IDX PT, R27, R27, RZ, 0x1c1f ;  /* 0x001c1fff1b1b7589 */ /* 0x002e2400000e0000 */
.L_x_1660:
[----:B------:R-:W-:Y:S01]  /*6d30*/  ULDC UR4, c[0x0][0x448] ;  /* 0x0001120000047ab9 */ /* 0x000fe20000000800 */
[----:B------:R-:W-:Y:S01]  /*6d40*/  LEA.HI R4, R226, R226, RZ, 0x1 ;  /* 0x000000e2e2047211 */ /* 0x000fe200078f08ff */
[----:B------:R-:W-:Y:S01]  /*6d50*/  IMAD R154, R154, UR4, RZ ;  /* 0x000000049a9a7c24 */ /* 0x000fe2000f8e02ff */
[----:B------:R-:W-:Y:S01]  /*6d60*/  BSSY B1, `(.L_x_1409) ;  /* 0x0000024000017945 */ /* 0x000fe20003800000 */
[----:B------:R-:W-:Y:S01]  /*6d70*/  IMAD.SHL.U32 R10, R30, 0x40, RZ ;  /* 0x000000401e0a7824 */ /* 0x000fe200078e00ff */
[----:B------:R-:W-:Y:S02]  /*6d80*/  LOP3.LUT R7, R4, 0xfffffffe, RZ, 0xc0, !PT ;  /* 0xfffffffe04077812 */ /* 0x000fe400078ec0ff */
[----:B------:R-:W-:Y:S02]  /*6d90*/  CS2R R4, SRZ ;  /* 0x0000000000047805 */ /* 0x000fe4000001ff00 */
[----:B------:R-:W-:Y:S02]  /*6da0*/  ISETP.GE.AND P0, PT, R3, R154, PT ;  /* 0x0000009a0300720c */ /* 0x000fe40003f06270 */
[----:B------:R-:W-:-:S02]  /*6db0*/  CS2R R8, SRZ ;  /* 0x0000000000087805 */ /* 0x000fc4000001ff00 */
[----:B------:R-:W-:Y:S01]  /*6dc0*/  LOP3.LUT R31, R10, 0x1c0, RZ, 0xc0, !PT ;  /* 0x000001c00a1f7812 */ /* 0x000fe200078ec0ff */
[----:B------:R-:W-:Y:S01]  /*6dd0*/  IMAD.IADD R3, R226, 0x1, -R7 ;  /* 0x00000001e2037824 */ /* 0x000fe200078e0a07 */
[----:B------:R-:W-:Y:S02]  /*6de0*/  CS2R R6, SRZ ;  /* 0x0000000000067805 */ /* 0x000fe4000001ff00 */
[----:B------:R-:W-:Y:S02]  /*6df0*/  CS2R R10, SRZ ;  /* 0x00000000000a7805 */ /* 0x000fe4000001ff00 */
[----:B------:R-:W-:-:S03]  /*6e00*/  SHF.L.U32 R29, R3, 0x1f, RZ ;  /* 0x0000001f031d7819 */ /* 0x000fc600000006ff */
[----:B------:R-:W-:Y:S05]  /*6e10*/  @P0 BRA `(.L_x_1410) ;  /* 0x0000000000600947 */ /* 0x000fea0003800000 */
[----:B------:R-:W-:Y:S01]  /*6e20*/  ULDC UR4, c[0x0][0x3f4] ;  /* 0x0000fd0000047ab9 */ /* 0x000fe20000000800 */
[----:B------:R-:W-:Y:S01]  /*6e30*/  IMAD.SHL.U32 R14, R202, 0x2, RZ ;  /* 0x00000002ca0e7824 */ /* 0x000fe200078e00ff */
[----:B------:R-:W-:Y:S01]  /*6e40*/  ISETP.GE.AND P2, PT, R22, UR4, PT ;  /* 0x0000000416007c0c */ /* 0x000fe2000bf46270 */
[----:B---3--:R-:W-:Y:S01]  /*6e50*/  IMAD.MOV.U32 R4, RZ, RZ, R21 ;  /* 0x000000ffff047224 */ /* 0x008fe200078e0015 */
[C---:B------:R-:W-:Y:S01]  /*6e60*/  ISETP.GE.AND P3, PT, R202.reuse, UR4, PT ;  /* 0x00000004ca007c0c */ /* 0x040fe2000bf66270 */
[----:B--2---:R-:W-:Y:S01]  /*6e70*/  IMAD.MOV.U32 R5, RZ, RZ, R0 ;  /* 0x000000ffff057224 */ /* 0x004fe200078e0000 */
[----:B------:R-:W-:Y:S02]  /*6e80*/  SHF.R.S32.HI R7, RZ, 0x1f, R202 ;  /* 0x0000001fff077819 */ /* 0x000fe400000114ca */
[----:B------:R-:W-:Y:S01]  /*6e90*/  CS2R R8, SRZ ;  /* 0x0000000000087805 */ /* 0x000fe2000001ff00 */
[----:B0-----:R-:W-:Y:S01]  /*6ea0*/  IMAD.MOV.U32 R6, RZ, RZ, R27 ;  /* 0x000000ffff067224 */ /* 0x001fe200078e001b */
[----:B------:R-:W-:Y:S01]  /*6eb0*/  SHF.L.U64.HI R15, R202, 0x1, R7 ;  /* 0x00000001ca0f7819 */ /* 0x000fe20000010207 */
[----:B----4-:R-:W-:-:S04]  /*6ec0*/  IMAD.MOV.U32 R7, RZ, RZ, R24 ;  /* 0x000000ffff077224 */ /* 0x010fc800078e0018 */
[C---:B------:R-:W-:Y:S02]  /*6ed0*/  @!P2 IMAD.WIDE R4, R22.reuse, 0x2, R4 ;  /* 0x000000021604a825 */ /* 0x040fe400078e0204 */
[-C--:B------:R-:W-:Y:S02]  /*6ee0*/  @!P3 IADD3 R12, P0, R21, R14.reuse, RZ ;  /* 0x0000000e150cb210 */ /* 0x080fe40007f1e0ff */
[----:B------:R-:W-:Y:S01]  /*6ef0*/  @!P3 IADD3 R14, P1, R27, R14, RZ ;  /* 0x0000000e1b0eb210 */ /* 0x000fe20007f3e0ff */
[----:B------:R0:W5:Y:S01]  /*6f00*/  @!P2 LD.E.64 R8, desc[UR60][R4.64] ;  /* 0x0000003c0408a980 */ /* 0x000162000c101b00 */
[----:B------:R-:W-:Y:S01]  /*6f10*/  @!P2 IMAD.WIDE R20, R22, 0x2, R6 ;  /* 0x000000021614a825 */ /* 0x000fe200078e0206 */
[----:B------:R-:W-:Y:S02]  /*6f20*/  CS2R R10, SRZ ;  /* 0x00000000000a7805 */ /* 0x000fe4000001ff00 */
[----:B------:R-:W-:Y:S01]  /*6f30*/  CS2R R6, SRZ ;  /* 0x0000000000067805 */ /* 0x000fe2000001ff00 */
[----:B------:R-:W-:-:S02]  /*6f40*/  @!P3 IMAD.X R13, R0, 0x1, R15, P0 ;  /* 0x00000001000db824 */ /* 0x000fc400000e060f */
[----:B------:R-:W-:Y:S01]  /*6f50*/  @!P3 IMAD.X R15, R24, 0x1, R15, P1 ;  /* 0x00000001180fb824 */ /* 0x000fe200008e060f */
[----:B0-----:R-:W-:Y:S02]  /*6f60*/  CS2R R4, SRZ ;  /* 0x0000000000047805 */ /* 0x001fe4000001ff00 */
[----:B------:R1:W5:Y:S04]  /*6f70*/  @!P3 LD.E.64 R10, desc[UR60][R12.64] ;  /* 0x0000003c0c0ab980 */ /* 0x000368000c101b00 */
[----:B------:R1:W5:Y:S04]  /*6f80*/  @!P3 LD.E.64 R6, desc[UR60][R14.64] ;  /* 0x0000003c0e06b980 */ /* 0x000368000c101b00 */
[----:B------:R1:W5:Y:S02]  /*6f90*/  @!P2 LD.E.64 R4, desc[UR60][R20.64] ;  /* 0x0000003c1404a980 */ /* 0x000364000c101b00 */
.L_x_1410:
[----:B------:R-:W-:Y:S05]  /*6fa0*/  BSYNC B1 ;  /* 0x0000000000017941 */ /* 0x000fea0003800000 */
.L_x_1409:
[----:B------:R-:W3:Y:S01]  /*6fb0*/  SYNCS.PHASECHK.TRANS64.TRYWAIT P0, [R18+URZ+0x32400], R29 ;  /* 0x0324001d120075a7 */ /* 0x000ee2000800017f */
[----:B--2---:R-:W-:Y:S01]  /*6fc0*/  LOP3.LUT R0, R31, 0x18, R16, 0xf8, !PT ;  /* 0x000000181f007812 */ /* 0x004fe200078ef810 */
[----:B-1---5:R-:W-:Y:S01]  /*6fd0*/  IMAD.MOV.U32 R15, RZ, RZ, R8 ;  /* 0x000000ffff0f7224 */ /* 0x022fe200078e0008 */
[----:B------:R-:W-:Y:S01]  /*6fe0*/  SHF.R.U32.HI R31, RZ, 0x3, R31 ;  /* 0x00000003ff1f7819 */ /* 0x000fe2000001161f */
[----:B----4-:R-:W-:Y:S01]  /*6ff0*/  IMAD R24, R41, -0x80, R154 ;  /* 0xffffff8029187824 */ /* 0x010fe200078e029a */
[--C-:B------:R-:W-:Y:S01]  /*7000*/  SHF.R.U64 R12, R8, 0x10, R9.reuse ;  /* 0x00000010080c7819 */ /* 0x100fe20000001209 */
[--C-:B------:R-:W-:Y:S01]  /*7010*/  IMAD.MOV.U32 R14, RZ, RZ, R9.reuse ;  /* 0x000000ffff0e7224 */ /* 0x100fe200078e0009 */
[----:B------:R-:W-:Y:S01]  /*7020*/  LOP3.LUT R33, R0, R31, RZ, 0x3c, !PT ;  /* 0x0000001f00217212 */ /* 0x000fe200078e3cff */
[----:B------:R-:W-:Y:S01]  /*7030*/  IMAD.MOV.U32 R8, RZ, RZ, R10 ;  /* 0x000000ffff087224 */ /* 0x000fe200078e000a */
[----:B------:R-:W-:Y:S01]  /*7040*/  SHF.R.U32.HI R31, RZ, 0x10, R9 ;  /* 0x00000010ff1f7819 */ /* 0x000fe20000011609 */
[--C-:B------:R-:W-:Y:S01]  /*7050*/  IMAD.MOV.U32 R9, RZ, RZ, R11.reuse ;  /* 0x000000ffff097224 */ /* 0x100fe200078e000b */
[----:B------:R-:W-:Y:S01]  /*7060*/  SHF.R.U32.HI R0, RZ, 0x10, R11 ;  /* 0x00000010ff007819 */ /* 0x000fe2000001160b */
[----:B------:R-:W-:Y:S01]  /*7070*/  IMAD R33, R216, 0x200, R33 ;  /* 0x00000200d8217824 */ /* 0x000fe200078e0221 */
[----:B------:R-:W-:Y:S01]  /*7080*/  PRMT R15, R15, 0x5410, R12 ;  /* 0x000054100f0f7816 */ /* 0x000fe2000000000c */
[----:B------:R-:W-:Y:S01]  /*7090*/  IMAD.MOV.U32 R20, RZ, RZ, R4 ;  /* 0x000000ffff147224 */ /* 0x000fe200078e0004 */
[----:B0-----:R-:W-:Y:S01]  /*70a0*/  SHF.R.U64 R27, R10, 0x10, R11 ;  /* 0x000000100a1b7819 */ /* 0x001fe2000000120b */
[----:B------:R-:W-:Y:S01]  /*70b0*/  IMAD R12, R33, 0x2, R18 ;  /* 0x00000002210c7824 */ /* 0x000fe200078e0212 */
[--C-:B---3--:R-:W-:Y:S01]  /*70c0*/  SHF.R.U64 R21, R4, 0x10, R5.reuse ;  /* 0x0000001004157819 */ /* 0x108fe20000001205 */
[----:B------:R-:W-:Y:S01]  /*70d0*/  BSSY B1, `(.L_x_1411) ;  /* 0x0000011000017945 */ /* 0x000fe20003800000 */
[----:B------:R-:W-:Y:S01]  /*70e0*/  VIMNMX R24, R24, 0x80, PT ;  /* 0x0000008018187848 */ /* 0x000fe20003fe0100 */
[--C-:B------:R-:W-:Y:S01]  /*70f0*/  IMAD.MOV.U32 R13, RZ, RZ, R5.reuse ;  /* 0x000000ffff0d7224 */ /* 0x100fe200078e0005 */
[----:B------:R-:W-:Y:S01]  /*7100*/  SHF.R.U32.HI R26, RZ, 0x10, R5 ;  /* 0x00000010ff1a7819 */ /* 0x000fe20000011605 */
[----:B------:R-:W-:Y:S01]  /*7110*/  IMAD.MOV.U32 R10, RZ, RZ, R6 ;  /* 0x000000ffff0a7224 */ /* 0x000fe200078e0006 */
[--C-:B------:R-:W-:Y:S01]  /*7120*/  SHF.R.U64 R5, R6, 0x10, R7.reuse ;  /* 0x0000001006057819 */ /* 0x100fe20000001207 */
[--C-:B------:R-:W-:Y:S01]  /*7130*/  IMAD.MOV.U32 R11, RZ, RZ, R7.reuse ;  /* 0x000000ffff0b7224 */ /* 0x100fe200078e0007 */
[----:B------:R-:W-:Y:S01]  /*7140*/  PRMT R9, R9, 0x5410, R0 ;  /* 0x0000541009097816 */ /* 0x000fe20000000000 */
[----:B------:R-:W-:Y:S01]  /*7150*/  VIADD R4, R12, 0x18400 ;  /* 0x000184000c047836 */ /* 0x000fe20000000000 */
[----:B------:R-:W-:Y:S01]  /*7160*/  LOP3.LUT P2, RZ, R30, 0x4, RZ, 0xc0, !PT ;  /* 0x000000041eff7812 */ /* 0x000fe2000784c0ff */
[----:B------:R-:W-:Y:S01]  /*7170*/  VIADD R0, R12, 0x18440 ;  /* 0x000184400c007836 */ /* 0x000fe20000000000 */
[----:B------:R-:W-:-:S02]  /*7180*/  SHF.R.U32.HI R6, RZ, 0x10, R7 ;  /* 0x00000010ff067819 */ /* 0x000fc40000011607 */
[----:B------:R-:W-:Y:S02]  /*7190*/  ISETP.GE.AND P1, PT, R19, R24, PT ;  /* 0x000000181300720c */ /* 0x000fe40003f26270 */
[----:B------:R-:W-:Y:S02]  /*71a0*/  PRMT R14, R14, 0x5410, R31 ;  /* 0x000054100e0e7816 */ /* 0x000fe4000000001f */
[----:B------:R-:W-:Y:S02]  /*71b0*/  PRMT R8, R8, 0x5410, R27 ;  /* 0x0000541008087816 */ /* 0x000fe4000000001b */
[----:B------:R-:W-:Y:S01]  /*71c0*/  PRMT R20, R20, 0x5410, R21 ;  /* 0x0000541014147816 */ /* 0x000fe20000000015 */
[----:B------:R-:W-:Y:S06]  /*71d0*/  @!P0 BRA `(.L_x_1412) ;  /* 0x00000160001c8947 */ /* 0x000fec0003800000 */
.L_x_1661:
[----:B------:R-:W-:Y:S05]  /*71e0*/  BSYNC B1 ;  /* 0x0000000000017941 */ /* 0x000fea0003800000 */
.L_x_1411:
        /* <DEDUP_REMOVED lines=12> */
[C---:B------:R-:W-:Y:S01]  /*72b0*/  IMAD.U32 R31, R20.reuse, 0x10000, RZ ;  /* 0x00010000141f7824 */ /* 0x040fe200078e00ff */
[C---:B------:R-:W-:Y:S01]  /*72c0*/  LOP3.LUT R30, R15.reuse, 0xffff0000, RZ, 0xc0, !PT ;  /* 0xffff00000f1e7812 */ /* 0x040fe200078ec0ff */
[----:B0-----:R-:W-:Y:S01]  /*72d0*/  IMAD.U32 R29, R15, 0x10000, RZ ;  /* 0x000100000f1d7824 */ /* 0x001fe200078e00ff */
[----:B------:R-:W-:Y:S01]  /*72e0*/  LOP3.LUT R32, R20, 0xffff0000, RZ, 0xc0, !PT ;  /* 0xffff000014207812 */ /* 0x000fe200078ec0ff */
        /* <DEDUP_REMOVED lines=33> */
.L_x_1416:
[----:B------:R-:W-:Y:S05]  /*7500*/  BSYNC B2 ;  /* 0x0000000000027941 */ /* 0x000fea0003800000 */
.L_x_1415:
[----:B------:R-:W-:Y:S05]  /*7510*/  @P1 BRA `(.L_x_1414) ;  /* 0x0000000000981947 */ /* 0x000fea0003800000 */
[----:B-1----:R-:W1:Y:S01]  /*7520*/  LDS.128 R4, [R0] ;  /* 0x0000000000047984 */ /* 0x002e620000000c00 */
[----:B------:R-:W-:Y:S01]  /*7530*/  IMAD.U32 R31, R10, 0x10000, RZ ;  /* 0x000100000a1f7824 */ /* 0x000fe200078e00ff */
        /* <DEDUP_REMOVED lines=36> */
.L_x_1414:
[----:B------:R-:W-:Y:S05]  /*7780*/  BSYNC B1 ;  /* 0x0000000000017941 */ /* 0x000fea0003800000 */
.L_x_1413:
        /* <DEDUP_REMOVED lines=10> */
[C---:B0-----:R-:W-:Y:S01]  /*7830*/  IMAD.U32 R29, R15.reuse, 0x10000, RZ ;  /* 0x000100000f1d7824 */ /* 0x041fe200078e00ff */
[----:B------:R-:W-:Y:S01]  /*7840*/  LOP3.LUT R30, R15, 0xffff0000, RZ, 0xc0, !PT ;  /* 0xffff00000f1e7812 */ /* 0x000fe200078ec0ff */
[----:B------:R-:W-:Y:S02]  /*7850*/  IMAD.U32 R33, R13, 0x10000, RZ ;  /* 0x000100000d217824 */ /* 0x000fe400078e00ff */
        /* <DEDUP_REMOVED lines=13> */
[----:B------:R-:W-:Y:S01]  /*7930*/  LOP3.LUT R7, R7, 0xffff0000, RZ, 0xc0, !PT ;  /* 0xffff000007077812 */ /* 0x000fe200078ec0ff */
[----:B------:R-:W-:Y:S01]  /*7940*/  FFMA.FTZ R21, R31, R21, R28 ;  /* 0x000000151f157223 */ /* 0x000fe2000001001c */
[----:B------:R-:W-:Y:S01]  /*7950*/  LOP3.LUT R30, R13, 0xffff0000, RZ, 0xc0, !PT ;  /* 0xffff00000d1e7812 */ /* 0x000fe200078ec0ff */
[C---:B------:R-:W-:Y:S01]  /*7960*/  IMAD.U32 R31, R14.reuse, 0x10000, RZ ;  /* 0x000100000e1f7824 */ /* 0x040fe200078e00ff */
[----:B------:R-:W-:Y:S01]  /*7970*/  LOP3.LUT R28, R14, 0xffff0000, RZ, 0xc0, !PT ;  /* 0xffff00000e1c7812 */ /* 0x000fe200078ec0ff */
[----:B------:R-:W-:Y:S01]  /*7980*/  FMUL.FTZ R14, R33, R6 ;  /* 0x00000006210e7220 */ /* 0x000fe20000410000 */
[----:B------:R-:W-:Y:S01]  /*7990*/  FFMA.FTZ R24, R32, R24, R29 ;  /* 0x0000001820187223 */ /* 0x000fe2000001001d */
        /* <DEDUP_REMOVED lines=12> */
.L_x_1419:
[----:B------:R-:W-:Y:S05]  /*7a60*/  BSYNC B1 ;  /* 0x0000000000017941 */ /* 0x000fea0003800000 */
.L_x_1418:
[----:B------:R-:W-:Y:S05]  /*7a70*/  @P1 BRA `(.L_x_1417) ;  /* 0x0000001000641947 */ /* 0x000fea0003800000 */
[----:B-1----:R-:W1:Y:S01]  /*7a80*/  LDS.128 R4, [R0+0x2000] ;  /* 0x0020000000047984 */ /* 0x002e620000000c00 */
[----:B------:R-:W-:Y:S01]  /*7a90*/  IMAD.U32 R20, R8, 0x10000, RZ ;  /* 0x0001000008147824 */ /* 0x000fe200078e00ff */
[C---:B0-----:R-:W-:Y:S01]  /*7aa0*/  LOP3.LUT R29, R10.reuse, 0xffff0000, RZ, 0xc0, !PT ;  /* 0xffff00000a1d7812 */ /* 0x041fe200078ec0ff */
[----:B------:R-:W-:Y:S01]  /*7ab0*/  IMAD.U32 R24, R10, 0x10000, RZ ;  /* 0x000100000a187824 */ /* 0x000fe200078e00ff */
[----:B------:R-:W-:Y:S02]  /*7ac0*/  LOP3.LUT R27, R8, 0xffff0000, RZ, 0xc0, !PT ;  /* 0xffff0000081b7812 */ /* 0x000fe400078ec0ff */
        /* <DEDUP_REMOVED lines=11> */
[-C--:B------:R-:W-:Y:S01]  /*7b80*/  FFMA.FTZ R4, R20, R12.reuse, -R15 ;  /* 0x0000000c14047223 */ /* 0x080fe2000001080f */
[----:B------:R-:W-:Y:S01]  /*7b90*/  FFMA.FTZ R21, R24, R12, R21 ;  /* 0x0000000c18157223 */ /* 0x000fe20000010015 */
[C---:B------:R-:W-:Y:S01]  /*7ba0*/  FMUL.FTZ R12, R27.reuse, R5 ;  /* 0x000000051b0c7220 */ /* 0x040fe20000410000 */
[----:B------:R-:W-:Y:S01]  /*7bb0*/  LOP3.LUT R6, R6, 0xffff0000, RZ, 0xc0, !PT ;  /* 0xffff000006067812 */ /* 0x000fe200078ec0ff */
[-C--:B------:R-:W-:Y:S01]  /*7bc0*/  FFMA.FTZ R5, R27, R13.reuse, -R14 ;  /* 0x0000000d1b057223 */ /* 0x080fe2000001080e */
[----:B------:R-:W-:Y:S01]  /*7bd0*/  LOP3.LUT R20, R9, 0xffff0000, RZ, 0xc0, !PT ;  /* 0xffff000009147812 */ /* 0x000fe200078ec0ff */
[----:B------:R-:W-:Y:S02]  /*7be0*/  IMAD.U32 R24, R11, 0x10000, RZ ;  /* 0x000100000b187824 */ /* 0x000fe400078e00ff */
[----:B------:R-:W-:Y:S01]  /*7bf0*/  FFMA.FTZ R12, R29, R13, R12 ;  /* 0x0000000d1d0c7223 */ /* 0x000fe2000001000c */
[----:B------:R-:W-:Y:S02]  /*7c00*/  IMAD.U32 R14, R9, 0x10000, RZ ;  /* 0x00010000090e7824 */ /* 0x000fe400078e00ff */
[-C--:B------:R-:W-:Y:S01]  /*7c10*/  FMUL.FTZ R13, R26, R7.reuse ;  /* 0x000000071a0d7220 */ /* 0x080fe20000410000 */
[-C--:B------:R-:W-:Y:S01]  /*7c20*/  FMUL.FTZ R9, R24, R6.reuse ;  /* 0x0000000618097220 */ /* 0x080fe20000410000 */
        /* <DEDUP_REMOVED lines=9> */
[----:B------:R-:W-:-:S05]  /*7cc0*/  F2FP.BF16.F32.PACK_AB R7, R10, R7 ;  /* 0x000000070a07723e */ /* 0x000fca00000010ff */
[----:B------:R3:W-:Y:S01]  /*7cd0*/  STS.128 [R0+0x2000], R4 ;  /* 0x0020000400007388 */ /* 0x0007e20000000c00 */
[----:B------:R-:W-:Y:S05]  /*7ce0*/  BRA `(.L_x_1417) ;  /* 0x0000000c00c87947 */ /* 0x000fea0003800000 */
.L_x_1407:
[----:B------:R-:W-:-:S03]  /*7cf0*/  UMOV UR4, 0xffffffff ;  /* 0xffffffff00047882 */ /* 0x000fc60000000000 */
[----:B------:R-:W-:Y:S05]  /*7d00*/  BRA.DIV UR4, `(.L_x_1420) ;  /* 0x0000015604647947 */ /* 0x000fea000b800000 */
[----:B------:R1:W2:Y:S04]  /*7d10*/  SHFL.IDX PT, R0, R28, RZ, 0x1c1f ;  /* 0x001c1fff1c007589 */ /* 0x0002a800000e0000 */
[----:B------:R1:W3:Y:S04]  /*7d20*/  SHFL.IDX PT, R20, R26, RZ, 0x1c1f ;  /* 0x001c1fff1a147589 */ /* 0x0002e800000e0000 */
[----:B------:R1:W4:Y:S04]  /*7d30*/  SHFL.IDX PT, R21, R24, RZ, 0x1c1f ;  /* 0x001c1fff18157589 */ /* 0x00032800000e0000 */
[----:B------:R1:W0:Y:S02]  /*7d40*/  SHFL.IDX PT, R14, R27, RZ, 0x1c1f ;  /* 0x001c1fff1b0e7589 */ /* 0x00022400000e0000 */
.L_x_1667:
        /* <DEDUP_REMOVED lines=8> */
[----:B------:R-:W-:-:S02]  /*7dd0*/  CS2R R8, SRZ ;  /* 0x0000000000087805 */ /* 0x000fc4000001ff00 */
[----:B------:R-:W-:-:S05]  /*7de0*/  LOP3.LUT R5, R4, 0xfffffffe, RZ, 0xc0, !PT ;  /* 0xfffffffe04057812 */ /* 0x000fca00078ec0ff */
[----:B------:R-:W-:Y:S01]  /*7df0*/  IMAD.IADD R3, R226, 0x1, -R5 ;  /* 0x00000001e2037824 */ /* 0x000fe200078e0a05 */
[----:B------:R-:W-:-:S04]  /*7e00*/  CS2R R4, SRZ ;  /* 0x0000000000047805 */ /* 0x000fc8000001ff00 */
[----:B------:R-:W-:Y:S01]  /*7e10*/  SHF.L.U32 R29, R3, 0x1f, RZ ;  /* 0x0000001f031d7819 */ /* 0x000fe200000006ff */
[----:B------:R-:W-:Y:S06]  /*7e20*/  @P0 BRA `(.L_x_1422) ;  /* 0x0000000000340947 */ /* 0x000fec0003800000 */
[----:B------:R-:W-:Y:S01]  /*7e30*/  ULDC UR4, c[0x0][0x3f4] ;  /* 0x0000fd0000047ab9 */ /* 0x000fe20000000800 */
[C---:B------:R-:W-:Y:S01]  /*7e40*/  IMAD.SHL.U32 R15, R16.reuse, 0x2, RZ ;  /* 0x00000002100f7824 */ /* 0x040fe200078e00ff */
[----:B------:R-:W-:Y:S02]  /*7e50*/  ISETP.GE.AND P2, PT, R16, UR4, PT ;  /* 0x0000000410007c0c */ /* 0x000fe4000bf46270 */
[----:B------:R-:W-:Y:S02]  /*7e60*/  SHF.R.S32.HI R7, RZ, 0x1f, R16 ;  /* 0x0000001fff077819 */ /* 0x000fe40000011410 */
[-C--:B---3--:R-:W-:Y:S02]  /*7e70*/  IADD3 R12, P0, R20, R15.reuse, RZ ;  /* 0x0000000f140c7210 */ /* 0x088fe40007f1e0ff */
[----:B------:R-:W-:Y:S02]  /*7e80*/  SHF.L.U64.HI R6, R16, 0x1, R7 ;  /* 0x0000000110067819 */ /* 0x000fe40000010207 */
[----:B0-----:R-:W-:-:S03]  /*7e90*/  IADD3 R14, P1, R14, R15, RZ ;  /* 0x0000000f0e0e7210 */ /* 0x001fc60007f3e0ff */
[--C-:B--2---:R-:W-:Y:S02]  /*7ea0*/  IMAD.X R13, R0, 0x1, R6.reuse, P0 ;  /* 0x00000001000d7824 */ /* 0x104fe400000e0606 */
[----:B----4-:R-:W-:Y:S01]  /*7eb0*/  IMAD.X R15, R21, 0x1, R6, P1 ;  /* 0x00000001150f7824 */ /* 0x010fe200008e0606 */
[----:B------:R-:W-:Y:S01]  /*7ec0*/  CS2R R6, SRZ ;  /* 0x0000000000067805 */ /* 0x000fe2000001ff00 */
[----:B------:R-:W-:Y:S06]  /*7ed0*/  @P2 BRA `(.L_x_1422) ;  /* 0x0000000000082947 */ /* 0x000fec0003800000 */
[----:B------:R0:W5:Y:S04]  /*7ee0*/  LD.E.128 R8, desc[UR60][R12.64] ;  /* 0x0000003c0c087980 */ /* 0x000168000c101d00 */
[----:B------:R0:W5:Y:S02]  /*7ef0*/  LD.E.128 R4, desc[UR60][R14.64] ;  /* 0x0000003c0e047980 */ /* 0x000164000c101d00 */
.L_x_1422:
[----:B------:R-:W-:Y:S05]  /*7f00*/  BSYNC B1 ;  /* 0x0000000000017941 */ /* 0x000fea0003800000 */
.L_x_1421:
[----:B------:R-:W1:Y:S01]  /*7f10*/  SYNCS.PHASECHK.TRANS64.TRYWAIT P1, [R18+URZ+0x32400], R29 ;  /* 0x0324001d120075a7 */ /* 0x000e62000802017f */
[----:B--2---:R-:W-:Y:S01]  /*7f20*/  IMAD R0, R41, -0x80, R154 ;  /* 0xffffff8029007824 */ /* 0x004fe200078e029a */
[----:B-----5:R-:W-:Y:S01]  /*7f30*/  SHF.R.U64 R26, R8, 0x10, R9 ;  /* 0x00000010081a7819 */ /* 0x020fe20000001209 */
[----:B0-----:R-:W-:Y:S01]  /*7f40*/  IMAD.MOV.U32 R13, RZ, RZ, R8 ;  /* 0x000000ffff0d7224 */ /* 0x001fe200078e0008 */
[--C-:B------:R-:W-:Y:S01]  /*7f50*/  SHF.R.U64 R31, R10, 0x10, R11.reuse ;  /* 0x000000100a1f7819 */ /* 0x100fe2000000120b */
[----:B------:R-:W-:Y:S01]  /*7f60*/  IMAD.MOV.U32 R14, RZ, RZ, R10 ;  /* 0x000000ffff0e7224 */ /* 0x000fe200078e000a */
[--C-:B------:R-:W-:Y:S01]  /*7f70*/  SHF.R.U32.HI R8, RZ, 0x10, R11.reuse ;  /* 0x00000010ff087819 */ /* 0x100fe2000001160b */
[----:B------:R-:W-:Y:S01]  /*7f80*/  IMAD.MOV.U32 R15, RZ, RZ, R11 ;  /* 0x000000ffff0f7224 */ /* 0x000fe200078e000b */
[----:B------:R-:W-:Y:S01]  /*7f90*/  VIMNMX R10, R0, 0x80, PT ;  /* 0x00000080000a7848 */ /* 0x000fe20003fe0100 */
[----:B----4-:R-:W-:Y:S01]  /*7fa0*/  IMAD.MOV.U32 R21, RZ, RZ, R4 ;  /* 0x000000ffff157224 */ /* 0x010fe200078e0004 */
[--C-:B------:R-:W-:Y:S01]  /*7fb0*/  SHF.R.U32.HI R33, RZ, 0x10, R9.reuse ;  /* 0x00000010ff217819 */ /* 0x100fe20000011609 */
[----:B------:R-:W-:Y:S01]  /*7fc0*/  IMAD.MOV.U32 R24, RZ, RZ, R9 ;  /* 0x000000ffff187224 */ /* 0x000fe200078e0009 */
[--C-:B------:R-:W-:Y:S01]  /*7fd0*/  SHF.R.U64 R4, R4, 0x10, R5.reuse ;  /* 0x0000001004047819 */ /* 0x100fe20000001205 */
[--C-:B------:R-:W-:Y:S01]  /*7fe0*/  IMAD.MOV.U32 R12, RZ, RZ, R5.reuse ;  /* 0x000000ffff0c7224 */ /* 0x100fe200078e0005 */
[----:B------:R-:W-:Y:S01]  /*7ff0*/  SHF.R.U32.HI R11, RZ, 0x10, R5 ;  /* 0x00000010ff0b7819 */ /* 0x000fe20000011605 */
[----:B---3--:R-:W-:Y:S01]  /*8000*/  IMAD.MOV.U32 R20, RZ, RZ, R6 ;  /* 0x000000ffff147224 */ /* 0x008fe200078e0006 */
[----:B-1----:R-:W-:Y:S01]  /*8010*/  ISETP.GE.AND P0, PT, R16, R27, PT ;  /* 0x0000001b1000720c */ /* 0x002fe20003f06270 */
        /* <DEDUP_REMOVED lines=15> */
.L_x_1668:
[----:B------:R-:W-:Y:S05]  /*8110*/  BSYNC B1 ;  /* 0x0000000000017941 */ /* 0x000fea0003800000 */
.L_x_1423:
[----:B------:R-:W-:Y:S04]  /*8120*/  BSSY B1, `(.L_x_1425) ;  /* 0x000005a000017945 */ /* 0x000fe80003800000 */
[----:B------:R-:W-:Y:S05]  /*8130*/  @P2 BRA `(.L_x_1426) ;  /* 0x0000000400602947 */ /* 0x000fea0003800000 */
[----:B------:R-:W-:Y:S01]  /*8140*/  IMAD.SHL.U32 R4, R30, 0x40, RZ ;  /* 0x000000401e047824 */ /* 0x000fe200078e00ff */
[----:B------:R-:W-:Y:S01]  /*8150*/  LOP3.LUT R37, R20, 0xffff0000, RZ, 0xc0, !PT ;  /* 0xffff000014257812 */ /* 0x000fe200078ec0ff */
[----:B------:R-:W-:Y:S02]  /*8160*/  IMAD.IADD R6, R16, 0x1, R27 ;  /* 0x0000000110067824 */ /* 0x000fe400078e021b */
[----:B------:R-:W-:Y:S01]  /*8170*/  IMAD.U32 R38, R20, 0x10000, RZ ;  /* 0x0001000014267824 */ /* 0x000fe200078e00ff */
[----:B------:R-:W-:Y:S01]  /*8180*/  LOP3.LUT R7, R4, 0x1c0, RZ, 0xc0, !PT ;  /* 0x000001c004077812 */ /* 0x000fe200078ec0ff */
[----:B------:R-:W-:Y:S02]  /*8190*/  IMAD.U32 R36, R14, 0x10000, RZ ;  /* 0x000100000e247824 */ /* 0x000fe400078e00ff */
[----:B------:R-:W-:Y:S01]  /*81a0*/  IMAD.U32 R35, R21, 0x10000, RZ ;  /* 0x0001000015237824 */ /* 0x000fe200078e00ff */
[----:B------:R-:W-:Y:S02]  /*81b0*/  SHF.R.U32.HI R9, RZ, 0x3, R7 ;  /* 0x00000003ff097819 */ /* 0x000fe40000011607 */
[----:B------:R-:W-:-:S02]  /*81c0*/  LOP3.LUT R6, R7, 0x38, R6, 0xf8, !PT ;  /* 0x0000003807067812 */ /* 0x000fc400078ef806 */
[----:B------:R-:W-:Y:S02]  /*81d0*/  LOP3.LUT R4, R7, 0x38, R16, 0xf8, !PT ;  /* 0x0000003807047812 */ /* 0x000fe400078ef810 */
[-C--:B------:R-:W-:Y:S02]  /*81e0*/  LOP3.LUT R7, R6, R9.reuse, RZ, 0x3c, !PT ;  /* 0x0000000906077212 */ /* 0x080fe400078e3cff */
[----:B------:R-:W-:-:S03]  /*81f0*/  LOP3.LUT R5, R4, R9, RZ, 0x3c, !PT ;  /* 0x0000000904057212 */ /* 0x000fc600078e3cff */
[C---:B------:R-:W-:Y:S02]  /*8200*/  IMAD R9, R216.reuse, 0x200, R7 ;  /* 0x00000200d8097824 */ /* 0x040fe400078e0207 */
[----:B------:R-:W-:Y:S02]  /*8210*/  IMAD R5, R216, 0x200, R5 ;  /* 0x00000200d8057824 */ /* 0x000fe400078e0205 */
[--C-:B------:R-:W-:Y:S02]  /*8220*/  IMAD R46, R9, 0x2, R18.reuse ;  /* 0x00000002092e7824 */ /* 0x100fe400078e0212 */
[----:B------:R-:W-:-:S03]  /*8230*/  IMAD R44, R5, 0x2, R18 ;  /* 0x00000002052c7824 */ /* 0x000fc600078e0212 */
[----:B------:R-:W1:Y:S04]  /*8240*/  LDS.128 R8, [R46+0x18400] ;  /* 0x018400002e087984 */ /* 0x000e680000000c00 */
[----:B------:R-:W0:Y:S01]  /*8250*/  LDS.128 R4, [R44+0x18400] ;  /* 0x018400002c047984 */ /* 0x000e220000000c00 */
[C---:B-1----:R-:W-:Y:S01]  /*8260*/  IMAD.U32 R33, R10.reuse, 0x10000, RZ ;  /* 0x000100000a217824 */ /* 0x042fe200078e00ff */
[----:B------:R-:W-:Y:S01]  /*8270*/  LOP3.LUT R10, R10, 0xffff0000, RZ, 0xc0, !PT ;  /* 0xffff00000a0a7812 */ /* 0x000fe200078ec0ff */
[C---:B------:R-:W-:Y:S01]  /*8280*/  IMAD.U32 R31, R8.reuse, 0x10000, RZ ;  /* 0x00010000081f7824 */ /* 0x040fe200078e00ff */
[----:B------:R-:W-:Y:S01]  /*8290*/  LOP3.LUT R8, R8, 0xffff0000, RZ, 0xc0, !PT ;  /* 0xffff000008087812 */ /* 0x000fe200078ec0ff */
[C---:B0-----:R-:W-:Y:S02]  /*82a0*/  IMAD.U32 R29, R6.reuse, 0x10000, RZ ;  /* 0x00010000061d7824 */ /* 0x041fe400078e00ff */
[C---:B------:R-:W-:Y:S01]  /*82b0*/  FMUL.FTZ R40, R33.reuse, R38 ;  /* 0x0000002621287220 */ /* 0x040fe20000410000 */
[-C--:B------:R-:W-:Y:S01]  /*82c0*/  FMUL.FTZ R42, R33, R36.reuse ;  /* 0x00000024212a7220 */ /* 0x080fe20000410000 */
[----:B------:R-:W-:Y:S01]  /*82d0*/  LOP3.LUT R6, R6, 0xffff0000, RZ, 0xc0, !PT ;  /* 0xffff000006067812 */ /* 0x000fe200078ec0ff */
[----:B------:R-:W-:Y:S01]  /*82e0*/  FMUL.FTZ R39, R10, R37 ;  /* 0x000000250a277220 */ /* 0x000fe20000410000 */
[----:B------:R-:W-:Y:S01]  /*82f0*/  LOP3.LUT R33, R14, 0xffff0000, RZ, 0xc0, !PT ;  /* 0xffff00000e217812 */ /* 0x000fe200078ec0ff */
[C---:B------:R-:W-:Y:S01]  /*8300*/  FFMA.FTZ R40, R29.reuse, R36, -R40 ;  /* 0x000000241d287223 */ /* 0x040fe20000010828 */
[----:B------:R-:W-:Y:S01]  /*8310*/  FFMA.FTZ R42, R29, R38, R42 ;  /* 0x000000261d2a7223 */ /* 0x000fe2000001002a */
[----:B------:R-:W-:-:S02]  /*8320*/  IMAD.U32 R29, R13, 0x10000, RZ ;  /* 0x000100000d1d7824 */ /* 0x000fc400078e00ff */
[-C--:B------:R-:W-:Y:S01]  /*8330*/  FFMA.FTZ R45, R6, R33.reuse, -R39 ;  /* 0x00000021062d7223 */ /* 0x080fe20000010827 */
[----:B------:R-:W-:Y:S02]  /*8340*/  IMAD.U32 R26, R4, 0x10000, RZ ;  /* 0x00010000041a7824 */ /* 0x000fe400078e00ff */
[----:B------:R-:W-:Y:S01]  /*8350*/  FMUL.FTZ R41, R10, R33 ;  /* 0x000000210a297220 */ /* 0x000fe20000410000 */
[----:B------:R-:W-:Y:S01]  /*8360*/  FMUL.FTZ R39, R31, R35 ;  /* 0x000000231f277220 */ /* 0x000fe20000410000 */
[----:B------:R-:W-:Y:S01]  /*8370*/  LOP3.LUT R33, R21, 0xffff0000, RZ, 0xc0, !PT ;  /* 0xffff000015217812 */ /* 0x000fe200078ec0ff */
[-C--:B------:R-:W-:Y:S01]  /*8380*/  FMUL.FTZ R10, R31, R29.reuse ;  /* 0x0000001d1f0a7220 */ /* 0x080fe20000410000 */
[----:B------:R-:W-:Y:S01]  /*8390*/  LOP3.LUT R4, R4, 0xffff0000, RZ, 0xc0, !PT ;  /* 0xffff000004047812 */ /* 0x000fe200078ec0ff */
[----:B------:R-:W-:Y:S01]  /*83a0*/  FFMA.FTZ R39, R26, R29, -R39 ;  /* 0x0000001d1a277223 */ /* 0x000fe20000010827 */
[----:B------:R-:W-:Y:S01]  /*83b0*/  FFMA.FTZ R47, R6, R37, R41 ;  /* 0x00000025062f7223 */ /* 0x000fe20000010029 */
[----:B------:R-:W-:Y:S01]  /*83c0*/  LOP3.LUT R29, R13, 0xffff0000, RZ, 0xc0, !PT ;  /* 0xffff00000d1d7812 */ /* 0x000fe200078ec0ff */
[----:B------:R-:W-:Y:S01]  /*83d0*/  FFMA.FTZ R26, R26, R35, R10 ;  /* 0x000000231a1a7223 */ /* 0x000fe2000001000a */
[----:B------:R-:W-:-:S02]  /*83e0*/  IMAD.U32 R32, R9, 0x10000, RZ ;  /* 0x0001000009207824 */ /* 0x000fc400078e00ff */
[----:B------:R-:W-:Y:S01]  /*83f0*/  FMUL.FTZ R37, R8, R33 ;  /* 0x0000002108257220 */ /* 0x000fe20000410000 */
[----:B------:R-:W-:Y:S02]  /*8400*/  IMAD.U32 R35, R12, 0x10000, RZ ;  /* 0x000100000c237824 */ /* 0x000fe400078e00ff */
[-C--:B------:R-:W-:Y:S01]  /*8410*/  FMUL.FTZ R41, R8, R29.reuse ;  /* 0x0000001d08297220 */ /* 0x080fe20000410000 */
[----:B------:R-:W-:Y:S02]  /*8420*/  IMAD.U32 R28, R5, 0x10000, RZ ;  /* 0x00010000051c7824 */ /* 0x000fe400078e00ff */
[----:B------:R-:W-:Y:S01]  /*8430*/  FFMA.FTZ R36, R4, R29, -R37 ;  /* 0x0000001d04247223 */ /* 0x000fe20000010825 */
[----:B------:R-:W-:Y:S02]  /*8440*/  IMAD.U32 R31, R24, 0x10000, RZ ;  /* 0x00010000181f7824 */ /* 0x000fe400078e00ff */
[----:B------:R-:W-:Y:S01]  /*8450*/  FMUL.FTZ R43, R32, R35 ;  /* 0x00000023202b7220 */ /* 0x000fe20000410000 */
[----:B------:R-:W-:-:S02]  /*8460*/  IMAD.U32 R34, R11, 0x10000, RZ ;  /* 0x000100000b227824 */ /* 0x000fc400078e00ff */
[----:B------:R-:W-:Y:S01]  /*8470*/  FFMA.FTZ R41, R4, R33, R41 ;  /* 0x0000002104297223 */ /* 0x000fe20000010029 */
[----:B------:R-:W-:Y:S02]  /*8480*/  IMAD.U32 R37, R0, 0x10000, RZ ;  /* 0x0001000000257824 */ /* 0x000fe400078e00ff */
[-C--:B------:R-:W-:Y:S01]  /*8490*/  FMUL.FTZ R32, R32, R31.reuse ;  /* 0x0000001f20207220 */ /* 0x080fe20000410000 */
[----:B------:R-:W-:Y:S02]  /*84a0*/  IMAD.U32 R29, R15, 0x10000, RZ ;  /* 0x000100000f1d7824 */ /* 0x000fe400078e00ff */
[----:B------:R-:W-:Y:S01]  /*84b0*/  FFMA.FTZ R43, R28, R31, -R43 ;  /* 0x0000001f1c2b7223 */ /* 0x000fe2000001082b */
[----:B------:R-:W-:Y:S01]  /*84c0*/  IMAD.U32 R30, R7, 0x10000, RZ ;  /* 0x00010000071e7824 */ /* 0x000fe200078e00ff */
[----:B------:R-:W-:Y:S01]  /*84d0*/  LOP3.LUT R9, R9, 0xffff0000, RZ, 0xc0, !PT ;  /* 0xffff000009097812 */ /* 0x000fe200078ec0ff */
[C---:B------:R-:W-:Y:S01]  /*84e0*/  FMUL.FTZ R33, R34.reuse, R37 ;  /* 0x0000002522217220 */ /* 0x040fe20000410000 */
[----:B------:R-:W-:Y:S01]  /*84f0*/  LOP3.LUT R11, R11, 0xffff0000, RZ, 0xc0, !PT ;  /* 0xffff00000b0b7812 */ /* 0x000fe200078ec0ff */
[----:B------:R-:W-:Y:S01]  /*8500*/  FMUL.FTZ R31, R34, R29 ;  /* 0x0000001d221f7220 */ /* 0x000fe20000410000 */
[----:B------:R-:W-:Y:S01]  /*8510*/  LOP3.LUT R8, R12, 0xffff0000, RZ, 0xc0, !PT ;  /* 0xffff00000c087812 */ /* 0x000fe200078ec0ff */
[----:B------:R-:W-:Y:S01]  /*8520*/  FFMA.FTZ R32, R28, R35, R32 ;  /* 0x000000231c207223 */ /* 0x000fe20000010020 */
[----:B------:R-:W-:Y:S01]  /*8530*/  LOP3.LUT R10, R0, 0xffff0000, RZ, 0xc0, !PT ;  /* 0xffff0000000a7812 */ /* 0x000fe200078ec0ff */
[----:B------:R-:W-:Y:S01]  /*8540*/  FFMA.FTZ R33, R30, R29, -R33 ;  /* 0x0000001d1e217223 */ /* 0x000fe20000010821 */
[----:B------:R-:W-:Y:S01]  /*8550*/  LOP3.LUT R4, R24, 0xffff0000, RZ, 0xc0, !PT ;  /* 0xffff000018047812 */ /* 0x000fe200078ec0ff */
[----:B------:R-:W-:Y:S01]  /*8560*/  FFMA.FTZ R31, R30, R37, R31 ;  /* 0x000000251e1f7223 */ /* 0x000fe2000001001f */
[----:B------:R-:W-:Y:S01]  /*8570*/  LOP3.LUT R6, R15, 0xffff0000, RZ, 0xc0, !PT ;  /* 0xffff00000f067812 */ /* 0x000fe200078ec0ff */
[----:B------:R-:W-:Y:S01]  /*8580*/  FMUL.FTZ R28, R9, R8 ;  /* 0x00000008091c7220 */ /* 0x000fe20000410000 */
[----:B------:R-:W-:Y:S01]  /*8590*/  LOP3.LUT R5, R5, 0xffff0000, RZ, 0xc0, !PT ;  /* 0xffff000005057812 */ /* 0x000fe200078ec0ff */
[----:B------:R-:W-:Y:S01]  /*85a0*/  FMUL.FTZ R30, R11, R10 ;  /* 0x0000000a0b1e7220 */ /* 0x000fe20000410000 */
[----:B------:R-:W-:Y:S01]  /*85b0*/  LOP3.LUT R7, R7, 0xffff0000, RZ, 0xc0, !PT ;  /* 0xffff000007077812 */ /* 0x000fe200078ec0ff */
[----:B------:R-:W-:Y:S01]  /*85c0*/  FMUL.FTZ R9, R9, R4 ;  /* 0x0000000409097220 */ /* 0x000fe20000410000 */
[----:B------:R-:W-:Y:S01]  /*85d0*/  FMUL.FTZ R11, R11, R6 ;  /* 0x000000060b0b7220 */ /* 0x000fe20000410000 */
[----:B------:R-:W-:Y:S01]  /*85e0*/  FFMA.FTZ R28, R5, R4, -R28 ;  /* 0x00000004051c7223 */ /* 0x000fe2000001081c */
        /* <DEDUP_REMOVED lines=13> */
.L_x_1426:
[----:B------:R-:W-:Y:S05]  /*86c0*/  BSYNC B1 ;  /* 0x0000000000017941 */ /* 0x000fea0003800000 */
.L_x_1425:
[----:B------:R-:W-:Y:S05]  /*86d0*/  @P0 BRA `(.L_x_1417) ;  /* 0x00000004004c0947 */ /* 0x000fea0003800000 */
[----:B------:R-:W2:Y:S01]  /*86e0*/  LDL R45, [R1+0x90] ;  /* 0x00009000012d7983 */ /* 0x000ea20000100800 */
[----:B-1----:R-:W-:Y:S01]  /*86f0*/  IMAD.IADD R4, R16, 0x1, R27 ;  /* 0x0000000110047824 */ /* 0x002fe200078e021b */
[----:B------:R-:W-:-:S04]  /*8700*/  SHF.R.U32.HI R5, RZ, 0x3, R213 ;  /* 0x00000003ff057819 */ /* 0x000fc800000116d5 */
[----:B------:R-:W-:-:S04]  /*8710*/  LOP3.LUT R4, R213, 0x38, R4, 0xf8, !PT ;  /* 0x00000038d5047812 */ /* 0x000fc800078ef804 */
[----:B------:R-:W-:-:S05]  /*8720*/  LOP3.LUT R4, R4, R5, RZ, 0x3c, !PT ;  /* 0x0000000504047212 */ /* 0x000fca00078e3cff */
[----:B------:R-:W-:-:S04]  /*8730*/  IMAD.IADD R9, R217, 0x1, R4 ;  /* 0x00000001d9097824 */ /* 0x000fc800078e0204 */
[----:B------:R-:W-:-:S05]  /*8740*/  IMAD R26, R9, 0x2, R18 ;  /* 0x00000002091a7824 */ /* 0x000fca00078e0212 */
[----:B------:R-:W1:Y:S01]  /*8750*/  LDS.128 R8, [R26+0x18400] ;  /* 0x018400001a087984 */ /* 0x000e620000000c00 */
[----:B------:R-:W-:Y:S02]  /*8760*/  IMAD.U32 R37, R21, 0x10000, RZ ;  /* 0x0001000015257824 */ /* 0x000fe400078e00ff */
[----:B------:R-:W-:Y:S01]  /*8770*/  IMAD.U32 R35, R13, 0x10000, RZ ;  /* 0x000100000d237824 */ /* 0x000fe200078e00ff */
[----:B------:R-:W-:Y:S01]  /*8780*/  LOP3.LUT R44, R21, 0xffff0000, RZ, 0xc0, !PT ;  /* 0xffff0000152c7812 */ /* 0x000fe200078ec0ff */
[----:B------:R-:W-:Y:S01]  /*8790*/  IMAD.U32 R46, R12, 0x10000, RZ ;  /* 0x000100000c2e7824 */ /* 0x000fe200078e00ff */
[----:B------:R-:W-:Y:S01]  /*87a0*/  LOP3.LUT R40, R13, 0xffff0000, RZ, 0xc0, !PT ;  /* 0xffff00000d287812 */ /* 0x000fe200078ec0ff */
[----:B------:R-:W-:Y:S01]  /*87b0*/  IMAD.U32 R42, R24, 0x10000, RZ ;  /* 0x00010000182a7824 */ /* 0x000fe200078e00ff */
[----:B------:R-:W-:Y:S02]  /*87c0*/  LOP3.LUT R41, R12, 0xffff0000, RZ, 0xc0, !PT ;  /* 0xffff00000c297812 */ /* 0x000fe400078ec0ff */
[----:B------:R-:W-:-:S02]  /*87d0*/  LOP3.LUT R43, R0, 0xffff0000, RZ, 0xc0, !PT ;  /* 0xffff0000002b7812 */ /* 0x000fc400078ec0ff */
[----:B------:R-:W-:Y:S01]  /*87e0*/  LOP3.LUT R39, R24, 0xffff0000, RZ, 0xc0, !PT ;  /* 0xffff000018277812 */ /* 0x000fe200078ec0ff */
[C---:B-1----:R-:W-:Y:S01]  /*87f0*/  IMAD.U32 R31, R8.reuse, 0x10000, RZ ;  /* 0x00010000081f7824 */ /* 0x042fe200078e00ff */
[----:B------:R-:W-:Y:S01]  /*8800*/  LOP3.LUT R8, R8, 0xffff0000, RZ, 0xc0, !PT ;  /* 0xffff000008087812 */ /* 0x000fe200078ec0ff */
[----:B------:R-:W-:Y:S02]  /*8810*/  IMAD.U32 R32, R9, 0x10000, RZ ;  /* 0x0001000009207824 */ /* 0x000fe400078e00ff */
[-C--:B------:R-:W-:Y:S01]  /*8820*/  FMUL.FTZ R36, R37, R31.reuse ;  /* 0x0000001f25247220 */ /* 0x080fe20000410000 */
[----:B------:R-:W-:Y:S01]  /*8830*/  FMUL.FTZ R38, R35, R31 ;  /* 0x0000001f23267220 */ /* 0x000fe20000410000 */
[-C--:B------:R-:W-:Y:S01]  /*8840*/  FMUL.FTZ R13, R44, R8.reuse ;  /* 0x000000082c0d7220 */ /* 0x080fe20000410000 */
[----:B------:R-:W-:Y:S01]  /*8850*/  FMUL.FTZ R21, R40, R8 ;  /* 0x0000000828157220 */ /* 0x000fe20000410000 */
[----:B------:R-:W-:Y:S01]  /*8860*/  FMUL.FTZ R31, R42, R32 ;  /* 0x000000202a1f7220 */ /* 0x000fe20000410000 */
[C---:B------:R-:W-:Y:S01]  /*8870*/  IMAD.U32 R33, R10.reuse, 0x10000, RZ ;  /* 0x000100000a217824 */ /* 0x040fe200078e00ff */
[----:B------:R-:W-:Y:S01]  /*8880*/  LOP3.LUT R10, R10, 0xffff0000, RZ, 0xc0, !PT ;  /* 0xffff00000a0a7812 */ /* 0x000fe200078ec0ff */
[----:B------:R-:W-:Y:S01]  /*8890*/  IMAD.U32 R34, R11, 0x10000, RZ ;  /* 0x000100000b227824 */ /* 0x000fe200078e00ff */
[----:B------:R-:W-:-:S02]  /*88a0*/  LOP3.LUT R9, R9, 0xffff0000, RZ, 0xc0, !PT ;  /* 0xffff000009097812 */ /* 0x000fc400078ec0ff */
[----:B------:R-:W-:Y:S01]  /*88b0*/  LOP3.LUT R11, R11, 0xffff0000, RZ, 0xc0, !PT ;  /* 0xffff00000b0b7812 */ /* 0x000fe200078ec0ff */
[----:B--2---:R-:W1:Y:S02]  /*88c0*/  LDS.128 R4, [R45+0x18400] ;  /* 0x018400002d047984 */ /* 0x004e640000000c00 */
[C---:B-1----:R-:W-:Y:S01]  /*88d0*/  IMAD.U32 R27, R4.reuse, 0x10000, RZ ;  /* 0x00010000041b7824 */ /* 0x042fe200078e00ff */
[----:B------:R-:W-:Y:S01]  /*88e0*/  LOP3.LUT R4, R4, 0xffff0000, RZ, 0xc0, !PT ;  /* 0xffff000004047812 */ /* 0x000fe200078ec0ff */
[----:B------:R-:W-:Y:S02]  /*88f0*/  IMAD.U32 R28, R5, 0x10000, RZ ;  /* 0x00010000051c7824 */ /* 0x000fe400078e00ff */
[-C--:B------:R-:W-:Y:S01]  /*8900*/  FFMA.FTZ R36, R35, R27.reuse, -R36 ;  /* 0x0000001b23247223 */ /* 0x080fe20000010824 */
[----:B------:R-:W-:Y:S01]  /*8910*/  FFMA.FTZ R38, R37, R27, R38 ;  /* 0x0000001b25267223 */ /* 0x000fe20000010026 */
[----:B------:R-:W-:Y:S01]  /*8920*/  FMUL.FTZ R27, R46, R32 ;  /* 0x000000202e1b7220 */ /* 0x000fe20000410000 */
[----:B------:R-:W-:-:S02]  /*8930*/  IMAD.U32 R37, R20, 0x10000, RZ ;  /* 0x0001000014257824 */ /* 0x000fc400078e00ff */
[-C--:B------:R-:W-:Y:S01]  /*8940*/  FFMA.FTZ R13, R40, R4.reuse, -R13 ;  /* 0x00000004280d7223 */ /* 0x080fe2000001080d */
[----:B------:R-:W-:Y:S02]  /*8950*/  IMAD.U32 R35, R14, 0x10000, RZ ;  /* 0x000100000e237824 */ /* 0x000fe400078e00ff */
[----:B------:R-:W-:Y:S01]  /*8960*/  FFMA.FTZ R21, R44, R4, R21 ;  /* 0x000000042c157223 */ /* 0x000fe20000010015 */
[-C--:B------:R-:W-:Y:S01]  /*8970*/  FFMA.FTZ R27, R42, R28.reuse, -R27 ;  /* 0x0000001c2a1b7223 */ /* 0x080fe2000001081b */
[----:B------:R-:W-:Y:S01]  /*8980*/  FFMA.FTZ R31, R46, R28, R31 ;  /* 0x0000001c2e1f7223 */ /* 0x000fe2000001001f */
[----:B0-----:R-:W-:Y:S02]  /*8990*/  IMAD.U32 R29, R6, 0x10000, RZ ;  /* 0x00010000061d7824 */ /* 0x001fe400078e00ff */
[-C--:B------:R-:W-:Y:S01]  /*89a0*/  FMUL.FTZ R4, R37, R33.reuse ;  /* 0x0000002125047220 */ /* 0x080fe20000410000 */
[----:B------:R-:W-:Y:S02]  /*89b0*/  LOP3.LUT R28, R14, 0xffff0000, RZ, 0xc0, !PT ;  /* 0xffff00000e1c7812 */ /* 0x000fe400078ec0ff */
[----:B------:R-:W-:Y:S01]  /*89c0*/  LOP3.LUT R20, R20, 0xffff0000, RZ, 0xc0, !PT ;  /* 0xffff000014147812 */ /* 0x000fe200078ec0ff */
[----:B------:R-:W-:Y:S01]  /*89d0*/  FMUL.FTZ R14, R35, R33 ;  /* 0x00000021230e7220 */ /* 0x000fe20000410000 */
[----:B------:R-:W-:-:S02]  /*89e0*/  IMAD.U32 R32, R0, 0x10000, RZ ;  /* 0x0001000000207824 */ /* 0x000fc400078e00ff */
[-C--:B------:R-:W-:Y:S01]  /*89f0*/  FFMA.FTZ R8, R35, R29.reuse, -R4 ;  /* 0x0000001d23087223 */ /* 0x080fe20000010804 */
[----:B------:R-:W-:Y:S01]  /*8a00*/  LOP3.LUT R6, R6, 0xffff0000, RZ, 0xc0, !PT ;  /* 0xffff000006067812 */ /* 0x000fe200078ec0ff */
[-C--:B------:R-:W-:Y:S01]  /*8a10*/  FMUL.FTZ R33, R20, R10.reuse ;  /* 0x0000000a14217220 */ /* 0x080fe20000410000 */
[----:B------:R-:W-:Y:S01]  /*8a20*/  FMUL.FTZ R35, R28, R10 ;  /* 0x0000000a1c237220 */ /* 0x000fe20000410000 */
[----:B------:R-:W-:Y:S02]  /*8a30*/  IMAD.U32 R4, R15, 0x10000, RZ ;  /* 0x000100000f047824 */ /* 0x000fe400078e00ff */
[----:B------:R-:W-:Y:S01]  /*8a40*/  FFMA.FTZ R10, R37, R29, R14 ;  /* 0x0000001d250a7223 */ /* 0x000fe2000001000e */
[----:B------:R-:W-:Y:S02]  /*8a50*/  IMAD.U32 R30, R7, 0x10000, RZ ;  /* 0x00010000071e7824 */ /* 0x000fe400078e00ff */
[----:B------:R-:W-:Y:S01]  /*8a60*/  FMUL.FTZ R29, R32, R34 ;  /* 0x00000022201d7220 */ /* 0x000fe20000410000 */
[----:B------:R-:W-:Y:S01]  /*8a70*/  LOP3.LUT R15, R15, 0xffff0000, RZ, 0xc0, !PT ;  /* 0xffff00000f0f7812 */ /* 0x000fe200078ec0ff */
[-C--:B------:R-:W-:Y:S01]  /*8a80*/  FFMA.FTZ R33, R28, R6.reuse, -R33 ;  /* 0x000000061c217223 */ /* 0x080fe20000010821 */
[----:B------:R-:W-:Y:S01]  /*8a90*/  LOP3.LUT R5, R5, 0xffff0000, RZ, 0xc0, !PT ;  /* 0xffff000005057812 */ /* 0x000fe200078ec0ff */
[----:B------:R-:W-:Y:S01]  /*8aa0*/  FFMA.FTZ R35, R20, R6, R35 ;  /* 0x0000000614237223 */ /* 0x000fe20000010023 */
[----:B------:R-:W-:Y:S01]  /*8ab0*/  LOP3.LUT R7, R7, 0xffff0000, RZ, 0xc0, !PT ;  /* 0xffff000007077812 */ /* 0x000fe200078ec0ff */
[C---:B------:R-:W-:Y:S01]  /*8ac0*/  FMUL.FTZ R37, R4.reuse, R34 ;  /* 0x0000002204257220 */ /* 0x040fe20000410000 */
[-C--:B------:R-:W-:Y:S01]  /*8ad0*/  FFMA.FTZ R29, R4, R30.reuse, -R29 ;  /* 0x0000001e041d7223 */ /* 0x080fe2000001081d */
        /* <DEDUP_REMOVED lines=19> */
.L_x_1417:
[----:B------:R-:W-:Y:S05]  /*8c10*/  BSYNC B0 ;  /* 0x0000000000007941 */ /* 0x000fea0003800000 */
.L_x_1406:
        /* <DEDUP_REMOVED lines=8> */
.L_x_1403:
[----:B--23--:R-:W2:Y:S01]  /*8ca0*/  LDL R0, [R1+0x5c] ;  /* 0x00005c0001007983 */ /* 0x00cea20000100800 */
[----:B-1----:R-:W1:Y:S02]  /*8cb0*/  S2R R4, SR_TID.X ;  /* 0x0000000000047919 */ /* 0x002e640000002100 */
[----:B-1----:R-:W-:-:S05]  /*8cc0*/  SHF.R.U32.HI R4, RZ, 0x7, R4 ;  /* 0x00000007ff047819 */ /* 0x002fca0000011604 */
[----:B------:R-:W-:Y:S01]  /*8cd0*/  VIADD R10, R4, 0x8 ;  /* 0x00000008040a7836 */ /* 0x000fe20000000000 */
[----:B--2---:R-:W-:-:S13]  /*8ce0*/  R2UR UR4, R0 ;  /* 0x00000000000472ca */ /* 0x004fda00000e0000 */
[----:B------:R-:W-:Y:S01]  /*8cf0*/  IMAD.U32 R0, RZ, RZ, UR4 ;  /* 0x00000004ff007e24 */ /* 0x000fe2000f8e00ff */
[----:B------:R-:W-:Y:S05]  /*8d00*/  WARPSYNC.ALL ;  /* 0x0000000000007948 */ /* 0x000fea0003800000 */
[----:B------:R1:W-:Y:S01]  /*8d10*/  BAR.SYNC.DEFER_BLOCKING R10, 0x100 ;  /* 0x0004000a0000751d */ /* 0x0003e20000010000 */
[----:B------:R-:W-:-:S13]  /*8d20*/  ISETP.NE.AND P0, PT, R0, 0x3, PT ;  /* 0x000000030000780c */ /* 0x000fda0003f05270 */
[----:B-1----:R-:W-:Y:S05]  /*8d30*/  @!P0 BRA `(.L_x_1427) ;  /* 0x0000000000048947 */ /* 0x002fea0003800000 */
[----:B------:R-:W-:Y:S01]  /*8d40*/  BPT.TRAP 0x1 ;  /* 0x000000040000795c */ /* 0x000fe20000300000 */
.L_x_1427:
[----:B------:R-:W-:Y:S01]  /*8d50*/  IMAD R0, R200, 0x8, R18 ;  /* 0x00000008c8007824 */ /* 0x000fe200078e0212 */
[----:B------:R-:W-:-:S04]  /*8d60*/  SHF.L.U32 R11, R204, 0x1f, RZ ;  /* 0x0000001fcc0b7819 */ /* 0x000fc800000006ff */
[----:B------:R1:W2:Y:S01]  /*8d70*/  SYNCS.PHASECHK.TRANS64.TRYWAIT P1, [R0+URZ+0x32430], R11 ;  /* 0x0324300b000075a7 */ /* 0x0002a2000802017f */
[----:B------:R-:W-:Y:S05]  /*8d80*/  @!P0 BRA `(.L_x_1428) ;  /* 0x0000000000048947 */ /* 0x000fea0003800000 */
[----:B------:R-:W-:Y:S01]  /*8d90*/  BPT.TRAP 0x1 ;  /* 0x000000040000795c */ /* 0x000fe20000300000 */
.L_x_1428:
[----:B------:R-:W-:Y:S01]  /*8da0*/  VIADD R5, R18, 0x1c400 ;  /* 0x0001c40012057836 */ /* 0x000fe20000000000 */
[----:B------:R-:W-:-:S04]  /*8db0*/  LOP3.LUT R4, R25, 0x10000, RZ, 0xfc, !PT ;  /* 0x0001000019047812 */ /* 0x000fc800078efcff */
[----:B------:R-:W-:-:S04]  /*8dc0*/  SHF.R.U32.HI R5, RZ, 0x4, R5 ;  /* 0x00000004ff057819 */ /* 0x000fc80000011605 */
[----:B------:R-:W-:-:S04]  /*8dd0*/  LOP3.LUT R5, R5, 0x3fff, RZ, 0xc0, !PT ;  /* 0x00003fff05057812 */ /* 0x000fc800078ec0ff */
[----:B------:R-:W-:Y:S01]  /*8de0*/  LOP3.LUT R214, R5, 0x10000, RZ, 0xfc, !PT ;  /* 0x0001000005d67812 */ /* 0x000fe200078efcff */
[----:B------:R-:W-:Y:S01]  /*8df0*/  IMAD.MOV.U32 R5, RZ, RZ, 0x40000040 ;  /* 0x40000040ff057424 */ /* 0x000fe200078e00ff */
[----:B--2---:R-:W-:Y:S06]  /*8e00*/  @P1 BRA `(.L_x_1429) ;  /* 0x0000000000081947 */ /* 0x004fec0003800000 */
[----:B------:R-:W2:Y:S02]  /*8e10*/  SYNCS.PHASECHK.TRANS64.TRYWAIT P1, [R0+URZ+0x32430], R11 ;  /* 0x0324300b000075a7 */ /* 0x000ea4000802017f */
[----:B--2---:R-:W-:Y:S05]  /*8e20*/  @!P1 BRA `(.L_x_1430) ;  /* 0x0000014400a09947 */ /* 0x004fea0003800000 */
.L_x_1429:
[----:B------:R-:W-:Y:S01]  /*8e30*/  IMAD R6, R200, 0x300, R214 ;  /* 0x00000300c8067824 */ /* 0x000fe200078e02d6 */
[----:B------:R-:W-:Y:S05]  /*8e40*/  WARPSYNC.ALL ;  /* 0x0000000000007948 */ /* 0x000fea0003800000 */
[----:B------:R-:W-:Y:S01]  /*8e50*/  IMAD.MOV.U32 R7, RZ, RZ, 0x40000040 ;  /* 0x40000040ff077424 */ /* 0x000fe200078e00ff */
[C---:B------:R-:W-:Y:S01]  /*8e60*/  R2UR UR4, R4.reuse ;  /* 0x00000000040472ca */ /* 0x040fe200000e0000 */
[----:B0----5:R-:W-:Y:S01]  /*8e70*/  WARPGROUP.ARRIVE ;  /* 0x00000000000079c5 */ /* 0x021fe20000000000 */
[----:B------:R-:W-:Y:S01]  /*8e80*/  R2UR UR5, R5 ;  /* 0x00000000050572ca */ /* 0x000fe200000e0000 */
[----:B------:R-:W-:Y:S01]  /*8e90*/  VIADD R208, R4, 0x2 ;  /* 0x0000000204d07836 */ /* 0x000fe20000000000 */
[C---:B------:R-:W-:Y:S01]  /*8ea0*/  R2UR UR6, R6.reuse ;  /* 0x00000000060672ca */ /* 0x040fe200000e0000 */
[----:B------:R-:W-:Y:S01]  /*8eb0*/  VIADD R8, R6, 0x2 ;  /* 0x0000000206087836 */ /* 0x000fe20000000000 */
[----:B------:R-:W-:Y:S01]  /*8ec0*/  R2UR UR7, R7 ;  /* 0x00000000070772ca */ /* 0x000fe200000e0000 */
[----:B------:R-:W-:Y:S01]  /*8ed0*/  IMAD.MOV.U32 R209, RZ, RZ, 0x40000040 ;  /* 0x40000040ffd17424 */ /* 0x000fe200078e00ff */
[----:B------:R-:W-:Y:S01]  /*8ee0*/  SHF.L.U32 R3, R3, 0x1f, RZ ;  /* 0x0000001f03037819 */ /* 0x000fe200000006ff */
[----:B------:R-:W-:Y:S01]  /*8ef0*/  IMAD.MOV.U32 R9, RZ, RZ, 0x40000040 ;  /* 0x40000040ff097424 */ /* 0x000fe200078e00ff */
[----:B------:R-:W-:Y:S01]  /*8f00*/  BSSY B0, `(.L_x_1431) ;  /* 0x0000022000007945 */ /* 0x000fe20003800000 */
[----:B------:R-:W-:-:S02]  /*8f10*/  VIADD R206, R4, 0x4 ;  /* 0x0000000404ce7836 */ /* 0x000fc40000000000 */
[----:B------:R-:W-:Y:S02]  /*8f20*/  IMAD.MOV.U32 R207, RZ, RZ, 0x40000040 ;  /* 0x40000040ffcf7424 */ /* 0x000fe400078e00ff */
[----:B------:R-:W-:Y:S02]  /*8f30*/  VIADD R14, R4, 0x6 ;  /* 0x00000006040e7836 */ /* 0x000fe40000000000 */
[----:B------:R-:W-:Y:S02]  /*8f40*/  IMAD.MOV.U32 R15, RZ, RZ, 0x40000040 ;  /* 0x40000040ff0f7424 */ /* 0x000fe400078e00ff */
[----:B------:R-:W-:Y:S01]  /*8f50*/  HGMMA.64x96x16.F32.BF16 R24, gdesc[UR4], RZ, !UPT, gsb0 ;  /* 0x01600000041879f0 */ /* 0x000fe2000c0018ff */
[----:B------:R-:W-:Y:S01]  /*8f60*/  R2UR UR4, R208 ;  /* 0x00000000d00472ca */ /* 0x000fe200000e0000 */
[----:B------:R-:W-:Y:S01]  /*8f70*/  IMAD.MOV.U32 R7, RZ, RZ, 0x40000040 ;  /* 0x40000040ff077424 */ /* 0x000fe200078e00ff */
[----:B------:R-:W-:Y:S02]  /*8f80*/  R2UR UR5, R209 ;  /* 0x00000000d10572ca */ /* 0x000fe400000e0000 */
[----:B------:R-:W-:Y:S01]  /*8f90*/  R2UR UR6, R8 ;  /* 0x00000000080672ca */ /* 0x000fe200000e0000 */
[----:B------:R-:W-:Y:S01]  /*8fa0*/  VIADD R8, R6, 0x4 ;  /* 0x0000000406087836 */ /* 0x000fe20000000000 */
[----:B------:R-:W-:Y:S01]  /*8fb0*/  R2UR UR7, R9 ;  /* 0x00000000090772ca */ /* 0x000fe200000e0000 */
[----:B------:R-:W-:-:S02]  /*8fc0*/  IMAD.MOV.U32 R9, RZ, RZ, 0x40000040 ;  /* 0x40000040ff097424 */ /* 0x000fc400078e00ff */
[----:B------:R-:W-:Y:S01]  /*8fd0*/  VIADD R6, R6, 0x6 ;  /* 0x0000000606067836 */ /* 0x000fe20000000000 */
[----:B------:R-:W-:Y:S02]  /*8fe0*/  WARPGROUP.DEPBAR.LE gsb0, 0x0 ;  /* 0x00008000000079c5 */ /* 0x000fe40000010000 */
[----:B------:R-:W-:-:S07]  /*8ff0*/  WARPGROUP.ARRIVE ;  /* 0x00000000000079c5 */ /* 0x000fce0000000000 */
        /* <DEDUP_REMOVED lines=8> */
[----:B------:R-:W-:Y:S02]  /*9080*/  R2UR UR4, R14 ;  /* 0x000000000e0472ca */ /* 0x000fe400000e0000 */
[----:B------:R-:W-:Y:S02]  /*9090*/  R2UR UR5, R15 ;  /* 0x000000000f0572ca */ /* 0x000fe400000e0000 */
[----:B------:R-:W-:Y:S02]  /*90a0*/  R2UR UR6, R6 ;  /* 0x00000000060672ca */ /* 0x000fe400000e0000 */
[----:B------:R-:W-:Y:S01]  /*90b0*/  R2UR UR7, R7 ;  /* 0x00000000070772ca */ /* 0x000fe200000e0000 */
[----:B------:R-:W-:Y:S02]  /*90c0*/  WARPGROUP.DEPBAR.LE gsb0, 0x0 ;  /* 0x00008000000079c5 */ /* 0x000fe40000010000 */
[----:B------:R-:W-:-:S10]  /*90d0*/  WARPGROUP.ARRIVE ;  /* 0x00000000000079c5 */ /* 0x000fd40000000000 */
[----:B------:R-:W-:Y:S03]  /*90e0*/  HGMMA.64x96x16.F32.BF16 R24, gdesc[UR4], R24, gsb0 ;  /* 0x01600000041879f0 */ /* 0x000fe60008001818 */
[----:B------:R-:W-:Y:S02]  /*90f0*/  WARPGROUP.DEPBAR.LE gsb0, 0x0 ;  /* 0x00008000000079c5 */ /* 0x000fe40000010000 */
[----:B------:R-:W0:Y:S02]  /*9100*/  SYNCS.PHASECHK.TRANS64.TRYWAIT P1, [R18+URZ+0x32410], R3 ;  /* 0x03241003120075a7 */ /* 0x000e24000802017f */
[----:B0-----:R-:W-:Y:S05]  /*9110*/  @!P1 BRA `(.L_x_1432) ;  /* 0x0000014000f89947 */ /* 0x001fea0003800000 */
.L_x_1669:
[----:B------:R-:W-:Y:S05]  /*9120*/  BSYNC B0 ;  /* 0x0000000000007941 */ /* 0x000fea0003800000 */
.L_x_1431:
[----:B------:R-:W-:Y:S05]  /*9130*/  @!P0 BRA `(.L_x_1433) ;  /* 0x0000000000048947 */ /* 0x000fea0003800000 */
[----:B------:R-:W-:Y:S01]  /*9140*/  BPT.TRAP 0x1 ;  /* 0x000000040000795c */ /* 0x000fe20000300000 */
.L_x_1433:
[----:B------:R3:W4:Y:S01]  /*9150*/  SYNCS.PHASECHK.TRANS64.TRYWAIT P2, [R0+URZ+0x32450], R11 ;  /* 0x0324500b000075a7 */ /* 0x000722000804017f */
[----:B------:R-:W-:Y:S05]  /*9160*/  @!P0 BRA `(.L_x_1434) ;  /* 0x0000000000048947 */ /* 0x000fea0003800000 */
[----:B------:R-:W-:Y:S01]  /*9170*/  BPT.TRAP 0x1 ;  /* 0x000000040000795c */ /* 0x000fe20000300000 */
.L_x_1434:
[----:B0-----:R-:W0:Y:S01]  /*9180*/  S2R R3, SR_TID.X ;  /* 0x0000000000037919 */ /* 0x001e220000002100 */
[----:B------:R-:W-:Y:S01]  /*9190*/  BSSY B0, `(.L_x_1435) ;  /* 0x0000006000007945 */ /* 0x000fe20003800000 */
[----:B0-----:R-:W-:-:S04]  /*91a0*/  LOP3.LUT R3, R3, 0x7f, RZ, 0xc0, !PT ;  /* 0x0000007f03037812 */ /* 0x001fc800078ec0ff */
[----:B------:R-:W-:Y:S01]  /*91b0*/  ISETP.NE.AND P1, PT, R3, RZ, PT ;  /* 0x000000ff0300720c */ /* 0x000fe20003f25270 */
[----:B----4-:R-:W-:-:S12]  /*91c0*/  @P2 BRA `(.L_x_1436) ;  /* 0x0000000000082947 */ /* 0x010fd80003800000 */
[----:B------:R-:W0:Y:S02]  /*91d0*/  SYNCS.PHASECHK.TRANS64.TRYWAIT P2, [R0+URZ+0x32450], R11 ;  /* 0x0324500b000075a7 */ /* 0x000e24000804017f */
[----:B0-----:R-:W-:Y:S05]  /*91e0*/  @!P2 BRA `(.L_x_1437) ;  /* 0x0000014000d8a947 */ /* 0x001fea0003800000 */
.L_x_1436:
[----:B------:R-:W-:Y:S05]  /*91f0*/  BSYNC B0 ;  /* 0x0000000000007941 */ /* 0x000fea0003800000 */
.L_x_1435:
[----:B------:R-:W-:Y:S05]  /*9200*/  WARPSYNC.ALL ;  /* 0x0000000000007948 */ /* 0x000fea0003800000 */
[----:B------:R-:W-:Y:S01]  /*9210*/  R2UR UR5, R18 ;  /* 0x00000000120572ca */ /* 0x000fe200000e0000 */
[----:B------:R-:W-:Y:S01]  /*9220*/  IMAD R72, R72, 0x2000, R18 ;  /* 0x0000200048487824 */ /* 0x000fe200078e0212 */
[----:B------:R-:W-:Y:S01]  /*9230*/  WARPGROUP.ARRIVE ;  /* 0x00000000000079c5 */ /* 0x000fe20000000000 */
[----:B------:R-:W-:Y:S01]  /*9240*/  IMAD.MOV.U32 R7, RZ, RZ, 0xc00 ;  /* 0x00000c00ff077424 */ /* 0x000fe200078e00ff */
[----:B------:R-:W-:Y:S01]  /*9250*/  UMOV UR9, 0x40000040 ;  /* 0x4000004000097882 */ /* 0x000fe20000000000 */
[----:B------:R-:W-:Y:S01]  /*9260*/  IMAD.MOV.U32 R9, RZ, RZ, 0x40000040 ;  /* 0x40000040ff097424 */ /* 0x000fe200078e00ff */
[----:B------:R-:W-:Y:S01]  /*9270*/  R2UR UR4, R72 ;  /* 0x00000000480472ca */ /* 0x000fe200000e0000 */
[----:B------:R-:W-:Y:S01]  /*9280*/  IMAD.U32 R13, RZ, RZ, UR9 ;  /* 0x00000009ff0d7e24 */ /* 0x000fe2000f8e00ff */
[----:B------:R-:W-:Y:S01]  /*9290*/  UMOV UR53, 0x40000040 ;  /* 0x4000004000357882 */ /* 0x000fe20000000000 */
[----:B------:R-:W-:Y:S01]  /*92a0*/  UMOV UR49, 0x40000040 ;  /* 0x4000004000317882 */ /* 0x000fe20000000000 */
[----:B------:R-:W-:Y:S01]  /*92b0*/  UMOV UR45, 0x40000040 ;  /* 0x40000040002d7882 */ /* 0x000fe20000000000 */
[----:B------:R-:W-:Y:S01]  /*92c0*/  UMOV UR41, 0x40000040 ;  /* 0x4000004000297882 */ /* 0x000fe20000000000 */
[----:B------:R-:W-:Y:S01]  /*92d0*/  UMOV UR37, 0x40000040 ;  /* 0x4000004000257882 */ /* 0x000fe20000000000 */
[----:B------:R-:W-:Y:S01]  /*92e0*/  UIADD3 UR5, UR5, 0x400, URZ ;  /* 0x0000040005057890 */ /* 0x000fe2000fffe03f */
[----:B------:R-:W-:Y:S01]  /*92f0*/  IMAD R157, R176, -0x60, R157 ;  /* 0xffffffa0b09d7824 */ /* 0x000fe200078e029d */
[----:B------:R-:W4:Y:S02]  /*9300*/  S2R R73, SR_TID.X ;  /* 0x0000000000497919 */ /* 0x000f240000002100 */
[----:B------:R-:W-:-:S02]  /*9310*/  USHF.R.U32.HI UR5, URZ, 0x4, UR5 ;  /* 0x000000043f057899 */ /* 0x000fc40008011605 */
[----:B------:R-:W-:Y:S02]  /*9320*/  UIADD3 UR4, UR4, 0x22400, URZ ;  /* 0x0002240004047890 */ /* 0x000fe4000fffe03f */
[----:B------:R-:W-:Y:S02]  /*9330*/  ULOP3.LUT UR5, UR5, 0x3fff, URZ, 0xc0, !UPT ;  /* 0x00003fff05057892 */ /* 0x000fe4000f8ec03f */
[----:B------:R-:W-:Y:S02]  /*9340*/  USHF.R.U32.HI UR4, URZ, 0x4, UR4 ;  /* 0x000000043f047899 */ /* 0x000fe40008011604 */
[----:B------:R-:W-:Y:S02]  /*9350*/  ULOP3.LUT UR6, UR5, 0x10000, URZ, 0xfc, !UPT ;  /* 0x0001000005067892 */ /* 0x000fe4000f8efc3f */
[----:B------:R-:W-:-:S04]  /*9360*/  ULOP3.LUT UR4, UR4, 0x3fff, URZ, 0xc0, !UPT ;  /* 0x00003fff04047892 */ /* 0x000fc8000f8ec03f */
[----:B------:R-:W-:Y:S01]  /*9370*/  IMAD R6, R200, R7, UR6 ;  /* 0x00000006c8067e24 */ /* 0x000fe2000f8e0207 */
[----:B------:R-:W-:Y:S01]  /*9380*/  ULOP3.LUT UR4, UR4, 0x10000, URZ, 0xfc, !UPT ;  /* 0x0001000004047892 */ /* 0x000fe2000f8efc3f */
[----:B------:R-:W-:Y:S02]  /*9390*/  IMAD.MOV.U32 R7, RZ, RZ, 0x40000040 ;  /* 0x40000040ff077424 */ /* 0x000fe400078e00ff */
[C---:B------:R-:W-:Y:S01]  /*93a0*/  VIADD R8, R6.reuse, 0x2 ;  /* 0x0000000206087836 */ /* 0x040fe20000000000 */
[----:B------:R-:W-:Y:S01]  /*93b0*/  R2UR UR10, R6 ;  /* 0x00000000060a72ca */ /* 0x000fe200000e0000 */
[----:B------:R-:W-:Y:S01]  /*93c0*/  IMAD.U32 R3, RZ, RZ, UR6 ;  /* 0x00000006ff037e24 */ /* 0x000fe2000f8e00ff */
[----:B------:R-:W-:Y:S01]  /*93d0*/  R2UR UR11, R7 ;  /* 0x00000000070b72ca */ /* 0x000fe200000e0000 */
[----:B------:R-:W-:Y:S01]  /*93e0*/  UMOV UR8, UR4 ;  /* 0x0000000400087c82 */ /* 0x000fe20008000000 */
[----:B------:R-:W-:Y:S01]  /*93f0*/  UIADD3 UR6, UR4, 0x2, URZ ;  /* 0x0000000204067890 */ /* 0x000fe2000fffe03f */
[----:B------:R-:W-:Y:S01]  /*9400*/  IMAD.U32 R12, RZ, RZ, UR8 ;  /* 0x00000008ff0c7e24 */ /* 0x000fe2000f8e00ff */
[----:B------:R-:W-:Y:S01]  /*9410*/  STL [R1+0x58], R3 ;  /* 0x0000580301007387 */ /* 0x000fe20000100800 */
[----:B------:R-:W-:Y:S01]  /*9420*/  UIADD3 UR52, UR4, 0x806, URZ ;  /* 0x0000080604347890 */ /* 0x000fe2000fffe03f */
[----:B------:R-:W-:Y:S01]  /*9430*/  IMAD.MOV.U32 R7, RZ, RZ, 0x40000040 ;  /* 0x40000040ff077424 */ /* 0x000fe200078e00ff */
[----:B------:R-:W-:Y:S01]  /*9440*/  UIADD3 UR48, UR4, 0xc00, URZ ;  /* 0x00000c0004307890 */ /* 0x000fe2000fffe03f */
[----:B------:R5:W-:Y:S01]  /*9450*/  STL.64 [R1+0x50], R12 ;  /* 0x0000500c01007387 */ /* 0x000be20000100a00 */
[----:B------:R-:W-:Y:S01]  /*9460*/  UIADD3 UR44, UR4, 0xc02, URZ ;  /* 0x00000c02042c7890 */ /* 0x000fe2000fffe03f */
[----:B----4-:R-:W-:Y:S01]  /*9470*/  SHF.R.U32.HI R73, RZ, 0x7, R73 ;  /* 0x00000007ff497819 */ /* 0x010fe20000011649 */
[----:B------:R-:W-:Y:S01]  /*9480*/  UIADD3 UR40, UR4, 0xc04, URZ ;  /* 0x00000c0404287890 */ /* 0x000fe2000fffe03f */
[----:B------:R-:W-:Y:S01]  /*9490*/  R2UR UR39, R7 ;  /* 0x00000000072772ca */ /* 0x000fe200000e0000 */
[----:B------:R-:W-:Y:S01]  /*94a0*/  HGMMA.64x96x16.F32.BF16 R24, gdesc[UR8], R24, gsb0 ;  /* 0x01600000081879f0 */ /* 0x000fe20008001818 */
[----:B------:R-:W-:Y:S01]  /*94b0*/  R2UR UR10, R8 ;  /* 0x00000000080a72ca */ /* 0x000fe200000e0000 */
[----:B------:R-:W-:Y:S01]  /*94c0*/  UMOV UR8, UR6 ;  /* 0x0000000600087c82 */ /* 0x000fe20008000000 */
[----:B------:R-:W-:Y:S01]  /*94d0*/  R2UR UR11, R9 ;  /* 0x00000000090b72ca */ /* 0x000fe200000e0000 */
[----:B------:R-:W-:Y:S01]  /*94e0*/  UMOV UR9, 0x40000040 ;  /* 0x4000004000097882 */ /* 0x000fe20000000000 */
[----:B------:R-:W-:Y:S01]  /*94f0*/  VIADD R8, R6, 0x4 ;  /* 0x0000000406087836 */ /* 0x000fe20000000000 */
[----:B------:R-:W-:Y:S01]  /*9500*/  UIADD3 UR6, UR4, 0x4, URZ ;  /* 0x0000000404067890 */ /* 0x000fe2000fffe03f */
[----:B------:R-:W-:Y:S01]  /*9510*/  IMAD.MOV.U32 R9, RZ, RZ, 0x40000040 ;  /* 0x40000040ff097424 */ /* 0x000fe200078e00ff */
[----:B------:R-:W-:Y:S01]  /*9520*/  UIADD3 UR36, UR4, 0xc06, URZ ;  /* 0x00000c0604247890 */ /* 0x000fe2000fffe03f */
[----:B-----5:R-:W-:Y:S01]  /*9530*/  IMAD.U32 R12, RZ, RZ, UR8 ;  /* 0x00000008ff0c7e24 */ /* 0x020fe2000f8e00ff */
[----:B------:R-:W-:Y:S01]  /*9540*/  IADD3 R178, -R73, 0xb, RZ ;  /* 0x0000000b49b27810 */ /* 0x000fe20007ffe1ff */
[----:B------:R-:W-:-:S05]  /*9550*/  IMAD.U32 R13, RZ, RZ, UR9 ;  /* 0x00000009ff0d7e24 */ /* 0x000fca000f8e00ff */
[----:B------:R4:W-:Y:S01]  /*9560*/  STL.64 [R1+0x48], R12 ;  /* 0x0000480c01007387 */ /* 0x0009e20000100a00 */
[----:B------:R-:W-:Y:S02]  /*9570*/  WARPGROUP.DEPBAR.LE gsb0, 0x0 ;  /* 0x00008000000079c5 */ /* 0x000fe40000010000 */
[----:B------:R-:W-:-:S06]  /*9580*/  WARPGROUP.ARRIVE ;  /* 0x00000000000079c5 */ /* 0x000fcc0000000000 */
[----:B------:R-:W-:Y:S01]  /*9590*/  HGMMA.64x96x16.F32.BF16 R24, gdesc[UR8], R24, gsb0 ;  /* 0x01600000081879f0 */ /* 0x000fe20008001818 */
[----:B------:R-:W-:Y:S01]  /*95a0*/  R2UR UR10, R8 ;  /* 0x00000000080a72ca */ /* 0x000fe200000e0000 */
[----:B------:R-:W-:Y:S01]  /*95b0*/  UMOV UR8, UR6 ;  /* 0x0000000600087c82 */ /* 0x000fe20008000000 */
[----:B------:R-:W-:Y:S01]  /*95c0*/  R2UR UR11, R9 ;  /* 0x00000000090b72ca */ /* 0x000fe200000e0000 */
[----:B------:R-:W-:Y:S01]  /*95d0*/  UMOV UR9, 0x40000040 ;  /* 0x4000004000097882 */ /* 0x000fe20000000000 */
[----:B------:R-:W-:Y:S01]  /*95e0*/  VIADD R8, R6, 0x6 ;  /* 0x0000000606087836 */ /* 0x000fe20000000000 */
[----:B------:R-:W-:Y:S01]  /*95f0*/  UIADD3 UR6, UR4, 0x6, URZ ;  /* 0x0000000604067890 */ /* 0x000fe2000fffe03f */
[----:B------:R-:W-:Y:S02]  /*9600*/  IMAD.MOV.U32 R9, RZ, RZ, 0x40000040 ;  /* 0x40000040ff097424 */ /* 0x000fe400078e00ff */
[----:B----4-:R-:W-:Y:S02]  /*9610*/  IMAD.U32 R12, RZ, RZ, UR8 ;  /* 0x00000008ff0c7e24 */ /* 0x010fe4000f8e00ff */
        /* <DEDUP_REMOVED lines=90> */
[----:B----4-:R-:W-:Y:S01]  /*9bc0*/  IMAD.U32 R12, RZ, RZ, UR8 ;  /* 0x00000008ff0c7e24 */ /* 0x010fe2000f8e00ff */
[----:B------:R-:W-:Y:S01]  /*9bd0*/  ULDC UR4, c[0x0][0xad0] ;  /* 0x0002b40000047ab9 */ /* 0x000fe20000000800 */
        /* <DEDUP_REMOVED lines=9> */
[----:B------:R-:W-:Y:S02]  /*9c70*/  VIADD R8, R6, 0x606 ;  /* 0x0000060606087836 */ /* 0x000fe40000000000 */
[----:B------:R-:W-:Y:S02]  /*9c80*/  IMAD.MOV.U32 R9, RZ, RZ, 0x40000040 ;  /* 0x40000040ff097424 */ /* 0x000fe400078e00ff */
[----:B----4-:R-:W-:Y:S01]  /*9c90*/  IMAD.U32 R12, RZ, RZ, UR8 ;  /* 0x00000008ff0c7e24 */ /* 0x010fe2000f8e00ff */
[----:B------:R-:W-:Y:S01]  /*9ca0*/  R2UR UR54, R8 ;  /* 0x00000000083672ca */ /* 0x000fe200000e0000 */
[----:B------:R-:W-:Y:S01]  /*9cb0*/  VIADD R8, R6, 0x900 ;  /* 0x0000090006087836 */ /* 0x000fe20000000000 */
[----:B------:R-:W-:Y:S01]  /*9cc0*/  R2UR UR55, R9 ;  /* 0x00000000093772ca */ /* 0x000fe200000e0000 */
[----:B------:R-:W-:-:S02]  /*9cd0*/  IMAD.MOV.U32 R9, RZ, RZ, 0x40000040 ;  /* 0x40000040ff097424 */ /* 0x000fc400078e00ff */
[----:B------:R-:W-:Y:S01]  /*9ce0*/  IMAD.U32 R13, RZ, RZ, UR9 ;  /* 0x00000009ff0d7e24 */ /* 0x000fe2000f8e00ff */
[----:B------:R-:W-:Y:S01]  /*9cf0*/  R2UR UR50, R8 ;  /* 0x00000000083272ca */ /* 0x000fe200000e0000 */
[----:B------:R-:W-:Y:S01]  /*9d00*/  VIADD R8, R6, 0x902 ;  /* 0x0000090206087836 */ /* 0x000fe20000000000 */
[----:B------:R-:W-:Y:S01]  /*9d10*/  R2UR UR51, R9 ;  /* 0x00000000093372ca */ /* 0x000fe200000e0000 */
[----:B------:R-:W-:Y:S01]  /*9d20*/  IMAD.MOV.U32 R9, RZ, RZ, 0x40000040 ;  /* 0x40000040ff097424 */ /* 0x000fe200078e00ff */
[----:B------:R4:W-:Y:S02]  /*9d30*/  STL.64 [R1], R12 ;  /* 0x0000000c01007387 */ /* 0x0009e40000100a00 */
[----:B------:R-:W-:Y:S01]  /*9d40*/  R2UR UR46, R8 ;  /* 0x00000000082e72ca */ /* 0x000fe200000e0000 */
[----:B------:R-:W-:Y:S01]  /*9d50*/  VIADD R8, R6, 0x904 ;  /* 0x0000090406087836 */ /* 0x000fe20000000000 */
[----:B------:R-:W-:Y:S01]  /*9d60*/  R2UR UR47, R9 ;  /* 0x00000000092f72ca */ /* 0x000fe200000e0000 */
[----:B------:R-:W-:-:S02]  /*9d70*/  IMAD.MOV.U32 R9, RZ, RZ, 0x40000040 ;  /* 0x40000040ff097424 */ /* 0x000fc400078e00ff */
[----:B------:R-:W-:Y:S01]  /*9d80*/  VIADD R6, R6, 0x906 ;  /* 0x0000090606067836 */ /* 0x000fe20000000000 */
[----:B------:R-:W-:Y:S02]  /*9d90*/  R2UR UR42, R8 ;  /* 0x00000000082a72ca */ /* 0x000fe400000e0000 */
        /* <DEDUP_REMOVED lines=16> */
[----:B------:R-:W-:Y:S01]  /*9ea0*/  HGMMA.64x96x16.F32.BF16 R24, gdesc[UR40], R24, gsb0 ;  /* 0x01600000281879f0 */ /* 0x000fe20008001818 */
[----:B------:R-:W-:Y:S01]  /*9eb0*/  ULOP3.LUT UR42, UR5, 0x3000000, URZ, 0xfc, !UPT ;  /* 0x03000000052a7892 */ /* 0x000fe2000f8efc3f */
[----:B------:R-:W-:Y:S01]  /*9ec0*/  ULDC UR43, c[0x0][0xa80] ;  /* 0x0002a000002b7ab9 */ /* 0x000fe20000000800 */
[----:B------:R-:W-:Y:S02]  /*9ed0*/  WARPGROUP.DEPBAR.LE gsb0, 0x0 ;  /* 0x00008000000079c5 */ /* 0x000fe40000010000 */
[----:B------:R-:W-:-:S06]  /*9ee0*/  WARPGROUP.ARRIVE ;  /* 0x00000000000079c5 */ /* 0x000fcc0000000000 */
        /* <DEDUP_REMOVED lines=9> */
[----:B------:R-:W-:Y:S01]  /*9f80*/  FMUL.FTZ R20, R31, UR4 ;  /* 0x000000041f147c20 */ /* 0x000fe20008410000 */
[----:B------:R-:W5:Y:S01]  /*9f90*/  MUFU.TANH R6, R6 ;  /* 0x0000000600067308 */ /* 0x000f620000002400 */
[----:B------:R-:W-:Y:S01]  /*9fa0*/  FMUL.FTZ R9, R29, UR4 ;  /* 0x000000041d097c20 */ /* 0x000fe20008410000 */
[----:B0123--:R-:W-:Y:S01]  /*9fb0*/  FMUL.FTZ R11, R27, UR4 ;  /* 0x000000041b0b7c20 */ /* 0x00ffe20008410000 */
[----:B------:R-:W-:Y:S01]  /*9fc0*/  FMUL.FTZ R25, R36, UR4 ;  /* 0x0000000424197c20 */ /* 0x000fe20008410000 */
[----:B----4-:R-:W-:Y:S01]  /*9fd0*/  FMUL.FTZ R13, R32, UR4 ;  /* 0x00000004200d7c20 */ /* 0x010fe20008410000 */
[----:B------:R-:W-:Y:S01]  /*9fe0*/  IADD3 R36, -R230, 0x60, R157 ;  /* 0x00000060e6247810 */ /* 0x000fe20007ffe19d */
[----:B------:R-:W-:Y:S01]  /*9ff0*/  FMUL.FTZ R12, R33, UR4 ;  /* 0x00000004210c7c20 */ /* 0x000fe20008410000 */
[----:B------:R-:W-:Y:S01]  /*a000*/  FMUL.FTZ R27, R34, UR4 ;  /* 0x00000004221b7c20 */ /* 0x000fe20008410000 */
[----:B------:R-:W0:Y:S01]  /*a010*/  MUFU.TANH R7, R7 ;  /* 0x0000000700077308 */ /* 0x000e220000002400 */
[C---:B------:R-:W-:Y:S01]  /*a020*/  ISETP.GT.AND P2, PT, R36.reuse, RZ, PT ;  /* 0x000000ff2400720c */ /* 0x040fe20003f44270 */
[----:B------:R-:W-:Y:S01]  /*a030*/  FMUL.FTZ R26, R35, UR4 ;  /* 0x00000004231a7c20 */ /* 0x000fe20008410000 */
[----:B------:R-:W-:Y:S01]  /*a040*/  ISETP.GT.AND P3, PT, R36, 0x1, PT ;  /* 0x000000012400780c */ /* 0x000fe20003f64270 */
[----:B------:R-:W-:Y:S01]  /*a050*/  FMUL.FTZ R29, R41, UR4 ;  /* 0x00000004291d7c20 */ /* 0x000fe20008410000 */
[----:B------:R-:W-:Y:S01]  /*a060*/  FMUL.FTZ R35, R42, UR4 ;  /* 0x000000042a237c20 */ /* 0x000fe20008410000 */
[----:B------:R-:W-:Y:S01]  /*a070*/  ISETP.GT.AND P4, PT, R36, 0x8, PT ;  /* 0x000000082400780c */ /* 0x000fe20003f84270 */
[----:B------:R-:W-:Y:S01]  /*a080*/  FMUL.FTZ R24, R37, UR4 ;  /* 0x0000000425187c20 */ /* 0x000fe20008410000 */
[----:B------:R-:W1:Y:S01]  /*a090*/  MUFU.TANH R21, R21 ;  /* 0x0000001500157308 */ /* 0x000e620000002400 */
[----:B-----5:R-:W-:Y:S01]  /*a0a0*/  FSEL R41, R6, -INF , P2 ;  /* 0xff80000006297808 */ /* 0x020fe20001000000 */
[----:B------:R-:W-:Y:S01]  /*a0b0*/  FMUL.FTZ R30, R39, UR4 ;  /* 0x00000004271e7c20 */ /* 0x000fe20008410000 */
[----:B------:R-:W-:Y:S01]  /*a0c0*/  FMUL.FTZ R39, R46, UR4 ;  /* 0x000000042e277c20 */ /* 0x000fe20008410000 */
[----:B------:R-:W-:Y:S01]  /*a0d0*/  ISETP.GT.AND P5, PT, R36, 0x9, PT ;  /* 0x000000092400780c */ /* 0x000fe20003fa4270 */
        /* <DEDUP_REMOVED lines=14> */
[----:B------:R-:W-:Y:S01]  /*a1c0*/  FMNMX.FTZ R21, R41, R42, !PT ;  /* 0x0000002a29157209 */ /* 0x000fe20007810000 */
[----:B------:R-:W-:Y:S01]  /*a1d0*/  FMUL.FTZ R47, R51, UR4 ;  /* 0x00000004332f7c20 */ /* 0x000fe20008410000 */
[----:B------:R-:W-:Y:S01]  /*a1e0*/  FMUL.FTZ R51, R56, UR4 ;  /* 0x0000000438337c20 */ /* 0x000fe20008410000 */
[----:B------:R-:W-:Y:S01]  /*a1f0*/  FMUL.FTZ R38, R49, UR4 ;  /* 0x0000000431267c20 */ /* 0x000fe20008410000 */
[----:B------:R-:W-:Y:S01]  /*a200*/  FMUL.FTZ R49, R55, UR4 ;  /* 0x0000000437317c20 */ /* 0x000fe20008410000 */
[----:B------:R-:W1:Y:S01]  /*a210*/  MUFU.TANH R20, R20 ;  /* 0x0000001400147308 */ /* 0x000e620000002400 */
[----:B--2---:R-:W-:Y:S01]  /*a220*/  FSEL R46, R8, -INF , P4 ;  /* 0xff800000082e7808 */ /* 0x004fe20002000000 */
[----:B------:R-:W-:Y:S01]  /*a230*/  FMUL.FTZ R60, R60, UR4 ;  /* 0x000000043c3c7c20 */ /* 0x000fe20008410000 */
[----:B------:R-:W-:Y:S01]  /*a240*/  ISETP.GT.AND P4, PT, R36, 0x18, PT ;  /* 0x000000182400780c */ /* 0x000fe20003f84270 */
[----:B------:R-:W-:Y:S01]  /*a250*/  FMUL.FTZ R55, R58, UR4 ;  /* 0x000000043a377c20 */ /* 0x000fe20008410000 */
[----:B------:R-:W-:Y:S01]  /*a260*/  FMNMX.FTZ R21, R46, R21, !PT ;  /* 0x000000152e157209 */ /* 0x000fe20007810000 */
[----:B------:R-:W-:Y:S01]  /*a270*/  FMUL.FTZ R44, R53, UR4 ;  /* 0x00000004352c7c20 */ /* 0x000fe20008410000 */
[----:B------:R-:W-:Y:S01]  /*a280*/  FMUL.FTZ R53, R57, UR4 ;  /* 0x0000000439357c20 */ /* 0x000fe20008410000 */
[----:B------:R-:W2:Y:S01]  /*a290*/  MUFU.TANH R9, R9 ;  /* 0x0000000900097308 */ /* 0x000ea20000002400 */
[----:B0-----:R-:W-:Y:S01]  /*a2a0*/  FSEL R3, R3, -INF , P2 ;  /* 0xff80000003037808 */ /* 0x001fe20001000000 */
[----:B------:R-:W-:Y:S01]  /*a2b0*/  FMUL.FTZ R57, R59, UR4 ;  /* 0x000000043b397c20 */ /* 0x000fe20008410000 */
[----:B------:R-:W-:Y:S01]  /*a2c0*/  ISETP.GT.AND P2, PT, R36, 0x10, PT ;  /* 0x000000102400780c */ /* 0x000fe20003f44270 */
        /* <DEDUP_REMOVED lines=9> */
[----:B------:R-:W-:Y:S01]  /*a360*/  FMUL.FTZ R66, R66, UR4 ;  /* 0x0000000442427c20 */ /* 0x000fe20008410000 */
[----:B------:R-:W-:Y:S01]  /*a370*/  FMUL.FTZ R67, R67, UR4 ;  /* 0x0000000443437c20 */ /* 0x000fe20008410000 */
[----:B------:R-:W-:Y:S01]  /*a380*/  FMUL.FTZ R70, R70, UR4 ;  /* 0x0000000446467c20 */ /* 0x000fe20008410000 */
[----:B------:R-:W1:Y:S01]  /*a390*/  MUFU.TANH R25, R25 ;  /* 0x0000001900197308 */ /* 0x000e620000002400 */
[----:B--2---:R-:W-:Y:S01]  /*a3a0*/  FSEL R20, R9, -INF , P5 ;  /* 0xff80000009147808 */ /* 0x004fe20002800000 */
[----:B------:R-:W-:Y:S01]  /*a3b0*/  FMUL.FTZ R71, R71, UR4 ;  /* 0x0000000447477c20 */ /* 0x000fe20008410000 */
[----:B------:R-:W-:-:S05]  /*a3c0*/  ISETP.GT.AND P5, PT, R36, 0x19, PT ;  /* 0x000000192400780c */ /* 0x000fca0003fa4270 */
[----:B------:R-:W2:Y:S01]  /*a3d0*/  MUFU.TANH R13, R13 ;  /* 0x0000000d000d7308 */ /* 0x000ea20000002400 */
[----:B0-----:R-:W-:Y:S02]  /*a3e0*/  FSEL R6, R11, -INF , P3 ;  /* 0xff8000000b067808 */ /* 0x001fe40001800000 */
[----:B------:R-:W-:-:S05]  /*a3f0*/  ISETP.GT.AND P3, PT, R36, 0x11, PT ;  /* 0x000000112400780c */ /* 0x000fca0003f64270 */
[----:B------:R-:W0:Y:S01]  /*a400*/  MUFU.TANH R12, R12 ;  /* 0x0000000c000c7308 */ /* 0x000e220000002400 */
[----:B-1----:R-:W-:Y:S02]  /*a410*/  FSEL R54, R25, -INF , P4 ;  /* 0xff80000019367808 */ /* 0x002fe40002000000 */
[----:B------:R-:W-:-:S05]  /*a420*/  FMNMX.FTZ R25, R20, R21, !PT ;  /* 0x0000001514197209 */ /* 0x000fca0007810000 */
[----:B------:R-:W1:Y:S01]  /*a430*/  MUFU.TANH R27, R27 ;  /* 0x0000001b001b7308 */ /* 0x000e620000002400 */
[----:B--2---:R-:W-:-:S04]  /*a440*/  FSEL R48, R13, -INF , P2 ;  /* 0xff8000000d307808 */ /* 0x004fc80001000000 */
[----:B------:R-:W-:-:S03]  /*a450*/  FMNMX.FTZ R25, R48, R25, !PT ;  /* 0x0000001930197209 */ /* 0x000fc60007810000 */
[----:B------:R-:W2:Y:S01]  /*a460*/  MUFU.TANH R24, R24 ;  /* 0x0000001800187308 */ /* 0x000ea20000002400 */
[----:B0-----:R-:W-:-:S07]  /*a470*/  FSEL R52, R12, -INF , P3 ;  /* 0xff8000000c347808 */ /* 0x001fce0001800000 */
[----:B------:R-:W0:Y:S01]  /*a480*/  MUFU.TANH R26, R26 ;  /* 0x0000001a001a7308 */ /* 0x000e220000002400 */
[----:B-1----:R-:W-:Y:S02]  /*a490*/  FSEL R9, R27, -INF , P2 ;  /* 0xff8000001b097808 */ /* 0x002fe40001000000 */
[----:B------:R-:W-:Y:S02]  /*a4a0*/  FMNMX.FTZ R27, R52, R25, !PT ;  /* 0x00000019341b7209 */ /* 0x000fe40007810000 */
[----:B------:R-:W-:Y:S02]  /*a4b0*/  ISETP.GT.AND P2, PT, R36, 0x20, PT ;  /* 0x000000202400780c */ /* 0x000fe40003f44270 */
[----:B------:R-:W-:Y:S01]  /*a4c0*/  FMNMX.FTZ R27, R54, R27, !PT ;  /* 0x0000001b361b7209 */ /* 0x000fe20007810000 */
[----:B------:R-:W1:Y:S01]  /*a4d0*/  MUFU.TANH R28, R28 ;  /* 0x0000001c001c7308 */ /* 0x000e620000002400 */
[----:B--2---:R-:W-:-:S04]  /*a4e0*/  FSEL R56, R24, -INF , P5 ;  /* 0xff80000018387808 */ /* 0x004fc80002800000 */
[----:B------:R-:W-:-:S03]  /*a4f0*/  FMNMX.FTZ R27, R56, R27, !PT ;  /* 0x0000001b381b7209 */ /* 0x000fc60007810000 */
[----:B------:R-:W2:Y:S01]  /*a500*/  MUFU.TANH R31, R31 ;  /* 0x0000001f001f7308 */ /* 0x000ea20000002400 */
[----:B0-----:R-:W-:Y:S02]  /*a510*/  FSEL R11, R26, -INF , P3 ;  /* 0xff8000001a0b7808 */ /* 0x001fe40001800000 */
[----:B------:R-:W-:-:S05]  /*a520*/  ISETP.GT.AND P3, PT, R36, 0x21, PT ;  /* 0x000000212400780c */ /* 0x000fca0003f64270 */
[----:B------:R-:W-:Y:S01]  /*a530*/  MUFU.TANH R29, R29 ;  /* 0x0000001d001d7308 */ /* 0x000fe20000002400 */
[----:B-1----:R-:W-:-:S07]  /*a540*/  FSEL R58, R28, -INF , P2 ;  /* 0xff8000001c3a7808 */ /* 0x002fce0001000000 */
[----:B------:R-:W0:Y:S01]  /*a550*/  MUFU.TANH R30, R30 ;  /* 0x0000001e001e7308 */ /* 0x000e220000002400 */
[----:B--2---:R-:W-:Y:S02]  /*a560*/  FSEL R12, R31, -INF , P4 ;  /* 0xff8000001f0c7808 */ /* 0x004fe40002000000 */
[----:B------:R-:W-:-:S05]  /*a570*/  ISETP.GT.AND P4, PT, R36, 0x28, PT ;  /* 0x000000282400780c */ /* 0x000fca0003f84270 */
[----:B------:R-:W1:Y:S08]  /*a580*/  MUFU.TANH R39, R39 ;  /* 0x0000002700277308 */ /* 0x000e700000002400 */
[----:B------:R-:W2:Y:S01]  /*a590*/  MUFU.TANH R32, R32 ;  /* 0x0000002000207308 */ /* 0x000ea20000002400 */
[----:B0-----:R-:W-:Y:S02]  /*a5a0*/  FSEL R21, R30, -INF , P5 ;  /* 0xff8000001e157808 */ /* 0x001fe40002800000 */
[----:B------:R-:W-:-:S05]  /*a5b0*/  ISETP.GT.AND P5, PT, R36, 0x29, PT ;  /* 0x000000292400780c */ /* 0x000fca0003fa4270 */
[----:B------:R-:W0:Y:S01]  /*a5c0*/  MUFU.TANH R35, R35 ;  /* 0x0000002300237308 */ /* 0x000e220000002400 */
[----:B-1----:R-:W-:-:S07]  /*a5d0*/  FSEL R26, R39, -INF , P4 ;  /* 0xff800000271a7808 */ /* 0x002fce0002000000 */
[----:B------:R-:W-:Y:S01]  /*a5e0*/  MUFU.TANH R40, R40 ;  /* 0x0000002800287308 */ /* 0x000fe20000002400 */
[----:B--2---:R-:W-:Y:S02]  /*a5f0*/  FSEL R39, R32, -INF , P4 ;  /* 0xff80000020277808 */ /* 0x004fe40002000000 */
[----:B------:R-:W-:-:S05]  /*a600*/  ISETP.GT.AND P4, PT, R36, 0x38, PT ;  /* 0x000000382400780c */ /* 0x000fca0003f84270 */
[----:B------:R-:W-:Y:S01]  /*a610*/  MUFU.TANH R33, R33 ;  /* 0x0000002100217308 */ /* 0x000fe20000002400 */
[----:B0-----:R-:W-:Y:S02]  /*a620*/  FSEL R24, R35, -INF , P2 ;  /* 0xff80000023187808 */ /* 0x001fe40001000000 */
[----:B------:R-:W-:-:S05]  /*a630*/  ISETP.GT.AND P2, PT, R36, 0x30, PT ;  /* 0x000000302400780c */ /* 0x000fca0003f44270 */
[----:B------:R-:W0:Y:S08]  /*a640*/  MUFU.TANH R34, R34 ;  /* 0x0000002200227308 */ /* 0x000e300000002400 */
[----:B------:R-:W1:Y:S08]  /*a650*/  MUFU.TANH R37, R37 ;  /* 0x0000002500257308 */ /* 0x000e700000002400 */
[----:B------:R2:W-:Y:S01]  /*a660*/  MUFU.TANH R13, R60 ;  /* 0x0000003c000d7308 */ /* 0x0005e20000002400 */
[----:B0-----:R-:W-:-:S07]  /*a670*/  FSEL R25, R34, -INF , P3 ;  /* 0xff80000022197808 */ /* 0x001fce0001800000 */
[----:B------:R-:W0:Y:S01]  /*a680*/  MUFU.TANH R38, R38 ;  /* 0x0000002600267308 */ /* 0x000e220000002400 */
[----:B--2---:R-:W-:Y:S02]  /*a690*/  FSEL R60, R29, -INF , P3 ;  /* 0xff8000001d3c7808 */ /* 0x004fe40001800000 */
[----:B------:R-:W-:Y:S02]  /*a6a0*/  FMNMX.FTZ R29, R58, R27, !PT ;  /* 0x0000001b3a1d7209 */ /* 0x000fe40007810000 */
[----:B------:R-:W-:Y:S02]  /*a6b0*/  FSEL R27, R40, -INF , P5 ;  /* 0xff800000281b7808 */ /* 0x000fe40002800000 */
[----:B------:R-:W-:Y:S01]  /*a6c0*/  FMNMX.FTZ R30, R60, R29, !PT ;  /* 0x0000001d3c1e7209 */ /* 0x000fe20007810000 */
[----:B------:R-:W2:Y:S01]  /*a6d0*/  MUFU.TANH R45, R45 ;  /* 0x0000002d002d7308 */ /* 0x000ea20000002400 */
[----:B------:R-:W-:Y:S02]  /*a6e0*/  FSEL R40, R33, -INF , P5 ;  /* 0xff80000021287808 */ /* 0x000fe40002800000 */
[----:B------:R-:W-:-:S02]  /*a6f0*/  FMNMX.FTZ R29, R39, R30, !PT ;  /* 0x0000001e271d7209 */ /* 0x000fc40007810000 */
[----:B------:R-:W-:Y:S02]  /*a700*/  ISETP.GT.AND P3, PT, R36, 0x31, PT ;  /* 0x000000312400780c */ /* 0x000fe40003f64270 */
[----:B-1----:R-:W-:Y:S01]  /*a710*/  FSEL R37, R37, -INF , P2 ;  /* 0xff80000025257808 */ /* 0x002fe20001000000 */
[----:B------:R-:W1:Y:S01]  /*a720*/  MUFU.TANH R43, R43 ;  /* 0x0000002b002b7308 */ /* 0x000e620000002400 */
[----:B------:R-:W-:Y:S02]  /*a730*/  FMNMX.FTZ R30, R40, R29, !PT ;  /* 0x0000001d281e7209 */ /* 0x000fe40007810000 */
[----:B0-----:R-:W-:Y:S02]  /*a740*/  FSEL R38, R38, -INF , P3 ;  /* 0xff80000026267808 */ /* 0x001fe40001800000 */
[----:B------:R-:W-:Y:S02]  /*a750*/  FMNMX.FTZ R31, R37, R30, !PT ;  /* 0x0000001e251f7209 */ /* 0x000fe40007810000 */
[----:B------:R-:W-:Y:S01]  /*a760*/  ISETP.GT.AND P5, PT, R36, 0x39, PT ;  /* 0x000000392400780c */ /* 0x000fe20003fa4270 */
[----:B------:R-:W0:Y:S01]  /*a770*/  MUFU.TANH R44, R44 ;  /* 0x0000002c002c7308 */ /* 0x000e220000002400 */
[----:B--2---:R-:W-:-:S02]  /*a780*/  FSEL R28, R45, -INF , P2 ;  /* 0xff8000002d1c7808 */ /* 0x004fc40001000000 */
[----:B------:R-:W-:Y:S02]  /*a790*/  FMNMX.FTZ R32, R38, R31, !PT ;  /* 0x0000001f26207209 */ /* 0x000fe40007810000 */
[----:B------:R-:W-:-:S03]  /*a7a0*/  ISETP.GT.AND P2, PT, R36, 0x40, PT ;  /* 0x000000402400780c */ /* 0x000fc60003f44270 */
[----:B------:R-:W2:Y:S01]  /*a7b0*/  MUFU.TANH R47, R47 ;  /* 0x0000002f002f7308 */ /* 0x000ea20000002400 */
[----:B-1----:R-:W-:-:S04]  /*a7c0*/  FSEL R45, R43, -INF , P4 ;  /* 0xff8000002b2d7808 */ /* 0x002fc80002000000 */
[----:B------:R-:W-:-:S03]  /*a7d0*/  FMNMX.FTZ R33, R45, R32, !PT ;  /* 0x000000202d217209 */ /* 0x000fc60007810000 */
[----:B------:R-:W1:Y:S01]  /*a7e0*/  MUFU.TANH R51, R51 ;  /* 0x0000003300337308 */ /* 0x000e620000002400 */
[----:B0-----:R-:W-:-:S04]  /*a7f0*/  FSEL R44, R44, -INF , P5 ;  /* 0xff8000002c2c7808 */ /* 0x001fc80002800000 */
[----:B------:R-:W-:-:S03]  /*a800*/  FMNMX.FTZ R32, R44, R33, !PT ;  /* 0x000000212c207209 */ /* 0x000fc60007810000 */
[----:B------:R-:W0:Y:S01]  /*a810*/  MUFU.TANH R50, R50 ;  /* 0x0000003200327308 */ /* 0x000e220000002400 */
[----:B--2---:R-:W-:Y:S02]  /*a820*/  FSEL R29, R47, -INF , P3 ;  /* 0xff8000002f1d7808 */ /* 0x004fe40001800000 */
[----:B------:R-:W-:-:S05]  /*a830*/  ISETP.GT.AND P3, PT, R36, 0x41, PT ;  /* 0x000000412400780c */ /* 0x000fca0003f64270 */
[----:B------:R-:W2:Y:S01]  /*a840*/  MUFU.TANH R53, R53 ;  /* 0x0000003500357308 */ /* 0x000ea20000002400 */
[----:B-1----:R-:W-:-:S04]  /*a850*/  FSEL R47, R51, -INF , P2 ;  /* 0xff800000332f7808 */ /* 0x002fc80001000000 */
[----:B------:R-:W-:-:S03]  /*a860*/  FMNMX.FTZ R33, R47, R32, !PT ;  /* 0x000000202f217209 */ /* 0x000fc60007810000 */
[----:B------:R-:W1:Y:S01]  /*a870*/  MUFU.TANH R49, R49 ;  /* 0x0000003100317308 */ /* 0x000e620000002400 */
[----:B0-----:R-:W-:Y:S02]  /*a880*/  FSEL R30, R50, -INF , P4 ;  /* 0xff800000321e7808 */ /* 0x001fe40002000000 */
[----:B------:R-:W-:-:S04]  /*a890*/  ISETP.GT.AND P4, PT, R36, 0x48, PT ;  /* 0x000000482400780c */ /* 0x000fc80003f84270 */
[----:B------:R-:W-:Y:S01]  /*a8a0*/  FSEL R61, R13, -INF , P4 ;  /* 0xff8000000d3d7808 */ /* 0x000fe20002000000 */
[----:B------:R-:W0:Y:S01]  /*a8b0*/  MUFU.TANH R55, R55 ;  /* 0x0000003700377308 */ /* 0x000e220000002400 */
[----:B--2---:R-:W-:-:S04]  /*a8c0*/  FSEL R50, R53, -INF , P3 ;  /* 0xff80000035327808 */ /* 0x004fc80001800000 */
[----:B------:R-:W-:-:S03]  /*a8d0*/  FMNMX.FTZ R34, R50, R33, !PT ;  /* 0x0000002132227209 */ /* 0x000fc60007810000 */
[----:B------:R-:W-:Y:S01]  /*a8e0*/  MUFU.TANH R59, R59 ;  /* 0x0000003b003b7308 */ /* 0x000fe20000002400 */
[----:B-1----:R-:W-:Y:S02]  /*a8f0*/  FSEL R31, R49, -INF , P5 ;  /* 0xff800000311f7808 */ /* 0x002fe40002800000 */
[----:B------:R-:W-:Y:S02]  /*a900*/  ISETP.GT.AND P5, PT, R36, 0x49, PT ;  /* 0x000000492400780c */ /* 0x000fe40003fa4270 */
[----:B------:R-:W-:-:S03]  /*a910*/  FMNMX.FTZ R13, R61, R34, !PT ;  /* 0x000000223d0d7209 */ /* 0x000fc60007810000 */
[----:B------:R-:W1:Y:S01]  /*a920*/  MUFU.TANH R57, R57 ;  /* 0x0000003900397308 */ /* 0x000e620000002400 */
[----:B0-----:R-:W-:Y:S02]  /*a930*/  FSEL R32, R55, -INF , P2 ;  /* 0xff80000037207808 */ /* 0x001fe40001000000 */
[----:B------:R-:W-:-:S05]  /*a940*/  ISETP.GT.AND P2, PT, R36, 0x50, PT ;  /* 0x000000502400780c */ /* 0x000fca0003f44270 */
[----:B------:R-:W-:Y:S08]  /*a950*/  MUFU.TANH R64, R64 ;  /* 0x0000004000407308 */ /* 0x000ff00000002400 */
[----:B------:R0:W2:Y:S01]  /*a960*/  MUFU.TANH R35, R62 ;  /* 0x0000003e00237308 */ /* 0x0000a20000002400 */
[----:B-1----:R-:W-:Y:S02]  /*a970*/  FSEL R34, R57, -INF , P3 ;  /* 0xff80000039227808 */ /* 0x002fe40001800000 */
[----:B------:R-:W-:-:S05]  /*a980*/  ISETP.GT.AND P3, PT, R36, 0x51, PT ;  /* 0x000000512400780c */ /* 0x000fca0003f64270 */
[----:B------:R-:W1:Y:S01]  /*a990*/  MUFU.TANH R65, R65 ;  /* 0x0000004100417308 */ /* 0x000e620000002400 */
[----:B0-----:R-:W-:-:S04]  /*a9a0*/  FSEL R62, R59, -INF , P5 ;  /* 0xff8000003b3e7808 */ /* 0x001fc80002800000 */
[----:B------:R-:W-:-:S03]  /*a9b0*/  FMNMX.FTZ R74, R62, R13, !PT ;  /* 0x0000000d3e4a7209 */ /* 0x000fc60007810000 */
[----:B------:R0:W3:Y:S01]  /*a9c0*/  MUFU.TANH R72, R63 ;  /* 0x0000003f00487308 */ /* 0x0000e20000002400 */
[----:B--2---:R-:W-:Y:S02]  /*a9d0*/  FSEL R35, R35, -INF , P4 ;  /* 0xff80000023237808 */ /* 0x004fe40002000000 */
[----:B------:R-:W-:-:S05]  /*a9e0*/  ISETP.GT.AND P4, PT, R36, 0x58, PT ;  /* 0x000000582400780c */ /* 0x000fca0003f84270 */
[----:B------:R-:W2:Y:S01]  /*a9f0*/  MUFU.TANH R68, R68 ;  /* 0x0000004400447308 */ /* 0x000ea20000002400 */
[----:B0-----:R-:W-:Y:S02]  /*aa00*/  FSEL R63, R64, -INF , P2 ;  /* 0xff800000403f7808 */ /* 0x001fe40001000000 */
[----:B-1----:R-:W-:Y:S02]  /*aa10*/  FSEL R64, R65, -INF , P3 ;  /* 0xff80000041407808 */ /* 0x002fe40001800000 */
[----:B------:R-:W-:-:S03]  /*aa20*/  FMNMX.FTZ R13, R63, R74, !PT ;  /* 0x0000004a3f0d7209 */ /* 0x000fc60007810000 */
[----:B------:R-:W0:Y:S01]  /*aa30*/  MUFU.TANH R69, R69 ;  /* 0x0000004500457308 */ /* 0x000e220000002400 */
[----:B---3--:R-:W-:Y:S01]  /*aa40*/  FSEL R33, R72, -INF , P5 ;  /* 0xff80000048217808 */ /* 0x008fe20002800000 */
[----:B------:R1:W-:Y:S06]  /*aa50*/  BAR.ARV R178, 0x100 ;  /* 0x000400b20000751d */ /* 0x0003ec0000002000 */
[----:B------:R-:W-:Y:S01]  /*aa60*/  ISETP.GT.AND P5, PT, R36, 0x59, PT ;  /* 0x000000592400780c */ /* 0x000fe20003fa4270 */
[----:B------:R-:W-:Y:S01]  /*aa70*/  MUFU.TANH R66, R66 ;  /* 0x0000004200427308 */ /* 0x000fe20000002400 */
[----:B--2---:R-:W-:-:S02]  /*aa80*/  FSEL R36, R68, -INF , P4 ;  /* 0xff80000044247808 */ /* 0x004fc40002000000 */
[----:B------:R-:W-:-:S04]  /*aa90*/  FMNMX.FTZ R13, R64, R13, !PT ;  /* 0x0000000d400d7209 */ /* 0x000fc80007810000 */
[----:B------:R-:W-:Y:S01]  /*aaa0*/  FMNMX.FTZ R68, R36, R13, !PT ;  /* 0x0000000d24447209 */ /* 0x000fe20007810000 */
[----:B------:R-:W2:Y:S01]  /*aab0*/  MUFU.TANH R67, R67 ;  /* 0x0000004300437308 */ /* 0x000ea20000002400 */
[----:B0-----:R-:W-:-:S04]  /*aac0*/  FSEL R65, R69, -INF , P5 ;  /* 0xff80000045417808 */ /* 0x001fc80002800000 */
[----:B------:R-:W-:-:S03]  /*aad0*/  FMNMX.FTZ R68, R65, R68, !PT ;  /* 0x0000004441447209 */ /* 0x000fc60007810000 */
[----:B------:R-:W0:Y:S02]  /*aae0*/  MUFU.TANH R70, R70 ;  /* 0x0000004600467308 */ /* 0x000e240000002400 */
[----:B------:R-:W3:Y:S06]  /*aaf0*/  SHFL.BFLY PT, R13, R68, 0x2, 0x1f ;  /* 0x0c401f00440d7f89 */ /* 0x000eec00000e0000 */
[----:B------:R-:W4:Y:S01]  /*ab00*/  MUFU.TANH R71, R71 ;  /* 0x0000004700477308 */ /* 0x000f220000002400 */
[----:B---3--:R-:W-:Y:S02]  /*ab10*/  FMNMX.FTZ R43, R68, R13, !PT ;  /* 0x0000000d442b7209 */ /* 0x008fe40007810000 */
[----:B------:R-:W-:-:S03]  /*ab20*/  FMNMX.FTZ R68, R3, R6, !PT ;  /* 0x0000000603447209 */ /* 0x000fc60007810000 */
[----:B------:R-:W3:Y:S02]  /*ab30*/  SHFL.BFLY PT, R72, R43, 0x1, 0x1f ;  /* 0x0c201f002b487f89 */ /* 0x000ee400000e0000 */
[----:B---3--:R-:W-:Y:S02]  /*ab40*/  FMNMX.FTZ R13, R43, R72, !PT ;  /* 0x000000482b0d7209 */ /* 0x008fe40007810000 */
[----:B------:R-:W-:Y:S02]  /*ab50*/  FMNMX.FTZ R43, R7, R68, !PT ;  /* 0x00000044072b7209 */ /* 0x000fe40007810000 */
[C---:B------:R-:W-:Y:S01]  /*ab60*/  FSETP.NEU.FTZ.AND P6, PT, R13.reuse, -INF , PT ;  /* 0xff8000000d00780b */ /* 0x040fe20003fdd000 */
[----:B------:R-:W-:Y:S01]  /*ab70*/  FMUL.FTZ R69, R13, UR38 ;  /* 0x000000260d457c20 */ /* 0x000fe20008410000 */
[----:B------:R-:W-:-:S04]  /*ab80*/  FMNMX.FTZ R68, R8, R43, !PT ;  /* 0x0000002b08447209 */ /* 0x000fc80007810000 */
[----:B------:R-:W-:Y:S02]  /*ab90*/  FSEL R69, R69, RZ, P6 ;  /* 0x000000ff45457208 */ /* 0x000fe40003000000 */
[----:B------:R-:W-:-:S03]  /*aba0*/  FMNMX.FTZ R68, R9, R68, !PT ;  /* 0x0000004409447209 */ /* 0x000fc60007810000 */
[--C-:B------:R-:W-:Y:S01]  /*abb0*/  FFMA.FTZ R152, R41, UR38, -R69.reuse ;  /* 0x0000002629987c23 */ /* 0x100fe20008010845 */
[----:B------:R-:W-:Y:S01]  /*abc0*/  FMNMX.FTZ R41, R11, R68, !PT ;  /* 0x000000440b297209 */ /* 0x000fe20007810000 */
[--C-:B------:R-:W-:Y:S01]  /*abd0*/  FFMA.FTZ R55, R42, UR38, -R69.reuse ;  /* 0x000000262a377c23 */ /* 0x100fe20008010845 */
[--C-:B------:R-:W-:Y:S01]  /*abe0*/  FFMA.FTZ R57, R20, UR38, -R69.reuse ;  /* 0x0000002614397c23 */ /* 0x100fe20008010845 */
[--C-:B------:R-:W-:Y:S01]  /*abf0*/  FFMA.FTZ R154, R46, UR38, -R69.reuse ;  /* 0x000000262e9a7c23 */ /* 0x100fe20008010845 */
[----:B------:R-:W-:Y:S01]  /*ac00*/  FMNMX.FTZ R42, R12, R41, !PT ;  /* 0x000000290c2a7209 */ /* 0x000fe20007810000 */
[--C-:B------:R-:W-:Y:S01]  /*ac10*/  FFMA.FTZ R156, R48, UR38, -R69.reuse ;  /* 0x00000026309c7c23 */ /* 0x100fe20008010845 */
[----:B--2---:R-:W-:Y:S01]  /*ac20*/  FSEL R46, R67, -INF , P3 ;  /* 0xff800000432e7808 */ /* 0x004fe20001800000 */
[--C-:B------:R-:W-:Y:S01]  /*ac30*/  FFMA.FTZ R59, R52, UR38, -R69.reuse ;  /* 0x00000026343b7c23 */ /* 0x100fe20008010845 */
[----:B------:R-:W-:Y:S01]  /*ac40*/  FMNMX.FTZ R41, R21, R42, !PT ;  /* 0x0000002a15297209 */ /* 0x000fe20007810000 */
[--C-:B------:R-:W-:Y:S01]  /*ac50*/  FFMA.FTZ R164, R37, UR38, -R69.reuse ;  /* 0x0000002625a47c23 */ /* 0x100fe20008010845 */
[----:B0-----:R-:W-:Y:S01]  /*ac60*/  FSEL R48, R70, -INF , P4 ;  /* 0xff80000046307808 */ /* 0x001fe20002000000 */
[--C-:B------:R-:W-:Y:S01]  /*ac70*/  FFMA.FTZ R170, R61, UR38, -R69.reuse ;  /* 0x000000263daa7c23 */ /* 0x100fe20008010845 */
[----:B------:R-:W-:Y:S01]  /*ac80*/  FMNMX.FTZ R42, R24, R41, !PT ;  /* 0x00000029182a7209 */ /* 0x000fe20007810000 */
[--C-:B------:R-:W-:Y:S01]  /*ac90*/  FFMA.FTZ R174, R36, UR38, -R69.reuse ;  /* 0x0000002624ae7c23 */ /* 0x100fe20008010845 */
[----:B----4-:R-:W-:Y:S01]  /*aca0*/  FSEL R52, R71, -INF , P5 ;  /* 0xff80000047347808 */ /* 0x010fe20002800000 */
[----:B------:R-:W-:Y:S01]  /*acb0*/  MUFU.EX2 R152, R152 ;  /* 0x0000009800987308 */ /* 0x000fe20000000800 */
[----:B------:R-:W-:Y:S01]  /*acc0*/  FMNMX.FTZ R41, R25, R42, !PT ;  /* 0x0000002a19297209 */ /* 0x000fe20007810000 */
[--C-:B------:R-:W-:Y:S01]  /*acd0*/  FFMA.FTZ R49, R38, UR38, -R69.reuse ;  /* 0x0000002626317c23 */ /* 0x100fe20008010845 */
[----:B------:R-:W-:Y:S01]  /*ace0*/  FSEL R42, R66, -INF , P2 ;  /* 0xff800000422a7808 */ /* 0x000fe20001000000 */
[--C-:B------:R-:W-:Y:S01]  /*acf0*/  FFMA.FTZ R51, R40, UR38, -R69.reuse ;  /* 0x0000002628337c23 */ /* 0x100fe20008010845 */
[----:B------:R-:W-:Y:S01]  /*ad00*/  FMNMX.FTZ R20, R26, R41, !PT ;  /* 0x000000291a147209 */ /* 0x000fe20007810000 */
[--C-:B------:R-:W-:Y:S01]  /*ad10*/  FFMA.FTZ R158, R54, UR38, -R69.reuse ;  /* 0x00000026369e7c23 */ /* 0x100fe20008010845 */
[--C-:B------:R-:W-:Y:S01]  /*ad20*/  FFMA.FTZ R53, R56, UR38, -R69.reuse ;  /* 0x0000002638357c23 */ /* 0x100fe20008010845 */
[----:B------:R-:W0:Y:S01]  /*ad30*/  MUFU.EX2 R55, R55 ;  /* 0x0000003700377308 */ /* 0x000e220000000800 */
[----:B------:R-:W-:Y:S01]  /*ad40*/  FMNMX.FTZ R41, R27, R20, !PT ;  /* 0x000000141b297209 */ /* 0x000fe20007810000 */
[--C-:B------:R-:W-:Y:S01]  /*ad50*/  FFMA.FTZ R160, R58, UR38, -R69.reuse ;  /* 0x000000263aa07c23 */ /* 0x100fe20008010845 */
[--C-:B------:R-:W-:Y:S01]  /*ad60*/  FFMA.FTZ R43, R60, UR38, -R69.reuse ;  /* 0x000000263c2b7c23 */ /* 0x100fe20008010845 */
[--C-:B------:R-:W-:Y:S01]  /*ad70*/  FFMA.FTZ R162, R39, UR38, -R69.reuse ;  /* 0x0000002627a27c23 */ /* 0x100fe20008010845 */
[----:B------:R-:W-:Y:S01]  /*ad80*/  FMNMX.FTZ R20, R28, R41, !PT ;  /* 0x000000291c147209 */ /* 0x000fe20007810000 */
[--C-:B------:R-:W-:Y:S01]  /*ad90*/  FFMA.FTZ R166, R45, UR38, -R69.reuse ;  /* 0x000000262da67c23 */ /* 0x100fe20008010845 */
[--C-:B------:R-:W-:Y:S01]  /*ada0*/  FFMA.FTZ R39, R44, UR38, -R69.reuse ;  /* 0x000000262c277c23 */ /* 0x100fe20008010845 */
[----:B------:R-:W2:Y:S01]  /*adb0*/  MUFU.EX2 R154, R154 ;  /* 0x0000009a009a7308 */ /* 0x000ea20000000800 */
[----:B------:R-:W-:Y:S01]  /*adc0*/  FMNMX.FTZ R41, R29, R20, !PT ;  /* 0x000000141d297209 */ /* 0x000fe20007810000 */
[--C-:B------:R-:W-:Y:S01]  /*add0*/  FFMA.FTZ R168, R47, UR38, -R69.reuse ;  /* 0x000000262fa87c23 */ /* 0x100fe20008010845 */
[--C-:B------:R-:W-:Y:S01]  /*ade0*/  FFMA.FTZ R45, R50, UR38, -R69.reuse ;  /* 0x00000026322d7c23 */ /* 0x100fe20008010845 */
[--C-:B------:R-:W-:Y:S01]  /*adf0*/  FFMA.FTZ R47, R62, UR38, -R69.reuse ;  /* 0x000000263e2f7c23 */ /* 0x100fe20008010845 */
[----:B------:R-:W-:Y:S01]  /*ae00*/  FMNMX.FTZ R20, R30, R41, !PT ;  /* 0x000000291e147209 */ /* 0x000fe20007810000 */
[----:B------:R-:W-:-:S02]  /*ae10*/  FFMA.FTZ R172, R63, UR38, -R69 ;  /* 0x000000263fac7c23 */ /* 0x000fc40008010845 */
[----:B------:R-:W3:Y:S01]  /*ae20*/  MUFU.EX2 R57, R57 ;  /* 0x0000003900397308 */ /* 0x000ee20000000800 */
[----:B------:R-:W-:-:S04]  /*ae30*/  FMNMX.FTZ R41, R31, R20, !PT ;  /* 0x000000141f297209 */ /* 0x000fc80007810000 */
[----:B------:R-:W-:-:S03]  /*ae40*/  FMNMX.FTZ R41, R32, R41, !PT ;  /* 0x0000002920297209 */ /* 0x000fc60007810000 */
[----:B------:R-:W-:Y:S01]  /*ae50*/  MUFU.EX2 R156, R156 ;  /* 0x0000009c009c7308 */ /* 0x000fe20000000800 */
        /* <DEDUP_REMOVED lines=9> */
[----:B------:R-:W-:-:S05]  /*aef0*/  FMNMX.FTZ R41, R52, R41, !PT ;  /* 0x0000002934297209 */ /* 0x000fca0007810000 */
[----:B------:R-:W4:Y:S02]  /*af00*/  SHFL.BFLY PT, R20, R41, 0x2, 0x1f ;  /* 0x0c401f0029147f89 */ /* 0x000f2400000e0000 */
[----:B------:R-:W-:Y:S08]  /*af10*/  MUFU.EX2 R160, R160 ;  /* 0x000000a000a07308 */ /* 0x000ff00000000800 */
[----:B------:R-:W-:Y:S08]  /*af20*/  MUFU.EX2 R43, R43 ;  /* 0x0000002b002b7308 */ /* 0x000ff00000000800 */
[----:B------:R-:W-:Y:S01]  /*af30*/  MUFU.EX2 R162, R162 ;  /* 0x000000a200a27308 */ /* 0x000fe20000000800 */
[----:B----4-:R-:W-:Y:S01]  /*af40*/  FMNMX.FTZ R37, R41, R20, !PT ;  /* 0x0000001429257209 */ /* 0x010fe20007810000 */
[----:B------:R-:W-:-:S06]  /*af50*/  FFMA.FTZ R41, R64, UR38, -R69 ;  /* 0x0000002640297c23 */ /* 0x000fcc0008010845 */
[----:B------:R-:W-:Y:S01]  /*af60*/  MUFU.EX2 R51, R51 ;  /* 0x0000003300337308 */ /* 0x000fe20000000800 */
[----:B------:R-:W4:Y:S07]  /*af70*/  SHFL.BFLY PT, R20, R37, 0x1, 0x1f ;  /* 0x0c201f0025147f89 */ /* 0x000f2e00000e0000 */
[----:B------:R-:W-:Y:S08]  /*af80*/  MUFU.EX2 R164, R164 ;  /* 0x000000a400a47308 */ /* 0x000ff00000000800 */
[----:B------:R-:W-:Y:S08]  /*af90*/  MUFU.EX2 R49, R49 ;  /* 0x0000003100317308 */ /* 0x000ff00000000800 */
[----:B------:R-:W-:Y:S01]  /*afa0*/  MUFU.EX2 R166, R166 ;  /* 0x000000a600a67308 */ /* 0x000fe20000000800 */
[----:B----4-:R-:W-:Y:S01]  /*afb0*/  FMNMX.FTZ R20, R37, R20, !PT ;  /* 0x0000001425147209 */ /* 0x010fe20007810000 */
[----:B------:R-:W-:-:S03]  /*afc0*/  FFMA.FTZ R37, R65, UR38, -R69 ;  /* 0x0000002641257c23 */ /* 0x000fc60008010845 */
[C---:B------:R-:W-:Y:S01]  /*afd0*/  FSETP.NEU.FTZ.AND P2, PT, R20.reuse, -INF , PT ;  /* 0xff8000001400780b */ /* 0x040fe20003f5d000 */
[----:B------:R-:W-:Y:S02]  /*afe0*/  FMUL.FTZ R61, R20, UR38 ;  /* 0x00000026143d7c20 */ /* 0x000fe40008410000 */
[----:B------:R-:W-:Y:S03]  /*aff0*/  MUFU.EX2 R39, R39 ;  /* 0x0000002700277308 */ /* 0x000fe60000000800 */
[----:B------:R-:W-:-:S05]  /*b000*/  FSEL R61, R61, RZ, P2 ;  /* 0x000000ff3d3d7208 */ /* 0x000fca0001000000 */
[----:B------:R-:W-:Y:S01]  /*b010*/  MUFU.EX2 R168, R168 ;  /* 0x000000a800a87308 */ /* 0x000fe20000000800 */
[--C-:B------:R-:W-:Y:S01]  /*b020*/  FFMA.FTZ R153, R3, UR38, -R61.reuse ;  /* 0x0000002603997c23 */ /* 0x100fe2000801083d */
[--C-:B------:R-:W-:Y:S01]  /*b030*/  FFMA.FTZ R36, R6, UR38, -R61.reuse ;  /* 0x0000002606247c23 */ /* 0x100fe2000801083d */
[--C-:B------:R-:W-:Y:S01]  /*b040*/  FFMA.FTZ R155, R7, UR38, -R61.reuse ;  /* 0x00000026079b7c23 */ /* 0x100fe2000801083d */
[--C-:B------:R-:W-:Y:S01]  /*b050*/  FFMA.FTZ R38, R8, UR38, -R61.reuse ;  /* 0x0000002608267c23 */ /* 0x100fe2000801083d */
[----:B------:R-:W-:Y:S02]  /*b060*/  @!P1 VIADD R3, R0, 0x32440 ;  /* 0x0003244000039836 */ /* 0x000fe40000000000 */
[--C-:B------:R-:W-:Y:S01]  /*b070*/  FFMA.FTZ R157, R9, UR38, -R61.reuse ;  /* 0x00000026099d7c23 */ /* 0x100fe2000801083d */
[--C-:B------:R-:W-:Y:S01]  /*b080*/  FFMA.FTZ R40, R11, UR38, -R61.reuse ;  /* 0x000000260b287c23 */ /* 0x100fe2000801083d */
[----:B------:R-:W-:Y:S01]  /*b090*/  MUFU.EX2 R153, R153 ;  /* 0x0000009900997308 */ /* 0x000fe20000000800 */
[----:B------:R-:W-:Y:S01]  /*b0a0*/  FFMA.FTZ R159, R12, UR38, -R61 ;  /* 0x000000260c9f7c23 */ /* 0x000fe2000801083d */
[----:B------:R-:W-:Y:S01]  /*b0b0*/  @!P1 PRMT R3, RZ, 0x654, R3 ;  /* 0x00000654ff039816 */ /* 0x000fe20000000003 */
[--C-:B------:R-:W-:Y:S01]  /*b0c0*/  FFMA.FTZ R169, R32, UR38, -R61.reuse ;  /* 0x0000002620a97c23 */ /* 0x100fe2000801083d */
[--C-:B------:R-:W-:Y:S01]  /*b0d0*/  FFMA.FTZ R12, R21, UR38, -R61.reuse ;  /* 0x00000026150c7c23 */ /* 0x100fe2000801083d */
[--C-:B------:R-:W-:Y:S01]  /*b0e0*/  FFMA.FTZ R161, R24, UR38, -R61.reuse ;  /* 0x0000002618a17c23 */ /* 0x100fe2000801083d */
[----:B------:R0:W-:Y:S01]  /*b0f0*/  @!P1 SYNCS.ARRIVE.TRANS64.RED.A1T0 RZ, [R3+URZ], RZ ;  /* 0x000000ff03ff99a7 */ /* 0x0001e2000810043f */
[--C-:B------:R-:W-:Y:S01]  /*b100*/  FFMA.FTZ R24, R25, UR38, -R61.reuse ;  /* 0x0000002619187c23 */ /* 0x100fe2000801083d */
[----:B------:R-:W4:Y:S01]  /*b110*/  MUFU.EX2 R36, R36 ;  /* 0x0000002400247308 */ /* 0x000f220000000800 */
[--C-:B------:R-:W-:Y:S01]  /*b120*/  FFMA.FTZ R163, R26, UR38, -R61.reuse ;  /* 0x000000261aa37c23 */ /* 0x100fe2000801083d */
[--C-:B------:R-:W-:Y:S01]  /*b130*/  FFMA.FTZ R167, R30, UR38, -R61.reuse ;  /* 0x000000261ea77c23 */ /* 0x100fe2000801083d */
[--C-:B------:R-:W-:Y:S01]  /*b140*/  FFMA.FTZ R30, R34, UR38, -R61.reuse ;  /* 0x00000026221e7c23 */ /* 0x100fe2000801083d */
[----:B------:R-:W-:Y:S01]  /*b150*/  FFMA.FTZ R26, R27, UR38, -R61 ;  /* 0x000000261b1a7c23 */ /* 0x000fe2000801083d */
[----:B------:R-:W-:-:S02]  /*b160*/  IMAD.MOV.U32 R9, RZ, RZ, 0xc00 ;  /* 0x00000c00ff097424 */ /* 0x000fc400078e00ff */
[----:B0-----:R-:W-:Y:S01]  /*b170*/  FADD.FTZ R3, R152, R55 ;  /* 0x0000003798037221 */ /* 0x001fe20000010000 */
[----:B------:R-:W-:Y:S01]  /*b180*/  FFMA.FTZ R165, R28, UR38, -R61 ;  /* 0x000000261ca57c23 */ /* 0x000fe2000801083d */
[----:B------:R-:W0:Y:S01]  /*b190*/  MUFU.EX2 R155, R155 ;  /* 0x0000009b009b7308 */ /* 0x000e220000000800 */
[----:B------:R-:W-:Y:S02]  /*b1a0*/  IMAD R8, R200, R9, UR42 ;  /* 0x0000002ac8087e24 */ /* 0x000fe4000f8e0209 */
[----:B--2---:R-:W-:Y:S01]  /*b1b0*/  FADD.FTZ R32, R154, R3 ;  /* 0x000000039a207221 */ /* 0x004fe20000010000 */
[--C-:B------:R-:W-:Y:S01]  /*b1c0*/  FFMA.FTZ R28, R29, UR38, -R61.reuse ;  /* 0x000000261d1c7c23 */ /* 0x100fe2000801083d */
[--C-:B------:R-:W-:Y:S01]  /*b1d0*/  FFMA.FTZ R31, R31, UR38, -R61.reuse ;  /* 0x000000261f1f7c23 */ /* 0x100fe2000801083d */
[----:B------:R2:W-:Y:S01]  /*b1e0*/  BAR.SYNC.DEFER_BLOCKING R10, 0x100 ;  /* 0x0004000a0000751d */ /* 0x0005e20000010000 */
[----:B---3--:R-:W-:Y:S01]  /*b1f0*/  FADD.FTZ R7, R57, R32 ;  /* 0x0000002039077221 */ /* 0x008fe20000010000 */
[--C-:B------:R-:W-:Y:S01]  /*b200*/  FFMA.FTZ R171, R35, UR38, -R61.reuse ;  /* 0x0000002623ab7c23 */ /* 0x100fe2000801083d */
[----:B------:R-:W-:Y:S01]  /*b210*/  FFMA.FTZ R33, R33, UR38, -R61 ;  /* 0x0000002621217c23 */ /* 0x000fe2000801083d */
[----:B----4-:R-:W-:Y:S01]  /*b220*/  FADD.FTZ R6, R153, R36 ;  /* 0x0000002499067221 */ /* 0x010fe20000010000 */
[----:B------:R-:W-:Y:S01]  /*b230*/  FADD.FTZ R32, R156, R7 ;  /* 0x000000079c207221 */ /* 0x000fe20000010000 */
[----:B------:R-:W3:Y:S01]  /*b240*/  MUFU.EX2 R38, R38 ;  /* 0x0000002600267308 */ /* 0x000ee20000000800 */
[--C-:B------:R-:W-:Y:S01]  /*b250*/  FFMA.FTZ R42, R42, UR38, -R61.reuse ;  /* 0x000000262a2a7c23 */ /* 0x100fe2000801083d */
[--C-:B------:R-:W-:Y:S01]  /*b260*/  FFMA.FTZ R46, R46, UR38, -R61.reuse ;  /* 0x000000262e2e7c23 */ /* 0x100fe2000801083d */
[----:B------:R-:W-:Y:S01]  /*b270*/  FADD.FTZ R7, R59, R32 ;  /* 0x000000203b077221 */ /* 0x000fe20000010000 */
[--C-:B------:R-:W-:Y:S01]  /*b280*/  FFMA.FTZ R48, R48, UR38, -R61.reuse ;  /* 0x0000002630307c23 */ /* 0x100fe2000801083d */
[----:B------:R-:W-:Y:S01]  /*b290*/  FFMA.FTZ R52, R52, UR38, -R61 ;  /* 0x0000002634347c23 */ /* 0x000fe2000801083d */
[----:B0-----:R-:W-:Y:S01]  /*b2a0*/  FADD.FTZ R3, R155, R6 ;  /* 0x000000069b037221 */ /* 0x001fe20000010000 */
[----:B------:R-:W-:Y:S01]  /*b2b0*/  FADD.FTZ R34, R158, R7 ;  /* 0x000000079e227221 */ /* 0x000fe20000010000 */
[----:B------:R-:W0:Y:S01]  /*b2c0*/  MUFU.EX2 R157, R157 ;  /* 0x0000009d009d7308 */ /* 0x000e220000000800 */
[----:B------:R-:W-:Y:S01]  /*b2d0*/  IMAD.MOV.U32 R9, RZ, RZ, 0x40000040 ;  /* 0x40000040ff097424 */ /* 0x000fe200078e00ff */
[----:B------:R-:W-:Y:S01]  /*b2e0*/  R2UR UR6, R8 ;  /* 0x00000000080672ca */ /* 0x000fe200000e0000 */
[----:B------:R-:W-:Y:S01]  /*b2f0*/  FADD.FTZ R7, R53, R34 ;  /* 0x0000002235077221 */ /* 0x000fe20000010000 */
[----:B------:R-:W-:Y:S01]  /*b300*/  F2FP.BF16.F32.PACK_AB R152, R55, R152 ;  /* 0x000000983798723e */ /* 0x000fe200000010ff */
[----:B------:R-:W-:Y:S01]  /*b310*/  IMAD.MOV.U32 R11, RZ, RZ, 0x40000040 ;  /* 0x40000040ff0b7424 */ /* 0x000fe200078e00ff */
[----:B------:R-:W-:Y:S01]  /*b320*/  R2UR UR7, R9 ;  /* 0x00000000090772ca */ /* 0x000fe200000e0000 */
[----:B------:R-:W-:Y:S01]  /*b330*/  FADD.FTZ R34, R160, R7 ;  /* 0x00000007a0227221 */ /* 0x000fe20000010000 */
[----:B------:R-:W4:Y:S01]  /*b340*/  MUFU.EX2 R40, R40 ;  /* 0x0000002800287308 */ /* 0x000f220000000800 */
[----:B---3--:R-:W-:Y:S01]  /*b350*/  FADD.FTZ R6, R38, R3 ;  /* 0x0000000326067221 */ /* 0x008fe20000010000 */
[----:B------:R-:W-:Y:S01]  /*b360*/  IMAD.MOV.U32 R7, RZ, RZ, 0x40000040 ;  /* 0x40000040ff077424 */ /* 0x000fe200078e00ff */
[----:B------:R-:W-:Y:S01]  /*b370*/  F2FP.BF16.F32.PACK_AB R154, R57, R154 ;  /* 0x0000009a399a723e */ /* 0x000fe200000010ff */
[----:B------:R-:W-:Y:S01]  /*b380*/  IMAD.MOV.U32 R9, RZ, RZ, 0x40000040 ;  /* 0x40000040ff097424 */ /* 0x000fe200078e00ff */
[----:B------:R-:W-:Y:S01]  /*b390*/  F2FP.BF16.F32.PACK_AB R153, R36, R153 ;  /* 0x000000992499723e */ /* 0x000fe200000010ff */
[----:B------:R-:W-:Y:S01]  /*b3a0*/  @!P1 VIADD R0, R0, 0x32460 ;  /* 0x0003246000009836 */ /* 0x000fe20000000000 */
[----:B------:R-:W-:Y:S01]  /*b3b0*/  R2UR UR11, R7 ;  /* 0x00000000070b72ca */ /* 0x000fe200000e0000 */
[----:B------:R-:W3:Y:S01]  /*b3c0*/  MUFU.EX2 R159, R159 ;  /* 0x0000009f009f7308 */ /* 0x000ee20000000800 */
[----:B0-----:R-:W-:Y:S01]  /*b3d0*/  FADD.FTZ R3, R157, R6 ;  /* 0x000000069d037221 */ /* 0x001fe20000010000 */
[----:B------:R-:W-:-:S02]  /*b3e0*/  VIADD R6, R8, 0x80 ;  /* 0x0000008008067836 */ /* 0x000fc40000000000 */
[----:B------:R-:W-:Y:S01]  /*b3f0*/  FADD.FTZ R7, R43, R34 ;  /* 0x000000222b077221 */ /* 0x000fe20000010000 */
[----:B------:R-:W-:Y:S02]  /*b400*/  F2FP.BF16.F32.PACK_AB R155, R38, R155 ;  /* 0x0000009b269b723e */ /* 0x000fe400000010ff */
[----:B------:R-:W-:Y:S01]  /*b410*/  F2FP.BF16.F32.PACK_AB R156, R59, R156 ;  /* 0x0000009c3b9c723e */ /* 0x000fe200000010ff */
[----:B------:R-:W0:Y:S01]  /*b420*/  MUFU.EX2 R12, R12 ;  /* 0x0000000c000c7308 */ /* 0x000e220000000800 */
[----:B----4-:R-:W-:Y:S01]  /*b430*/  FADD.FTZ R32, R40, R3 ;  /* 0x0000000328207221 */ /* 0x010fe20000010000 */
[----:B------:R-:W-:Y:S02]  /*b440*/  R2UR UR10, R6 ;  /* 0x00000000060a72ca */ /* 0x000fe400000e0000 */
[----:B------:R-:W-:Y:S02]  /*b450*/  F2FP.BF16.F32.PACK_AB R157, R40, R157 ;  /* 0x0000009d289d723e */ /* 0x000fe400000010ff */
[----:B------:R-:W-:-:S02]  /*b460*/  F2FP.BF16.F32.PACK_AB R158, R53, R158 ;  /* 0x0000009e359e723e */ /* 0x000fc400000010ff */
[----:B------:R-:W4:Y:S01]  /*b470*/  MUFU.EX2 R161, R161 ;  /* 0x000000a100a17308 */ /* 0x000f220000000800 */
[----:B---3--:R-:W-:Y:S01]  /*b480*/  FADD.FTZ R3, R159, R32 ;  /* 0x000000209f037221 */ /* 0x008fe20000010000 */
[----:B------:R-:W-:Y:S02]  /*b490*/  F2FP.BF16.F32.PACK_AB R160, R43, R160 ;  /* 0x000000a02ba0723e */ /* 0x000fe400000010ff */
[----:B------:R-:W-:-:S04]  /*b4a0*/  @!P1 PRMT R0, RZ, 0x654, R0 ;  /* 0x00000654ff009816 */ /* 0x000fc80000000000 */
[----:B------:R-:W3:Y:S01]  /*b4b0*/  MUFU.EX2 R24, R24 ;  /* 0x0000001800187308 */ /* 0x000ee20000000800 */
[C---:B0-----:R-:W-:Y:S01]  /*b4c0*/  FADD.FTZ R32, R12.reuse, R3 ;  /* 0x000000030c207221 */ /* 0x041fe20000010000 */
[----:B------:R-:W-:-:S06]  /*b4d0*/  F2FP.BF16.F32.PACK_AB R159, R12, R159 ;  /* 0x0000009f0c9f723e */ /* 0x000fcc00000010ff */
[----:B------:R-:W0:Y:S01]  /*b4e0*/  MUFU.EX2 R163, R163 ;  /* 0x000000a300a37308 */ /* 0x000e220000000800 */
[----:B----4-:R-:W-:Y:S01]  /*b4f0*/  FADD.FTZ R3, R161, R32 ;  /* 0x00000020a1037221 */ /* 0x010fe20000010000 */
[----:B------:R-:W-:Y:S01]  /*b500*/  FADD.FTZ R32, R162, R7 ;  /* 0x00000007a2207221 */ /* 0x000fe20000010000 */
[----:B------:R-:W-:-:S03]  /*b510*/  F2FP.BF16.F32.PACK_AB R162, R51, R162 ;  /* 0x000000a233a2723e */ /* 0x000fc600000010ff */
[----:B------:R-:W-:Y:S02]  /*b520*/  FADD.FTZ R7, R51, R32 ;  /* 0x0000002033077221 */ /* 0x000fe40000010000 */
[----:B------:R-:W4:Y:S01]  /*b530*/  MUFU.EX2 R26, R26 ;  /* 0x0000001a001a7308 */ /* 0x000f220000000800 */
[----:B---3--:R-:W-:Y:S01]  /*b540*/  FADD.FTZ R6, R24, R3 ;  /* 0x0000000318067221 */ /* 0x008fe20000010000 */
[----:B------:R-:W-:Y:S01]  /*b550*/  FADD.FTZ R34, R164, R7 ;  /* 0x00000007a4227221 */ /* 0x000fe20000010000 */
[----:B------:R-:W-:Y:S02]  /*b560*/  F2FP.BF16.F32.PACK_AB R161, R24, R161 ;  /* 0x000000a118a1723e */ /* 0x000fe400000010ff */
[C---:B------:R-:W-:Y:S01]  /*b570*/  F2FP.BF16.F32.PACK_AB R164, R49.reuse, R164 ;  /* 0x000000a431a4723e */ /* 0x040fe200000010ff */
[----:B------:R-:W-:Y:S02]  /*b580*/  FADD.FTZ R7, R49, R34 ;  /* 0x0000002231077221 */ /* 0x000fe40000010000 */
[----:B------:R-:W3:Y:S01]  /*b590*/  MUFU.EX2 R165, R165 ;  /* 0x000000a500a57308 */ /* 0x000ee20000000800 */
[----:B0-----:R-:W-:Y:S01]  /*b5a0*/  FADD.FTZ R3, R163, R6 ;  /* 0x00000006a3037221 */ /* 0x001fe20000010000 */
[----:B------:R-:W-:Y:S01]  /*b5b0*/  FADD.FTZ R34, R166, R7 ;  /* 0x00000007a6227221 */ /* 0x000fe20000010000 */
[----:B------:R-:W-:-:S03]  /*b5c0*/  F2FP.BF16.F32.PACK_AB R166, R39, R166 ;  /* 0x000000a627a6723e */ /* 0x000fc600000010ff */
[----:B------:R-:W-:Y:S02]  /*b5d0*/  FADD.FTZ R7, R39, R34 ;  /* 0x0000002227077221 */ /* 0x000fe40000010000 */
[----:B------:R-:W0:Y:S01]  /*b5e0*/  MUFU.EX2 R28, R28 ;  /* 0x0000001c001c7308 */ /* 0x000e220000000800 */
[----:B----4-:R-:W-:Y:S01]  /*b5f0*/  FADD.FTZ R32, R26, R3 ;  /* 0x000000031a207221 */ /* 0x010fe20000010000 */
[----:B------:R-:W-:Y:S01]  /*b600*/  FADD.FTZ R24, R168, R7 ;  /* 0x00000007a8187221 */ /* 0x000fe20000010000 */
[----:B------:R-:W-:-:S05]  /*b610*/  F2FP.BF16.F32.PACK_AB R163, R26, R163 ;  /* 0x000000a31aa3723e */ /* 0x000fca00000010ff */
[----:B------:R-:W4:Y:S01]  /*b620*/  MUFU.EX2 R167, R167 ;  /* 0x000000a700a77308 */ /* 0x000f220000000800 */
[----:B---3--:R-:W-:-:S07]  /*b630*/  FADD.FTZ R3, R165, R32 ;  /* 0x00000020a5037221 */ /* 0x008fce0000010000 */
[----:B--2---:R-:W2:Y:S01]  /*b640*/  MUFU.EX2 R10, R31 ;  /* 0x0000001f000a7308 */ /* 0x004ea20000000800 */
[C---:B0-----:R-:W-:Y:S01]  /*b650*/  FADD.FTZ R32, R28.reuse, R3 ;  /* 0x000000031c207221 */ /* 0x041fe20000010000 */
[----:B------:R-:W-:-:S06]  /*b660*/  F2FP.BF16.F32.PACK_AB R165, R28, R165 ;  /* 0x000000a51ca5723e */ /* 0x000fcc00000010ff */
[----:B------:R-:W0:Y:S01]  /*b670*/  MUFU.EX2 R169, R169 ;  /* 0x000000a900a97308 */ /* 0x000e220000000800 */
[----:B----4-:R-:W-:-:S07]  /*b680*/  FADD.FTZ R3, R167, R32 ;  /* 0x00000020a7037221 */ /* 0x010fce0000010000 */
[----:B------:R-:W3:Y:S01]  /*b690*/  MUFU.EX2 R45, R45 ;  /* 0x0000002d002d7308 */ /* 0x000ee20000000800 */
[C---:B--2---:R-:W-:Y:S01]  /*b6a0*/  FADD.FTZ R12, R10.reuse, R3 ;  /* 0x000000030a0c7221 */ /* 0x044fe20000010000 */
[----:B------:R-:W-:-:S06]  /*b6b0*/  F2FP.BF16.F32.PACK_AB R167, R10, R167 ;  /* 0x000000a70aa7723e */ /* 0x000fcc00000010ff */
[----:B------:R-:W2:Y:S01]  /*b6c0*/  MUFU.EX2 R30, R30 ;  /* 0x0000001e001e7308 */ /* 0x000ea20000000800 */
[----:B0-----:R-:W-:-:S07]  /*b6d0*/  FADD.FTZ R3, R169, R12 ;  /* 0x0000000ca9037221 */ /* 0x001fce0000010000 */
[----:B------:R-:W0:Y:S01]  /*b6e0*/  MUFU.EX2 R170, R170 ;  /* 0x000000aa00aa7308 */ /* 0x000e220000000800 */
[C---:B---3--:R-:W-:Y:S01]  /*b6f0*/  FADD.FTZ R7, R45.reuse, R24 ;  /* 0x000000182d077221 */ /* 0x048fe20000010000 */
[----:B------:R-:W-:-:S06]  /*b700*/  F2FP.BF16.F32.PACK_AB R168, R45, R168 ;  /* 0x000000a82da8723e */ /* 0x000fcc00000010ff */
[----:B------:R-:W3:Y:S01]  /*b710*/  MUFU.EX2 R171, R171 ;  /* 0x000000ab00ab7308 */ /* 0x000ee20000000800 */
[C---:B--2---:R-:W-:Y:S01]  /*b720*/  FADD.FTZ R12, R30.reuse, R3 ;  /* 0x000000031e0c7221 */ /* 0x044fe20000010000 */
[----:B------:R-:W-:-:S06]  /*b730*/  F2FP.BF16.F32.PACK_AB R169, R30, R169 ;  /* 0x000000a91ea9723e */ /* 0x000fcc00000010ff */
[----:B------:R-:W2:Y:S01]  /*b740*/  MUFU.EX2 R47, R47 ;  /* 0x0000002f002f7308 */ /* 0x000ea20000000800 */
[----:B0-----:R-:W-:-:S07]  /*b750*/  FADD.FTZ R24, R170, R7 ;  /* 0x00000007aa187221 */ /* 0x001fce0000010000 */
[----:B------:R-:W0:Y:S01]  /*b760*/  MUFU.EX2 R6, R33 ;  /* 0x0000002100067308 */ /* 0x000e220000000800 */
[----:B---3--:R-:W-:-:S07]  /*b770*/  FADD.FTZ R3, R171, R12 ;  /* 0x0000000cab037221 */ /* 0x008fce0000010000 */
[----:B------:R-:W3:Y:S01]  /*b780*/  MUFU.EX2 R172, R172 ;  /* 0x000000ac00ac7308 */ /* 0x000ee20000000800 */
[C---:B--2---:R-:W-:Y:S01]  /*b790*/  FADD.FTZ R7, R47.reuse, R24 ;  /* 0x000000182f077221 */ /* 0x044fe20000010000 */
[----:B------:R-:W-:-:S06]  /*b7a0*/  F2FP.BF16.F32.PACK_AB R170, R47, R170 ;  /* 0x000000aa2faa723e */ /* 0x000fcc00000010ff */
[----:B------:R-:W2:Y:S01]  /*b7b0*/  MUFU.EX2 R42, R42 ;  /* 0x0000002a002a7308 */ /* 0x000ea20000000800 */
[C---:B0-----:R-:W-:Y:S01]  /*b7c0*/  FADD.FTZ R3, R6.reuse, R3 ;  /* 0x0000000306037221 */ /* 0x041fe20000010000 */
[----:B------:R-:W-:-:S06]  /*b7d0*/  F2FP.BF16.F32.PACK_AB R171, R6, R171 ;  /* 0x000000ab06ab723e */ /* 0x000fcc00000010ff */
[----:B------:R-:W0:Y:S01]  /*b7e0*/  MUFU.EX2 R41, R41 ;  /* 0x0000002900297308 */ /* 0x000e220000000800 */
[----:B---3--:R-:W-:-:S07]  /*b7f0*/  FADD.FTZ R10, R172, R7 ;  /* 0x00000007ac0a7221 */ /* 0x008fce0000010000 */
[----:B------:R-:W3:Y:S01]  /*b800*/  MUFU.EX2 R173, R46 ;  /* 0x0000002e00ad7308 */ /* 0x000ee20000000800 */
[----:B--2---:R-:W-:-:S07]  /*b810*/  FADD.FTZ R12, R42, R3 ;  /* 0x000000032a0c7221 */ /* 0x004fce0000010000 */
[----:B------:R-:W2:Y:S01]  /*b820*/  MUFU.EX2 R174, R174 ;  /* 0x000000ae00ae7308 */ /* 0x000ea20000000800 */
[C---:B0-----:R-:W-:Y:S01]  /*b830*/  FADD.FTZ R3, R41.reuse, R10 ;  /* 0x0000000a29037221 */ /* 0x041fe20000010000 */
[----:B------:R-:W-:-:S06]  /*b840*/  F2FP.BF16.F32.PACK_AB R172, R41, R172 ;  /* 0x000000ac29ac723e */ /* 0x000fcc00000010ff */
[----:B------:R-:W0:Y:S01]  /*b850*/  MUFU.EX2 R48, R48 ;  /* 0x0000003000307308 */ /* 0x000e220000000800 */
[C---:B---3--:R-:W-:Y:S01]  /*b860*/  FADD.FTZ R7, R173.reuse, R12 ;  /* 0x0000000cad077221 */ /* 0x048fe20000010000 */
[----:B------:R-:W-:-:S06]  /*b870*/  F2FP.BF16.F32.PACK_AB R173, R173, R42 ;  /* 0x0000002aadad723e */ /* 0x000fcc00000010ff */
[----:B------:R-:W3:Y:S01]  /*b880*/  MUFU.EX2 R37, R37 ;  /* 0x0000002500257308 */ /* 0x000ee20000000800 */
[----:B--2---:R-:W-:-:S07]  /*b890*/  FADD.FTZ R6, R174, R3 ;  /* 0x00000003ae067221 */ /* 0x004fce0000010000 */
[----:B------:R-:W2:Y:S01]  /*b8a0*/  MUFU.EX2 R175, R52 ;  /* 0x0000003400af7308 */ /* 0x000ea20000000800 */
[----:B0-----:R-:W-:Y:S01]  /*b8b0*/  FADD.FTZ R10, R48, R7 ;  /* 0x00000007300a7221 */ /* 0x001fe20000010000 */
[C---:B---3--:R-:W-:Y:S01]  /*b8c0*/  FADD.FTZ R7, R37.reuse, R6 ;  /* 0x0000000625077221 */ /* 0x048fe20000010000 */
[----:B------:R-:W-:Y:S02]  /*b8d0*/  F2FP.BF16.F32.PACK_AB R174, R37, R174 ;  /* 0x000000ae25ae723e */ /* 0x000fe400000010ff */
[C---:B--2---:R-:W-:Y:S01]  /*b8e0*/  FADD.FTZ R6, R175.reuse, R10 ;  /* 0x0000000aaf067221 */ /* 0x044fe20000010000 */
[----:B------:R-:W-:Y:S01]  /*b8f0*/  F2FP.BF16.F32.PACK_AB R175, R175, R48 ;  /* 0x00000030afaf723e */ /* 0x000fe200000010ff */
[----:B------:R-:W-:Y:S01]  /*b900*/  VIADD R10, R8, 0x100 ;  /* 0x00000100080a7836 */ /* 0x000fe20000000000 */
[----:B------:R-:W-:-:S06]  /*b910*/  WARPGROUP.ARRIVE ;  /* 0x00000000000079c5 */ /* 0x000fcc0000000000 */
[----:B------:R-:W-:Y:S01]  /*b920*/  HGMMA.64x256x16.F32.BF16 R24, R152, gdesc[UR4].tnspB, RZ, !UPT, gsb0 ;  /* 0x43e0000498187df0 */ /* 0x000fe2000c0018ff */
[----:B------:R-:W-:Y:S01]  /*b930*/  R2UR UR6, R10 ;  /* 0x000000000a0672ca */ /* 0x000fe200000e0000 */
[----:B------:R-:W-:Y:S01]  /*b940*/  VIADD R10, R8, 0x180 ;  /* 0x00000180080a7836 */ /* 0x000fe20000000000 */
[----:B------:R-:W-:Y:S01]  /*b950*/  R2UR UR7, R11 ;  /* 0x000000000b0772ca */ /* 0x000fe200000e0000 */
[----:B------:R-:W-:Y:S01]  /*b960*/  IMAD.MOV.U32 R11, RZ, RZ, 0x40000040 ;  /* 0x40000040ff0b7424 */ /* 0x000fe200078e00ff */
[----:B------:R-:W-:Y:S02]  /*b970*/  WARPGROUP.DEPBAR.LE gsb0, 0x0 ;  /* 0x00008000000079c5 */ /* 0x000fe40000010000 */
[----:B------:R-:W-:-:S15]  /*b980*/  WARPGROUP.ARRIVE ;  /* 0x00000000000079c5 */ /* 0x000fde0000000000 */
[----:B------:R-:W-:-:S06]  /*b990*/  NOP ;  /* 0x0000000000007918 */ /* 0x000fcc0000000000 */
[----:B------:R-:W-:Y:S03]  /*b9a0*/  HGMMA.64x256x16.F32.BF16 R24, R156, gdesc[UR8].tnspB, R24, gsb0 ;  /* 0x43e000089c187df0 */ /* 0x000fe60008001818 */
[----:B------:R-:W-:Y:S02]  /*b9b0*/  WARPGROUP.DEPBAR.LE gsb0, 0x0 ;  /* 0x00008000000079c5 */ /* 0x000fe40000010000 */
[----:B------:R-:W-:-:S15]  /*b9c0*/  WARPGROUP.ARRIVE ;  /* 0x00000000000079c5 */ /* 0x000fde0000000000 */
[----:B------:R-:W-:-:S08]  /*b9d0*/  NOP ;  /* 0x0000000000007918 */ /* 0x000fd00000000000 */
        /* <DEDUP_REMOVED lines=23> */
[----:B------:R0:W-:Y:S02]  /*bb50*/  @!P1 SYNCS.ARRIVE.TRANS64.RED.A1T0 RZ, [R0+URZ], RZ ;  /* 0x000000ff00ff99a7 */ /* 0x0001e4000810043f */
[----:B0-----:R-:W-:-:S05]  /*bb60*/  VIADD R0, R176, 0xfffffffe ;  /* 0xfffffffeb0007836 */ /* 0x001fca0000000000 */
[----:B------:R-:W-:-:S13]  /*bb70*/  ISETP.GE.AND P2, PT, R0, R215, PT ;  /* 0x000000d70000720c */ /* 0x000fda0003f46270 */
[----:B-1----:R-:W-:Y:S05]  /*bb80*/  @!P2 BRA `(.L_x_1438) ;  /* 0x0000002c009ca947 */ /* 0x002fea0003800000 */
[----:B------:R-:W-:Y:S02]  /*bb90*/  IMAD.MOV.U32 R8, RZ, RZ, R20 ;  /* 0x000000ffff087224 */ /* 0x000fe400078e0014 */
[----:B------:R-:W-:-:S07]  /*bba0*/  IMAD.MOV.U32 R9, RZ, RZ, R13 ;  /* 0x000000ffff097224 */ /* 0x000fce00078e000d */
.L_x_1448:
        /* <DEDUP_REMOVED lines=8> */
[----:B-----5:R-:W-:Y:S06]  /*bc30*/  @!P0 BRA `(.L_x_1439) ;  /* 0x0000000000048947 */ /* 0x020fec0003800000 */
[----:B------:R-:W-:Y:S01]  /*bc40*/  BPT.TRAP 0x1 ;  /* 0x000000040000795c */ /* 0x000fe20000300000 */
.L_x_1439:
[----:B------:R-:W-:Y:S01]  /*bc50*/  IMAD R3, R200, 0x8, R18 ;  /* 0x00000008c8037824 */ /* 0x000fe200078e0212 */
[----:B------:R-:W-:-:S04]  /*bc60*/  SHF.L.U32 R10, R204, 0x1f, RZ ;  /* 0x0000001fcc0a7819 */ /* 0x000fc800000006ff */
[----:B------:R0:W1:Y:S01]  /*bc70*/  SYNCS.PHASECHK.TRANS64.TRYWAIT P3, [R3+URZ+0x32430], R10 ;  /* 0x0324300a030075a7 */ /* 0x000062000806017f */
[----:B------:R-:W-:Y:S05]  /*bc80*/  @!P0 BRA `(.L_x_1440) ;  /* 0x0000000000048947 */ /* 0x000fea0003800000 */
[----:B------:R-:W-:Y:S01]  /*bc90*/  BPT.TRAP 0x1 ;  /* 0x000000040000795c */ /* 0x000fe20000300000 */
.L_x_1440:
[----:B------:R-:W-:Y:S02]  /*bca0*/  IMAD R152, R200, 0x300, R214 ;  /* 0x00000300c8987824 */ /* 0x000fe400078e02d6 */
[----:B------:R-:W-:Y:S01]  /*bcb0*/  IMAD.MOV.U32 R153, RZ, RZ, 0x40000040 ;  /* 0x40000040ff997424 */ /* 0x000fe200078e00ff */
[----:B-1----:R-:W-:Y:S06]  /*bcc0*/  @P3 BRA `(.L_x_1441) ;  /* 0x0000000000083947 */ /* 0x002fec0003800000 */
[----:B------:R-:W1:Y:S02]  /*bcd0*/  SYNCS.PHASECHK.TRANS64.TRYWAIT P3, [R3+URZ+0x32430], R10 ;  /* 0x0324300a030075a7 */ /* 0x000e64000806017f */
[----:B-1----:R-:W-:Y:S05]  /*bce0*/  @!P3 BRA `(.L_x_1442) ;  /* 0x00000118002cb947 */ /* 0x002fea0003800000 */
.L_x_1441:
        /* <DEDUP_REMOVED lines=14> */
[----:B------:R-:W-:Y:S01]  /*bdd0*/  WARPGROUP.ARRIVE ;  /* 0x00000000000079c5 */ /* 0x000fe20000000000 */
[----:B------:R-:W-:Y:S02]  /*bde0*/  R2UR UR11, R21 ;  /* 0x00000000150b72ca */ /* 0x000fe400000e0000 */
[----:B------:R-:W-:Y:S02]  /*bdf0*/  R2UR UR8, R208 ;  /* 0x00000000d00872ca */ /* 0x000fe400000e0000 */
[----:B------:R-:W-:Y:S01]  /*be00*/  R2UR UR9, R209 ;  /* 0x00000000d10972ca */ /* 0x000fe200000e0000 */
[----:B------:R-:W-:Y:S01]  /*be10*/  HGMMA.64x96x16.F32.BF16 R152, gdesc[UR4], RZ, !UPT, gsb0 ;  /* 0x01600000049879f0 */ /* 0x000fe2000c0018ff */
[----:B------:R-:W-:Y:S02]  /*be20*/  R2UR UR14, R12 ;  /* 0x000000000c0e72ca */ /* 0x000fe400000e0000 */
[----:B------:R-:W-:Y:S02]  /*be30*/  R2UR UR15, R13 ;  /* 0x000000000d0f72ca */ /* 0x000fe400000e0000 */
[----:B------:R-:W-:-:S02]  /*be40*/  R2UR UR12, R206 ;  /* 0x00000000ce0c72ca */ /* 0x000fc400000e0000 */
        /* <DEDUP_REMOVED lines=13> */
[----:B------:R-:W-:Y:S05]  /*bf20*/  @!P0 BRA `(.L_x_1443) ;  /* 0x0000000000048947 */ /* 0x000fea0003800000 */
[----:B------:R-:W-:Y:S01]  /*bf30*/  BPT.TRAP 0x1 ;  /* 0x000000040000795c */ /* 0x000fe20000300000 */
.L_x_1443:
[----:B------:R2:W3:Y:S01]  /*bf40*/  SYNCS.PHASECHK.TRANS64.TRYWAIT P3, [R3+URZ+0x32450], R10 ;  /* 0x0324500a030075a7 */ /* 0x0004e2000806017f */
[----:B------:R-:W-:Y:S05]  /*bf50*/  @!P0 BRA `(.L_x_1444) ;  /* 0x0000000000048947 */ /* 0x000fea0003800000 */
[----:B------:R-:W-:Y:S01]  /*bf60*/  BPT.TRAP 0x1 ;  /* 0x000000040000795c */ /* 0x000fe20000300000 */
.L_x_1444:
[----:B------:R-:W-:Y:S04]  /*bf70*/  BSSY B0, `(.L_x_1445) ;  /* 0x0000004000007945 */ /* 0x000fe80003800000 */
[----:B---3--:R-:W-:Y:S05]  /*bf80*/  @P3 BRA `(.L_x_1446) ;  /* 0x0000000000083947 */ /* 0x008fea0003800000 */
[----:B------:R-:W3:Y:S02]  /*bf90*/  SYNCS.PHASECHK.TRANS64.TRYWAIT P3, [R3+URZ+0x32450], R10 ;  /* 0x0324500a030075a7 */ /* 0x000ee4000806017f */
[----:B---3--:R-:W-:Y:S05]  /*bfa0*/  @!P3 BRA `(.L_x_1447) ;  /* 0x000001140090b947 */ /* 0x008fea0003800000 */
.L_x_1446:
[----:B------:R-:W-:Y:S05]  /*bfb0*/  BSYNC B0 ;  /* 0x0000000000007941 */ /* 0x000fea0003800000 */
.L_x_1445:
[----:B------:R-:W-:Y:S05]  /*bfc0*/  WARPSYNC.ALL ;  /* 0x0000000000007948 */ /* 0x000fea0003800000 */
[----:B------:R-:W4:Y:S04]  /*bfd0*/  LDL R12, [R1+0x58] ;  /* 0x00005800010c7983 */ /* 0x000f280000100800 */
[----:B------:R-:W4:Y:S04]  /*bfe0*/  LDL.64 R210, [R1+0x50] ;  /* 0x0000500001d27983 */ /* 0x000f280000100a00 */
[----:B------:R-:W4:Y:S04]  /*bff0*/  LDL.64 R20, [R1+0x48] ;  /* 0x0000480001147983 */ /* 0x000f280000100a00 */
[----:B------:R0:W-:Y:S04]  /*c000*/  STL.64 [R1+0xa8], R4 ;  /* 0x0000a80401007387 */ /* 0x0001e80000100a00 */
[----:B0-----:R-:W4:Y:S01]  /*c010*/  LDL.64 R4, [R1+0x40] ;  /* 0x0000400001047983 */ /* 0x001f220000100a00 */
[----:B-123--:R-:W-:-:S02]  /*c020*/  IMAD.MOV.U32 R10, RZ, RZ, 0xc00 ;  /* 0x00000c00ff0a7424 */ /* 0x00efc400078e00ff */
[----:B------:R-:W-:-:S05]  /*c030*/  IMAD.MOV.U32 R11, RZ, RZ, 0x40000040 ;  /* 0x40000040ff0b7424 */ /* 0x000fca00078e00ff */
[----:B------:R-:W-:Y:S01]  /*c040*/  R2UR UR7, R11 ;  /* 0x000000000b0772ca */ /* 0x000fe200000e0000 */
[----:B------:R-:W-:Y:S01]  /*c050*/  WARPGROUP.ARRIVE ;  /* 0x00000000000079c5 */ /* 0x000fe20000000000 */
[----:B------:R-:W-:Y:S01]  /*c060*/  IMAD.MOV.U32 R13, RZ, RZ, 0x40000040 ;  /* 0x40000040ff0d7424 */ /* 0x000fe200078e00ff */
[----:B----4-:R-:W-:Y:S02]  /*c070*/  R2UR UR4, R12 ;  /* 0x000000000c0472ca */ /* 0x010fe400000e0000 */
[----:B------:R-:W-:-:S11]  /*c080*/  R2UR UR5, R211 ;  /* 0x00000000d30572ca */ /* 0x000fd600000e0000 */
[----:B------:R-:W-:Y:S01]  /*c090*/  IMAD R10, R200, R10, UR4 ;  /* 0x00000004c80a7e24 */ /* 0x000fe2000f8e020a */
[----:B------:R-:W-:Y:S02]  /*c0a0*/  R2UR UR4, R210 ;  /* 0x00000000d20472ca */ /* 0x000fe400000e0000 */
[----:B------:R-:W2:Y:S02]  /*c0b0*/  LDL.64 R210, [R1+0x38] ;  /* 0x0000380001d27983 */ /* 0x000ea40000100a00 */
[----:B------:R-:W-:-:S13]  /*c0c0*/  R2UR UR6, R10 ;  /* 0x000000000a0672ca */ /* 0x000fda00000e0000 */
[----:B------:R-:W-:Y:S01]  /*c0d0*/  HGMMA.64x96x16.F32.BF16 R152, gdesc[UR4], R152, gsb0 ;  /* 0x01600000049879f0 */ /* 0x000fe20008001898 */
[----:B------:R-:W-:Y:S02]  /*c0e0*/  R2UR UR4, R20 ;  /* 0x00000000140472ca */ /* 0x000fe400000e0000 */
[----:B------:R-:W-:Y:S02]  /*c0f0*/  R2UR UR5, R21 ;  /* 0x00000000150572ca */ /* 0x000fe400000e0000 */
[----:B------:R-:W3:Y:S01]  /*c100*/  LDL.64 R20, [R1+0x30] ;  /* 0x0000300001147983 */ /* 0x000ee20000100a00 */
[----:B------:R-:W-:Y:S01]  /*c110*/  VIADD R12, R10, 0x2 ;  /* 0x000000020a0c7836 */ /* 0x000fe20000000000 */
[----:B------:R-:W-:-:S04]  /*c120*/  R2UR UR7, R13 ;  /* 0x000000000d0772ca */ /* 0x000fc800000e0000 */
[----:B------:R-:W-:Y:S01]  /*c130*/  R2UR UR6, R12 ;  /* 0x000000000c0672ca */ /* 0x000fe200000e0000 */
[----:B------:R-:W-:Y:S02]  /*c140*/  VIADD R12, R10, 0x4 ;  /* 0x000000040a0c7836 */ /* 0x000fe40000000000 */
[----:B------:R-:W-:Y:S01]  /*c150*/  IMAD.MOV.U32 R13, RZ, RZ, 0x40000040 ;  /* 0x40000040ff0d7424 */ /* 0x000fe200078e00ff */
[----:B------:R-:W-:Y:S02]  /*c160*/  WARPGROUP.DEPBAR.LE gsb0, 0x0 ;  /* 0x00008000000079c5 */ /* 0x000fe40000010000 */
[----:B------:R-:W-:-:S07]  /*c170*/  WARPGROUP.ARRIVE ;  /* 0x00000000000079c5 */ /* 0x000fce0000000000 */
[----:B------:R-:W-:Y:S01]  /*c180*/  HGMMA.64x96x16.F32.BF16 R152, gdesc[UR4], R152, gsb0 ;  /* 0x01600000049879f0 */ /* 0x000fe20008001898 */
[----:B------:R-:W-:Y:S02]  /*c190*/  R2UR UR4, R4 ;  /* 0x00000000040472ca */ /* 0x000fe400000e0000 */
[----:B------:R-:W-:Y:S02]  /*c1a0*/  R2UR UR5, R5 ;  /* 0x00000000050572ca */ /* 0x000fe400000e0000 */
[----:B------:R-:W4:Y:S01]  /*c1b0*/  LDL.64 R4, [R1+0x28] ;  /* 0x0000280001047983 */ /* 0x000f220000100a00 */
[----:B------:R-:W-:Y:S02]  /*c1c0*/  R2UR UR6, R12 ;  /* 0x000000000c0672ca */ /* 0x000fe400000e0000 */
[----:B------:R-:W-:Y:S01]  /*c1d0*/  R2UR UR7, R13 ;  /* 0x000000000d0772ca */ /* 0x000fe200000e0000 */
[----:B------:R-:W-:Y:S02]  /*c1e0*/  VIADD R12, R10, 0x6 ;  /* 0x000000060a0c7836 */ /* 0x000fe40000000000 */
[----:B------:R-:W-:Y:S01]  /*c1f0*/  IMAD.MOV.U32 R13, RZ, RZ, 0x40000040 ;  /* 0x40000040ff0d7424 */ /* 0x000fe200078e00ff */
[----:B------:R-:W-:-:S02]  /*c200*/  WARPGROUP.DEPBAR.LE gsb0, 0x0 ;  /* 0x00008000000079c5 */ /* 0x000fc40000010000 */
[----:B------:R-:W-:-:S07]  /*c210*/  WARPGROUP.ARRIVE ;  /* 0x00000000000079c5 */ /* 0x000fce0000000000 */
[----:B------:R-:W-:Y:S01]  /*c220*/  HGMMA.64x96x16.F32.BF16 R152, gdesc[UR4], R152, gsb0 ;  /* 0x01600000049879f0 */ /* 0x000fe20008001898 */
[----:B------:R-:W-:Y:S02]  /*c230*/  R2UR UR6, R12 ;  /* 0x000000000c0672ca */ /* 0x000fe400000e0000 */
[----:B------:R-:W-:Y:S02]  /*c240*/  R2UR UR7, R13 ;  /* 0x000000000d0772ca */ /* 0x000fe400000e0000 */
[----:B--2---:R-:W-:Y:S02]  /*c250*/  R2UR UR4, R210 ;  /* 0x00000000d20472ca */ /* 0x004fe400000e0000 */
[----:B------:R-:W-:Y:S02]  /*c260*/  R2UR UR5, R211 ;  /* 0x00000000d30572ca */ /* 0x000fe400000e0000 */
[----:B------:R-:W2:Y:S01]  /*c270*/  LDL.64 R210, [R1+0x20] ;  /* 0x0000200001d27983 */ /* 0x000ea20000100a00 */
[----:B------:R-:W-:-:S02]  /*c280*/  WARPGROUP.DEPBAR.LE gsb0, 0x0 ;  /* 0x00008000000079c5 */ /* 0x000fc40000010000 */
[----:B------:R-:W-:-:S08]  /*c290*/  WARPGROUP.ARRIVE ;  /* 0x00000000000079c5 */ /* 0x000fd00000000000 */
[----:B------:R-:W-:Y:S01]  /*c2a0*/  HGMMA.64x96x16.F32.BF16 R152, gdesc[UR4], R152, gsb0 ;  /* 0x01600000049879f0 */ /* 0x000fe20008001898 */
[----:B---3--:R-:W-:Y:S02]  /*c2b0*/  R2UR UR4, R20 ;  /* 0x00000000140472ca */ /* 0x008fe400000e0000 */
[----:B------:R-:W-:Y:S02]  /*c2c0*/  R2UR UR5, R21 ;  /* 0x00000000150572ca */ /* 0x000fe400000e0000 */
[----:B------:R-:W3:Y:S01]  /*c2d0*/  LDL.64 R20, [R1+0x18] ;  /* 0x0000180001147983 */ /* 0x000ee20000100a00 */
[----:B------:R-:W-:Y:S02]  /*c2e0*/  VIADD R12, R10, 0x300 ;  /* 0x000003000a0c7836 */ /* 0x000fe40000000000 */
[----:B------:R-:W-:-:S03]  /*c2f0*/  IMAD.MOV.U32 R13, RZ, RZ, 0x40000040 ;  /* 0x40000040ff0d7424 */ /* 0x000fc600078e00ff */
[----:B------:R-:W-:Y:S02]  /*c300*/  R2UR UR6, R12 ;  /* 0x000000000c0672ca */ /* 0x000fe400000e0000 */
[----:B------:R-:W-:Y:S01]  /*c310*/  R2UR UR7, R13 ;  /* 0x000000000d0772ca */ /* 0x000fe200000e0000 */
[----:B------:R-:W-:Y:S01]  /*c320*/  VIADD R12, R10, 0x302 ;  /* 0x000003020a0c7836 */ /* 0x000fe20000000000 */
[----:B------:R-:W-:Y:S02]  /*c330*/  WARPGROUP.DEPBAR.LE gsb0, 0x0 ;  /* 0x00008000000079c5 */ /* 0x000fe40000010000 */
[----:B------:R-:W-:-:S09]  /*c340*/  WARPGROUP.ARRIVE ;  /* 0x00000000000079c5 */ /* 0x000fd20000000000 */
[----:B------:R-:W-:Y:S01]  /*c350*/  HGMMA.64x96x16.F32.BF16 R152, gdesc[UR4], R152, gsb0 ;  /* 0x01600000049879f0 */ /* 0x000fe20008001898 */
[----:B------:R-:W-:Y:S01]  /*c360*/  IMAD.MOV.U32 R13, RZ, RZ, 0x40000040 ;  /* 0x40000040ff0d7424 */ /* 0x000fe200078e00ff */
[----:B----4-:R-:W-:Y:S02]  /*c370*/  R2UR UR4, R4 ;  /* 0x00000000040472ca */ /* 0x010fe400000e0000 */
[----:B------:R-:W-:Y:S02]  /*c380*/  R2UR UR5, R5 ;  /* 0x00000000050572ca */ /* 0x000fe400000e0000 */
[----:B------:R-:W4:Y:S01]  /*c390*/  LDL.64 R4, [R1+0x10] ;  /* 0x0000100001047983 */ /* 0x000f220000100a00 */
[----:B------:R-:W-:Y:S02]  /*c3a0*/  R2UR UR6, R12 ;  /* 0x000000000c0672ca */ /* 0x000fe400000e0000 */
[----:B------:R-:W-:Y:S01]  /*c3b0*/  R2UR UR7, R13 ;  /* 0x000000000d0772ca */ /* 0x000fe200000e0000 */
[----:B------:R-:W-:-:S02]  /*c3c0*/  VIADD R12, R10, 0x304 ;  /* 0x000003040a0c7836 */ /* 0x000fc40000000000 */
[----:B------:R-:W-:Y:S01]  /*c3d0*/  IMAD.MOV.U32 R13, RZ, RZ, 0x40000040 ;  /* 0x40000040ff0d7424 */ /* 0x000fe200078e00ff */
[----:B------:R-:W-:Y:S02]  /*c3e0*/  WARPGROUP.DEPBAR.LE gsb0, 0x0 ;  /* 0x00008000000079c5 */ /* 0x000fe40000010000 */
        /* <DEDUP_REMOVED lines=10> */
[----:B------:R-:W-:Y:S01]  /*c490*/  VIADD R12, R10, 0x306 ;  /* 0x000003060a0c7836 */ /* 0x000fe20000000000 */
[----:B---3--:R-:W-:Y:S01]  /*c4a0*/  R2UR UR4, R20 ;  /* 0x00000000140472ca */ /* 0x008fe200000e0000 */
[----:B------:R-:W-:Y:S01]  /*c4b0*/  IMAD.MOV.U32 R13, RZ, RZ, 0x40000040 ;  /* 0x40000040ff0d7424 */ /* 0x000fe200078e00ff */
[----:B------:R-:W-:Y:S02]  /*c4c0*/  R2UR UR5, R21 ;  /* 0x00000000150572ca */ /* 0x000fe400000e0000 */
[----:B------:R-:W3:Y:S01]  /*c4d0*/  LDL.64 R20, [R1] ;  /* 0x0000000001147983 */ /* 0x000ee20000100a00 */
        /* <DEDUP_REMOVED lines=9> */
[----:B----4-:R-:W-:Y:S02]  /*c570*/  R2UR UR4, R4 ;  /* 0x00000000040472ca */ /* 0x010fe400000e0000 */
[----:B------:R-:W-:Y:S01]  /*c580*/  R2UR UR5, R5 ;  /* 0x00000000050572ca */ /* 0x000fe200000e0000 */
[----:B------:R-:W-:Y:S01]  /*c590*/  VIADD R12, R10, 0x602 ;  /* 0x000006020a0c7836 */ /* 0x000fe20000000000 */
[----:B------:R-:W-:Y:S01]  /*c5a0*/  UMOV UR38, UR43 ;  /* 0x0000002b00267c82 */ /* 0x000fe20008000000 */
[----:B------:R-:W-:Y:S01]  /*c5b0*/  IMAD.MOV.U32 R13, RZ, RZ, 0x40000040 ;  /* 0x40000040ff0d7424 */ /* 0x000fe200078e00ff */
[----:B------:R0:W5:Y:S01]  /*c5c0*/  LDL.LU.64 R4, [R1+0xa8] ;  /* 0x0000a80001047983 */ /* 0x0001620000300a00 */
[----:B------:R-:W-:-:S02]  /*c5d0*/  WARPGROUP.DEPBAR.LE gsb0, 0x0 ;  /* 0x00008000000079c5 */ /* 0x000fc40000010000 */
[----:B------:R-:W-:-:S06]  /*c5e0*/  WARPGROUP.ARRIVE ;  /* 0x00000000000079c5 */ /* 0x000fcc0000000000 */
[----:B------:R-:W-:Y:S01]  /*c5f0*/  HGMMA.64x96x16.F32.BF16 R152, gdesc[UR4], R152, gsb0 ;  /* 0x01600000049879f0 */ /* 0x000fe20008001898 */
[----:B------:R-:W-:Y:S02]  /*c600*/  R2UR UR6, R12 ;  /* 0x000000000c0672ca */ /* 0x000fe400000e0000 */
[----:B------:R-:W-:Y:S02]  /*c610*/  R2UR UR7, R13 ;  /* 0x000000000d0772ca */ /* 0x000fe400000e0000 */
[----:B--2---:R-:W-:Y:S02]  /*c620*/  R2UR UR4, R210 ;  /* 0x00000000d20472ca */ /* 0x004fe400000e0000 */
[----:B------:R-:W-:Y:S01]  /*c630*/  R2UR UR5, R211 ;  /* 0x00000000d30572ca */ /* 0x000fe200000e0000 */
[----:B------:R-:W-:Y:S02]  /*c640*/  WARPGROUP.DEPBAR.LE gsb0, 0x0 ;  /* 0x00008000000079c5 */ /* 0x000fe40000010000 */
[----:B------:R-:W-:-:S10]  /*c650*/  WARPGROUP.ARRIVE ;  /* 0x00000000000079c5 */ /* 0x000fd40000000000 */
[----:B------:R-:W-:Y:S01]  /*c660*/  HGMMA.64x96x16.F32.BF16 R152, gdesc[UR4], R152, gsb0 ;  /* 0x01600000049879f0 */ /* 0x000fe20008001898 */
[----:B------:R-:W-:Y:S02]  /*c670*/  VIADD R12, R10, 0x604 ;  /* 0x000006040a0c7836 */ /* 0x000fe40000000000 */
[----:B------:R-:W-:Y:S01]  /*c680*/  IMAD.MOV.U32 R13, RZ, RZ, 0x40000040 ;  /* 0x40000040ff0d7424 */ /* 0x000fe200078e00ff */
[----:B---3--:R-:W-:Y:S02]  /*c690*/  R2UR UR4, R20 ;  /* 0x00000000140472ca */ /* 0x008fe400000e0000 */
[----:B------:R-:W-:Y:S02]  /*c6a0*/  R2UR UR6, R12 ;  /* 0x000000000c0672ca */ /* 0x000fe400000e0000 */
        /* <DEDUP_REMOVED lines=8> */
[----:B------:R-:W-:Y:S01]  /*c730*/  R2UR UR7, R13 ;  /* 0x000000000d0772ca */ /* 0x000fe200000e0000 */
[----:B------:R-:W-:Y:S01]  /*c740*/  UMOV UR4, UR52 ;  /* 0x0000003400047c82 */ /* 0x000fe20008000000 */
[----:B------:R-:W-:Y:S01]  /*c750*/  UMOV UR5, UR53 ;  /* 0x0000003500057c82 */ /* 0x000fe20008000000 */
[----:B------:R-:W-:Y:S02]  /*c760*/  VIADD R12, R10, 0x900 ;  /* 0x000009000a0c7836 */ /* 0x000fe40000000000 */
[----:B------:R-:W-:Y:S01]  /*c770*/  IMAD.MOV.U32 R13, RZ, RZ, 0x40000040 ;  /* 0x40000040ff0d7424 */ /* 0x000fe200078e00ff */
[----:B------:R-:W-:Y:S02]  /*c780*/  WARPGROUP.DEPBAR.LE gsb0, 0x0 ;  /* 0x00008000000079c5 */ /* 0x000fe40000010000 */
[----:B------:R-:W-:-:S06]  /*c790*/  WARPGROUP.ARRIVE ;  /* 0x00000000000079c5 */ /* 0x000fcc0000000000 */
        /* <DEDUP_REMOVED lines=32> */
[----:B------:R-:W-:Y:S02]  /*c9a0*/  WARPGROUP.DEPBAR.LE gsb0, 0x0 ;  /* 0x00008000000079c5 */ /* 0x000fe40000010000 */
[----:B------:R-:W-:-:S08]  /*c9b0*/  WARPGROUP.ARRIVE ;  /* 0x00000000000079c5 */ /* 0x000fd00000000000 */
[----:B------:R-:W-:Y:S03]  /*c9c0*/  HGMMA.64x96x16.F32.BF16 R152, gdesc[UR4], R152, gsb0 ;  /* 0x01600000049879f0 */ /* 0x000fe60008001898 */
[----:B------:R-:W-:Y:S02]  /*c9d0*/  WARPGROUP.DEPBAR.LE gsb0, 0x0 ;  /* 0x00008000000079c5 */ /* 0x000fe40000010000 */
[----:B------:R-:W-:Y:S01]  /*c9e0*/  FMUL.FTZ R10, R152, UR39 ;  /* 0x00000027980a7c20 */ /* 0x000fe20008410000 */
[----:B------:R-:W-:Y:S01]  /*c9f0*/  FMUL.FTZ R11, R153, UR39 ;  /* 0x00000027990b7c20 */ /* 0x000fe20008410000 */
[----:B------:R-:W-:-:S04]  /*ca00*/  FMUL.FTZ R12, R156, UR39 ;  /* 0x000000279c0c7c20 */ /* 0x000fc80008410000 */
[----:B------:R-:W1:Y:S01]  /*ca10*/  MUFU.TANH R10, R10 ;  /* 0x0000000a000a7308 */ /* 0x000e620000002400 */
[----:B------:R-:W-:Y:S01]  /*ca20*/  FMUL.FTZ R20, R157, UR39 ;  /* 0x000000279d147c20 */ /* 0x000fe20008410000 */
[----:B------:R-:W-:-:S06]  /*ca30*/  FMUL.FTZ R21, R160, UR39 ;  /* 0x00000027a0157c20 */ /* 0x000fcc0008410000 */
[----:B------:R-:W2:Y:S01]  /*ca40*/  MUFU.TANH R11, R11 ;  /* 0x0000000b000b7308 */ /* 0x000ea20000002400 */
[----:B------:R-:W-:-:S07]  /*ca50*/  FMUL.FTZ R152, R161, UR39 ;  /* 0x00000027a1987c20 */ /* 0x000fce0008410000 */
[----:B------:R-:W3:Y:S01]  /*ca60*/  MUFU.TANH R12, R12 ;  /* 0x0000000c000c7308 */ /* 0x000ee20000002400 */
[----:B-1----:R-:W-:Y:S01]  /*ca70*/  FMNMX.FTZ R13, R10, R9, !PT ;  /* 0x000000090a0d7209 */ /* 0x002fe20007810000 */
[----:B------:R-:W-:-:S06]  /*ca80*/  FMUL.FTZ R153, R164, UR39 ;  /* 0x00000027a4997c20 */ /* 0x000fcc0008410000 */
[----:B------:R-:W1:Y:S01]  /*ca90*/  MUFU.TANH R20, R20 ;  /* 0x0000001400147308 */ /* 0x000e620000002400 */
[----:B--2---:R-:W-:Y:S01]  /*caa0*/  FMNMX.FTZ R13, R11, R13, !PT ;  /* 0x0000000d0b0d7209 */ /* 0x004fe20007810000 */
[----:B------:R-:W-:-:S06]  /*cab0*/  FMUL.FTZ R156, R165, UR39 ;  /* 0x00000027a59c7c20 */ /* 0x000fcc0008410000 */
[----:B------:R-:W2:Y:S01]  /*cac0*/  MUFU.TANH R21, R21 ;  /* 0x0000001500157308 */ /* 0x000ea20000002400 */
[----:B---3--:R-:W-:Y:S01]  /*cad0*/  FMNMX.FTZ R13, R12, R13, !PT ;  /* 0x0000000d0c0d7209 */ /* 0x008fe20007810000 */
[----:B------:R-:W-:-:S06]  /*cae0*/  FMUL.FTZ R157, R168, UR39 ;  /* 0x00000027a89d7c20 */ /* 0x000fcc0008410000 */
        /* <DEDUP_REMOVED lines=46> */
[----:B-1----:R-:W-:-:S07]  /*cdd0*/  FMNMX.FTZ R13, R177, R13, !PT ;  /* 0x0000000db10d7209 */ /* 0x002fce0007810000 */
[----:B------:R-:W1:Y:S01]  /*cde0*/  MUFU.TANH R184, R184 ;  /* 0x000000b800b87308 */ /* 0x000e620000002400 */
[----:B--2---:R-:W-:-:S07]  /*cdf0*/  FMNMX.FTZ R13, R180, R13, !PT ;  /* 0x0000000db40d7209 */ /* 0x004fce0007810000 */
[----:B------:R-:W2:Y:S01]  /*ce00*/  MUFU.TANH R185, R185 ;  /* 0x000000b900b97308 */ /* 0x000ea20000002400 */
[----:B---3--:R-:W-:-:S07]  /*ce10*/  FMNMX.FTZ R13, R181, R13, !PT ;  /* 0x0000000db50d7209 */ /* 0x008fce0007810000 */
[----:B------:R-:W3:Y:S01]  /*ce20*/  MUFU.TANH R188, R188 ;  /* 0x000000bc00bc7308 */ /* 0x000ee20000002400 */
[----:B-1----:R-:W-:-:S04]  /*ce30*/  FMNMX.FTZ R13, R184, R13, !PT ;  /* 0x0000000db80d7209 */ /* 0x002fc80007810000 */
[----:B--2---:R-:W-:-:S04]  /*ce40*/  FMNMX.FTZ R13, R185, R13, !PT ;  /* 0x0000000db90d7209 */ /* 0x004fc80007810000 */
[----:B---3--:R-:W-:-:S05]  /*ce50*/  FMNMX.FTZ R13, R188, R13, !PT ;  /* 0x0000000dbc0d7209 */ /* 0x008fca0007810000 */
[----:B------:R-:W1:Y:S01]  /*ce60*/  SHFL.BFLY PT, R189, R13, 0x2, 0x1f ;  /* 0x0c401f000dbd7f89 */ /* 0x000e6200000e0000 */
[----:B------:R-:W-:Y:S01]  /*ce70*/  FMUL.FTZ R212, R154, UR39 ;  /* 0x000000279ad47c20 */ /* 0x000fe20008410000 */
[----:B-1----:R-:W-:-:S05]  /*ce80*/  FMNMX.FTZ R13, R13, R189, !PT ;  /* 0x000000bd0d0d7209 */ /* 0x002fca0007810000 */
[----:B------:R-:W1:Y:S01]  /*ce90*/  SHFL.BFLY PT, R154, R13, 0x1, 0x1f ;  /* 0x0c201f000d9a7f89 */ /* 0x000e6200000e0000 */
[----:B------:R-:W-:Y:S01]  /*cea0*/  FMUL.FTZ R197, R162, UR39 ;  /* 0x00000027a2c57c20 */ /* 0x000fe20008410000 */
[----:B------:R-:W-:Y:S01]  /*ceb0*/  FMUL.FTZ R210, R158, UR39 ;  /* 0x000000279ed27c20 */ /* 0x000fe20008410000 */
[----:B------:R-:W-:Y:S01]  /*cec0*/  FMUL.FTZ R211, R155, UR39 ;  /* 0x000000279bd37c20 */ /* 0x000fe20008410000 */
[----:B-1----:R-:W-:-:S05]  /*ced0*/  FMNMX.FTZ R13, R13, R154, !PT ;  /* 0x0000009a0d0d7209 */ /* 0x002fca0007810000 */
[C---:B------:R-:W-:Y:S01]  /*cee0*/  FADD.FTZ R162, -R13.reuse, R9 ;  /* 0x000000090da27221 */ /* 0x040fe20000010100 */
[----:B------:R-:W-:-:S03]  /*cef0*/  FMUL.FTZ R9, R13, UR38 ;  /* 0x000000260d097c20 */ /* 0x000fc60008410000 */
[----:B------:R-:W-:Y:S01]  /*cf00*/  FMUL.FTZ R162, R162, UR38 ;  /* 0x00000026a2a27c20 */ /* 0x000fe20008410000 */
[--C-:B------:R-:W-:Y:S01]  /*cf10*/  FFMA.FTZ R154, R10, UR38, -R9.reuse ;  /* 0x000000260a9a7c23 */ /* 0x100fe20008010809 */
[--C-:B------:R-:W-:Y:S01]  /*cf20*/  FFMA.FTZ R158, R11, UR38, -R9.reuse ;  /* 0x000000260b9e7c23 */ /* 0x100fe20008010809 */
[--C-:B------:R-:W-:Y:S01]  /*cf30*/  FFMA.FTZ R11, R152, UR38, -R9.reuse ;  /* 0x00000026980b7c23 */ /* 0x100fe20008010809 */
[--C-:B------:R-:W-:Y:S01]  /*cf40*/  FFMA.FTZ R10, R157, UR38, -R9.reuse ;  /* 0x000000269d0a7c23 */ /* 0x100fe20008010809 */
[----:B------:R-:W-:Y:S01]  /*cf50*/  MUFU.EX2 R152, R154 ;  /* 0x0000009a00987308 */ /* 0x000fe20000000800 */
[--C-:B------:R-:W-:Y:S01]  /*cf60*/  FFMA.FTZ R155, R12, UR38, -R9.reuse ;  /* 0x000000260c9b7c23 */ /* 0x100fe20008010809 */
[----:B------:R-:W-:-:S06]  /*cf70*/  FFMA.FTZ R20, R20, UR38, -R9 ;  /* 0x0000002614147c23 */ /* 0x000fcc0008010809 */
[----:B------:R-:W1:Y:S08]  /*cf80*/  MUFU.EX2 R157, R162 ;  /* 0x000000a2009d7308 */ /* 0x000e700000000800 */
[----:B------:R-:W2:Y:S08]  /*cf90*/  MUFU.EX2 R158, R158 ;  /* 0x0000009e009e7308 */ /* 0x000eb00000000800 */
[----:B------:R-:W3:Y:S01]  /*cfa0*/  MUFU.EX2 R155, R155 ;  /* 0x0000009b009b7308 */ /* 0x000ee20000000800 */
[----:B-1----:R-:W-:-:S07]  /*cfb0*/  FFMA.FTZ R154, R157, R7, R152 ;  /* 0x000000079d9a7223 */ /* 0x002fce0000010098 */
[----:B------:R-:W1:Y:S01]  /*cfc0*/  MUFU.EX2 R20, R20 ;  /* 0x0000001400147308 */ /* 0x000e620000000800 */
[----:B------:R-:W-:-:S07]  /*cfd0*/  FMUL.FTZ R205, R159, UR39 ;  /* 0x000000279fcd7c20 */ /* 0x000fce0008410000 */
[----:B------:R-:W4:Y:S01]  /*cfe0*/  MUFU.TANH R212, R212 ;  /* 0x000000d400d47308 */ /* 0x000f220000002400 */
[----:B--2---:R-:W-:-:S07]  /*cff0*/  FADD.FTZ R154, R158, R154 ;  /* 0x0000009a9e9a7221 */ /* 0x004fce0000010000 */
[----:B------:R-:W2:Y:S01]  /*d000*/  MUFU.TANH R211, R211 ;  /* 0x000000d300d37308 */ /* 0x000ea20000002400 */
[----:B---3--:R-:W-:Y:S01]  /*d010*/  FADD.FTZ R154, R155, R154 ;  /* 0x0000009a9b9a7221 */ /* 0x008fe20000010000 */
[----:B------:R-:W-:-:S06]  /*d020*/  FMUL.FTZ R193, R163, UR39 ;  /* 0x00000027a3c17c20 */ /* 0x000fcc0008410000 */
[----:B------:R-:W3:Y:S01]  /*d030*/  MUFU.TANH R210, R210 ;  /* 0x000000d200d27308 */ /* 0x000ee20000002400 */
[----:B------:R-:W-:Y:S01]  /*d040*/  F2FP.BF16.F32.PACK_AB R152, R158, R152 ;  /* 0x000000989e98723e */ /* 0x000fe200000010ff */
[C---:B-1----:R-:W-:Y:S01]  /*d050*/  FADD.FTZ R158, R20.reuse, R154 ;  /* 0x0000009a149e7221 */ /* 0x042fe20000010000 */
[----:B------:R-:W-:-:S05]  /*d060*/  F2FP.BF16.F32.PACK_AB R154, R20, R155 ;  /* 0x0000009b149a723e */ /* 0x000fca00000010ff */
[----:B------:R-:W1:Y:S01]  /*d070*/  MUFU.TANH R205, R205 ;  /* 0x000000cd00cd7308 */ /* 0x000e620000002400 */
[----:B----4-:R-:W-:Y:S01]  /*d080*/  FMNMX.FTZ R20, R212, R8, !PT ;  /* 0x00000008d4147209 */ /* 0x010fe20007810000 */
[----:B------:R-:W-:-:S06]  /*d090*/  FMUL.FTZ R192, R166, UR39 ;  /* 0x00000027a6c07c20 */ /* 0x000fcc0008410000 */
[----:B------:R-:W4:Y:S01]  /*d0a0*/  MUFU.TANH R197, R197 ;  /* 0x000000c500c57308 */ /* 0x000f220000002400 */
[----:B--2---:R-:W-:Y:S01]  /*d0b0*/  FMNMX.FTZ R20, R211, R20, !PT ;  /* 0x00000014d3147209 */ /* 0x004fe20007810000 */
[----:B------:R-:W-:-:S06]  /*d0c0*/  FMUL.FTZ R159, R167, UR39 ;  /* 0x00000027a79f7c20 */ /* 0x000fcc0008410000 */
[----:B------:R-:W2:Y:S01]  /*d0d0*/  MUFU.TANH R193, R193 ;  /* 0x000000c100c17308 */ /* 0x000ea20000002400 */
[----:B---3--:R-:W-:Y:S01]  /*d0e0*/  FMNMX.FTZ R20, R210, R20, !PT ;  /* 0x00000014d2147209 */ /* 0x008fe20007810000 */
[----:B------:R-:W-:-:S06]  /*d0f0*/  FMUL.FTZ R163, R170, UR39 ;  /* 0x00000027aaa37c20 */ /* 0x000fcc0008410000 */
[----:B------:R-:W3:Y:S01]  /*d100*/  MUFU.TANH R192, R192 ;  /* 0x000000c000c07308 */ /* 0x000ee20000002400 */
[----:B-1----:R-:W-:Y:S01]  /*d110*/  FMNMX.FTZ R20, R205, R20, !PT ;  /* 0x00000014cd147209 */ /* 0x002fe20007810000 */
[----:B------:R-:W-:Y:S01]  /*d120*/  FMUL.FTZ R162, R171, UR39 ;  /* 0x00000027aba27c20 */ /* 0x000fe20008410000 */
[----:B------:R-:W-:-:S05]  /*d130*/  FFMA.FTZ R12, R153, UR38, -R9 ;  /* 0x00000026990c7c23 */ /* 0x000fca0008010809 */
        /* <DEDUP_REMOVED lines=8> */
[----:B------:R-:W-:Y:S01]  /*d1c0*/  FMUL.FTZ R167, R178, UR39 ;  /* 0x00000027b2a77c20 */ /* 0x000fe20008410000 */
[--C-:B------:R-:W-:Y:S01]  /*d1d0*/  FFMA.FTZ R21, R21, UR38, -R9.reuse ;  /* 0x0000002615157c23 */ /* 0x100fe20008010809 */
[----:B------:R-:W-:-:S04]  /*d1e0*/  FFMA.FTZ R156, R156, UR38, -R9 ;  /* 0x000000269c9c7c23 */ /* 0x000fc80008010809 */
[----:B------:R-:W3:Y:S01]  /*d1f0*/  MUFU.TANH R153, R153 ;  /* 0x0000009900997308 */ /* 0x000ee20000002400 */
[--C-:B------:R-:W-:Y:S01]  /*d200*/  FFMA.FTZ R160, R160, UR38, -R9.reuse ;  /* 0x00000026a0a07c23 */ /* 0x100fe20008010809 */
        /* <DEDUP_REMOVED lines=13> */
[----:B------:R-:W0:Y:S01]  /*d2e0*/  MUFU.TANH R7, R7 ;  /* 0x0000000700077308 */ /* 0x000e220000002400 */
[----:B------:R-:W-:Y:S01]  /*d2f0*/  FFMA.FTZ R9, R188, UR38, -R9 ;  /* 0x00000026bc097c23 */ /* 0x000fe20008010809 */
[----:B-1----:R-:W-:Y:S01]  /*d300*/  FMNMX.FTZ R20, R159, R20, !PT ;  /* 0x000000149f147209 */ /* 0x002fe20007810000 */
[----:B------:R-:W-:Y:S01]  /*d310*/  FMUL.FTZ R188, R179, UR39 ;  /* 0x00000027b3bc7c20 */ /* 0x000fe20008410000 */
[----:B------:R-:W-:-:S02]  /*d320*/  FMUL.FTZ R189, R182, UR39 ;  /* 0x00000027b6bd7c20 */ /* 0x000fc40008410000 */
[----:B----4-:R-:W-:Y:S02]  /*d330*/  FMNMX.FTZ R20, R163, R20, !PT ;  /* 0x00000014a3147209 */ /* 0x010fe40007810000 */
[----:B------:R-:W1:Y:S01]  /*d340*/  MUFU.TANH R167, R167 ;  /* 0x000000a700a77308 */ /* 0x000e620000002400 */
[----:B------:R-:W-:Y:S01]  /*d350*/  FMUL.FTZ R166, R183, UR39 ;  /* 0x00000027b7a67c20 */ /* 0x000fe20008410000 */
[----:B--2---:R-:W-:-:S06]  /*d360*/  FMNMX.FTZ R20, R162, R20, !PT ;  /* 0x00000014a2147209 */ /* 0x004fcc0007810000 */
[----:B------:R-:W2:Y:S01]  /*d370*/  MUFU.TANH R188, R188 ;  /* 0x000000bc00bc7308 */ /* 0x000ea20000002400 */
[----:B---3--:R-:W-:Y:S01]  /*d380*/  FMNMX.FTZ R20, R153, R20, !PT ;  /* 0x0000001499147209 */ /* 0x008fe20007810000 */
[----:B------:R-:W-:-:S06]  /*d390*/  FMUL.FTZ R170, R186, UR39 ;  /* 0x00000027baaa7c20 */ /* 0x000fcc0008410000 */
[----:B------:R-:W3:Y:S01]  /*d3a0*/  MUFU.TANH R189, R189 ;  /* 0x000000bd00bd7308 */ /* 0x000ee20000002400 */
        /* <DEDUP_REMOVED lines=21> */
[----:B---3--:R-:W-:-:S07]  /*d500*/  FMNMX.FTZ R20, R186, R20, !PT ;  /* 0x00000014ba147209 */ /* 0x008fce0007810000 */
[----:B------:R-:W3:Y:S01]  /*d510*/  MUFU.TANH R179, R179 ;  /* 0x000000b300b37308 */ /* 0x000ee20000002400 */
[----:B0-----:R-:W-:-:S07]  /*d520*/  FMNMX.FTZ R20, R187, R20, !PT ;  /* 0x00000014bb147209 */ /* 0x001fce0007810000 */
[----:B------:R-:W0:Y:S01]  /*d530*/  MUFU.TANH R182, R182 ;  /* 0x000000b600b67308 */ /* 0x000e220000002400 */
[----:B-1----:R-:W-:-:S04]  /*d540*/  FMNMX.FTZ R20, R174, R20, !PT ;  /* 0x00000014ae147209 */ /* 0x002fc80007810000 */
[----:B--2---:R-:W-:-:S04]  /*d550*/  FMNMX.FTZ R20, R175, R20, !PT ;  /* 0x00000014af147209 */ /* 0x004fc80007810000 */
[----:B---3--:R-:W-:-:S04]  /*d560*/  FMNMX.FTZ R20, R179, R20, !PT ;  /* 0x00000014b3147209 */ /* 0x008fc80007810000 */
[----:B0-----:R-:W-:-:S05]  /*d570*/  FMNMX.FTZ R20, R182, R20, !PT ;  /* 0x00000014b6147209 */ /* 0x001fca0007810000 */
[----:B------:R-:W0:Y:S02]  /*d580*/  SHFL.BFLY PT, R155, R20, 0x2, 0x1f ;  /* 0x0c401f00149b7f89 */ /* 0x000e2400000e0000 */
[----:B0-----:R-:W-:-:S05]  /*d590*/  FMNMX.FTZ R20, R20, R155, !PT ;  /* 0x0000009b14147209 */ /* 0x001fca0007810000 */
[----:B------:R-:W0:Y:S01]  /*d5a0*/  SHFL.BFLY PT, R155, R20, 0x1, 0x1f ;  /* 0x0c201f00149b7f89 */ /* 0x000e2200000e0000 */
[----:B------:R-:W1:Y:S01]  /*d5b0*/  S2R R198, SR_TID.X ;  /* 0x0000000000c67919 */ /* 0x000e620000002100 */
[----:B0-----:R-:W-:-:S05]  /*d5c0*/  FMNMX.FTZ R20, R20, R155, !PT ;  /* 0x0000009b14147209 */ /* 0x001fca0007810000 */
[C---:B------:R-:W-:Y:S01]  /*d5d0*/  FADD.FTZ R196, -R20.reuse, R8 ;  /* 0x0000000814c47221 */ /* 0x040fe20000010100 */
[----:B------:R-:W-:-:S03]  /*d5e0*/  FMUL.FTZ R195, R20, UR38 ;  /* 0x0000002614c37c20 */ /* 0x000fc60008410000 */
[----:B------:R-:W-:Y:S01]  /*d5f0*/  FMUL.FTZ R196, R196, UR38 ;  /* 0x00000026c4c47c20 */ /* 0x000fe20008410000 */
[--C-:B------:R-:W-:Y:S01]  /*d600*/  FFMA.FTZ R178, R212, UR38, -R195.reuse ;  /* 0x00000026d4b27c23 */ /* 0x100fe200080108c3 */
[--C-:B------:R-:W-:Y:S01]  /*d610*/  FFMA.FTZ R191, R153, UR38, -R195.reuse ;  /* 0x0000002699bf7c23 */ /* 0x100fe200080108c3 */
[--C-:B------:R-:W-:Y:S02]  /*d620*/  FFMA.FTZ R183, R211, UR38, -R195.reuse ;  /* 0x00000026d3b77c23 */ /* 0x100fe400080108c3 */
[----:B------:R-:W-:Y:S01]  /*d630*/  MUFU.EX2 R153, R178 ;  /* 0x000000b200997308 */ /* 0x000fe20000000800 */
[--C-:B------:R-:W-:Y:S01]  /*d640*/  FFMA.FTZ R190, R162, UR38, -R195.reuse ;  /* 0x00000026a2be7c23 */ /* 0x100fe200080108c3 */
[----:B------:R-:W-:-:S06]  /*d650*/  FFMA.FTZ R162, R7, UR38, -R195 ;  /* 0x0000002607a27c23 */ /* 0x000fcc00080108c3 */
[----:B------:R-:W0:Y:S08]  /*d660*/  MUFU.EX2 R196, R196 ;  /* 0x000000c400c47308 */ /* 0x000e300000000800 */
[----:B------:R0:W2:Y:S01]  /*d670*/  MUFU.EX2 R7, R183 ;  /* 0x000000b700077308 */ /* 0x0000a20000000800 */
[-C--:B------:R-:W-:Y:S01]  /*d680*/  FMUL.FTZ R24, R24, R157.reuse ;  /* 0x0000009d18187220 */ /* 0x080fe20000410000 */
[-C--:B------:R-:W-:Y:S01]  /*d690*/  FMUL.FTZ R25, R25, R157.reuse ;  /* 0x0000009d19197220 */ /* 0x080fe20000410000 */
[-C--:B------:R-:W-:Y:S01]  /*d6a0*/  FMUL.FTZ R28, R28, R157.reuse ;  /* 0x0000009d1c1c7220 */ /* 0x080fe20000410000 */
[----:B0-----:R-:W-:Y:S01]  /*d6b0*/  FFMA.FTZ R183, R196, R6, R153 ;  /* 0x00000006c4b77223 */ /* 0x001fe20000010099 */
[-C--:B------:R-:W-:Y:S01]  /*d6c0*/  FMUL.FTZ R29, R29, R157.reuse ;  /* 0x0000009d1d1d7220 */ /* 0x080fe20000410000 */
[-C--:B------:R-:W-:Y:S01]  /*d6d0*/  FMUL.FTZ R32, R32, R157.reuse ;  /* 0x0000009d20207220 */ /* 0x080fe20000410000 */
[-C--:B------:R-:W-:Y:S01]  /*d6e0*/  FMUL.FTZ R33, R33, R157.reuse ;  /* 0x0000009d21217220 */ /* 0x080fe20000410000 */
[-C--:B------:R-:W-:Y:S01]  /*d6f0*/  FMUL.FTZ R36, R36, R157.reuse ;  /* 0x0000009d24247220 */ /* 0x080fe20000410000 */
[-C--:B------:R-:W-:Y:S01]  /*d700*/  FMUL.FTZ R37, R37, R157.reuse ;  /* 0x0000009d25257220 */ /* 0x080fe20000410000 */
[----:B------:R-:W-:Y:S01]  /*d710*/  FMUL.FTZ R40, R40, R157 ;  /* 0x0000009d28287220 */ /* 0x000fe20000410000 */
[C---:B--2---:R-:W-:Y:S01]  /*d720*/  FADD.FTZ R183, R7.reuse, R183 ;  /* 0x000000b707b77221 */ /* 0x044fe20000010000 */
[----:B------:R-:W-:Y:S01]  /*d730*/  F2FP.BF16.F32.PACK_AB R153, R7, R153 ;  /* 0x000000990799723e */ /* 0x000fe200000010ff */
[----:B------:R-:W-:-:S02]  /*d740*/  IMAD.MOV.U32 R7, RZ, RZ, 0x40000040 ;  /* 0x40000040ff077424 */ /* 0x000fc400078e00ff */
        /* <DEDUP_REMOVED lines=55> */
[----:B-1----:R-:W-:Y:S01]  /*dac0*/  SHF.R.U32.HI R198, RZ, 0x7, R198 ;  /* 0x00000007ffc67819 */ /* 0x002fe200000116c6 */
[----:B------:R-:W-:Y:S01]  /*dad0*/  FFMA.FTZ R155, R210, UR38, -R195 ;  /* 0x00000026d29b7c23 */ /* 0x000fe200080108c3 */
[----:B------:R-:W-:Y:S01]  /*dae0*/  @!P1 VIADD R157, R3, 0x32440 ;  /* 0x00032440039d9836 */ /* 0x000fe20000000000 */
[----:B------:R-:W-:-:S02]  /*daf0*/  R2UR UR7, R7 ;  /* 0x00000000070772ca */ /* 0x000fc400000e0000 */
[C---:B------:R-:W-:Y:S01]  /*db00*/  IADD3 R178, -R198.reuse, 0xb, RZ ;  /* 0x0000000bc6b27810 */ /* 0x040fe20007ffe1ff */
[----:B------:R0:W-:Y:S01]  /*db10*/  MUFU.EX2 R7, R155 ;  /* 0x0000009b00077308 */ /* 0x0001e20000000800 */
[----:B------:R-:W-:Y:S01]  /*db20*/  @!P1 PRMT R157, RZ, 0x654, R157 ;  /* 0x00000654ff9d9816 */ /* 0x000fe2000000009d */
[----:B------:R-:W-:Y:S02]  /*db30*/  FFMA.FTZ R8, R205, UR38, -R195 ;  /* 0x00000026cd087c23 */ /* 0x000fe400080108c3 */
[----:B------:R1:W-:Y:S06]  /*db40*/  BAR.ARV R178, 0x100 ;  /* 0x000400b20000751d */ /* 0x0003ec0000002000 */
[----:B0-----:R-:W-:Y:S01]  /*db50*/  VIADD R155, R198, 0x8 ;  /* 0x00000008c69b7836 */ /* 0x001fe20000000000 */
[----:B------:R0:W-:Y:S01]  /*db60*/  @!P1 SYNCS.ARRIVE.TRANS64.RED.A1T0 RZ, [R157+URZ], RZ ;  /* 0x000000ff9dff99a7 */ /* 0x0001e2000810043f */
[----:B------:R-:W2:Y:S03]  /*db70*/  MUFU.EX2 R8, R8 ;  /* 0x0000000800087308 */ /* 0x000ea60000000800 */
[----:B------:R2:W-:Y:S01]  /*db80*/  BAR.SYNC.DEFER_BLOCKING R155, 0x100 ;  /* 0x0004009b0000751d */ /* 0x0005e20000010000 */
[----:B------:R-:W-:-:S04]  /*db90*/  IMAD.MOV.U32 R6, RZ, RZ, 0xc00 ;  /* 0x00000c00ff067424 */ /* 0x000fc800078e00ff */
[----:B------:R-:W-:Y:S02]  /*dba0*/  IMAD R6, R200, R6, UR42 ;  /* 0x0000002ac8067e24 */ /* 0x000fe4000f8e0206 */
[-C--:B------:R-:W-:Y:S01]  /*dbb0*/  FMUL.FTZ R26, R26, R196.reuse ;  /* 0x000000c41a1a7220 */ /* 0x080fe20000410000 */
[-C--:B------:R-:W-:Y:S01]  /*dbc0*/  FMUL.FTZ R27, R27, R196.reuse ;  /* 0x000000c41b1b7220 */ /* 0x080fe20000410000 */
[-C--:B------:R-:W-:Y:S01]  /*dbd0*/  FMUL.FTZ R30, R30, R196.reuse ;  /* 0x000000c41e1e7220 */ /* 0x080fe20000410000 */
[-C--:B------:R-:W-:Y:S01]  /*dbe0*/  FMUL.FTZ R31, R31, R196.reuse ;  /* 0x000000c41f1f7220 */ /* 0x080fe20000410000 */
[----:B------:R-:W-:Y:S01]  /*dbf0*/  R2UR UR6, R6 ;  /* 0x00000000060672ca */ /* 0x000fe200000e0000 */
        /* <DEDUP_REMOVED lines=60> */
[----:B--2---:R-:W-:-:S05]  /*dfc0*/  F2FP.BF16.F32.PACK_AB R155, R8, R7 ;  /* 0x00000007089b723e */ /* 0x004fca00000010ff */
[----:B------:R-:W-:-:S06]  /*dfd0*/  WARPGROUP.ARRIVE ;  /* 0x00000000000079c5 */ /* 0x000fcc0000000000 */
[----:B------:R-:W-:Y:S01]  /*dfe0*/  HGMMA.64x256x16.F32.BF16 R24, R152, gdesc[UR4].tnspB, R24, gsb0 ;  /* 0x43e0000498187df0 */ /* 0x000fe20008001818 */
[----:B0-----:R-:W-:Y:S01]  /*dff0*/  MUFU.EX2 R157, R11 ;  /* 0x0000000b009d7308 */ /* 0x001fe20000000800 */
        /* <DEDUP_REMOVED lines=16> */
[----:B------:R-:W-:Y:S01]  /*e100*/  FFMA.FTZ R182, R182, UR38, -R195 ;  /* 0x00000026b6b67c23 */ /* 0x000fe200080108c3 */
[----:B------:R-:W-:Y:S08]  /*e110*/  MUFU.EX2 R11, R12 ;  /* 0x0000000c000b7308 */ /* 0x000ff00000000800 */
[----:B------:R-:W-:Y:S08]  /*e120*/  MUFU.EX2 R195, R156 ;  /* 0x0000009c00c37308 */ /* 0x000ff00000000800 */
[----:B------:R-:W-:Y:S08]  /*e130*/  MUFU.EX2 R12, R194 ;  /* 0x000000c2000c7308 */ /* 0x000ff00000000800 */
[----:B------:R-:W-:Y:S08]  /*e140*/  MUFU.EX2 R160, R160 ;  /* 0x000000a000a07308 */ /* 0x000ff00000000800 */
[----:B------:R-:W-:Y:S08]  /*e150*/  MUFU.EX2 R161, R161 ;  /* 0x000000a100a17308 */ /* 0x000ff00000000800 */
[----:B------:R-:W-:Y:S01]  /*e160*/  MUFU.EX2 R164, R164 ;  /* 0x000000a400a47308 */ /* 0x000fe20000000800 */
[----:B------:R-:W-:-:S07]  /*e170*/  WARPGROUP.DEPBAR.LE gsb0, 0x0 ;  /* 0x00008000000079c5 */ /* 0x000fce0000010000 */
[----:B------:R-:W0:Y:S01]  /*e180*/  MUFU.EX2 R155, R21 ;  /* 0x00000015009b7308 */ /* 0x000e220000000800 */
[----:B------:R-:W-:-:S05]  /*e190*/  VIADD R152, R6, 0x80 ;  /* 0x0000008006987836 */ /* 0x000fca0000000000 */
[----:B------:R-:W-:Y:S02]  /*e1a0*/  R2UR UR6, R152 ;  /* 0x00000000980672ca */ /* 0x000fe400000e0000 */
[----:B------:R-:W2:Y:S08]  /*e1b0*/  MUFU.EX2 R21, R193 ;  /* 0x000000c100157308 */ /* 0x000eb00000000800 */
[----:B------:R3:W-:Y:S08]  /*e1c0*/  MUFU.EX2 R154, R192 ;  /* 0x000000c0009a7308 */ /* 0x0007f00000000800 */
[----:B------:R-:W4:Y:S01]  /*e1d0*/  MUFU.EX2 R152, R159 ;  /* 0x0000009f00987308 */ /* 0x000f220000000800 */
[----:B0-----:R-:W-:Y:S01]  /*e1e0*/  FADD.FTZ R158, R155, R158 ;  /* 0x0000009e9b9e7221 */ /* 0x001fe20000010000 */
[----:B------:R-:W-:-:S03]  /*e1f0*/  IMAD.MOV.U32 R153, RZ, RZ, 0x40000040 ;  /* 0x40000040ff997424 */ /* 0x000fc600078e00ff */
[----:B------:R-:W-:Y:S02]  /*e200*/  FADD.FTZ R158, R157, R158 ;  /* 0x0000009e9d9e7221 */ /* 0x000fe40000010000 */
[----:B------:R-:W-:Y:S02]  /*e210*/  R2UR UR7, R153 ;  /* 0x00000000990772ca */ /* 0x000fe400000e0000 */
[----:B---3--:R-:W-:Y:S01]  /*e220*/  FADD.FTZ R192, R11, R158 ;  /* 0x0000009e0bc07221 */ /* 0x008fe20000010000 */
[----:B------:R-:W-:Y:S02]  /*e230*/  F2FP.BF16.F32.PACK_AB R156, R157, R155 ;  /* 0x0000009b9d9c723e */ /* 0x000fe400000010ff */
[----:B------:R-:W-:Y:S02]  /*e240*/  F2FP.BF16.F32.PACK_AB R158, R195, R11 ;  /* 0x0000000bc39e723e */ /* 0x000fe400000010ff */
[----:B--2---:R-:W-:Y:S02]  /*e250*/  F2FP.BF16.F32.PACK_AB R157, R21, R12 ;  /* 0x0000000c159d723e */ /* 0x004fe400000010ff */
[----:B----4-:R-:W-:-:S04]  /*e260*/  F2FP.BF16.F32.PACK_AB R159, R152, R154 ;  /* 0x0000009a989f723e */ /* 0x010fc800000010ff */
[----:B------:R-:W-:-:S06]  /*e270*/  WARPGROUP.ARRIVE ;  /* 0x00000000000079c5 */ /* 0x000fcc0000000000 */
[----:B------:R-:W-:Y:S01]  /*e280*/  HGMMA.64x256x16.F32.BF16 R24, R156, gdesc[UR4].tnspB, R24, gsb0 ;  /* 0x43e000049c187df0 */ /* 0x000fe20008001818 */
[----:B------:R-:W-:Y:S01]  /*e290*/  MUFU.EX2 R153, R163 ;  /* 0x000000a300997308 */ /* 0x000fe20000000800 */
[----:B------:R-:W-:-:S07]  /*e2a0*/  FADD.FTZ R192, R195, R192 ;  /* 0x000000c0c3c07221 */ /* 0x000fce0000010000 */
[----:B------:R-:W-:Y:S08]  /*e2b0*/  MUFU.EX2 R190, R190 ;  /* 0x000000be00be7308 */ /* 0x000ff00000000800 */
[----:B------:R-:W-:Y:S08]  /*e2c0*/  MUFU.EX2 R191, R191 ;  /* 0x000000bf00bf7308 */ /* 0x000ff00000000800 */
[----:B------:R0:W2:Y:S01]  /*e2d0*/  MUFU.EX2 R155, R162 ;  /* 0x000000a2009b7308 */ /* 0x0000a20000000800 */
[----:B------:R-:W-:-:S05]  /*e2e0*/  IMAD.MOV.U32 R11, RZ, RZ, 0x40000040 ;  /* 0x40000040ff0b7424 */ /* 0x000fca00078e00ff */
[----:B------:R-:W-:Y:S02]  /*e2f0*/  R2UR UR7, R11 ;  /* 0x000000000b0772ca */ /* 0x000fe400000e0000 */
[----:B0-----:R-:W-:Y:S02]  /*e300*/  F2FP.BF16.F32.PACK_AB R162, R164, R161 ;  /* 0x000000a1a4a2723e */ /* 0x001fe400000010ff */
[----:B--2---:R-:W-:Y:S01]  /*e310*/  F2FP.BF16.F32.PACK_AB R163, R155, R191 ;  /* 0x000000bf9ba3723e */ /* 0x004fe200000010ff */
[----:B------:R-:W-:Y:S08]  /*e320*/  MUFU.EX2 R168, R168 ;  /* 0x000000a800a87308 */ /* 0x000ff00000000800 */
[----:B------:R-:W-:Y:S08]  /*e330*/  MUFU.EX2 R169, R169 ;  /* 0x000000a900a97308 */ /* 0x000ff00000000800 */
[----:B------:R-:W-:Y:S08]  /*e340*/  MUFU.EX2 R172, R172 ;  /* 0x000000ac00ac7308 */ /* 0x000ff00000000800 */
[----:B------:R-:W-:Y:S08]  /*e350*/  MUFU.EX2 R188, R188 ;  /* 0x000000bc00bc7308 */ /* 0x000ff00000000800 */
[----:B------:R-:W-:Y:S01]  /*e360*/  MUFU.EX2 R189, R189 ;  /* 0x000000bd00bd7308 */ /* 0x000fe20000000800 */
[----:B------:R-:W-:Y:S01]  /*e370*/  IMAD.MOV.U32 R11, RZ, RZ, 0x40000040 ;  /* 0x40000040ff0b7424 */ /* 0x000fe200078e00ff */
[----:B------:R-:W-:-:S06]  /*e380*/  WARPGROUP.DEPBAR.LE gsb0, 0x0 ;  /* 0x00008000000079c5 */ /* 0x000fcc0000010000 */
[----:B------:R0:W2:Y:S02]  /*e390*/  MUFU.EX2 R156, R10 ;  /* 0x0000000a009c7308 */ /* 0x0000a40000000800 */
[----:B0-----:R-:W-:Y:S02]  /*e3a0*/  VIADD R10, R6, 0x100 ;  /* 0x00000100060a7836 */ /* 0x001fe40000000000 */
[----:B--2---:R-:W-:-:S03]  /*e3b0*/  FADD.FTZ R192, R156, R192 ;  /* 0x000000c09cc07221 */ /* 0x004fc60000010000 */
[----:B------:R-:W-:Y:S01]  /*e3c0*/  R2UR UR6, R10 ;  /* 0x000000000a0672ca */ /* 0x000fe200000e0000 */
[C---:B------:R-:W-:Y:S01]  /*e3d0*/  FADD.FTZ R158, R160.reuse, R192 ;  /* 0x000000c0a09e7221 */ /* 0x040fe20000010000 */
[----:B------:R-:W-:-:S03]  /*e3e0*/  F2FP.BF16.F32.PACK_AB R160, R160, R156 ;  /* 0x0000009ca0a0723e */ /* 0x000fc600000010ff */
[----:B------:R-:W-:Y:S01]  /*e3f0*/  FADD.FTZ R158, R161, R158 ;  /* 0x0000009ea19e7221 */ /* 0x000fe20000010000 */
[----:B------:R-:W-:-:S04]  /*e400*/  F2FP.BF16.F32.PACK_AB R161, R190, R153 ;  /* 0x00000099bea1723e */ /* 0x000fc800000010ff */
[----:B------:R-:W-:-:S06]  /*e410*/  WARPGROUP.ARRIVE ;  /* 0x00000000000079c5 */ /* 0x000fcc0000000000 */
[----:B------:R-:W-:Y:S01]  /*e420*/  HGMMA.64x256x16.F32.BF16 R24, R160, gdesc[UR4].tnspB, R24, gsb0 ;  /* 0x43e00004a0187df0 */ /* 0x000fe20008001818 */
[----:B------:R-:W-:Y:S01]  /*e430*/  FADD.FTZ R158, R164, R158 ;  /* 0x0000009ea49e7221 */ /* 0x000fe20000010000 */
[----:B------:R-:W0:Y:S08]  /*e440*/  MUFU.EX2 R156, R167 ;  /* 0x000000a7009c7308 */ /* 0x000e300000000800 */
[----:B------:R0:W2:Y:S08]  /*e450*/  MUFU.EX2 R164, R165 ;  /* 0x000000a500a47308 */ /* 0x0000b00000000800 */
[----:B------:R3:W4:Y:S01]  /*e460*/  MUFU.EX2 R157, R166 ;  /* 0x000000a6009d7308 */ /* 0x0007220000000800 */
[----:B------:R-:W-:Y:S01]  /*e470*/  VIADD R10, R6, 0x180 ;  /* 0x00000180060a7836 */ /* 0x000fe20000000000 */
[----:B------:R-:W-:-:S04]  /*e480*/  R2UR UR7, R11 ;  /* 0x000000000b0772ca */ /* 0x000fc800000e0000 */
[----:B------:R-:W-:Y:S02]  /*e490*/  R2UR UR6, R10 ;  /* 0x000000000a0672ca */ /* 0x000fe400000e0000 */
[----:B0-----:R-:W-:Y:S01]  /*e4a0*/  F2FP.BF16.F32.PACK_AB R165, R188, R156 ;  /* 0x0000009cbca5723e */ /* 0x001fe200000010ff */
[----:B--2---:R-:W-:Y:S01]  /*e4b0*/  FADD.FTZ R158, R164, R158 ;  /* 0x0000009ea49e7221 */ /* 0x004fe20000010000 */
[----:B------:R-:W-:Y:S02]  /*e4c0*/  F2FP.BF16.F32.PACK_AB R164, R168, R164 ;  /* 0x000000a4a8a4723e */ /* 0x000fe400000010ff */
[----:B---3--:R-:W-:Y:S02]  /*e4d0*/  F2FP.BF16.F32.PACK_AB R166, R172, R169 ;  /* 0x000000a9aca6723e */ /* 0x008fe400000010ff */
[----:B----4-:R-:W-:Y:S01]  /*e4e0*/  F2FP.BF16.F32.PACK_AB R167, R157, R189 ;  /* 0x000000bd9da7723e */ /* 0x010fe200000010ff */
[----:B------:R-:W-:Y:S01]  /*e4f0*/  FADD.FTZ R158, R168, R158 ;  /* 0x0000009ea89e7221 */ /* 0x000fe20000010000 */
[----:B------:R-:W-:Y:S03]  /*e500*/  MUFU.EX2 R176, R176 ;  /* 0x000000b000b07308 */ /* 0x000fe60000000800 */
[----:B------:R-:W-:-:S05]  /*e510*/  FADD.FTZ R159, R169, R158 ;  /* 0x0000009ea99f7221 */ /* 0x000fca0000010000 */
[----:B------:R-:W-:Y:S08]  /*e520*/  MUFU.EX2 R168, R173 ;  /* 0x000000ad00a87308 */ /* 0x000ff00000000800 */
[----:B------:R-:W-:Y:S08]  /*e530*/  MUFU.EX2 R177, R177 ;  /* 0x000000b100b17308 */ /* 0x000ff00000000800 */
[----:B------:R-:W0:Y:S08]  /*e540*/  MUFU.EX2 R180, R180 ;  /* 0x000000b400b47308 */ /* 0x000e300000000800 */
[----:B------:R0:W-:Y:S08]  /*e550*/  MUFU.EX2 R158, R170 ;  /* 0x000000aa009e7308 */ /* 0x0001f00000000800 */
[----:B------:R-:W-:Y:S08]  /*e560*/  MUFU.EX2 R186, R186 ;  /* 0x000000ba00ba7308 */ /* 0x000ff00000000800 */
[----:B------:R-:W2:Y:S01]  /*e570*/  MUFU.EX2 R187, R187 ;  /* 0x000000bb00bb7308 */ /* 0x000ea20000000800 */
[----:B------:R-:W-:-:S02]  /*e580*/  VIADD R10, R6, 0x200 ;  /* 0x00000200060a7836 */ /* 0x000fc40000000000 */
[----:B------:R-:W-:Y:S02]  /*e590*/  IMAD.MOV.U32 R11, RZ, RZ, 0x40000040 ;  /* 0x40000040ff0b7424 */ /* 0x000fe400078e00ff */
[----:B------:R-:W-:Y:S01]  /*e5a0*/  FADD.FTZ R159, R172, R159 ;  /* 0x0000009fac9f7221 */ /* 0x000fe20000010000 */
[----:B0-----:R-:W-:-:S03]  /*e5b0*/  F2FP.BF16.F32.PACK_AB R170, R180, R177 ;  /* 0x000000b1b4aa723e */ /* 0x001fc600000010ff */
[----:B------:R-:W-:Y:S01]  /*e5c0*/  FADD.FTZ R159, R168, R159 ;  /* 0x0000009fa89f7221 */ /* 0x000fe20000010000 */
[----:B------:R-:W-:Y:S01]  /*e5d0*/  F2FP.BF16.F32.PACK_AB R168, R176, R168 ;  /* 0x000000a8b0a8723e */ /* 0x000fe200000010ff */
[----:B------:R-:W-:Y:S02]  /*e5e0*/  WARPGROUP.DEPBAR.LE gsb0, 0x0 ;  /* 0x00008000000079c5 */ /* 0x000fe40000010000 */
[----:B------:R-:W-:-:S06]  /*e5f0*/  WARPGROUP.ARRIVE ;  /* 0x00000000000079c5 */ /* 0x000fcc0000000000 */
[----:B------:R-:W-:Y:S01]  /*e600*/  HGMMA.64x256x16.F32.BF16 R24, R164, gdesc[UR4].tnspB, R24, gsb0 ;  /* 0x43e00004a4187df0 */ /* 0x000fe20008001818 */
[----:B------:R2:W0:Y:S01]  /*e610*/  MUFU.EX2 R160, R171 ;  /* 0x000000ab00a07308 */ /* 0x0004220000000800 */
[----:B------:R-:W-:Y:S02]  /*e620*/  R2UR UR6, R10 ;  /* 0x000000000a0672ca */ /* 0x000fe400000e0000 */
[----:B------:R-:W-:Y:S02]  /*e630*/  R2UR UR7, R11 ;  /* 0x000000000b0772ca */ /* 0x000fe400000e0000 */
[----:B--2---:R-:W-:Y:S02]  /*e640*/  F2FP.BF16.F32.PACK_AB R171, R187, R186 ;  /* 0x000000babbab723e */ /* 0x004fe400000010ff */
[----:B0-----:R-:W-:Y:S01]  /*e650*/  F2FP.BF16.F32.PACK_AB R169, R160, R158 ;  /* 0x0000009ea0a9723e */ /* 0x001fe200000010ff */
[----:B------:R-:W0:Y:S01]  /*e660*/  MUFU.EX2 R172, R181 ;  /* 0x000000b500ac7308 */ /* 0x000e220000000800 */
[----:B------:R-:W-:-:S04]  /*e670*/  FADD.FTZ R11, R176, R159 ;  /* 0x0000009fb00b7221 */ /* 0x000fc80000010000 */
[----:B------:R-:W-:-:S03]  /*e680*/  FADD.FTZ R11, R177, R11 ;  /* 0x0000000bb10b7221 */ /* 0x000fc60000010000 */
[----:B------:R-:W-:Y:S01]  /*e690*/  MUFU.EX2 R161, R9 ;  /* 0x0000000900a17308 */ /* 0x000fe20000000800 */
[----:B------:R-:W-:-:S07]  /*e6a0*/  FADD.FTZ R11, R180, R11 ;  /* 0x0000000bb40b7221 */ /* 0x000fce0000010000 */
[----:B------:R-:W2:Y:S01]  /*e6b0*/  MUFU.EX2 R184, R184 ;  /* 0x000000b800b87308 */ /* 0x000ea20000000800 */
[----:B------:R-:W-:-:S07]  /*e6c0*/  VIADD R10, R6, 0x280 ;  /* 0x00000280060a7836 */ /* 0x000fce0000000000 */
[----:B------:R-:W3:Y:S08]  /*e6d0*/  MUFU.EX2 R185, R185 ;  /* 0x000000b900b97308 */ /* 0x000ef00000000800 */
[----:B------:R3:W-:Y:S08]  /*e6e0*/  MUFU.EX2 R9, R174 ;  /* 0x000000ae00097308 */ /* 0x0007f00000000800 */
[----:B------:R-:W4:Y:S08]  /*e6f0*/  MUFU.EX2 R159, R175 ;  /* 0x000000af009f7308 */ /* 0x000f300000000800 */
[----:B------:R-:W-:Y:S08]  /*e700*/  MUFU.EX2 R179, R179 ;  /* 0x000000b300b37308 */ /* 0x000ff00000000800 */
[----:B------:R-:W1:Y:S01]  /*e710*/  MUFU.EX2 R182, R182 ;  /* 0x000000b600b67308 */ /* 0x000e620000000800 */
[----:B0-----:R-:W-:Y:S01]  /*e720*/  FADD.FTZ R6, R172, R11 ;  /* 0x0000000bac067221 */ /* 0x001fe20000010000 */
[----:B------:R-:W-:Y:S01]  /*e730*/  IMAD.MOV.U32 R11, RZ, RZ, 0x40000040 ;  /* 0x40000040ff0b7424 */ /* 0x000fe200078e00ff */
[----:B--2---:R-:W-:-:S02]  /*e740*/  F2FP.BF16.F32.PACK_AB R172, R184, R172 ;  /* 0x000000acb8ac723e */ /* 0x004fc400000010ff */
[----:B---3--:R-:W-:Y:S02]  /*e750*/  F2FP.BF16.F32.PACK_AB R174, R161, R185 ;  /* 0x000000b9a1ae723e */ /* 0x008fe400000010ff */
[----:B----4-:R-:W-:Y:S02]  /*e760*/  F2FP.BF16.F32.PACK_AB R173, R159, R9 ;  /* 0x000000099fad723e */ /* 0x010fe400000010ff */
[----:B-1----:R-:W-:Y:S01]  /*e770*/  F2FP.BF16.F32.PACK_AB R175, R182, R179 ;  /* 0x000000b3b6af723e */ /* 0x002fe200000010ff */
[----:B------:R-:W-:Y:S02]  /*e780*/  WARPGROUP.DEPBAR.LE gsb0, 0x0 ;  /* 0x00008000000079c5 */ /* 0x000fe40000010000 */
[----:B------:R-:W-:-:S06]  /*e790*/  WARPGROUP.ARRIVE ;  /* 0x00000000000079c5 */ /* 0x000fcc0000000000 */
[----:B------:R-:W-:Y:S01]  /*e7a0*/  HGMMA.64x256x16.F32.BF16 R24, R168, gdesc[UR4].tnspB, R24, gsb0 ;  /* 0x43e00004a8187df0 */ /* 0x000fe20008001818 */
[----:B------:R-:W-:Y:S02]  /*e7b0*/  R2UR UR6, R10 ;  /* 0x000000000a0672ca */ /* 0x000fe400000e0000 */
[----:B------:R-:W-:Y:S01]  /*e7c0*/  R2UR UR7, R11 ;  /* 0x000000000b0772ca */ /* 0x000fe200000e0000 */
[----:B------:R-:W-:-:S04]  /*e7d0*/  FADD.FTZ R183, R7, R183 ;  /* 0x000000b707b77221 */ /* 0x000fc80000010000 */
        /* <DEDUP_REMOVED lines=16> */
[----:B------:R-:W-:Y:S01]  /*e8e0*/  FADD.FTZ R183, R187, R183 ;  /* 0x000000b7bbb77221 */ /* 0x000fe20000010000 */
[----:B------:R-:W-:-:S03]  /*e8f0*/  @!P1 VIADD R3, R3, 0x32460 ;  /* 0x0003246003039836 */ /* 0x000fc60000000000 */
[----:B------:R-:W-:Y:S01]  /*e900*/  FADD.FTZ R183, R9, R183 ;  /* 0x000000b709b77221 */ /* 0x000fe20000010000 */
[----:B------:R-:W-:Y:S01]  /*e910*/  FADD.FTZ R6, R184, R6 ;  /* 0x00000006b8067221 */ /* 0x000fe20000010000 */
[----:B------:R-:W-:Y:S02]  /*e920*/  @!P1 PRMT R3, RZ, 0x654, R3 ;  /* 0x00000654ff039816 */ /* 0x000fe40000000003 */
[----:B------:R-:W-:Y:S01]  /*e930*/  FADD.FTZ R183, R159, R183 ;  /* 0x000000b79fb77221 */ /* 0x000fe20000010000 */
[----:B------:R-:W-:-:S03]  /*e940*/  FADD.FTZ R6, R185, R6 ;  /* 0x00000006b9067221 */ /* 0x000fc60000010000 */
[----:B------:R-:W-:Y:S01]  /*e950*/  FADD.FTZ R183, R179, R183 ;  /* 0x000000b7b3b77221 */ /* 0x000fe20000010000 */
[----:B------:R-:W-:Y:S01]  /*e960*/  FADD.FTZ R7, R161, R6 ;  /* 0x00000006a1077221 */ /* 0x000fe20000010000 */
[----:B------:R-:W-:Y:S02]  /*e970*/  IMAD.MOV.U32 R8, RZ, RZ, R20 ;  /* 0x000000ffff087224 */ /* 0x000fe400078e0014 */
[----:B------:R-:W-:Y:S01]  /*e980*/  FADD.FTZ R6, R182, R183 ;  /* 0x000000b7b6067221 */ /* 0x000fe20000010000 */
[----:B------:R-:W-:Y:S01]  /*e990*/  IMAD.MOV.U32 R9, RZ, RZ, R13 ;  /* 0x000000ffff097224 */ /* 0x000fe200078e000d */
[----:B------:R-:W-:Y:S02]  /*e9a0*/  WARPGROUP.DEPBAR.LE gsb0, 0x0 ;  /* 0x00008000000079c5 */ /* 0x000fe40000010000 */
[----:B------:R-:W-:-:S06]  /*e9b0*/  WARPGROUP.ARRIVE ;  /* 0x00000000000079c5 */ /* 0x000fcc0000000000 */
[----:B------:R-:W-:Y:S03]  /*e9c0*/  HGMMA.64x256x16.F32.BF16 R24, R172, gdesc[UR4].tnspB, R24, gsb0 ;  /* 0x43e00004ac187df0 */ /* 0x000fe60008001818 */
[----:B------:R-:W-:Y:S02]  /*e9d0*/  WARPGROUP.DEPBAR.LE gsb0, 0x0 ;  /* 0x00008000000079c5 */ /* 0x000fe40000010000 */
[----:B------:R0:W-:Y:S01]  /*e9e0*/  @!P1 SYNCS.ARRIVE.TRANS64.RED.A1T0 RZ, [R3+URZ], RZ ;  /* 0x000000ff03ff99a7 */ /* 0x0001e2000810043f */
[----:B------:R-:W-:Y:S05]  /*e9f0*/  @P2 BRA `(.L_x_1448) ;  /* 0xffffffd0006c2947 */ /* 0x000fea000383ffff */
.L_x_1438:
[----:B------:R-:W-:Y:S05]  /*ea00*/  WARPSYNC.ALL ;  /* 0x0000000000007948 */ /* 0x000fea0003800000 */
[----:B------:R-:W1:Y:S01]  /*ea10*/  SHFL.BFLY PT, R0, R7, 0x2, 0x1f ;  /* 0x0c401f0007007f89 */ /* 0x000e6200000e0000 */
[----:B0-----:R-:W-:Y:S02]  /*ea20*/  IMAD.MOV.U32 R3, RZ, RZ, RZ ;  /* 0x000000ffff037224 */ /* 0x001fe400078e00ff */
[----:B------:R-:W-:Y:S01]  /*ea30*/  IMAD.MOV.U32 R156, RZ, RZ, -0x800000 ;  /* 0xff800000ff9c7424 */ /* 0x000fe200078e00ff */
[----:B------:R0:W-:Y:S06]  /*ea40*/  BAR.ARV R178, 0x100 ;  /* 0x000400b20000751d */ /* 0x0001ec0000002000 */
[----:B------:R-:W-:-:S02]  /*ea50*/  VIADD R200, R200, 0x1 ;  /* 0x00000001c8c87836 */ /* 0x000fc40000000000 */
[----:B------:R-:W-:Y:S06]  /*ea60*/  BAR.ARV 0x8, 0x180 ;  /* 0x0206000000007b1d */ /* 0x000fec0000002000 */
[----:B------:R-:W-:Y:S01]  /*ea70*/  ISETP.NE.AND P1, PT, R200, 0x2, PT ;  /* 0x00000002c800780c */ /* 0x000fe20003f25270 */
[----:B------:R-:W-:Y:S02]  /*ea80*/  IMAD.MOV.U32 R155, RZ, RZ, -0x800000 ;  /* 0xff800000ff9b7424 */ /* 0x000fe400078e00ff */
[----:B------:R-:W-:Y:S01]  /*ea90*/  VIADD R226, R226, 0x1 ;  /* 0x00000001e2e27836 */ /* 0x000fe20000000000 */
[----:B------:R-:W-:Y:S01]  /*eaa0*/  SEL R200, R200, RZ, P1 ;  /* 0x000000ffc8c87207 */ /* 0x000fe20000800000 */
[----:B-1----:R-:W-:-:S05]  /*eab0*/  FADD.FTZ R0, R0, R7 ;  /* 0x0000000700007221 */ /* 0x002fca0000010000 */
[----:B-----5:R-:W1:Y:S02]  /*eac0*/  SHFL.BFLY PT, R4, R0, 0x1, 0x1f ;  /* 0x0c201f0000047f89 */ /* 0x020e6400000e0000 */
[----:B-1----:R-:W-:-:S05]  /*ead0*/  FADD.FTZ R4, R0, R4 ;  /* 0x0000000400047221 */ /* 0x002fca0000010000 */
[----:B------:R-:W-:-:S13]  /*eae0*/  FSETP.NE.FTZ.AND P0, PT, R4, RZ, PT ;  /* 0x000000ff0400720b */ /* 0x000fda0003f15000 */
[----:B------:R-:W1:Y:S08]  /*eaf0*/  @P0 MUFU.LG2 R0, R4 ;  /* 0x0000000400000308 */ /* 0x000e700000000c00 */
[----:B------:R2:W3:Y:S02]  /*eb00*/  @P0 MUFU.RCP R3, R4 ;  /* 0x0000000400030308 */ /* 0x0004e40000001000 */
[----:B--2---:R-:W-:-:S02]  /*eb10*/  IMAD.U32 R4, RZ, RZ, UR38 ;  /* 0x00000026ff047e24 */ /* 0x004fc4000f8e00ff */
[----:B-1----:R-:W-:Y:S02]  /*eb20*/  @P0 FMUL.FTZ R0, R0, 0.69314718246459960938 ;  /* 0x3f31721800000820 */ /* 0x002fe40000410000 */
[----:B------:R-:W-:-:S04]  /*eb30*/  @P0 FMUL.FTZ R4, R4, 0.69314718246459960938 ;  /* 0x3f31721804040820 */ /* 0x000fc80000410000 */
[----:B------:R-:W-:Y:S01]  /*eb40*/  @P0 FFMA.FTZ R156, R4, R13, R0 ;  /* 0x0000000d049c0223 */ /* 0x000fe20000010000 */
[-C--:B---3--:R-:W-:Y:S01]  /*eb50*/  FMUL.FTZ R152, R24, R3.reuse ;  /* 0x0000000318987220 */ /* 0x088fe20000410000 */
        /* <DEDUP_REMOVED lines=53> */
[----:B-1----:R-:W-:Y:S01]  /*eeb0*/  FADD.FTZ R4, R0, R4 ;  /* 0x0000000400047221 */ /* 0x002fe20000010000 */
[----:B------:R-:W-:-:S02]  /*eec0*/  IMAD.MOV.U32 R0, RZ, RZ, RZ ;  /* 0x000000ffff007224 */ /* 0x000fc400078e00ff */
[-C--:B------:R-:W-:Y:S01]  /*eed0*/  FMUL.FTZ R128, R128, R3.reuse ;  /* 0x0000000380807220 */ /* 0x080fe20000410000 */
        /* <DEDUP_REMOVED lines=11> */
[----:B------:R-:W-:-:S04]  /*ef90*/  FMUL.FTZ R149, R149, R3 ;  /* 0x0000000395957220 */ /* 0x000fc80000410000 */
[----:B------:R-:W1:Y:S08]  /*efa0*/  @P0 MUFU.LG2 R5, R4 ;  /* 0x0000000400050308 */ /* 0x000e700000000c00 */
[----:B------:R2:W3:Y:S02]  /*efb0*/  @P0 MUFU.RCP R0, R4 ;  /* 0x0000000400000308 */ /* 0x0004e40000001000 */
[----:B--2---:R-:W-:-:S02]  /*efc0*/  IMAD.U32 R4, RZ, RZ, UR38 ;  /* 0x00000026ff047e24 */ /* 0x004fc4000f8e00ff */
[----:B-1----:R-:W-:Y:S02]  /*efd0*/  @P0 FMUL.FTZ R5, R5, 0.69314718246459960938 ;  /* 0x3f31721805050820 */ /* 0x002fe40000410000 */
[----:B------:R-:W-:-:S04]  /*efe0*/  @P0 FMUL.FTZ R4, R4, 0.69314718246459960938 ;  /* 0x3f31721804040820 */ /* 0x000fc80000410000 */
[----:B------:R-:W-:Y:S01]  /*eff0*/  @P0 FFMA.FTZ R155, R4, R20, R5 ;  /* 0x00000014049b0223 */ /* 0x000fe20000010005 */
        /* <DEDUP_REMOVED lines=64> */
[----:B------:R-:W-:Y:S01]  /*f400*/  SEL R0, RZ, 0x1, P1 ;  /* 0x00000001ff007807 */ /* 0x000fe20000800000 */
[----:B------:R-:W-:Y:S01]  /*f410*/  FMUL.FTZ R20, R40, R3 ;  /* 0x0000000328147220 */ /* 0x000fe20000410000 */
[----:B------:R-:W-:-:S02]  /*f420*/  PLOP3.LUT P0, PT, PT, PT, PT, 0x8, 0x0 ;  /* 0x000000000000781c */ /* 0x000fc40003f0e170 */
[----:B0-----:R-:W-:-:S11]  /*f430*/  LOP3.LUT R204, R204, R0, RZ, 0x3c, !PT ;  /* 0x00000000cccc7212 */ /* 0x001fd600078e3cff */
.L_x_1395:
[----:B------:R-:W-:Y:S05]  /*f440*/  WARPSYNC.ALL ;  /* 0x0000000000007948 */ /* 0x000fea0003800000 */
[----:B------:R-:W0:Y:S08]  /*f450*/  S2UR UR5, SR_CgaCtaId ;  /* 0x00000000000579c3 */ /* 0x000e300000008800 */
[----:B------:R-:W-:Y:S06]  /*f460*/  BAR.SYNC.DEFER_BLOCKING 0x5, 0x180 ;  /* 0x0146000000007b1d */ /* 0x000fec0000010000 */
[----:B------:R-:W-:Y:S01]  /*f470*/  UMOV UR4, 0x400 ;  /* 0x0000040000047882 */ /* 0x000fe20000000000 */
[----:B------:R-:W-:Y:S01]  /*f480*/  BSSY B0, `(.L_x_1449) ;  /* 0x00004f5000007945 */ /* 0x000fe20003800000 */
[----:B0-----:R-:W-:-:S06]  /*f490*/  ULEA UR4, UR5, UR4, 0x18 ;  /* 0x0000000405047291 */ /* 0x001fcc000f8ec03f */
[----:B------:R-:W-:-:S05]  /*f4a0*/  IMAD.U32 R18, RZ, RZ, UR4 ;  /* 0x00000004ff127e24 */ /* 0x000fca000f8e00ff */
[----:B------:R0:W1:Y:S01]  /*f4b0*/  LDS.128 R40, [R18+0x324d0] ;  /* 0x0324d00012287984 */ /* 0x0000620000000c00 */
[----:B------:R-:W-:Y:S06]  /*f4c0*/  BAR.ARV 0x4, 0x180 ;  /* 0x0106000000007b1d */ /* 0x000fec0000002000 */
[----:B------:R-:W-:Y:S05]  /*f4d0*/  @P0 BRA `(.L_x_1450) ;  /* 0x0000003c00e80947 */ /* 0x000fea0003800000 */
[----:B------:R-:W2:Y:S01]  /*f4e0*/  LDL R3, [R1+0x9c] ;  /* 0x00009c0001037983 */ /* 0x000ea20000100800 */
[----:B------:R-:W-:Y:S01]  /*f4f0*/  ISETP.NE.AND P0, PT, R221, RZ, PT ;  /* 0x000000ffdd00720c */ /* 0x000fe20003f05270 */
        /* <DEDUP_REMOVED lines=17> */
[----:B--2--5:R-:W-:-:S04]  /*f610*/  IMAD.WIDE R24, R3, 0x2, R6 ;  /* 0x0000000203187825 */ /* 0x024fc800078e0206 */
        /* <DEDUP_REMOVED lines=8> */
[----:B--2---:R-:W-:Y:S02]  /*f6a0*/  IADD3 R8, P0, R24, 0x20, RZ ;  /* 0x0000002018087810 */ /* 0x004fe40007f1e0ff */
        /* <DEDUP_REMOVED lines=8> */
[----:B--2---:R-:W-:Y:S02]  /*f730*/  IADD3 R8, P0, R24, 0x40, RZ ;  /* 0x0000004018087810 */ /* 0x004fe40007f1e0ff */
        /* <DEDUP_REMOVED lines=144> */
[----:B--2---:R-:W-:-:S04]  /*10040*/  IADD3 R0, P0, R24, 0xc060, RZ ;  /* 0x0000c06018007810 */ /* 0x004fc80007f1e0ff */
        /* <DEDUP_REMOVED lines=12> */
[----:B--2---:R-:W-:Y:S01]  /*10110*/  @P0 IADD3 R14, P3, R223, UR6, RZ ;  /* 0x00000006df0e0c10 */ /* 0x004fe2000ff7e0ff */
[----:B------:R-:W-:Y:S02]  /*10120*/  ULDC UR6, c[0x0][0xb88] ;  /* 0x0002e20000067ab9 */ /* 0x000fe40000000800 */
[----:B------:R-:W-:Y:S01]  /*10130*/  IMAD.U32 R0, RZ, RZ, UR6 ;  /* 0x00000006ff007e24 */ /* 0x000fe2000f8e00ff */
[----:B------:R-:W-:Y:S01]  /*10140*/  @P0 IADD3.X R15, R224, UR7, RZ, P3, !PT ;  /* 0x00000007e00f0c10 */ /* 0x000fe20009ffe4ff */
[----:B------:R2:W5:Y:S01]  /*10150*/  @P1 LDG.E R3, desc[UR60][R8.64] ;  /* 0x0000003c08031981 */ /* 0x000562000c1e1900 */
[----:B------:R-:W-:Y:S01]  /*10160*/  IMAD.MOV.U32 R24, RZ, RZ, 0xab8 ;  /* 0x00000ab8ff187424 */ /* 0x000fe200078e00ff */
[----:B------:R-:W-:Y:S02]  /*10170*/  ISETP.GT.AND P2, PT, R221, 0x1, PT ;  /* 0x00000001dd00780c */ /* 0x000fe40003f44270 */
[----:B------:R2:W5:Y:S02]  /*10180*/  @P0 LDG.E R0, desc[UR60][R14.64] ;  /* 0x0000003c0e000981 */ /* 0x000564000c1e1900 */
[----:B------:R-:W-:-:S04]  /*10190*/  SEL R24, R24, 0xa78, P2 ;  /* 0x00000a7818187807 */ /* 0x000fc80001000000 */
[----:B------:R2:W3:Y:S08]  /*101a0*/  LDC.64 R10, c[0x0][R24+0x220] ;  /* 0x00008800180a7b82 */ /* 0x0004f00000000a00 */
[----:B------:R2:W4:Y:S01]  /*101b0*/  LDC.64 R12, c[0x0][R24+0x218] ;  /* 0x00008600180c7b82 */ /* 0x0005220000000a00 */
[----:B------:R-:W-:Y:S05]  /*101c0*/  @P0 BRA `(.L_x_1451) ;  /* 0x0000000000100947 */ /* 0x000fea0003800000 */
[----:B------:R-:W-:Y:S05]  /*101d0*/  @!P1 BRA `(.L_x_1451) ;  /* 0x00000000000c9947 */ /* 0x000fea0003800000 */
[----:B-----5:R-:W3:Y:S04]  /*101e0*/  LDG.E R0, desc[UR60][R8.64] ;  /* 0x0000003c08007981 */ /* 0x020ee8000c1e1900 */
[----:B--2---:R-:W3:Y:S02]  /*101f0*/  LDG.E R8, desc[UR60][R8.64+0x4] ;  /* 0x0000043c08087981 */ /* 0x004ee4000c1e1900 */
[----:B---3--:R-:W-:-:S07]  /*10200*/  IMAD.IADD R0, R8, 0x1, -R0 ;  /* 0x0000000108007824 */ /* 0x008fce00078e0a00 */
.L_x_1451:
[----:B--2---:R-:W2:Y:S01]  /*10210*/  LDL.LU R14, [R1+0x88] ;  /* 0x00008800010e7983 */ /* 0x004ea20000300800 */
[----:B------:R-:W0:Y:S03]  /*10220*/  LDC R154, c[0x0][0xce8] ;  /* 0x00033a00ff9a7b82 */ /* 0x000e260000000800 */
[----:B------:R-:W2:Y:S01]  /*10230*/  LDL R25, [R1+0x98] ;  /* 0x0000980001197983 */ /* 0x000ea20000100800 */
[----:B------:R-:W-:-:S03]  /*10240*/  ISETP.NE.U32.AND P0, PT, RZ, UR4, PT ;  /* 0x00000004ff007c0c */ /* 0x000fc6000bf05070 */
[----:B------:R-:W2:Y:S01]  /*10250*/  LDL R158, [R1+0x94] ;  /* 0x00009400019e7983 */ /* 0x000ea20000100800 */
[----:B------:R-:W2:Y:S01]  /*10260*/  LDC.64 R8, c[0x0][R24+0x228] ;  /* 0x00008a0018087b82 */ /* 0x000ea20000000a00 */
[----:B------:R-:W-:Y:S02]  /*10270*/  ISETP.NE.AND.EX P0, PT, RZ, UR5, PT, P0 ;  /* 0x00000005ff007c0c */ /* 0x000fe4000bf05300 */
[----:B------:R-:W2:Y:S02]  /*10280*/  LDL R157, [R1+0x8c] ;  /* 0x00008c00019d7983 */ /* 0x000ea40000100800 */
[----:B------:R-:W-:Y:S02]  /*10290*/  SEL R222, R222, RZ, !P0 ;  /* 0x000000ffdede7207 */ /* 0x000fe40004000000 */
[----:B0-----:R-:W-:-:S03]  /*102a0*/  ISETP.NE.AND P1, PT, R154, 0x1, PT ;  /* 0x000000019a00780c */ /* 0x001fc60003f25270 */
[----:B---3--:R-:W-:Y:S02]  /*102b0*/  IMAD R11, R11, R222, RZ ;  /* 0x000000de0b0b7224 */ /* 0x008fe400078e02ff */
[-C--:B----4-:R-:W-:Y:S02]  /*102c0*/  IMAD R15, R13, R220.reuse, RZ ;  /* 0x000000dc0d0f7224 */ /* 0x090fe400078e02ff */
[----:B------:R-:W-:-:S06]  /*102d0*/  IMAD.WIDE.U32 R12, R12, R220, RZ ;  /* 0x000000dc0c0c7225 */ /* 0x000fcc00078e00ff */
[----:B-1----:R-:W0:Y:S01]  /*102e0*/  @P1 LDC R40, c[0x0][0xcec] ;  /* 0x00033b00ff281b82 */ /* 0x002e220000000800 */
[----:B------:R-:W-:Y:S02]  /*102f0*/  IMAD.IADD R15, R13, 0x1, R15 ;  /* 0x000000010d0f7824 */ /* 0x000fe400078e020f */
[----:B-----5:R-:W-:Y:S01]  /*10300*/  IMAD R0, R0, R154, RZ ;  /* 0x0000009a00007224 */ /* 0x020fe200078e02ff */
[----:B--2---:R-:W-:-:S05]  /*10310*/  SEL R14, R14, RZ, !P0 ;  /* 0x000000ff0e0e7207 */ /* 0x004fca0004000000 */
[C---:B------:R-:W-:Y:S02]  /*10320*/  IMAD R14, R10.reuse, R14, R11 ;  /* 0x0000000e0a0e7224 */ /* 0x040fe400078e020b */
[----:B------:R-:W-:-:S04]  /*10330*/  IMAD.WIDE.U32 R10, R10, R222, RZ ;  /* 0x000000de0a0a7225 */ /* 0x000fc800078e00ff */
[----:B------:R-:W-:Y:S01]  /*10340*/  IMAD.IADD R11, R11, 0x1, R14 ;  /* 0x000000010b0b7824 */ /* 0x000fe200078e020e */
[----:B------:R-:W-:Y:S02]  /*10350*/  IADD3 R14, P0, P3, R10, R12, R3 ;  /* 0x0000000c0a0e7210 */ /* 0x000fe40007b1e003 */
[----:B------:R-:W1:Y:S01]  /*10360*/  @P1 LDC R10, c[0x0][0xcf0] ;  /* 0x00033c00ff0a1b82 */ /* 0x000e620000000800 */
[----:B------:R-:W-:Y:S01]  /*10370*/  SEL R12, R228, RZ, P2 ;  /* 0x000000ffe40c7207 */ /* 0x000fe20001000000 */
[----:B------:R-:W-:-:S04]  /*10380*/  IMAD R25, R227, 0x80, R25 ;  /* 0x00000080e3197824 */ /* 0x000fc800078e0219 */
[-C--:B------:R-:W-:Y:S02]  /*10390*/  IMAD R9, R9, R12.reuse, RZ ;  /* 0x0000000c09097224 */ /* 0x080fe400078e02ff */
[----:B------:R-:W-:Y:S01]  /*103a0*/  IMAD.WIDE.U32 R12, R8, R12, RZ ;  /* 0x0000000c080c7225 */ /* 0x000fe200078e00ff */
[----:B------:R-:W-:-:S04]  /*103b0*/  SHF.R.S32.HI R8, RZ, 0x1f, R3 ;  /* 0x0000001fff087819 */ /* 0x000fc80000011403 */
[----:B------:R-:W-:Y:S01]  /*103c0*/  IADD3.X R15, R11, R15, R8, P0, P3 ;  /* 0x0000000f0b0f7210 */ /* 0x000fe200007e6408 */
[----:B0-----:R-:W-:-:S04]  /*103d0*/  @P1 IMAD.HI.U32 R11, R25, R40, RZ ;  /* 0x00000028190b1227 */ /* 0x001fc800078e00ff */
[----:B------:R-:W-:Y:S02]  /*103e0*/  IMAD.MOV.U32 R40, RZ, RZ, R25 ;  /* 0x000000ffff287224 */ /* 0x000fe400078e0019 */
[----:B------:R-:W-:Y:S01]  /*103f0*/  IMAD.IADD R9, R13, 0x1, R9 ;  /* 0x000000010d097824 */ /* 0x000fe200078e0209 */
[----:B-1----:R-:W-:Y:S02]  /*10400*/  @P1 SHF.R.U32.HI R40, RZ, R10, R11 ;  /* 0x0000000aff281219 */ /* 0x002fe4000001160b */
[----:B------:R0:W1:Y:S02]  /*10410*/  LDC.64 R10, c[0x0][R24+0x210] ;  /* 0x00008400180a7b82 */ /* 0x0000640000000a00 */
[----:B------:R-:W-:Y:S02]  /*10420*/  IADD3 R12, P0, P3, R40, R14, R12 ;  /* 0x0000000e280c7210 */ /* 0x000fe40007b1e00c */
[----:B------:R-:W-:-:S04]  /*10430*/  SHF.R.S32.HI R13, RZ, 0x1f, R40 ;  /* 0x0000001fff0d7819 */ /* 0x000fc80000011428 */
[----:B------:R-:W-:Y:S02]  /*10440*/  IADD3.X R13, R13, R15, R9, P0, P3 ;  /* 0x0000000f0d0d7210 */ /* 0x000fe400007e6409 */
[----:B------:R-:W2:Y:S01]  /*10450*/  LDC.64 R14, c[0x0][0xca8] ;  /* 0x00032a00ff0e7b82 */ /* 0x000ea20000000a00 */
[----:B0-----:R-:W-:-:S04]  /*10460*/  IMAD.MOV R24, RZ, RZ, -R40 ;  /* 0x000000ffff187224 */ /* 0x001fc800078e0a28 */
[----:B------:R-:W-:-:S05]  /*10470*/  IMAD R24, R154, R24, R25 ;  /* 0x000000189a187224 */ /* 0x000fca00078e0219 */
[----:B------:R-:W-:Y:S01]  /*10480*/  SHF.R.S32.HI R9, RZ, 0x1f, R24 ;  /* 0x0000001fff097819 */ /* 0x000fe20000011418 */
[----:B--2---:R-:W0:Y:S08]  /*10490*/  @!P2 LDC R14, c[0x0][0xc50] ;  /* 0x00031400ff0eab82 */ /* 0x004e300000000800 */
[----:B------:R-:W2:Y:S01]  /*104a0*/  @!P2 LDC R15, c[0x0][0xc54] ;  /* 0x00031500ff0fab82 */ /* 0x000ea20000000800 */
[----:B-1----:R-:W-:-:S02]  /*104b0*/  IMAD R11, R11, R24, RZ ;  /* 0x000000180b0b7224 */ /* 0x002fc400078e02ff */
[----:B------:R-:W-:-:S04]  /*104c0*/  IMAD.WIDE.U32 R12, R10, R24, R12 ;  /* 0x000000180a0c7225 */ /* 0x000fc800078e000c */
[----:B------:R-:W-:-:S04]  /*104d0*/  IMAD R9, R10, R9, R11 ;  /* 0x000000090a097224 */ /* 0x000fc800078e020b */
[----:B------:R-:W-:Y:S01]  /*104e0*/  IMAD.IADD R9, R13, 0x1, R9 ;  /* 0x000000010d097824 */ /* 0x000fe200078e0209 */
[----:B0-----:R-:W-:-:S04]  /*104f0*/  LEA R14, P0, R12, R14, 0x2 ;  /* 0x0000000e0c0e7211 */ /* 0x001fc800078010ff */
[----:B--2---:R-:W-:Y:S01]  /*10500*/  LEA.HI.X R9, R12, R15, R9, 0x2, P0 ;  /* 0x0000000f0c097211 */ /* 0x004fe200000f1409 */
[----:B------:R-:W-:Y:S01]  /*10510*/  SHFL.IDX PT, R10, R14, RZ, 0x1c1f ;  /* 0x001c1fff0e0a7589 */ /* 0x000fe200000e0000 */
[----:B------:R-:W-:-:S03]  /*10520*/  IMAD R24, R227, 0x80, R158 ;  /* 0x00000080e3187824 */ /* 0x000fc600078e029e */
[----:B------:R-:W0:Y:S04]  /*10530*/  SHFL.IDX PT, R11, R9, RZ, 0x1c1f ;  /* 0x001c1fff090b7589 */ /* 0x000e2800000e0000 */
[----:B------:R-:W-:Y:S04]  /*10540*/  SHFL.IDX PT, R12, R14, 0x1, 0x1c1f ;  /* 0x003c1f000e0c7f89 */ /* 0x000fe800000e0000 */
[----:B------:R1:W2:Y:S01]  /*10550*/  SHFL.IDX PT, R13, R9, 0x1, 0x1c1f ;  /* 0x003c1f00090d7f89 */ /* 0x0002a200000e0000 */
        /* <DEDUP_REMOVED lines=9> */
[----:B------:R-:W-:-:S07]  /*105f0*/  ULDC.64 UR4, c[0x0][0xba0] ;  /* 0x0002e80000047ab9 */ /* 0x000fce0000000a00 */
[----:B------:R-:W2:Y:S01]  /*10600*/  @P1 LDC R20, c[0x0][0xcf0] ;  /* 0x00033c00ff141b82 */ /* 0x000ea20000000800 */
        /* <DEDUP_REMOVED lines=8> */
[----:B------:R-:W-:Y:S02]  /*10690*/  LOP3.LUT R44, R45, 0x380, RZ, 0xc0, !PT ;  /* 0x000003802d2c7812 */ /* 0x000fe400078ec0ff */
[C---:B------:R-:W-:Y:S02]  /*106a0*/  IADD3 R29, P2, R6.reuse, 0x2000, RZ ;  /* 0x00002000061d7810 */ /* 0x040fe40007f5e0ff */
[C---:B------:R-:W-:Y:S02]  /*106b0*/  IADD3 R33, P3, R6.reuse, 0x3000, RZ ;  /* 0x0000300006217810 */ /* 0x040fe40007f7e0ff */
[----:B------:R-:W-:-:S02]  /*106c0*/  IADD3 R37, P4, R6, 0x4000, RZ ;  /* 0x0000400006257810 */ /* 0x000fc40007f9e0ff */
[----:B------:R-:W-:Y:S02]  /*106d0*/  SHF.R.U64 R44, R44, 0x3, RZ ;  /* 0x000000032c2c7819 */ /* 0x000fe400000012ff */
[----:B------:R-:W-:Y:S02]  /*106e0*/  LOP3.LUT R24, R25, 0x380, RZ, 0xc0, !PT ;  /* 0x0000038019187812 */ /* 0x000fe400078ec0ff */
[----:B------:R-:W-:Y:S02]  /*106f0*/  LOP3.LUT R28, R29, 0x380, RZ, 0xc0, !PT ;  /* 0x000003801d1c7812 */ /* 0x000fe400078ec0ff */
[----:B------:R-:W-:Y:S02]  /*10700*/  LOP3.LUT R32, R33, 0x380, RZ, 0xc0, !PT ;  /* 0x0000038021207812 */ /* 0x000fe400078ec0ff */
[----:B------:R-:W-:Y:S02]  /*10710*/  LOP3.LUT R36, R37, 0x380, RZ, 0xc0, !PT ;  /* 0x0000038025247812 */ /* 0x000fe400078ec0ff */
[----:B------:R-:W-:Y:S01]  /*10720*/  LOP3.LUT R44, R44, R45, RZ, 0x3c, !PT ;  /* 0x0000002d2c2c7212 */ /* 0x000fe200078e3cff */
[----:B------:R-:W-:Y:S01]  /*10730*/  IMAD.X R45, RZ, RZ, R7, P5 ;  /* 0x000000ffff2d7224 */ /* 0x000fe200028e0607 */
[----:B------:R-:W-:-:S02]  /*10740*/  IADD3 R65, P5, R6, 0xa000, RZ ;  /* 0x0000a00006417810 */ /* 0x000fc40007fbe0ff */
[----:B------:R-:W-:Y:S02]  /*10750*/  SHF.R.U64 R24, R24, 0x3, RZ ;  /* 0x0000000318187819 */ /* 0x000fe400000012ff */
[----:B------:R-:W-:Y:S01]  /*10760*/  SHF.R.U64 R28, R28, 0x3, RZ ;  /* 0x000000031c1c7819 */ /* 0x000fe200000012ff */
[----:B------:R-:W-:Y:S01]  /*10770*/  IMAD R8, R8, UR4, RZ ;  /* 0x0000000408087c24 */ /* 0x000fe2000f8e02ff */
[----:B------:R-:W-:Y:S01]  /*10780*/  SHF.R.U64 R32, R32, 0x3, RZ ;  /* 0x0000000320207819 */ /* 0x000fe200000012ff */
[----:B------:R-:W5:Y:S01]  /*10790*/  LD.E.128 R44, desc[UR60][R44.64] ;  /* 0x0000003c2c2c7980 */ /* 0x000f62000c101d00 */
[----:B------:R-:W-:Y:S02]  /*107a0*/  SHF.R.U64 R36, R36, 0x3, RZ ;  /* 0x0000000324247819 */ /* 0x000fe400000012ff */
[----:B------:R-:W-:Y:S02]  /*107b0*/  LOP3.LUT R64, R65, 0x380, RZ, 0xc0, !PT ;  /* 0x0000038041407812 */ /* 0x000fe400078ec0ff */
        /* <DEDUP_REMOVED lines=9> */
[----:B------:R-:W5:Y:S01]  /*10850*/  LD.E.128 R24, desc[UR60][R24.64] ;  /* 0x0000003c18187980 */ /* 0x000f62000c101d00 */
[----:B------:R-:W-:-:S02]  /*10860*/  IADD3 R53, P2, R6, 0x7000, RZ ;  /* 0x0000700006357810 */ /* 0x000fc40007f5e0ff */
[C---:B------:R-:W-:Y:S01]  /*10870*/  IADD3 R57, P3, R6.reuse, 0x8000, RZ ;  /* 0x0000800006397810 */ /* 0x040fe20007f7e0ff */
[----:B------:R-:W5:Y:S01]  /*10880*/  LD.E.128 R28, desc[UR60][R28.64] ;  /* 0x0000003c1c1c7980 */ /* 0x000f62000c101d00 */
[----:B------:R-:W-:Y:S02]  /*10890*/  IADD3 R61, P4, R6, 0x9000, RZ ;  /* 0x00009000063d7810 */ /* 0x000fe40007f9e0ff */
[----:B------:R-:W-:Y:S01]  /*108a0*/  SHF.R.U64 R64, R64, 0x3, RZ ;  /* 0x0000000340407819 */ /* 0x000fe200000012ff */
[----:B------:R-:W5:Y:S01]  /*108b0*/  LD.E.128 R32, desc[UR60][R32.64] ;  /* 0x0000003c20207980 */ /* 0x000f62000c101d00 */
[----:B------:R-:W-:Y:S02]  /*108c0*/  LOP3.LUT R48, R49, 0x380, RZ, 0xc0, !PT ;  /* 0x0000038031307812 */ /* 0x000fe400078ec0ff */
[----:B------:R-:W-:Y:S01]  /*108d0*/  LOP3.LUT R52, R53, 0x380, RZ, 0xc0, !PT ;  /* 0x0000038035347812 */ /* 0x000fe200078ec0ff */
[----:B------:R-:W5:Y:S01]  /*108e0*/  LD.E.128 R36, desc[UR60][R36.64] ;  /* 0x0000003c24247980 */ /* 0x000f62000c101d00 */
[----:B------:R-:W-:-:S02]  /*108f0*/  LOP3.LUT R56, R57, 0x380, RZ, 0xc0, !PT ;  /* 0x0000038039387812 */ /* 0x000fc400078ec0ff */
[----:B------:R-:W-:Y:S02]  /*10900*/  LOP3.LUT R60, R61, 0x380, RZ, 0xc0, !PT ;  /* 0x000003803d3c7812 */ /* 0x000fe400078ec0ff */
[----:B------:R-:W-:Y:S01]  /*10910*/  LOP3.LUT R64, R64, R65, RZ, 0x3c, !PT ;  /* 0x0000004140407212 */ /* 0x000fe200078e3cff */
[--C-:B------:R-:W-:Y:S01]  /*10920*/  IMAD.X R65, RZ, RZ, R7.reuse, P5 ;  /* 0x000000ffff417224 */ /* 0x100fe200028e0607 */
[C---:B------:R-:W-:Y:S02]  /*10930*/  LOP3.LUT R13, R6.reuse, 0x380, RZ, 0xc0, !PT ;  /* 0x00000380060d7812 */ /* 0x040fe400078ec0ff */
[----:B------:R-:W-:Y:S02]  /*10940*/  IADD3 R9, P5, R6, 0xf000, RZ ;  /* 0x0000f00006097810 */ /* 0x000fe40007fbe0ff */
[----:B------:R-:W-:Y:S01]  /*10950*/  SHF.R.U64 R48, R48, 0x3, RZ ;  /* 0x0000000330307819 */ /* 0x000fe200000012ff */
[----:B------:R-:W5:Y:S01]  /*10960*/  LD.E.128 R64, desc[UR60][R64.64] ;  /* 0x0000003c40407980 */ /* 0x000f62000c101d00 */
[----:B------:R-:W-:Y:S01]  /*10970*/  SHF.R.U64 R52, R52, 0x3, RZ ;  /* 0x0000000334347819 */ /* 0x000fe200000012ff */
[----:B------:R-:W-:Y:S01]  /*10980*/  IMAD.X R85, RZ, RZ, R7, P5 ;  /* 0x000000ffff557224 */ /* 0x000fe200028e0607 */
[----:B------:R-:W-:-:S02]  /*10990*/  SHF.R.U64 R56, R56, 0x3, RZ ;  /* 0x0000000338387819 */ /* 0x000fc400000012ff */
[----:B------:R-:W-:Y:S02]  /*109a0*/  SHF.R.U64 R60, R60, 0x3, RZ ;  /* 0x000000033c3c7819 */ /* 0x000fe400000012ff */
        /* <DEDUP_REMOVED lines=16> */
[----:B------:R-:W-:Y:S01]  /*10ab0*/  LOP3.LUT R4, R13, R6, RZ, 0x3c, !PT ;  /* 0x000000060d047212 */ /* 0x000fe200078e3cff */
[----:B------:R-:W5:Y:S01]  /*10ac0*/  LD.E.128 R56, desc[UR60][R56.64] ;  /* 0x0000003c38387980 */ /* 0x000f62000c101d00 */
[----:B------:R-:W-:Y:S02]  /*10ad0*/  SHF.R.U64 R6, R5, 0x3, RZ ;  /* 0x0000000305067819 */ /* 0x000fe400000012ff */
[----:B------:R-:W-:Y:S01]  /*10ae0*/  LOP3.LUT R12, R12, 0xfffffff8, RZ, 0xc0, !PT ;  /* 0xfffffff80c0c7812 */ /* 0x000fe200078ec0ff */
[C---:B------:R-:W-:Y:S01]  /*10af0*/  IMAD R13, R3.reuse, UR5, R8 ;  /* 0x00000005030d7c24 */ /* 0x040fe2000f8e0208 */
[----:B------:R-:W-:Y:S01]  /*10b00*/  LOP3.LUT R84, R6, R9, RZ, 0x3c, !PT ;  /* 0x0000000906547212 */ /* 0x000fe200078e3cff */
[----:B------:R-:W-:Y:S01]  /*10b10*/  IMAD.WIDE.U32 R8, R3, UR4, RZ ;  /* 0x0000000403087c25 */ /* 0x000fe2000f8e00ff */
[----:B------:R-:W-:Y:S01]  /*10b20*/  LOP3.LUT R68, R69, 0x380, RZ, 0xc0, !PT ;  /* 0x0000038045447812 */ /* 0x000fe200078ec0ff */
[----:B------:R-:W-:Y:S01]  /*10b30*/  ULDC.64 UR4, c[0x0][0xbe8] ;  /* 0x0002fa0000047ab9 */ /* 0x000fe20000000a00 */
[----:B------:R-:W-:Y:S01]  /*10b40*/  LOP3.LUT R72, R73, 0x380, RZ, 0xc0, !PT ;  /* 0x0000038049487812 */ /* 0x000fe200078ec0ff */
[----:B------:R-:W-:Y:S01]  /*10b50*/  IMAD.IADD R11, R11, 0x1, -R12 ;  /* 0x000000010b0b7824 */ /* 0x000fe200078e0a0c */
[----:B------:R-:W-:Y:S01]  /*10b60*/  LOP3.LUT R76, R77, 0x380, RZ, 0xc0, !PT ;  /* 0x000003804d4c7812 */ /* 0x000fe200078ec0ff */
[----:B------:R-:W-:Y:S01]  /*10b70*/  IMAD.IADD R9, R9, 0x1, R13 ;  /* 0x0000000109097824 */ /* 0x000fe200078e020d */
[----:B------:R-:W-:Y:S01]  /*10b80*/  LOP3.LUT R80, R81, 0x380, RZ, 0xc0, !PT ;  /* 0x0000038051507812 */ /* 0x000fe200078ec0ff */
[----:B------:R-:W-:Y:S01]  /*10b90*/  IMAD R12, R11, 0x20, R10 ;  /* 0x000000200b0c7824 */ /* 0x000fe200078e020a */
[----:B------:R-:W-:Y:S01]  /*10ba0*/  SHF.R.U64 R68, R68, 0x3, RZ ;  /* 0x0000000344447819 */ /* 0x000fe200000012ff */
[----:B------:R-:W-:Y:S01]  /*10bb0*/  IMAD.WIDE.U32 R8, R220, UR4, R8 ;  /* 0x00000004dc087c25 */ /* 0x000fe2000f8e0008 */
[----:B------:R-:W-:Y:S01]  /*10bc0*/  SHF.R.U64 R72, R72, 0x3, RZ ;  /* 0x0000000348487819 */ /* 0x000fe200000012ff */
[----:B------:R-:W5:Y:S01]  /*10bd0*/  LD.E.128 R60, desc[UR60][R60.64] ;  /* 0x0000003c3c3c7980 */ /* 0x000f62000c101d00 */
[----:B------:R-:W-:Y:S01]  /*10be0*/  SHF.R.U64 R76, R76, 0x3, RZ ;  /* 0x000000034c4c7819 */ /* 0x000fe200000012ff */
[----:B------:R-:W-:Y:S01]  /*10bf0*/  IMAD R14, R227, 0x80, R12 ;  /* 0x00000080e30e7824 */ /* 0x000fe200078e020c */
[----:B------:R-:W-:Y:S01]  /*10c00*/  SHF.R.U64 R80, R80, 0x3, RZ ;  /* 0x0000000350507819 */ /* 0x000fe200000012ff */
[----:B------:R-:W-:Y:S01]  /*10c10*/  IMAD.MOV.U32 R5, RZ, RZ, R7 ;  /* 0x000000ffff057224 */ /* 0x000fe200078e0007 */
[----:B------:R-:W-:Y:S01]  /*10c20*/  SHF.R.S32.HI R13, RZ, 0x1f, R222 ;  /* 0x0000001fff0d7819 */ /* 0x000fe200000114de */
[----:B------:R-:W-:Y:S01]  /*10c30*/  IMAD R9, R220, UR5, R9 ;  /* 0x00000005dc097c24 */ /* 0x000fe2000f8e0209 */
[----:B------:R-:W-:Y:S01]  /*10c40*/  ULDC.64 UR4, c[0x0][0xbf0] ;  /* 0x0002fc0000047ab9 */ /* 0x000fe20000000a00 */
[----:B------:R-:W-:Y:S01]  /*10c50*/  LOP3.LUT R68, R68, R69, RZ, 0x3c, !PT ;  /* 0x0000004544447212 */ /* 0x000fe200078e3cff */
[----:B-1----:R-:W-:Y:S01]  /*10c60*/  @P1 IMAD.HI.U32 R3, R14, R15, RZ ;  /* 0x0000000f0e031227 */ /* 0x002fe200078e00ff */
[----:B------:R-:W-:Y:S01]  /*10c70*/  LOP3.LUT R72, R72, R73, RZ, 0x3c, !PT ;  /* 0x0000004948487212 */ /* 0x000fe200078e3cff */
[----:B------:R-:W5:Y:S01]  /*10c80*/  LD.E.128 R84, desc[UR60][R84.64] ;  /* 0x0000003c54547980 */ /* 0x000f62000c101d00 */
[----:B------:R-:W-:Y:S01]  /*10c90*/  LOP3.LUT R76, R76, R77, RZ, 0x3c, !PT ;  /* 0x0000004d4c4c7212 */ /* 0x000fe200078e3cff */
[--C-:B------:R-:W-:Y:S01]  /*10ca0*/  IMAD.X R69, RZ, RZ, R7.reuse, P0 ;  /* 0x000000ffff457224 */ /* 0x100fe200000e0607 */
[----:B------:R-:W-:Y:S01]  /*10cb0*/  LOP3.LUT R80, R80, R81, RZ, 0x3c, !PT ;  /* 0x0000005150507212 */ /* 0x000fe200078e3cff */
[----:B------:R-:W-:-:S02]  /*10cc0*/  IMAD.X R73, RZ, RZ, R7, P2 ;  /* 0x000000ffff497224 */ /* 0x000fc400010e0607 */
[--C-:B------:R-:W-:Y:S02]  /*10cd0*/  IMAD.X R77, RZ, RZ, R7.reuse, P3 ;  /* 0x000000ffff4d7224 */ /* 0x100fe400018e0607 */
[----:B------:R-:W-:Y:S01]  /*10ce0*/  IMAD.X R81, RZ, RZ, R7, P4 ;  /* 0x000000ffff517224 */ /* 0x000fe200020e0607 */
[----:B------:R-:W5:Y:S01]  /*10cf0*/  LD.E.128 R68, desc[UR60][R68.64] ;  /* 0x0000003c44447980 */ /* 0x000f62000c101d00 */
[----:B------:R-:W-:Y:S02]  /*10d00*/  IMAD R13, R13, UR4, RZ ;  /* 0x000000040d0d7c24 */ /* 0x000fe4000f8e02ff */
[----:B------:R-:W-:Y:S01]  /*10d10*/  IMAD.MOV.U32 R11, RZ, RZ, R14 ;  /* 0x000000ffff0b7224 */ /* 0x000fe200078e000e */
[----:B--2---:R-:W-:Y:S01]  /*10d20*/  @P1 SHF.R.U32.HI R11, RZ, R20, R3 ;  /* 0x00000014ff0b1219 */ /* 0x004fe20000011603 */
[C---:B------:R-:W-:Y:S01]  /*10d30*/  IMAD R13, R222.reuse, UR5, R13 ;  /* 0x00000005de0d7c24 */ /* 0x040fe2000f8e020d */
[----:B------:R-:W5:Y:S01]  /*10d40*/  LD.E.128 R4, desc[UR60][R4.64] ;  /* 0x0000003c04047980 */ /* 0x000f62000c101d00 */
[----:B------:R-:W-:Y:S01]  /*10d50*/  IMAD.WIDE.U32 R8, R222, UR4, R8 ;  /* 0x00000004de087c25 */ /* 0x000fe2000f8e0008 */
[----:B------:R-:W-:Y:S01]  /*10d60*/  SHF.R.S32.HI R3, RZ, 0x1f, R11 ;  /* 0x0000001fff037819 */ /* 0x000fe2000001140b */
[----:B------:R-:W-:Y:S01]  /*10d70*/  ULDC.64 UR4, c[0x0][0xbe0] ;  /* 0x0002f80000047ab9 */ /* 0x000fe20000000a00 */
[----:B------:R-:W5:Y:S01]  /*10d80*/  LD.E.128 R72, desc[UR60][R72.64] ;  /* 0x0000003c48487980 */ /* 0x000f62000c101d00 */
[----:B------:R-:W-:-:S03]  /*10d90*/  IMAD.IADD R9, R9, 0x1, R13 ;  /* 0x0000000109097824 */ /* 0x000fc600078e020d */
[----:B------:R-:W5:Y:S01]  /*10da0*/  LD.E.128 R76, desc[UR60][R76.64] ;  /* 0x0000003c4c4c7980 */ /* 0x000f62000c101d00 */
[----:B------:R-:W-:-:S03]  /*10db0*/  IMAD.MOV R13, RZ, RZ, -R11 ;  /* 0x000000ffff0d7224 */ /* 0x000fc600078e0a0b */
[----:B------:R-:W5:Y:S01]  /*10dc0*/  LD.E.128 R80, desc[UR60][R80.64] ;  /* 0x0000003c50507980 */ /* 0x000f62000c101d00 */
[----:B------:R-:W-:Y:S01]  /*10dd0*/  @!PT LDS RZ, [RZ] ;  /* 0x00000000fffff984 */ /* 0x000fe20000000800 */
[----:B------:R-:W-:Y:S01]  /*10de0*/  @!PT LDS RZ, [RZ] ;  /* 0x00000000fffff984 */ /* 0x000fe20000000800 */
[----:B------:R-:W-:Y:S01]  /*10df0*/  @!PT LDS RZ, [RZ] ;  /* 0x00000000fffff984 */ /* 0x000fe20000000800 */
[----:B------:R-:W-:Y:S01]  /*10e00*/  @!PT LDS RZ, [RZ] ;  /* 0x00000000fffff984 */ /* 0x000fe20000000800 */
[----:B------:R0:W-:Y:S06]  /*10e10*/  MEMBAR.ALL.CTA ;  /* 0x0000000000007992 */ /* 0x0001ec0000008000 */
[----:B0-----:R-:W0:Y:S01]  /*10e20*/  FENCE.VIEW.ASYNC.S ;  /* 0x00000000000073c6 */ /* 0x001e220000000000 */
[----:B------:R-:W-:Y:S02]  /*10e30*/  IMAD R12, R3, UR4, RZ ;  /* 0x00000004030c7c24 */ /* 0x000fe4000f8e02ff */
[----:B------:R-:W-:-:S02]  /*10e40*/  IMAD R13, R154, R13, R14 ;  /* 0x0000000d9a0d7224 */ /* 0x000fc400078e020e */
        /* <DEDUP_REMOVED lines=19> */
.L_x_1672:
        /* <DEDUP_REMOVED lines=14> */
[-C--:B--2---:R-:W-:Y:S02]  /*11060*/  @!P3 LEA R8, P5, R203, R14.reuse, 0x1 ;  /* 0x0000000ecb08b211 */ /* 0x084fe400078a08ff */
[----:B------:R-:W-:Y:S02]  /*11070*/  @!P2 LEA R10, P4, R219, R14, 0x1 ;  /* 0x0000000edb0aa211 */ /* 0x000fe400078808ff */
[----:B-1----:R-:W-:Y:S02]  /*11080*/  @!P3 LEA.HI.X R9, R203, R20, R12, 0x1, P5 ;  /* 0x00000014cb09b211 */ /* 0x002fe400028f0c0c */
[----:B------:R-:W-:-:S02]  /*11090*/  @!P1 LEA R12, P5, R218, R14, 0x1 ;  /* 0x0000000eda0c9211 */ /* 0x000fc400078a08ff */
[----:B------:R-:W-:Y:S01]  /*110a0*/  @!P2 LEA.HI.X R11, R219, R20, R90, 0x1, P4 ;  /* 0x00000014db0ba211 */ /* 0x000fe200020f0c5a */
[----:B-----5:R3:W-:Y:S01]  /*110b0*/  @!P3 ST.E.128 desc[UR60][R8.64], R4 ;  /* 0x000000040800b985 */ /* 0x0207e2000c101d3c */
[----:B------:R-:W-:Y:S02]  /*110c0*/  SHF.R.S32.HI R40, RZ, 0x1f, R15 ;  /* 0x0000001fff287819 */ /* 0x000fe4000001140f */
[C---:B------:R-:W-:Y:S01]  /*110d0*/  @!P0 LEA R14, P4, R15.reuse, R14, 0x1 ;  /* 0x0000000e0f0e8211 */ /* 0x040fe200078808ff */
[----:B------:R3:W-:Y:S01]  /*110e0*/  @!P2 ST.E.128 desc[UR60][R10.64], R36 ;  /* 0x000000240a00a985 */ /* 0x0007e2000c101d3c */
[-C--:B------:R-:W-:Y:S02]  /*110f0*/  @!P1 LEA.HI.X R13, R218, R20.reuse, R88, 0x1, P5 ;  /* 0x00000014da0d9211 */ /* 0x080fe400028f0c58 */
[----:B------:R-:W-:-:S03]  /*11100*/  @!P0 LEA.HI.X R15, R15, R20, R40, 0x1, P4 ;  /* 0x000000140f0f8211 */ /* 0x000fc600020f0c28 */
[----:B------:R3:W-:Y:S04]  /*11110*/  @!P1 ST.E.128 desc[UR60][R12.64], R56 ;  /* 0x000000380c009985 */ /* 0x0007e8000c101d3c */
[----:B------:R3:W-:Y:S02]  /*11120*/  @!P0 ST.E.128 desc[UR60][R14.64], R72 ;  /* 0x000000480e008985 */ /* 0x0007e4000c101d3c */
.L_x_1455:
[----:B------:R-:W-:Y:S05]  /*11130*/  BSYNC B1 ;  /* 0x0000000000017941 */ /* 0x000fea0003800000 */
.L_x_1454:
[----:B------:R-:W-:Y:S01]  /*11140*/  UMOV UR4, 0xffffffff ;  /* 0xffffffff00047882 */ /* 0x000fe20000000000 */
[----:B---3-5:R-:W-:Y:S02]  /*11150*/  SHF.R.S32.HI R36, RZ, 0x1f, R89 ;  /* 0x0000001fff247819 */ /* 0x028fe40000011459 */
[----:B------:R-:W-:Y:S05]  /*11160*/  BRA.DIV UR4, `(.L_x_1456) ;  /* 0x000000c604687947 */ /* 0x000fea000b800000 */
[----:B-1----:R1:W3:Y:S04]  /*11170*/  SHFL.IDX PT, R20, R21, 0x1, 0x181f ;  /* 0x00381f0015147f89 */ /* 0x0022e800000e0000 */
[----:B--2---:R1:W2:Y:S02]  /*11180*/  SHFL.IDX PT, R14, R3, 0x1, 0x181f ;  /* 0x00381f00030e7f89 */ /* 0x0042a400000e0000 */
.L_x_1676:
        /* <DEDUP_REMOVED lines=12> */
[-C--:B--2---:R-:W-:Y:S02]  /*11250*/  @!P3 LEA R4, P5, R203, R14.reuse, 0x1 ;  /* 0x0000000ecb04b211 */ /* 0x084fe400078a08ff */
        /* <DEDUP_REMOVED lines=11> */
.L_x_1458:
[----:B------:R-:W-:Y:S05]  /*11310*/  BSYNC B1 ;  /* 0x0000000000017941 */ /* 0x000fea0003800000 */
.L_x_1457:
[----:B------:R-:W-:-:S03]  /*11320*/  UMOV UR4, 0xffffffff ;  /* 0xffffffff00047882 */ /* 0x000fc60000000000 */
[----:B------:R-:W-:Y:S05]  /*11330*/  BRA.DIV UR4, `(.L_x_1459) ;  /* 0x000000c6043c7947 */ /* 0x000fea000b800000 */
[----:B---3--:R3:W0:Y:S04]  /*11340*/  SHFL.IDX PT, R20, R21, 0x2, 0x181f ;  /* 0x00581f0015147f89 */ /* 0x00862800000e0000 */
[----:B--2---:R3:W2:Y:S02]  /*11350*/  SHFL.IDX PT, R14, R3, 0x2, 0x181f ;  /* 0x00581f00030e7f89 */ /* 0x0046a400000e0000 */
.L_x_1680:
[----:B----4-:R-:W-:Y:S01]  /*11360*/  VIADD R5, R91, 0x40 ;  /* 0x000000405b057836 */ /* 0x010fe20000000000 */
        /* <DEDUP_REMOVED lines=23> */
.L_x_1461:
[----:B------:R-:W-:Y:S05]  /*114e0*/  BSYNC B1 ;  /* 0x0000000000017941 */ /* 0x000fea0003800000 */
.L_x_1460:
[----:B------:R-:W-:-:S03]  /*114f0*/  UMOV UR4, 0xffffffff ;  /* 0xffffffff00047882 */ /* 0x000fc60000000000 */
[----:B------:R-:W-:Y:S05]  /*11500*/  BRA.DIV UR4, `(.L_x_1462) ;  /* 0x000000c604107947 */ /* 0x000fea000b800000 */
[----:B----4-:R4:W0:Y:S04]  /*11510*/  SHFL.IDX PT, R10, R21, 0x3, 0x181f ;  /* 0x00781f00150a7f89 */ /* 0x01082800000e0000 */
[----:B--2---:R4:W2:Y:S02]  /*11520*/  SHFL.IDX PT, R14, R3, 0x3, 0x181f ;  /* 0x00781f00030e7f89 */ /* 0x0048a400000e0000 */
.L_x_1684:
[----:B01-34-:R-:W-:-:S05]  /*11530*/  VIADD R3, R91, 0x60 ;  /* 0x000000605b037836 */ /* 0x01bfca0000000000 */
        /* <DEDUP_REMOVED lines=9> */
[-C--:B--2---:R-:W-:Y:S02]  /*115d0*/  @!P3 LEA R4, P0, R203, R14.reuse, 0x1 ;  /* 0x0000000ecb04b211 */ /* 0x084fe400078008ff */
[-C--:B------:R-:W-:Y:S02]  /*115e0*/  @!P4 LEA R6, P1, R219, R14.reuse, 0x1 ;  /* 0x0000000edb06c211 */ /* 0x080fe400078208ff */
[C---:B------:R-:W-:Y:S02]  /*115f0*/  @!P5 LEA R8, P2, R218.reuse, R14, 0x1 ;  /* 0x0000000eda08d211 */ /* 0x040fe400078408ff */
        /* <DEDUP_REMOVED lines=12> */
.L_x_1452:
[----:B------:R-:W1:Y:S01]  /*116c0*/  @P1 LDC R7, c[0x0][0xcec] ;  /* 0x00033b00ff071b82 */ /* 0x000e620000000800 */
[----:B------:R-:W-:Y:S01]  /*116d0*/  ULDC.64 UR4, c[0x0][0xc08] ;  /* 0x0003020000047ab9 */ /* 0x000fe20000000a00 */
[----:B0-----:R-:W-:Y:S02]  /*116e0*/  IMAD.MOV.U32 R10, RZ, RZ, R25 ;  /* 0x000000ffff0a7224 */ /* 0x001fe400078e0019 */
[----:B------:R-:W-:-:S04]  /*116f0*/  IMAD R8, R8, UR4, RZ ;  /* 0x0000000408087c24 */ /* 0x000fc8000f8e02ff */
[----:B------:R-:W0:Y:S01]  /*11700*/  @P1 LDC R6, c[0x0][0xcf0] ;  /* 0x00033c00ff061b82 */ /* 0x000e220000000800 */
[----:B------:R-:W-:Y:S02]  /*11710*/  IMAD R8, R3, UR5, R8 ;  /* 0x0000000503087c24 */ /* 0x000fe4000f8e0208 */
[----:B-1----:R-:W-:-:S05]  /*11720*/  @P1 IMAD.HI.U32 R7, R25, R7, RZ ;  /* 0x0000000719071227 */ /* 0x002fca00078e00ff */
[----:B0-----:R-:W-:Y:S01]  /*11730*/  @P1 SHF.R.U32.HI R10, RZ, R6, R7 ;  /* 0x00000006ff0a1219 */ /* 0x001fe20000011607 */
[----:B------:R-:W-:Y:S01]  /*11740*/  IMAD.WIDE.U32 R6, R3, UR4, RZ ;  /* 0x0000000403067c25 */ /* 0x000fe2000f8e00ff */
[----:B------:R-:W-:Y:S01]  /*11750*/  ULDC.64 UR4, c[0x0][0xc38] ;  /* 0x00030e0000047ab9 */ /* 0x000fe20000000a00 */
[----:B------:R-:W-:Y:S02]  /*11760*/  SHF.R.S32.HI R3, RZ, 0x1f, R222 ;  /* 0x0000001fff037819 */ /* 0x000fe400000114de */
[----:B------:R-:W-:Y:S02]  /*11770*/  IMAD.IADD R7, R7, 0x1, R8 ;  /* 0x0000000107077824 */ /* 0x000fe400078e0208 */
        /* <DEDUP_REMOVED lines=19> */
[----:B------:R-:W-:Y:S01]  /*118b0*/  IMAD.IADD R7, R7, 0x1, R8 ;  /* 0x0000000107077824 */ /* 0x000fe200078e0208 */
[----:B------:R-:W-:Y:S02]  /*118c0*/  SHF.R.S32.HI R8, RZ, 0x1f, R3 ;  /* 0x0000001fff087819 */ /* 0x000fe40000011403 */
[----:B------:R-:W-:Y:S01]  /*118d0*/  PRMT R10, RZ, 0x654, R10 ;  /* 0x00000654ff0a7816 */ /* 0x000fe2000000000a */
[----:B------:R-:W-:-:S03]  /*118e0*/  IMAD.WIDE.U32 R6, R3, UR4, R6 ;  /* 0x0000000403067c25 */ /* 0x000fc6000f8e0006 */
[----:B------:R0:W-:Y:S01]  /*118f0*/  SYNCS.ARRIVE.TRANS64.RED.A1T0 RZ, [R10+URZ], RZ ;  /* 0x000000ff0aff79a7 */ /* 0x0001e2000810043f */
[----:B------:R-:W-:-:S04]  /*11900*/  IMAD R8, R8, UR4, RZ ;  /* 0x0000000408087c24 */ /* 0x000fc8000f8e02ff */
[----:B------:R-:W-:Y:S01]  /*11910*/  IMAD R8, R3, UR5, R8 ;  /* 0x0000000503087c24 */ /* 0x000fe2000f8e0208 */
[----:B------:R-:W-:Y:S02]  /*11920*/  ULDC.64 UR4, c[0x0][0xc00] ;  /* 0x0003000000047ab9 */ /* 0x000fe40000000a00 */
[----:B------:R-:W-:Y:S01]  /*11930*/  LEA R3, P0, R6, UR4, 0x2 ;  /* 0x0000000406037c11 */ /* 0x000fe2000f8010ff */
[----:B------:R-:W-:Y:S01]  /*11940*/  IMAD.IADD R8, R7, 0x1, R8 ;  /* 0x0000000107087824 */ /* 0x000fe200078e0208 */
[----:B------:R-:W-:-:S04]  /*11950*/  UMOV UR4, 0xffffffff ;  /* 0xffffffff00047882 */ /* 0x000fc80000000000 */
[----:B------:R-:W-:Y:S01]  /*11960*/  LEA.HI.X R8, R6, UR5, R8, 0x2, P0 ;  /* 0x0000000506087c11 */ /* 0x000fe200080f1408 */
[----:B0-----:R-:W-:Y:S06]  /*11970*/  BRA.DIV UR4, `(.L_x_1464) ;  /* 0x000000c2043c7947 */ /* 0x001fec000b800000 */
[----:B------:R0:W1:Y:S04]  /*11980*/  SHFL.IDX PT, R25, R8, RZ, 0x1c1f ;  /* 0x001c1fff08197589 */ /* 0x00006800000e0000 */
[----:B------:R0:W2:Y:S02]  /*11990*/  SHFL.IDX PT, R12, R3, RZ, 0x1c1f ;  /* 0x001c1fff030c7589 */ /* 0x0000a400000e0000 */
.L_x_1687:
[----:B------:R-:W-:Y:S01]  /*119a0*/  ISETP.GE.AND P0, PT, R24, R0, PT ;  /* 0x000000001800720c */ /* 0x000fe20003f06270 */
[----:B------:R-:W-:-:S12]  /*119b0*/  BSSY B1, `(.L_x_1465) ;  /* 0x00000d3000017945 */ /* 0x000fd80003800000 */
[----:B------:R-:W-:Y:S05]  /*119c0*/  @P0 BRA `(.L_x_1466) ;  /* 0x0000000c00440947 */ /* 0x000fea0003800000 */
[----:B------:R-:W-:Y:S01]  /*119d0*/  ULDC UR4, c[0x0][0xbc8] ;  /* 0x0002f20000047ab9 */ /* 0x000fe20000000800 */
[C---:B------:R-:W-:Y:S01]  /*119e0*/  VIADD R13, R230.reuse, 0x8 ;  /* 0x00000008e60d7836 */ /* 0x040fe20000000000 */
[C---:B------:R-:W-:Y:S01]  /*119f0*/  ISETP.GE.AND P0, PT, R230.reuse, UR4, PT ;  /* 0x00000004e6007c0c */ /* 0x040fe2000bf06270 */
[C---:B------:R-:W-:Y:S02]  /*11a00*/  VIADD R11, R230.reuse, 0x10 ;  /* 0x00000010e60b7836 */ /* 0x040fe40000000000 */
[C---:B------:R-:W-:Y:S01]  /*11a10*/  VIADD R14, R230.reuse, 0x8 ;  /* 0x00000008e60e7836 */ /* 0x040fe20000000000 */
        /* <DEDUP_REMOVED lines=21> */
[----:B-1----:R-:W-:Y:S01]  /*11b70*/  @!P0 LEA R6, P2, R11, R12, 0x2 ;  /* 0x0000000c0b068211 */ /* 0x002fe200078410ff */
[----:B------:R-:W-:-:S03]  /*11b80*/  VIADD R28, R230, 0x60 ;  /* 0x00000060e61c7836 */ /* 0x000fc60000000000 */
        /* <DEDUP_REMOVED lines=17> */
[C---:B------:R-:W-:Y:S02]  /*11ca0*/  VIADD R13, R230.reuse, 0x38 ;  /* 0x00000038e60d7836 */ /* 0x040fe40000000000 */
[----:B------:R1:W-:Y:S01]  /*11cb0*/  @!P0 ST.E.64 desc[UR60][R6.64], R20 ;  /* 0x0000001406008985 */ /* 0x0003e2000c101b3c */
[----:B------:R-:W-:Y:S02]  /*11cc0*/  SHF.R.S32.HI R14, RZ, 0x1f, R14 ;  /* 0x0000001fff0e7819 */ /* 0x000fe4000001140e */
[----:B------:R-:W-:Y:S02]  /*11cd0*/  ISETP.GE.AND P1, PT, R13, UR4, PT ;  /* 0x000000040d007c0c */ /* 0x000fe4000bf26270 */
[----:B-1----:R-:W-:Y:S01]  /*11ce0*/  @!P2 LEA R6, P0, R11, R12, 0x2 ;  /* 0x0000000c0b06a211 */ /* 0x002fe200078010ff */
[----:B------:R-:W-:-:S02]  /*11cf0*/  VIADD R20, R230, 0x60 ;  /* 0x00000060e6147836 */ /* 0x000fc40000000000 */
[C---:B------:R-:W-:Y:S01]  /*11d00*/  VIADD R21, R230.reuse, 0x80 ;  /* 0x00000080e6157836 */ /* 0x040fe20000000000 */
[----:B------:R-:W-:Y:S01]  /*11d10*/  @!P2 LEA.HI.X R7, R11, R25, R14, 0x2, P0 ;  /* 0x000000190b07a211 */ /* 0x000fe200000f140e */
[----:B------:R-:W-:Y:S01]  /*11d20*/  VIADD R11, R230, 0x30 ;  /* 0x00000030e60b7836 */ /* 0x000fe20000000000 */
[----:B------:R-:W-:Y:S01]  /*11d30*/  ISETP.GE.AND P0, PT, R154, UR4, PT ;  /* 0x000000049a007c0c */ /* 0x000fe2000bf06270 */
[----:B------:R-:W-:Y:S01]  /*11d40*/  VIADD R14, R230, 0x48 ;  /* 0x00000048e60e7836 */ /* 0x000fe20000000000 */
[----:B------:R-:W-:Y:S01]  /*11d50*/  SHF.R.S32.HI R20, RZ, 0x1f, R20 ;  /* 0x0000001fff147819 */ /* 0x000fe20000011414 */
[----:B------:R1:W-:Y:S01]  /*11d60*/  @!P2 ST.E.64 desc[UR60][R6.64], R44 ;  /* 0x0000002c0600a985 */ /* 0x0003e2000c101b3c */
[----:B------:R-:W-:Y:S02]  /*11d70*/  SHF.R.S32.HI R11, RZ, 0x1f, R11 ;  /* 0x0000001fff0b7819 */ /* 0x000fe4000001140b */
[----:B-1----:R-:W-:-:S04]  /*11d80*/  @!P3 LEA R6, P2, R10, R12, 0x2 ;  /* 0x0000000c0a06b211 */ /* 0x002fc800078410ff */
[-C--:B------:R-:W-:Y:S02]  /*11d90*/  @!P3 LEA.HI.X R7, R10, R25.reuse, R11, 0x2, P2 ;  /* 0x000000190a07b211 */ /* 0x080fe400010f140b */
[----:B------:R-:W-:Y:S02]  /*11da0*/  ISETP.GE.AND P2, PT, R14, UR4, PT ;  /* 0x000000040e007c0c */ /* 0x000fe4000bf46270 */
[C---:B------:R-:W-:Y:S01]  /*11db0*/  @!P1 LEA R10, P4, R13.reuse, R12, 0x2 ;  /* 0x0000000c0d0a9211 */ /* 0x040fe200078810ff */
        /* <DEDUP_REMOVED lines=10> */
[----:B------:R-:W-:Y:S01]  /*11e60*/  VIADD R24, R230, 0x50 ;  /* 0x00000050e6187836 */ /* 0x000fe20000000000 */
[----:B--2---:R-:W-:-:S03]  /*11e70*/  @!P2 LEA R10, P5, R14, R12, 0x2 ;  /* 0x0000000c0e0aa211 */ /* 0x004fc600078a10ff */
[----:B------:R1:W-:Y:S01]  /*11e80*/  @!P0 ST.E.64 desc[UR60][R6.64], R56 ;  /* 0x0000003806008985 */ /* 0x0003e2000c101b3c */
[----:B------:R-:W-:Y:S02]  /*11e90*/  ISETP.GE.AND P0, PT, R28, UR4, PT ;  /* 0x000000041c007c0c */ /* 0x000fe4000bf06270 */
[----:B------:R-:W-:Y:S01]  /*11ea0*/  @!P2 LEA.HI.X R11, R14, R25, R15, 0x2, P5 ;  /* 0x000000190e0ba211 */ /* 0x000fe200028f140f */
[C---:B------:R-:W-:Y:S01]  /*11eb0*/  VIADD R14, R230.reuse, 0x68 ;  /* 0x00000068e60e7836 */ /* 0x040fe20000000000 */
[----:B------:R-:W-:Y:S01]  /*11ec0*/  SHF.R.S32.HI R24, RZ, 0x1f, R24 ;  /* 0x0000001fff187819 */ /* 0x000fe20000011418 */
[----:B------:R-:W-:Y:S02]  /*11ed0*/  VIADD R15, R230, 0x58 ;  /* 0x00000058e60f7836 */ /* 0x000fe40000000000 */
[----:B------:R2:W-:Y:S01]  /*11ee0*/  @!P2 ST.E.64 desc[UR60][R10.64], R60 ;  /* 0x0000003c0a00a985 */ /* 0x0005e2000c101b3c */
[----:B------:R-:W-:Y:S02]  /*11ef0*/  ISETP.GE.AND P2, PT, R14, UR4, PT ;  /* 0x000000040e007c0c */ /* 0x000fe4000bf46270 */
[----:B------:R-:W-:-:S02]  /*11f00*/  SHF.R.S32.HI R15, RZ, 0x1f, R15 ;  /* 0x0000001fff0f7819 */ /* 0x000fc4000001140f */
[----:B-1----:R-:W-:-:S04]  /*11f10*/  @!P3 LEA R6, P4, R40, R12, 0x2 ;  /* 0x0000000c2806b211 */ /* 0x002fc800078810ff */
[----:B------:R-:W-:Y:S01]  /*11f20*/  @!P3 LEA.HI.X R7, R40, R25, R24, 0x2, P4 ;  /* 0x000000192807b211 */ /* 0x000fe200020f1418 */
[----:B------:R-:W-:Y:S01]  /*11f30*/  VIADD R24, R230, 0x70 ;  /* 0x00000070e6187836 */ /* 0x000fe20000000000 */
[----:B--2---:R-:W-:-:S03]  /*11f40*/  @!P1 LEA R10, P5, R13, R12, 0x2 ;  /* 0x0000000c0d0a9211 */ /* 0x004fc600078a10ff */
[----:B------:R1:W-:Y:S01]  /*11f50*/  @!P3 ST.E.64 desc[UR60][R6.64], R64 ;  /* 0x000000400600b985 */ /* 0x0003e2000c101b3c */
[----:B------:R-:W-:Y:S02]  /*11f60*/  ISETP.GE.AND P3, PT, R24, UR4, PT ;  /* 0x0000000418007c0c */ /* 0x000fe4000bf66270 */
[----:B------:R-:W-:Y:S01]  /*11f70*/  @!P1 LEA.HI.X R11, R13, R25, R15, 0x2, P5 ;  /* 0x000000190d0b9211 */ /* 0x000fe200028f140f */
[C---:B------:R-:W-:Y:S02]  /*11f80*/  VIADD R13, R230.reuse, 0x78 ;  /* 0x00000078e60d7836 */ /* 0x040fe40000000000 */
[----:B------:R-:W-:Y:S02]  /*11f90*/  VIADD R15, R230, 0x68 ;  /* 0x00000068e60f7836 */ /* 0x000fe40000000000 */
[----:B------:R2:W-:Y:S01]  /*11fa0*/  @!P1 ST.E.64 desc[UR60][R10.64], R68 ;  /* 0x000000440a009985 */ /* 0x0005e2000c101b3c */
[----:B------:R-:W-:Y:S02]  /*11fb0*/  ISETP.GE.AND P1, PT, R13, UR4, PT ;  /* 0x000000040d007c0c */ /* 0x000fe4000bf26270 */
[----:B------:R-:W-:-:S02]  /*11fc0*/  SHF.R.S32.HI R15, RZ, 0x1f, R15 ;  /* 0x0000001fff0f7819 */ /* 0x000fc4000001140f */
[----:B-1----:R-:W-:-:S04]  /*11fd0*/  @!P0 LEA R6, P4, R28, R12, 0x2 ;  /* 0x0000000c1c068211 */ /* 0x002fc800078810ff */
[-C--:B------:R-:W-:Y:S01]  /*11fe0*/  @!P0 LEA.HI.X R7, R28, R25.reuse, R20, 0x2, P4 ;  /* 0x000000191c078211 */ /* 0x080fe200020f1414 */
        /* <DEDUP_REMOVED lines=8> */
[----:B------:R-:W-:Y:S01]  /*12070*/  VIADD R15, R230, 0x78 ;  /* 0x00000078e60f7836 */ /* 0x000fe20000000000 */
[----:B------:R-:W-:Y:S01]  /*12080*/  SHF.R.S32.HI R28, RZ, 0x1f, R28 ;  /* 0x0000001fff1c7819 */ /* 0x000fe2000001141c */
[----:B------:R2:W-:Y:S01]  /*12090*/  @!P2 ST.E.64 desc[UR60][R10.64], R76 ;  /* 0x0000004c0a00a985 */ /* 0x0005e2000c101b3c */
[----:B------:R-:W-:-:S02]  /*120a0*/  ISETP.GE.AND P2, PT, R14, UR4, PT ;  /* 0x000000040e007c0c */ /* 0x000fc4000bf46270 */
[----:B------:R-:W-:Y:S02]  /*120b0*/  SHF.R.S32.HI R15, RZ, 0x1f, R15 ;  /* 0x0000001fff0f7819 */ /* 0x000fe4000001140f */
        /* <DEDUP_REMOVED lines=15> */
[-C--:B------:R-:W-:Y:S01]  /*121b0*/  @!P0 LEA.HI.X R7, R21, R25.reuse, R24, 0x2, P4 ;  /* 0x0000001915078211 */ /* 0x080fe200020f1418 */
        /* <DEDUP_REMOVED lines=25> */
[----:B-1----:R-:W-:-:S04]  /*12350*/  @!P0 LEA R6, P3, R24, R12, 0x2 ;  /* 0x0000000c18068211 */ /* 0x002fc800078610ff */
[----:B------:R-:W-:Y:S02]  /*12360*/  @!P0 LEA.HI.X R7, R24, R25, R28, 0x2, P3 ;  /* 0x0000001918078211 */ /* 0x000fe400018f141c */
[----:B--2---:R-:W-:-:S03]  /*12370*/  @!P2 LEA R10, P5, R15, R12, 0x2 ;  /* 0x0000000c0f0aa211 */ /* 0x004fc600078a10ff */
[----:B------:R1:W-:Y:S01]  /*12380*/  @!P0 ST.E.64 desc[UR60][R6.64], R104 ;  /* 0x0000006806008985 */ /* 0x0003e2000c101b3c */
[----:B------:R-:W-:Y:S02]  /*12390*/  ISETP.GE.AND P0, PT, R13, UR4, PT ;  /* 0x000000040d007c0c */ /* 0x000fe4000bf06270 */
[----:B------:R-:W-:Y:S01]  /*123a0*/  @!P2 LEA.HI.X R11, R15, R25, R21, 0x2, P5 ;  /* 0x000000190f0ba211 */ /* 0x000fe200028f1415 */
[C---:B------:R-:W-:Y:S02]  /*123b0*/  VIADD R21, R230.reuse, 0xb0 ;  /* 0x000000b0e6157836 */ /* 0x040fe40000000000 */
[----:B------:R-:W-:Y:S02]  /*123c0*/  VIADD R15, R230, 0xb8 ;  /* 0x000000b8e60f7836 */ /* 0x000fe40000000000 */
[----:B------:R2:W-:Y:S01]  /*123d0*/  @!P2 ST.E.64 desc[UR60][R10.64], R108 ;  /* 0x0000006c0a00a985 */ /* 0x0005e2000c101b3c */
[----:B------:R-:W-:Y:S02]  /*123e0*/  SHF.R.S32.HI R21, RZ, 0x1f, R21 ;  /* 0x0000001fff157819 */ /* 0x000fe40000011415 */
[----:B------:R-:W-:-:S02]  /*123f0*/  SHF.R.S32.HI R15, RZ, 0x1f, R15 ;  /* 0x0000001fff0f7819 */ /* 0x000fc4000001140f */
[----:B------:R-:W-:Y:S02]  /*12400*/  ISETP.GE.AND P2, PT, R237, UR4, PT ;  /* 0x00000004ed007c0c */ /* 0x000fe4000bf46270 */
[----:B-1----:R-:W-:-:S04]  /*12410*/  @!P4 LEA R6, P3, R20, R12, 0x2 ;  /* 0x0000000c1406c211 */ /* 0x002fc800078610ff */
[-C--:B------:R-:W-:Y:S02]  /*12420*/  @!P4 LEA.HI.X R7, R20, R25.reuse, R21, 0x2, P3 ;  /* 0x000000191407c211 */ /* 0x080fe400018f1415 */
[----:B------:R-:W-:Y:S02]  /*12430*/  ISETP.GE.AND P3, PT, R236, UR4, PT ;  /* 0x00000004ec007c0c */ /* 0x000fe4000bf66270 */
[C---:B--2---:R-:W-:Y:S01]  /*12440*/  @!P1 LEA R10, P5, R14.reuse, R12, 0x2 ;  /* 0x0000000c0e0a9211 */ /* 0x044fe200078a10ff */
[----:B------:R1:W-:Y:S01]  /*12450*/  @!P4 ST.E.64 desc[UR60][R6.64], R112 ;  /* 0x000000700600c985 */ /* 0x0003e2000c101b3c */
[----:B------:R-:W-:Y:S02]  /*12460*/  SHF.R.S32.HI R20, RZ, 0x1f, R237 ;  /* 0x0000001fff147819 */ /* 0x000fe400000114ed */
[----:B------:R-:W-:Y:S01]  /*12470*/  @!P1 LEA.HI.X R11, R14, R25, R15, 0x2, P5 ;  /* 0x000000190e0b9211 */ /* 0x000fe200028f140f */
[----:B------:R-:W-:Y:S01]  /*12480*/  VIADD R14, R230, 0xc0 ;  /* 0x000000c0e60e7836 */ /* 0x000fe20000000000 */
[----:B------:R-:W-:-:S03]  /*12490*/  SHF.R.S32.HI R21, RZ, 0x1f, R232 ;  /* 0x0000001fff157819 */ /* 0x000fc600000114e8 */
[----:B------:R2:W-:Y:S01]  /*124a0*/  @!P1 ST.E.64 desc[UR60][R10.64], R116 ;  /* 0x000000740a009985 */ /* 0x0005e2000c101b3c */
[----:B------:R-:W-:Y:S02]  /*124b0*/  SHF.R.S32.HI R14, RZ, 0x1f, R14 ;  /* 0x0000001fff0e7819 */ /* 0x000fe4000001140e */
[----:B------:R-:W-:Y:S02]  /*124c0*/  ISETP.GE.AND P1, PT, R235, UR4, PT ;  /* 0x00000004eb007c0c */ /* 0x000fe4000bf26270 */
[----:B-1----:R-:W-:-:S04]  /*124d0*/  @!P0 LEA R6, P4, R13, R12, 0x2 ;  /* 0x0000000c0d068211 */ /* 0x002fc800078810ff */
[-C--:B------:R-:W-:Y:S02]  /*124e0*/  @!P0 LEA.HI.X R7, R13, R25.reuse, R14, 0x2, P4 ;  /* 0x000000190d078211 */ /* 0x080fe400020f140e */
[-C--:B------:R-:W-:Y:S02]  /*124f0*/  @!P3 LEA R14, P4, R236, R12.reuse, 0x2 ;  /* 0x0000000cec0eb211 */ /* 0x080fe400078810ff */
[C---:B--2---:R-:W-:Y:S01]  /*12500*/  @!P2 LEA R10, P5, R237.reuse, R12, 0x2 ;  /* 0x0000000ced0aa211 */ /* 0x044fe200078a10ff */
[----:B------:R1:W-:Y:S01]  /*12510*/  @!P0 ST.E.64 desc[UR60][R6.64], R120 ;  /* 0x0000007806008985 */ /* 0x0003e2000c101b3c */
[----:B------:R-:W-:Y:S02]  /*12520*/  SHF.R.S32.HI R13, RZ, 0x1f, R236 ;  /* 0x0000001fff0d7819 */ /* 0x000fe400000114ec */
[----:B------:R-:W-:Y:S02]  /*12530*/  ISETP.GE.AND P0, PT, R234, UR4, PT ;  /* 0x00000004ea007c0c */ /* 0x000fe4000bf06270 */
[----:B------:R-:W-:-:S02]  /*12540*/  @!P2 LEA.HI.X R11, R237, R25, R20, 0x2, P5 ;  /* 0x00000019ed0ba211 */ /* 0x000fc400028f1414 */
[----:B------:R-:W-:Y:S02]  /*12550*/  @!P3 LEA.HI.X R15, R236, R25, R13, 0x2, P4 ;  /* 0x00000019ec0fb211 */ /* 0x000fe400020f140d */
[----:B------:R-:W-:Y:S01]  /*12560*/  ISETP.GE.AND P4, PT, R233, UR4, PT ;  /* 0x00000004e9007c0c */ /* 0x000fe2000bf86270 */
[----:B------:R2:W-:Y:S01]  /*12570*/  @!P2 ST.E.64 desc[UR60][R10.64], R124 ;  /* 0x0000007c0a00a985 */ /* 0x0005e2000c101b3c */
[----:B------:R-:W-:Y:S02]  /*12580*/  SHF.R.S32.HI R13, RZ, 0x1f, R235 ;  /* 0x0000001fff0d7819 */ /* 0x000fe400000114eb */
[----:B------:R-:W-:Y:S01]  /*12590*/  ISETP.GE.AND P2, PT, R232, UR4, PT ;  /* 0x00000004e8007c0c */ /* 0x000fe2000bf46270 */
[----:B------:R3:W-:Y:S01]  /*125a0*/  @!P3 ST.E.64 desc[UR60][R14.64], R128 ;  /* 0x000000800e00b985 */ /* 0x0007e2000c101b3c */
[----:B-1----:R-:W-:Y:S02]  /*125b0*/  @!P1 LEA R6, P5, R235, R12, 0x2 ;  /* 0x0000000ceb069211 */ /* 0x002fe400078a10ff */
[----:B------:R-:W-:-:S02]  /*125c0*/  ISETP.GE.AND P3, PT, R231, UR4, PT ;  /* 0x00000004e7007c0c */ /* 0x000fc4000bf66270 */
[-C--:B------:R-:W-:Y:S02]  /*125d0*/  @!P1 LEA.HI.X R7, R235, R25.reuse, R13, 0x2, P5 ;  /* 0x00000019eb079211 */ /* 0x080fe400028f140d */
[----:B------:R-:W-:Y:S02]  /*125e0*/  SHF.R.S32.HI R13, RZ, 0x1f, R234 ;  /* 0x0000001fff0d7819 */ /* 0x000fe400000114ea */
[----:B------:R-:W-:Y:S01]  /*125f0*/  SHF.R.S32.HI R20, RZ, 0x1f, R231 ;  /* 0x0000001fff147819 */ /* 0x000fe200000114e7 */
[----:B------:R1:W-:Y:S01]  /*12600*/  @!P1 ST.E.64 desc[UR60][R6.64], R132 ;  /* 0x0000008406009985 */ /* 0x0003e2000c101b3c */
[CC--:B--2---:R-:W-:Y:S02]  /*12610*/  @!P0 LEA R10, P5, R234.reuse, R12.reuse, 0x2 ;  /* 0x0000000cea0a8211 */ /* 0x0c4fe400078a10ff */
[----:B---3--:R-:W-:Y:S02]  /*12620*/  @!P4 LEA R14, P1, R233, R12, 0x2 ;  /* 0x0000000ce90ec211 */ /* 0x008fe400078210ff */
[----:B------:R-:W-:-:S02]  /*12630*/  @!P0 LEA.HI.X R11, R234, R25, R13, 0x2, P5 ;  /* 0x00000019ea0b8211 */ /* 0x000fc400028f140d */
[----:B------:R-:W-:-:S03]  /*12640*/  SHF.R.S32.HI R13, RZ, 0x1f, R233 ;  /* 0x0000001fff0d7819 */ /* 0x000fc600000114e9 */
[----:B------:R3:W-:Y:S01]  /*12650*/  @!P0 ST.E.64 desc[UR60][R10.64], R136 ;  /* 0x000000880a008985 */ /* 0x0007e2000c101b3c */
[-C--:B------:R-:W-:Y:S02]  /*12660*/  @!P4 LEA.HI.X R15, R233, R25.reuse, R13, 0x2, P1 ;  /* 0x00000019e90fc211 */ /* 0x080fe400008f140d */
[CC--:B-1----:R-:W-:Y:S02]  /*12670*/  @!P2 LEA R6, P5, R232.reuse, R12.reuse, 0x2 ;  /* 0x0000000ce806a211 */ /* 0x0c2fe400078a10ff */
[C---:B------:R-:W-:Y:S01]  /*12680*/  @!P3 LEA R12, P1, R231.reuse, R12, 0x2 ;  /* 0x0000000ce70cb211 */ /* 0x040fe200078210ff */
[----:B------:R3:W-:Y:S01]  /*12690*/  @!P4 ST.E.64 desc[UR60][R14.64], R140 ;  /* 0x0000008c0e00c985 */ /* 0x0007e2000c101b3c */
[-C--:B------:R-:W-:Y:S02]  /*126a0*/  @!P2 LEA.HI.X R7, R232, R25.reuse, R21, 0x2, P5 ;  /* 0x00000019e807a211 */ /* 0x080fe400028f1415 */
[----:B------:R-:W-:-:S03]  /*126b0*/  @!P3 LEA.HI.X R13, R231, R25, R20, 0x2, P1 ;  /* 0x00000019e70db211 */ /* 0x000fc600008f1414 */
[----:B------:R3:W-:Y:S04]  /*126c0*/  @!P2 ST.E.64 desc[UR60][R6.64], R144 ;  /* 0x000000900600a985 */ /* 0x0007e8000c101b3c */
[----:B------:R3:W-:Y:S02]  /*126d0*/  @!P3 ST.E.64 desc[UR60][R12.64], R148 ;  /* 0x000000940c00b985 */ /* 0x0007e4000c101b3c */
.L_x_1466:
[----:B------:R-:W-:Y:S05]  /*126e0*/  BSYNC B1 ;  /* 0x0000000000017941 */ /* 0x000fea0003800000 */
.L_x_1465:
[----:B------:R-:W-:-:S03]  /*126f0*/  UMOV UR4, 0xffffffff ;  /* 0xffffffff00047882 */ /* 0x000fc60000000000 */
[----:B------:R-:W-:Y:S05]  /*12700*/  BRA.DIV UR4, `(.L_x_1467) ;  /* 0x000000b604107947 */ /* 0x000fea000b800000 */
[----:B---3--:R3:W4:Y:S04]  /*12710*/  SHFL.IDX PT, R10, R8, 0x1, 0x1c1f ;  /* 0x003c1f00080a7f89 */ /* 0x00872800000e0000 */
[----:B0-----:R-:W0:Y:S02]  /*12720*/  SHFL.IDX PT, R3, R3, 0x1, 0x1c1f ;  /* 0x003c1f0003037f89 */ /* 0x001e2400000e0000 */
.L_x_1691:
[----:B------:R-:W-:-:S13]  /*12730*/  ISETP.GE.AND P0, PT, R9, R0, PT ;  /* 0x000000000900720c */ /* 0x000fda0003f06270 */
[----:B------:R-:W-:Y:S05]  /*12740*/  @P0 BRA `(.L_x_1463) ;  /* 0x0000001c00200947 */ /* 0x000fea0003800000 */
[----:B------:R-:W-:Y:S01]  /*12750*/  ULDC UR4, c[0x0][0xbc8] ;  /* 0x0002f20000047ab9 */ /* 0x000fe20000000800 */
[C---:B------:R-:W-:Y:S01]  /*12760*/  VIADD R15, R230.reuse, 0x8 ;  /* 0x00000008e60f7836 */ /* 0x040fe20000000000 */
[C---:B------:R-:W-:Y:S01]  /*12770*/  ISETP.GE.AND P2, PT, R230.reuse, UR4, PT ;  /* 0x00000004e6007c0c */ /* 0x040fe2000bf46270 */
[C---:B------:R-:W-:Y:S02]  /*12780*/  VIADD R13, R230.reuse, 0x10 ;  /* 0x00000010e60d7836 */ /* 0x040fe40000000000 */
[C---:B------:R-:W-:Y:S01]  /*12790*/  VIADD R11, R230.reuse, 0x18 ;  /* 0x00000018e60b7836 */ /* 0x040fe20000000000 */
[----:B------:R-:W-:Y:S01]  /*127a0*/  ISETP.GE.AND P3, PT, R15, UR4, PT ;  /* 0x000000040f007c0c */ /* 0x000fe2000bf66270 */
[C---:B------:R-:W-:Y:S01]  /*127b0*/  VIADD R20, R230.reuse, 0x8 ;  /* 0x00000008e6147836 */ /* 0x040fe20000000000 */
[----:B------:R-:W-:Y:S01]  /*127c0*/  ISETP.GE.AND P1, PT, R13, UR4, PT ;  /* 0x000000040d007c0c */ /* 0x000fe2000bf26270 */
[C---:B--2---:R-:W-:Y:S01]  /*127d0*/  VIADD R12, R230.reuse, 0x20 ;  /* 0x00000020e60c7836 */ /* 0x044fe20000000000 */
[----:B------:R-:W-:Y:S01]  /*127e0*/  ISETP.GE.AND P0, PT, R11, UR4, PT ;  /* 0x000000040b007c0c */ /* 0x000fe2000bf06270 */
[----:B------:R-:W-:Y:S01]  /*127f0*/  VIADD R14, R230, 0x10 ;  /* 0x00000010e60e7836 */ /* 0x000fe20000000000 */
[----:B------:R-:W-:-:S03]  /*12800*/  SHF.R.S32.HI R20, RZ, 0x1f, R20 ;  /* 0x0000001fff147819 */ /* 0x000fc60000011414 */
[----:B0-----:R-:W-:Y:S01]  /*12810*/  @!P2 IMAD.MOV.U32 R6, RZ, RZ, R3 ;  /* 0x000000ffff06a224 */ /* 0x001fe200078e0003 */
[----:B------:R-:W-:Y:S01]  /*12820*/  SHF.R.S32.HI R14, RZ, 0x1f, R14 ;  /* 0x0000001fff0e7819 */ /* 0x000fe2000001140e */
[----:B----4-:R-:W-:Y:S02]  /*12830*/  @!P2 IMAD.MOV.U32 R7, RZ, RZ, R10 ;  /* 0x000000ffff07a224 */ /* 0x010fe400078e000a */
[----:B---3--:R-:W-:Y:S01]  /*12840*/  @!P3 LEA R8, P4, R15, R3, 0x2 ;  /* 0x000000030f08b211 */ /* 0x008fe200078810ff */
[----:B------:R-:W-:-:S03]  /*12850*/  @!P2 IMAD.WIDE R6, R230, 0x4, R6 ;  /* 0x00000004e606a825 */ /* 0x000fc600078e0206 */
[----:B------:R-:W-:Y:S01]  /*12860*/  @!P3 LEA.HI.X R9, R15, R10, R20, 0x2, P4 ;  /* 0x0000000a0f09b211 */ /* 0x000fe200020f1414 */
[----:B------:R-:W-:Y:S01]  /*12870*/  VIADD R15, R230, 0x28 ;  /* 0x00000028e60f7836 */ /* 0x000fe20000000000 */
[----:B------:R0:W-:Y:S01]  /*12880*/  @!P2 ST.E.64 desc[UR60][R6.64], R26 ;  /* 0x0000001a0600a985 */ /* 0x0001e2000c101b3c */
[----:B------:R-:W-:Y:S01]  /*12890*/  ISETP.GE.AND P2, PT, R12, UR4, PT ;  /* 0x000000040c007c0c */ /* 0x000fe2000bf46270 */
[----:B------:R-:W-:Y:S02]  /*128a0*/  VIADD R20, R230, 0x18 ;  /* 0x00000018e6147836 */ /* 0x000fe40000000000 */
[----:B------:R2:W-:Y:S01]  /*128b0*/  @!P3 ST.E.64 desc[UR60][R8.64], R30 ;  /* 0x0000001e0800b985 */ /* 0x0005e2000c101b3c */
[----:B------:R-:W-:Y:S02]  /*128c0*/  ISETP.GE.AND P3, PT, R15, UR4, PT ;  /* 0x000000040f007c0c */ /* 0x000fe4000bf66270 */
[----:B------:R-:W-:Y:S02]  /*128d0*/  SHF.R.S32.HI R20, RZ, 0x1f, R20 ;  /* 0x0000001fff147819 */ /* 0x000fe40000011414 */
[----:B0-----:R-:W-:-:S04]  /*128e0*/  @!P1 LEA R6, P5, R13, R3, 0x2 ;  /* 0x000000030d069211 */ /* 0x001fc800078a10ff */
[-C--:B------:R-:W-:Y:S01]  /*128f0*/  @!P1 LEA.HI.X R7, R13, R10.reuse, R14, 0x2, P5 ;  /* 0x0000000a0d079211 */ /* 0x080fe200028f140e */
[C---:B------:R-:W-:Y:S01]  /*12900*/  VIADD R13, R230.reuse, 0x30 ;  /* 0x00000030e60d7836 */ /* 0x040fe20000000000 */
[----:B--2---:R-:W-:Y:S01]  /*12910*/  @!P0 LEA R8, P4, R11, R3, 0x2 ;  /* 0x000000030b088211 */ /* 0x004fe200078810ff */
[C---:B------:R-:W-:Y:S02]  /*12920*/  VIADD R14, R230.reuse, 0x20 ;  /* 0x00000020e60e7836 */ /* 0x040fe40000000000 */
[----:B------:R0:W-:Y:S01]  /*12930*/  @!P1 ST.E.64 desc[UR60][R6.64], R34 ;  /* 0x0000002206009985 */ /* 0x0001e2000c101b3c */
[----:B------:R-:W-:Y:S02]  /*12940*/  ISETP.GE.AND P1, PT, R13, UR4, PT ;  /* 0x000000040d007c0c */ /* 0x000fe4000bf26270 */
[----:B------:R-:W-:Y:S02]  /*12950*/  SHF.R.S32.HI R14, RZ, 0x1f, R14 ;  /* 0x0000001fff0e7819 */ /* 0x000fe4000001140e */
[----:B------:R-:W-:Y:S01]  /*12960*/  @!P0 LEA.HI.X R9, R11, R10, R20, 0x2, P4 ;  /* 0x0000000a0b098211 */ /* 0x000fe200020f1414 */
[----:B------:R-:W-:-:S02]  /*12970*/  VIADD R11, R230, 0x38 ;  /* 0x00000038e60b7836 */ /* 0x000fc40000000000 */
[----:B------:R-:W-:Y:S02]  /*12980*/  VIADD R20, R230, 0x28 ;  /* 0x00000028e6147836 */ /* 0x000fe40000000000 */
[----:B------:R2:W-:Y:S01]  /*12990*/  @!P0 ST.E.64 desc[UR60][R8.64], R38 ;  /* 0x0000002608008985 */ /* 0x0005e2000c101b3c */
[----:B------:R-:W-:Y:S02]  /*129a0*/  ISETP.GE.AND P0, PT, R11, UR4, PT ;  /* 0x000000040b007c0c */ /* 0x000fe4000bf06270 */
[----:B------:R-:W-:Y:S02]  /*129b0*/  SHF.R.S32.HI R20, RZ, 0x1f, R20 ;  /* 0x0000001fff147819 */ /* 0x000fe40000011414 */
[----:B0-----:R-:W-:-:S04]  /*129c0*/  @!P2 LEA R6, P5, R12, R3, 0x2 ;  /* 0x000000030c06a211 */ /* 0x001fc800078a10ff */
[-C--:B------:R-:W-:Y:S01]  /*129d0*/  @!P2 LEA.HI.X R7, R12, R10.reuse, R14, 0x2, P5 ;  /* 0x0000000a0c07a211 */ /* 0x080fe200028f140e */
[C---:B------:R-:W-:Y:S02]  /*129e0*/  VIADD R12, R230.reuse, 0x40 ;  /* 0x00000040e60c7836 */ /* 0x040fe40000000000 */
[----:B------:R-:W-:Y:S01]  /*129f0*/  VIADD R14, R230, 0x30 ;  /* 0x00000030e60e7836 */ /* 0x000fe20000000000 */
[C---:B--2---:R-:W-:Y:S01]  /*12a00*/  @!P3 LEA R8, P4, R15.reuse, R3, 0x2 ;  /* 0x000000030f08b211 */ /* 0x044fe200078810ff */
[----:B------:R0:W-:Y:S01]  /*12a10*/  @!P2 ST.E.64 desc[UR60][R6.64], R4 ;  /* 0x000000040600a985 */ /* 0x0001e2000c101b3c */
[----:B------:R-:W-:Y:S02]  /*12a20*/  ISETP.GE.AND P2, PT, R12, UR4, PT ;  /* 0x000000040c007c0c */ /* 0x000fe4000bf46270 */
[----:B------:R-:W-:Y:S02]  /*12a30*/  SHF.R.S32.HI R14, RZ, 0x1f, R14 ;  /* 0x0000001fff0e7819 */ /* 0x000fe4000001140e */
[----:B------:R-:W-:Y:S01]  /*12a40*/  @!P3 LEA.HI.X R9, R15, R10, R20, 0x2, P4 ;  /* 0x0000000a0f09b211 */ /* 0x000fe200020f1414 */
[----:B------:R-:W-:-:S02]  /*12a50*/  VIADD R15, R230, 0x48 ;  /* 0x00000048e60f7836 */ /* 0x000fc40000000000 */
[C---:B------:R-:W-:Y:S02]  /*12a60*/  VIADD R20, R230.reuse, 0x38 ;  /* 0x00000038e6147836 */ /* 0x040fe40000000000 */
[----:B------:R-:W-:Y:S01]  /*12a70*/  @!P3 ST.E.64 desc[UR60][R8.64], R46 ;  /* 0x0000002e0800b985 */ /* 0x000fe2000c101b3c */
[----:B------:R-:W-:Y:S02]  /*12a80*/  ISETP.GE.AND P3, PT, R15, UR4, PT ;  /* 0x000000040f007c0c */ /* 0x000fe4000bf66270 */
[----:B------:R-:W-:Y:S02]  /*12a90*/  SHF.R.S32.HI R20, RZ, 0x1f, R20 ;  /* 0x0000001fff147819 */ /* 0x000fe40000011414 */
[-C--:B0-----:R-:W-:Y:S02]  /*12aa0*/  @!P1 LEA R4, P5, R13, R3.reuse, 0x2 ;  /* 0x000000030d049211 */ /* 0x081fe400078a10ff */
[----:B------:R-:W-:Y:S02]  /*12ab0*/  @!P0 LEA R6, P4, R11, R3, 0x2 ;  /* 0x000000030b068211 */ /* 0x000fe400078810ff */
[-C--:B------:R-:W-:Y:S01]  /*12ac0*/  @!P1 LEA.HI.X R5, R13, R10.reuse, R14, 0x2, P5 ;  /* 0x0000000a0d059211 */ /* 0x080fe200028f140e */
[C---:B------:R-:W-:Y:S01]  /*12ad0*/  VIADD R13, R230.reuse, 0x50 ;  /* 0x00000050e60d7836 */ /* 0x040fe20000000000 */
[----:B------:R-:W-:Y:S01]  /*12ae0*/  @!P0 LEA.HI.X R7, R11, R10, R20, 0x2, P4 ;  /* 0x0000000a0b078211 */ /* 0x000fe200020f1414 */
[----:B------:R-:W-:-:S02]  /*12af0*/  VIADD R14, R230, 0x40 ;  /* 0x00000040e60e7836 */ /* 0x000fc40000000000 */
[----:B------:R0:W-:Y:S01]  /*12b00*/  @!P1 ST.E.64 desc[UR60][R4.64], R50 ;  /* 0x0000003204009985 */ /* 0x0001e2000c101b3c */
[----:B------:R-:W-:Y:S01]  /*12b10*/  ISETP.GE.AND P1, PT, R13, UR4, PT ;  /* 0x000000040d007c0c */ /* 0x000fe2000bf26270 */
[C---:B------:R-:W-:Y:S01]  /*12b20*/  VIADD R11, R230.reuse, 0x58 ;  /* 0x00000058e60b7836 */ /* 0x040fe20000000000 */
[----:B------:R-:W-:Y:S01]  /*12b30*/  SHF.R.S32.HI R14, RZ, 0x1f, R14 ;  /* 0x0000001fff0e7819 */ /* 0x000fe2000001140e */
[----:B------:R-:W-:Y:S01]  /*12b40*/  VIADD R20, R230, 0x48 ;  /* 0x00000048e6147836 */ /* 0x000fe20000000000 */
[----:B------:R2:W-:Y:S02]  /*12b50*/  @!P0 ST.E.64 desc[UR60][R6.64], R54 ;  /* 0x0000003606008985 */ /* 0x0005e4000c101b3c */
[----:B------:R-:W-:Y:S02]  /*12b60*/  ISETP.GE.AND P0, PT, R11, UR4, PT ;  /* 0x000000040b007c0c */ /* 0x000fe4000bf06270 */
[----:B------:R-:W-:Y:S02]  /*12b70*/  SHF.R.S32.HI R20, RZ, 0x1f, R20 ;  /* 0x0000001fff147819 */ /* 0x000fe40000011414 */
[----:B0-----:R-:W-:-:S04]  /*12b80*/  @!P2 LEA R4, P5, R12, R3, 0x2 ;  /* 0x000000030c04a211 */ /* 0x001fc800078a10ff */
[-C--:B------:R-:W-:Y:S01]  /*12b90*/  @!P2 LEA.HI.X R5, R12, R10.reuse, R14, 0x2, P5 ;  /* 0x0000000a0c05a211 */ /* 0x080fe200028f140e */
[C---:B------:R-:W-:Y:S01]  /*12ba0*/  VIADD R12, R230.reuse, 0x60 ;  /* 0x00000060e60c7836 */ /* 0x040fe20000000000 */
[C---:B--2---:R-:W-:Y:S01]  /*12bb0*/  @!P3 LEA R6, P4, R15.reuse, R3, 0x2 ;  /* 0x000000030f06b211 */ /* 0x044fe200078810ff */
[----:B------:R-:W-:Y:S02]  /*12bc0*/  VIADD R14, R230, 0x50 ;  /* 0x00000050e60e7836 */ /* 0x000fe40000000000 */
        /* <DEDUP_REMOVED lines=14> */
[----:B--2---:R-:W-:Y:S02]  /*12cb0*/  @!P0 LEA R6, P4, R11, R3, 0x2 ;  /* 0x000000030b068211 */ /* 0x004fe400078810ff */
        /* <DEDUP_REMOVED lines=14> */
[----:B--2---:R-:W-:Y:S02]  /*12da0*/  @!P3 LEA R6, P4, R15, R3, 0x2 ;  /* 0x000000030f06b211 */ /* 0x004fe400078810ff */
        /* <DEDUP_REMOVED lines=43> */
[-C--:B------:R-:W-:Y:S01]  /*13060*/  @!P0 LEA.HI.X R7, R11, R10.reuse, R20, 0x2, P5 ;  /* 0x0000000a0b078211 */ /* 0x080fe200028f1414 */
[C---:B------:R-:W-:Y:S02]  /*13070*/  VIADD R11, R230.reuse, 0xb8 ;  /* 0x000000b8e60b7836 */ /* 0x040fe40000000000 */
[----:B------:R-:W-:Y:S02]  /*13080*/  VIADD R20, R230, 0xa8 ;  /* 0x000000a8e6147836 */ /* 0x000fe40000000000 */
[----:B------:R2:W-:Y:S01]  /*13090*/  @!P0 ST.E.64 desc[UR60][R6.64], R102 ;  /* 0x0000006606008985 */ /* 0x0005e2000c101b3c */
[C---:B0-----:R-:W-:Y:S02]  /*130a0*/  @!P2 LEA R4, P1, R12.reuse, R3, 0x2 ;  /* 0x000000030c04a211 */ /* 0x041fe400078210ff */
[----:B------:R-:W-:Y:S02]  /*130b0*/  SHF.R.S32.HI R20, RZ, 0x1f, R20 ;  /* 0x0000001fff147819 */ /* 0x000fe40000011414 */
[----:B------:R-:W-:Y:S01]  /*130c0*/  @!P2 LEA.HI.X R5, R12, R10, R14, 0x2, P1 ;  /* 0x0000000a0c05a211 */ /* 0x000fe200008f140e */
[C---:B------:R-:W-:Y:S01]  /*130d0*/  VIADD R14, R230.reuse, 0xb0 ;  /* 0x000000b0e60e7836 */ /* 0x040fe20000000000 */
[----:B------:R-:W-:Y:S01]  /*130e0*/  ISETP.GE.AND P1, PT, R11, UR4, PT ;  /* 0x000000040b007c0c */ /* 0x000fe2000bf26270 */
[----:B------:R-:W-:-:S02]  /*130f0*/  VIADD R12, R230, 0xc0 ;  /* 0x000000c0e60c7836 */ /* 0x000fc40000000000 */
[----:B------:R0:W-:Y:S01]  /*13100*/  @!P2 ST.E.64 desc[UR60][R4.64], R106 ;  /* 0x0000006a0400a985 */ /* 0x0001e2000c101b3c */
[----:B------:R-:W-:Y:S02]  /*13110*/  SHF.R.S32.HI R14, RZ, 0x1f, R14 ;  /* 0x0000001fff0e7819 */ /* 0x000fe4000001140e */
[C---:B--2---:R-:W-:Y:S02]  /*13120*/  @!P4 LEA R6, P0, R15.reuse, R3, 0x2 ;  /* 0x000000030f06c211 */ /* 0x044fe400078010ff */
[----:B------:R-:W-:Y:S02]  /*13130*/  ISETP.GE.AND P2, PT, R12, UR4, PT ;  /* 0x000000040c007c0c */ /* 0x000fe4000bf46270 */
[----:B------:R-:W-:Y:S02]  /*13140*/  @!P4 LEA.HI.X R7, R15, R10, R20, 0x2, P0 ;  /* 0x0000000a0f07c211 */ /* 0x000fe400000f1414 */
[----:B------:R-:W-:-:S03]  /*13150*/  ISETP.GE.AND P0, PT, R237, UR4, PT ;  /* 0x00000004ed007c0c */ /* 0x000fc6000bf06270 */
[----:B------:R2:W-:Y:S01]  /*13160*/  @!P4 ST.E.64 desc[UR60][R6.64], R110 ;  /* 0x0000006e0600c985 */ /* 0x0005e2000c101b3c */
[----:B0-----:R-:W-:-:S04]  /*13170*/  @!P3 LEA R4, P5, R13, R3, 0x2 ;  /* 0x000000030d04b211 */ /* 0x001fc800078a10ff */
[----:B------:R-:W-:Y:S01]  /*13180*/  @!P3 LEA.HI.X R5, R13, R10, R14, 0x2, P5 ;  /* 0x0000000a0d05b211 */ /* 0x000fe200028f140e */
[C---:B------:R-:W-:Y:S02]  /*13190*/  VIADD R14, R230.reuse, 0xb8 ;  /* 0x000000b8e60e7836 */ /* 0x040fe40000000000 */
[----:B------:R-:W-:Y:S02]  /*131a0*/  VIADD R13, R230, 0xc0 ;  /* 0x000000c0e60d7836 */ /* 0x000fe40000000000 */
[----:B------:R0:W-:Y:S01]  /*131b0*/  @!P3 ST.E.64 desc[UR60][R4.64], R114 ;  /* 0x000000720400b985 */ /* 0x0001e2000c101b3c */
[----:B------:R-:W-:Y:S02]  /*131c0*/  SHF.R.S32.HI R14, RZ, 0x1f, R14 ;  /* 0x0000001fff0e7819 */ /* 0x000fe4000001140e */
[----:B--2---:R-:W-:Y:S02]  /*131d0*/  @!P1 LEA R6, P4, R11, R3, 0x2 ;  /* 0x000000030b069211 */ /* 0x004fe400078810ff */
[----:B------:R-:W-:-:S02]  /*131e0*/  ISETP.GE.AND P3, PT, R236, UR4, PT ;  /* 0x00000004ec007c0c */ /* 0x000fc4000bf66270 */
[----:B------:R-:W-:Y:S02]  /*131f0*/  SHF.R.S32.HI R13, RZ, 0x1f, R13 ;  /* 0x0000001fff0d7819 */ /* 0x000fe4000001140d */
[----:B------:R-:W-:Y:S02]  /*13200*/  @!P1 LEA.HI.X R7, R11, R10, R14, 0x2, P4 ;  /* 0x0000000a0b079211 */ /* 0x000fe400020f140e */
[-C--:B------:R-:W-:Y:S02]  /*13210*/  @!P0 LEA R8, P4, R237, R3.reuse, 0x2 ;  /* 0x00000003ed088211 */ /* 0x080fe400078810ff */
[----:B------:R-:W-:Y:S01]  /*13220*/  SHF.R.S32.HI R11, RZ, 0x1f, R237 ;  /* 0x0000001fff0b7819 */ /* 0x000fe200000114ed */
[----:B------:R-:W-:Y:S01]  /*13230*/  @!P1 ST.E.64 desc[UR60][R6.64], R118 ;  /* 0x0000007606009985 */ /* 0x000fe2000c101b3c */
[----:B0-----:R-:W-:Y:S02]  /*13240*/  @!P2 LEA R4, P5, R12, R3, 0x2 ;  /* 0x000000030c04a211 */ /* 0x001fe400078a10ff */
[----:B------:R-:W-:-:S02]  /*13250*/  ISETP.GE.AND P1, PT, R235, UR4, PT ;  /* 0x00000004eb007c0c */ /* 0x000fc4000bf26270 */
[-C--:B------:R-:W-:Y:S02]  /*13260*/  @!P2 LEA.HI.X R5, R12, R10.reuse, R13, 0x2, P5 ;  /* 0x0000000a0c05a211 */ /* 0x080fe400028f140d */
[----:B------:R-:W-:Y:S02]  /*13270*/  @!P0 LEA.HI.X R9, R237, R10, R11, 0x2, P4 ;  /* 0x0000000aed098211 */ /* 0x000fe400020f140b */
[----:B------:R-:W-:Y:S01]  /*13280*/  ISETP.GE.AND P4, PT, R234, UR4, PT ;  /* 0x00000004ea007c0c */ /* 0x000fe2000bf86270 */
[----:B------:R0:W-:Y:S01]  /*13290*/  @!P2 ST.E.64 desc[UR60][R4.64], R122 ;  /* 0x0000007a0400a985 */ /* 0x0001e2000c101b3c */
[----:B------:R-:W-:Y:S02]  /*132a0*/  SHF.R.S32.HI R11, RZ, 0x1f, R236 ;  /* 0x0000001fff0b7819 */ /* 0x000fe400000114ec */
[----:B------:R-:W-:Y:S01]  /*132b0*/  ISETP.GE.AND P2, PT, R233, UR4, PT ;  /* 0x00000004e9007c0c */ /* 0x000fe2000bf46270 */
[----:B------:R2:W-:Y:S01]  /*132c0*/  @!P0 ST.E.64 desc[UR60][R8.64], R126 ;  /* 0x0000007e08008985 */ /* 0x0005e2000c101b3c */
[----:B------:R-:W-:-:S02]  /*132d0*/  ISETP.GE.AND P0, PT, R232, UR4, PT ;  /* 0x00000004e8007c0c */ /* 0x000fc4000bf06270 */
[----:B------:R-:W-:Y:S02]  /*132e0*/  SHF.R.S32.HI R12, RZ, 0x1f, R234 ;  /* 0x0000001fff0c7819 */ /* 0x000fe400000114ea */
[----:B------:R-:W-:Y:S02]  /*132f0*/  SHF.R.S32.HI R14, RZ, 0x1f, R233 ;  /* 0x0000001fff0e7819 */ /* 0x000fe400000114e9 */
[----:B0-----:R-:W-:-:S04]  /*13300*/  @!P3 LEA R4, P5, R236, R3, 0x2 ;  /* 0x00000003ec04b211 */ /* 0x001fc800078a10ff */
[-C--:B------:R-:W-:Y:S02]  /*13310*/  @!P3 LEA.HI.X R5, R236, R10.reuse, R11, 0x2, P5 ;  /* 0x0000000aec05b211 */ /* 0x080fe400028f140b */
[----:B------:R-:W-:Y:S02]  /*13320*/  SHF.R.S32.HI R11, RZ, 0x1f, R235 ;  /* 0x0000001fff0b7819 */ /* 0x000fe400000114eb */
[CC--:B------:R-:W-:Y:S01]  /*13330*/  @!P1 LEA R6, P5, R235.reuse, R3.reuse, 0x2 ;  /* 0x00000003eb069211 */ /* 0x0c0fe200078a10ff */
[----:B------:R0:W-:Y:S03]  /*13340*/  @!P3 ST.E.64 desc[UR60][R4.64], R130 ;  /* 0x000000820400b985 */ /* 0x0001e6000c101b3c */
[----:B------:R-:W-:Y:S02]  /*13350*/  @!P1 LEA.HI.X R7, R235, R10, R11, 0x2, P5 ;  /* 0x0000000aeb079211 */ /* 0x000fe400028f140b */
[----:B--2---:R-:W-:-:S02]  /*13360*/  @!P2 LEA R8, P5, R233, R3, 0x2 ;  /* 0x00000003e908a211 */ /* 0x004fc400078a10ff */
[----:B------:R-:W-:Y:S01]  /*13370*/  SHF.R.S32.HI R11, RZ, 0x1f, R232 ;  /* 0x0000001fff0b7819 */ /* 0x000fe200000114e8 */
[----:B------:R2:W-:Y:S01]  /*13380*/  @!P1 ST.E.64 desc[UR60][R6.64], R134 ;  /* 0x0000008606009985 */ /* 0x0005e2000c101b3c */
[----:B------:R-:W-:Y:S02]  /*13390*/  @!P2 LEA.HI.X R9, R233, R10, R14, 0x2, P5 ;  /* 0x0000000ae909a211 */ /* 0x000fe400028f140e */
[----:B0-----:R-:W-:-:S04]  /*133a0*/  @!P4 LEA R4, P3, R234, R3, 0x2 ;  /* 0x00000003ea04c211 */ /* 0x001fc800078610ff */
[----:B------:R-:W-:Y:S02]  /*133b0*/  @!P4 LEA.HI.X R5, R234, R10, R12, 0x2, P3 ;  /* 0x0000000aea05c211 */ /* 0x000fe400018f140c */
[----:B------:R-:W-:-:S03]  /*133c0*/  @!P0 LEA R12, P3, R232, R3, 0x2 ;  /* 0x00000003e80c8211 */ /* 0x000fc600078610ff */
[----:B------:R2:W-:Y:S01]  /*133d0*/  @!P4 ST.E.64 desc[UR60][R4.64], R138 ;  /* 0x0000008a0400c985 */ /* 0x0005e2000c101b3c */
[----:B------:R-:W-:-:S03]  /*133e0*/  @!P0 LEA.HI.X R13, R232, R10, R11, 0x2, P3 ;  /* 0x0000000ae80d8211 */ /* 0x000fc600018f140b */
[----:B------:R2:W-:Y:S04]  /*133f0*/  @!P2 ST.E.64 desc[UR60][R8.64], R142 ;  /* 0x0000008e0800a985 */ /* 0x0005e8000c101b3c */
[----:B------:R2:W-:Y:S01]  /*13400*/  @!P0 ST.E.64 desc[UR60][R12.64], R146 ;  /* 0x000000920c008985 */ /* 0x0005e2000c101b3c */
[----:B------:R-:W-:-:S13]  /*13410*/  ISETP.GE.AND P0, PT, R231, UR4, PT ;  /* 0x00000004e7007c0c */ /* 0x000fda000bf06270 */
[----:B--2---:R-:W-:Y:S05]  /*13420*/  @P0 BRA `(.L_x_1463) ;  /* 0x0000000c00e80947 */ /* 0x004fea0003800000 */
[----:B------:R-:W-:Y:S02]  /*13430*/  SHF.R.S32.HI R11, RZ, 0x1f, R231 ;  /* 0x0000001fff0b7819 */ /* 0x000fe400000114e7 */
[----:B------:R-:W-:-:S04]  /*13440*/  LEA R4, P0, R231, R3, 0x2 ;  /* 0x00000003e7047211 */ /* 0x000fc800078010ff */
[----:B------:R-:W-:-:S05]  /*13450*/  LEA.HI.X R5, R231, R10, R11, 0x2, P0 ;  /* 0x0000000ae7057211 */ /* 0x000fca00000f140b */
[----:B------:R0:W-:Y:S01]  /*13460*/  ST.E.64 desc[UR60][R4.64], R150 ;  /* 0x0000009604007985 */ /* 0x0001e2000c101b3c */
[----:B------:R-:W-:Y:S05]  /*13470*/  BRA `(.L_x_1463) ;  /* 0x0000000c00d47947 */ /* 0x000fea0003800000 */
.L_x_1450:
        /* <DEDUP_REMOVED lines=8> */
[----:B------:R-:W-:-:S07]  /*13500*/  IADD3.X R5, R224, UR7, RZ, P2, !PT ;  /* 0x00000007e0057c10 */ /* 0x000fce00097fe4ff */
[----:B------:R-:W-:Y:S01]  /*13510*/  @P1 IADD3 R6, P2, R223, UR4, RZ ;  /* 0x00000004df061c10 */ /* 0x000fe2000ff5e0ff */
[----:B------:R-:W-:Y:S02]  /*13520*/  ULDC UR4, c[0x0][0xb88] ;  /* 0x0002e20000047ab9 */ /* 0x000fe40000000800 */
[----:B------:R-:W-:Y:S01]  /*13530*/  IMAD.U32 R20, RZ, RZ, UR4 ;  /* 0x00000004ff147e24 */ /* 0x000fe2000f8e00ff */
[----:B------:R-:W-:Y:S01]  /*13540*/  @P1 IADD3.X R7, R224, UR5, RZ, P2, !PT ;  /* 0x00000005e0071c10 */ /* 0x000fe200097fe4ff */
[----:B------:R2:W5:Y:S04]  /*13550*/  @P0 LDG.E R3, desc[UR60][R4.64] ;  /* 0x0000003c04030981 */ /* 0x000568000c1e1900 */
[----:B------:R2:W5:Y:S01]  /*13560*/  @P1 LDG.E R20, desc[UR60][R6.64] ;  /* 0x0000003c06141981 */ /* 0x000562000c1e1900 */
[----:B------:R-:W-:Y:S01]  /*13570*/  ISETP.NE.AND P2, PT, R221, RZ, PT ;  /* 0x000000ffdd00720c */ /* 0x000fe20003f45270 */
[----:B------:R-:W3:-:S12]  /*13580*/  S2R R0, SR_TID.X ;  /* 0x0000000000007919 */ /* 0x000ed80000002100 */
[----:B------:R-:W4:Y:S01]  /*13590*/  @!P2 LDC R221, c[0x0][0xbd4] ;  /* 0x0002f500ffddab82 */ /* 0x000f220000000800 */
[----:B---3--:R-:W-:Y:S01]  /*135a0*/  VIADD R30, R0, 0xffffff80 ;  /* 0xffffff80001e7836 */ /* 0x008fe20000000000 */
[----:B----4-:R-:W-:-:S04]  /*135b0*/  ISETP.GT.AND P2, PT, R221, 0x1, PT ;  /* 0x00000001dd00780c */ /* 0x010fc80003f44270 */
[----:B------:R-:W-:Y:S01]  /*135c0*/  ISETP.GT.AND P3, PT, R30, 0x7f, PT ;  /* 0x0000007f1e00780c */ /* 0x000fe20003f64270 */
[----:B--2---:R-:W-:-:S12]  /*135d0*/  @P1 BRA `(.L_x_1468) ;  /* 0x0000000000101947 */ /* 0x004fd80003800000 */
[----:B------:R-:W-:Y:S05]  /*135e0*/  @!P0 BRA `(.L_x_1468) ;  /* 0x00000000000c8947 */ /* 0x000fea0003800000 */
[----:B------:R-:W2:Y:S04]  /*135f0*/  LDG.E R7, desc[UR60][R4.64] ;  /* 0x0000003c04077981 */ /* 0x000ea8000c1e1900 */
[----:B-----5:R-:W2:Y:S02]  /*13600*/  LDG.E R20, desc[UR60][R4.64+0x4] ;  /* 0x0000043c04147981 */ /* 0x020ea4000c1e1900 */
[----:B--2---:R-:W-:-:S07]  /*13610*/  IMAD.IADD R20, R20, 0x1, -R7 ;  /* 0x0000000114147824 */ /* 0x004fce00078e0a07 */
.L_x_1468:
[----:B------:R-:W2:Y:S01]  /*13620*/  LDL.LU R0, [R1+0x88] ;  /* 0x0000880001007983 */ /* 0x000ea20000300800 */
[----:B------:R-:W-:Y:S01]  /*13630*/  BSSY B1, `(.L_x_1469) ;  /* 0x0000037000017945 */ /* 0x000fe20003800000 */
[----:B------:R-:W-:Y:S02]  /*13640*/  SEL R29, R222, RZ, !P0 ;  /* 0x000000ffde1d7207 */ /* 0x000fe40004000000 */
[----:B-----5:R-:W-:Y:S02]  /*13650*/  SHF.R.S32.HI R26, RZ, 0x1f, R3 ;  /* 0x0000001fff1a7819 */ /* 0x020fe40000011403 */
[----:B--2---:R-:W-:Y:S01]  /*13660*/  SEL R28, R0, RZ, !P0 ;  /* 0x000000ff001c7207 */ /* 0x004fe20004000000 */
[----:B------:R-:W-:Y:S06]  /*13670*/  @P3 BRA `(.L_x_1470) ;  /* 0x0000000000c83947 */ /* 0x000fec0003800000 */
[----:B------:R-:W2:Y:S01]  /*13680*/  S2R R0, SR_TID.X ;  /* 0x0000000000007919 */ /* 0x000ea20000002100 */
[----:B------:R-:W3:Y:S02]  /*13690*/  LDC R33, c[0x0][0xce8] ;  /* 0x00033a00ff217b82 */ /* 0x000ee40000000800 */
[----:B---3--:R-:W-:Y:S02]  /*136a0*/  IMAD R4, R20, R33, RZ ;  /* 0x0000002114047224 */ /* 0x008fe400078e02ff */
[----:B--2---:R-:W-:-:S04]  /*136b0*/  IMAD R0, R227, 0x80, R0 ;  /* 0x00000080e3007824 */ /* 0x004fc800078e0200 */
[----:B------:R-:W-:-:S05]  /*136c0*/  VIADD R31, R0, 0xffffff80 ;  /* 0xffffff80001f7836 */ /* 0x000fca0000000000 */
[----:B------:R-:W-:-:S13]  /*136d0*/  ISETP.GE.AND P0, PT, R31, R4, PT ;  /* 0x000000041f00720c */ /* 0x000fda0003f06270 */
[----:B------:R-:W-:Y:S05]  /*136e0*/  @P0 BRA `(.L_x_1470) ;  /* 0x0000000000ac0947 */ /* 0x000fea0003800000 */
[----:B------:R-:W-:Y:S01]  /*136f0*/  IMAD.MOV.U32 R24, RZ, RZ, 0xab8 ;  /* 0x00000ab8ff187424 */ /* 0x000fe200078e00ff */
[----:B------:R-:W-:Y:S01]  /*13700*/  ISETP.GT.AND P0, PT, R221, 0x1, PT ;  /* 0x00000001dd00780c */ /* 0x000fe20003f04270 */
[----:B------:R-:W2:Y:S01]  /*13710*/  LDC.64 R4, c[0x0][0xca8] ;  /* 0x00032a00ff047b82 */ /* 0x000ea20000000a00 */
[----:B------:R-:W-:Y:S01]  /*13720*/  ISETP.NE.AND P1, PT, R33, 0x1, PT ;  /* 0x000000012100780c */ /* 0x000fe20003f25270 */
[----:B------:R-:W-:Y:S01]  /*13730*/  IMAD.MOV.U32 R21, RZ, RZ, R31 ;  /* 0x000000ffff157224 */ /* 0x000fe200078e001f */
[----:B------:R-:W-:-:S05]  /*13740*/  SEL R24, R24, 0xa78, P0 ;  /* 0x00000a7818187807 */ /* 0x000fca0000000000 */
[----:B------:R-:W3:Y:S08]  /*13750*/  LDC.64 R8, c[0x0][R24+0x220] ;  /* 0x0000880018087b82 */ /* 0x000ef00000000a00 */
[----:B------:R-:W4:Y:S08]  /*13760*/  LDC.64 R12, c[0x0][R24+0x218] ;  /* 0x00008600180c7b82 */ /* 0x000f300000000a00 */
[----:B------:R-:W5:Y:S08]  /*13770*/  LDC.64 R10, c[0x0][R24+0x228] ;  /* 0x00008a00180a7b82 */ /* 0x000f700000000a00 */
[----:B------:R-:W0:Y:S08]  /*13780*/  @P1 LDC R0, c[0x0][0xcec] ;  /* 0x00033b00ff001b82 */ /* 0x000e300000000800 */
[----:B------:R-:W1:Y:S08]  /*13790*/  LDC.64 R6, c[0x0][R24+0x210] ;  /* 0x0000840018067b82 */ /* 0x000e700000000a00 */
[----:B------:R-:W5:Y:S01]  /*137a0*/  @P1 LDC R27, c[0x0][0xcf0] ;  /* 0x00033c00ff1b1b82 */ /* 0x000f620000000800 */
[----:B0-----:R-:W-:-:S07]  /*137b0*/  @P1 IMAD.HI.U32 R0, R31, R0, RZ ;  /* 0x000000001f001227 */ /* 0x001fce00078e00ff */
[----:B--2---:R-:W0:Y:S01]  /*137c0*/  @!P0 LDC R4, c[0x0][0xc50] ;  /* 0x00031400ff048b82 */ /* 0x004e220000000800 */
[-C--:B---3--:R-:W-:Y:S02]  /*137d0*/  IMAD R9, R9, R29.reuse, RZ ;  /* 0x0000001d09097224 */ /* 0x088fe400078e02ff */
[----:B------:R-:W-:-:S05]  /*137e0*/  IMAD.WIDE.U32 R14, R8, R29, RZ ;  /* 0x0000001d080e7225 */ /* 0x000fca00078e00ff */
[----:B------:R-:W2:Y:S01]  /*137f0*/  @!P0 LDC R5, c[0x0][0xc54] ;  /* 0x00031500ff058b82 */ /* 0x000ea20000000800 */
[-C--:B----4-:R-:W-:Y:S02]  /*13800*/  IMAD R25, R13, R220.reuse, RZ ;  /* 0x000000dc0d197224 */ /* 0x090fe400078e02ff */
[----:B------:R-:W-:Y:S01]  /*13810*/  IMAD.WIDE.U32 R12, R12, R220, RZ ;  /* 0x000000dc0c0c7225 */ /* 0x000fe200078e00ff */
[----:B-----5:R-:W-:-:S03]  /*13820*/  @P1 SHF.R.U32.HI R21, RZ, R27, R0 ;  /* 0x0000001bff151219 */ /* 0x020fc60000011600 */
[----:B------:R-:W-:Y:S01]  /*13830*/  IMAD R27, R8, R28, R9 ;  /* 0x0000001c081b7224 */ /* 0x000fe200078e0209 */
[----:B------:R-:W-:Y:S01]  /*13840*/  SEL R9, R228, RZ, P0 ;  /* 0x000000ffe4097207 */ /* 0x000fe20000000000 */
[----:B------:R-:W-:Y:S01]  /*13850*/  IMAD.IADD R25, R13, 0x1, R25 ;  /* 0x000000010d197824 */ /* 0x000fe200078e0219 */
[----:B------:R-:W-:Y:S01]  /*13860*/  IADD3 R12, P1, P3, R14, R12, R3 ;  /* 0x0000000c0e0c7210 */ /* 0x000fe20007b3e003 */
[----:B------:R-:W-:Y:S02]  /*13870*/  IMAD.MOV R0, RZ, RZ, -R21 ;  /* 0x000000ffff007224 */ /* 0x000fe400078e0a15 */
[----:B------:R-:W-:Y:S02]  /*13880*/  IMAD.IADD R27, R15, 0x1, R27 ;  /* 0x000000010f1b7824 */ /* 0x000fe400078e021b */
        /* <DEDUP_REMOVED lines=8> */
[-C--:B-1----:R-:W-:Y:S01]  /*13910*/  IMAD R0, R7, R11.reuse, RZ ;  /* 0x0000000b07007224 */ /* 0x082fe200078e02ff */
[----:B------:R-:W-:Y:S01]  /*13920*/  SHF.R.S32.HI R13, RZ, 0x1f, R11 ;  /* 0x0000001fff0d7819 */ /* 0x000fe2000001140b */
[----:B------:R-:W-:Y:S02]  /*13930*/  IMAD.MOV.U32 R7, RZ, RZ, -0x800000 ;  /* 0xff800000ff077424 */ /* 0x000fe400078e00ff */
[----:B------:R-:W-:-:S04]  /*13940*/  IMAD.WIDE.U32 R8, R6, R11, R8 ;  /* 0x0000000b06087225 */ /* 0x000fc800078e0008 */
[----:B------:R-:W-:Y:S01]  /*13950*/  IMAD R13, R6, R13, R0 ;  /* 0x0000000d060d7224 */ /* 0x000fe200078e0200 */
[----:B0-----:R-:W-:-:S03]  /*13960*/  LEA R4, P0, R8, R4, 0x2 ;  /* 0x0000000408047211 */ /* 0x001fc600078010ff */
[----:B------:R-:W-:-:S05]  /*13970*/  IMAD.IADD R0, R9, 0x1, R13 ;  /* 0x0000000109007824 */ /* 0x000fca00078e020d */
[----:B--2---:R-:W-:-:S05]  /*13980*/  LEA.HI.X R5, R8, R5, R0, 0x2, P0 ;  /* 0x0000000508057211 */ /* 0x004fca00000f1400 */
[----:B------:R2:W-:Y:S02]  /*13990*/  STG.E desc[UR60][R4.64], R7 ;  /* 0x0000000704007986 */ /* 0x0005e4000c10193c */
.L_x_1470:
[----:B------:R-:W-:Y:S05]  /*139a0*/  BSYNC B1 ;  /* 0x0000000000017941 */ /* 0x000fea0003800000 */
.L_x_1469:
[----:B------:R-:W-:Y:S05]  /*139b0*/  @P2 BRA `(.L_x_1463) ;  /* 0x0000000800842947 */ /* 0x000fea0003800000 */
[----:B------:R-:W3:Y:S01]  /*139c0*/  LDC R21, c[0x0][0xce8] ;  /* 0x00033a00ff157b82 */ /* 0x000ee20000000800 */
[----:B--2---:R-:W-:Y:S01]  /*139d0*/  SHF.R.S32.HI R5, RZ, 0x1f, R30 ;  /* 0x0000001fff057819 */ /* 0x004fe2000001141e */
[----:B------:R-:W-:Y:S01]  /*139e0*/  ULDC.64 UR4, c[0x0][0xba0] ;  /* 0x0002e80000047ab9 */ /* 0x000fe20000000a00 */
[----:B------:R-:W-:Y:S02]  /*139f0*/  VIADD R25, R203, 0xc0 ;  /* 0x000000c0cb197836 */ /* 0x000fe40000000000 */
[----:B------:R-:W-:Y:S01]  /*13a00*/  LEA.HI R8, R5, R30, RZ, 0x3 ;  /* 0x0000001e05087211 */ /* 0x000fe200078f18ff */
[----:B------:R-:W-:Y:S02]  /*13a10*/  IMAD R0, R26, UR4, RZ ;  /* 0x000000041a007c24 */ /* 0x000fe4000f8e02ff */
[C---:B------:R-:W-:Y:S01]  /*13a20*/  IMAD.WIDE.U32 R4, R3.reuse, UR4, RZ ;  /* 0x0000000403047c25 */ /* 0x040fe2000f8e00ff */
[----:B------:R-:W-:Y:S02]  /*13a30*/  LOP3.LUT R9, R8, 0xfffffff8, RZ, 0xc0, !PT ;  /* 0xfffffff808097812 */ /* 0x000fe400078ec0ff */
[----:B------:R-:W-:Y:S01]  /*13a40*/  SHF.R.S32.HI R8, RZ, 0x3, R8 ;  /* 0x00000003ff087819 */ /* 0x000fe20000011408 */
[----:B------:R-:W-:Y:S01]  /*13a50*/  IMAD R7, R3, UR5, R0 ;  /* 0x0000000503077c24 */ /* 0x000fe2000f8e0200 */
[----:B------:R-:W-:Y:S01]  /*13a60*/  ULDC.64 UR4, c[0x0][0xbe8] ;  /* 0x0002fa0000047ab9 */ /* 0x000fe20000000a00 */
[----:B------:R-:W-:-:S02]  /*13a70*/  IMAD.IADD R0, R30, 0x1, -R9 ;  /* 0x000000011e007824 */ /* 0x000fc400078e0a09 */
        /* <DEDUP_REMOVED lines=9> */
[----:B------:R-:W2:Y:S08]  /*13b10*/  @P0 LDC R6, c[0x0][0xcec] ;  /* 0x00033b00ff060b82 */ /* 0x000eb00000000800 */
[----:B------:R-:W3:Y:S01]  /*13b20*/  @P0 LDC R11, c[0x0][0xcf0] ;  /* 0x00033c00ff0b0b82 */ /* 0x000ee20000000800 */
[----:B--2---:R-:W-:-:S04]  /*13b30*/  @P0 IMAD.HI.U32 R0, R9, R6, RZ ;  /* 0x0000000609000227 */ /* 0x004fc800078e00ff */
[----:B------:R-:W-:Y:S01]  /*13b40*/  IMAD R6, R28, UR4, RZ ;  /* 0x000000041c067c24 */ /* 0x000fe2000f8e02ff */
[----:B---3--:R-:W-:-:S03]  /*13b50*/  @P0 SHF.R.U32.HI R3, RZ, R11, R0 ;  /* 0x0000000bff030219 */ /* 0x008fc60000011600 */
[----:B------:R-:W-:Y:S01]  /*13b60*/  IMAD R7, R29, UR5, R6 ;  /* 0x000000051d077c24 */ /* 0x000fe2000f8e0206 */
[----:B------:R-:W-:Y:S01]  /*13b70*/  ULDC.64 UR4, c[0x0][0xbe0] ;  /* 0x0002f80000047ab9 */ /* 0x000fe20000000a00 */
[--C-:B------:R-:W-:Y:S01]  /*13b80*/  SHF.R.S32.HI R0, RZ, 0x1f, R3.reuse ;  /* 0x0000001fff007819 */ /* 0x100fe20000011403 */
[----:B------:R-:W-:Y:S02]  /*13b90*/  IMAD.MOV R6, RZ, RZ, -R3 ;  /* 0x000000ffff067224 */ /* 0x000fe400078e0a03 */
[----:B------:R-:W-:Y:S02]  /*13ba0*/  IMAD.IADD R5, R5, 0x1, R7 ;  /* 0x0000000105057824 */ /* 0x000fe400078e0207 */
[----:B------:R-:W-:Y:S01]  /*13bb0*/  IMAD R7, R21, R6, R9 ;  /* 0x0000000615077224 */ /* 0x000fe200078e0209 */
[----:B------:R-:W-:Y:S01]  /*13bc0*/  SHF.R.S32.HI R6, RZ, 0x1f, R25 ;  /* 0x0000001fff067819 */ /* 0x000fe20000011419 */
        /* <DEDUP_REMOVED lines=9> */
[----:B------:R-:W-:-:S03]  /*13c60*/  ULDC.64 UR4, c[0x0][0xb80] ;  /* 0x0002e00000047ab9 */ /* 0x000fc60000000a00 */
[----:B------:R-:W-:Y:S01]  /*13c70*/  IMAD.IADD R5, R5, 0x1, R3 ;  /* 0x0000000105057824 */ /* 0x000fe200078e0203 */
[----:B------:R-:W-:Y:S01]  /*13c80*/  LEA R3, P0, R4, UR4, 0x1 ;  /* 0x0000000404037c11 */ /* 0x000fe2000f8008ff */
[----:B------:R-:W-:-:S03]  /*13c90*/  UMOV UR4, 0xffffffff ;  /* 0xffffffff00047882 */ /* 0x000fc60000000000 */
[----:B------:R-:W-:Y:S01]  /*13ca0*/  LEA.HI.X R4, R4, UR5, R5, 0x1, P0 ;  /* 0x0000000504047c11 */ /* 0x000fe200080f0c05 */
[----:B------:R-:W-:Y:S08]  /*13cb0*/  BRA.DIV UR4, `(.L_x_1471) ;  /* 0x0000009e04f07947 */ /* 0x000ff0000b800000 */
[----:B------:R2:W3:Y:S04]  /*13cc0*/  SHFL.IDX PT, R0, R4, RZ, 0x181f ;  /* 0x00181fff04007589 */ /* 0x0004e800000e0000 */
[----:B------:R2:W4:Y:S02]  /*13cd0*/  SHFL.IDX PT, R14, R3, RZ, 0x181f ;  /* 0x00181fff030e7589 */ /* 0x00052400000e0000 */
.L_x_1694:
        /* <DEDUP_REMOVED lines=12> */
[-C--:B----4-:R-:W-:Y:S02]  /*13da0*/  @!P3 LEA R8, P5, R203, R14.reuse, 0x1 ;  /* 0x0000000ecb08b211 */ /* 0x090fe400078a08ff */
[----:B------:R-:W-:Y:S02]  /*13db0*/  @!P2 LEA R10, P4, R219, R14, 0x1 ;  /* 0x0000000edb0aa211 */ /* 0x000fe400078808ff */
[----:B---3--:R-:W-:Y:S02]  /*13dc0*/  @!P3 LEA.HI.X R9, R203, R0, R5, 0x1, P5 ;  /* 0x00000000cb09b211 */ /* 0x008fe400028f0c05 */
[----:B------:R-:W-:Y:S02]  /*13dd0*/  SHF.R.S32.HI R5, RZ, 0x1f, R218 ;  /* 0x0000001fff057819 */ /* 0x000fe400000114da */
[----:B------:R-:W-:Y:S01]  /*13de0*/  @!P1 LEA R12, P5, R218, R14, 0x1 ;  /* 0x0000000eda0c9211 */ /* 0x000fe200078a08ff */
[----:B------:R3:W-:Y:S01]  /*13df0*/  @!P3 ST.E.128 desc[UR60][R8.64], RZ ;  /* 0x000000ff0800b985 */ /* 0x0007e2000c101d3c */
[----:B------:R-:W-:-:S02]  /*13e00*/  @!P2 LEA.HI.X R11, R219, R0, R15, 0x1, P4 ;  /* 0x00000000db0ba211 */ /* 0x000fc400020f0c0f */
[C---:B------:R-:W-:Y:S02]  /*13e10*/  @!P0 LEA R14, P4, R25.reuse, R14, 0x1 ;  /* 0x0000000e190e8211 */ /* 0x040fe400078808ff */
[-C--:B------:R-:W-:Y:S01]  /*13e20*/  @!P1 LEA.HI.X R13, R218, R0.reuse, R5, 0x1, P5 ;  /* 0x00000000da0d9211 */ /* 0x080fe200028f0c05 */
[----:B------:R3:W-:Y:S01]  /*13e30*/  @!P2 ST.E.128 desc[UR60][R10.64], RZ ;  /* 0x000000ff0a00a985 */ /* 0x0007e2000c101d3c */
[----:B------:R-:W-:-:S03]  /*13e40*/  @!P0 LEA.HI.X R15, R25, R0, R6, 0x1, P4 ;  /* 0x00000000190f8211 */ /* 0x000fc600020f0c06 */
[----:B------:R3:W-:Y:S04]  /*13e50*/  @!P1 ST.E.128 desc[UR60][R12.64], RZ ;  /* 0x000000ff0c009985 */ /* 0x0007e8000c101d3c */
[----:B------:R3:W-:Y:S02]  /*13e60*/  @!P0 ST.E.128 desc[UR60][R14.64], RZ ;  /* 0x000000ff0e008985 */ /* 0x0007e4000c101d3c */
.L_x_1473:
[----:B------:R-:W-:Y:S05]  /*13e70*/  BSYNC B1 ;  /* 0x0000000000017941 */ /* 0x000fea0003800000 */
.L_x_1472:
[----:B------:R-:W-:-:S03]  /*13e80*/  UMOV UR4, 0xffffffff ;  /* 0xffffffff00047882 */ /* 0x000fc60000000000 */
[----:B------:R-:W-:Y:S05]  /*13e90*/  BRA.DIV UR4, `(.L_x_1474) ;  /* 0x0000009e04ac7947 */ /* 0x000fea000b800000 */
[----:B---3--:R3:W0:Y:S04]  /*13ea0*/  SHFL.IDX PT, R0, R4, 0x1, 0x181f ;  /* 0x00381f0004007f89 */ /* 0x00862800000e0000 */
[----:B----4-:R3:W4:Y:S02]  /*13eb0*/  SHFL.IDX PT, R14, R3, 0x1, 0x181f ;  /* 0x00381f00030e7f89 */ /* 0x01072400000e0000 */
.L_x_1698:
        /* <DEDUP_REMOVED lines=12> */
[-C--:B----4-:R-:W-:Y:S02]  /*13f80*/  @!P3 LEA R8, P5, R203, R14.reuse, 0x1 ;  /* 0x0000000ecb08b211 */ /* 0x090fe400078a08ff */
        /* <DEDUP_REMOVED lines=11> */
.L_x_1476:
[----:B------:R-:W-:Y:S05]  /*14040*/  BSYNC B1 ;  /* 0x0000000000017941 */ /* 0x000fea0003800000 */
.L_x_1475:
[----:B------:R-:W-:-:S03]  /*14050*/  UMOV UR4, 0xffffffff ;  /* 0xffffffff00047882 */ /* 0x000fc60000000000 */
[----:B------:R-:W-:Y:S05]  /*14060*/  BRA.DIV UR4, `(.L_x_1477) ;  /* 0x0000009e04807947 */ /* 0x000fea000b800000 */
[----:B0-----:R0:W0:Y:S04]  /*14070*/  SHFL.IDX PT, R0, R4, 0x2, 0x181f ;  /* 0x00581f0004007f89 */ /* 0x00102800000e0000 */
[----:B----4-:R4:W0:Y:S02]  /*14080*/  SHFL.IDX PT, R14, R3, 0x2, 0x181f ;  /* 0x00581f00030e7f89 */ /* 0x01082400000e0000 */
.L_x_1702:
        /* <DEDUP_REMOVED lines=12> */
[-C--:B0-----:R-:W-:Y:S02]  /*14150*/  @!P3 LEA R8, P5, R203, R14.reuse, 0x1 ;  /* 0x0000000ecb08b211 */ /* 0x081fe400078a08ff */
[----:B------:R-:W-:Y:S02]  /*14160*/  @!P2 LEA R10, P4, R219, R14, 0x1 ;  /* 0x0000000edb0aa211 */ /* 0x000fe400078808ff */
[----:B------:R-:W-:Y:S02]  /*14170*/  @!P3 LEA.HI.X R9, R203, R0, R12, 0x1, P5 ;  /* 0x00000000cb09b211 */ /* 0x000fe400028f0c0c */
        /* <DEDUP_REMOVED lines=9> */
.L_x_1479:
[----:B------:R-:W-:Y:S05]  /*14210*/  BSYNC B1 ;  /* 0x0000000000017941 */ /* 0x000fea0003800000 */
.L_x_1478:
[----:B------:R-:W-:-:S03]  /*14220*/  UMOV UR4, 0xffffffff ;  /* 0xffffffff00047882 */ /* 0x000fc60000000000 */
[----:B------:R-:W-:Y:S05]  /*14230*/  BRA.DIV UR4, `(.L_x_1480) ;  /* 0x0000009e04547947 */ /* 0x000fea000b800000 */
[----:B0-----:R0:W0:Y:S04]  /*14240*/  SHFL.IDX PT, R0, R4, 0x3, 0x181f ;  /* 0x00781f0004007f89 */ /* 0x00102800000e0000 */
[----:B------:R0:W0:Y:S02]  /*14250*/  SHFL.IDX PT, R14, R3, 0x3, 0x181f ;  /* 0x00781f00030e7f89 */ /* 0x00002400000e0000 */
.L_x_1706:
        /* <DEDUP_REMOVED lines=11> */
[-C--:B------:R-:W-:Y:S02]  /*14310*/  @!P3 LEA R4, P5, R203, R14.reuse, 0x1 ;  /* 0x0000000ecb04b211 */ /* 0x080fe400078a08ff */
        /* <DEDUP_REMOVED lines=11> */
.L_x_1463:
[----:B------:R-:W-:Y:S05]  /*143d0*/  BSYNC B0 ;  /* 0x0000000000007941 */ /* 0x000fea0003800000 */
.L_x_1449:
[----:B------:R-:W-:Y:S02]  /*143e0*/  ULDC UR4, c[0x0][0xd3c] ;  /* 0x00034f0000047ab9 */ /* 0x000fe40000000800 */
[----:B-1----:R-:W-:-:S13]  /*143f0*/  ISETP.GE.AND P0, PT, R43, UR4, PT ;  /* 0x000000042b007c0c */ /* 0x002fda000bf06270 */
[----:B------:R-:W-:Y:S05]  /*14400*/  @!P0 BRA `(.L_x_1481) ;  /* 0xfffffed000088947 */ /* 0x000fea000383ffff */
[----:B------:R-:W-:Y:S05]  /*14410*/  BRA `(.L_x_1333) ;  /* 0x00000088009c7947 */ /* 0x000fea0003800000 */
.L_x_1331:
[----:B------:R-:W-:-:S08]  /*14420*/  NOP ;  /* 0x0000000000007918 */ /* 0x000fd00000000000 */
[----:B0-----:R-:W0:-:S00]  /*14430*/  USETMAXREG.DEALLOC.CTAPOOL 0x18 ;  /* 0x00000018000079c8 */ /* 0x001e0000080e0500 */
        /* <DEDUP_REMOVED lines=18> */
.L_x_1482:
        /* <DEDUP_REMOVED lines=43> */
.L_x_1486:
        /* <DEDUP_REMOVED lines=38> */
.L_x_1484:
        /* <DEDUP_REMOVED lines=20> */
.L_x_1487:
        /* <DEDUP_REMOVED lines=54> */
.L_x_1485:
[----:B------:R-:W-:Y:S01]  /*14f10*/  IMAD.U32 R2, RZ, RZ, UR6 ;  /* 0x00000006ff027e24 */ /* 0x000fe2000f8e00ff */
[----:B------:R0:W-:Y:S04]  /*14f20*/  STL [R1+0x4], RZ ;  /* 0x000004ff01007387 */ /* 0x0001e80000100800 */
[----:B------:R0:W-:Y:S04]  /*14f30*/  STL [R1+0x8], RZ ;  /* 0x000008ff01007387 */ /* 0x0001e80000100800 */
[----:B------:R0:W-:Y:S02]  /*14f40*/  STL [R1], R2 ;  /* 0x0000000201007387 */ /* 0x0001e40000100800 */
.L_x_1488:
        /* <DEDUP_REMOVED lines=10> */
.L_x_1483:
[----:B--2---:R-:W2:Y:S01]  /*14ff0*/  LDL R0, [R1+0xc] ;  /* 0x00000c0001007983 */ /* 0x004ea20000100800 */
[----:B------:R-:W-:Y:S01]  /*15000*/  ULDC UR4, c[0x0][0xd3c] ;  /* 0x00034f0000047ab9 */ /* 0x000fe20000000800 */
[----:B------:R-:W-:Y:S01]  /*15010*/  IMAD.MOV.U32 R19, RZ, RZ, RZ ;  /* 0x000000ffff137224 */ /* 0x000fe200078e00ff */
[----:B--2---:R-:W-:Y:S01]  /*15020*/  ISETP.GE.AND P0, PT, R0, UR4, PT ;  /* 0x0000000400007c0c */ /* 0x004fe2000bf06270 */
[----:B------:R-:W-:-:S05]  /*15030*/  IMAD.MOV.U32 R0, RZ, RZ, 0x1 ;  /* 0x00000001ff007424 */ /* 0x000fca00078e00ff */
[----:B------:R2:W-:Y:S04]  /*15040*/  STL [R1+0x1c], R0 ;  /* 0x00001c0001007387 */ /* 0x0005e80000100800 */
[----:B------:R2:W-:Y:S03]  /*15050*/  STL [R1+0x80], RZ ;  /* 0x000080ff01007387 */ /* 0x0005e60000100800 */
[----:B------:R-:W-:Y:S05]  /*15060*/  @P0 BRA `(.L_x_1489) ;  /* 0x0000007800a00947 */ /* 0x000fea0003800000 */
[----:B------:R-:W3:Y:S01]  /*15070*/  S2UR UR5, SR_CgaCtaId ;  /* 0x00000000000579c3 */ /* 0x000ee20000008800 */
[C---:B--2---:R-:W-:Y:S01]  /*15080*/  IMAD.SHL.U32 R0, R6.reuse, 0x8, RZ ;  /* 0x0000000806007824 */ /* 0x044fe200078e00ff */
[----:B------:R-:W-:Y:S01]  /*15090*/  LOP3.LUT R4, R6, 0x7f, RZ, 0xc0, !PT ;  /* 0x0000007f06047812 */ /* 0x000fe200078ec0ff */
[----:B------:R-:W-:Y:S01]  /*150a0*/  UMOV UR4, 0x400 ;  /* 0x0000040000047882 */ /* 0x000fe20000000000 */
[----:B------:R-:W-:Y:S01]  /*150b0*/  BSSY B8, `(.L_x_1489) ;  /* 0x00007a3000087945 */ /* 0x000fe20003800000 */
[----:B------:R-:W-:Y:S01]  /*150c0*/  IMAD.MOV.U32 R19, RZ, RZ, RZ ;  /* 0x000000ffff137224 */ /* 0x000fe200078e00ff */
[----:B------:R-:W-:Y:S01]  /*150d0*/  LOP3.LUT R3, R0, 0x1f8, RZ, 0xc0, !PT ;  /* 0x000001f800037812 */ /* 0x000fe200078ec0ff */
[----:B0-----:R-:W-:Y:S01]  /*150e0*/  IMAD.SHL.U32 R2, R4, 0x8, RZ ;  /* 0x0000000804027824 */ /* 0x001fe200078e00ff */
[----:B------:R-:W-:Y:S01]  /*150f0*/  LOP3.LUT R0, R0, 0x38, RZ, 0xc0, !PT ;  /* 0x0000003800007812 */ /* 0x000fe200078ec0ff */
[----:B------:R-:W-:Y:S01]  /*15100*/  ULDC.64 UR36, c[0x0][0x198] ;  /* 0x0000660000247ab9 */ /* 0x000fe20000000a00 */
[----:B------:R-:W-:Y:S01]  /*15110*/  LOP3.LUT R3, R3, 0x38, R6, 0x78, !PT ;  /* 0x0000003803037812 */ /* 0x000fe200078e7806 */
[----:B------:R-:W-:Y:S01]  /*15120*/  IMAD.SHL.U32 R6, R6, 0x10, RZ ;  /* 0x0000001006067824 */ /* 0x000fe200078e00ff */
[----:B------:R-:W-:-:S02]  /*15130*/  ULDC UR38, c[0x0][0xc] ;  /* 0x0000030000267ab9 */ /* 0x000fc40000000800 */
[----:B------:R-:W-:Y:S02]  /*15140*/  LOP3.LUT R3, R3, 0x200, R2, 0xf8, !PT ;  /* 0x0000020003037812 */ /* 0x000fe400078ef802 */
[----:B------:R-:W-:-:S04]  /*15150*/  SHF.R.U32.HI R2, RZ, 0x3, R4 ;  /* 0x00000003ff027819 */ /* 0x000fc80000011604 */
[----:B------:R-:W-:Y:S01]  /*15160*/  LOP3.LUT R4, R2, 0x70, R6, 0xf8, !PT ;  /* 0x0000007002047812 */ /* 0x000fe200078ef806 */
[----:B------:R-:W-:Y:S02]  /*15170*/  IMAD.MOV.U32 R2, RZ, RZ, 0x1 ;  /* 0x00000001ff027424 */ /* 0x000fe400078e00ff */
[----:B------:R-:W-:Y:S01]  /*15180*/  IMAD.MOV.U32 R4, RZ, RZ, 0x1 ;  /* 0x00000001ff047424 */ /* 0x000fe200078e00ff */
[----:B---3--:R-:W-:-:S06]  /*15190*/  ULEA UR4, UR5, UR4, 0x18 ;  /* 0x0000000405047291 */ /* 0x008fcc000f8ec03f */
[----:B------:R-:W-:-:S04]  /*151a0*/  IMAD.U32 R18, RZ, RZ, UR4 ;  /* 0x00000004ff127e24 */ /* 0x000fc8000f8e00ff */
[----:B------:R-:W-:-:S05]  /*151b0*/  IMAD R3, R3, 0x2, R18 ;  /* 0x0000000203037824 */ /* 0x000fca00078e0212 */
[----:B------:R0:W-:Y:S04]  /*151c0*/  STL [R1+0x14], R3 ;  /* 0x0000140301007387 */ /* 0x0001e80000100800 */
[----:B------:R-:W-:Y:S04]  /*151d0*/  STL [R1+0x80], RZ ;  /* 0x000080ff01007387 */ /* 0x000fe80000100800 */
[----:B------:R2:W-:Y:S01]  /*151e0*/  STL [R1+0x20], R2 ;  /* 0x0000200201007387 */ /* 0x0005e20000100800 */
[----:B0-----:R-:W-:-:S03]  /*151f0*/  LOP3.LUT R3, R0, 0x40, RZ, 0xfc, !PT ;  /* 0x0000004000037812 */ /* 0x001fc600078efcff */
[----:B------:R0:W-:Y:S04]  /*15200*/  STL [R1+0x10], RZ ;  /* 0x000010ff01007387 */ /* 0x0001e80000100800 */
[----:B------:R0:W-:Y:S01]  /*15210*/  STL [R1+0x1c], R4 ;  /* 0x00001c0401007387 */ /* 0x0001e20000100800 */
[C---:B--2---:R-:W-:Y:S02]  /*15220*/  LOP3.LUT R2, R0.reuse, 0x80, RZ, 0xfc, !PT ;  /* 0x0000008000027812 */ /* 0x044fe400078efcff */
[----:B------:R-:W-:-:S07]  /*15230*/  LOP3.LUT R0, R0, 0xc0, RZ, 0xfc, !PT ;  /* 0x000000c000007812 */ /* 0x000fce00078efcff */
.L_x_1637:
[----:B--2---:R-:W2:Y:S01]  /*15240*/  LDL R0, [R1+0xc] ;  /* 0x00000c0001007983 */ /* 0x004ea20000100800 */
[----:B------:R-:W2:Y:S01]  /*15250*/  LDC.64 R2, c[0x0][0xd88] ;  /* 0x00036200ff027b82 */ /* 0x000ea20000000a00 */
[----:B------:R-:W-:Y:S05]  /*15260*/  YIELD ;  /* 0x0000000000007946 */ /* 0x000fea0003800000 */
[----:B------:R-:W-:Y:S01]  /*15270*/  ULDC.64 UR4, c[0x0][0xb20] ;  /* 0x0002c80000047ab9 */ /* 0x000fe20000000a00 */
[----:B01----:R-:W-:Y:S02]  /*15280*/  CS2R R8, SRZ ;  /* 0x0000000000087805 */ /* 0x003fe4000001ff00 */
[----:B------:R-:W-:Y:S01]  /*15290*/  ISETP.NE.U32.AND P0, PT, RZ, UR4, PT ;  /* 0x00000004ff007c0c */ /* 0x000fe2000bf05070 */
[----:B------:R-:W-:Y:S01]  /*152a0*/  ULDC.64 UR10, c[0x0][0xb10] ;  /* 0x0002c400000a7ab9 */ /* 0x000fe20000000a00 */
[----:B------:R-:W-:Y:S01]  /*152b0*/  ULDC.64 UR8, c[0x0][0xb08] ;  /* 0x0002c20000087ab9 */ /* 0x000fe20000000a00 */
[----:B------:R-:W-:Y:S01]  /*152c0*/  ULDC.64 UR6, c[0x0][0xb00] ;  /* 0x0002c00000067ab9 */ /* 0x000fe20000000a00 */
[----:B--2---:R-:W-:-:S05]  /*152d0*/  IMAD.WIDE R2, R0, 0x4, R2 ;  /* 0x0000000400027825 */ /* 0x004fca00078e0202 */
[----:B------:R-:W0:Y:S01]  /*152e0*/  LDG.E R13, desc[UR60][R2.64] ;  /* 0x0000003c020d7981 */ /* 0x000e22000c1e1900 */
[----:B------:R-:W-:Y:S01]  /*152f0*/  ISETP.NE.AND.EX P0, PT, RZ, UR5, PT, P0 ;  /* 0x00000005ff007c0c */ /* 0x000fe2000bf05300 */
[----:B------:R-:W-:Y:S01]  /*15300*/  IMAD.MOV.U32 R0, RZ, RZ, RZ ;  /* 0x000000ffff007224 */ /* 0x000fe200078e00ff */
[----:B0-----:R-:W-:Y:S01]  /*15310*/  SHF.R.S32.HI R4, RZ, 0x1f, R13 ;  /* 0x0000001fff047819 */ /* 0x001fe2000001140d */
        /* <DEDUP_REMOVED lines=14> */
[----:B------:R-:W-:Y:S02]  /*15400*/  ISETP.NE.U32.AND P2, PT, RZ, UR8, PT ;  /* 0x00000008ff007c0c */ /* 0x000fe4000bf45070 */
[C---:B------:R-:W-:Y:S02]  /*15410*/  IADD3 R6, P5, R17.reuse, UR6, RZ ;  /* 0x0000000611067c10 */ /* 0x040fe4000ffbe0ff */
[----:B-1----:R-:W-:-:S02]  /*15420*/  IADD3 R2, P4, R17, UR4, RZ ;  /* 0x0000000411027c10 */ /* 0x002fc4000ff9e0ff */
[----:B------:R-:W-:Y:S02]  /*15430*/  ISETP.NE.AND.EX P3, PT, RZ, UR11, PT, P3 ;  /* 0x0000000bff007c0c */ /* 0x000fe4000bf65330 */
[C---:B------:R-:W-:Y:S02]  /*15440*/  IADD3.X R3, R14.reuse, UR5, RZ, P4, !PT ;  /* 0x000000050e037c10 */ /* 0x040fe4000a7fe4ff */
[----:B0-----:R-:W-:Y:S02]  /*15450*/  IADD3 R4, P4, R17, UR8, RZ ;  /* 0x0000000811047c10 */ /* 0x001fe4000ff9e0ff */
        /* <DEDUP_REMOVED lines=30> */
.L_x_1490:
        /* <DEDUP_REMOVED lines=17> */
.L_x_1491:
[----:B------:R-:W-:Y:S05]  /*15750*/  @!P0 BRA `(.L_x_1492) ;  /* 0x00000000000c8947 */ /* 0x000fea0003800000 */
[----:B------:R-:W2:Y:S04]  /*15760*/  LDG.E R8, desc[UR60][R6.64] ;  /* 0x0000003c06087981 */ /* 0x000ea8000c1e1900 */
[----:B------:R-:W2:Y:S02]  /*15770*/  LDG.E R6, desc[UR60][R6.64+0x4] ;  /* 0x0000043c06067981 */ /* 0x000ea4000c1e1900 */
[----:B--2---:R-:W-:-:S07]  /*15780*/  IMAD.IADD R8, R6, 0x1, -R8 ;  /* 0x0000000106087824 */ /* 0x004fce00078e0a08 */
.L_x_1492:
[----:B-----5:R-:W-:Y:S02]  /*15790*/  IMAD.IADD R6, R8, 0x1, -R0 ;  /* 0x0000000108067824 */ /* 0x020fe400078e0a00 */
[----:B------:R-:W2:Y:S04]  /*157a0*/  @P2 LDG.E R0, desc[UR60][R4.64] ;  /* 0x0000003c04002981 */ /* 0x000ea8000c1e1900 */
[----:B------:R-:W2:Y:S01]  /*157b0*/  @P2 LDG.E R4, desc[UR60][R4.64+0x4] ;  /* 0x0000043c04042981 */ /* 0x000ea2000c1e1900 */
[----:B------:R-:W-:Y:S01]  /*157c0*/  LOP3.LUT R14, R10, 0xff, RZ, 0xc0, !PT ;  /* 0x000000ff0a0e7812 */ /* 0x000fe200078ec0ff */
[----:B------:R-:W-:Y:S01]  /*157d0*/  BSSY B0, `(.L_x_1493) ;  /* 0x000002a000007945 */ /* 0x000fe20003800000 */
[----:B------:R-:W-:Y:S01]  /*157e0*/  SHF.R.U32.HI R10, RZ, 0x10, R10 ;  /* 0x00000010ff0a7819 */ /* 0x000fe2000001160a */
[----:B--2---:R-:W-:-:S04]  /*157f0*/  @P2 IMAD.IADD R11, R4, 0x1, -R0 ;  /* 0x00000001040b2824 */ /* 0x004fc800078e0a00 */
[----:B01----:R-:W-:-:S04]  /*15800*/  IMAD.IADD R2, R6, 0x1, R11 ;  /* 0x0000000106027824 */ /* 0x003fc800078e020b */
[C---:B------:R-:W-:Y:S01]  /*15810*/  VIADD R0, R2.reuse, 0x5f ;  /* 0x0000005f02007836 */ /* 0x040fe20000000000 */
[----:B------:R-:W-:-:S03]  /*15820*/  ISETP.GE.AND P1, PT, R2, 0x1, PT ;  /* 0x000000010200780c */ /* 0x000fc60003f26270 */
[----:B------:R-:W-:-:S05]  /*15830*/  IMAD.HI R0, R0, 0x2aaaaaab, RZ ;  /* 0x2aaaaaab00007827 */ /* 0x000fca00078e02ff */
[----:B------:R-:W-:-:S04]  /*15840*/  SHF.R.U32.HI R2, RZ, 0x1f, R0 ;  /* 0x0000001fff027819 */ /* 0x000fc80000011600 */
[----:B------:R-:W-:Y:S01]  /*15850*/  LEA.HI.SX32 R12, R0, R2, 0x1c ;  /* 0x00000002000c7211 */ /* 0x000fe200078fe2ff */
[----:B------:R-:W-:-:S04]  /*15860*/  IMAD.MOV.U32 R0, RZ, RZ, RZ ;  /* 0x000000ffff007224 */ /* 0x000fc800078e00ff */
[----:B------:R0:W-:Y:S04]  /*15870*/  STL [R1+0x44], R12 ;  /* 0x0000440c01007387 */ /* 0x0001e80000100800 */
[----:B------:R0:W-:Y:S01]  /*15880*/  STL [R1+0x84], R14 ;  /* 0x0000840e01007387 */ /* 0x0001e20000100800 */
[----:B------:R-:W-:Y:S05]  /*15890*/  @!P1 BRA `(.L_x_1494) ;  /* 0x0000000000749947 */ /* 0x000fea0003800000 */
        /* <DEDUP_REMOVED lines=16> */
[----:B------:R-:W-:-:S05]  /*159a0*/  IABS R0, R2 ;  /* 0x0000000200007213 */ /* 0x000fca0000000000 */
        /* <DEDUP_REMOVED lines=12> */
.L_x_1494:
[----:B------:R-:W-:Y:S05]  /*15a70*/  BSYNC B0 ;  /* 0x0000000000007941 */ /* 0x000fea0003800000 */
.L_x_1493:
[-C--:B------:R-:W-:Y:S01]  /*15a80*/  IMAD R2, R14, R0.reuse, RZ ;  /* 0x000000000e027224 */ /* 0x080fe200078e02ff */
[----:B------:R-:W-:Y:S04]  /*15a90*/  BSSY B0, `(.L_x_1495) ;  /* 0x0000141000007945 */ /* 0x000fe80003800000 */
        /* <DEDUP_REMOVED lines=23> */
.L_x_1709:
[----:B-1----:R-:W-:Y:S02]  /*15c10*/  ISETP.NE.AND P0, PT, R14, RZ, PT ;  /* 0x000000ff0e00720c */ /* 0x002fe40003f05270 */
[----:B------:R-:W-:-:S11]  /*15c20*/  PLOP3.LUT P6, PT, PT, PT, PT, 0x8, 0x0 ;  /* 0x000000000000781c */ /* 0x000fd60003fce170 */
[----:B------:R-:W-:Y:S05]  /*15c30*/  @P0 BRA `(.L_x_1498) ;  /* 0x00000000000c0947 */ /* 0x000fea0003800000 */
[----:B------:R-:W-:-:S03]  /*15c40*/  UMOV UR4, 0xffffffff ;  /* 0xffffffff00047882 */ /* 0x000fc60000000000 */
[----:B------:R-:W-:Y:S05]  /*15c50*/  BRA.DIV UR4, `(.L_x_1499) ;  /* 0x0000008604487947 */ /* 0x000fea000b800000 */
[----:B------:R-:W-:-:S13]  /*15c60*/  ELECT P6, URZ, PT ;  /* 0x00000000003f782f */ /* 0x000fda00038c0000 */
.L_x_1498:
        /* <DEDUP_REMOVED lines=9> */
.L_x_1712:
[----:B------:R-:W-:Y:S05]  /*15d00*/  BSYNC B1 ;  /* 0x0000000000017941 */ /* 0x000fea0003800000 */
.L_x_1500:
        /* <DEDUP_REMOVED lines=12> */
.L_x_1713:
[----:B------:R-:W-:Y:S05]  /*15dd0*/  BSYNC B2 ;  /* 0x0000000000027941 */ /* 0x000fea0003800000 */
.L_x_1504:
        /* <DEDUP_REMOVED lines=9> */
.L_x_1507:
[----:B------:R-:W-:Y:S05]  /*15e70*/  BSYNC B2 ;  /* 0x0000000000027941 */ /* 0x000fea0003800000 */
.L_x_1506:
        /* <DEDUP_REMOVED lines=13> */
.L_x_1508:
        /* <DEDUP_REMOVED lines=13> */
.L_x_1714:
[----:B------:R-:W-:Y:S05]  /*16020*/  BSYNC B2 ;  /* 0x0000000000027941 */ /* 0x000fea0003800000 */
.L_x_1509:
        /* <DEDUP_REMOVED lines=11> */
.L_x_1512:
[----:B------:R-:W-:Y:S05]  /*160e0*/  BSYNC B2 ;  /* 0x0000000000027941 */ /* 0x000fea0003800000 */
.L_x_1511:
        /* <DEDUP_REMOVED lines=10> */
.L_x_1513:
        /* <DEDUP_REMOVED lines=15> */
.L_x_1514:
        /* <DEDUP_REMOVED lines=15> */
.L_x_1515:
        /* <DEDUP_REMOVED lines=15> */
.L_x_1516:
        /* <DEDUP_REMOVED lines=10> */
.L_x_1503:
[----:B------:R-:W-:Y:S05]  /*16500*/  BSYNC B1 ;  /* 0x0000000000017941 */ /* 0x000fea0003800000 */
.L_x_1502:
        /* <DEDUP_REMOVED lines=13> */
.L_x_1532:
        /* <DEDUP_REMOVED lines=13> */
.L_x_1715:
[----:B------:R-:W-:Y:S05]  /*166b0*/  BSYNC B2 ;  /* 0x0000000000027941 */ /* 0x000fea0003800000 */
.L_x_1519:
        /* <DEDUP_REMOVED lines=9> */
.L_x_1522:
[----:B------:R-:W-:Y:S05]  /*16750*/  BSYNC B2 ;  /* 0x0000000000027941 */ /* 0x000fea0003800000 */
.L_x_1521:
        /* <DEDUP_REMOVED lines=12> */
.L_x_1523:
        /* <DEDUP_REMOVED lines=13> */
.L_x_1716:
[----:B------:R-:W-:Y:S05]  /*168f0*/  BSYNC B2 ;  /* 0x0000000000027941 */ /* 0x000fea0003800000 */
.L_x_1524:
        /* <DEDUP_REMOVED lines=11> */
.L_x_1527:
[----:B------:R-:W-:Y:S05]  /*169b0*/  BSYNC B2 ;  /* 0x0000000000027941 */ /* 0x000fea0003800000 */
.L_x_1526:
        /* <DEDUP_REMOVED lines=10> */
.L_x_1528:
        /* <DEDUP_REMOVED lines=15> */
.L_x_1529:
        /* <DEDUP_REMOVED lines=15> */
.L_x_1530:
        /* <DEDUP_REMOVED lines=15> */
.L_x_1531:
        /* <DEDUP_REMOVED lines=10> */
.L_x_1518:
[----:B------:R-:W-:Y:S05]  /*16dd0*/  BSYNC B1 ;  /* 0x0000000000017941 */ /* 0x000fea0003800000 */
.L_x_1517:
        /* <DEDUP_REMOVED lines=12> */
.L_x_1496:
[----:B------:R-:W-:Y:S05]  /*16ea0*/  BSYNC B0 ;  /* 0x0000000000007941 */ /* 0x000fea0003800000 */
.L_x_1495:
[----:B------:R3:W5:Y:S01]  /*16eb0*/  LDL R7, [R1+0x44] ;  /* 0x0000440001077983 */ /* 0x0007620000100800 */
[----:B------:R-:W-:Y:S05]  /*16ec0*/  @!P0 WARPSYNC.ALL ;  /* 0x0000000000008948 */ /* 0x000fea0003800000 */
[----:B------:R3:W-:Y:S01]  /*16ed0*/  STL [R1+0x48], RZ ;  /* 0x000048ff01007387 */ /* 0x0007e20000100800 */
[----:B------:R-:W-:Y:S01]  /*16ee0*/  BSSY B0, `(.L_x_1533) ;  /* 0x0000020000007945 */ /* 0x000fe20003800000 */
[----:B------:R-:W-:Y:S06]  /*16ef0*/  @!P0 BAR.SYNC.DEFER_BLOCKING 0xc, 0x180 ;  /* 0x0306000000008b1d */ /* 0x000fec0000010000 */
[----:B---3--:R-:W-:Y:S05]  /*16f00*/  @!P1 BRA `(.L_x_1534) ;  /* 0x0000000000749947 */ /* 0x008fea0003800000 */
[----:B------:R-:W-:-:S13]  /*16f10*/  ISETP.NE.AND P0, PT, R10, RZ, PT ;  /* 0x000000ff0a00720c */ /* 0x000fda0003f05270 */
[----:B------:R-:W3:Y:S02]  /*16f20*/  @!P0 LDC R10, c[0x0][0xae8] ;  /* 0x0002ba00ff0a8b82 */ /* 0x000ee40000000800 */
[----:B---3--:R-:W-:-:S04]  /*16f30*/  IABS R0, R10 ;  /* 0x0000000a00007213 */ /* 0x008fc80000000000 */
[----:B------:R-:W3:Y:S08]  /*16f40*/  I2F.RP R2, R0 ;  /* 0x0000000000027306 */ /* 0x000ef00000209400 */
[----:B---3--:R-:W3:Y:S02]  /*16f50*/  MUFU.RCP R2, R2 ;  /* 0x0000000200027308 */ /* 0x008ee40000001000 */
[----:B---3--:R-:W-:-:S06]  /*16f60*/  VIADD R2, R2, 0xffffffe ;  /* 0x0ffffffe02027836 */ /* 0x008fcc0000000000 */
[----:B------:R-:W3:Y:S02]  /*16f70*/  F2I.FTZ.U32.TRUNC.NTZ R3, R2 ;  /* 0x0000000200037305 */ /* 0x000ee4000021f000 */
[----:B---3--:R-:W-:-:S04]  /*16f80*/  IMAD.MOV R2, RZ, RZ, -R3 ;  /* 0x000000ffff027224 */ /* 0x008fc800078e0a03 */
[----:B-12---:R-:W-:Y:S02]  /*16f90*/  IMAD R4, R2, R0, RZ ;  /* 0x0000000002047224 */ /* 0x006fe400078e02ff */
        /* <DEDUP_REMOVED lines=20> */
.L_x_1534:
[----:B------:R-:W-:Y:S05]  /*170e0*/  BSYNC B0 ;  /* 0x0000000000007941 */ /* 0x000fea0003800000 */
.L_x_1533:
[----:B------:R-:W4:Y:S04]  /*170f0*/  LDL R0, [R1+0x48] ;  /* 0x0000480001007983 */ /* 0x000f280000100800 */
[----:B---3--:R-:W4:Y:S01]  /*17100*/  LDL R2, [R1+0x84] ;  /* 0x0000840001027983 */ /* 0x008f220000100800 */
[----:B------:R-:W-:Y:S01]  /*17110*/  BSSY B7, `(.L_x_1535) ;  /* 0x00004c1000077945 */ /* 0x000fe20003800000 */
[----:B----4-:R-:W-:-:S05]  /*17120*/  IMAD R2, R2, R0, RZ ;  /* 0x0000000002027224 */ /* 0x010fca00078e02ff */
[----:B-----5:R-:W-:Y:S01]  /*17130*/  VIADDMNMX R0, R2, R0, R7, PT ;  /* 0x0000000002007246 */ /* 0x020fe20003800107 */
        /* <DEDUP_REMOVED lines=10> */
[----:B-12---:R-:W1:Y:S01]  /*171e0*/  LDC.64 R4, c[0x0][0xd60] ;  /* 0x00035800ff047b82 */ /* 0x006e620000000a00 */
[----:B------:R-:W3:Y:S08]  /*171f0*/  FLO.U32 R0, UR4 ;  /* 0x0000000400007d00 */ /* 0x000ef000080e0000 */
[----:B------:R-:W1:Y:S01]  /*17200*/  POPC R2, UR4 ;  /* 0x0000000400027d09 */ /* 0x000e620008000000 */
[----:B---3--:R-:W-:-:S13]  /*17210*/  ISETP.EQ.U32.AND P0, PT, R0, R3, PT ;  /* 0x000000030000720c */ /* 0x008fda0003f02070 */
[----:B-1----:R-:W2:Y:S01]  /*17220*/  @P0 ATOMG.E.ADD.STRONG.GPU PT, R5, desc[UR60][R4.64], R2 ;  /* 0x00000002040509a8 */ /* 0x002ea200081ee1fc */
[----:B------:R-:W1:Y:S02]  /*17230*/  S2R R3, SR_LTMASK ;  /* 0x0000000000037919 */ /* 0x000e640000003900 */
[----:B-1----:R-:W-:-:S06]  /*17240*/  LOP3.LUT R3, R3, UR4, RZ, 0xc0, !PT ;  /* 0x0000000403037c12 */ /* 0x002fcc000f8ec0ff */
[----:B------:R-:W1:Y:S01]  /*17250*/  POPC R3, R3 ;  /* 0x0000000300037309 */ /* 0x000e620000000000 */
[----:B--2---:R-:W1:Y:S02]  /*17260*/  SHFL.IDX PT, R0, R5, R0, 0x1f ;  /* 0x00001f0005007589 */ /* 0x004e6400000e0000 */
[----:B-1----:R-:W-:-:S05]  /*17270*/  IADD3 R0, R0, UR38, R3 ;  /* 0x0000002600007c10 */ /* 0x002fca000fffe003 */
[----:B------:R4:W-:Y:S01]  /*17280*/  STL [R1], R0 ;  /* 0x0000000001007387 */ /* 0x0009e20000100800 */
[----:B------:R-:W-:Y:S05]  /*17290*/  BRA `(.L_x_1537) ;  /* 0x0000004800a07947 */ /* 0x000fea0003800000 */
.L_x_1536:
        /* <DEDUP_REMOVED lines=8> */
[----:B-12---:R-:W-:Y:S02]  /*17320*/  IMAD.U32 R4, RZ, RZ, UR6 ;  /* 0x00000006ff047e24 */ /* 0x006fe4000f8e00ff */
        /* <DEDUP_REMOVED lines=11> */
.L_x_1539:
[----:B------:R-:W-:Y:S05]  /*173e0*/  BSYNC B6 ;  /* 0x0000000000067941 */ /* 0x000fea0003800000 */
.L_x_1538:
        /* <DEDUP_REMOVED lines=9> */
[----:B-12---:R-:W-:Y:S02]  /*17480*/  IMAD.U32 R4, RZ, RZ, UR6 ;  /* 0x00000006ff047e24 */ /* 0x006fe4000f8e00ff */
[----:B------:R-:W-:Y:S02]  /*17490*/  IMAD.U32 R5, RZ, RZ, UR7 ;  /* 0x00000007ff057e24 */ /* 0x000fe4000f8e00ff */
[----:B------:R-:W-:Y:S02]  /*174a0*/  IMAD.U32 R6, RZ, RZ, UR8 ;  /* 0x00000008ff067e24 */ /* 0x000fe4000f8e00ff */
[----:B------:R-:W-:-:S02]  /*174b0*/  IMAD.U32 R7, RZ, RZ, UR9 ;  /* 0x00000009ff077e24 */ /* 0x000fc4000f8e00ff */
[----:B------:R-:W-:Y:S02]  /*174c0*/  IMAD.U32 R10, RZ, RZ, UR4 ;  /* 0x00000004ff0a7e24 */ /* 0x000fe4000f8e00ff */
[----:B------:R-:W-:Y:S02]  /*174d0*/  IMAD.U32 R11, RZ, RZ, UR5 ;  /* 0x00000005ff0b7e24 */ /* 0x000fe4000f8e00ff */
[----:B------:R-:W-:Y:S02]  /*174e0*/  IMAD.MOV.U32 R8, RZ, RZ, 0x70 ;  /* 0x00000070ff087424 */ /* 0x000fe400078e00ff */
[----:B0-----:R-:W-:Y:S02]  /*174f0*/  IMAD.MOV.U32 R12, RZ, RZ, 0x1 ;  /* 0x00000001ff0c7424 */ /* 0x001fe400078e00ff */
[----:B---3--:R-:W-:-:S07]  /*17500*/  IMAD.MOV.U32 R13, RZ, RZ, RZ ;  /* 0x000000ffff0d7224 */ /* 0x008fce00078e00ff */
[----:B------:R-:W-:-:S07]  /*17510*/  LEPC R20, `(.L_x_1542) ;  /* 0x000000001014794e */ /* 0x000fce0000000000 */
[----:B----4-:R-:W-:Y:S05]  /*17520*/  CALL.ABS.NOINC R2 ;  /* 0x0000000002007343 */ /* 0x010fea0003c00000 */
.L_x_1542:
        /* <DEDUP_REMOVED lines=16> */
.L_x_1541:
[----:B------:R-:W-:Y:S05]  /*17630*/  BSYNC B6 ;  /* 0x0000000000067941 */ /* 0x000fea0003800000 */
.L_x_1540:
[----:B-12---:R-:W2:Y:S01]  /*17640*/  LDL.LU R4, [R1+0x24] ;  /* 0x0000240001047983 */ /* 0x006ea20000300800 */
        /* <DEDUP_REMOVED lines=23> */
.L_x_1719:
        /* <DEDUP_REMOVED lines=11> */
.L_x_1722:
        /* <DEDUP_REMOVED lines=24> */
.L_x_1546:
[----:B-1----:R-:W2:Y:S01]  /*179f0*/  LDL R2, [R1+0x1c] ;  /* 0x00001c0001027983 */ /* 0x002ea20000100800 */
[----:B0-----:R-:W-:Y:S01]  /*17a00*/  IMAD R0, R19, 0x8, R18 ;  /* 0x0000000813007824 */ /* 0x001fe200078e0212 */
[----:B--2---:R-:W-:-:S04]  /*17a10*/  SHF.L.U32 R2, R2, 0x1f, RZ ;  /* 0x0000001f02027819 */ /* 0x004fc800000006ff */
[----:B------:R-:W0:Y:S02]  /*17a20*/  SYNCS.PHASECHK.TRANS64.TRYWAIT P0, [R0+URZ+0x32440], R2 ;  /* 0x03244002000075a7 */ /* 0x000e24000800017f */
[----:B0-----:R-:W-:Y:S05]  /*17a30*/  @!P0 BRA `(.L_x_1547) ;  /* 0x0000006800a88947 */ /* 0x001fea0003800000 */
.L_x_1723:
        /* <DEDUP_REMOVED lines=11> */
.L_x_1548:
        /* <DEDUP_REMOVED lines=24> */
.L_x_1544:
[----:B0-----:R-:W2:Y:S04]  /*17c70*/  LDL.LU R4, [R1+0x30] ;  /* 0x0000300001047983 */ /* 0x001ea80000300800 */
[----:B------:R-:W3:Y:S04]  /*17c80*/  LDL.LU R3, [R1+0x58] ;  /* 0x0000580001037983 */ /* 0x000ee80000300800 */
[----:B-1----:R-:W4:Y:S01]  /*17c90*/  LDL R2, [R1+0x38] ;  /* 0x0000380001027983 */ /* 0x002f220000100800 */
        /* <DEDUP_REMOVED lines=8> */
[----:B--2---:R-:W-:Y:S02]  /*17d20*/  SEL R0, R4, RZ, !P0 ;  /* 0x000000ff04007207 */ /* 0x004fe40004000000 */
[----:B---3--:R-:W-:-:S03]  /*17d30*/  SEL R3, R3, RZ, !P0 ;  /* 0x000000ff03037207 */ /* 0x008fc60004000000 */
[----:B------:R4:W-:Y:S02]  /*17d40*/  STL [R1+0x40], R0 ;  /* 0x0000400001007387 */ /* 0x0009e40000100800 */
[----:B----4-:R-:W-:-:S05]  /*17d50*/  SHF.R.S32.HI R0, RZ, 0x1f, R2 ;  /* 0x0000001fff007819 */ /* 0x010fca0000011402 */
[----:B------:R0:W-:Y:S04]  /*17d60*/  STL [R1+0x58], R0 ;  /* 0x0000580001007387 */ /* 0x0001e80000100800 */
[----:B------:R0:W-:Y:S01]  /*17d70*/  STL [R1+0x6c], R3 ;  /* 0x00006c0301007387 */ /* 0x0001e20000100800 */
[----:B------:R-:W-:Y:S05]  /*17d80*/  @!P1 BRA `(.L_x_1550) ;  /* 0x0000000000409947 */ /* 0x000fea0003800000 */
[----:B------:R-:W-:Y:S01]  /*17d90*/  MOV R2, 0x0 ;  /* 0x0000000000027802 */ /* 0x000fe20000000f00 */
[----:B------:R-:W-:Y:S01]  /*17da0*/  ULDC.64 UR4, c[0x4][0x98] ;  /* 0x0100260000047ab9 */ /* 0x000fe20000000a00 */
[----:B------:R-:W-:Y:S01]  /*17db0*/  ULDC.64 UR6, c[0x4][0xa0] ;  /* 0x0100280000067ab9 */ /* 0x000fe20000000a00 */
[----:B------:R-:W-:Y:S01]  /*17dc0*/  ULDC.64 UR8, c[0x4][0x20] ;  /* 0x0100080000087ab9 */ /* 0x000fe20000000a00 */
[----:B------:R-:W-:Y:S02]  /*17dd0*/  IMAD.U32 R4, RZ, RZ, UR4 ;  /* 0x00000004ff047e24 */ /* 0x000fe4000f8e00ff */
[----:B0-----:R-:W0:Y:S01]  /*17de0*/  LDC.64 R2, c[0x4][R2] ;  /* 0x0100000002027b82 */ /* 0x001e220000000a00 */
        /* <DEDUP_REMOVED lines=10> */
.L_x_1550:
[----:B------:R-:W-:Y:S05]  /*17e90*/  BSYNC B6 ;  /* 0x0000000000067941 */ /* 0x000fea0003800000 */
.L_x_1549:
[----:B------:R-:W2:Y:S01]  /*17ea0*/  LDL.LU R5, [R1+0x4] ;  /* 0x0000040001057983 */ /* 0x000ea20000300800 */
[----:B------:R-:W1:Y:S01]  /*17eb0*/  LDC R8, c[0x0][0x448] ;  /* 0x00011200ff087b82 */ /* 0x000e620000000800 */
[----:B------:R-:W-:Y:S01]  /*17ec0*/  ULDC.64 UR4, c[0x0][0x298] ;  /* 0x0000a60000047ab9 */ /* 0x000fe20000000a00 */
[----:B------:R-:W-:Y:S01]  /*17ed0*/  ULDC.64 UR6, c[0x0][0x280] ;  /* 0x0000a00000067ab9 */ /* 0x000fe20000000a00 */
[----:B------:R-:W3:Y:S04]  /*17ee0*/  LDL R4, [R1+0x58] ;  /* 0x0000580001047983 */ /* 0x000ee80000100800 */
[----:B------:R-:W4:Y:S04]  /*17ef0*/  LDL R10, [R1+0x38] ;  /* 0x00003800010a7983 */ /* 0x000f280000100800 */
[----:B------:R-:W4:Y:S01]  /*17f00*/  LDL R9, [R1+0x6c] ;  /* 0x00006c0001097983 */ /* 0x000f220000100800 */
[----:B------:R-:W1:Y:S01]  /*17f10*/  S2R R2, SR_TID.X ;  /* 0x0000000000027919 */ /* 0x000e620000002100 */
[----:B0-----:R-:W0:Y:S02]  /*17f20*/  S2R R0, SR_TID.X ;  /* 0x0000000000007919 */ /* 0x001e240000002100 */
[----:B------:R-:W4:Y:S01]  /*17f30*/  LDL R7, [R1+0x40] ;  /* 0x0000400001077983 */ /* 0x000f220000100800 */
[----:B-1----:R-:W-:-:S13]  /*17f40*/  ISETP.NE.AND P0, PT, R8, 0x1, PT ;  /* 0x000000010800780c */ /* 0x002fda0003f05270 */
[----:B------:R-:W1:Y:S01]  /*17f50*/  @P0 LDC R3, c[0x0][0x450] ;  /* 0x00011400ff030b82 */ /* 0x000e620000000800 */
[----:B------:R-:W-:-:S04]  /*17f60*/  LOP3.LUT R2, R2, 0x7f, RZ, 0xc0, !PT ;  /* 0x0000007f02027812 */ /* 0x000fc800078ec0ff */
        /* <DEDUP_REMOVED lines=8> */
[----:B-1----:R-:W-:Y:S01]  /*17ff0*/  @P0 SHF.R.U32.HI R0, RZ, R3, R2 ;  /* 0x00000003ff000219 */ /* 0x002fe20000011602 */
[----:B---3--:R-:W-:-:S04]  /*18000*/  IMAD R2, R4, UR4, RZ ;  /* 0x0000000404027c24 */ /* 0x008fc8000f8e02ff */
[C---:B----4-:R-:W-:Y:S02]  /*18010*/  IMAD R4, R10.reuse, UR5, R2 ;  /* 0x000000050a047c24 */ /* 0x050fe4000f8e0202 */
        /* <DEDUP_REMOVED lines=35> */
[----:B------:R-:W2:Y:S01]  /*18250*/  LDL R11, [R1+0x4c] ;  /* 0x00004c00010b7983 */ /* 0x000ea20000100800 */
[----:B------:R-:W0:Y:S03]  /*18260*/  S2R R5, SR_TID.X ;  /* 0x0000000000057919 */ /* 0x000e260000002100 */
[----:B------:R-:W-:Y:S01]  /*18270*/  SHFL.IDX PT, R4, R2, RZ, 0x181f ;  /* 0x00181fff02047589 */ /* 0x000fe200000e0000 */
[----:B0-----:R-:W-:-:S04]  /*18280*/  LOP3.LUT R5, R5, 0x7f, RZ, 0xc0, !PT ;  /* 0x0000007f05057812 */ /* 0x001fc800078ec0ff */
[----:B------:R-:W-:Y:S02]  /*18290*/  SHF.R.U32.HI R7, RZ, 0x3, R5 ;  /* 0x00000003ff077819 */ /* 0x000fe40000011605 */
[----:B------:R-:W0:Y:S01]  /*182a0*/  SHFL.IDX PT, R5, R3, RZ, 0x181f ;  /* 0x00181fff03057589 */ /* 0x000e2200000e0000 */
[----:B--2---:R-:W-:Y:S02]  /*182b0*/  IMAD R0, R11, R8, RZ ;  /* 0x000000080b007224 */ /* 0x004fe400078e02ff */
[----:B------:R-:W-:-:S05]  /*182c0*/  IMAD.IADD R11, R7, 0x1, R6 ;  /* 0x00000001070b7824 */ /* 0x000fca00078e0206 */
[C---:B------:R-:W-:Y:S01]  /*182d0*/  ISETP.GE.AND P1, PT, R11.reuse, R0, PT ;  /* 0x000000000b00720c */ /* 0x040fe20003f26270 */
[----:B------:R-:W1:Y:S01]  /*182e0*/  SHFL.IDX PT, R6, R3, 0x1, 0x181f ;  /* 0x00381f0003067f89 */ /* 0x000e6200000e0000 */
[----:B------:R-:W-:-:S03]  /*182f0*/  VIADD R8, R11, 0x10 ;  /* 0x000000100b087836 */ /* 0x000fc60000000000 */
[----:B------:R-:W2:Y:S08]  /*18300*/  SHFL.IDX PT, R7, R2, 0x1, 0x181f ;  /* 0x00381f0002077f89 */ /* 0x000eb000000e0000 */
[----:B0-----:R-:W-:-:S05]  /*18310*/  @!P1 LEA R5, P3, R10, R5, 0x1 ;  /* 0x000000050a059211 */ /* 0x001fca00078608ff */
[----:B------:R-:W-:Y:S01]  /*18320*/  @!P1 IMAD.X R4, RZ, RZ, R4, P3 ;  /* 0x000000ffff049224 */ /* 0x000fe200018e0604 */
[----:B------:R-:W-:-:S04]  /*18330*/  ISETP.GE.AND P2, PT, R8, R0, PT ;  /* 0x000000000800720c */ /* 0x000fc80003f46270 */
[----:B------:R-:W-:-:S04]  /*18340*/  @!P1 LOP3.LUT R5, R5, R4, RZ, 0x3c, !PT ;  /* 0x0000000405059212 */ /* 0x000fc800078e3cff */
[----:B------:R-:W-:-:S04]  /*18350*/  @!P1 LOP3.LUT R4, R5, R4, RZ, 0x3c, !PT ;  /* 0x0000000405049212 */ /* 0x000fc800078e3cff */
[----:B------:R-:W-:-:S05]  /*18360*/  @!P1 LOP3.LUT R5, R5, R4, RZ, 0x3c, !PT ;  /* 0x0000000405059212 */ /* 0x000fca00078e3cff */
[----:B-----5:R1:W-:Y:S02]  /*18370*/  @!P1 LDGSTS.E.BYPASS.LTC128B.128 [R9+0x18400], desc[UR60][R4.64], !P0 ;  /* 0x1840000004099fae */ /* 0x0203e4000c101d7c */
[----:B-1----:R-:W-:-:S05]  /*18380*/  @!P2 LEA R5, P1, R10, R6, 0x1 ;  /* 0x000000060a05a211 */ /* 0x002fca00078208ff */
[----:B--2---:R-:W-:-:S05]  /*18390*/  @!P2 IMAD.X R4, RZ, RZ, R7, P1 ;  /* 0x000000ffff04a224 */ /* 0x004fca00008e0607 */
[----:B------:R-:W-:-:S04]  /*183a0*/  @!P2 LOP3.LUT R5, R5, R4, RZ, 0x3c, !PT ;  /* 0x000000040505a212 */ /* 0x000fc800078e3cff */
[----:B------:R-:W-:-:S04]  /*183b0*/  @!P2 LOP3.LUT R4, R5, R4, RZ, 0x3c, !PT ;  /* 0x000000040504a212 */ /* 0x000fc800078e3cff */
[----:B------:R-:W-:-:S05]  /*183c0*/  @!P2 LOP3.LUT R5, R5, R4, RZ, 0x3c, !PT ;  /* 0x000000040505a212 */ /* 0x000fca00078e3cff */
[----:B------:R0:W-:Y:S04]  /*183d0*/  @!P2 LDGSTS.E.BYPASS.LTC128B.128 [R9+0x18c00], desc[UR60][R4.64], !P0 ;  /* 0x18c000000409afae */ /* 0x0001e8000c101d7c */
[----:B------:R-:W-:Y:S04]  /*183e0*/  STL [R1+0x4], R11 ;  /* 0x0000040b01007387 */ /* 0x000fe80000100800 */
[----:B0-----:R-:W0:Y:S04]  /*183f0*/  SHFL.IDX PT, R4, R3, 0x2, 0x181f ;  /* 0x00581f0003047f89 */ /* 0x001e2800000e0000 */
[----:B------:R1:W-:Y:S04]  /*18400*/  STL [R1+0x60], R8 ;  /* 0x0000600801007387 */ /* 0x0003e80000100800 */
[----:B------:R-:W2:Y:S01]  /*18410*/  SHFL.IDX PT, R6, R2, 0x2, 0x181f ;  /* 0x00581f0002067f89 */ /* 0x000ea200000e0000 */
[----:B-1----:R-:W-:-:S05]  /*18420*/  VIADD R8, R11, 0x20 ;  /* 0x000000200b087836 */ /* 0x002fca0000000000 */
[----:B------:R-:W-:-:S13]  /*18430*/  ISETP.GE.AND P1, PT, R8, R0, PT ;  /* 0x000000000800720c */ /* 0x000fda0003f26270 */
[----:B0-----:R-:W-:-:S05]  /*18440*/  @!P1 LEA R5, P2, R10, R4, 0x1 ;  /* 0x000000040a059211 */ /* 0x001fca00078408ff */
[----:B--2---:R-:W-:-:S05]  /*18450*/  @!P1 IMAD.X R4, RZ, RZ, R6, P2 ;  /* 0x000000ffff049224 */ /* 0x004fca00010e0606 */
[----:B------:R-:W-:-:S04]  /*18460*/  @!P1 LOP3.LUT R5, R5, R4, RZ, 0x3c, !PT ;  /* 0x0000000405059212 */ /* 0x000fc800078e3cff */
[----:B------:R-:W-:-:S04]  /*18470*/  @!P1 LOP3.LUT R4, R5, R4, RZ, 0x3c, !PT ;  /* 0x0000000405049212 */ /* 0x000fc800078e3cff */
[----:B------:R-:W-:-:S05]  /*18480*/  @!P1 LOP3.LUT R5, R5, R4, RZ, 0x3c, !PT ;  /* 0x0000000405059212 */ /* 0x000fca00078e3cff */
[----:B------:R0:W-:Y:S01]  /*18490*/  @!P1 LDGSTS.E.BYPASS.LTC128B.128 [R9+0x19400], desc[UR60][R4.64], !P0 ;  /* 0x1940000004099fae */ /* 0x0001e2000c101d7c */
[----:B------:R-:W-:-:S03]  /*184a0*/  VIADD R7, R11, 0x30 ;  /* 0x000000300b077836 */ /* 0x000fc60000000000 */
[----:B------:R-:W-:Y:S04]  /*184b0*/  SHFL.IDX PT, R6, R2, 0x3, 0x181f ;  /* 0x00781f0002067f89 */ /* 0x000fe800000e0000 */
[----:B0-----:R-:W0:Y:S01]  /*184c0*/  SHFL.IDX PT, R4, R3, 0x3, 0x181f ;  /* 0x00781f0003047f89 */ /* 0x001e2200000e0000 */
[----:B------:R-:W-:-:S13]  /*184d0*/  ISETP.GE.AND P1, PT, R7, R0, PT ;  /* 0x000000000700720c */ /* 0x000fda0003f26270 */
[----:B0-----:R-:W-:-:S05]  /*184e0*/  @!P1 LEA R5, P2, R10, R4, 0x1 ;  /* 0x000000040a059211 */ /* 0x001fca00078408ff */
[----:B------:R-:W-:-:S05]  /*184f0*/  @!P1 IMAD.X R4, RZ, RZ, R6, P2 ;  /* 0x000000ffff049224 */ /* 0x000fca00010e0606 */
        /* <DEDUP_REMOVED lines=15> */
[----:B------:R0:W-:Y:S04]  /*185f0*/  @!P1 LDGSTS.E.BYPASS.LTC128B.128 [R9+0x1a400], desc[UR60][R4.64], !P0 ;  /* 0x1a40000004099fae */ /* 0x0001e8000c101d7c */
[----:B------:R1:W-:Y:S04]  /*18600*/  STL [R1+0x70], R7 ;  /* 0x0000700701007387 */ /* 0x0003e80000100800 */
[----:B0-----:R-:W0:Y:S01]  /*18610*/  SHFL.IDX PT, R4, R3, 0x5, 0x181f ;  /* 0x00b81f0003047f89 */ /* 0x001e2200000e0000 */
[----:B-1----:R-:W-:-:S03]  /*18620*/  VIADD R7, R11, 0x50 ;  /* 0x000000500b077836 */ /* 0x002fc60000000000 */
[----:B------:R-:W1:Y:S02]  /*18630*/  SHFL.IDX PT, R6, R2, 0x5, 0x181f ;  /* 0x00b81f0002067f89 */ /* 0x000e6400000e0000 */
[----:B------:R-:W-:-:S13]  /*18640*/  ISETP.GE.AND P1, PT, R7, R0, PT ;  /* 0x000000000700720c */ /* 0x000fda0003f26270 */
[----:B0-----:R-:W-:-:S05]  /*18650*/  @!P1 LEA R5, P2, R10, R4, 0x1 ;  /* 0x000000040a059211 */ /* 0x001fca00078408ff */
[----:B-1----:R-:W-:-:S05]  /*18660*/  @!P1 IMAD.X R4, RZ, RZ, R6, P2 ;  /* 0x000000ffff049224 */ /* 0x002fca00010e0606 */
        /* <DEDUP_REMOVED lines=13> */
[----:B------:R-:W-:Y:S01]  /*18740*/  @!P1 LOP3.LUT R5, R5, R4, RZ, 0x3c, !PT ;  /* 0x0000000405059212 */ /* 0x000fe200078e3cff */
[----:B------:R0:W-:Y:S04]  /*18750*/  STL [R1+0x78], R7 ;  /* 0x0000780701007387 */ /* 0x0001e80000100800 */
[----:B------:R1:W-:Y:S04]  /*18760*/  @!P1 LDGSTS.E.BYPASS.LTC128B.128 [R9+0x1b400], desc[UR60][R4.64], !P0 ;  /* 0x1b40000004099fae */ /* 0x0003e8000c101d7c */
[----:B------:R-:W2:Y:S04]  /*18770*/  SHFL.IDX PT, R3, R3, 0x7, 0x181f ;  /* 0x00f81f0003037f89 */ /* 0x000ea800000e0000 */
[----:B-1----:R0:W1:Y:S02]  /*18780*/  SHFL.IDX PT, R4, R2, 0x7, 0x181f ;  /* 0x00f81f0002047f89 */ /* 0x00206400000e0000 */
.L_x_1740:
[----:B0-----:R-:W3:Y:S02]  /*18790*/  LDL R2, [R1+0x4] ;  /* 0x0000040001027983 */ /* 0x001ee40000100800 */
[----:B---3--:R-:W-:-:S05]  /*187a0*/  VIADD R2, R2, 0x70 ;  /* 0x0000007002027836 */ /* 0x008fca0000000000 */
[----:B------:R-:W-:Y:S01]  /*187b0*/  ISETP.GE.AND P1, PT, R2, R0, PT ;  /* 0x000000000200720c */ /* 0x000fe20003f26270 */
[----:B------:R2:W-:-:S12]  /*187c0*/  STL [R1+0x7c], R2 ;  /* 0x00007c0201007387 */ /* 0x0005d80000100800 */
[----:B--2---:R-:W-:-:S05]  /*187d0*/  @!P1 LEA R2, P2, R10, R3, 0x1 ;  /* 0x000000030a029211 */ /* 0x004fca00078408ff */
[----:B-1----:R-:W-:-:S05]  /*187e0*/  @!P1 IMAD.X R3, RZ, RZ, R4, P2 ;  /* 0x000000ffff039224 */ /* 0x002fca00010e0604 */
[----:B------:R-:W-:Y:S01]  /*187f0*/  @!PT LDS RZ, [RZ] ;  /* 0x00000000fffff984 */ /* 0x000fe20000000800 */
[----:B------:R-:W-:Y:S01]  /*18800*/  @!PT LDS RZ, [RZ] ;  /* 0x00000000fffff984 */ /* 0x000fe20000000800 */
[----:B------:R-:W-:Y:S01]  /*18810*/  @!PT LDS RZ, [RZ] ;  /* 0x00000000fffff984 */ /* 0x000fe20000000800 */
[----:B------:R0:W-:Y:S01]  /*18820*/  @!P1 LDGSTS.E.BYPASS.LTC128B.128 [R9+0x1bc00], desc[UR60][R2.64], !P0 ;  /* 0x1bc0000002099fae */ /* 0x0001e2000c101d7c */
[----:B------:R-:W-:Y:S01]  /*18830*/  PLOP3.LUT P0, PT, PT, PT, PT, 0x80, 0x0 ;  /* 0x000000000000781c */ /* 0x000fe20003f0f070 */
[----:B------:R-:W-:-:S12]  /*18840*/  NOP ;  /* 0x0000000000007918 */ /* 0x000fd80000000000 */
.L_x_1552:
        /* <DEDUP_REMOVED lines=37> */
.L_x_1554:
[----:B------:R-:W-:Y:S05]  /*18aa0*/  BSYNC B6 ;  /* 0x0000000000067941 */ /* 0x000fea0003800000 */
.L_x_1553:
        /* <DEDUP_REMOVED lines=10> */
[----:B-1----:R-:W-:-:S05]  /*18b50*/  IMAD.SHL.U32 R8, R8, 0x8, RZ ;  /* 0x0000000808087824 */ /* 0x002fca00078e00ff */
        /* <DEDUP_REMOVED lines=13> */
[----:B------:R-:W1:Y:S02]  /*18c30*/  @P0 LDC R4, c[0x0][0x44c] ;  /* 0x00011300ff040b82 */ /* 0x000e640000000800 */
[----:B------:R-:W-:Y:S02]  /*18c40*/  IMAD.IADD R3, R3, 0x1, R0 ;  /* 0x0000000103037824 */ /* 0x000fe400078e0200 */
[----:B-----5:R-:W-:Y:S02]  /*18c50*/  IMAD.MOV.U32 R0, RZ, RZ, R7 ;  /* 0x000000ffff007224 */ /* 0x020fe400078e0007 */
[----:B-1----:R-:W-:-:S05]  /*18c60*/  @P0 IMAD.HI.U32 R4, R7, R4, RZ ;  /* 0x0000000407040227 */ /* 0x002fca00078e00ff */
[----:B0-----:R-:W-:-:S04]  /*18c70*/  @P0 SHF.R.U32.HI R0, RZ, R5, R4 ;  /* 0x00000005ff000219 */ /* 0x001fc80000011604 */
[--C-:B------:R-:W-:Y:S01]  /*18c80*/  SHF.R.S32.HI R5, RZ, 0x1f, R0.reuse ;  /* 0x0000001fff057819 */ /* 0x100fe20000011400 */
[----:B------:R-:W-:Y:S02]  /*18c90*/  IMAD.MOV R4, RZ, RZ, -R0 ;  /* 0x000000ffff047224 */ /* 0x000fe400078e0a00 */
[----:B------:R-:W-:-:S04]  /*18ca0*/  IMAD.WIDE.U32 R2, R0, UR4, R2 ;  /* 0x0000000400027c25 */ /* 0x000fc8000f8e0002 */
[----:B------:R-:W-:Y:S02]  /*18cb0*/  IMAD R4, R6, R4, R7 ;  /* 0x0000000406047224 */ /* 0x000fe400078e0207 */
[----:B------:R-:W0:Y:S01]  /*18cc0*/  S2R R7, SR_TID.X ;  /* 0x0000000000077919 */ /* 0x000e220000002100 */
[----:B------:R-:W-:-:S04]  /*18cd0*/  IMAD R5, R5, UR4, RZ ;  /* 0x0000000405057c24 */ /* 0x000fc8000f8e02ff */
[----:B------:R-:W-:Y:S01]  /*18ce0*/  IMAD R0, R0, UR5, R5 ;  /* 0x0000000500007c24 */ /* 0x000fe2000f8e0205 */
[----:B------:R-:W-:-:S03]  /*18cf0*/  ULDC.64 UR4, c[0x0][0x3c8] ;  /* 0x0000f20000047ab9 */ /* 0x000fc60000000a00 */
[----:B------:R-:W-:Y:S01]  /*18d00*/  IMAD.IADD R3, R3, 0x1, R0 ;  /* 0x0000000103037824 */ /* 0x000fe200078e0200 */
[----:B------:R-:W-:Y:S01]  /*18d10*/  SHF.R.S32.HI R0, RZ, 0x1f, R4 ;  /* 0x0000001fff007819 */ /* 0x000fe20000011404 */
[----:B------:R-:W-:-:S04]  /*18d20*/  IMAD.WIDE.U32 R2, R4, UR4, R2 ;  /* 0x0000000404027c25 */ /* 0x000fc8000f8e0002 */
[----:B------:R-:W-:Y:S01]  /*18d30*/  IMAD R0, R0, UR4, RZ ;  /* 0x0000000400007c24 */ /* 0x000fe2000f8e02ff */
[----:B------:R-:W-:Y:S02]  /*18d40*/  ULDC UR4, c[0x0][0x3b8] ;  /* 0x0000ee0000047ab9 */ /* 0x000fe40000000800 */
[----:B------:R-:W-:Y:S01]  /*18d50*/  ISETP.GE.AND P2, PT, R10, UR4, PT ;  /* 0x000000040a007c0c */ /* 0x000fe2000bf46270 */
[----:B------:R-:W-:Y:S01]  /*18d60*/  IMAD R4, R4, UR5, R0 ;  /* 0x0000000504047c24 */ /* 0x000fe2000f8e0200 */
[----:B------:R-:W-:Y:S02]  /*18d70*/  LEA R0, P4, R2, UR6, 0x1 ;  /* 0x0000000602007c11 */ /* 0x000fe4000f8808ff */
[----:B------:R-:W-:Y:S01]  /*18d80*/  ISETP.GE.AND P1, PT, R9, UR4, PT ;  /* 0x0000000409007c0c */ /* 0x000fe2000bf26270 */
[----:B------:R-:W-:Y:S01]  /*18d90*/  IMAD.IADD R4, R3, 0x1, R4 ;  /* 0x0000000103047824 */ /* 0x000fe200078e0204 */
[----:B------:R-:W-:-:S04]  /*18da0*/  ISETP.GE.AND P0, PT, R8, UR4, PT ;  /* 0x0000000408007c0c */ /* 0x000fc8000bf06270 */
[----:B------:R-:W-:Y:S01]  /*18db0*/  LEA.HI.X R2, R2, UR7, R4, 0x1, P4 ;  /* 0x0000000702027c11 */ /* 0x000fe2000a0f0c04 */
[----:B0-----:R-:W-:-:S05]  /*18dc0*/  IMAD.SHL.U32 R7, R7, 0x8, RZ ;  /* 0x0000000807077824 */ /* 0x001fca00078e00ff */
[----:B------:R-:W-:-:S04]  /*18dd0*/  LOP3.LUT R7, R7, 0x38, RZ, 0xc0, !PT ;  /* 0x0000003807077812 */ /* 0x000fc800078ec0ff */
[----:B------:R-:W-:Y:S01]  /*18de0*/  ISETP.GE.AND P3, PT, R7, UR4, PT ;  /* 0x0000000407007c0c */ /* 0x000fe2000bf66270 */
[----:B------:R-:W-:-:S03]  /*18df0*/  UMOV UR4, 0xffffffff ;  /* 0xffffffff00047882 */ /* 0x000fc60000000000 */
[----:B------:R-:W-:Y:S09]  /*18e00*/  BRA.DIV UR4, `(.L_x_1555) ;  /* 0x0000006204987947 */ /* 0x000ff2000b800000 */
[----:B------:R-:W2:Y:S04]  /*18e10*/  LDL.LU R9, [R1+0x4c] ;  /* 0x00004c0001097983 */ /* 0x000ea80000300800 */
[----:B------:R-:W3:Y:S04]  /*18e20*/  LDL.LU R5, [R1+0x4] ;  /* 0x0000040001057983 */ /* 0x000ee80000300800 */
[----:B------:R-:W4:Y:S04]  /*18e30*/  LDL.LU R4, [R1+0x60] ;  /* 0x0000600001047983 */ /* 0x000f280000300800 */
[----:B------:R-:W5:Y:S04]  /*18e40*/  LDL.LU R10, [R1+0x64] ;  /* 0x00006400010a7983 */ /* 0x000f680000300800 */
[----:B------:R-:W5:Y:S01]  /*18e50*/  LDL R8, [R1+0x14] ;  /* 0x0000140001087983 */ /* 0x000f620000100800 */
        /* <DEDUP_REMOVED lines=12> */
[----:B------:R-:W-:Y:S01]  /*18f20*/  @!PT LDS RZ, [RZ] ;  /* 0x00000000fffff984 */ /* 0x000fe20000000800 */
[----:B-----5:R-:W-:Y:S04]  /*18f30*/  @!P5 LDGSTS.E.BYPASS.LTC128B.128 [R8+0x22400], desc[UR60][R4.64], !P3 ;  /* 0x224000000408dfae */ /* 0x020fe8000d901d7c */
[----:B------:R-:W-:Y:S04]  /*18f40*/  @!P5 LDGSTS.E.BYPASS.LTC128B.128 [R8+0x26400], desc[UR60][R4.64+0x80], !P2 ;  /* 0x264000800408dfae */ /* 0x000fe8000d101d7c */
[----:B------:R-:W-:Y:S04]  /*18f50*/  @!P5 LDGSTS.E.BYPASS.LTC128B.128 [R8+0x2a400], desc[UR60][R4.64+0x100], !P1 ;  /* 0x2a4001000408dfae */ /* 0x000fe8000c901d7c */
[----:B------:R0:W-:Y:S04]  /*18f60*/  @!P5 LDGSTS.E.BYPASS.LTC128B.128 [R8+0x2e400], desc[UR60][R4.64+0x180], !P0 ;  /* 0x2e4001800408dfae */ /* 0x0001e8000c101d7c */
[----:B------:R-:W-:Y:S04]  /*18f70*/  SHFL.IDX PT, R6, R2, 0x1, 0x181f ;  /* 0x00381f0002067f89 */ /* 0x000fe800000e0000 */
[----:B0-----:R-:W0:Y:S02]  /*18f80*/  SHFL.IDX PT, R5, R0, 0x1, 0x181f ;  /* 0x00381f0000057f89 */ /* 0x001e2400000e0000 */
[----:B0-----:R-:W-:-:S05]  /*18f90*/  @!P4 LEA R5, P6, R7, R5, 0x1 ;  /* 0x000000050705c211 */ /* 0x001fca00078c08ff */
[----:B------:R-:W-:-:S05]  /*18fa0*/  @!P4 IMAD.X R4, RZ, RZ, R6, P6 ;  /* 0x000000ffff04c224 */ /* 0x000fca00030e0606 */
[----:B------:R-:W-:-:S04]  /*18fb0*/  @!P4 LOP3.LUT R5, R5, R4, RZ, 0x3c, !PT ;  /* 0x000000040505c212 */ /* 0x000fc800078e3cff */
[----:B------:R-:W-:-:S04]  /*18fc0*/  @!P4 LOP3.LUT R4, R5, R4, RZ, 0x3c, !PT ;  /* 0x000000040504c212 */ /* 0x000fc800078e3cff */
[----:B------:R-:W-:-:S05]  /*18fd0*/  @!P4 LOP3.LUT R5, R5, R4, RZ, 0x3c, !PT ;  /* 0x000000040505c212 */ /* 0x000fca00078e3cff */
        /* <DEDUP_REMOVED lines=10> */
[----:B------:R-:W-:-:S04]  /*19080*/  @!P4 LOP3.LUT R5, R5, R4, RZ, 0x3c, !PT ;  /* 0x000000040505c212 */ /* 0x000fc800078e3cff */
[----:B------:R-:W-:-:S04]  /*19090*/  @!P4 LOP3.LUT R4, R5, R4, RZ, 0x3c, !PT ;  /* 0x000000040504c212 */ /* 0x000fc800078e3cff */
[----:B------:R-:W-:-:S05]  /*190a0*/  @!P4 LOP3.LUT R5, R5, R4, RZ, 0x3c, !PT ;  /* 0x000000040505c212 */ /* 0x000fca00078e3cff */
        /* <DEDUP_REMOVED lines=46> */
[----:B------:R-:W-:-:S05]  /*19390*/  @!P4 IMAD.X R4, RZ, RZ, R6, P5 ;  /* 0x000000ffff04c224 */ /* 0x000fca00028e0606 */
[----:B------:R-:W-:-:S04]  /*193a0*/  @!P4 LOP3.LUT R5, R5, R4, RZ, 0x3c, !PT ;  /* 0x000000040505c212 */ /* 0x000fc800078e3cff */
[----:B------:R-:W-:-:S04]  /*193b0*/  @!P4 LOP3.LUT R4, R5, R4, RZ, 0x3c, !PT ;  /* 0x000000040504c212 */ /* 0x000fc800078e3cff */
[----:B------:R-:W-:Y:S01]  /*193c0*/  @!P4 LOP3.LUT R5, R5, R4, RZ, 0x3c, !PT ;  /* 0x000000040505c212 */ /* 0x000fe200078e3cff */
[----:B------:R0:W2:Y:S04]  /*193d0*/  SHFL.IDX PT, R6, R2, 0x7, 0x181f ;  /* 0x00f81f0002067f89 */ /* 0x0000a800000e0000 */
[----:B------:R0:W-:Y:S04]  /*193e0*/  @!P4 LDGSTS.E.BYPASS.LTC128B.128 [R8+0x25400], desc[UR60][R4.64], !P3 ;  /* 0x254000000408cfae */ /* 0x0001e8000d901d7c */
[----:B------:R0:W-:Y:S04]  /*193f0*/  @!P4 LDGSTS.E.BYPASS.LTC128B.128 [R8+0x29400], desc[UR60][R4.64+0x80], !P2 ;  /* 0x294000800408cfae */ /* 0x0001e8000d101d7c */
[----:B------:R0:W-:Y:S04]  /*19400*/  @!P4 LDGSTS.E.BYPASS.LTC128B.128 [R8+0x2d400], desc[UR60][R4.64+0x100], !P1 ;  /* 0x2d4001000408cfae */ /* 0x0001e8000c901d7c */
[----:B-1----:R0:W-:Y:S02]  /*19410*/  @!P4 LDGSTS.E.BYPASS.LTC128B.128 [R8+0x31400], desc[UR60][R4.64+0x180], !P0 ;  /* 0x314001800408cfae */ /* 0x0021e4000c101d7c */
.L_x_1758:
[----:B0-----:R-:W3:Y:S01]  /*19420*/  LDL.LU R2, [R1+0x7c] ;  /* 0x00007c0001027983 */ /* 0x001ee20000300800 */
[----:B------:R-:W-:Y:S01]  /*19430*/  BSSY B0, `(.L_x_1556) ;  /* 0x000000d000007945 */ /* 0x000fe20003800000 */
[----:B---3--:R-:W-:-:S13]  /*19440*/  ISETP.GE.AND P4, PT, R2, R3, PT ;  /* 0x000000030200720c */ /* 0x008fda0003f86270 */
[----:B------:R-:W-:Y:S05]  /*19450*/  @P4 BRA `(.L_x_1557) ;  /* 0x0000000000284947 */ /* 0x000fea0003800000 */
[----:B-1----:R-:W3:Y:S01]  /*19460*/  LDL R4, [R1+0x14] ;  /* 0x0000140001047983 */ /* 0x002ee20000100800 */
        /* <DEDUP_REMOVED lines=9> */
.L_x_1557:
[----:B------:R-:W-:Y:S05]  /*19500*/  BSYNC B0 ;  /* 0x0000000000007941 */ /* 0x000fea0003800000 */
.L_x_1556:
[----:B------:R-:W-:Y:S01]  /*19510*/  NOP ;  /* 0x0000000000007918 */ /* 0x000fe20000000000 */
[----:B------:R-:W-:-:S13]  /*19520*/  PLOP3.LUT P0, PT, PT, PT, PT, 0x80, 0x0 ;  /* 0x000000000000781c */ /* 0x000fda0003f0f070 */
.L_x_1558:
        /* <DEDUP_REMOVED lines=16> */
[----:B------:R-:W3:Y:S03]  /*19630*/  SYNCS.PHASECHK.TRANS64.TRYWAIT P0, [R18+URZ+0x32420], R0 ;  /* 0x03242000120075a7 */ /* 0x000ee6000800017f */
[----:B0--3--:R-:W-:Y:S05]  /*19640*/  @!P0 BRA `(.L_x_1560) ;  /* 0x0000006800008947 */ /* 0x009fea0003800000 */
.L_x_1759:
[----:B------:R-:W-:Y:S05]  /*19650*/  BSYNC B0 ;  /* 0x0000000000007941 */ /* 0x000fea0003800000 */
.L_x_1559:
[----:B------:R-:W3:Y:S01]  /*19660*/  LDL R2, [R1+0x18] ;  /* 0x0000180001027983 */ /* 0x000ee20000100800 */
[----:B------:R-:W-:Y:S01]  /*19670*/  BSSY B0, `(.L_x_1561) ;  /* 0x000005a000007945 */ /* 0x000fe20003800000 */
[----:B---3--:R-:W-:-:S13]  /*19680*/  LOP3.LUT P0, RZ, R2, 0x1, RZ, 0xc0, !PT ;  /* 0x0000000102ff7812 */ /* 0x008fda000780c0ff */
[----:B------:R-:W-:Y:S05]  /*19690*/  @!P0 BRA `(.L_x_1562) ;  /* 0x00000004005c8947 */ /* 0x000fea0003800000 */
[----:B-1----:R-:W0:Y:S01]  /*196a0*/  LDL R4, [R1+0x1c] ;  /* 0x00001c0001047983 */ /* 0x002e220000100800 */
        /* <DEDUP_REMOVED lines=8> */
.L_x_1760:
[----:B------:R-:W-:Y:S05]  /*19730*/  BSYNC B1 ;  /* 0x0000000000017941 */ /* 0x000fea0003800000 */
.L_x_1563:
        /* <DEDUP_REMOVED lines=9> */
.L_x_1566:
[----:B------:R-:W-:Y:S05]  /*197d0*/  BSYNC B1 ;  /* 0x0000000000017941 */ /* 0x000fea0003800000 */
.L_x_1565:
        /* <DEDUP_REMOVED lines=12> */
.L_x_1567:
        /* <DEDUP_REMOVED lines=15> */
.L_x_1568:
        /* <DEDUP_REMOVED lines=15> */
.L_x_1569:
        /* <DEDUP_REMOVED lines=15> */
.L_x_1570:
        /* <DEDUP_REMOVED lines=10> */
.L_x_1562:
[----:B------:R-:W-:Y:S05]  /*19c10*/  BSYNC B0 ;  /* 0x0000000000007941 */ /* 0x000fea0003800000 */
.L_x_1561:
[----:B-1----:R-:W0:Y:S04]  /*19c20*/  LDL R4, [R1+0x50] ;  /* 0x0000500001047983 */ /* 0x002e280000100800 */
        /* <DEDUP_REMOVED lines=8> */
[----:B------:R-:W-:Y:S01]  /*19cb0*/  BSSY B2, `(.L_x_1573) ;  /* 0x00000a9000027945 */ /* 0x000fe20003800000 */
[----:B---3--:R-:W-:-:S04]  /*19cc0*/  VIADD R2, R7, 0x1 ;  /* 0x0000000107027836 */ /* 0x008fc80000000000 */
[----:B--2---:R-:W-:-:S05]  /*19cd0*/  IMAD R2, R2, R6, RZ ;  /* 0x0000000602027224 */ /* 0x004fca00078e02ff */
        /* <DEDUP_REMOVED lines=42> */
.L_x_1577:
        /* <DEDUP_REMOVED lines=8> */
.L_x_1761:
[----:B------:R-:W-:Y:S05]  /*1a000*/  BSYNC B3 ;  /* 0x0000000000037941 */ /* 0x000fea0003800000 */
.L_x_1578:
        /* <DEDUP_REMOVED lines=9> */
.L_x_1581:
[----:B------:R-:W-:Y:S05]  /*1a0a0*/  BSYNC B3 ;  /* 0x0000000000037941 */ /* 0x000fea0003800000 */
.L_x_1580:
        /* <DEDUP_REMOVED lines=12> */
.L_x_1582:
        /* <DEDUP_REMOVED lines=13> */
.L_x_1762:
[----:B------:R-:W-:Y:S05]  /*1a240*/  BSYNC B3 ;  /* 0x0000000000037941 */ /* 0x000fea0003800000 */
.L_x_1583:
        /* <DEDUP_REMOVED lines=11> */
.L_x_1586:
[----:B------:R-:W-:Y:S05]  /*1a300*/  BSYNC B3 ;  /* 0x0000000000037941 */ /* 0x000fea0003800000 */
.L_x_1585:
        /* <DEDUP_REMOVED lines=9> */
.L_x_1587:
        /* <DEDUP_REMOVED lines=15> */
.L_x_1588:
        /* <DEDUP_REMOVED lines=15> */
.L_x_1589:
        /* <DEDUP_REMOVED lines=15> */
.L_x_1590:
        /* <DEDUP_REMOVED lines=10> */
.L_x_1576:
[----:B------:R-:W-:Y:S05]  /*1a710*/  BSYNC B1 ;  /* 0x0000000000017941 */ /* 0x000fea0003800000 */
.L_x_1575:
[----:B------:R-:W2:Y:S02]  /*1a720*/  LDL.LU R5, [R1+0x50] ;  /* 0x0000500001057983 */ /* 0x000ea40000300800 */
[----:B--2---:R-:W-:-:S07]  /*1a730*/  VIADD R0, R5, 0xfffffffd ;  /* 0xfffffffd05007836 */ /* 0x004fce0000000000 */
.L_x_1574:
[----:B------:R-:W-:Y:S05]  /*1a740*/  BSYNC B2 ;  /* 0x0000000000027941 */ /* 0x000fea0003800000 */
.L_x_1573:
[----:B------:R-:W-:Y:S01]  /*1a750*/  VIADD R8, R8, 0xfffffffe ;  /* 0xfffffffe08087836 */ /* 0x000fe20000000000 */
[----:B------:R-:W-:-:S04]  /*1a760*/  LOP3.LUT R4, RZ, R4, RZ, 0x33, !PT ;  /* 0x00000004ff047212 */ /* 0x000fc800078e33ff */
[----:B------:R-:W-:-:S13]  /*1a770*/  ISETP.NE.AND P0, PT, R8, R4, PT ;  /* 0x000000040800720c */ /* 0x000fda0003f05270 */
[----:B------:R-:W-:Y:S05]  /*1a780*/  @!P0 BRA `(.L_x_1572) ;  /* 0x0000001000f88947 */ /* 0x000fea0003800000 */
.L_x_1623:
        /* <DEDUP_REMOVED lines=35> */
.L_x_1593:
        /* <DEDUP_REMOVED lines=8> */
.L_x_1763:
[----:B------:R-:W-:Y:S05]  /*1aa40*/  BSYNC B2 ;  /* 0x0000000000027941 */ /* 0x000fea0003800000 */
.L_x_1594:
        /* <DEDUP_REMOVED lines=9> */
.L_x_1597:
[----:B------:R-:W-:Y:S05]  /*1aae0*/  BSYNC B2 ;  /* 0x0000000000027941 */ /* 0x000fea0003800000 */
.L_x_1596:
        /* <DEDUP_REMOVED lines=12> */
.L_x_1598:
        /* <DEDUP_REMOVED lines=13> */
.L_x_1764:
[----:B------:R-:W-:Y:S05]  /*1ac80*/  BSYNC B2 ;  /* 0x0000000000027941 */ /* 0x000fea0003800000 */
.L_x_1599:
        /* <DEDUP_REMOVED lines=11> */
.L_x_1602:
[----:B------:R-:W-:Y:S05]  /*1ad40*/  BSYNC B2 ;  /* 0x0000000000027941 */ /* 0x000fea0003800000 */
.L_x_1601:
        /* <DEDUP_REMOVED lines=9> */
.L_x_1603:
        /* <DEDUP_REMOVED lines=15> */
.L_x_1604:
        /* <DEDUP_REMOVED lines=15> */
.L_x_1605:
        /* <DEDUP_REMOVED lines=15> */
.L_x_1606:
        /* <DEDUP_REMOVED lines=10> */
.L_x_1592:
[----:B------:R-:W-:Y:S05]  /*1b150*/  BSYNC B1 ;  /* 0x0000000000017941 */ /* 0x000fea0003800000 */
.L_x_1591:
        /* <DEDUP_REMOVED lines=35> */
.L_x_1609:
        /* <DEDUP_REMOVED lines=8> */
.L_x_1765:
[----:B------:R-:W-:Y:S05]  /*1b410*/  BSYNC B2 ;  /* 0x0000000000027941 */ /* 0x000fea0003800000 */
.L_x_1610:
        /* <DEDUP_REMOVED lines=9> */
.L_x_1613:
[----:B------:R-:W-:Y:S05]  /*1b4b0*/  BSYNC B2 ;  /* 0x0000000000027941 */ /* 0x000fea0003800000 */
.L_x_1612:
        /* <DEDUP_REMOVED lines=12> */
.L_x_1614:
        /* <DEDUP_REMOVED lines=13> */
.L_x_1766:
[----:B------:R-:W-:Y:S05]  /*1b650*/  BSYNC B2 ;  /* 0x0000000000027941 */ /* 0x000fea0003800000 */
.L_x_1615:
        /* <DEDUP_REMOVED lines=11> */
.L_x_1618:
[----:B------:R-:W-:Y:S05]  /*1b710*/  BSYNC B2 ;  /* 0x0000000000027941 */ /* 0x000fea0003800000 */
.L_x_1617:
        /* <DEDUP_REMOVED lines=9> */
.L_x_1619:
        /* <DEDUP_REMOVED lines=15> */
.L_x_1620:
        /* <DEDUP_REMOVED lines=15> */
.L_x_1621:
        /* <DEDUP_REMOVED lines=15> */
.L_x_1622:
        /* <DEDUP_REMOVED lines=10> */
.L_x_1608:
[----:B------:R-:W-:Y:S05]  /*1bb20*/  BSYNC B1 ;  /* 0x0000000000017941 */ /* 0x000fea0003800000 */
.L_x_1607:
[----:B------:R-:W2:Y:S01]  /*1bb30*/  LDL R5, [R1+0x2c] ;  /* 0x00002c0001057983 */ /* 0x000ea20000100800 */
[----:B------:R-:W-:Y:S01]  /*1bb40*/  VIADD R0, R0, 0xfffffffe ;  /* 0xfffffffe00007836 */ /* 0x000fe20000000000 */
[----:B--2---:R-:W-:-:S13]  /*1bb50*/  ISETP.GT.AND P0, PT, R6, R5, PT ;  /* 0x000000050600720c */ /* 0x004fda0003f04270 */
[----:B------:R-:W-:Y:S05]  /*1bb60*/  @P0 BRA `(.L_x_1623) ;  /* 0xffffffec00080947 */ /* 0x000fea000383ffff */
.L_x_1572:
[----:B------:R-:W-:Y:S05]  /*1bb70*/  BSYNC B0 ;  /* 0x0000000000007941 */ /* 0x000fea0003800000 */
.L_x_1571:
[----:B------:R-:W3:Y:S01]  /*1bb80*/  LDL.LU R2, [R1+0x1c] ;  /* 0x00001c0001027983 */ /* 0x000ee20000300800 */
[----:B------:R-:W1:Y:S01]  /*1bb90*/  S2R R3, SR_TID.X ;  /* 0x0000000000037919 */ /* 0x000e620000002100 */
[----:B------:R-:W-:-:S05]  /*1bba0*/  VIADD R19, R19, 0x1 ;  /* 0x0000000113137836 */ /* 0x000fca0000000000 */
[----:B------:R-:W-:-:S04]  /*1bbb0*/  ISETP.NE.AND P0, PT, R19, 0x2, PT ;  /* 0x000000021300780c */ /* 0x000fc80003f05270 */
[----:B------:R-:W-:Y:S01]  /*1bbc0*/  SEL R0, RZ, 0x1, P0 ;  /* 0x00000001ff007807 */ /* 0x000fe20000000000 */
[----:B------:R-:W-:Y:S01]  /*1bbd0*/  BSSY B0, `(.L_x_1624) ;  /* 0x0000013000007945 */ /* 0x000fe20003800000 */
[----:B-1----:R-:W-:-:S04]  /*1bbe0*/  LOP3.LUT R3, R3, 0x7f, RZ, 0xc0, !PT ;  /* 0x0000007f03037812 */ /* 0x002fc800078ec0ff */
[----:B------:R-:W-:Y:S02]  /*1bbf0*/  ISETP.NE.AND P1, PT, R3, RZ, PT ;  /* 0x000000ff0300720c */ /* 0x000fe40003f25270 */
[----:B---3--:R-:W-:-:S05]  /*1bc00*/  LOP3.LUT R2, R2, R0, RZ, 0x3c, !PT ;  /* 0x0000000002027212 */ /* 0x008fca00078e3cff */
[----:B------:R1:W-:Y:S06]  /*1bc10*/  STL [R1+0x1c], R2 ;  /* 0x00001c0201007387 */ /* 0x0003ec0000100800 */
[----:B------:R-:W-:Y:S05]  /*1bc20*/  @P1 BRA `(.L_x_1625) ;  /* 0x0000000000341947 */ /* 0x000fea0003800000 */
[----:B------:R-:W3:Y:S01]  /*1bc30*/  S2R R3, SR_LANEID ;  /* 0x0000000000037919 */ /* 0x000ee20000000000 */
[----:B------:R-:W-:Y:S01]  /*1bc40*/  VOTEU.ANY UR4, UPT, PT ;  /* 0x0000000000047886 */ /* 0x000fe200038e0100 */
[----:B------:R-:W4:Y:S01]  /*1bc50*/  LDC.64 R4, c[0x0][0xd60] ;  /* 0x00035800ff047b82 */ /* 0x000f220000000a00 */
[----:B------:R-:W3:Y:S08]  /*1bc60*/  FLO.U32 R0, UR4 ;  /* 0x0000000400007d00 */ /* 0x000ef000080e0000 */
[----:B-1----:R-:W4:Y:S01]  /*1bc70*/  POPC R2, UR4 ;  /* 0x0000000400027d09 */ /* 0x002f220008000000 */
[----:B---3--:R-:W-:-:S13]  /*1bc80*/  ISETP.EQ.U32.AND P1, PT, R0, R3, PT ;  /* 0x000000030000720c */ /* 0x008fda0003f22070 */
[----:B----4-:R-:W3:Y:S01]  /*1bc90*/  @P1 ATOMG.E.ADD.STRONG.GPU PT, R5, desc[UR60][R4.64], R2 ;  /* 0x00000002040519a8 */ /* 0x010ee200081ee1fc */
[----:B------:R-:W1:Y:S02]  /*1bca0*/  S2R R3, SR_LTMASK ;  /* 0x0000000000037919 */ /* 0x000e640000003900 */
[----:B-1----:R-:W-:-:S06]  /*1bcb0*/  LOP3.LUT R3, R3, UR4, RZ, 0xc0, !PT ;  /* 0x0000000403037c12 */ /* 0x002fcc000f8ec0ff */
[----:B------:R-:W1:Y:S01]  /*1bcc0*/  POPC R3, R3 ;  /* 0x0000000300037309 */ /* 0x000e620000000000 */
[----:B---3--:R-:W1:Y:S02]  /*1bcd0*/  SHFL.IDX PT, R0, R5, R0, 0x1f ;  /* 0x00001f0005007589 */ /* 0x008e6400000e0000 */
[----:B-1----:R-:W-:-:S05]  /*1bce0*/  IADD3 R0, R0, UR38, R3 ;  /* 0x0000002600007c10 */ /* 0x002fca000fffe003 */
[----:B------:R3:W-:Y:S02]  /*1bcf0*/  STL [R1], R0 ;  /* 0x0000000001007387 */ /* 0x0007e40000100800 */
.L_x_1625:
[----:B------:R-:W-:Y:S05]  /*1bd00*/  BSYNC B0 ;  /* 0x0000000000007941 */ /* 0x000fea0003800000 */
.L_x_1624:
[----:B------:R-:W-:-:S07]  /*1bd10*/  SEL R19, R19, RZ, P0 ;  /* 0x000000ff13137207 */ /* 0x000fce0000000000 */
.L_x_1537:
[----:B------:R-:W-:Y:S05]  /*1bd20*/  BSYNC B7 ;  /* 0x0000000000077941 */ /* 0x000fea0003800000 */
.L_x_1535:
        /* <DEDUP_REMOVED lines=9> */
[----:B-12---:R-:W1:Y:S04]  /*1bdc0*/  LDS.128 R4, [R18+0x324d0] ;  /* 0x0324d00012047984 */ /* 0x006e680000000c00 */
[----:B-1----:R1:W-:Y:S04]  /*1bdd0*/  STL.64 [R1], R4 ;  /* 0x0000000401007387 */ /* 0x0023e80000100a00 */
[----:B------:R1:W-:Y:S01]  /*1bde0*/  STL.64 [R1+0x8], R6 ;  /* 0x0000080601007387 */ /* 0x0003e20000100a00 */
[----:B------:R-:W-:Y:S06]  /*1bdf0*/  BAR.ARV 0x4, 0x180 ;  /* 0x0106000000007b1d */ /* 0x000fec0000002000 */
[----:B------:R-:W-:Y:S05]  /*1be00*/  BRA `(.L_x_1627) ;  /* 0x0000000c00247947 */ /* 0x000fea0003800000 */
.L_x_1626:
[----:B------:R-:W3:Y:S01]  /*1be10*/  S2R R16, SR_TID.X ;  /* 0x0000000000107919 */ /* 0x000ee20000002100 */
[----:B------:R-:W-:Y:S01]  /*1be20*/  UMOV UR4, 0xffffffff ;  /* 0xffffffff00047882 */ /* 0x000fe20000000000 */
[----:B---3--:R-:W-:-:S04]  /*1be30*/  LOP3.LUT R16, R16, 0x1f, RZ, 0xc0, !PT ;  /* 0x0000001f10107812 */ /* 0x008fc800078ec0ff */
[----:B------:R-:W-:Y:S01]  /*1be40*/  ISETP.NE.AND P0, PT, R16, 0x1f, PT ;  /* 0x0000001f1000780c */ /* 0x000fe20003f05270 */
[----:B------:R-:W-:-:S12]  /*1be50*/  BRA.DIV UR4, `(.L_x_1628) ;  /* 0x00000042049c7947 */ /* 0x000fd8000b800000 */
[----:B-1----:R-:W3:Y:S01]  /*1be60*/  LDL.LU R2, [R1] ;  /* 0x0000000001027983 */ /* 0x002ee20000300800 */
[----:B------:R-:W-:-:S03]  /*1be70*/  ULDC UR4, c[0x0][0xd3c] ;  /* 0x00034f0000047ab9 */ /* 0x000fc60000000800 */
[----:B------:R-:W4:Y:S01]  /*1be80*/  LDL R3, [R1+0xc] ;  /* 0x00000c0001037983 */ /* 0x000f220000100800 */
[----:B---3--:R-:W-:Y:S02]  /*1be90*/  IMAD.MOV.U32 R10, RZ, RZ, R2 ;  /* 0x000000ffff0a7224 */ /* 0x008fe400078e0002 */
[----:B----4-:R-:W-:-:S05]  /*1bea0*/  IMAD.IADD R0, R3, 0x1, R16 ;  /* 0x0000000103007824 */ /* 0x010fca00078e0210 */
[----:B------:R-:W-:-:S13]  /*1beb0*/  ISETP.GE.OR P1, PT, R0, UR4, !P0 ;  /* 0x0000000400007c0c */ /* 0x000fda000c726670 */
[----:B------:R-:W1:Y:S08]  /*1bec0*/  @!P1 LDC.64 R2, c[0x0][0xd80] ;  /* 0x00036000ff029b82 */ /* 0x000e700000000a00 */
[----:B--2---:R-:W2:Y:S01]  /*1bed0*/  @!P1 LDC.64 R6, c[0x0][0xd78] ;  /* 0x00035e00ff069b82 */ /* 0x004ea20000000a00 */
        /* <DEDUP_REMOVED lines=12> */
[----:B---3--:R-:W-:-:S02]  /*1bfa0*/  @!P1 IMAD.MOV.U32 R0, RZ, RZ, R8 ;  /* 0x000000ffff009224 */ /* 0x008fc400078e0008 */
[----:B------:R-:W-:Y:S02]  /*1bfb0*/  IMAD.MOV.U32 R8, RZ, RZ, RZ ;  /* 0x000000ffff087224 */ /* 0x000fe400078e00ff */
[----:B--2---:R-:W-:Y:S01]  /*1bfc0*/  @!P1 IMAD.MOV.U32 R6, RZ, RZ, R2 ;  /* 0x000000ffff069224 */ /* 0x004fe200078e0002 */
        /* <DEDUP_REMOVED lines=18> */
.L_x_1776:
[----:B------:R-:W-:Y:S02]  /*1c0f0*/  ULDC UR4, c[0x0][0xd38] ;  /* 0x00034e0000047ab9 */ /* 0x000fe40000000800 */
[----:B------:R-:W-:-:S04]  /*1c100*/  IMAD.U32 R3, RZ, RZ, UR4 ;  /* 0x00000004ff037e24 */ /* 0x000fc8000f8e00ff */
[----:B-1----:R-:W-:-:S04]  /*1c110*/  IMAD R9, R9, R3, RZ ;  /* 0x0000000309097224 */ /* 0x002fc800078e02ff */
[----:B------:R-:W-:-:S05]  /*1c120*/  IMAD.IADD R4, R4, 0x1, R9 ;  /* 0x0000000104047824 */ /* 0x000fca00078e0209 */
[----:B------:R-:W-:-:S13]  /*1c130*/  ISETP.GT.AND P6, PT, R4, R5, PT ;  /* 0x000000050400720c */ /* 0x000fda0003fc4270 */
[----:B------:R-:W-:Y:S05]  /*1c140*/  @P6 BRA `(.L_x_1629) ;  /* 0x0000000000ac6947 */ /* 0x000fea0003800000 */
.L_x_1632:
        /* <DEDUP_REMOVED lines=8> */
[----:B------:R-:W-:-:S05]  /*1c1d0*/  IMAD.IADD R6, R2, 0x1, R3 ;  /* 0x0000000102067824 */ /* 0x000fca00078e0203 */
[----:B------:R-:W-:Y:S01]  /*1c1e0*/  ISETP.GE.OR P6, PT, R6, R0, !P0 ;  /* 0x000000000600720c */ /* 0x000fe200047c6670 */
[----:B------:R-:W-:-:S12]  /*1c1f0*/  IMAD.MOV.U32 R0, RZ, RZ, RZ ;  /* 0x000000ffff007224 */ /* 0x000fd800078e00ff */
        /* <DEDUP_REMOVED lines=26> */
.L_x_1784:
[----:B------:R-:W-:Y:S02]  /*1c3a0*/  ULDC UR4, c[0x0][0xd38] ;  /* 0x00034e0000047ab9 */ /* 0x000fe40000000800 */
[----:B------:R-:W-:-:S04]  /*1c3b0*/  IMAD.U32 R3, RZ, RZ, UR4 ;  /* 0x00000004ff037e24 */ /* 0x000fc8000f8e00ff */
[----:B-1----:R-:W-:-:S04]  /*1c3c0*/  IMAD R9, R9, R3, RZ ;  /* 0x0000000309097224 */ /* 0x002fc800078e02ff */
[----:B------:R-:W-:-:S05]  /*1c3d0*/  IMAD.IADD R4, R9, 0x1, R4 ;  /* 0x0000000109047824 */ /* 0x000fca00078e0204 */
[----:B------:R-:W-:-:S13]  /*1c3e0*/  ISETP.GT.AND P6, PT, R4, R5, PT ;  /* 0x000000050400720c */ /* 0x000fda0003fc4270 */
[----:B------:R-:W-:Y:S05]  /*1c3f0*/  @!P6 BRA `(.L_x_1632) ;  /* 0xfffffffc0054e947 */ /* 0x000fea000383ffff */
.L_x_1629:
        /* <DEDUP_REMOVED lines=9> */
.L_x_1789:
[----:B------:R-:W-:-:S13]  /*1c490*/  ISETP.NE.AND P0, PT, R4, RZ, PT ;  /* 0x000000ff0400720c */ /* 0x000fda0003f05270 */
[----:B------:R-:W-:Y:S05]  /*1c4a0*/  @!P0 BRA `(.L_x_1634) ;  /* 0x0000000000148947 */ /* 0x000fea0003800000 */
[----:B------:R-:W-:Y:S01]  /*1c4b0*/  UMOV UR4, 0xffffffff ;  /* 0xffffffff00047882 */ /* 0x000fe20000000000 */
[----:B------:R-:W-:Y:S02]  /*1c4c0*/  VIADD R12, R2, 0xffffffff ;  /* 0xffffffff020c7836 */ /* 0x000fe40000000000 */
[----:B------:R-:W-:Y:S05]  /*1c4d0*/  BRA.DIV UR4, `(.L_x_1635) ;  /* 0x0000004604907947 */ /* 0x000fea000b800000 */
[----:B0-----:R0:W4:Y:S02]  /*1c4e0*/  SHFL.IDX PT, R7, R7, R12, 0x1f ;  /* 0x00001f0c07077589 */ /* 0x00112400000e0000 */
.L_x_1792:
[----:B----4-:R-:W-:-:S07]  /*1c4f0*/  IMAD.MOV.U32 R8, RZ, RZ, R7 ;  /* 0x000000ffff087224 */ /* 0x010fce00078e0007 */
.L_x_1634:
[----:B0-----:R-:W4:Y:S01]  /*1c500*/  LDL.LU R7, [R1+0xc] ;  /* 0x00000c0001077983 */ /* 0x001f220000300800 */
[----:B--2---:R-:W-:Y:S01]  /*1c510*/  IABS R4, R0 ;  /* 0x0000000000047213 */ /* 0x004fe20000000000 */
[----:B------:R-:W-:Y:S02]  /*1c520*/  IMAD R10, R8, R3, R9 ;  /* 0x00000003080a7224 */ /* 0x000fe400078e0209 */
[----:B------:R-:W-:Y:S01]  /*1c530*/  IMAD.MOV.U32 R8, RZ, RZ, RZ ;  /* 0x000000ffff087224 */ /* 0x000fe200078e00ff */
[----:B------:R-:W0:Y:S02]  /*1c540*/  I2F.RP R3, R4 ;  /* 0x0000000400037306 */ /* 0x000e240000209400 */
[----:B------:R4:W-:Y:S06]  /*1c550*/  STL [R1], R10 ;  /* 0x0000000a01007387 */ /* 0x0009ec0000100800 */
[----:B0-----:R-:W0:Y:S02]  /*1c560*/  MUFU.RCP R3, R3 ;  /* 0x0000000300037308 */ /* 0x001e240000001000 */
[----:B0-----:R-:W-:-:S06]  /*1c570*/  VIADD R3, R3, 0xffffffe ;  /* 0x0ffffffe03037836 */ /* 0x001fcc0000000000 */
[----:B------:R-:W0:Y:S02]  /*1c580*/  F2I.FTZ.U32.TRUNC.NTZ R9, R3 ;  /* 0x0000000300097305 */ /* 0x000e24000021f000 */
[----:B0-----:R-:W-:-:S04]  /*1c590*/  IMAD.MOV R3, RZ, RZ, -R9 ;  /* 0x000000ffff037224 */ /* 0x001fc800078e0a09 */
[----:B------:R-:W-:-:S04]  /*1c5a0*/  IMAD R3, R3, R4, RZ ;  /* 0x0000000403037224 */ /* 0x000fc800078e02ff */
[----:B------:R-:W-:-:S04]  /*1c5b0*/  IMAD.HI.U32 R8, R9, R3, R8 ;  /* 0x0000000309087227 */ /* 0x000fc800078e0008 */
[----:B------:R-:W-:-:S05]  /*1c5c0*/  IMAD.IADD R3, R5, 0x1, -R10 ;  /* 0x0000000105037824 */ /* 0x000fca00078e0a0a */
[----:B------:R-:W-:-:S05]  /*1c5d0*/  IABS R5, R3 ;  /* 0x0000000300057213 */ /* 0x000fca0000000000 */
[----:B------:R-:W-:-:S04]  /*1c5e0*/  IMAD.HI.U32 R8, R8, R5, RZ ;  /* 0x0000000508087227 */ /* 0x000fc800078e00ff */
[----:B----4-:R-:W-:Y:S01]  /*1c5f0*/  IMAD.MOV.U32 R10, RZ, RZ, R7 ;  /* 0x000000ffff0a7224 */ /* 0x010fe200078e0007 */
[----:B------:R-:W-:-:S03]  /*1c600*/  IABS R7, R0 ;  /* 0x0000000000077213 */ /* 0x000fc60000000000 */
[----:B------:R-:W-:Y:S02]  /*1c610*/  IMAD.IADD R10, R2, 0x1, R10 ;  /* 0x00000001020a7824 */ /* 0x000fe400078e020a */
[----:B------:R-:W-:-:S04]  /*1c620*/  IMAD.MOV R7, RZ, RZ, -R7 ;  /* 0x000000ffff077224 */ /* 0x000fc800078e0a07 */
[----:B------:R-:W-:Y:S01]  /*1c630*/  IMAD R5, R8, R7, R5 ;  /* 0x0000000708057224 */ /* 0x000fe200078e0205 */
[----:B---3--:R-:W-:-:S04]  /*1c640*/  IABS R7, R6 ;  /* 0x0000000600077213 */ /* 0x008fc80000000000 */
[----:B------:R-:W-:-:S13]  /*1c650*/  ISETP.GT.U32.AND P1, PT, R4, R5, PT ;  /* 0x000000050400720c */ /* 0x000fda0003f24070 */
[----:B------:R-:W-:Y:S02]  /*1c660*/  @!P1 IMAD.IADD R5, R5, 0x1, -R4 ;  /* 0x0000000105059824 */ /* 0x000fe400078e0a04 */
[----:B------:R-:W-:Y:S01]  /*1c670*/  @!P1 VIADD R8, R8, 0x1 ;  /* 0x0000000108089836 */ /* 0x000fe20000000000 */
[----:B------:R-:W-:Y:S02]  /*1c680*/  ISETP.NE.AND P1, PT, R0, RZ, PT ;  /* 0x000000ff0000720c */ /* 0x000fe40003f25270 */
[----:B------:R-:W-:Y:S02]  /*1c690*/  ISETP.GE.U32.AND P0, PT, R5, R4, PT ;  /* 0x000000040500720c */ /* 0x000fe40003f06070 */
[----:B------:R-:W0:Y:S11]  /*1c6a0*/  I2F.RP R4, R7 ;  /* 0x0000000700047306 */ /* 0x000e360000209400 */
        /* <DEDUP_REMOVED lines=18> */
[----:B-1----:R-:W-:-:S03]  /*1c7d0*/  IMAD.IADD R2, R3, 0x1, -R0 ;  /* 0x0000000103027824 */ /* 0x002fc600078e0a00 */
        /* <DEDUP_REMOVED lines=12> */
[----:B------:R-:W-:-:S04]  /*1c8a0*/  IMAD R5, R6, R5, R8 ;  /* 0x0000000506057224 */ /* 0x000fc800078e0208 */
[----:B------:R-:W-:-:S05]  /*1c8b0*/  IMAD R0, R5, 0x10000, R4 ;  /* 0x0001000005007824 */ /* 0x000fca00078e0204 */
[----:B------:R0:W-:Y:S04]  /*1c8c0*/  STL [R1+0x8], R0 ;  /* 0x0000080001007387 */ /* 0x0001e80000100800 */
[----:B------:R0:W-:Y:S04]  /*1c8d0*/  STL [R1+0xc], R10 ;  /* 0x00000c0a01007387 */ /* 0x0001e80000100800 */
[----:B------:R0:W-:Y:S01]  /*1c8e0*/  STL [R1+0x4], R2 ;  /* 0x0000040201007387 */ /* 0x0001e20000100800 */
[----:B------:R-:W-:Y:S05]  /*1c8f0*/  BRA `(.L_x_1636) ;  /* 0x0000000000287947 */ /* 0x000fea0003800000 */
.L_x_1630:
        /* <DEDUP_REMOVED lines=10> */
.L_x_1636:
[----:B01----:R-:W2:Y:S04]  /*1c9a0*/  LDL R2, [R1+0xc] ;  /* 0x00000c0001027983 */ /* 0x003ea80000100800 */
[----:B------:R-:W3:Y:S04]  /*1c9b0*/  LDL R3, [R1+0x8] ;  /* 0x0000080001037983 */ /* 0x000ee80000100800 */
[----:B------:R-:W4:Y:S04]  /*1c9c0*/  LDL R5, [R1+0x4] ;  /* 0x0000040001057983 */ /* 0x000f280000100800 */
[----:B------:R-:W4:Y:S01]  /*1c9d0*/  LDL R4, [R1] ;  /* 0x0000000001047983 */ /* 0x000f220000100800 */
        /* <DEDUP_REMOVED lines=12> */
.L_x_1627:
[----:B------:R-:W3:Y:S01]  /*1caa0*/  LDL R0, [R1+0xc] ;  /* 0x00000c0001007983 */ /* 0x000ee20000100800 */
[----:B------:R-:W-:Y:S02]  /*1cab0*/  ULDC UR4, c[0x0][0xd3c] ;  /* 0x00034f0000047ab9 */ /* 0x000fe40000000800 */
[----:B---3--:R-:W-:-:S13]  /*1cac0*/  ISETP.GE.AND P0, PT, R0, UR4, PT ;  /* 0x0000000400007c0c */ /* 0x008fda000bf06270 */
[----:B------:R-:W-:Y:S05]  /*1cad0*/  @!P0 BRA `(.L_x_1637) ;  /* 0xffffff8400d88947 */ /* 0x000fea000383ffff */
[----:B------:R-:W-:Y:S05]  /*1cae0*/  BSYNC B8 ;  /* 0x0000000000087941 */ /* 0x000fea0003800000 */
.L_x_1489:
[----:B--2---:R-:W2:Y:S01]  /*1caf0*/  LDL.LU R0, [R1+0x80] ;  /* 0x0000800001007983 */ /* 0x004ea20000300800 */
[----:B------:R-:W-:Y:S01]  /*1cb00*/  BSSY B0, `(.L_x_1638) ;  /* 0x000000b000007945 */ /* 0x000fe20003800000 */
[----:B-1----:R-:W1:Y:S01]  /*1cb10*/  S2R R5, SR_CgaCtaId ;  /* 0x0000000000057919 */ /* 0x002e620000008800 */
[----:B--2---:R-:W-:-:S05]  /*1cb20*/  VIADD R0, R0, 0x1 ;  /* 0x0000000100007836 */ /* 0x004fca0000000000 */
        /* <DEDUP_REMOVED lines=8> */
.L_x_1793:
[----:B------:R-:W-:Y:S05]  /*1cbb0*/  BSYNC B0 ;  /* 0x0000000000007941 */ /* 0x000fea0003800000 */
.L_x_1638:
[----:B------:R-:W-:-:S03]  /*1cbc0*/  UMOV UR4, 0xffffffff ;  /* 0xffffffff00047882 */ /* 0x000fc60000000000 */
[----:B------:R-:W-:Y:S05]  /*1cbd0*/  BRA.DIV UR4, `(.L_x_1640) ;  /* 0x00000042040c7947 */ /* 0x000fea000b800000 */
[----:B------:R-:W1:Y:S02]  /*1cbe0*/  S2R R2, SR_TID.X ;  /* 0x0000000000027919 */ /* 0x000e640000002100 */
[----:B-1----:R-:W-:-:S04]  /*1cbf0*/  SHF.R.U32.HI R2, RZ, 0x5, R2 ;  /* 0x00000005ff027819 */ /* 0x002fc80000011602 */
[----:B------:R-:W-:-:S05]  /*1cc00*/  LOP3.LUT R2, R2, 0x3, RZ, 0xc0, !PT ;  /* 0x0000000302027812 */ /* 0x000fca00078ec0ff */
[----:B------:R1:W2:Y:S02]  /*1cc10*/  SHFL.IDX PT, R14, R2, RZ, 0x1f ;  /* 0x00001fff020e7589 */ /* 0x0002a400000e0000 */
.L_x_1796:
[----:B--2---:R-:W-:-:S13]  /*1cc20*/  ISETP.NE.AND P0, PT, R14, RZ, PT ;  /* 0x000000ff0e00720c */ /* 0x004fda0003f05270 */
[----:B------:R-:W-:Y:S05]  /*1cc30*/  @P0 BRA `(.L_x_1333) ;  /* 0x0000000000940947 */ /* 0x000fea0003800000 */
[----:B------:R-:W-:-:S03]  /*1cc40*/  UMOV UR4, 0xffffffff ;  /* 0xffffffff00047882 */ /* 0x000fc60000000000 */
[----:B------:R-:W-:Y:S05]  /*1cc50*/  BRA.DIV UR4, `(.L_x_1641) ;  /* 0x0000004204207947 */ /* 0x000fea000b800000 */
[----:B------:R-:W-:-:S13]  /*1cc60*/  ELECT P6, URZ, PT ;  /* 0x00000000003f782f */ /* 0x000fda00038c0000 */
.L_x_1799:
[----:B------:R-:W-:Y:S05]  /*1cc70*/  @!P6 BRA `(.L_x_1333) ;  /* 0x000000000084e947 */ /* 0x000fea0003800000 */
[----:B-1----:R-:W2:Y:S02]  /*1cc80*/  LDL R2, [R1+0xa0] ;  /* 0x0000a00001027983 */ /* 0x002ea40000100800 */
[----:B--2---:R-:W-:-:S13]  /*1cc90*/  R2UR UR4, R2 ;  /* 0x00000000020472ca */ /* 0x004fda00000e0000 */
[----:B------:R-:W-:-:S06]  /*1cca0*/  ULOP3.LUT UR4, UR4, 0x2, URZ, 0xfc, !UPT ;  /* 0x0000000204047892 */ /* 0x000fcc000f8efc3f */
[----:B------:R-:W-:-:S05]  /*1ccb0*/  IMAD.U32 R2, RZ, RZ, UR4 ;  /* 0x00000004ff027e24 */ /* 0x000fca000f8e00ff */
[----:B------:R-:W-:-:S13]  /*1ccc0*/  ISETP.NE.AND P2, PT, R2, 0x3, PT ;  /* 0x000000030200780c */ /* 0x000fda0003f45270 */
[----:B------:R-:W-:Y:S05]  /*1ccd0*/  @!P2 BRA `(.L_x_1642) ;  /* 0x000000000004a947 */ /* 0x000fea0003800000 */
[----:B------:R-:W-:Y:S01]  /*1cce0*/  BPT.TRAP 0x1 ;  /* 0x000000040000795c */ /* 0x000fe20000300000 */
.L_x_1642:
        /* <DEDUP_REMOVED lines=13> */
.L_x_1800:
[----:B------:R-:W1:Y:S02]  /*1cdc0*/  SYNCS.PHASECHK.TRANS64.TRYWAIT P0, [R7+URZ], R2 ;  /* 0x00000002070075a7 */ /* 0x000e64000800017f */
[----:B-1----:R-:W-:Y:S05]  /*1cdd0*/  @!P0 BRA `(.L_x_1644) ;  /* 0x0000003c00f48947 */ /* 0x002fea0003800000 */
.L_x_1801:
[----:B------:R-:W-:Y:S05]  /*1cde0*/  @!P2 BRA `(.L_x_1645) ;  /* 0x000000000004a947 */ /* 0x000fea0003800000 */
[----:B------:R-:W-:Y:S01]  /*1cdf0*/  BPT.TRAP 0x1 ;  /* 0x000000040000795c */ /* 0x000fe20000300000 */
.L_x_1645:
[----:B------:R-:W-:-:S04]  /*1ce00*/  VIADD R0, R0, 0x32460 ;  /* 0x0003246000007836 */ /* 0x000fc80000000000 */
[----:B------:R-:W-:-:S04]  /*1ce10*/  IMAD R4, R19, 0x8, R0 ;  /* 0x0000000813047824 */ /* 0x000fc800078e0200 */
[----:B------:R-:W2:Y:S02]  /*1ce20*/  SYNCS.PHASECHK.TRANS64.TRYWAIT P0, [R4+URZ], R5 ;  /* 0x00000005040075a7 */ /* 0x000ea4000800017f */
[----:B--2---:R-:W-:Y:S05]  /*1ce30*/  @!P0 BRA `(.L_x_1646) ;  /* 0x0000003c00f08947 */ /* 0x004fea0003800000 */
.L_x_1802:
[----:B------:R-:W-:-:S07]  /*1ce40*/  IMAD R3, R3, 0x8, R0 ;  /* 0x0000000803037824 */ /* 0x000fce00078e0200 */
.L_x_1647:
[----:B---3--:R3:W4:Y:S02]  /*1ce50*/  SYNCS.PHASECHK.TRANS64.TRYWAIT P0, [R3+URZ], R2 ;  /* 0x00000002030075a7 */ /* 0x008724000800017f */
[----:B----4-:R-:W-:Y:S05]  /*1ce60*/  @!P0 NANOSLEEP.SYNCS 0x989680 ;  /* 0x009896800000895d */ /* 0x010fea0003900000 */
[----:B------:R-:W4:Y:S02]  /*1ce70*/  @!P0 SYNCS.PHASECHK.TRANS64 P0, [R3+URZ], R2 ;  /* 0x00000002030085a7 */ /* 0x000f24000800007f */
[----:B----4-:R-:W-:Y:S05]  /*1ce80*/  @!P0 BRA `(.L_x_1647) ;  /* 0xfffffffc00f08947 */ /* 0x010fea000383ffff */
.L_x_1333:
[----:B------:R-:W-:Y:S05]  /*1ce90*/  BSYNC B9 ;  /* 0x0000000000097941 */ /* 0x000fea0003800000 */
.L_x_1330:
[----:B------:R-:W-:Y:S05]  /*1cea0*/  EXIT ;  /* 0x000000000000794d */ /* 0x000fea0003800000 */
.L_x_1353:
[----:B0-----:R0:W1:Y:S02]  /*1ceb0*/  SYNCS.PHASECHK.TRANS64.TRYWAIT P6, [R97+URZ+0x32490], R109 ;  /* 0x0324906d610075a7 */ /* 0x00106400080c017f */
[----:B-1----:R-:W-:Y:S05]  /*1cec0*/  @!P6 NANOSLEEP.SYNCS 0x989680 ;  /* 0x009896800000e95d */ /* 0x002fea0003900000 */
[----:B------:R-:W1:Y:S02]  /*1ced0*/  @!P6 SYNCS.PHASECHK.TRANS64 P6, [R97+URZ+0x32490], R109 ;  /* 0x0324906d6100e5a7 */ /* 0x000e6400080c007f */
[----:B-1----:R-:W-:Y:S05]  /*1cee0*/  @!P6 BRA `(.L_x_1353) ;  /* 0xfffffffc00f0e947 */ /* 0x002fea000383ffff */
[----:B------:R-:W-:Y:S05]  /*1cef0*/  BRA `(.L_x_1648) ;  /* 0xfffffe6000e07947 */ /* 0x000fea000383ffff */
.L_x_1371:
[----:B0-----:R0:W1:Y:S02]  /*1cf00*/  SYNCS.PHASECHK.TRANS64.TRYWAIT P5, [R97+URZ+0x32490], R109 ;  /* 0x0324906d610075a7 */ /* 0x00106400080a017f */
[----:B-1----:R-:W-:Y:S05]  /*1cf10*/  @!P5 NANOSLEEP.SYNCS 0x989680 ;  /* 0x009896800000d95d */ /* 0x002fea0003900000 */
[----:B------:R-:W1:Y:S02]  /*1cf20*/  @!P5 SYNCS.PHASECHK.TRANS64 P5, [R97+URZ+0x32490], R109 ;  /* 0x0324906d6100d5a7 */ /* 0x000e6400080a007f */
[----:B-1----:R-:W-:Y:S05]  /*1cf30*/  @!P5 BRA `(.L_x_1371) ;  /* 0xfffffffc00f0d947 */ /* 0x002fea000383ffff */
[----:B------:R-:W-:Y:S05]  /*1cf40*/  BRA `(.L_x_1649) ;  /* 0xfffffe7400847947 */ /* 0x000fea000383ffff */
.L_x_1380:
[----:B0-----:R0:W1:Y:S02]  /*1cf50*/  SYNCS.PHASECHK.TRANS64.TRYWAIT P4, [R97+URZ+0x32490], R109 ;  /* 0x0324906d610075a7 */ /* 0x001064000808017f */
[----:B-1----:R-:W-:Y:S05]  /*1cf60*/  @!P4 NANOSLEEP.SYNCS 0x989680 ;  /* 0x009896800000c95d */ /* 0x002fea0003900000 */
[----:B------:R-:W1:Y:S02]  /*1cf70*/  @!P4 SYNCS.PHASECHK.TRANS64 P4, [R97+URZ+0x32490], R109 ;  /* 0x0324906d6100c5a7 */ /* 0x000e64000808007f */
[----:B-1----:R-:W-:Y:S05]  /*1cf80*/  @!P4 BRA `(.L_x_1380) ;  /* 0xfffffffc00f0c947 */ /* 0x002fea000383ffff */
[----:B------:R-:W-:Y:S05]  /*1cf90*/  BRA `(.L_x_1650) ;  /* 0xfffffe8400cc7947 */ /* 0x000fea000383ffff */
.L_x_1386:
[----:B--2---:R2:W3:Y:S02]  /*1cfa0*/  SYNCS.PHASECHK.TRANS64.TRYWAIT P3, [R97+URZ+0x324b0], R109 ;  /* 0x0324b06d610075a7 */ /* 0x0044e4000806017f */
[----:B---3--:R-:W-:Y:S05]  /*1cfb0*/  @!P3 NANOSLEEP.SYNCS 0x989680 ;  /* 0x009896800000b95d */ /* 0x008fea0003900000 */
[----:B------:R-:W3:Y:S02]  /*1cfc0*/  @!P3 SYNCS.PHASECHK.TRANS64 P3, [R97+URZ+0x324b0], R109 ;  /* 0x0324b06d6100b5a7 */ /* 0x000ee4000806007f */
[----:B---3--:R-:W-:Y:S05]  /*1cfd0*/  @!P3 BRA `(.L_x_1386) ;  /* 0xfffffffc00f0b947 */ /* 0x008fea000383ffff */
[----:B------:R-:W-:Y:S05]  /*1cfe0*/  BRA `(.L_x_1651) ;  /* 0xfffffe88005c7947 */ /* 0x000fea000383ffff */
.L_x_1396:
[----:B------:R-:W-:Y:S01]  /*1cff0*/  BSSY B0, `(.L_x_1652) ;  /* 0x0000007000007945 */ /* 0x000fe20003800000 */
[----:B------:R-:W-:Y:S02]  /*1d000*/  IMAD.MOV.U32 R12, RZ, RZ, RZ ;  /* 0x000000ffff0c7224 */ /* 0x000fe400078e00ff */
[----:B------:R-:W-:Y:S02]  /*1d010*/  IMAD.MOV.U32 R11, RZ, RZ, 0x1f ;  /* 0x0000001fff0b7424 */ /* 0x000fe400078e00ff */
[----:B------:R-:W-:-:S07]  /*1d020*/  IMAD.MOV.U32 R15, RZ, RZ, -0x1 ;  /* 0xffffffffff0f7424 */ /* 0x000fce00078e00ff */
[----:B-----5:R-:W-:Y:S05]  /*1d030*/  WARPSYNC.COLLECTIVE R15, `(.L_x_1653) ;  /* 0x000000000f087348 */ /* 0x020fea0003c00000 */
[----:B------:R0:W1:Y:S02]  /*1d040*/  SHFL.IDX P6, R14, R13, R12, R11 ;  /* 0x0000000c0d0e7389 */ /* 0x00006400000c000b */
[----:B01---5:R-:W-:Y:S01]  /*1d050*/  ENDCOLLECTIVE ;  /* 0x000000000000791b */ /* 0x023fe20003800000 */
.L_x_1653:
[----:B------:R-:W-:Y:S05]  /*1d060*/  BSYNC B0 ;  /* 0x0000000000007941 */ /* 0x000fea0003800000 */
.L_x_1652:
[----:B------:R-:W-:Y:S05]  /*1d070*/  BRA `(.L_x_1654) ;  /* 0xfffffe9400a47947 */ /* 0x000fea000383ffff */
.L_x_1408:
        /* <DEDUP_REMOVED lines=8> */
.L_x_1656:
[----:B------:R-:W-:Y:S05]  /*1d100*/  BSYNC B1 ;  /* 0x0000000000017941 */ /* 0x000fea0003800000 */
.L_x_1655:
        /* <DEDUP_REMOVED lines=8> */
.L_x_1657:
[----:B------:R-:W-:Y:S02]  /*1d190*/  IMAD.MOV.U32 R13, RZ, RZ, R24 ;  /* 0x000000ffff0d7224 */ /* 0x000fe400078e0018 */
[----:B------:R-:W-:-:S07]  /*1d1a0*/  IMAD.MOV.U32 R21, RZ, RZ, R14 ;  /* 0x000000ffff157224 */ /* 0x000fce00078e000e */
[----:B------:R-:W-:Y:S05]  /*1d1b0*/  WARPSYNC.COLLECTIVE R15, `(.L_x_1658) ;  /* 0x000000000f087348 */ /* 0x000fea0003c00000 */
[----:B------:R0:W1:Y:S02]  /*1d1c0*/  SHFL.IDX P6, R14, R13, R12, R11 ;  /* 0x0000000c0d0e7389 */ /* 0x00006400000c000b */
[----:B01----:R-:W-:Y:S01]  /*1d1d0*/  ENDCOLLECTIVE ;  /* 0x000000000000791b */ /* 0x003fe20003800000 */
.L_x_1658:
[----:B------:R-:W-:Y:S02]  /*1d1e0*/  IMAD.MOV.U32 R13, RZ, RZ, R27 ;  /* 0x000000ffff0d7224 */ /* 0x000fe400078e001b */
[----:B------:R-:W-:-:S07]  /*1d1f0*/  IMAD.MOV.U32 R24, RZ, RZ, R14 ;  /* 0x000000ffff187224 */ /* 0x000fce00078e000e */
[----:B------:R-:W-:Y:S05]  /*1d200*/  WARPSYNC.COLLECTIVE R15, `(.L_x_1659) ;  /* 0x000000000f087348 */ /* 0x000fea0003c00000 */
[----:B------:R0:W1:Y:S02]  /*1d210*/  SHFL.IDX P6, R14, R13, R12, R11 ;  /* 0x0000000c0d0e7389 */ /* 0x00006400000c000b */
[----:B01----:R-:W-:Y:S01]  /*1d220*/  ENDCOLLECTIVE ;  /* 0x000000000000791b */ /* 0x003fe20003800000 */
.L_x_1659:
[----:B------:R-:W-:Y:S01]  /*1d230*/  IMAD.MOV.U32 R27, RZ, RZ, R14 ;  /* 0x000000ffff1b7224 */ /* 0x000fe200078e000e */
[----:B------:R-:W-:Y:S06]  /*1d240*/  BRA `(.L_x_1660) ;  /* 0xfffffe9800b87947 */ /* 0x000fec000383ffff */
.L_x_1412:
[----:B0-----:R0:W1:Y:S02]  /*1d250*/  SYNCS.PHASECHK.TRANS64.TRYWAIT P0, [R18+URZ+0x32400], R29 ;  /* 0x0324001d120075a7 */ /* 0x001064000800017f */
[----:B-1----:R-:W-:Y:S05]  /*1d260*/  @!P0 NANOSLEEP.SYNCS 0x989680 ;  /* 0x009896800000895d */ /* 0x002fea0003900000 */
[----:B------:R-:W1:Y:S02]  /*1d270*/  @!P0 SYNCS.PHASECHK.TRANS64 P0, [R18+URZ+0x32400], R29 ;  /* 0x0324001d120085a7 */ /* 0x000e64000800007f */
[----:B-1----:R-:W-:Y:S05]  /*1d280*/  @!P0 BRA `(.L_x_1412) ;  /* 0xfffffffc00f08947 */ /* 0x002fea000383ffff */
[----:B------:R-:W-:Y:S05]  /*1d290*/  BRA `(.L_x_1661) ;  /* 0xfffffe9c00d07947 */ /* 0x000fea000383ffff */
.L_x_1420:
        /* <DEDUP_REMOVED lines=8> */
.L_x_1663:
[----:B------:R-:W-:Y:S05]  /*1d320*/  BSYNC B1 ;  /* 0x0000000000017941 */ /* 0x000fea0003800000 */
.L_x_1662:
        /* <DEDUP_REMOVED lines=8> */
.L_x_1664:
[----:B------:R-:W-:Y:S02]  /*1d3b0*/  IMAD.MOV.U32 R13, RZ, RZ, R24 ;  /* 0x000000ffff0d7224 */ /* 0x000fe400078e0018 */
[----:B------:R-:W-:-:S07]  /*1d3c0*/  IMAD.MOV.U32 R20, RZ, RZ, R14 ;  /* 0x000000ffff147224 */ /* 0x000fce00078e000e */
[----:B------:R-:W-:Y:S05]  /*1d3d0*/  WARPSYNC.COLLECTIVE R15, `(.L_x_1665) ;  /* 0x000000000f087348 */ /* 0x000fea0003c00000 */
[----:B------:R0:W1:Y:S02]  /*1d3e0*/  SHFL.IDX P6, R14, R13, R12, R11 ;  /* 0x0000000c0d0e7389 */ /* 0x00006400000c000b */
[----:B01----:R-:W-:Y:S01]  /*1d3f0*/  ENDCOLLECTIVE ;  /* 0x000000000000791b */ /* 0x003fe20003800000 */
.L_x_1665:
[----:B------:R-:W-:Y:S02]  /*1d400*/  IMAD.MOV.U32 R13, RZ, RZ, R27 ;  /* 0x000000ffff0d7224 */ /* 0x000fe400078e001b */
[----:B------:R-:W-:-:S07]  /*1d410*/  IMAD.MOV.U32 R21, RZ, RZ, R14 ;  /* 0x000000ffff157224 */ /* 0x000fce00078e000e */
[----:B------:R-:W-:Y:S05]  /*1d420*/  WARPSYNC.COLLECTIVE R15, `(.L_x_1666) ;  /* 0x000000000f087348 */ /* 0x000fea0003c00000 */
[----:B------:R0:W1:Y:S02]  /*1d430*/  SHFL.IDX P6, R14, R13, R12, R11 ;  /* 0x0000000c0d0e7389 */ /* 0x00006400000c000b */
[----:B01----:R-:W-:Y:S01]  /*1d440*/  ENDCOLLECTIVE ;  /* 0x000000000000791b */ /* 0x003fe20003800000 */
.L_x_1666:
[----:B------:R-:W-:Y:S05]  /*1d450*/  BRA `(.L_x_1667) ;  /* 0xfffffea8003c7947 */ /* 0x000fea000383ffff */
.L_x_1424:
[----:B0-----:R0:W1:Y:S02]  /*1d460*/  SYNCS.PHASECHK.TRANS64.TRYWAIT P1, [R18+URZ+0x32400], R29 ;  /* 0x0324001d120075a7 */ /* 0x001064000802017f */
[----:B-1----:R-:W-:Y:S05]  /*1d470*/  @!P1 NANOSLEEP.SYNCS 0x989680 ;  /* 0x009896800000995d */ /* 0x002fea0003900000 */
[----:B------:R-:W1:Y:S02]  /*1d480*/  @!P1 SYNCS.PHASECHK.TRANS64 P1, [R18+URZ+0x32400], R29 ;  /* 0x0324001d120095a7 */ /* 0x000e64000802007f */
[----:B-1----:R-:W-:Y:S05]  /*1d490*/  @!P1 BRA `(.L_x_1424) ;  /* 0xfffffffc00f09947 */ /* 0x002fea000383ffff */
[----:B------:R-:W-:Y:S05]  /*1d4a0*/  BRA `(.L_x_1668) ;  /* 0xfffffeac00187947 */ /* 0x000fea000383ffff */
.L_x_1430:
[----:B--2---:R2:W3:Y:S02]  /*1d4b0*/  SYNCS.PHASECHK.TRANS64.TRYWAIT P1, [R0+URZ+0x32430], R11 ;  /* 0x0324300b000075a7 */ /* 0x0044e4000802017f */
[----:B---3--:R-:W-:Y:S05]  /*1d4c0*/  @!P1 NANOSLEEP.SYNCS 0x989680 ;  /* 0x009896800000995d */ /* 0x008fea0003900000 */
[----:B------:R-:W3:Y:S02]  /*1d4d0*/  @!P1 SYNCS.PHASECHK.TRANS64 P1, [R0+URZ+0x32430], R11 ;  /* 0x0324300b000095a7 */ /* 0x000ee4000802007f */
[----:B---3--:R-:W-:Y:S05]  /*1d4e0*/  @!P1 BRA `(.L_x_1430) ;  /* 0xfffffffc00f09947 */ /* 0x008fea000383ffff */
[----:B------:R-:W-:Y:S05]  /*1d4f0*/  BRA `(.L_x_1429) ;  /* 0xfffffeb8004c7947 */ /* 0x000fea000383ffff */
.L_x_1432:
[----:B0-----:R0:W3:Y:S02]  /*1d500*/  SYNCS.PHASECHK.TRANS64.TRYWAIT P1, [R18+URZ+0x32410], R3 ;  /* 0x03241003120075a7 */ /* 0x0010e4000802017f */
[----:B---3--:R-:W-:Y:S05]  /*1d510*/  @!P1 NANOSLEEP.SYNCS 0x989680 ;  /* 0x009896800000995d */ /* 0x008fea0003900000 */
[----:B------:R-:W3:Y:S02]  /*1d520*/  @!P1 SYNCS.PHASECHK.TRANS64 P1, [R18+URZ+0x32410], R3 ;  /* 0x03241003120095a7 */ /* 0x000ee4000802007f */
[----:B---3--:R-:W-:Y:S05]  /*1d530*/  @!P1 BRA `(.L_x_1432) ;  /* 0xfffffffc00f09947 */ /* 0x008fea000383ffff */
[----:B------:R-:W-:Y:S05]  /*1d540*/  BRA `(.L_x_1669) ;  /* 0xfffffeb800f47947 */ /* 0x000fea000383ffff */
.L_x_1437:
[----:B0-----:R0:W4:Y:S02]  /*1d550*/  SYNCS.PHASECHK.TRANS64.TRYWAIT P2, [R0+URZ+0x32450], R11 ;  /* 0x0324500b000075a7 */ /* 0x001124000804017f */
[----:B----4-:R-:W-:Y:S05]  /*1d560*/  @!P2 NANOSLEEP.SYNCS 0x989680 ;  /* 0x009896800000a95d */ /* 0x010fea0003900000 */
[----:B------:R-:W4:Y:S02]  /*1d570*/  @!P2 SYNCS.PHASECHK.TRANS64 P2, [R0+URZ+0x32450], R11 ;  /* 0x0324500b0000a5a7 */ /* 0x000f24000804007f */
[----:B----4-:R-:W-:Y:S05]  /*1d580*/  @!P2 BRA `(.L_x_1437) ;  /* 0xfffffffc00f0a947 */ /* 0x010fea000383ffff */
[----:B------:R-:W-:Y:S05]  /*1d590*/  BRA `(.L_x_1436) ;  /* 0xfffffebc00147947 */ /* 0x000fea000383ffff */
.L_x_1442:
[----:B-1----:R1:W2:Y:S02]  /*1d5a0*/  SYNCS.PHASECHK.TRANS64.TRYWAIT P3, [R3+URZ+0x32430], R10 ;  /* 0x0324300a030075a7 */ /* 0x0022a4000806017f */
[----:B--2---:R-:W-:Y:S05]  /*1d5b0*/  @!P3 NANOSLEEP.SYNCS 0x989680 ;  /* 0x009896800000b95d */ /* 0x004fea0003900000 */
[----:B------:R-:W2:Y:S02]  /*1d5c0*/  @!P3 SYNCS.PHASECHK.TRANS64 P3, [R3+URZ+0x32430], R10 ;  /* 0x0324300a0300b5a7 */ /* 0x000ea4000806007f */
[----:B--2---:R-:W-:Y:S05]  /*1d5d0*/  @!P3 BRA `(.L_x_1442) ;  /* 0xfffffffc00f0b947 */ /* 0x004fea000383ffff */
[----:B------:R-:W-:Y:S05]  /*1d5e0*/  BRA `(.L_x_1441) ;  /* 0xfffffee400c07947 */ /* 0x000fea000383ffff */
.L_x_1447:
[----:B---3--:R3:W4:Y:S02]  /*1d5f0*/  SYNCS.PHASECHK.TRANS64.TRYWAIT P3, [R3+URZ+0x32450], R10 ;  /* 0x0324500a030075a7 */ /* 0x008724000806017f */
[----:B----4-:R-:W-:Y:S05]  /*1d600*/  @!P3 NANOSLEEP.SYNCS 0x989680 ;  /* 0x009896800000b95d */ /* 0x010fea0003900000 */
[----:B------:R-:W4:Y:S02]  /*1d610*/  @!P3 SYNCS.PHASECHK.TRANS64 P3, [R3+URZ+0x32450], R10 ;  /* 0x0324500a0300b5a7 */ /* 0x000f24000806007f */
[----:B----4-:R-:W-:Y:S05]  /*1d620*/  @!P3 BRA `(.L_x_1447) ;  /* 0xfffffffc00f0b947 */ /* 0x010fea000383ffff */
[----:B------:R-:W-:Y:S05]  /*1d630*/  BRA `(.L_x_1446) ;  /* 0xfffffee8005c7947 */ /* 0x000fea000383ffff */
.L_x_1453:
[----:B------:R-:W-:Y:S02]  /*1d640*/  IMAD.MOV.U32 R13, RZ, RZ, R21 ;  /* 0x000000ffff0d7224 */ /* 0x000fe400078e0015 */
[----:B------:R-:W-:Y:S02]  /*1d650*/  IMAD.MOV.U32 R12, RZ, RZ, RZ ;  /* 0x000000ffff0c7224 */ /* 0x000fe400078e00ff */
[----:B------:R-:W-:Y:S02]  /*1d660*/  IMAD.MOV.U32 R11, RZ, RZ, 0x181f ;  /* 0x0000181fff0b7424 */ /* 0x000fe400078e00ff */
[----:B------:R-:W-:-:S07]  /*1d670*/  IMAD.MOV.U32 R15, RZ, RZ, -0x1 ;  /* 0xffffffffff0f7424 */ /* 0x000fce00078e00ff */
[----:B-----5:R-:W-:Y:S05]  /*1d680*/  WARPSYNC.COLLECTIVE R15, `(.L_x_1670) ;  /* 0x000000000f087348 */ /* 0x020fea0003c00000 */
[----:B------:R0:W1:Y:S02]  /*1d690*/  SHFL.IDX P6, R14, R13, R12, R11 ;  /* 0x0000000c0d0e7389 */ /* 0x00006400000c000b */
[----:B01---5:R-:W-:Y:S01]  /*1d6a0*/  ENDCOLLECTIVE ;  /* 0x000000000000791b */ /* 0x023fe20003800000 */
.L_x_1670:
[----:B------:R-:W-:Y:S02]  /*1d6b0*/  IMAD.MOV.U32 R13, RZ, RZ, R3 ;  /* 0x000000ffff0d7224 */ /* 0x000fe400078e0003 */
[----:B------:R-:W-:-:S07]  /*1d6c0*/  IMAD.MOV.U32 R20, RZ, RZ, R14 ;  /* 0x000000ffff147224 */ /* 0x000fce00078e000e */
[----:B------:R-:W-:Y:S05]  /*1d6d0*/  WARPSYNC.COLLECTIVE R15, `(.L_x_1671) ;  /* 0x000000000f087348 */ /* 0x000fea0003c00000 */
[----:B------:R0:W1:Y:S02]  /*1d6e0*/  SHFL.IDX P6, R14, R13, R12, R11 ;  /* 0x0000000c0d0e7389 */ /* 0x00006400000c000b */
[----:B01----:R-:W-:Y:S01]  /*1d6f0*/  ENDCOLLECTIVE ;  /* 0x000000000000791b */ /* 0x003fe20003800000 */
.L_x_1671:
[----:B------:R-:W-:Y:S05]  /*1d700*/  BRA `(.L_x_1672) ;  /* 0xffffff38001c7947 */ /* 0x000fea000383ffff */
.L_x_1456:
        /* <DEDUP_REMOVED lines=8> */
.L_x_1674:
[----:B------:R-:W-:Y:S05]  /*1d790*/  BSYNC B1 ;  /* 0x0000000000017941 */ /* 0x000fea0003800000 */
.L_x_1673:
        /* <DEDUP_REMOVED lines=8> */
.L_x_1675:
[----:B------:R-:W-:Y:S05]  /*1d820*/  BRA `(.L_x_1676) ;  /* 0xffffff3800587947 */ /* 0x000fea000383ffff */
.L_x_1459:
        /* <DEDUP_REMOVED lines=8> */
.L_x_1678:
[----:B------:R-:W-:Y:S05]  /*1d8b0*/  BSYNC B1 ;  /* 0x0000000000017941 */ /* 0x000fea0003800000 */
.L_x_1677:
        /* <DEDUP_REMOVED lines=8> */
.L_x_1679:
[----:B------:R-:W-:Y:S05]  /*1d940*/  BRA `(.L_x_1680) ;  /* 0xffffff3800847947 */ /* 0x000fea000383ffff */
.L_x_1462:
        /* <DEDUP_REMOVED lines=8> */
.L_x_1682:
[----:B------:R-:W-:Y:S05]  /*1d9d0*/  BSYNC B1 ;  /* 0x0000000000017941 */ /* 0x000fea0003800000 */
.L_x_1681:
        /* <DEDUP_REMOVED lines=8> */
.L_x_1683:
[----:B------:R-:W-:Y:S05]  /*1da60*/  BRA `(.L_x_1684) ;  /* 0xffffff3800b07947 */ /* 0x000fea000383ffff */
.L_x_1464:
[----:B------:R-:W-:Y:S02]  /*1da70*/  IMAD.MOV.U32 R13, RZ, RZ, R8 ;  /* 0x000000ffff0d7224 */ /* 0x000fe400078e0008 */
[----:B------:R-:W-:Y:S02]  /*1da80*/  IMAD.MOV.U32 R12, RZ, RZ, RZ ;  /* 0x000000ffff0c7224 */ /* 0x000fe400078e00ff */
[----:B------:R-:W-:Y:S02]  /*1da90*/  IMAD.MOV.U32 R11, RZ, RZ, 0x1c1f ;  /* 0x00001c1fff0b7424 */ /* 0x000fe400078e00ff */
[----:B------:R-:W-:-:S07]  /*1daa0*/  IMAD.MOV.U32 R15, RZ, RZ, -0x1 ;  /* 0xffffffffff0f7424 */ /* 0x000fce00078e00ff */
[----:B------:R-:W-:Y:S05]  /*1dab0*/  WARPSYNC.COLLECTIVE R15, `(.L_x_1685) ;  /* 0x000000000f087348 */ /* 0x000fea0003c00000 */
[----:B------:R0:W1:Y:S02]  /*1dac0*/  SHFL.IDX P6, R14, R13, R12, R11 ;  /* 0x0000000c0d0e7389 */ /* 0x00006400000c000b */
[----:B01----:R-:W-:Y:S01]  /*1dad0*/  ENDCOLLECTIVE ;  /* 0x000000000000791b */ /* 0x003fe20003800000 */
.L_x_1685:
[----:B------:R-:W-:Y:S02]  /*1dae0*/  IMAD.MOV.U32 R13, RZ, RZ, R3 ;  /* 0x000000ffff0d7224 */ /* 0x000fe400078e0003 */
[----:B------:R-:W-:-:S07]  /*1daf0*/  IMAD.MOV.U32 R25, RZ, RZ, R14 ;  /* 0x000000ffff197224 */ /* 0x000fce00078e000e */
[----:B------:R-:W-:Y:S05]  /*1db00*/  WARPSYNC.COLLECTIVE R15, `(.L_x_1686) ;  /* 0x000000000f087348 */ /* 0x000fea0003c00000 */
[----:B------:R0:W1:Y:S02]  /*1db10*/  SHFL.IDX P6, R14, R13, R12, R11 ;  /* 0x0000000c0d0e7389 */ /* 0x00006400000c000b */
[----:B01----:R-:W-:Y:S01]  /*1db20*/  ENDCOLLECTIVE ;  /* 0x000000000000791b */ /* 0x003fe20003800000 */
.L_x_1686:
[----:B------:R-:W-:Y:S01]  /*1db30*/  IMAD.MOV.U32 R12, RZ, RZ, R14 ;  /* 0x000000ffff0c7224 */ /* 0x000fe200078e000e */
[----:B------:R-:W-:Y:S06]  /*1db40*/  BRA `(.L_x_1687) ;  /* 0xffffff3c00947947 */ /* 0x000fec000383ffff */
.L_x_1467:
[----:B------:R-:W-:Y:S01]  /*1db50*/  BSSY B1, `(.L_x_1688) ;  /* 0x0000008000017945 */ /* 0x000fe20003800000 */
[----:B---3--:R-:W-:Y:S02]  /*1db60*/  IMAD.MOV.U32 R13, RZ, RZ, R8 ;  /* 0x000000ffff0d7224 */ /* 0x008fe400078e0008 */
[----:B--2---:R-:W-:Y:S02]  /*1db70*/  IMAD.MOV.U32 R12, RZ, RZ, 0x1 ;  /* 0x00000001ff0c7424 */ /* 0x004fe400078e00ff */
[----:B------:R-:W-:Y:S02]  /*1db80*/  IMAD.MOV.U32 R11, RZ, RZ, 0x1c1f ;  /* 0x00001c1fff0b7424 */ /* 0x000fe400078e00ff */
[----:B------:R-:W-:-:S07]  /*1db90*/  IMAD.MOV.U32 R15, RZ, RZ, -0x1 ;  /* 0xffffffffff0f7424 */ /* 0x000fce00078e00ff */
[----:B01----:R-:W-:Y:S05]  /*1dba0*/  WARPSYNC.COLLECTIVE R15, `(.L_x_1689) ;  /* 0x000000000f087348 */ /* 0x003fea0003c00000 */
[----:B------:R2:W3:Y:S02]  /*1dbb0*/  SHFL.IDX P6, R14, R13, R12, R11 ;  /* 0x0000000c0d0e7389 */ /* 0x0004e400000c000b */
[----:B0123--:R-:W-:Y:S01]  /*1dbc0*/  ENDCOLLECTIVE ;  /* 0x000000000000791b */ /* 0x00ffe20003800000 */
.L_x_1689:
[----:B------:R-:W-:Y:S05]  /*1dbd0*/  BSYNC B1 ;  /* 0x0000000000017941 */ /* 0x000fea0003800000 */
.L_x_1688:
        /* <DEDUP_REMOVED lines=8> */
.L_x_1690:
[----:B------:R-:W-:Y:S01]  /*1dc60*/  IMAD.MOV.U32 R3, RZ, RZ, R14 ;  /* 0x000000ffff037224 */ /* 0x000fe200078e000e */
[----:B------:R-:W-:Y:S06]  /*1dc70*/  BRA `(.L_x_1691) ;  /* 0xffffff4800ac7947 */ /* 0x000fec000383ffff */
.L_x_1471:
[----:B------:R-:W-:Y:S02]  /*1dc80*/  IMAD.MOV.U32 R13, RZ, RZ, R4 ;  /* 0x000000ffff0d7224 */ /* 0x000fe400078e0004 */
[----:B------:R-:W-:Y:S02]  /*1dc90*/  IMAD.MOV.U32 R12, RZ, RZ, RZ ;  /* 0x000000ffff0c7224 */ /* 0x000fe400078e00ff */
[----:B------:R-:W-:Y:S02]  /*1dca0*/  IMAD.MOV.U32 R11, RZ, RZ, 0x181f ;  /* 0x0000181fff0b7424 */ /* 0x000fe400078e00ff */
[----:B------:R-:W-:-:S07]  /*1dcb0*/  IMAD.MOV.U32 R15, RZ, RZ, -0x1 ;  /* 0xffffffffff0f7424 */ /* 0x000fce00078e00ff */
[----:B01----:R-:W-:Y:S05]  /*1dcc0*/  WARPSYNC.COLLECTIVE R15, `(.L_x_1692) ;  /* 0x000000000f087348 */ /* 0x003fea0003c00000 */
[----:B------:R2:W3:Y:S02]  /*1dcd0*/  SHFL.IDX P6, R14, R13, R12, R11 ;  /* 0x0000000c0d0e7389 */ /* 0x0004e400000c000b */
[----:B0123--:R-:W-:Y:S01]  /*1dce0*/  ENDCOLLECTIVE ;  /* 0x000000000000791b */ /* 0x00ffe20003800000 */
.L_x_1692:
[----:B------:R-:W-:Y:S02]  /*1dcf0*/  IMAD.MOV.U32 R13, RZ, RZ, R3 ;  /* 0x000000ffff0d7224 */ /* 0x000fe400078e0003 */
[----:B------:R-:W-:-:S07]  /*1dd00*/  IMAD.MOV.U32 R0, RZ, RZ, R14 ;  /* 0x000000ffff007224 */ /* 0x000fce00078e000e */
[----:B------:R-:W-:Y:S05]  /*1dd10*/  WARPSYNC.COLLECTIVE R15, `(.L_x_1693) ;  /* 0x000000000f087348 */ /* 0x000fea0003c00000 */
[----:B------:R0:W1:Y:S02]  /*1dd20*/  SHFL.IDX P6, R14, R13, R12, R11 ;  /* 0x0000000c0d0e7389 */ /* 0x00006400000c000b */
[----:B01----:R-:W-:Y:S01]  /*1dd30*/  ENDCOLLECTIVE ;  /* 0x000000000000791b */ /* 0x003fe20003800000 */
.L_x_1693:
[----:B------:R-:W-:Y:S05]  /*1dd40*/  BRA `(.L_x_1694) ;  /* 0xffffff5c00e47947 */ /* 0x000fea000383ffff */
.L_x_1474:
        /* <DEDUP_REMOVED lines=8> */
.L_x_1696:
[----:B------:R-:W-:Y:S05]  /*1ddd0*/  BSYNC B1 ;  /* 0x0000000000017941 */ /* 0x000fea0003800000 */
.L_x_1695:
        /* <DEDUP_REMOVED lines=8> */
.L_x_1697:
[----:B------:R-:W-:Y:S05]  /*1de60*/  BRA `(.L_x_1698) ;  /* 0xffffff6000147947 */ /* 0x000fea000383ffff */
.L_x_1477:
        /* <DEDUP_REMOVED lines=8> */
.L_x_1700:
[----:B------:R-:W-:Y:S05]  /*1def0*/  BSYNC B1 ;  /* 0x0000000000017941 */ /* 0x000fea0003800000 */
.L_x_1699:
        /* <DEDUP_REMOVED lines=8> */
.L_x_1701:
[----:B------:R-:W-:Y:S05]  /*1df80*/  BRA `(.L_x_1702) ;  /* 0xffffff6000407947 */ /* 0x000fea000383ffff */
.L_x_1480:
        /* <DEDUP_REMOVED lines=8> */
.L_x_1704:
[----:B------:R-:W-:Y:S05]  /*1e010*/  BSYNC B1 ;  /* 0x0000000000017941 */ /* 0x000fea0003800000 */
.L_x_1703:
        /* <DEDUP_REMOVED lines=8> */
.L_x_1705:
[----:B------:R-:W-:Y:S05]  /*1e0a0*/  BRA `(.L_x_1706) ;  /* 0xffffff60006c7947 */ /* 0x000fea000383ffff */
.L_x_1497:
        /* <DEDUP_REMOVED lines=11> */
.L_x_1708:
[----:B------:R-:W-:Y:S05]  /*1e160*/  BSYNC B1 ;  /* 0x0000000000017941 */ /* 0x000fea0003800000 */
.L_x_1707:
[----:B------:R-:W-:Y:S05]  /*1e170*/  BRA `(.L_x_1709) ;  /* 0xffffff7800a47947 */ /* 0x000fea000383ffff */
.L_x_1499:
[----:B------:R-:W-:Y:S01]  /*1e180*/  BSSY B1, `(.L_x_1710) ;  /* 0x0000006000017945 */ /* 0x000fe20003800000 */
[----:B------:R-:W-:-:S07]  /*1e190*/  IMAD.MOV.U32 R15, RZ, RZ, -0x1 ;  /* 0xffffffffff0f7424 */ /* 0x000fce00078e00ff */
[----:B0-----:R-:W-:Y:S05]  /*1e1a0*/  WARPSYNC.COLLECTIVE R15, `(.L_x_1711) ;  /* 0x000000000f0c7348 */ /* 0x001fea0003c00000 */
[----:B------:R-:W-:Y:S02]  /*1e1b0*/  ELECT P6, UR62, PT ;  /* 0x00000000003e782f */ /* 0x000fe400038c0000 */
[----:B------:R-:W-:Y:S01]  /*1e1c0*/  MOV R14, UR62 ;  /* 0x0000003e000e7c02 */ /* 0x000fe20008000f00 */
[----:B0-----:R-:W-:Y:S10]  /*1e1d0*/  ENDCOLLECTIVE ;  /* 0x000000000000791b */ /* 0x001ff40003800000 */
.L_x_1711:
[----:B------:R-:W-:Y:S05]  /*1e1e0*/  BSYNC B1 ;  /* 0x0000000000017941 */ /* 0x000fea0003800000 */
.L_x_1710:
[----:B------:R-:W-:Y:S05]  /*1e1f0*/  BRA `(.L_x_1498) ;  /* 0xffffff78009c7947 */ /* 0x000fea000383ffff */
.L_x_1501:
[----:B0-----:R0:W1:Y:S02]  /*1e200*/  SYNCS.PHASECHK.TRANS64.TRYWAIT P0, [R18+URZ+0x32420], R3 ;  /* 0x03242003120075a7 */ /* 0x001064000800017f */
[----:B-1----:R-:W-:Y:S05]  /*1e210*/  @!P0 NANOSLEEP.SYNCS 0x989680 ;  /* 0x009896800000895d */ /* 0x002fea0003900000 */
[----:B------:R-:W1:Y:S02]  /*1e220*/  @!P0 SYNCS.PHASECHK.TRANS64 P0, [R18+URZ+0x32420], R3 ;  /* 0x03242003120085a7 */ /* 0x000e64000800007f */
[----:B-1----:R-:W-:Y:S05]  /*1e230*/  @!P0 BRA `(.L_x_1501) ;  /* 0xfffffffc00f08947 */ /* 0x002fea000383ffff */
[----:B------:R-:W-:Y:S05]  /*1e240*/  BRA `(.L_x_1712) ;  /* 0xffffff7800ac7947 */ /* 0x000fea000383ffff */
.L_x_1505:
[----:B0-----:R0:W1:Y:S02]  /*1e250*/  SYNCS.PHASECHK.TRANS64.TRYWAIT P0, [R3+URZ+0x324a0], R8 ;  /* 0x0324a008030075a7 */ /* 0x001064000800017f */
[----:B-1----:R-:W-:Y:S05]  /*1e260*/  @!P0 NANOSLEEP.SYNCS 0x989680 ;  /* 0x009896800000895d */ /* 0x002fea0003900000 */
[----:B------:R-:W1:Y:S02]  /*1e270*/  @!P0 SYNCS.PHASECHK.TRANS64 P0, [R3+URZ+0x324a0], R8 ;  /* 0x0324a008030085a7 */ /* 0x000e64000800007f */
[----:B-1----:R-:W-:Y:S05]  /*1e280*/  @!P0 BRA `(.L_x_1505) ;  /* 0xfffffffc00f08947 */ /* 0x002fea000383ffff */
[----:B------:R-:W-:Y:S05]  /*1e290*/  BRA `(.L_x_1713) ;  /* 0xffffff7800cc7947 */ /* 0x000fea000383ffff */
.L_x_1510:
[----:B-1----:R1:W2:Y:S02]  /*1e2a0*/  SYNCS.PHASECHK.TRANS64.TRYWAIT P0, [R3+URZ+0x324c0], R8 ;  /* 0x0324c008030075a7 */ /* 0x0022a4000800017f */
[----:B--2---:R-:W-:Y:S05]  /*1e2b0*/  @!P0 NANOSLEEP.SYNCS 0x989680 ;  /* 0x009896800000895d */ /* 0x004fea0003900000 */
[----:B------:R-:W2:Y:S02]  /*1e2c0*/  @!P0 SYNCS.PHASECHK.TRANS64 P0, [R3+URZ+0x324c0], R8 ;  /* 0x0324c008030085a7 */ /* 0x000ea4000800007f */
[----:B--2---:R-:W-:Y:S05]  /*1e2d0*/  @!P0 BRA `(.L_x_1510) ;  /* 0xfffffffc00f08947 */ /* 0x004fea000383ffff */
[----:B------:R-:W-:Y:S05]  /*1e2e0*/  BRA `(.L_x_1714) ;  /* 0xffffff7c004c7947 */ /* 0x000fea000383ffff */
.L_x_1520:
[----:B0-----:R0:W1:Y:S02]  /*1e2f0*/  SYNCS.PHASECHK.TRANS64.TRYWAIT P2, [R4+URZ+0x324a0], R5 ;  /* 0x0324a005040075a7 */ /* 0x001064000804017f */
[----:B-1----:R-:W-:Y:S05]  /*1e300*/  @!P2 NANOSLEEP.SYNCS 0x989680 ;  /* 0x009896800000a95d */ /* 0x002fea0003900000 */
[----:B------:R-:W1:Y:S02]  /*1e310*/  @!P2 SYNCS.PHASECHK.TRANS64 P2, [R4+URZ+0x324a0], R5 ;  /* 0x0324a0050400a5a7 */ /* 0x000e64000804007f */
[----:B-1----:R-:W-:Y:S05]  /*1e320*/  @!P2 BRA `(.L_x_1520) ;  /* 0xfffffffc00f0a947 */ /* 0x002fea000383ffff */
[----:B------:R-:W-:Y:S05]  /*1e330*/  BRA `(.L_x_1715) ;  /* 0xffffff8000dc7947 */ /* 0x000fea000383ffff */
.L_x_1525:
[----:B-1----:R1:W2:Y:S02]  /*1e340*/  SYNCS.PHASECHK.TRANS64.TRYWAIT P2, [R4+URZ+0x324c0], R5 ;  /* 0x0324c005040075a7 */ /* 0x0022a4000804017f */
[----:B--2---:R-:W-:Y:S05]  /*1e350*/  @!P2 NANOSLEEP.SYNCS 0x989680 ;  /* 0x009896800000a95d */ /* 0x004fea0003900000 */
[----:B------:R-:W2:Y:S02]  /*1e360*/  @!P2 SYNCS.PHASECHK.TRANS64 P2, [R4+URZ+0x324c0], R5 ;  /* 0x0324c0050400a5a7 */ /* 0x000ea4000804007f */
[----:B--2---:R-:W-:Y:S05]  /*1e370*/  @!P2 BRA `(.L_x_1525) ;  /* 0xfffffffc00f0a947 */ /* 0x004fea000383ffff */
[----:B------:R-:W-:Y:S05]  /*1e380*/  BRA `(.L_x_1716) ;  /* 0xffffff8400587947 */ /* 0x000fea000383ffff */
.L_x_1543:
        /* <DEDUP_REMOVED lines=11> */
.L_x_1718:
[----:B------:R-:W-:Y:S05]  /*1e440*/  BSYNC B0 ;  /* 0x0000000000007941 */ /* 0x000fea0003800000 */
.L_x_1717:
[----:B------:R-:W-:Y:S05]  /*1e450*/  BRA `(.L_x_1719) ;  /* 0xffffff9000d87947 */ /* 0x000fea000383ffff */
.L_x_1545:
[----:B------:R-:W-:Y:S01]  /*1e460*/  BSSY B0, `(.L_x_1720) ;  /* 0x0000006000007945 */ /* 0x000fe20003800000 */
[----:B------:R-:W-:-:S07]  /*1e470*/  IMAD.MOV.U32 R15, RZ, RZ, -0x1 ;  /* 0xffffffffff0f7424 */ /* 0x000fce00078e00ff */
[----:B0-----:R-:W-:Y:S05]  /*1e480*/  WARPSYNC.COLLECTIVE R15, `(.L_x_1721) ;  /* 0x000000000f0c7348 */ /* 0x001fea0003c00000 */
[----:B------:R-:W-:Y:S02]  /*1e490*/  ELECT P6, UR62, PT ;  /* 0x00000000003e782f */ /* 0x000fe400038c0000 */
[----:B------:R-:W-:Y:S01]  /*1e4a0*/  MOV R14, UR62 ;  /* 0x0000003e000e7c02 */ /* 0x000fe20008000f00 */
[----:B0-----:R-:W-:Y:S10]  /*1e4b0*/  ENDCOLLECTIVE ;  /* 0x000000000000791b */ /* 0x001ff40003800000 */
.L_x_1721:
[----:B------:R-:W-:Y:S05]  /*1e4c0*/  BSYNC B0 ;  /* 0x0000000000007941 */ /* 0x000fea0003800000 */
.L_x_1720:
[----:B------:R-:W-:Y:S05]  /*1e4d0*/  BRA `(.L_x_1722) ;  /* 0xffffff9000e47947 */ /* 0x000fea000383ffff */
.L_x_1547:
[----:B0-----:R0:W1:Y:S02]  /*1e4e0*/  SYNCS.PHASECHK.TRANS64.TRYWAIT P0, [R0+URZ+0x32440], R2 ;  /* 0x03244002000075a7 */ /* 0x001064000800017f */
[----:B-1----:R-:W-:Y:S05]  /*1e4f0*/  @!P0 NANOSLEEP.SYNCS 0x989680 ;  /* 0x009896800000895d */ /* 0x002fea0003900000 */
[----:B------:R-:W1:Y:S02]  /*1e500*/  @!P0 SYNCS.PHASECHK.TRANS64 P0, [R0+URZ+0x32440], R2 ;  /* 0x03244002000085a7 */ /* 0x000e64000800007f */
[----:B-1----:R-:W-:Y:S05]  /*1e510*/  @!P0 BRA `(.L_x_1547) ;  /* 0xfffffffc00f08947 */ /* 0x002fea000383ffff */
[----:B------:R-:W-:Y:S05]  /*1e520*/  BRA `(.L_x_1723) ;  /* 0xffffff9400447947 */ /* 0x000fea000383ffff */
.L_x_1551:
        /* <DEDUP_REMOVED lines=9> */
.L_x_1724:
[----:B------:R-:W-:Y:S02]  /*1e5c0*/  IMAD.MOV.U32 R13, RZ, RZ, R3 ;  /* 0x000000ffff0d7224 */ /* 0x000fe400078e0003 */
[----:B------:R-:W-:Y:S01]  /*1e5d0*/  IMAD.MOV.U32 R4, RZ, RZ, R14 ;  /* 0x000000ffff047224 */ /* 0x000fe200078e000e */
[----:B------:R-:W-:-:S07]  /*1e5e0*/  LOP3.LUT R7, R7, 0x7f, RZ, 0xc0, !PT ;  /* 0x0000007f07077812 */ /* 0x000fce00078ec0ff */
[----:B------:R-:W-:Y:S05]  /*1e5f0*/  WARPSYNC.COLLECTIVE R15, `(.L_x_1725) ;  /* 0x000000000f087348 */ /* 0x000fea0003c00000 */
[----:B------:R0:W1:Y:S02]  /*1e600*/  SHFL.IDX P6, R14, R13, R12, R11 ;  /* 0x0000000c0d0e7389 */ /* 0x00006400000c000b */
[----:B01----:R-:W-:Y:S01]  /*1e610*/  ENDCOLLECTIVE ;  /* 0x000000000000791b */ /* 0x003fe20003800000 */
.L_x_1725:
[----:B------:R-:W-:Y:S01]  /*1e620*/  SHF.R.U32.HI R7, RZ, 0x3, R7 ;  /* 0x00000003ff077819 */ /* 0x000fe20000011607 */
[----:B------:R-:W-:Y:S02]  /*1e630*/  IMAD.MOV.U32 R13, RZ, RZ, R2 ;  /* 0x000000ffff0d7224 */ /* 0x000fe400078e0002 */
[----:B------:R-:W-:Y:S02]  /*1e640*/  IMAD.MOV.U32 R12, RZ, RZ, 0x1 ;  /* 0x00000001ff0c7424 */ /* 0x000fe400078e00ff */
[----:B------:R-:W-:-:S07]  /*1e650*/  IMAD.MOV.U32 R5, RZ, RZ, R14 ;  /* 0x000000ffff057224 */ /* 0x000fce00078e000e */
[----:B------:R-:W-:Y:S05]  /*1e660*/  WARPSYNC.COLLECTIVE R15, `(.L_x_1726) ;  /* 0x000000000f087348 */ /* 0x000fea0003c00000 */
[----:B------:R0:W1:Y:S02]  /*1e670*/  SHFL.IDX P6, R14, R13, R12, R11 ;  /* 0x0000000c0d0e7389 */ /* 0x00006400000c000b */
[----:B01----:R-:W-:Y:S01]  /*1e680*/  ENDCOLLECTIVE ;  /* 0x000000000000791b */ /* 0x003fe20003800000 */
.L_x_1726:
[----:B------:R-:W-:Y:S02]  /*1e690*/  IMAD.MOV.U32 R13, RZ, RZ, R3 ;  /* 0x000000ffff0d7224 */ /* 0x000fe400078e0003 */
[----:B------:R-:W-:Y:S02]  /*1e6a0*/  IMAD R0, R0, R8, RZ ;  /* 0x0000000800007224 */ /* 0x000fe400078e02ff */
[----:B------:R-:W-:Y:S02]  /*1e6b0*/  IMAD.IADD R8, R7, 0x1, R6 ;  /* 0x0000000107087824 */ /* 0x000fe400078e0206 */
[----:B------:R-:W-:-:S07]  /*1e6c0*/  IMAD.MOV.U32 R7, RZ, RZ, R14 ;  /* 0x000000ffff077224 */ /* 0x000fce00078e000e */
[----:B------:R-:W-:Y:S05]  /*1e6d0*/  WARPSYNC.COLLECTIVE R15, `(.L_x_1727) ;  /* 0x000000000f087348 */ /* 0x000fea0003c00000 */
[----:B------:R0:W1:Y:S02]  /*1e6e0*/  SHFL.IDX P6, R14, R13, R12, R11 ;  /* 0x0000000c0d0e7389 */ /* 0x00006400000c000b */
[----:B01----:R-:W-:Y:S01]  /*1e6f0*/  ENDCOLLECTIVE ;  /* 0x000000000000791b */ /* 0x003fe20003800000 */
.L_x_1727:
        /* <DEDUP_REMOVED lines=11> */
.L_x_1728:
        /* <DEDUP_REMOVED lines=15> */
.L_x_1729:
        /* <DEDUP_REMOVED lines=19> */
.L_x_1730:
        /* <DEDUP_REMOVED lines=10> */
.L_x_1731:
        /* <DEDUP_REMOVED lines=13> */
.L_x_1732:
        /* <DEDUP_REMOVED lines=10> */
.L_x_1733:
        /* <DEDUP_REMOVED lines=13> */
.L_x_1734:
        /* <DEDUP_REMOVED lines=10> */
.L_x_1735:
        /* <DEDUP_REMOVED lines=13> */
.L_x_1736:
        /* <DEDUP_REMOVED lines=10> */
.L_x_1737:
        /* <DEDUP_REMOVED lines=11> */
.L_x_1738:
        /* <DEDUP_REMOVED lines=14> */
.L_x_1739:
[----:B------:R-:W-:Y:S01]  /*1f050*/  IMAD.MOV.U32 R3, RZ, RZ, R14 ;  /* 0x000000ffff037224 */ /* 0x000fe200078e000e */
[----:B------:R-:W-:Y:S06]  /*1f060*/  BRA `(.L_x_1740) ;  /* 0xffffff9400c87947 */ /* 0x000fec000383ffff */
.L_x_1555:
        /* <DEDUP_REMOVED lines=10> */
[----:B--2---:R-:W-:-:S02]  /*1f110*/  IMAD R3, R15, R6, RZ ;  /* 0x000000060f037224 */ /* 0x004fc400078e02ff */
[----:B------:R-:W-:-:S03]  /*1f120*/  IMAD.MOV.U32 R15, RZ, RZ, -0x1 ;  /* 0xffffffffff0f7424 */ /* 0x000fc600078e00ff */
[-C--:B---3--:R-:W-:Y:S02]  /*1f130*/  ISETP.GE.AND P4, PT, R14, R3.reuse, PT ;  /* 0x000000030e00720c */ /* 0x088fe40003f86270 */
[-C--:B----4-:R-:W-:Y:S01]  /*1f140*/  ISETP.GE.AND P5, PT, R13, R3.reuse, PT ;  /* 0x000000030d00720c */ /* 0x090fe20003fa6270 */
[----:B------:R-:W-:Y:S01]  /*1f150*/  IMAD.MOV.U32 R13, RZ, RZ, R2 ;  /* 0x000000ffff0d7224 */ /* 0x000fe200078e0002 */
[----:B-----5:R-:W-:Y:S01]  /*1f160*/  ISETP.GE.AND P6, PT, R12, R3, PT ;  /* 0x000000030c00720c */ /* 0x020fe20003fc6270 */
[----:B------:R-:W-:Y:S01]  /*1f170*/  IMAD.MOV.U32 R12, RZ, RZ, RZ ;  /* 0x000000ffff0c7224 */ /* 0x000fe200078e00ff */
[----:B------:R-:W-:-:S07]  /*1f180*/  LOP3.LUT R8, R8, 0xffffffef, RZ, 0xc0, !PT ;  /* 0xffffffef08087812 */ /* 0x000fce00078ec0ff */
        /* <DEDUP_REMOVED lines=18> */
.L_x_1742:
[----:B------:R-:W-:Y:S05]  /*1f2b0*/  BSYNC B0 ;  /* 0x0000000000007941 */ /* 0x000fea0003800000 */
.L_x_1741:
        /* <DEDUP_REMOVED lines=10> */
.L_x_1743:
        /* <DEDUP_REMOVED lines=16> */
.L_x_1744:
        /* <DEDUP_REMOVED lines=15> */
.L_x_1745:
[----:B------:R-:W-:Y:S02]  /*1f550*/  IMAD.MOV.U32 R13, RZ, RZ, R2 ;  /* 0x000000ffff0d7224 */ /* 0x000fe400078e0002 */
[----:B------:R-:W-:Y:S02]  /*1f560*/  IMAD.MOV.U32 R12, RZ, RZ, 0x2 ;  /* 0x00000002ff0c7424 */ /* 0x000fe400078e00ff */
[----:B------:R-:W-:-:S05]  /*1f570*/  IMAD.MOV.U32 R5, RZ, RZ, R14 ;  /* 0x000000ffff057224 */ /* 0x000fca00078e000e */
[----:B------:R-:W-:-:S05]  /*1f580*/  @!P4 LEA R5, P6, R7, R5, 0x1 ;  /* 0x000000050705c211 */ /* 0x000fca00078c08ff */
[----:B------:R-:W-:-:S05]  /*1f590*/  @!P4 IMAD.X R4, RZ, RZ, R6, P6 ;  /* 0x000000ffff04c224 */ /* 0x000fca00030e0606 */
[----:B------:R-:W-:-:S07]  /*1f5a0*/  @!P4 LOP3.LUT R5, R5, R4, RZ, 0x3c, !PT ;  /* 0x000000040505c212 */ /* 0x000fce00078e3cff */
[----:B------:R-:W-:Y:S05]  /*1f5b0*/  WARPSYNC.COLLECTIVE R15, `(.L_x_1746) ;  /* 0x000000000f087348 */ /* 0x000fea0003c00000 */
[----:B------:R0:W1:Y:S02]  /*1f5c0*/  SHFL.IDX P6, R14, R13, R12, R11 ;  /* 0x0000000c0d0e7389 */ /* 0x00006400000c000b */
[----:B01----:R-:W-:Y:S01]  /*1f5d0*/  ENDCOLLECTIVE ;  /* 0x000000000000791b */ /* 0x003fe20003800000 */
.L_x_1746:
        /* <DEDUP_REMOVED lines=15> */
.L_x_1747:
        /* <DEDUP_REMOVED lines=9> */
.L_x_1748:
        /* <DEDUP_REMOVED lines=15> */
.L_x_1749:
        /* <DEDUP_REMOVED lines=9> */
.L_x_1750:
        /* <DEDUP_REMOVED lines=15> */
.L_x_1751:
        /* <DEDUP_REMOVED lines=9> */
.L_x_1752:
        /* <DEDUP_REMOVED lines=10> */
[----:B------:R-:W-:-:S07]  /*1fb00*/  IMAD.MOV.U32 R6, RZ, RZ, R14 ;  /* 0x000000ffff067224 */ /* 0x000fce00078e000e */
[----:B0-----:R-:W-:Y:S05]  /*1fb10*/  WARPSYNC.COLLECTIVE R15, `(.L_x_1753) ;  /* 0x000000000f087348 */ /* 0x001fea0003c00000 */
[----:B------:R1:W2:Y:S02]  /*1fb20*/  SHFL.IDX P6, R14, R13, R12, R11 ;  /* 0x0000000c0d0e7389 */ /* 0x0002a400000c000b */
[----:B012---:R-:W-:Y:S01]  /*1fb30*/  ENDCOLLECTIVE ;  /* 0x000000000000791b */ /* 0x007fe20003800000 */
.L_x_1753:
[----:B------:R-:W-:Y:S02]  /*1fb40*/  IMAD.MOV.U32 R13, RZ, RZ, R2 ;  /* 0x000000ffff0d7224 */ /* 0x000fe400078e0002 */
[----:B------:R-:W-:Y:S01]  /*1fb50*/  IMAD.MOV.U32 R12, RZ, RZ, 0x6 ;  /* 0x00000006ff0c7424 */ /* 0x000fe200078e00ff */
[----:B------:R-:W-:Y:S01]  /*1fb60*/  LOP3.LUT P6, RZ, R9, 0x20, RZ, 0xc0, !PT ;  /* 0x0000002009ff7812 */ /* 0x000fe200078cc0ff */
[----:B------:R-:W-:-:S12]  /*1fb70*/  IMAD.MOV.U32 R5, RZ, RZ, R14 ;  /* 0x000000ffff057224 */ /* 0x000fd800078e000e */
        /* <DEDUP_REMOVED lines=15> */
.L_x_1754:
[----:B------:R-:W-:Y:S02]  /*1fc70*/  IMAD.MOV.U32 R13, RZ, RZ, R0 ;  /* 0x000000ffff0d7224 */ /* 0x000fe400078e0000 */
[----:B------:R-:W-:-:S07]  /*1fc80*/  IMAD.MOV.U32 R6, RZ, RZ, R14 ;  /* 0x000000ffff067224 */ /* 0x000fce00078e000e */
[----:B------:R-:W-:Y:S05]  /*1fc90*/  WARPSYNC.COLLECTIVE R15, `(.L_x_1755) ;  /* 0x000000000f087348 */ /* 0x000fea0003c00000 */
[----:B------:R0:W1:Y:S02]  /*1fca0*/  SHFL.IDX P6, R14, R13, R12, R11 ;  /* 0x0000000c0d0e7389 */ /* 0x00006400000c000b */
[----:B01----:R-:W-:Y:S01]  /*1fcb0*/  ENDCOLLECTIVE ;  /* 0x000000000000791b */ /* 0x003fe20003800000 */
.L_x_1755:
[----:B------:R-:W-:Y:S02]  /*1fcc0*/  IMAD.MOV.U32 R13, RZ, RZ, R2 ;  /* 0x000000ffff0d7224 */ /* 0x000fe400078e0002 */
[----:B------:R-:W-:Y:S02]  /*1fcd0*/  IMAD.MOV.U32 R12, RZ, RZ, 0x7 ;  /* 0x00000007ff0c7424 */ /* 0x000fe400078e00ff */
[----:B------:R-:W-:-:S07]  /*1fce0*/  IMAD.MOV.U32 R5, RZ, RZ, R14 ;  /* 0x000000ffff057224 */ /* 0x000fce00078e000e */
[----:B------:R-:W-:Y:S05]  /*1fcf0*/  WARPSYNC.COLLECTIVE R15, `(.L_x_1756) ;  /* 0x000000000f087348 */ /* 0x000fea0003c00000 */
[----:B------:R0:W1:Y:S02]  /*1fd00*/  SHFL.IDX P6, R14, R13, R12, R11 ;  /* 0x0000000c0d0e7389 */ /* 0x00006400000c000b */
[----:B01----:R-:W-:Y:S01]  /*1fd10*/  ENDCOLLECTIVE ;  /* 0x000000000000791b */ /* 0x003fe20003800000 */
.L_x_1756:
        /* <DEDUP_REMOVED lines=10> */
.L_x_1757:
[----:B------:R-:W-:Y:S01]  /*1fdc0*/  @!PT LDS RZ, [RZ] ;  /* 0x00000000fffff984 */ /* 0x000fe20000000800 */
[----:B------:R-:W-:Y:S01]  /*1fdd0*/  @!PT LDS RZ, [RZ] ;  /* 0x00000000fffff984 */ /* 0x000fe20000000800 */
[----:B------:R-:W-:Y:S01]  /*1fde0*/  @!PT LDS RZ, [RZ] ;  /* 0x00000000fffff984 */ /* 0x000fe20000000800 */
[----:B------:R1:W-:Y:S04]  /*1fdf0*/  @!P4 LDGSTS.E.BYPASS.LTC128B.128 [R8+0x25400], desc[UR60][R4.64], !P3 ;  /* 0x254000000408cfae */ /* 0x0003e8000d901d7c */
[----:B------:R1:W-:Y:S04]  /*1fe00*/  @!P4 LDGSTS.E.BYPASS.LTC128B.128 [R8+0x29400], desc[UR60][R4.64+0x80], !P2 ;  /* 0x294000800408cfae */ /* 0x0003e8000d101d7c */
[----:B------:R1:W-:Y:S04]  /*1fe10*/  @!P4 LDGSTS.E.BYPASS.LTC128B.128 [R8+0x2d400], desc[UR60][R4.64+0x100], !P1 ;  /* 0x2d4001000408cfae */ /* 0x0003e8000c901d7c */
[----:B------:R1:W-:Y:S01]  /*1fe20*/  @!P4 LDGSTS.E.BYPASS.LTC128B.128 [R8+0x31400], desc[UR60][R4.64+0x180], !P0 ;  /* 0x314001800408cfae */ /* 0x0003e2000c101d7c */
[----:B------:R-:W-:Y:S01]  /*1fe30*/  IMAD.MOV.U32 R0, RZ, RZ, R14 ;  /* 0x000000ffff007224 */ /* 0x000fe200078e000e */
[----:B------:R-:W-:Y:S06]  /*1fe40*/  BRA `(.L_x_1758) ;  /* 0xffffff9400747947 */ /* 0x000fec000383ffff */
.L_x_1560:
[----:B0-----:R0:W3:Y:S02]  /*1fe50*/  SYNCS.PHASECHK.TRANS64.TRYWAIT P0, [R18+URZ+0x32420], R0 ;  /* 0x03242000120075a7 */ /* 0x0010e4000800017f */
[----:B---3--:R-:W-:Y:S05]  /*1fe60*/  @!P0 NANOSLEEP.SYNCS 0x989680 ;  /* 0x009896800000895d */ /* 0x008fea0003900000 */
[----:B------:R-:W3:Y:S02]  /*1fe70*/  @!P0 SYNCS.PHASECHK.TRANS64 P0, [R18+URZ+0x32420], R0 ;  /* 0x03242000120085a7 */ /* 0x000ee4000800007f */
[----:B---3--:R-:W-:Y:S05]  /*1fe80*/  @!P0 BRA `(.L_x_1560) ;  /* 0xfffffffc00f08947 */ /* 0x008fea000383ffff */
[----:B------:R-:W-:Y:S05]  /*1fe90*/  BRA `(.L_x_1759) ;  /* 0xffffff9400ec7947 */ /* 0x000fea000383ffff */
.L_x_1564:
[----:B0-----:R0:W1:Y:S02]  /*1fea0*/  SYNCS.PHASECHK.TRANS64.TRYWAIT P0, [R2+URZ+0x32460], R0 ;  /* 0x03246000020075a7 */ /* 0x001064000800017f */
[----:B-1----:R-:W-:Y:S05]  /*1feb0*/  @!P0 NANOSLEEP.SYNCS 0x989680 ;  /* 0x009896800000895d */ /* 0x002fea0003900000 */
[----:B------:R-:W1:Y:S02]  /*1fec0*/  @!P0 SYNCS.PHASECHK.TRANS64 P0, [R2+URZ+0x32460], R0 ;  /* 0x03246000020085a7 */ /* 0x000e64000800007f */
[----:B-1----:R-:W-:Y:S05]  /*1fed0*/  @!P0 BRA `(.L_x_1564) ;  /* 0xfffffffc00f08947 */ /* 0x002fea000383ffff */
[----:B------:R-:W-:Y:S05]  /*1fee0*/  BRA `(.L_x_1760) ;  /* 0xffffff9800107947 */ /* 0x000fea000383ffff */
.L_x_1579:
[----:B-1----:R1:W2:Y:S02]  /*1fef0*/  SYNCS.PHASECHK.TRANS64.TRYWAIT P0, [R2+URZ+0x32440], R6 ;  /* 0x03244006020075a7 */ /* 0x0022a4000800017f */
[----:B--2---:R-:W-:Y:S05]  /*1ff00*/  @!P0 NANOSLEEP.SYNCS 0x989680 ;  /* 0x009896800000895d */ /* 0x004fea0003900000 */
[----:B------:R-:W2:Y:S02]  /*1ff10*/  @!P0 SYNCS.PHASECHK.TRANS64 P0, [R2+URZ+0x32440], R6 ;  /* 0x03244006020085a7 */ /* 0x000ea4000800007f */
[----:B--2---:R-:W-:Y:S05]  /*1ff20*/  @!P0 BRA `(.L_x_1579) ;  /* 0xfffffffc00f08947 */ /* 0x004fea000383ffff */
[----:B------:R-:W-:Y:S05]  /*1ff30*/  BRA `(.L_x_1761) ;  /* 0xffffffa000307947 */ /* 0x000fea000383ffff */
.L_x_1584:
[----:B0-----:R0:W2:Y:S02]  /*1ff40*/  SYNCS.PHASECHK.TRANS64.TRYWAIT P0, [R2+URZ+0x32460], R6 ;  /* 0x03246006020075a7 */ /* 0x0010a4000800017f */
[----:B--2---:R-:W-:Y:S05]  /*1ff50*/  @!P0 NANOSLEEP.SYNCS 0x989680 ;  /* 0x009896800000895d */ /* 0x004fea0003900000 */
[----:B------:R-:W2:Y:S02]  /*1ff60*/  @!P0 SYNCS.PHASECHK.TRANS64 P0, [R2+URZ+0x32460], R6 ;  /* 0x03246006020085a7 */ /* 0x000ea4000800007f */
[----:B--2---:R-:W-:Y:S05]  /*1ff70*/  @!P0 BRA `(.L_x_1584) ;  /* 0xfffffffc00f08947 */ /* 0x004fea000383ffff */
[----:B------:R-:W-:Y:S05]  /*1ff80*/  BRA `(.L_x_1762) ;  /* 0xffffffa000ac7947 */ /* 0x000fea000383ffff */
.L_x_1595:
[----:B-1----:R1:W2:Y:S02]  /*1ff90*/  SYNCS.PHASECHK.TRANS64.TRYWAIT P0, [R3+URZ+0x32440], R2 ;  /* 0x03244002030075a7 */ /* 0x0022a4000800017f */
[----:B--2---:R-:W-:Y:S05]  /*1ffa0*/  @!P0 NANOSLEEP.SYNCS 0x989680 ;  /* 0x009896800000895d */ /* 0x004fea0003900000 */
[----:B------:R-:W2:Y:S02]  /*1ffb0*/  @!P0 SYNCS.PHASECHK.TRANS64 P0, [R3+URZ+0x32440], R2 ;  /* 0x03244002030085a7 */ /* 0x000ea4000800007f */
[----:B--2---:R-:W-:Y:S05]  /*1ffc0*/  @!P0 BRA `(.L_x_1595) ;  /* 0xfffffffc00f08947 */ /* 0x004fea000383ffff */
[----:B------:R-:W-:Y:S05]  /*1ffd0*/  BRA `(.L_x_1763) ;  /* 0xffffffa800987947 */ /* 0x000fea000383ffff */
.L_x_1600:
[----:B--2---:R2:W3:Y:S02]  /*1ffe0*/  SYNCS.PHASECHK.TRANS64.TRYWAIT P0, [R3+URZ+0x32460], R2 ;  /* 0x03246002030075a7 */ /* 0x0044e4000800017f */
[----:B---3--:R-:W-:Y:S05]  /*1fff0*/  @!P0 NANOSLEEP.SYNCS 0x989680 ;  /* 0x009896800000895d */ /* 0x008fea0003900000 */
[----:B------:R-:W3:Y:S02]  /*20000*/  @!P0 SYNCS.PHASECHK.TRANS64 P0, [R3+URZ+0x32460], R2 ;  /* 0x03246002030085a7 */ /* 0x000ee4000800007f */
[----:B---3--:R-:W-:Y:S05]  /*20010*/  @!P0 BRA `(.L_x_1600) ;  /* 0xfffffffc00f08947 */ /* 0x008fea000383ffff */
[----:B------:R-:W-:Y:S05]  /*20020*/  BRA `(.L_x_1764) ;  /* 0xffffffac00147947 */ /* 0x000fea000383ffff */
.L_x_1611:
[----:B-1----:R1:W2:Y:S02]  /*20030*/  SYNCS.PHASECHK.TRANS64.TRYWAIT P0, [R3+URZ+0x32440], R2 ;  /* 0x03244002030075a7 */ /* 0x0022a4000800017f */
[----:B--2---:R-:W-:Y:S05]  /*20040*/  @!P0 NANOSLEEP.SYNCS 0x989680 ;  /* 0x009896800000895d */ /* 0x004fea0003900000 */
[----:B------:R-:W2:Y:S02]  /*20050*/  @!P0 SYNCS.PHASECHK.TRANS64 P0, [R3+URZ+0x32440], R2 ;  /* 0x03244002030085a7 */ /* 0x000ea4000800007f */
[----:B--2---:R-:W-:Y:S05]  /*20060*/  @!P0 BRA `(.L_x_1611) ;  /* 0xfffffffc00f08947 */ /* 0x004fea000383ffff */
[----:B------:R-:W-:Y:S05]  /*20070*/  BRA `(.L_x_1765) ;  /* 0xffffffb000e47947 */ /* 0x000fea000383ffff */
.L_x_1616:
[----:B--2---:R2:W3:Y:S02]  /*20080*/  SYNCS.PHASECHK.TRANS64.TRYWAIT P0, [R3+URZ+0x32460], R2 ;  /* 0x03246002030075a7 */ /* 0x0044e4000800017f */
[----:B---3--:R-:W-:Y:S05]  /*20090*/  @!P0 NANOSLEEP.SYNCS 0x989680 ;  /* 0x009896800000895d */ /* 0x008fea0003900000 */
[----:B------:R-:W3:Y:S02]  /*200a0*/  @!P0 SYNCS.PHASECHK.TRANS64 P0, [R3+URZ+0x32460], R2 ;  /* 0x03246002030085a7 */ /* 0x000ee4000800007f */
[----:B---3--:R-:W-:Y:S05]  /*200b0*/  @!P0 BRA `(.L_x_1616) ;  /* 0xfffffffc00f08947 */ /* 0x008fea000383ffff */
[----:B------:R-:W-:Y:S05]  /*200c0*/  BRA `(.L_x_1766) ;  /* 0xffffffb400607947 */ /* 0x000fea000383ffff */
.L_x_1628:
[----:B-1----:R-:W3:Y:S01]  /*200d0*/  LDL R2, [R1] ;  /* 0x0000000001027983 */ /* 0x002ee20000100800 */
[----:B------:R-:W-:Y:S01]  /*200e0*/  BSSY B0, `(.L_x_1767) ;  /* 0x0000008000007945 */ /* 0x000fe20003800000 */
[----:B0-----:R-:W-:Y:S02]  /*200f0*/  IMAD.MOV.U32 R12, RZ, RZ, RZ ;  /* 0x000000ffff0c7224 */ /* 0x001fe400078e00ff */
[----:B------:R-:W-:Y:S02]  /*20100*/  IMAD.MOV.U32 R11, RZ, RZ, 0x1f ;  /* 0x0000001fff0b7424 */ /* 0x000fe400078e00ff */
[----:B------:R-:W-:Y:S02]  /*20110*/  IMAD.MOV.U32 R15, RZ, RZ, -0x1 ;  /* 0xffffffffff0f7424 */ /* 0x000fe400078e00ff */
[----:B---3--:R-:W-:-:S07]  /*20120*/  IMAD.MOV.U32 R13, RZ, RZ, R2 ;  /* 0x000000ffff0d7224 */ /* 0x008fce00078e0002 */
[----:B--2---:R-:W-:Y:S05]  /*20130*/  WARPSYNC.COLLECTIVE R15, `(.L_x_1768) ;  /* 0x000000000f087348 */ /* 0x004fea0003c00000 */
[----:B------:R0:W1:Y:S02]  /*20140*/  SHFL.IDX P6, R14, R13, R12, R11 ;  /* 0x0000000c0d0e7389 */ /* 0x00006400000c000b */
[----:B012---:R-:W-:Y:S01]  /*20150*/  ENDCOLLECTIVE ;  /* 0x000000000000791b */ /* 0x007fe20003800000 */
.L_x_1768:
[----:B------:R-:W-:Y:S05]  /*20160*/  BSYNC B0 ;  /* 0x0000000000007941 */ /* 0x000fea0003800000 */
.L_x_1767:
        /* <DEDUP_REMOVED lines=9> */
.L_x_1769:
        /* <DEDUP_REMOVED lines=26> */
.L_x_1770:
        /* <DEDUP_REMOVED lines=8> */
.L_x_1771:
        /* <DEDUP_REMOVED lines=8> */
.L_x_1772:
        /* <DEDUP_REMOVED lines=8> */
.L_x_1773:
        /* <DEDUP_REMOVED lines=8> */
.L_x_1774:
        /* <DEDUP_REMOVED lines=9> */
.L_x_1775:
[----:B------:R-:W-:Y:S01]  /*20630*/  IMAD.MOV.U32 R9, RZ, RZ, R14 ;  /* 0x000000ffff097224 */ /* 0x000fe200078e000e */
[----:B------:R-:W-:Y:S06]  /*20640*/  BRA `(.L_x_1776) ;  /* 0xffffffb800a87947 */ /* 0x000fec000383ffff */
.L_x_1631:
        /* <DEDUP_REMOVED lines=8> */
.L_x_1778:
[----:B------:R-:W-:Y:S05]  /*206d0*/  BSYNC B0 ;  /* 0x0000000000007941 */ /* 0x000fea0003800000 */
.L_x_1777:
        /* <DEDUP_REMOVED lines=10> */
.L_x_1779:
        /* <DEDUP_REMOVED lines=8> */
.L_x_1780:
        /* <DEDUP_REMOVED lines=8> */
.L_x_1781:
        /* <DEDUP_REMOVED lines=8> */
.L_x_1782:
        /* <DEDUP_REMOVED lines=9> */
.L_x_1783:
[----:B------:R-:W-:Y:S01]  /*20990*/  IMAD.MOV.U32 R9, RZ, RZ, R14 ;  /* 0x000000ffff097224 */ /* 0x000fe200078e000e */
[----:B------:R-:W-:Y:S06]  /*209a0*/  BRA `(.L_x_1784) ;  /* 0xffffffb8007c7947 */ /* 0x000fec000383ffff */
.L_x_1633:
[----:B------:R-:W-:Y:S01]  /*209b0*/  BSSY B0, `(.L_x_1785) ;  /* 0x0000006000007945 */ /* 0x000fe20003800000 */
[----:B------:R-:W-:Y:S01]  /*209c0*/  PLOP3.LUT P6, PT, P6, PT, PT, 0x8, 0x0 ;  /* 0x000000000000781c */ /* 0x000fe200037ce170 */
[----:B------:R-:W-:-:S12]  /*209d0*/  IMAD.MOV.U32 R15, RZ, RZ, -0x1 ;  /* 0xffffffffff0f7424 */ /* 0x000fd800078e00ff */
[----:B0-----:R-:W-:Y:S05]  /*209e0*/  WARPSYNC.COLLECTIVE R15, `(.L_x_1786) ;  /* 0x000000000f087348 */ /* 0x001fea0003c00000 */
[----:B------:R-:W-:Y:S01]  /*209f0*/  VOTE.ANY R14, PT, P6 ;  /* 0x00000000000e7806 */ /* 0x000fe200030e0100 */
[----:B0-----:R-:W-:Y:S06]  /*20a00*/  ENDCOLLECTIVE ;  /* 0x000000000000791b */ /* 0x001fec0003800000 */
.L_x_1786:
[----:B------:R-:W-:Y:S05]  /*20a10*/  BSYNC B0 ;  /* 0x0000000000007941 */ /* 0x000fea0003800000 */
.L_x_1785:
        /* <DEDUP_REMOVED lines=9> */
.L_x_1787:
[----:B------:R-:W-:Y:S02]  /*20ab0*/  IMAD.MOV.U32 R13, RZ, RZ, R6 ;  /* 0x000000ffff0d7224 */ /* 0x000fe400078e0006 */
[----:B------:R-:W-:-:S07]  /*20ac0*/  IMAD.MOV.U32 R0, RZ, RZ, R14 ;  /* 0x000000ffff007224 */ /* 0x000fce00078e000e */
[----:B------:R-:W-:Y:S05]  /*20ad0*/  WARPSYNC.COLLECTIVE R15, `(.L_x_1788) ;  /* 0x000000000f087348 */ /* 0x000fea0003c00000 */
[----:B------:R0:W1:Y:S02]  /*20ae0*/  SHFL.IDX P6, R14, R13, R12, R11 ;  /* 0x0000000c0d0e7389 */ /* 0x00006400000c000b */
[----:B01----:R-:W-:Y:S01]  /*20af0*/  ENDCOLLECTIVE ;  /* 0x000000000000791b */ /* 0x003fe20003800000 */
.L_x_1788:
[----:B------:R-:W-:Y:S01]  /*20b00*/  IMAD.MOV.U32 R6, RZ, RZ, R14 ;  /* 0x000000ffff067224 */ /* 0x000fe200078e000e */
[----:B------:R-:W-:Y:S06]  /*20b10*/  BRA `(.L_x_1789) ;  /* 0xffffffb8005c7947 */ /* 0x000fec000383ffff */
.L_x_1635:
[----:B------:R-:W-:Y:S01]  /*20b20*/  BSSY B0, `(.L_x_1790) ;  /* 0x0000007000007945 */ /* 0x000fe20003800000 */
[----:B------:R-:W-:Y:S02]  /*20b30*/  IMAD.MOV.U32 R13, RZ, RZ, R7 ;  /* 0x000000ffff0d7224 */ /* 0x000fe400078e0007 */
[----:B------:R-:W-:Y:S02]  /*20b40*/  IMAD.MOV.U32 R11, RZ, RZ, 0x1f ;  /* 0x0000001fff0b7424 */ /* 0x000fe400078e00ff */
[----:B------:R-:W-:-:S07]  /*20b50*/  IMAD.MOV.U32 R15, RZ, RZ, -0x1 ;  /* 0xffffffffff0f7424 */ /* 0x000fce00078e00ff */
[----:B0123--:R-:W-:Y:S05]  /*20b60*/  WARPSYNC.COLLECTIVE R15, `(.L_x_1791) ;  /* 0x000000000f087348 */ /* 0x00ffea0003c00000 */
[----:B------:R4:W0:Y:S02]  /*20b70*/  SHFL.IDX P6, R14, R13, R12, R11 ;  /* 0x0000000c0d0e7389 */ /* 0x00082400000c000b */
[----:B01234-:R-:W-:Y:S01]  /*20b80*/  ENDCOLLECTIVE ;  /* 0x000000000000791b */ /* 0x01ffe20003800000 */
.L_x_1791:
[----:B------:R-:W-:Y:S05]  /*20b90*/  BSYNC B0 ;  /* 0x0000000000007941 */ /* 0x000fea0003800000 */
.L_x_1790:
[----:B------:R-:W-:Y:S01]  /*20ba0*/  IMAD.MOV.U32 R7, RZ, RZ, R14 ;  /* 0x000000ffff077224 */ /* 0x000fe200078e000e */
[----:B------:R-:W-:Y:S06]  /*20bb0*/  BRA `(.L_x_1792) ;  /* 0xffffffb8004c7947 */ /* 0x000fec000383ffff */
.L_x_1639:
[----:B0-----:R0:W1:Y:S02]  /*20bc0*/  SYNCS.PHASECHK.TRANS64.TRYWAIT P0, [R0+URZ+0x32420], R3 ;  /* 0x03242003000075a7 */ /* 0x001064000800017f */
[----:B-1----:R-:W-:Y:S05]  /*20bd0*/  @!P0 NANOSLEEP.SYNCS 0x989680 ;  /* 0x009896800000895d */ /* 0x002fea0003900000 */
[----:B------:R-:W1:Y:S02]  /*20be0*/  @!P0 SYNCS.PHASECHK.TRANS64 P0, [R0+URZ+0x32420], R3 ;  /* 0x03242003000085a7 */ /* 0x000e64000800007f */
[----:B-1----:R-:W-:Y:S05]  /*20bf0*/  @!P0 BRA `(.L_x_1639) ;  /* 0xfffffffc00f08947 */ /* 0x002fea000383ffff */
[----:B------:R-:W-:Y:S05]  /*20c00*/  BRA `(.L_x_1793) ;  /* 0xffffffbc00e87947 */ /* 0x000fea000383ffff */
.L_x_1640:
        /* <DEDUP_REMOVED lines=11> */
.L_x_1795:
[----:B------:R-:W-:Y:S05]  /*20cc0*/  BSYNC B0 ;  /* 0x0000000000007941 */ /* 0x000fea0003800000 */
.L_x_1794:
[----:B------:R-:W-:Y:S05]  /*20cd0*/  BRA `(.L_x_1796) ;  /* 0xffffffbc00d07947 */ /* 0x000fea000383ffff */
.L_x_1641:
[----:B------:R-:W-:Y:S01]  /*20ce0*/  BSSY B0, `(.L_x_1797) ;  /* 0x0000006000007945 */ /* 0x000fe20003800000 */
[----:B------:R-:W-:-:S07]  /*20cf0*/  IMAD.MOV.U32 R15, RZ, RZ, -0x1 ;  /* 0xffffffffff0f7424 */ /* 0x000fce00078e00ff */
[----:B01----:R-:W-:Y:S05]  /*20d00*/  WARPSYNC.COLLECTIVE R15, `(.L_x_1798) ;  /* 0x000000000f0c7348 */ /* 0x003fea0003c00000 */
[----:B------:R-:W-:Y:S02]  /*20d10*/  ELECT P6, UR62, PT ;  /* 0x00000000003e782f */ /* 0x000fe400038c0000 */
[----:B------:R-:W-:Y:S01]  /*20d20*/  MOV R14, UR62 ;  /* 0x0000003e000e7c02 */ /* 0x000fe20008000f00 */
[----:B01----:R-:W-:Y:S10]  /*20d30*/  ENDCOLLECTIVE ;  /* 0x000000000000791b */ /* 0x003ff40003800000 */
.L_x_1798:
[----:B------:R-:W-:Y:S05]  /*20d40*/  BSYNC B0 ;  /* 0x0000000000007941 */ /* 0x000fea0003800000 */
.L_x_1797:
[----:B------:R-:W-:Y:S05]  /*20d50*/  BRA `(.L_x_1799) ;  /* 0xffffffbc00c47947 */ /* 0x000fea000383ffff */
.L_x_1643:
[----:B0-----:R0:W1:Y:S02]  /*20d60*/  SYNCS.PHASECHK.TRANS64.TRYWAIT P0, [R6+URZ], R5 ;  /* 0x00000005060075a7 */ /* 0x001064000800017f */
[----:B-1----:R-:W-:Y:S05]  /*20d70*/  @!P0 NANOSLEEP.SYNCS 0x989680 ;  /* 0x009896800000895d */ /* 0x002fea0003900000 */
[----:B------:R-:W1:Y:S02]  /*20d80*/  @!P0 SYNCS.PHASECHK.TRANS64 P0, [R6+URZ], R5 ;  /* 0x00000005060085a7 */ /* 0x000e64000800007f */
[----:B-1----:R-:W-:Y:S05]  /*20d90*/  @!P0 BRA `(.L_x_1643) ;  /* 0xfffffffc00f08947 */ /* 0x002fea000383ffff */
[----:B------:R-:W-:Y:S05]  /*20da0*/  BRA `(.L_x_1800) ;  /* 0xffffffc000047947 */ /* 0x000fea000383ffff */
.L_x_1644:
[----:B-1----:R1:W2:Y:S02]  /*20db0*/  SYNCS.PHASECHK.TRANS64.TRYWAIT P0, [R7+URZ], R2 ;  /* 0x00000002070075a7 */ /* 0x0022a4000800017f */
[----:B--2---:R-:W-:Y:S05]  /*20dc0*/  @!P0 NANOSLEEP.SYNCS 0x989680 ;  /* 0x009896800000895d */ /* 0x004fea0003900000 */
[----:B------:R-:W2:Y:S02]  /*20dd0*/  @!P0 SYNCS.PHASECHK.TRANS64 P0, [R7+URZ], R2 ;  /* 0x00000002070085a7 */ /* 0x000ea4000800007f */
[----:B--2---:R-:W-:Y:S05]  /*20de0*/  @!P0 BRA `(.L_x_1644) ;  /* 0xfffffffc00f08947 */ /* 0x004fea000383ffff */
[----:B------:R-:W-:Y:S05]  /*20df0*/  BRA `(.L_x_1801) ;  /* 0xffffffbc00f87947 */ /* 0x000fea000383ffff */
.L_x_1646:
[----:B--2---:R2:W3:Y:S02]  /*20e00*/  SYNCS.PHASECHK.TRANS64.TRYWAIT P0, [R4+URZ], R5 ;  /* 0x00000005040075a7 */ /* 0x0044e4000800017f */
[----:B---3--:R-:W-:Y:S05]  /*20e10*/  @!P0 NANOSLEEP.SYNCS 0x989680 ;  /* 0x009896800000895d */ /* 0x008fea0003900000 */
[----:B------:R-:W3:Y:S02]  /*20e20*/  @!P0 SYNCS.PHASECHK.TRANS64 P0, [R4+URZ], R5 ;  /* 0x00000005040085a7 */ /* 0x000ee4000800007f */
[----:B---3--:R-:W-:Y:S05]  /*20e30*/  @!P0 BRA `(.L_x_1646) ;  /* 0xfffffffc00f08947 */ /* 0x008fea000383ffff */
[----:B------:R-:W-:Y:S05]  /*20e40*/  BRA `(.L_x_1802) ;  /* 0xffffffbc00fc7947 */ /* 0x000fea000383ffff */
.L_x_1803:
        /* <DEDUP_REMOVED lines=11> */
.L_x_6133:


//--------------------- .text._ZN7cutlass13device_kernelIN5flash11enable_sm90INS1_16FlashAttnFwdSm90INS1_25CollectiveMainloopFwdSm90ILi2EN4cute5tupleIJNS5_1CILi1EEES8_S8_EEENS6_IJNS7_ILi128EEENS7_ILi96EEENS7_ILi64EEEEEELi256ENS_10bfloat16_tEfNS_4arch4Sm90ELb0ELb1ELb1ELb0ELb0ELb0ELb0ELb1ELb0ELb1ELb1ELb0EEENS1_21CollectiveEpilogueFwdINS6_IJSA_NS7_ILi256EEESB_EEES9_SE_SG_Li256ELb0ELb1ELb1ELb0EEENS1_19SingleTileSchedulerILb0ELb1ELb1ELi128EEEEEEEEEvNT_6ParamsE --------------------------
	.section	.text._ZN7cutlass13device_kernelIN5flash11enable_sm90INS1_16FlashAttnFwdSm90INS1_25CollectiveMainloopFwdSm90ILi2EN4cute5tupleIJNS5_1CILi1EEES8_S8_EEENS6_IJNS7_ILi128EEENS7_ILi96EEENS7_ILi64EEEEEELi256ENS_10bfloat16_tEfNS_4arch4Sm90ELb0ELb1ELb1ELb0ELb0ELb0ELb0ELb1ELb0ELb1ELb1ELb0EEENS1_21CollectiveEpilogueFwdINS6_IJSA_NS7_ILi256EEESB_EEES9_SE_SG_Li256ELb0ELb1ELb1ELb0EEENS1_19SingleTileSchedulerILb0ELb1ELb1ELi128EEEEEEEEEvNT_6ParamsE,"ax",@progbits
	.align	128
.text._ZN7cutlass13device_kernelIN5flash11enable_sm90INS1_16FlashAttnFwdSm90INS1_25CollectiveMainloopFwdSm90ILi2EN4cute5tupleIJNS5_1CILi1EEES8_S8_EEENS6_IJNS7_ILi128EEENS7_ILi96EEENS7_ILi64EEEEEELi256ENS_10bfloat16_tEfNS_4arch4Sm90ELb0ELb1ELb1ELb0ELb0ELb0ELb0ELb1ELb0ELb1ELb1ELb0EEENS1_21CollectiveEpilogueFwdINS6_IJSA_NS7_ILi256EEESB_EEES9_SE_SG_Li256ELb0ELb1ELb1ELb0EEENS1_19SingleTileSchedulerILb0ELb1ELb1ELi128EEEEEEEEEvNT_6ParamsE:
        .type           _ZN7cutlass13device_kernelIN5flash11enable_sm90INS1_16FlashAttnFwdSm90INS1_25CollectiveMainloopFwdSm90ILi2EN4cute5tupleIJNS5_1CILi1EEES8_S8_EEENS6_IJNS7_ILi128EEENS7_ILi96EEENS7_ILi64EEEEEELi256ENS_10bfloat16_tEfNS_4arch4Sm90ELb0ELb1ELb1ELb0ELb0ELb0ELb0ELb1ELb0ELb1ELb1ELb0EEENS1_21CollectiveEpilogueFwdINS6_IJSA_NS7_ILi256EEESB_EEES9_SE_SG_Li256ELb0ELb1ELb1ELb0EEENS1_19SingleTileSchedulerILb0ELb1ELb1ELi128EEEEEEEEEvNT_6ParamsE,@function
        .size           _ZN7cutlass13device_kernelIN5flash11enable_sm90INS1_16FlashAttnFwdSm90INS1_25CollectiveMainloopFwdSm90ILi2EN4cute5tupleIJNS5_1CILi1EEES8_S8_EEENS6_IJNS7_ILi128EEENS7_ILi96EEENS7_ILi64EEEEEELi256ENS_10bfloat16_tEfNS_4arch4Sm90ELb0ELb1ELb1ELb0ELb0ELb0ELb0ELb1ELb0ELb1ELb1ELb0EEENS1_21CollectiveEpilogueFwdINS6_IJSA_NS7_ILi256EEESB_EEES9_SE_SG_Li256ELb0ELb1ELb1ELb0EEENS1_19SingleTileSchedulerILb0ELb1ELb1ELi128EEEEEEEEEvNT_6ParamsE,(.L_x_6134 - _ZN7cutlass13device_kernelIN5flash11enable_sm90INS1_16FlashAttnFwdSm90INS1_25CollectiveMainloopFwdSm90ILi2EN4cute5tupleIJNS5_1CILi1EEES8_S8_EEENS6_IJNS7_ILi128EEENS7_ILi96EEENS7_ILi64EEEEEELi256ENS_10bfloat16_tEfNS_4arch4Sm90ELb0ELb1ELb1ELb0ELb0ELb0ELb0ELb1ELb0ELb1ELb1ELb0EEENS1_21CollectiveEpilogueFwdINS6_IJSA_NS7_ILi256EEESB_EEES9_SE_SG_Li256ELb0ELb1ELb1ELb0EEENS1_19SingleTileSchedulerILb0ELb1ELb1ELi128EEEEEEEEEvNT_6ParamsE)
        .other          _ZN7cutlass13device_kernelIN5flash11enable_sm90INS1_16FlashAttnFwdSm90INS1_25CollectiveMainloopFwdSm90ILi2EN4cute5tupleIJNS5_1CILi1EEES8_S8_EEENS6_IJNS7_ILi128EEENS7_ILi96EEENS7_ILi64EEEEEELi256ENS_10bfloat16_tEfNS_4arch4Sm90ELb0ELb1ELb1ELb0ELb0ELb0ELb0ELb1ELb0ELb1ELb1ELb0EEENS1_21CollectiveEpilogueFwdINS6_IJSA_NS7_ILi256EEESB_EEES9_SE_SG_Li256ELb0ELb1ELb1ELb0EEENS1_19SingleTileSchedulerILb0ELb1ELb1ELi128EEEEEEEEEvNT_6ParamsE,@"STO_CUDA_ENTRY STV_DEFAULT"
_ZN7cutlass13device_kernelIN5flash11enable_sm90INS1_16FlashAttnFwdSm90INS1_25CollectiveMainloopFwdSm90ILi2EN4cute5tupleIJNS5_1CILi1EEES8_S8_EEENS6_IJNS7_ILi128EEENS7_ILi96EEENS7_ILi64EEEEEELi256ENS_10bfloat16_tEfNS_4arch4Sm90ELb0ELb1ELb1ELb0ELb0ELb0ELb0ELb1ELb0ELb1ELb1ELb0EEENS1_21CollectiveEpilogueFwdINS6_IJSA_NS7_ILi256EEESB_EEES9_SE_SG_Li256ELb0ELb1ELb1ELb0EEENS1_19SingleTileSchedulerILb0ELb1ELb1ELi128EEEEEEEEEvNT_6ParamsE:
        /* <DEDUP_REMOVED lines=18> */
.L_x_1805:
[----:B------:R-:W-:Y:S05]  /*0120*/  BSYNC B0 ;  /* 0x0000000000007941 */ /* 0x000fea0003800000 */
.L_x_1804:
        /* <DEDUP_REMOVED lines=41> */
.L_x_1806:
        /* <DEDUP_REMOVED lines=22> */
.L_x_1807:
        /* <DEDUP_REMOVED lines=18> */
.L_x_1808:
        /* <DEDUP_REMOVED lines=22> */
.L_x_1809:
        /* <DEDUP_REMOVED lines=22> */
.L_x_1810:
        /* <DEDUP_REMOVED lines=8> */
.L_x_1813:
        /* <DEDUP_REMOVED lines=20> */
[----:B------:R-:W0:Y:S01]  /*0ac0*/  LDC.64 R6, c[0x0][0x418] ;  /* 0x00010600ff067b82 */ /* 0x000e220000000a00 */
[----:B------:R-:W-:Y:S01]  /*0ad0*/  ULDC UR4, c[0x0][0x448] ;  /* 0x0001120000047ab9 */ /* 0x000fe20000000800 */
[----:B------:R-:W1:Y:S01]  /*0ae0*/  S2R R0, SR_TID.X ;  /* 0x0000000000007919 */ /* 0x000e620000002100 */
[----:B------:R-:W-:-:S03]  /*0af0*/  UISETP.NE.AND UP1, UPT, UR4, 0x1, UPT ;  /* 0x000000010400788c */ /* 0x000fc6000bf25270 */
[----:B------:R-:W-:Y:S02]  /*0b00*/  ULDC.64 UR4, c[0x0][0x9e0] ;  /* 0x0002780000047ab9 */ /* 0x000fe40000000a00 */
[----:B------:R-:W2:Y:S01]  /*0b10*/  LDC R2, c[0x0][0x288] ;  /* 0x0000a200ff027b82 */ /* 0x000ea20000000800 */
[----:B------:R-:W-:-:S05]  /*0b20*/  UISETP.GE.AND UP0, UPT, UR5, 0x1, UPT ;  /* 0x000000010500788c */ /* 0x000fca000bf06270 */
[----:B------:R-:W-:Y:S01]  /*0b30*/  @UP1 ULDC UR8, c[0x0][0x44c] ;  /* 0x0001130000081ab9 */ /* 0x000fe20000000800 */
[----:B------:R-:W-:Y:S01]  /*0b40*/  @UP1 ULDC UR11, c[0x0][0x450] ;  /* 0x00011400000b1ab9 */ /* 0x000fe20000000800 */
[----:B------:R-:W3:Y:S01]  /*0b50*/  LDC R16, c[0x0][0x424] ;  /* 0x00010900ff107b82 */ /* 0x000ee20000000800 */
[----:B------:R-:W-:-:S07]  /*0b60*/  PLOP3.LUT P1, PT, PT, PT, UP0, 0x80, 0x0 ;  /* 0x000000000000781c */ /* 0x000fce0003f2f008 */
[----:B------:R-:W4:Y:S01]  /*0b70*/  LDC R5, c[0x0][0x2f0] ;  /* 0x0000bc00ff057b82 */ /* 0x000f220000000800 */
[----:B0-----:R-:W-:-:S04]  /*0b80*/  ISETP.NE.U32.AND P0, PT, R6, RZ, PT ;  /* 0x000000ff0600720c */ /* 0x001fc80003f05070 */
[----:B------:R-:W-:-:S03]  /*0b90*/  ISETP.NE.AND.EX P0, PT, R7, RZ, PT, P0 ;  /* 0x000000ff0700720c */ /* 0x000fc60003f05300 */
[----:B------:R-:W0:Y:S01]  /*0ba0*/  S2UR UR39, SR_CTAID.X ;  /* 0x00000000002779c3 */ /* 0x000e220000002500 */
[----:B--2---:R-:W-:Y:S01]  /*0bb0*/  IADD3 R3, -R2, 0x1, RZ ;  /* 0x0000000102037810 */ /* 0x004fe20007ffe1ff */
[----:B-1----:R-:W-:Y:S01]  /*0bc0*/  VIADD R22, R0, 0xffffff80 ;  /* 0xffffff8000167836 */ /* 0x002fe20000000000 */
[----:B---3--:R-:W-:-:S05]  /*0bd0*/  SEL R16, R16, 0x1, P0 ;  /* 0x0000000110107807 */ /* 0x008fca0000000000 */
[CC--:B----4-:R-:W-:Y:S02]  /*0be0*/  IMAD R3, R16.reuse, R5.reuse, R3 ;  /* 0x0000000510037224 */ /* 0x0d0fe400078e0203 */
[----:B------:R-:W-:-:S03]  /*0bf0*/  IMAD R18, R16, R5, RZ ;  /* 0x0000000510127224 */ /* 0x000fc600078e02ff */
[----:B------:R-:W-:Y:S01]  /*0c00*/  R2UR UR10, R3 ;  /* 0x00000000030a72ca */ /* 0x000fe200000e0000 */
[----:B0-----:R-:W-:-:S04]  /*0c10*/  USHF.L.U32 UR39, UR39, 0x7, URZ ;  /* 0x0000000727277899 */ /* 0x001fc8000800063f */
[----:B------:R-:W-:-:S04]  /*0c20*/  UIADD3 UR7, UR39, 0x7f, URZ ;  /* 0x0000007f27077890 */ /* 0x000fc8000fffe03f */
[----:B------:R-:W-:-:S04]  /*0c30*/  UIMAD.WIDE.U32 UR8, UR7, UR8, URZ ;  /* 0x00000008070872a5 */ /* 0x000fc8000f8e003f */
[----:B------:R-:W-:-:S04]  /*0c40*/  @UP1 USHF.R.U32.HI UR7, URZ, UR11, UR9 ;  /* 0x0000000b3f071299 */ /* 0x000fc80008011609 */
[----:B------:R-:W-:-:S04]  /*0c50*/  UIADD3 UR7, UR10, UR7, URZ ;  /* 0x000000070a077290 */ /* 0x000fc8000fffe03f */
[----:B------:R-:W-:-:S06]  /*0c60*/  UIADD3 UR4, UR7, UR4, URZ ;  /* 0x0000000407047290 */ /* 0x000fcc000fffe03f */
[----:B------:R-:W-:Y:S01]  /*0c70*/  IMAD.U32 R0, RZ, RZ, UR4 ;  /* 0x00000004ff007e24 */ /* 0x000fe2000f8e00ff */
[----:B------:R-:W-:Y:S06]  /*0c80*/  @!P1 BRA `(.L_x_1815) ;  /* 0x0000000000409947 */ /* 0x000fec0003800000 */
[----:B------:R-:W-:Y:S01]  /*0c90*/  ISETP.LT.AND P0, PT, RZ, UR7, PT ;  /* 0x00000007ff007c0c */ /* 0x000fe2000bf01270 */
[----:B------:R-:W-:-:S12]  /*0ca0*/  UIADD3 UR4, UR7, -0x1, URZ ;  /* 0xffffffff07047890 */ /* 0x000fd8000fffe03f */
[----:B------:R-:W-:Y:S05]  /*0cb0*/  @P0 BRA `(.L_x_1816) ;  /* 0x00000000001c0947 */ /* 0x000fea0003800000 */
[----:B------:R-:W-:Y:S02]  /*0cc0*/  UISETP.NE.AND UP0, UPT, UR5, 0x1, UPT ;  /* 0x000000010500788c */ /* 0x000fe4000bf05270 */
[----:B------:R-:W-:-:S09]  /*0cd0*/  UIADD3 UR4, -UR7, URZ, URZ ;  /* 0x0000003f07047290 */ /* 0x000fd2000fffe13f */
[----:B------:R-:W-:Y:S02]  /*0ce0*/  @UP0 ULDC.64 UR10, c[0x0][0x9e8] ;  /* 0x00027a00000a0ab9 */ /* 0x000fe40000000a00 */
[----:B------:R-:W-:-:S04]  /*0cf0*/  UIMAD.WIDE.U32 UR8, UR4, UR10, URZ ;  /* 0x0000000a040872a5 */ /* 0x000fc8000f8e003f */
[----:B------:R-:W-:-:S04]  /*0d00*/  @UP0 USHF.R.U32.HI UR4, URZ, UR11, UR9 ;  /* 0x0000000b3f040299 */ /* 0x000fc80008011609 */
[----:B------:R-:W-:Y:S01]  /*0d10*/  ULOP3.LUT UR4, URZ, UR4, URZ, 0x33, !UPT ;  /* 0x000000043f047292 */ /* 0x000fe2000f8e333f */
[----:B------:R-:W-:Y:S11]  /*0d20*/  BRA `(.L_x_1817) ;  /* 0x0000000000107947 */ /* 0x000ff60003800000 */
.L_x_1816:
[----:B------:R-:W-:-:S11]  /*0d30*/  UISETP.NE.AND UP0, UPT, UR5, 0x1, UPT ;  /* 0x000000010500788c */ /* 0x000fd6000bf05270 */
[----:B------:R-:W-:Y:S02]  /*0d40*/  @UP0 ULDC.64 UR10, c[0x0][0x9e8] ;  /* 0x00027a00000a0ab9 */ /* 0x000fe40000000a00 */
[----:B------:R-:W-:-:S04]  /*0d50*/  UIMAD.WIDE.U32 UR8, UR4, UR10, URZ ;  /* 0x0000000a040872a5 */ /* 0x000fc8000f8e003f */
[----:B------:R-:W-:-:S12]  /*0d60*/  @UP0 USHF.R.U32.HI UR4, URZ, UR11, UR9 ;  /* 0x0000000b3f040299 */ /* 0x000fd80008011609 */
.L_x_1817:
[----:B------:R-:W-:-:S06]  /*0d70*/  UIMAD UR4, UR4, UR5, UR5 ;  /* 0x00000005040472a4 */ /* 0x000fcc000f8e0205 */
[----:B------:R-:W-:-:S07]  /*0d80*/  VIMNMX R0, R0, UR4, PT ;  /* 0x0000000400007c48 */ /* 0x000fce000bfe0100 */
.L_x_1815:
[-C--:B------:R-:W-:Y:S01]  /*0d90*/  IMAD R2, R16, R5.reuse, -R2 ;  /* 0x0000000510027224 */ /* 0x080fe200078e0a02 */
[----:B------:R-:W-:Y:S01]  /*0da0*/  @UP1 ULDC UR8, c[0x0][0x44c] ;  /* 0x0001130000081ab9 */ /* 0x000fe20000000800 */
[----:B------:R-:W-:Y:S01]  /*0db0*/  @UP1 ULDC UR10, c[0x0][0x450] ;  /* 0x00011400000a1ab9 */ /* 0x000fe20000000800 */
[----:B------:R-:W-:Y:S02]  /*0dc0*/  UIMAD.WIDE.U32 UR8, UR39, UR8, URZ ;  /* 0x00000008270872a5 */ /* 0x000fe4000f8e003f */
[----:B------:R-:W-:Y:S01]  /*0dd0*/  R2UR UR7, R2 ;  /* 0x00000000020772ca */ /* 0x000fe200000e0000 */
[----:B------:R-:W-:Y:S01]  /*0de0*/  VIADD R2, R0, 0x5f ;  /* 0x0000005f00027836 */ /* 0x000fe20000000000 */
[----:B------:R-:W-:Y:S01]  /*0df0*/  UMOV UR4, UR39 ;  /* 0x0000002700047c82 */ /* 0x000fe20008000000 */
[----:B------:R-:W-:Y:S01]  /*0e00*/  IMAD R0, R16, R5, 0x5f ;  /* 0x0000005f10007424 */ /* 0x000fe200078e0205 */
[----:B------:R-:W-:Y:S01]  /*0e10*/  @UP1 USHF.R.U32.HI UR4, URZ, UR10, UR9 ;  /* 0x0000000a3f041299 */ /* 0x000fe20008011609 */
[----:B------:R-:W-:-:S04]  /*0e20*/  IMAD.HI R2, R2, 0x2aaaaaab, RZ ;  /* 0x2aaaaaab02027827 */ /* 0x000fc800078e02ff */
[----:B------:R-:W-:Y:S01]  /*0e30*/  IMAD.HI R0, R0, 0x2aaaaaab, RZ ;  /* 0x2aaaaaab00007827 */ /* 0x000fe200078e02ff */
[----:B------:R-:W-:-:S03]  /*0e40*/  SHF.R.U32.HI R5, RZ, 0x1f, R2 ;  /* 0x0000001fff057819 */ /* 0x000fc60000011602 */
[----:B------:R-:W-:Y:S01]  /*0e50*/  UIADD3 UR4, UR7, UR4, URZ ;  /* 0x0000000407047290 */ /* 0x000fe2000fffe03f */
[----:B------:R-:W-:Y:S02]  /*0e60*/  SHF.R.U32.HI R3, RZ, 0x1f, R0 ;  /* 0x0000001fff037819 */ /* 0x000fe40000011600 */
[----:B------:R-:W-:Y:S01]  /*0e70*/  ULDC UR7, c[0x0][0x9dc] ;  /* 0x0002770000077ab9 */ /* 0x000fe20000000800 */
[----:B------:R-:W-:Y:S01]  /*0e80*/  LEA.HI.SX32 R2, R2, R5, 0x1c ;  /* 0x0000000502027211 */ /* 0x000fe200078fe2ff */
[----:B------:R-:W-:Y:S01]  /*0e90*/  UIADD3 UR7, UR4, -UR7, URZ ;  /* 0x8000000704077290 */ /* 0x000fe2000fffe03f */
[----:B------:R-:W-:-:S04]  /*0ea0*/  LEA.HI.SX32 R3, R0, R3, 0x1c ;  /* 0x0000000300037211 */ /* 0x000fc800078fe2ff */
[----:B------:R-:W-:Y:S01]  /*0eb0*/  VIMNMX R23, R3, R2, PT ;  /* 0x0000000203177248 */ /* 0x000fe20003fe0100 */
[----:B------:R-:W-:Y:S06]  /*0ec0*/  @!P1 BRA `(.L_x_1818) ;  /* 0x0000000000449947 */ /* 0x000fec0003800000 */
[----:B------:R-:W-:-:S06]  /*0ed0*/  UISETP.GT.AND UP0, UPT, UR4, -0x1, UPT ;  /* 0xffffffff0400788c */ /* 0x000fcc000bf04270 */
[----:B------:R-:W-:-:S13]  /*0ee0*/  PLOP3.LUT P0, PT, PT, PT, UP0, 0x80, 0x0 ;  /* 0x000000000000781c */ /* 0x000fda0003f0f008 */
[----:B------:R-:W-:Y:S05]  /*0ef0*/  @P0 BRA `(.L_x_1819) ;  /* 0x00000000001c0947 */ /* 0x000fea0003800000 */
[----:B------:R-:W-:Y:S02]  /*0f00*/  UISETP.NE.AND UP0, UPT, UR5, 0x1, UPT ;  /* 0x000000010500788c */ /* 0x000fe4000bf05270 */
[----:B------:R-:W-:-:S09]  /*0f10*/  ULOP3.LUT UR4, URZ, UR4, URZ, 0x33, !UPT ;  /* 0x000000043f047292 */ /* 0x000fd2000f8e333f */
[----:B------:R-:W-:Y:S02]  /*0f20*/  @UP0 ULDC.64 UR10, c[0x0][0x9e8] ;  /* 0x00027a00000a0ab9 */ /* 0x000fe40000000a00 */
[----:B------:R-:W-:-:S04]  /*0f30*/  UIMAD.WIDE.U32 UR8, UR4, UR10, URZ ;  /* 0x0000000a040872a5 */ /* 0x000fc8000f8e003f */
[----:B------:R-:W-:-:S04]  /*0f40*/  @UP0 USHF.R.U32.HI UR4, URZ, UR11, UR9 ;  /* 0x0000000b3f040299 */ /* 0x000fc80008011609 */
[----:B------:R-:W-:Y:S01]  /*0f50*/  ULOP3.LUT UR4, URZ, UR4, URZ, 0x33, !UPT ;  /* 0x000000043f047292 */ /* 0x000fe2000f8e333f */
[----:B------:R-:W-:Y:S11]  /*0f60*/  BRA `(.L_x_1820) ;  /* 0x0000000000107947 */ /* 0x000ff60003800000 */
.L_x_1819:
[----:B------:R-:W-:-:S11]  /*0f70*/  UISETP.NE.AND UP0, UPT, UR5, 0x1, UPT ;  /* 0x000000010500788c */ /* 0x000fd6000bf05270 */
[----:B------:R-:W-:Y:S02]  /*0f80*/  @UP0 ULDC.64 UR10, c[0x0][0x9e8] ;  /* 0x00027a00000a0ab9 */ /* 0x000fe40000000a00 */
[----:B------:R-:W-:-:S04]  /*0f90*/  UIMAD.WIDE.U32 UR8, UR4, UR10, URZ ;  /* 0x0000000a040872a5 */ /* 0x000fc8000f8e003f */
[----:B------:R-:W-:-:S12]  /*0fa0*/  @UP0 USHF.R.U32.HI UR4, URZ, UR11, UR9 ;  /* 0x0000000b3f040299 */ /* 0x000fd80008011609 */
.L_x_1820:
[----:B------:R-:W-:-:S04]  /*0fb0*/  UIMAD UR4, UR4, UR5, URZ ;  /* 0x00000005040472a4 */ /* 0x000fc8000f8e023f */
[----:B------:R-:W-:-:S04]  /*0fc0*/  UISETP.LT.AND UP0, UPT, UR7, UR4, UPT ;  /* 0x000000040700728c */ /* 0x000fc8000bf01270 */
[----:B------:R-:W-:-:S12]  /*0fd0*/  USEL UR7, UR7, UR4, !UP0 ;  /* 0x0000000407077287 */ /* 0x000fd8000c000000 */
.L_x_1818:
[----:B------:R-:W-:Y:S02]  /*0fe0*/  UIMAD.WIDE UR4, UR7, 0x2aaaaaab, URZ ;  /* 0x2aaaaaab070478a5 */ /* 0x000fe4000f8e023f */
[----:B------:R-:W-:Y:S02]  /*0ff0*/  USHF.R.U32.HI UR10, URZ, 0x10, UR6 ;  /* 0x000000103f0a7899 */ /* 0x000fe40008011606 */
[----:B------:R-:W-:Y:S02]  /*1000*/  USHF.R.U32.HI UR4, URZ, 0x1f, UR5 ;  /* 0x0000001f3f047899 */ /* 0x000fe40008011605 */
[----:B------:R-:W-:Y:S02]  /*1010*/  ULOP3.LUT UR37, UR6, 0xffff, URZ, 0xc0, !UPT ;  /* 0x0000ffff06257892 */ /* 0x000fe4000f8ec03f */
[----:B------:R-:W-:-:S04]  /*1020*/  ULEA.HI.SX32 UR4, UR5, UR4, 0x1c ;  /* 0x0000000405047291 */ /* 0x000fc8000f8fe23f */
[----:B------:R-:W-:-:S04]  /*1030*/  UISETP.LT.AND UP0, UPT, URZ, UR4, UPT ;  /* 0x000000043f00728c */ /* 0x000fc8000bf01270 */
[----:B------:R-:W-:Y:S02]  /*1040*/  USEL UR9, URZ, UR4, !UP0 ;  /* 0x000000043f097287 */ /* 0x000fe4000c000000 */
[----:B------:R-:W-:Y:S01]  /*1050*/  UISETP.NE.AND UP0, UPT, UR10, URZ, UPT ;  /* 0x0000003f0a00728c */ /* 0x000fe2000bf05270 */
[----:B------:R-:W-:-:S03]  /*1060*/  UMOV UR4, URZ ;  /* 0x0000003f00047c82 */ /* 0x000fc60008000000 */
[----:B------:R-:W-:-:S07]  /*1070*/  ISETP.GT.AND P0, PT, R23, UR9, PT ;  /* 0x0000000917007c0c */ /* 0x000fce000bf04270 */
[----:B------:R-:W-:-:S06]  /*1080*/  @!UP0 ULDC UR10, c[0x0][0x9f0] ;  /* 0x00027c00000a8ab9 */ /* 0x000fcc0000000800 */
[----:B------:R-:W-:Y:S05]  /*1090*/  @!P0 BRA `(.L_x_1821) ;  /* 0x00000000008c8947 */ /* 0x000fea0003800000 */
[----:B------:R-:W-:Y:S01]  /*10a0*/  IMAD.U32 R4, RZ, RZ, UR10 ;  /* 0x0000000aff047e24 */ /* 0x000fe2000f8e00ff */
[----:B------:R-:W-:-:S04]  /*10b0*/  UMOV UR4, URZ ;  /* 0x0000003f00047c82 */ /* 0x000fc80008000000 */
[----:B------:R-:W-:-:S04]  /*10c0*/  IABS R0, R4 ;  /* 0x0000000400007213 */ /* 0x000fc80000000000 */
[----:B------:R-:W-:Y:S02]  /*10d0*/  R2UR UR11, R0 ;  /* 0x00000000000b72ca */ /* 0x000fe400000e0000 */
[----:B------:R-:W-:Y:S02]  /*10e0*/  IADD3 R0, R4, -0x1, R23 ;  /* 0xffffffff04007810 */ /* 0x000fe40007ffe017 */
[----:B------:R-:W-:Y:S02]  /*10f0*/  IABS R4, R4 ;  /* 0x0000000400047213 */ /* 0x000fe40000000000 */
[----:B------:R-:W-:-:S03]  /*1100*/  R2UR UR6, R0 ;  /* 0x00000000000672ca */ /* 0x000fc600000e0000 */
[----:B------:R-:W-:-:S04]  /*1110*/  IMAD.MOV R4, RZ, RZ, -R4 ;  /* 0x000000ffff047224 */ /* 0x000fc800078e0a04 */
[----:B------:R-:W0:Y:S06]  /*1120*/  I2F.RP R2, UR11 ;  /* 0x0000000b00027d06 */ /* 0x000e2c0008209400 */
[----:B------:R-:W-:-:S06]  /*1130*/  UIADD3 UR6, -UR9, UR6, URZ ;  /* 0x0000000609067290 */ /* 0x000fcc000fffe13f */
[----:B------:R-:W-:Y:S01]  /*1140*/  IMAD.U32 R0, RZ, RZ, UR6 ;  /* 0x00000006ff007e24 */ /* 0x000fe2000f8e00ff */
[----:B------:R-:W-:Y:S01]  /*1150*/  ULOP3.LUT UR6, UR6, UR10, URZ, 0x3c, !UPT ;  /* 0x0000000a06067292 */ /* 0x000fe2000f8e3c3f */
[----:B0-----:R-:W0:Y:S03]  /*1160*/  MUFU.RCP R2, R2 ;  /* 0x0000000200027308 */ /* 0x001e260000001000 */
[----:B------:R-:W-:-:S04]  /*1170*/  IABS R0, R0 ;  /* 0x0000000000007213 */ /* 0x000fc80000000000 */
[----:B------:R-:W-:Y:S01]  /*1180*/  R2UR UR8, R0 ;  /* 0x00000000000872ca */ /* 0x000fe200000e0000 */
[----:B------:R-:W-:Y:S02]  /*1190*/  IMAD.MOV.U32 R0, RZ, RZ, R4 ;  /* 0x000000ffff007224 */ /* 0x000fe400078e0004 */
[----:B0-----:R-:W-:-:S06]  /*11a0*/  VIADD R3, R2, 0xffffffe ;  /* 0x0ffffffe02037836 */ /* 0x001fcc0000000000 */
        /* <DEDUP_REMOVED lines=18> */
.L_x_1821:
[----:B------:R-:W-:Y:S02]  /*12d0*/  UIMAD UR37, UR37, UR4, UR9 ;  /* 0x00000004252572a4 */ /* 0x000fe4000f8e0209 */
[----:B------:R-:W-:Y:S01]  /*12e0*/  IMAD.U32 R0, RZ, RZ, UR4 ;  /* 0x00000004ff007e24 */ /* 0x000fe2000f8e00ff */
[----:B------:R-:W-:Y:S02]  /*12f0*/  PLOP3.LUT P0, PT, PT, PT, PT, 0x80, 0x0 ;  /* 0x000000000000781c */ /* 0x000fe40003f0f070 */
[----:B------:R-:W-:Y:S02]  /*1300*/  CS2R R2, SRZ ;  /* 0x0000000000027805 */ /* 0x000fe4000001ff00 */
[----:B------:R-:W-:Y:S02]  /*1310*/  CS2R R150, SRZ ;  /* 0x0000000000967805 */ /* 0x000fe4000001ff00 */
[----:B------:R-:W-:Y:S02]  /*1320*/  CS2R R148, SRZ ;  /* 0x0000000000947805 */ /* 0x000fe4000001ff00 */
[----:B------:R-:W-:-:S02]  /*1330*/  VIADDMNMX R23, R0, UR37, R23, PT ;  /* 0x0000002500177c46 */ /* 0x000fc4000b800117 */
[----:B------:R-:W-:Y:S02]  /*1340*/  CS2R R146, SRZ ;  /* 0x0000000000927805 */ /* 0x000fe4000001ff00 */
[----:B------:R-:W-:Y:S02]  /*1350*/  CS2R R144, SRZ ;  /* 0x0000000000907805 */ /* 0x000fe4000001ff00 */
[----:B------:R-:W-:Y:S02]  /*1360*/  CS2R R142, SRZ ;  /* 0x00000000008e7805 */ /* 0x000fe4000001ff00 */
[----:B------:R-:W-:Y:S02]  /*1370*/  ISETP.GT.AND P1, PT, R23, UR37, PT ;  /* 0x0000002517007c0c */ /* 0x000fe4000bf24270 */
        /* <DEDUP_REMOVED lines=64> */
[----:B------:R-:W-:-:S05]  /*1780*/  SHF.R.S32.HI R73, RZ, 0x7, R72 ;  /* 0x00000007ff497819 */ /* 0x000fca0000011448 */
        /* <DEDUP_REMOVED lines=29> */
.L_x_1823:
[----:B------:R-:W-:Y:S01]  /*1960*/  SHF.L.U32 R11, RZ, 0x1f, RZ ;  /* 0x0000001fff0b7819 */ /* 0x000fe200000006ff */
[----:B------:R-:W-:-:S03]  /*1970*/  VIADD R5, R19, 0x8 ;  /* 0x0000000813057836 */ /* 0x000fc60000000000 */
[----:B------:R-:W0:Y:S02]  /*1980*/  SYNCS.PHASECHK.TRANS64.TRYWAIT P0, [UR38+0x22800], R11 ;  /* 0x0228000bff0075a7 */ /* 0x000e240008000166 */
[----:B0-----:R-:W-:Y:S05]  /*1990*/  @!P0 BRA `(.L_x_1824) ;  /* 0x0000013000688947 */ /* 0x001fea0003800000 */
.L_x_1986:
[----:B------:R-:W-:Y:S05]  /*19a0*/  WARPSYNC.ALL ;  /* 0x0000000000007948 */ /* 0x000fea0003800000 */
[----:B------:R-:W-:Y:S01]  /*19b0*/  ULOP3.LUT UR4, UR45, 0x1, URZ, 0xfc, !UPT ;  /* 0x000000012d047892 */ /* 0x000fe2000f8efc3f */
[----:B------:R1:W-:Y:S03]  /*19c0*/  BAR.SYNC.DEFER_BLOCKING R5, 0x100 ;  /* 0x000400050000751d */ /* 0x0003e60000010000 */
[----:B------:R-:W-:-:S06]  /*19d0*/  UISETP.NE.AND UP0, UPT, UR4, 0x3, UPT ;  /* 0x000000030400788c */ /* 0x000fcc000bf05270 */
[----:B------:R-:W-:-:S13]  /*19e0*/  PLOP3.LUT P0, PT, PT, PT, UP0, 0x40, 0x0 ;  /* 0x000000000000781c */ /* 0x000fda0003f0e808 */
[----:B-1----:R-:W-:Y:S05]  /*19f0*/  @P0 BRA `(.L_x_1825) ;  /* 0x0000000000040947 */ /* 0x002fea0003800000 */
[----:B------:R-:W-:Y:S01]  /*1a00*/  BPT.TRAP 0x1 ;  /* 0x000000040000795c */ /* 0x000fe20000300000 */
.L_x_1825:
[----:B------:R-:W-:Y:S01]  /*1a10*/  PLOP3.LUT P1, PT, PT, PT, UP0, 0x40, 0x0 ;  /* 0x000000000000781c */ /* 0x000fe20003f2e808 */
[----:B------:R1:W2:-:S12]  /*1a20*/  SYNCS.PHASECHK.TRANS64.TRYWAIT P0, [UR38+0x22830], R11 ;  /* 0x0228300bff0075a7 */ /* 0x0002980008000166 */
[----:B-1----:R-:W-:Y:S05]  /*1a30*/  @P1 BRA `(.L_x_1826) ;  /* 0x0000000000041947 */ /* 0x002fea0003800000 */
[----:B------:R-:W-:Y:S01]  /*1a40*/  BPT.TRAP 0x1 ;  /* 0x000000040000795c */ /* 0x000fe20000300000 */
.L_x_1826:
[----:B--2---:R-:W-:Y:S05]  /*1a50*/  @P0 BRA `(.L_x_1827) ;  /* 0x0000000000080947 */ /* 0x004fea0003800000 */
[----:B------:R-:W1:Y:S02]  /*1a60*/  SYNCS.PHASECHK.TRANS64.TRYWAIT P0, [UR38+0x22830], R11 ;  /* 0x0228300bff0075a7 */ /* 0x000e640008000166 */
[----:B-1----:R-:W-:Y:S05]  /*1a70*/  @!P0 BRA `(.L_x_1828) ;  /* 0x0000013000488947 */ /* 0x002fea0003800000 */
.L_x_1827:
[----:B------:R-:W-:Y:S01]  /*1a80*/  UIADD3 UR4, UR38, 0x1c400, URZ ;  /* 0x0001c40026047890 */ /* 0x000fe2000fffe03f */
[----:B------:R-:W-:Y:S01]  /*1a90*/  WARPGROUP.ARRIVE ;  /* 0x00000000000079c5 */ /* 0x000fe20000000000 */
[----:B------:R-:W-:Y:S01]  /*1aa0*/  ULOP3.LUT UR20, UR40, 0x10000, URZ, 0xfc, !UPT ;  /* 0x0001000028147892 */ /* 0x000fe2000f8efc3f */
[----:B------:R-:W1:Y:S01]  /*1ab0*/  LDC R7, c[0x0][0x448] ;  /* 0x00011200ff077b82 */ /* 0x000e620000000800 */
[----:B------:R-:W-:Y:S01]  /*1ac0*/  USHF.R.U32.HI UR4, URZ, 0x4, UR4 ;  /* 0x000000043f047899 */ /* 0x000fe20008011604 */
[----:B------:R-:W-:Y:S01]  /*1ad0*/  LOP3.LUT R3, R72, 0xffffff80, RZ, 0xc0, !PT ;  /* 0xffffff8048037812 */ /* 0x000fe200078ec0ff */
[----:B------:R-:W-:Y:S01]  /*1ae0*/  UMOV UR21, 0x40000040 ;  /* 0x4000004000157882 */ /* 0x000fe20000000000 */
[----:B------:R-:W-:Y:S01]  /*1af0*/  UMOV UR7, 0x40000040 ;  /* 0x4000004000077882 */ /* 0x000fe20000000000 */
[----:B------:R-:W-:Y:S01]  /*1b00*/  ULOP3.LUT UR4, UR4, 0x3fff, URZ, 0xc0, !UPT ;  /* 0x00003fff04047892 */ /* 0x000fe2000f8ec03f */
[----:B------:R-:W2:Y:S01]  /*1b10*/  S2R R75, SR_TID.X ;  /* 0x00000000004b7919 */ /* 0x000ea20000002100 */
[----:B------:R-:W-:Y:S01]  /*1b20*/  UMOV UR5, UR21 ;  /* 0x0000001500057c82 */ /* 0x000fe20008000000 */
[----:B------:R-:W-:Y:S01]  /*1b30*/  UIADD3 UR8, UR20, 0x2, URZ ;  /* 0x0000000214087890 */ /* 0x000fe2000fffe03f */
[----:B------:R-:W-:Y:S01]  /*1b40*/  IMAD.IADD R3, R22, 0x1, -R3 ;  /* 0x0000000116037824 */ /* 0x000fe200078e0a03 */
[----:B------:R-:W-:Y:S01]  /*1b50*/  ULOP3.LUT UR6, UR4, 0x10000, URZ, 0xfc, !UPT ;  /* 0x0001000004067892 */ /* 0x000fe2000f8efc3f */
[----:B------:R-:W-:Y:S01]  /*1b60*/  LEA.HI R2, R17, R22, RZ, 0x2 ;  /* 0x0000001611027211 */ /* 0x000fe200078f10ff */
[----:B------:R-:W-:Y:S01]  /*1b70*/  UMOV UR9, 0x40000040 ;  /* 0x4000004000097882 */ /* 0x000fe20000000000 */
[----:B------:R-:W-:Y:S01]  /*1b80*/  UMOV UR4, UR20 ;  /* 0x0000001400047c82 */ /* 0x000fe20008000000 */
[----:B------:R-:W-:Y:S01]  /*1b90*/  UIADD3 UR10, UR6, 0x2, URZ ;  /* 0x00000002060a7890 */ /* 0x000fe2000fffe03f */
[----:B------:R-:W-:Y:S01]  /*1ba0*/  LEA.HI R6, R73, R73, RZ, 0x1 ;  /* 0x0000004949067211 */ /* 0x000fe200078f08ff */
[----:B------:R-:W-:Y:S01]  /*1bb0*/  UMOV UR11, 0x40000040 ;  /* 0x40000040000b7882 */ /* 0x000fe20000000000 */
[----:B------:R-:W-:Y:S01]  /*1bc0*/  UIADD3 UR12, UR20, 0x4, URZ ;  /* 0x00000004140c7890 */ /* 0x000fe2000fffe03f */
[----:B------:R-:W-:Y:S01]  /*1bd0*/  SHF.R.S32.HI R4, RZ, 0x1f, R3 ;  /* 0x0000001fff047819 */ /* 0x000fe20000011403 */
[----:B------:R-:W-:Y:S01]  /*1be0*/  HGMMA.64x96x16.F32.BF16 R24, gdesc[UR4], RZ, !UPT, gsb0 ;  /* 0x01600000041879f0 */ /* 0x000fe2000c0018ff */
[----:B------:R-:W-:Y:S01]  /*1bf0*/  UIADD3 UR14, UR6, 0x4, URZ ;  /* 0x00000004060e7890 */ /* 0x000fe2000fffe03f */
[----:B------:R-:W-:Y:S01]  /*1c00*/  LOP3.LUT R21, R2, 0xfffffffc, RZ, 0xc0, !PT ;  /* 0xfffffffc02157812 */ /* 0x000fe200078ec0ff */
[----:B------:R-:W-:Y:S01]  /*1c10*/  UMOV UR13, 0x40000040 ;  /* 0x40000040000d7882 */ /* 0x000fe20000000000 */
[----:B------:R-:W-:Y:S01]  /*1c20*/  UMOV UR15, 0x40000040 ;  /* 0x40000040000f7882 */ /* 0x000fe20000000000 */
[----:B------:R-:W-:Y:S01]  /*1c30*/  UIADD3 UR16, UR20, 0x6, URZ ;  /* 0x0000000614107890 */ /* 0x000fe2000fffe03f */
[----:B-1----:R-:W-:Y:S01]  /*1c40*/  ISETP.NE.AND P1, PT, R7, 0x1, PT ;  /* 0x000000010700780c */ /* 0x002fe20003f25270 */
[----:B------:R-:W-:Y:S01]  /*1c50*/  UIADD3 UR18, UR6, 0x6, URZ ;  /* 0x0000000606127890 */ /* 0x000fe2000fffe03f */
[----:B------:R-:W-:Y:S01]  /*1c60*/  LOP3.LUT R20, R6, 0x3fffffe, RZ, 0xc0, !PT ;  /* 0x03fffffe06147812 */ /* 0x000fe200078ec0ff */
[----:B------:R-:W-:Y:S01]  /*1c70*/  UMOV UR17, 0x40000040 ;  /* 0x4000004000117882 */ /* 0x000fe20000000000 */
[----:B------:R-:W-:Y:S01]  /*1c80*/  UMOV UR19, 0x40000040 ;  /* 0x4000004000137882 */ /* 0x000fe20000000000 */
[----:B------:R-:W-:Y:S01]  /*1c90*/  ULDC UR4, c[0x0][0x9d8] ;  /* 0x0002760000047ab9 */ /* 0x000fe20000000800 */
[-C--:B------:R-:W-:Y:S01]  /*1ca0*/  LEA.HI R6, R4, R3.reuse, RZ, 0x2 ;  /* 0x0000000304067211 */ /* 0x080fe200078f10ff */
[----:B------:R-:W-:Y:S01]  /*1cb0*/  IMAD.IADD R22, R22, 0x1, -R21 ;  /* 0x0000000116167824 */ /* 0x000fe200078e0a15 */
[----:B------:R-:W-:Y:S01]  /*1cc0*/  LEA.HI R8, R4, R3, RZ, 0x5 ;  /* 0x0000000304087211 */ /* 0x000fe200078f28ff */
[----:B------:R-:W-:Y:S01]  /*1cd0*/  IMAD.IADD R20, R73, 0x1, -R20 ;  /* 0x0000000149147824 */ /* 0x000fe200078e0a14 */
[--C-:B------:R-:W-:Y:S01]  /*1ce0*/  SHF.R.S32.HI R4, RZ, 0x2, R6.reuse ;  /* 0x00000002ff047819 */ /* 0x100fe20000011406 */
[----:B------:R-:W-:Y:S01]  /*1cf0*/  ULDC UR7, c[0x0][0x9dc] ;  /* 0x0002770000077ab9 */ /* 0x000fe20000000800 */
[----:B------:R-:W-:Y:S01]  /*1d00*/  SHF.R.S32.HI R21, RZ, 0x1f, R6 ;  /* 0x0000001fff157819 */ /* 0x000fe20000011406 */
[----:B------:R-:W-:Y:S01]  /*1d10*/  ULOP3.LUT UR7, URZ, UR7, URZ, 0x33, !UPT ;  /* 0x000000073f077292 */ /* 0x000fe2000f8e333f */
[----:B------:R-:W-:-:S02]  /*1d20*/  SHF.R.S32.HI R8, RZ, 0x5, R8 ;  /* 0x00000005ff087819 */ /* 0x000fc40000011408 */
[-C--:B------:R-:W-:Y:S02]  /*1d30*/  LEA.HI R21, R21, R4.reuse, RZ, 0x3 ;  /* 0x0000000415157211 */ /* 0x080fe400078f18ff */
[----:B------:R-:W-:Y:S02]  /*1d40*/  LEA R8, R8, UR39, 0x4 ;  /* 0x0000002708087c11 */ /* 0x000fe4000f8e20ff */
[----:B------:R-:W-:Y:S02]  /*1d50*/  LOP3.LUT R21, R21, 0xfffffff8, RZ, 0xc0, !PT ;  /* 0xfffffff815157812 */ /* 0x000fe400078ec0ff */
[----:B--2---:R-:W-:Y:S02]  /*1d60*/  LOP3.LUT R75, R75, 0x7f, RZ, 0xc0, !PT ;  /* 0x0000007f4b4b7812 */ /* 0x004fe400078ec0ff */
[----:B------:R-:W-:Y:S02]  /*1d70*/  IADD3 R21, R8, R4, -R21 ;  /* 0x0000000408157210 */ /* 0x000fe40007ffe815 */
[----:B------:R-:W-:-:S02]  /*1d80*/  ISETP.NE.AND P0, PT, R75, RZ, PT ;  /* 0x000000ff4b00720c */ /* 0x000fc40003f05270 */
[----:B------:R-:W-:Y:S01]  /*1d90*/  LOP3.LUT R8, R6, 0x7ffffffc, RZ, 0xc0, !PT ;  /* 0x7ffffffc06087812 */ /* 0x000fe200078ec0ff */
[----:B------:R-:W-:Y:S01]  /*1da0*/  IMAD R21, R20, 0x40, R21 ;  /* 0x0000004014157824 */ /* 0x000fe200078e0215 */
[----:B------:R-:W-:Y:S01]  /*1db0*/  LOP3.LUT R17, R17, 0xfff7ffff, RZ, 0xc0, !PT ;  /* 0xfff7ffff11117812 */ /* 0x000fe200078ec0ff */
[----:B------:R-:W-:Y:S02]  /*1dc0*/  IMAD.U32 R6, RZ, RZ, UR38 ;  /* 0x00000026ff067e24 */ /* 0x000fe4000f8e00ff */
[----:B------:R-:W-:Y:S01]  /*1dd0*/  IMAD.IADD R3, R3, 0x1, -R8 ;  /* 0x0000000103037824 */ /* 0x000fe200078e0a08 */
[----:B------:R-:W-:Y:S02]  /*1de0*/  IADD3 R8, -R19, 0xb, RZ ;  /* 0x0000000b13087810 */ /* 0x000fe40007ffe1ff */
[----:B------:R-:W-:Y:S01]  /*1df0*/  @P1 LOP3.LUT R17, R17, 0x80000, RZ, 0xfc, !PT ;  /* 0x0008000011111812 */ /* 0x000fe200078efcff */
        /* <DEDUP_REMOVED lines=15> */
[----:B------:R1:W2:Y:S01]  /*1ef0*/  MUFU.TANH R27, R43 ;  /* 0x0000002b001b7308 */ /* 0x0002a20000002400 */
[----:B------:R-:W-:Y:S01]  /*1f00*/  FMUL.FTZ R10, R24, UR4 ;  /* 0x00000004180a7c20 */ /* 0x000fe20008410000 */
[----:B------:R-:W-:Y:S01]  /*1f10*/  FMUL.FTZ R25, R25, UR4 ;  /* 0x0000000419197c20 */ /* 0x000fe20008410000 */
[----:B------:R-:W-:Y:S01]  /*1f20*/  LEA.HI R24, R22, R22, RZ, 0x1 ;  /* 0x0000001616187211 */ /* 0x000fe200078f08ff */
[----:B------:R-:W-:Y:S01]  /*1f30*/  FMUL.FTZ R58, R58, UR4 ;  /* 0x000000043a3a7c20 */ /* 0x000fe20008410000 */
[----:B------:R-:W-:Y:S01]  /*1f40*/  FMUL.FTZ R14, R34, UR4 ;  /* 0x00000004220e7c20 */ /* 0x000fe20008410000 */
[----:B0-----:R-:W-:Y:S01]  /*1f50*/  FMUL.FTZ R0, R26, UR4 ;  /* 0x000000041a007c20 */ /* 0x001fe20008410000 */
[----:B------:R-:W-:Y:S01]  /*1f60*/  FMUL.FTZ R28, R28, UR4 ;  /* 0x000000041c1c7c20 */ /* 0x000fe20008410000 */
[----:B------:R0:W3:Y:S01]  /*1f70*/  MUFU.TANH R31, R51 ;  /* 0x00000033001f7308 */ /* 0x0000e20000002400 */
[----:B-1----:R-:W1:Y:S01]  /*1f80*/  @P1 LDC R43, c[0x0][0x44c] ;  /* 0x00011300ff2b1b82 */ /* 0x002e620000000800 */
[----:B------:R-:W-:Y:S01]  /*1f90*/  FMUL.FTZ R29, R29, UR4 ;  /* 0x000000041d1d7c20 */ /* 0x000fe20008410000 */
[----:B------:R-:W-:Y:S01]  /*1fa0*/  FMUL.FTZ R12, R30, UR4 ;  /* 0x000000041e0c7c20 */ /* 0x000fe20008410000 */
[----:B------:R-:W-:Y:S01]  /*1fb0*/  FMUL.FTZ R32, R32, UR4 ;  /* 0x0000000420207c20 */ /* 0x000fe20008410000 */
[----:B------:R-:W-:Y:S01]  /*1fc0*/  FMUL.FTZ R33, R33, UR4 ;  /* 0x0000000421217c20 */ /* 0x000fe20008410000 */
[----:B------:R-:W-:Y:S01]  /*1fd0*/  FMUL.FTZ R15, R35, UR4 ;  /* 0x00000004230f7c20 */ /* 0x000fe20008410000 */
[----:B------:R-:W-:Y:S01]  /*1fe0*/  FMUL.FTZ R36, R36, UR4 ;  /* 0x0000000424247c20 */ /* 0x000fe20008410000 */
[----:B------:R4:W1:Y:S01]  /*1ff0*/  MUFU.TANH R74, R25 ;  /* 0x00000019004a7308 */ /* 0x0008620000002400 */
[----:B0-----:R-:W0:Y:S01]  /*2000*/  @P1 LDC R51, c[0x0][0x450] ;  /* 0x00011400ff331b82 */ /* 0x001e220000000800 */
[----:B------:R-:W-:Y:S01]  /*2010*/  FMUL.FTZ R37, R37, UR4 ;  /* 0x0000000425257c20 */ /* 0x000fe20008410000 */
[----:B------:R-:W-:Y:S01]  /*2020*/  FMUL.FTZ R38, R38, UR4 ;  /* 0x0000000426267c20 */ /* 0x000fe20008410000 */
[----:B------:R-:W-:Y:S01]  /*2030*/  FMUL.FTZ R39, R39, UR4 ;  /* 0x0000000427277c20 */ /* 0x000fe20008410000 */
[----:B------:R-:W-:Y:S01]  /*2040*/  FMUL.FTZ R40, R40, UR4 ;  /* 0x0000000428287c20 */ /* 0x000fe20008410000 */
[----:B------:R-:W-:Y:S01]  /*2050*/  FMUL.FTZ R41, R41, UR4 ;  /* 0x0000000429297c20 */ /* 0x000fe20008410000 */
[----:B------:R-:W-:Y:S01]  /*2060*/  FMUL.FTZ R42, R42, UR4 ;  /* 0x000000042a2a7c20 */ /* 0x000fe20008410000 */
[----:B------:R5:W0:Y:S01]  /*2070*/  MUFU.TANH R34, R58 ;  /* 0x0000003a00227308 */ /* 0x000a220000002400 */
[----:B----4-:R-:W-:Y:S01]  /*2080*/  LOP3.LUT R25, R24, 0x1ffffffe, RZ, 0xc0, !PT ;  /* 0x1ffffffe18197812 */ /* 0x010fe200078ec0ff */
[----:B------:R-:W-:Y:S01]  /*2090*/  FMUL.FTZ R44, R44, UR4 ;  /* 0x000000042c2c7c20 */ /* 0x000fe20008410000 */
[----:B------:R-:W-:Y:S01]  /*20a0*/  FMUL.FTZ R45, R45, UR4 ;  /* 0x000000042d2d7c20 */ /* 0x000fe20008410000 */
[----:B------:R-:W-:Y:S01]  /*20b0*/  FMUL.FTZ R46, R46, UR4 ;  /* 0x000000042e2e7c20 */ /* 0x000fe20008410000 */
[----:B------:R-:W-:Y:S01]  /*20c0*/  FMUL.FTZ R47, R47, UR4 ;  /* 0x000000042f2f7c20 */ /* 0x000fe20008410000 */
[----:B------:R-:W-:-:S02]  /*20d0*/  IMAD.IADD R4, R22, 0x1, -R25 ;  /* 0x0000000116047824 */ /* 0x000fc400078e0a19 */
[----:B------:R-:W-:Y:S01]  /*20e0*/  FMUL.FTZ R48, R48, UR4 ;  /* 0x0000000430307c20 */ /* 0x000fe20008410000 */
[----:B------:R-:W-:Y:S01]  /*20f0*/  FMUL.FTZ R49, R49, UR4 ;  /* 0x0000000431317c20 */ /* 0x000fe20008410000 */
[----:B------:R-:W-:Y:S01]  /*2100*/  FMUL.FTZ R50, R50, UR4 ;  /* 0x0000000432327c20 */ /* 0x000fe20008410000 */
[----:B------:R-:W-:Y:S02]  /*2110*/  IMAD R4, R4, 0x8, R21 ;  /* 0x0000000804047824 */ /* 0x000fe400078e0215 */
[----:B------:R-:W-:Y:S01]  /*2120*/  FMUL.FTZ R52, R52, UR4 ;  /* 0x0000000434347c20 */ /* 0x000fe20008410000 */
[----:B------:R-:W-:Y:S01]  /*2130*/  FMUL.FTZ R53, R53, UR4 ;  /* 0x0000000435357c20 */ /* 0x000fe20008410000 */
[----:B------:R-:W-:Y:S01]  /*2140*/  FMUL.FTZ R54, R54, UR4 ;  /* 0x0000000436367c20 */ /* 0x000fe20008410000 */
[----:B-1----:R-:W-:-:S04]  /*2150*/  @P1 IMAD.HI.U32 R20, R4, R43, RZ ;  /* 0x0000002b04141227 */ /* 0x002fc800078e00ff */
[----:B------:R-:W-:Y:S01]  /*2160*/  FMUL.FTZ R55, R55, UR4 ;  /* 0x0000000437377c20 */ /* 0x000fe20008410000 */
[----:B------:R-:W-:Y:S01]  /*2170*/  FMUL.FTZ R56, R56, UR4 ;  /* 0x0000000438387c20 */ /* 0x000fe20008410000 */
[----:B------:R-:W-:Y:S01]  /*2180*/  FMUL.FTZ R57, R57, UR4 ;  /* 0x0000000439397c20 */ /* 0x000fe20008410000 */
[----:B------:R-:W-:Y:S01]  /*2190*/  IMAD.MOV.U32 R22, RZ, RZ, R4 ;  /* 0x000000ffff167224 */ /* 0x000fe200078e0004 */
[----:B0-----:R-:W-:Y:S01]  /*21a0*/  @P1 SHF.R.U32.HI R22, RZ, R51, R20 ;  /* 0x00000033ff161219 */ /* 0x001fe20000011614 */
[----:B------:R-:W-:Y:S02]  /*21b0*/  @!P0 VIADD R20, R6, 0x22840 ;  /* 0x0002284006148836 */ /* 0x000fe40000000000 */
[----:B------:R-:W-:Y:S01]  /*21c0*/  FMUL.FTZ R59, R59, UR4 ;  /* 0x000000043b3b7c20 */ /* 0x000fe20008410000 */
        /* <DEDUP_REMOVED lines=12> */
[----:B-----5:R-:W0:Y:S01]  /*2290*/  SHFL.IDX PT, R58, R22, RZ, 0x1c1f ;  /* 0x001c1fff163a7589 */ /* 0x020e2200000e0000 */
[----:B------:R-:W-:Y:S01]  /*22a0*/  ULDC.64 UR4, c[0x0][0x9e0] ;  /* 0x0002780000047ab9 */ /* 0x000fe20000000a00 */
[----:B------:R-:W-:Y:S01]  /*22b0*/  @!P0 PRMT R20, RZ, 0x654, R20 ;  /* 0x00000654ff148816 */ /* 0x000fe20000000014 */
[----:B------:R-:W-:Y:S01]  /*22c0*/  IMAD R21, R23, -0x60, R18 ;  /* 0xffffffa017157824 */ /* 0x000fe200078e0212 */
[----:B------:R-:W-:Y:S01]  /*22d0*/  UISETP.GE.AND UP1, UPT, UR5, 0x1, UPT ;  /* 0x000000010500788c */ /* 0x000fe2000bf26270 */
[----:B------:R1:W-:Y:S06]  /*22e0*/  BAR.ARV R8, 0x100 ;  /* 0x000400080000751d */ /* 0x0003ec0000002000 */
[----:B------:R4:W-:Y:S01]  /*22f0*/  @!P0 SYNCS.ARRIVE.TRANS64.RED.A1T0 RZ, [R20+URZ], RZ ;  /* 0x000000ff14ff89a7 */ /* 0x0009e2000810043f */
[----:B------:R-:W-:Y:S01]  /*2300*/  PLOP3.LUT P1, PT, PT, PT, UP1, 0x40, 0x0 ;  /* 0x000000000000781c */ /* 0x000fe20003f2e818 */
[----:B------:R-:W0:Y:S01]  /*2310*/  MUFU.TANH R10, R10 ;  /* 0x0000000a000a7308 */ /* 0x000e220000002400 */
[----:B------:R-:W-:-:S02]  /*2320*/  IMAD.MOV.U32 R26, RZ, RZ, -0x60 ;  /* 0xffffffa0ff1a7424 */ /* 0x000fc400078e00ff */
[----:B----4-:R-:W-:-:S05]  /*2330*/  VIADD R20, R21, 0x61 ;  /* 0x0000006115147836 */ /* 0x010fca0000000000 */
[----:B------:R-:W4:Y:S01]  /*2340*/  MUFU.TANH R0, R0 ;  /* 0x0000000000007308 */ /* 0x000f220000002400 */
[----:B------:R-:W-:Y:S02]  /*2350*/  IMAD R24, R3, -0x2, R20 ;  /* 0xfffffffe03187824 */ /* 0x000fe400078e0214 */
[----:B------:R-:W-:Y:S02]  /*2360*/  VIADD R20, R21, 0x60 ;  /* 0x0000006015147836 */ /* 0x000fe40000000000 */
[----:B------:R-:W-:-:S03]  /*2370*/  VIADD R24, R24, -UR11 ;  /* 0x8000000b18187c36 */ /* 0x000fc60008000000 */
[----:B------:R-:W1:Y:S01]  /*2380*/  MUFU.TANH R9, R9 ;  /* 0x0000000900097308 */ /* 0x000e620000002400 */
[----:B------:R-:W-:Y:S02]  /*2390*/  IMAD R25, R3, -0x2, R20 ;  /* 0xfffffffe03197824 */ /* 0x000fe400078e0214 */
[----:B------:R-:W-:-:S04]  /*23a0*/  VIADD R43, R24, UR7 ;  /* 0x00000007182b7c36 */ /* 0x000fc80008000000 */
[----:B0-----:R-:W-:Y:S01]  /*23b0*/  IMAD.IADD R21, R43, 0x1, R58 ;  /* 0x000000012b157824 */ /* 0x001fe200078e023a */
[----:B------:R-:W0:Y:S08]  /*23c0*/  MUFU.TANH R28, R28 ;  /* 0x0000001c001c7308 */ /* 0x000e300000002400 */
        /* <DEDUP_REMOVED lines=39> */
[----:B------:R5:W0:Y:S02]  /*2640*/  MUFU.TANH R30, R50 ;  /* 0x00000032001e7308 */ /* 0x000a240000002400 */
[----:B-----5:R-:W-:-:S02]  /*2650*/  IMAD R50, R23, R26, 0x60 ;  /* 0x0000006017327424 */ /* 0x020fc400078e021a */
[----:B------:R-:W-:Y:S02]  /*2660*/  VIADD R26, R24, UR4 ;  /* 0x00000004181a7c36 */ /* 0x000fe40008000000 */
[----:B------:R-:W-:-:S03]  /*2670*/  IMAD R51, R3, -0x2, R50 ;  /* 0xfffffffe03337824 */ /* 0x000fc600078e0232 */
[----:B------:R-:W-:Y:S01]  /*2680*/  VIADDMNMX R20, R58, R26, R25, PT ;  /* 0x0000001a3a147246 */ /* 0x000fe20003800119 */
[----:B01234-:R-:W-:Y:S06]  /*2690*/  @P1 BRA `(.L_x_1829) ;  /* 0x0000000000541947 */ /* 0x01ffec0003800000 */
[----:B------:R-:W-:Y:S01]  /*26a0*/  IADD3 R24, R18, -UR11, R58 ;  /* 0x8000000b12187c10 */ /* 0x000fe2000fffe03a */
[----:B------:R-:W-:Y:S03]  /*26b0*/  BSSY B0, `(.L_x_1830) ;  /* 0x0000010000007945 */ /* 0x000fe60003800000 */
[----:B------:R-:W-:-:S13]  /*26c0*/  ISETP.GT.AND P1, PT, R24, -0x1, PT ;  /* 0xffffffff1800780c */ /* 0x000fda0003f24270 */
[----:B------:R-:W-:Y:S05]  /*26d0*/  @P1 BRA `(.L_x_1831) ;  /* 0x0000000000201947 */ /* 0x000fea0003800000 */
[----:B------:R-:W-:Y:S01]  /*26e0*/  UISETP.NE.AND UP2, UPT, UR5, 0x1, UPT ;  /* 0x000000010500788c */ /* 0x000fe2000bf45270 */
[----:B------:R-:W-:-:S05]  /*26f0*/  LOP3.LUT R24, RZ, R24, RZ, 0x33, !PT ;  /* 0x00000018ff187212 */ /* 0x000fca00078e33ff */
[----:B------:R-:W-:-:S05]  /*2700*/  PLOP3.LUT P1, PT, PT, PT, UP2, 0x80, 0x0 ;  /* 0x000000000000781c */ /* 0x000fca0003f2f028 */
[----:B------:R-:W-:-:S08]  /*2710*/  @UP2 ULDC.64 UR14, c[0x0][0x9e8] ;  /* 0x00027a00000e2ab9 */ /* 0x000fd00000000a00 */
[----:B------:R-:W-:-:S05]  /*2720*/  @P1 IMAD.HI.U32 R58, R24, UR14, RZ ;  /* 0x0000000e183a1c27 */ /* 0x000fca000f8e00ff */
[----:B------:R-:W-:-:S04]  /*2730*/  @P1 SHF.R.U32.HI R24, RZ, UR15, R58 ;  /* 0x0000000fff181c19 */ /* 0x000fc8000801163a */
[----:B------:R-:W-:Y:S01]  /*2740*/  LOP3.LUT R24, RZ, R24, RZ, 0x33, !PT ;  /* 0x00000018ff187212 */ /* 0x000fe200078e33ff */
[----:B------:R-:W-:Y:S06]  /*2750*/  BRA `(.L_x_1832) ;  /* 0x0000000000147947 */ /* 0x000fec0003800000 */
.L_x_1831:
[----:B------:R-:W-:-:S06]  /*2760*/  UISETP.NE.AND UP2, UPT, UR5, 0x1, UPT ;  /* 0x000000010500788c */ /* 0x000fcc000bf45270 */
[----:B------:R-:W-:-:S05]  /*2770*/  PLOP3.LUT P1, PT, PT, PT, UP2, 0x80, 0x0 ;  /* 0x000000000000781c */ /* 0x000fca0003f2f028 */
[----:B------:R-:W-:-:S08]  /*2780*/  @UP2 ULDC.64 UR14, c[0x0][0x9e8] ;  /* 0x00027a00000e2ab9 */ /* 0x000fd00000000a00 */
[----:B------:R-:W-:-:S05]  /*2790*/  @P1 IMAD.HI.U32 R58, R24, UR14, RZ ;  /* 0x0000000e183a1c27 */ /* 0x000fca000f8e00ff */
[----:B------:R-:W-:-:S07]  /*27a0*/  @P1 SHF.R.U32.HI R24, RZ, UR15, R58 ;  /* 0x0000000fff181c19 */ /* 0x000fce000801163a */
.L_x_1832:
[----:B------:R-:W-:Y:S05]  /*27b0*/  BSYNC B0 ;  /* 0x0000000000007941 */ /* 0x000fea0003800000 */
.L_x_1830:
[----:B------:R-:W-:-:S05]  /*27c0*/  IMAD R24, R24, UR5, R51 ;  /* 0x0000000518187c24 */ /* 0x000fca000f8e0233 */
[----:B------:R-:W-:Y:S02]  /*27d0*/  VIMNMX R21, R21, R24, !PT ;  /* 0x0000001815157248 */ /* 0x000fe40007fe0100 */
[----:B------:R-:W-:-:S07]  /*27e0*/  VIADDMNMX R20, R24, UR5, R20, PT ;  /* 0x0000000518147c46 */ /* 0x000fce000b800114 */
.L_x_1829:
[C---:B------:R-:W-:Y:S02]  /*27f0*/  ISETP.GE.AND P1, PT, R50.reuse, 0x2, PT ;  /* 0x000000023200780c */ /* 0x040fe40003f26270 */
[C---:B------:R-:W-:Y:S02]  /*2800*/  ISETP.GE.AND P5, PT, R50.reuse, 0xa, PT ;  /* 0x0000000a3200780c */ /* 0x040fe40003fa6270 */
[----:B------:R-:W-:Y:S02]  /*2810*/  ISETP.GT.AND P3, PT, R21, 0x1, !P1 ;  /* 0x000000011500780c */ /* 0x000fe40004f64270 */
[----:B------:R-:W-:Y:S02]  /*2820*/  ISETP.GE.AND P2, PT, R50, 0x9, PT ;  /* 0x000000093200780c */ /* 0x000fe40003f46270 */
[----:B------:R-:W-:Y:S02]  /*2830*/  ISETP.LT.OR P3, PT, R20, 0x2, P3 ;  /* 0x000000021400780c */ /* 0x000fe40001f61670 */
[----:B------:R-:W-:-:S02]  /*2840*/  P2R R24, PR, RZ, 0x20 ;  /* 0x00000020ff187803 */ /* 0x000fc40000000000 */
[----:B------:R-:W-:Y:S02]  /*2850*/  FSEL R74, R74, -INF , !P3 ;  /* 0xff8000004a4a7808 */ /* 0x000fe40005800000 */
[C---:B------:R-:W-:Y:S02]  /*2860*/  ISETP.GT.AND P3, PT, R21.reuse, 0x9, !P5 ;  /* 0x000000091500780c */ /* 0x040fe40006f64270 */
[----:B------:R-:W-:Y:S02]  /*2870*/  ISETP.GT.AND P4, PT, R21, 0x8, !P2 ;  /* 0x000000081500780c */ /* 0x000fe40005784270 */
[----:B------:R-:W-:Y:S02]  /*2880*/  ISETP.LT.OR P3, PT, R20, 0xa, P3 ;  /* 0x0000000a1400780c */ /* 0x000fe40001f61670 */
[----:B------:R-:W-:Y:S02]  /*2890*/  ISETP.GE.AND P5, PT, R50, 0x11, PT ;  /* 0x000000113200780c */ /* 0x000fe40003fa6270 */
[----:B------:R-:W-:-:S02]  /*28a0*/  FSEL R72, R29, -INF , !P3 ;  /* 0xff8000001d487808 */ /* 0x000fc40005800000 */
[----:B------:R-:W-:Y:S02]  /*28b0*/  ISETP.LT.OR P4, PT, R20, 0x9, P4 ;  /* 0x000000091400780c */ /* 0x000fe40002781670 */
[----:B------:R-:W-:Y:S02]  /*28c0*/  ISETP.GT.AND P3, PT, R21, 0x10, !P5 ;  /* 0x000000101500780c */ /* 0x000fe40006f64270 */
[----:B------:R-:W-:Y:S02]  /*28d0*/  FSEL R58, R28, -INF , !P4 ;  /* 0xff8000001c3a7808 */ /* 0x000fe40006000000 */
[----:B------:R-:W-:Y:S02]  /*28e0*/  ISETP.LT.OR P3, PT, R20, 0x11, P3 ;  /* 0x000000111400780c */ /* 0x000fe40001f61670 */
[----:B------:R-:W-:Y:S02]  /*28f0*/  ISETP.GE.AND P4, PT, R50, 0x12, PT ;  /* 0x000000123200780c */ /* 0x000fe40003f86270 */
[----:B------:R-:W-:-:S02]  /*2900*/  FSEL R76, R32, -INF , !P3 ;  /* 0xff800000204c7808 */ /* 0x000fc40005800000 */
[----:B------:R-:W-:Y:S02]  /*2910*/  ISETP.GT.AND P3, PT, R21, 0x11, !P4 ;  /* 0x000000111500780c */ /* 0x000fe40006764270 */
[----:B------:R-:W-:Y:S02]  /*2920*/  P2R R29, PR, RZ, 0x10 ;  /* 0x00000010ff1d7803 */ /* 0x000fe40000000000 */
[----:B------:R-:W-:Y:S02]  /*2930*/  ISETP.LT.OR P3, PT, R20, 0x12, P3 ;  /* 0x000000121400780c */ /* 0x000fe40001f61670 */
[----:B------:R-:W-:Y:S02]  /*2940*/  ISETP.GE.AND P4, PT, R50, 0x19, PT ;  /* 0x000000193200780c */ /* 0x000fe40003f86270 */
[----:B------:R-:W-:Y:S02]  /*2950*/  FSEL R78, R33, -INF , !P3 ;  /* 0xff800000214e7808 */ /* 0x000fe40005800000 */
[----:B------:R-:W-:-:S02]  /*2960*/  ISETP.GT.AND P3, PT, R21, 0x18, !P4 ;  /* 0x000000181500780c */ /* 0x000fc40006764270 */
[----:B------:R-:W-:Y:S02]  /*2970*/  P2R R32, PR, RZ, 0x10 ;  /* 0x00000010ff207803 */ /* 0x000fe40000000000 */
[----:B------:R-:W-:Y:S02]  /*2980*/  ISETP.LT.OR P3, PT, R20, 0x19, P3 ;  /* 0x000000191400780c */ /* 0x000fe40001f61670 */
[----:B------:R-:W-:Y:S02]  /*2990*/  ISETP.GE.AND P4, PT, R50, 0x1a, PT ;  /* 0x0000001a3200780c */ /* 0x000fe40003f86270 */
[----:B------:R-:W-:Y:S02]  /*29a0*/  FSEL R80, R36, -INF , !P3 ;  /* 0xff80000024507808 */ /* 0x000fe40005800000 */
[----:B------:R-:W-:Y:S02]  /*29b0*/  ISETP.GT.AND P3, PT, R21, 0x19, !P4 ;  /* 0x000000191500780c */ /* 0x000fe40006764270 */
[----:B------:R-:W-:-:S02]  /*29c0*/  P2R R33, PR, RZ, 0x10 ;  /* 0x00000010ff217803 */ /* 0x000fc40000000000 */
[----:B------:R-:W-:Y:S02]  /*29d0*/  ISETP.LT.OR P3, PT, R20, 0x1a, P3 ;  /* 0x0000001a1400780c */ /* 0x000fe40001f61670 */
[----:B------:R-:W-:Y:S02]  /*29e0*/  ISETP.GE.AND P4, PT, R50, 0x21, PT ;  /* 0x000000213200780c */ /* 0x000fe40003f86270 */
[----:B------:R-:W-:Y:S02]  /*29f0*/  FSEL R82, R37, -INF , !P3 ;  /* 0xff80000025527808 */ /* 0x000fe40005800000 */
[----:B------:R-:W-:Y:S02]  /*2a00*/  ISETP.GT.AND P3, PT, R21, 0x20, !P4 ;  /* 0x000000201500780c */ /* 0x000fe40006764270 */
[----:B------:R-:W-:Y:S02]  /*2a10*/  P2R R36, PR, RZ, 0x10 ;  /* 0x00000010ff247803 */ /* 0x000fe40000000000 */
[----:B------:R-:W-:-:S02]  /*2a20*/  ISETP.LT.OR P3, PT, R20, 0x21, P3 ;  /* 0x000000211400780c */ /* 0x000fc40001f61670 */
[----:B------:R-:W-:Y:S02]  /*2a30*/  ISETP.GE.AND P4, PT, R50, 0x22, PT ;  /* 0x000000223200780c */ /* 0x000fe40003f86270 */
[----:B------:R-:W-:Y:S02]  /*2a40*/  FSEL R84, R40, -INF , !P3 ;  /* 0xff80000028547808 */ /* 0x000fe40005800000 */
[----:B------:R-:W-:Y:S02]  /*2a50*/  ISETP.GT.AND P3, PT, R21, 0x21, !P4 ;  /* 0x000000211500780c */ /* 0x000fe40006764270 */
[----:B------:R-:W-:Y:S02]  /*2a60*/  P2R R37, PR, RZ, 0x10 ;  /* 0x00000010ff257803 */ /* 0x000fe40000000000 */
[----:B------:R-:W-:Y:S02]  /*2a70*/  ISETP.LT.OR P3, PT, R20, 0x22, P3 ;  /* 0x000000221400780c */ /* 0x000fe40001f61670 */
[----:B------:R-:W-:-:S02]  /*2a80*/  ISETP.GE.AND P4, PT, R50, 0x29, PT ;  /* 0x000000293200780c */ /* 0x000fc40003f86270 */
[----:B------:R-:W-:Y:S02]  /*2a90*/  FSEL R86, R41, -INF , !P3 ;  /* 0xff80000029567808 */ /* 0x000fe40005800000 */
[----:B------:R-:W-:Y:S02]  /*2aa0*/  ISETP.GT.AND P3, PT, R21, 0x28, !P4 ;  /* 0x000000281500780c */ /* 0x000fe40006764270 */
[----:B------:R-:W-:Y:S02]  /*2ab0*/  P2R R41, PR, RZ, 0x10 ;  /* 0x00000010ff297803 */ /* 0x000fe40000000000 */
        /* <DEDUP_REMOVED lines=51> */
[----:B------:R-:W-:Y:S02]  /*2df0*/  P2R R28, PR, RZ, 0x20 ;  /* 0x00000020ff1c7803 */ /* 0x000fe40000000000 */
[----:B------:R-:W-:Y:S02]  /*2e00*/  FSEL R64, R64, -INF , !P3 ;  /* 0xff80000040407808 */ /* 0x000fe40005800000 */
[C---:B------:R-:W-:Y:S02]  /*2e10*/  ISETP.GE.AND P3, PT, R50.reuse, 0x52, PT ;  /* 0x000000523200780c */ /* 0x040fe40003f66270 */
[----:B------:R-:W-:Y:S02]  /*2e20*/  ISETP.GE.AND P6, PT, R50, 0x1, PT ;  /* 0x000000013200780c */ /* 0x000fe40003fc6270 */
[----:B------:R-:W-:-:S04]  /*2e30*/  ISETP.GT.AND P4, PT, R21, 0x51, !P3 ;  /* 0x000000511500780c */ /* 0x000fc80005f84270 */
[----:B------:R-:W-:-:S04]  /*2e40*/  ISETP.LT.OR P4, PT, R20, 0x52, P4 ;  /* 0x000000521400780c */ /* 0x000fc80002781670 */
[----:B------:R-:W-:Y:S02]  /*2e50*/  FSEL R104, R65, -INF , !P4 ;  /* 0xff80000041687808 */ /* 0x000fe40006000000 */
[----:B------:R-:W-:-:S04]  /*2e60*/  ISETP.GE.AND P4, PT, R50, 0x59, PT ;  /* 0x000000593200780c */ /* 0x000fc80003f86270 */
[----:B------:R-:W-:-:S04]  /*2e70*/  ISETP.GT.AND P5, PT, R21, 0x58, !P4 ;  /* 0x000000581500780c */ /* 0x000fc800067a4270 */
[----:B------:R-:W-:-:S04]  /*2e80*/  ISETP.LT.OR P5, PT, R20, 0x59, P5 ;  /* 0x000000591400780c */ /* 0x000fc80002fa1670 */
[----:B------:R-:W-:Y:S02]  /*2e90*/  FSEL R68, R68, -INF , !P5 ;  /* 0xff80000044447808 */ /* 0x000fe40006800000 */
[----:B------:R-:W-:-:S04]  /*2ea0*/  ISETP.GT.AND P5, PT, R21, RZ, !P6 ;  /* 0x000000ff1500720c */ /* 0x000fc800077a4270 */
[----:B------:R-:W-:-:S04]  /*2eb0*/  ISETP.LT.OR P5, PT, R20, 0x1, P5 ;  /* 0x000000011400780c */ /* 0x000fc80002fa1670 */
[----:B------:R-:W-:Y:S02]  /*2ec0*/  FSEL R40, R10, -INF , !P5 ;  /* 0xff8000000a287808 */ /* 0x000fe40006800000 */
[----:B------:R-:W-:Y:S01]  /*2ed0*/  ISETP.GE.AND P5, PT, R50, 0x5a, PT ;  /* 0x0000005a3200780c */ /* 0x000fe20003fa6270 */
[----:B------:R-:W0:Y:S03]  /*2ee0*/  SHFL.IDX PT, R10, R22, 0x1, 0x1c1f ;  /* 0x003c1f00160a7f89 */ /* 0x000e2600000e0000 */
[----:B------:R-:W-:Y:S02]  /*2ef0*/  P2R R50, PR, RZ, 0x20 ;  /* 0x00000020ff327803 */ /* 0x000fe40000000000 */
[----:B------:R-:W-:-:S04]  /*2f00*/  ISETP.GT.AND P5, PT, R21, 0x59, !P5 ;  /* 0x000000591500780c */ /* 0x000fc80006fa4270 */
[----:B------:R-:W-:-:S04]  /*2f10*/  ISETP.LT.OR P5, PT, R20, 0x5a, P5 ;  /* 0x0000005a1400780c */ /* 0x000fc80002fa1670 */
[----:B------:R-:W-:Y:S02]  /*2f20*/  FSEL R106, R69, -INF , !P5 ;  /* 0xff800000456a7808 */ /* 0x000fe40006800000 */
[----:B------:R-:W-:Y:S02]  /*2f30*/  PLOP3.LUT P5, PT, PT, PT, UP1, 0x40, 0x0 ;  /* 0x000000000000781c */ /* 0x000fe40003fae818 */
[----:B0-----:R-:W-:Y:S01]  /*2f40*/  VIADDMNMX R20, R10, R26, R25, PT ;  /* 0x0000001a0a147246 */ /* 0x001fe20003800119 */
[----:B------:R-:W-:-:S10]  /*2f50*/  IMAD.IADD R21, R43, 0x1, R10 ;  /* 0x000000012b157824 */ /* 0x000fd400078e020a */
[----:B------:R-:W-:Y:S05]  /*2f60*/  @P5 BRA `(.L_x_1833) ;  /* 0x00000000005c5947 */ /* 0x000fea0003800000 */
        /* <DEDUP_REMOVED lines=8> */
[----:B------:R-:W-:Y:S01]  /*2ff0*/  @P5 IMAD.HI.U32 R22, R10, UR14, RZ ;  /* 0x0000000e0a165c27 */ /* 0x000fe2000f8e00ff */
[----:B------:R-:W-:-:S13]  /*3000*/  PLOP3.LUT P5, PT, PT, PT, UP2, 0x80, 0x0 ;  /* 0x000000000000781c */ /* 0x000fda0003faf028 */
[----:B------:R-:W-:-:S04]  /*3010*/  @P5 SHF.R.U32.HI R10, RZ, UR15, R22 ;  /* 0x0000000fff0a5c19 */ /* 0x000fc80008011616 */
[----:B------:R-:W-:Y:S01]  /*3020*/  LOP3.LUT R10, RZ, R10, RZ, 0x33, !PT ;  /* 0x0000000aff0a7212 */ /* 0x000fe200078e33ff */
[----:B------:R-:W-:Y:S06]  /*3030*/  BRA `(.L_x_1836) ;  /* 0x0000000000187947 */ /* 0x000fec0003800000 */
.L_x_1835:
[----:B------:R-:W-:-:S06]  /*3040*/  UISETP.NE.AND UP2, UPT, UR5, 0x1, UPT ;  /* 0x000000010500788c */ /* 0x000fcc000bf45270 */
[----:B------:R-:W-:-:S05]  /*3050*/  PLOP3.LUT P5, PT, PT, PT, UP2, 0x80, 0x0 ;  /* 0x000000000000781c */ /* 0x000fca0003faf028 */
[----:B------:R-:W-:-:S08]  /*3060*/  @UP2 ULDC.64 UR14, c[0x0][0x9e8] ;  /* 0x00027a00000e2ab9 */ /* 0x000fd00000000a00 */
[----:B------:R-:W-:Y:S01]  /*3070*/  @P5 IMAD.HI.U32 R22, R10, UR14, RZ ;  /* 0x0000000e0a165c27 */ /* 0x000fe2000f8e00ff */
[----:B------:R-:W-:-:S13]  /*3080*/  PLOP3.LUT P5, PT, PT, PT, UP2, 0x80, 0x0 ;  /* 0x000000000000781c */ /* 0x000fda0003faf028 */
[----:B------:R-:W-:-:S07]  /*3090*/  @P5 SHF.R.U32.HI R10, RZ, UR15, R22 ;  /* 0x0000000fff0a5c19 */ /* 0x000fce0008011616 */
.L_x_1836:
[----:B------:R-:W-:Y:S05]  /*30a0*/  BSYNC B0 ;  /* 0x0000000000007941 */ /* 0x000fea0003800000 */
.L_x_1834:
[----:B------:R-:W-:-:S05]  /*30b0*/  IMAD R10, R10, UR5, R51 ;  /* 0x000000050a0a7c24 */ /* 0x000fca000f8e0233 */
[----:B------:R-:W-:Y:S02]  /*30c0*/  VIMNMX R21, R21, R10, !PT ;  /* 0x0000000a15157248 */ /* 0x000fe40007fe0100 */
[----:B------:R-:W-:-:S07]  /*30d0*/  VIADDMNMX R20, R10, UR5, R20, PT ;  /* 0x000000050a147c46 */ /* 0x000fce000b800114 */
.L_x_1833:
[C---:B------:R-:W-:Y:S01]  /*30e0*/  ISETP.GT.AND P1, PT, R21.reuse, 0x1, !P1 ;  /* 0x000000011500780c */ /* 0x040fe20004f24270 */
[----:B------:R-:W-:Y:S01]  /*30f0*/  ULDC UR10, c[0x0][0x988] ;  /* 0x00026200000a7ab9 */ /* 0x000fe20000000800 */
[----:B------:R-:W-:Y:S02]  /*3100*/  ISETP.GT.AND P2, PT, R21, 0x8, !P2 ;  /* 0x000000081500780c */ /* 0x000fe40005744270 */
[C---:B------:R-:W-:Y:S02]  /*3110*/  ISETP.LT.OR P1, PT, R20.reuse, 0x2, P1 ;  /* 0x000000021400780c */ /* 0x040fe40000f21670 */
[----:B------:R-:W-:Y:S02]  /*3120*/  ISETP.LT.OR P2, PT, R20, 0x9, P2 ;  /* 0x000000091400780c */ /* 0x000fe40001741670 */
[----:B------:R-:W-:Y:S02]  /*3130*/  FSEL R25, R9, -INF , !P1 ;  /* 0xff80000009197808 */ /* 0x000fe40004800000 */
[----:B------:R-:W-:-:S02]  /*3140*/  ISETP.NE.AND P1, PT, R24, RZ, PT ;  /* 0x000000ff1800720c */ /* 0x000fc40003f25270 */
[----:B------:R-:W-:Y:S02]  /*3150*/  FMNMX.FTZ R9, R40, R74, !PT ;  /* 0x0000004a28097209 */ /* 0x000fe40007810000 */
[----:B------:R-:W-:Y:S02]  /*3160*/  ISETP.GT.AND P1, PT, R21, 0x9, !P1 ;  /* 0x000000091500780c */ /* 0x000fe40004f24270 */
[----:B------:R-:W-:Y:S02]  /*3170*/  FMNMX.FTZ R9, R58, R9, !PT ;  /* 0x000000093a097209 */ /* 0x000fe40007810000 */
[----:B------:R-:W-:Y:S02]  /*3180*/  ISETP.LT.OR P1, PT, R20, 0xa, P1 ;  /* 0x0000000a1400780c */ /* 0x000fe40000f21670 */
[----:B------:R-:W-:Y:S02]  /*3190*/  FSEL R12, R12, -INF , !P2 ;  /* 0xff8000000c0c7808 */ /* 0x000fe40005000000 */
[----:B------:R-:W-:-:S02]  /*31a0*/  FSEL R13, R13, -INF , !P1 ;  /* 0xff8000000d0d7808 */ /* 0x000fc40004800000 */
[----:B------:R-:W-:Y:S02]  /*31b0*/  ISETP.NE.AND P1, PT, R28, RZ, PT ;  /* 0x000000ff1c00720c */ /* 0x000fe40003f25270 */
[----:B------:R-:W-:Y:S02]  /*31c0*/  ISETP.NE.AND P2, PT, R29, RZ, PT ;  /* 0x000000ff1d00720c */ /* 0x000fe40003f45270 */
[----:B------:R-:W-:Y:S02]  /*31d0*/  ISETP.GT.AND P1, PT, R21, 0x10, !P1 ;  /* 0x000000101500780c */ /* 0x000fe40004f24270 */
[----:B------:R-:W-:Y:S02]  /*31e0*/  FMNMX.FTZ R9, R72, R9, !PT ;  /* 0x0000000948097209 */ /* 0x000fe40007810000 */
[----:B------:R-:W-:Y:S02]  /*31f0*/  ISETP.LT.OR P1, PT, R20, 0x11, P1 ;  /* 0x000000111400780c */ /* 0x000fe40000f21670 */
[----:B------:R-:W-:-:S02]  /*3200*/  FMNMX.FTZ R9, R76, R9, !PT ;  /* 0x000000094c097209 */ /* 0x000fc40007810000 */
[----:B------:R-:W-:Y:S02]  /*3210*/  FSEL R14, R14, -INF , !P1 ;  /* 0xff8000000e0e7808 */ /* 0x000fe40004800000 */
[----:B------:R-:W-:Y:S02]  /*3220*/  ISETP.GT.AND P1, PT, R21, 0x11, !P2 ;  /* 0x000000111500780c */ /* 0x000fe40005724270 */
[----:B------:R-:W-:Y:S02]  /*3230*/  ISETP.NE.AND P5, PT, R32, RZ, PT ;  /* 0x000000ff2000720c */ /* 0x000fe40003fa5270 */
[----:B------:R-:W-:Y:S02]  /*3240*/  ISETP.LT.OR P1, PT, R20, 0x12, P1 ;  /* 0x000000121400780c */ /* 0x000fe40000f21670 */
[----:B------:R-:W-:Y:S02]  /*3250*/  FMNMX.FTZ R9, R78, R9, !PT ;  /* 0x000000094e097209 */ /* 0x000fe40007810000 */
[----:B------:R-:W-:-:S02]  /*3260*/  FSEL R15, R15, -INF , !P1 ;  /* 0xff8000000f0f7808 */ /* 0x000fc40004800000 */
[----:B------:R-:W-:Y:S02]  /*3270*/  ISETP.GT.AND P1, PT, R21, 0x18, !P5 ;  /* 0x000000181500780c */ /* 0x000fe40006f24270 */
[----:B------:R-:W-:Y:S02]  /*3280*/  FMNMX.FTZ R9, R80, R9, !PT ;  /* 0x0000000950097209 */ /* 0x000fe40007810000 */
[----:B------:R-:W-:Y:S02]  /*3290*/  ISETP.LT.OR P1, PT, R20, 0x19, P1 ;  /* 0x000000191400780c */ /* 0x000fe40000f21670 */
[----:B------:R-:W-:Y:S02]  /*32a0*/  FMNMX.FTZ R9, R82, R9, !PT ;  /* 0x0000000952097209 */ /* 0x000fe40007810000 */
[----:B------:R-:W-:Y:S02]  /*32b0*/  FSEL R22, R38, -INF , !P1 ;  /* 0xff80000026167808 */ /* 0x000fe40004800000 */
[----:B------:R-:W-:-:S02]  /*32c0*/  FMNMX.FTZ R9, R84, R9, !PT ;  /* 0x0000000954097209 */ /* 0x000fc40007810000 */
[----:B------:R-:W-:Y:S02]  /*32d0*/  ISETP.NE.AND P1, PT, R33, RZ, PT ;  /* 0x000000ff2100720c */ /* 0x000fe40003f25270 */
[----:B------:R-:W-:Y:S02]  /*32e0*/  FMNMX.FTZ R9, R86, R9, !PT ;  /* 0x0000000956097209 */ /* 0x000fe40007810000 */
[----:B------:R-:W-:Y:S02]  /*32f0*/  ISETP.GT.AND P1, PT, R21, 0x19, !P1 ;  /* 0x000000191500780c */ /* 0x000fe40004f24270 */
[----:B------:R-:W-:Y:S02]  /*3300*/  FMNMX.FTZ R9, R88, R9, !PT ;  /* 0x0000000958097209 */ /* 0x000fe40007810000 */
[----:B------:R-:W-:Y:S02]  /*3310*/  ISETP.LT.OR P1, PT, R20, 0x1a, P1 ;  /* 0x0000001a1400780c */ /* 0x000fe40000f21670 */
[----:B------:R-:W-:-:S02]  /*3320*/  FMNMX.FTZ R9, R90, R9, !PT ;  /* 0x000000095a097209 */ /* 0x000fc40007810000 */
[----:B------:R-:W-:Y:S02]  /*3330*/  FSEL R24, R39, -INF , !P1 ;  /* 0xff80000027187808 */ /* 0x000fe40004800000 */
[----:B------:R-:W-:Y:S02]  /*3340*/  ISETP.NE.AND P1, PT, R36, RZ, PT ;  /* 0x000000ff2400720c */ /* 0x000fe40003f25270 */
[----:B------:R-:W-:Y:S02]  /*3350*/  FMNMX.FTZ R9, R92, R9, !PT ;  /* 0x000000095c097209 */ /* 0x000fe40007810000 */
[----:B------:R-:W-:Y:S02]  /*3360*/  ISETP.GT.AND P1, PT, R21, 0x20, !P1 ;  /* 0x000000201500780c */ /* 0x000fe40004f24270 */
[----:B------:R-:W-:Y:S02]  /*3370*/  FMNMX.FTZ R9, R94, R9, !PT ;  /* 0x000000095e097209 */ /* 0x000fe40007810000 */
[----:B------:R-:W-:-:S02]  /*3380*/  ISETP.LT.OR P1, PT, R20, 0x21, P1 ;  /* 0x000000211400780c */ /* 0x000fc40000f21670 */
[----:B------:R-:W-:Y:S02]  /*3390*/  FMNMX.FTZ R9, R96, R9, !PT ;  /* 0x0000000960097209 */ /* 0x000fe40007810000 */
[----:B------:R-:W-:Y:S02]  /*33a0*/  FSEL R26, R42, -INF , !P1 ;  /* 0xff8000002a1a7808 */ /* 0x000fe40004800000 */
[----:B------:R-:W-:Y:S02]  /*33b0*/  ISETP.NE.AND P1, PT, R37, RZ, PT ;  /* 0x000000ff2500720c */ /* 0x000fe40003f25270 */
[----:B------:R-:W-:Y:S02]  /*33c0*/  FMNMX.FTZ R9, R98, R9, !PT ;  /* 0x0000000962097209 */ /* 0x000fe40007810000 */
[----:B------:R-:W-:Y:S02]  /*33d0*/  ISETP.GT.AND P1, PT, R21, 0x21, !P1 ;  /* 0x000000211500780c */ /* 0x000fe40004f24270 */
[----:B------:R-:W-:-:S02]  /*33e0*/  FMNMX.FTZ R9, R56, R9, !PT ;  /* 0x0000000938097209 */ /* 0x000fc40007810000 */
[----:B------:R-:W-:Y:S02]  /*33f0*/  ISETP.LT.OR P1, PT, R20, 0x22, P1 ;  /* 0x000000221400780c */ /* 0x000fe40000f21670 */
[----:B------:R-:W-:Y:S02]  /*3400*/  FMNMX.FTZ R9, R100, R9, !PT ;  /* 0x0000000964097209 */ /* 0x000fe40007810000 */
[----:B------:R-:W-:Y:S02]  /*3410*/  FSEL R27, R27, -INF , !P1 ;  /* 0xff8000001b1b7808 */ /* 0x000fe40004800000 */
[----:B------:R-:W-:Y:S02]  /*3420*/  ISETP.NE.AND P1, PT, R41, RZ, PT ;  /* 0x000000ff2900720c */ /* 0x000fe40003f25270 */
[----:B------:R-:W-:Y:S02]  /*3430*/  FMNMX.FTZ R9, R60, R9, !PT ;  /* 0x000000093c097209 */ /* 0x000fe40007810000 */
[----:B------:R-:W-:-:S02]  /*3440*/  ISETP.GT.AND P1, PT, R21, 0x28, !P1 ;  /* 0x000000281500780c */ /* 0x000fc40004f24270 */
[----:B------:R-:W-:Y:S02]  /*3450*/  FMNMX.FTZ R9, R102, R9, !PT ;  /* 0x0000000966097209 */ /* 0x000fe40007810000 */
[----:B------:R-:W-:Y:S02]  /*3460*/  ISETP.LT.OR P1, PT, R20, 0x29, P1 ;  /* 0x000000291400780c */ /* 0x000fe40000f21670 */
[----:B------:R-:W-:Y:S02]  /*3470*/  FMNMX.FTZ R9, R64, R9, !PT ;  /* 0x0000000940097209 */ /* 0x000fe40007810000 */
[----:B------:R-:W-:Y:S02]  /*3480*/  FSEL R28, R46, -INF , !P1 ;  /* 0xff8000002e1c7808 */ /* 0x000fe40004800000 */
[----:B------:R-:W-:Y:S02]  /*3490*/  FMNMX.FTZ R9, R104, R9, !PT ;  /* 0x0000000968097209 */ /* 0x000fe40007810000 */
[----:B------:R-:W-:-:S02]  /*34a0*/  ISETP.NE.AND P1, PT, R44, RZ, PT ;  /* 0x000000ff2c00720c */ /* 0x000fc40003f25270 */
[----:B------:R-:W-:Y:S02]  /*34b0*/  FMNMX.FTZ R9, R68, R9, !PT ;  /* 0x0000000944097209 */ /* 0x000fe40007810000 */
[C---:B------:R-:W-:Y:S02]  /*34c0*/  ISETP.GT.AND P1, PT, R21.reuse, 0x29, !P1 ;  /* 0x000000291500780c */ /* 0x040fe40004f24270 */
[----:B------:R-:W-:Y:S02]  /*34d0*/  FMNMX.FTZ R9, R106, R9, !PT ;  /* 0x000000096a097209 */ /* 0x000fe40007810000 */
[----:B------:R-:W-:Y:S02]  /*34e0*/  ISETP.LT.OR P1, PT, R20, 0x2a, P1 ;  /* 0x0000002a1400780c */ /* 0x000fe40000f21670 */
[----:B------:R-:W-:Y:S01]  /*34f0*/  ISETP.GT.AND P6, PT, R21, RZ, !P6 ;  /* 0x000000ff1500720c */ /* 0x000fe200077c4270 */
[----:B------:R-:W0:Y:S01]  /*3500*/  SHFL.BFLY PT, R10, R9, 0x2, 0x1f ;  /* 0x0c401f00090a7f89 */ /* 0x000e2200000e0000 */
[----:B------:R-:W-:-:S02]  /*3510*/  FSEL R29, R47, -INF , !P1 ;  /* 0xff8000002f1d7808 */ /* 0x000fc40004800000 */
[----:B------:R-:W-:Y:S02]  /*3520*/  ISETP.NE.AND P1, PT, R45, RZ, PT ;  /* 0x000000ff2d00720c */ /* 0x000fe40003f25270 */
[----:B------:R-:W-:Y:S02]  /*3530*/  ISETP.LT.OR P6, PT, R20, 0x1, P6 ;  /* 0x000000011400780c */ /* 0x000fe400037c1670 */
[----:B------:R-:W-:Y:S02]  /*3540*/  ISETP.GT.AND P1, PT, R21, 0x30, !P1 ;  /* 0x000000301500780c */ /* 0x000fe40004f24270 */
[----:B------:R-:W-:Y:S02]  /*3550*/  FSEL R0, R0, -INF , !P6 ;  /* 0xff80000000007808 */ /* 0x000fe40007000000 */
[----:B------:R-:W-:Y:S02]  /*3560*/  ISETP.LT.OR P1, PT, R20, 0x31, P1 ;  /* 0x000000311400780c */ /* 0x000fe40000f21670 */
[----:B------:R-:W-:-:S02]  /*3570*/  ISETP.NE.AND P2, PT, R53, RZ, PT ;  /* 0x000000ff3500720c */ /* 0x000fc40003f45270 */
[----:B------:R-:W-:Y:S02]  /*3580*/  FSEL R30, R30, -INF , !P1 ;  /* 0xff8000001e1e7808 */ /* 0x000fe40004800000 */
[----:B------:R-:W-:Y:S02]  /*3590*/  ISETP.NE.AND P1, PT, R48, RZ, PT ;  /* 0x000000ff3000720c */ /* 0x000fe40003f25270 */
[----:B------:R-:W-:Y:S02]  /*35a0*/  ISETP.NE.AND P5, PT, R59, RZ, PT ;  /* 0x000000ff3b00720c */ /* 0x000fe40003fa5270 */
[----:B------:R-:W-:Y:S02]  /*35b0*/  ISETP.GT.AND P1, PT, R21, 0x31, !P1 ;  /* 0x000000311500780c */ /* 0x000fe40004f24270 */
[----:B------:R-:W-:Y:S02]  /*35c0*/  ISETP.NE.AND P6, PT, R63, RZ, PT ;  /* 0x000000ff3f00720c */ /* 0x000fe40003fc5270 */
[----:B------:R-:W-:-:S02]  /*35d0*/  ISETP.LT.OR P1, PT, R20, 0x32, P1 ;  /* 0x000000321400780c */ /* 0x000fc40000f21670 */
[----:B0-----:R-:W-:Y:S02]  /*35e0*/  FMNMX.FTZ R37, R9, R10, !PT ;  /* 0x0000000a09257209 */ /* 0x001fe40007810000 */
[----:B------:R-:W-:Y:S02]  /*35f0*/  FMNMX.FTZ R9, R0, R25, !PT ;  /* 0x0000001900097209 */ /* 0x000fe40007810000 */
[----:B------:R-:W-:Y:S01]  /*3600*/  FSEL R31, R31, -INF , !P1 ;  /* 0xff8000001f1f7808 */ /* 0x000fe20004800000 */
[----:B------:R-:W0:Y:S01]  /*3610*/  SHFL.BFLY PT, R10, R37, 0x1, 0x1f ;  /* 0x0c201f00250a7f89 */ /* 0x000e2200000e0000 */
[----:B------:R-:W-:Y:S02]  /*3620*/  ISETP.NE.AND P1, PT, R49, RZ, PT ;  /* 0x000000ff3100720c */ /* 0x000fe40003f25270 */
[----:B------:R-:W-:Y:S02]  /*3630*/  FMNMX.FTZ R38, R12, R9, !PT ;  /* 0x000000090c267209 */ /* 0x000fe40007810000 */
[----:B------:R-:W-:-:S02]  /*3640*/  ISETP.GT.AND P1, PT, R21, 0x38, !P1 ;  /* 0x000000381500780c */ /* 0x000fc40004f24270 */
[----:B------:R-:W-:Y:S02]  /*3650*/  FMNMX.FTZ R9, R13, R38, !PT ;  /* 0x000000260d097209 */ /* 0x000fe40007810000 */
[----:B------:R-:W-:Y:S02]  /*3660*/  ISETP.LT.OR P1, PT, R20, 0x39, P1 ;  /* 0x000000391400780c */ /* 0x000fe40000f21670 */
[----:B------:R-:W-:Y:S02]  /*3670*/  FMNMX.FTZ R38, R14, R9, !PT ;  /* 0x000000090e267209 */ /* 0x000fe40007810000 */
[----:B------:R-:W-:Y:S02]  /*3680*/  FSEL R32, R54, -INF , !P1 ;  /* 0xff80000036207808 */ /* 0x000fe40004800000 */
[----:B------:R-:W-:Y:S02]  /*3690*/  ISETP.NE.AND P1, PT, R52, RZ, PT ;  /* 0x000000ff3400720c */ /* 0x000fe40003f25270 */
[----:B------:R-:W-:-:S02]  /*36a0*/  FMNMX.FTZ R9, R15, R38, !PT ;  /* 0x000000260f097209 */ /* 0x000fc40007810000 */
[----:B------:R-:W-:Y:S02]  /*36b0*/  ISETP.GT.AND P1, PT, R21, 0x39, !P1 ;  /* 0x000000391500780c */ /* 0x000fe40004f24270 */
[----:B------:R-:W-:Y:S02]  /*36c0*/  FMNMX.FTZ R9, R22, R9, !PT ;  /* 0x0000000916097209 */ /* 0x000fe40007810000 */
[----:B------:R-:W-:Y:S02]  /*36d0*/  ISETP.LT.OR P1, PT, R20, 0x3a, P1 ;  /* 0x0000003a1400780c */ /* 0x000fe40000f21670 */
[----:B------:R-:W-:Y:S02]  /*36e0*/  FMNMX.FTZ R9, R24, R9, !PT ;  /* 0x0000000918097209 */ /* 0x000fe40007810000 */
[----:B------:R-:W-:Y:S02]  /*36f0*/  FSEL R33, R55, -INF , !P1 ;  /* 0xff80000037217808 */ /* 0x000fe40004800000 */
[----:B------:R-:W-:-:S02]  /*3700*/  ISETP.GT.AND P1, PT, R21, 0x40, !P2 ;  /* 0x000000401500780c */ /* 0x000fc40005724270 */
[----:B------:R-:W-:Y:S02]  /*3710*/  FMNMX.FTZ R38, R26, R9, !PT ;  /* 0x000000091a267209 */ /* 0x000fe40007810000 */
[----:B------:R-:W-:Y:S02]  /*3720*/  ISETP.LT.OR P1, PT, R20, 0x41, P1 ;  /* 0x000000411400780c */ /* 0x000fe40000f21670 */
[----:B------:R-:W-:Y:S02]  /*3730*/  FMNMX.FTZ R9, R27, R38, !PT ;  /* 0x000000261b097209 */ /* 0x000fe40007810000 */
[----:B------:R-:W-:Y:S02]  /*3740*/  FSEL R34, R34, -INF , !P1 ;  /* 0xff80000022227808 */ /* 0x000fe40004800000 */
[----:B------:R-:W-:Y:S02]  /*3750*/  FMNMX.FTZ R38, R28, R9, !PT ;  /* 0x000000091c267209 */ /* 0x000fe40007810000 */
[----:B------:R-:W-:-:S02]  /*3760*/  ISETP.GT.AND P1, PT, R21, 0x41, !P5 ;  /* 0x000000411500780c */ /* 0x000fc40006f24270 */
[----:B0-----:R-:W-:Y:S02]  /*3770*/  FMNMX.FTZ R10, R37, R10, !PT ;  /* 0x0000000a250a7209 */ /* 0x001fe40007810000 */
[----:B------:R-:W-:Y:S02]  /*3780*/  FMNMX.FTZ R9, R29, R38, !PT ;  /* 0x000000261d097209 */ /* 0x000fe40007810000 */
[----:B------:R-:W-:Y:S01]  /*3790*/  ISETP.LT.OR P1, PT, R20, 0x42, P1 ;  /* 0x000000421400780c */ /* 0x000fe20000f21670 */
[----:B------:R-:W-:Y:S01]  /*37a0*/  FMUL.FTZ R36, R10, UR10 ;  /* 0x0000000a0a247c20 */ /* 0x000fe20008410000 */
[----:B------:R-:W-:Y:S02]  /*37b0*/  FMNMX.FTZ R38, R30, R9, !PT ;  /* 0x000000091e267209 */ /* 0x000fe40007810000 */
[----:B------:R-:W-:Y:S02]  /*37c0*/  FSEL R35, R35, -INF , !P1 ;  /* 0xff80000023237808 */ /* 0x000fe40004800000 */
[----:B------:R-:W-:-:S02]  /*37d0*/  FSETP.NEU.FTZ.AND P1, PT, R10, -INF , PT ;  /* 0xff8000000a00780b */ /* 0x000fc40003f3d000 */
[----:B------:R-:W-:Y:S02]  /*37e0*/  ISETP.NE.AND P5, PT, R57, RZ, PT ;  /* 0x000000ff3900720c */ /* 0x000fe40003fa5270 */
[----:B------:R-:W-:Y:S02]  /*37f0*/  FMNMX.FTZ R9, R31, R38, !PT ;  /* 0x000000261f097209 */ /* 0x000fe40007810000 */
[----:B------:R-:W-:Y:S02]  /*3800*/  FSEL R39, R36, RZ, P1 ;  /* 0x000000ff24277208 */ /* 0x000fe40000800000 */
[----:B------:R-:W-:Y:S02]  /*3810*/  ISETP.GT.AND P1, PT, R21, 0x48, !P5 ;  /* 0x000000481500780c */ /* 0x000fe40006f24270 */
[----:B------:R-:W-:Y:S01]  /*3820*/  FMNMX.FTZ R38, R32, R9, !PT ;  /* 0x0000000920267209 */ /* 0x000fe20007810000 */
[--C-:B------:R-:W-:Y:S01]  /*3830*/  FFMA.FTZ R37, R74, UR10, -R39.reuse ;  /* 0x0000000a4a257c23 */ /* 0x100fe20008010827 */
[----:B------:R-:W-:Y:S01]  /*3840*/  ISETP.LT.OR P1, PT, R20, 0x49, P1 ;  /* 0x000000491400780c */ /* 0x000fe20000f21670 */
[--C-:B------:R-:W-:Y:S01]  /*3850*/  FFMA.FTZ R40, R40, UR10, -R39.reuse ;  /* 0x0000000a28287c23 */ /* 0x100fe20008010827 */
[----:B------:R-:W-:Y:S01]  /*3860*/  FMNMX.FTZ R9, R33, R38, !PT ;  /* 0x0000002621097209 */ /* 0x000fe20007810000 */
[----:B------:R0:W-:Y:S01]  /*3870*/  MUFU.EX2 R41, R37 ;  /* 0x0000002500297308 */ /* 0x0001e20000000800 */
[----:B------:R-:W-:Y:S01]  /*3880*/  FSEL R36, R62, -INF , !P1 ;  /* 0xff8000003e247808 */ /* 0x000fe20004800000 */
[--C-:B------:R-:W-:Y:S01]  /*3890*/  FFMA.FTZ R42, R58, UR10, -R39.reuse ;  /* 0x0000000a3a2a7c23 */ /* 0x100fe20008010827 */
[----:B------:R-:W-:Y:S01]  /*38a0*/  ISETP.NE.AND P2, PT, R61, RZ, PT ;  /* 0x000000ff3d00720c */ /* 0x000fe20003f45270 */
[--C-:B------:R-:W-:Y:S01]  /*38b0*/  FFMA.FTZ R43, R72, UR10, -R39.reuse ;  /* 0x0000000a482b7c23 */ /* 0x100fe20008010827 */
[C---:B------:R-:W-:Y:S01]  /*38c0*/  ISETP.GT.AND P1, PT, R21.reuse, 0x49, !P6 ;  /* 0x000000491500780c */ /* 0x040fe20007724270 */
[--C-:B------:R-:W-:Y:S01]  /*38d0*/  FFMA.FTZ R44, R80, UR10, -R39.reuse ;  /* 0x0000000a502c7c23 */ /* 0x100fe20008010827 */
[----:B------:R-:W-:Y:S01]  /*38e0*/  FMNMX.FTZ R38, R34, R9, !PT ;  /* 0x0000000922267209 */ /* 0x000fe20007810000 */
[----:B------:R1:W2:Y:S01]  /*38f0*/  MUFU.EX2 R172, R40 ;  /* 0x0000002800ac7308 */ /* 0x0002a20000000800 */
[----:B------:R-:W-:Y:S01]  /*3900*/  ISETP.GT.AND P2, PT, R21, 0x50, !P2 ;  /* 0x000000501500780c */ /* 0x000fe20005744270 */
[--C-:B0-----:R-:W-:Y:S01]  /*3910*/  FFMA.FTZ R37, R78, UR10, -R39.reuse ;  /* 0x0000000a4e257c23 */ /* 0x101fe20008010827 */
[----:B------:R-:W-:Y:S01]  /*3920*/  ISETP.LT.OR P1, PT, R20, 0x4a, P1 ;  /* 0x0000004a1400780c */ /* 0x000fe20000f21670 */
[--C-:B------:R-:W-:Y:S01]  /*3930*/  FFMA.FTZ R46, R84, UR10, -R39.reuse ;  /* 0x0000000a542e7c23 */ /* 0x100fe20008010827 */
[----:B------:R-:W-:Y:S01]  /*3940*/  FMNMX.FTZ R9, R35, R38, !PT ;  /* 0x0000002623097209 */ /* 0x000fe20007810000 */
[--C-:B------:R-:W-:Y:S01]  /*3950*/  FFMA.FTZ R48, R86, UR10, -R39.reuse ;  /* 0x0000000a56307c23 */ /* 0x100fe20008010827 */
[----:B------:R-:W-:Y:S01]  /*3960*/  ISETP.NE.AND P5, PT, R50, RZ, PT ;  /* 0x000000ff3200720c */ /* 0x000fe20003fa5270 */
[----:B------:R-:W-:Y:S01]  /*3970*/  MUFU.EX2 R45, R37 ;  /* 0x00000025002d7308 */ /* 0x000fe20000000800 */
[C---:B------:R-:W-:Y:S01]  /*3980*/  ISETP.GT.AND P3, PT, R21.reuse, 0x51, !P3 ;  /* 0x000000511500780c */ /* 0x040fe20005f64270 */
[--C-:B-1----:R-:W-:Y:S01]  /*3990*/  FFMA.FTZ R40, R76, UR10, -R39.reuse ;  /* 0x0000000a4c287c23 */ /* 0x102fe20008010827 */
[----:B------:R-:W-:Y:S01]  /*39a0*/  ISETP.LT.OR P2, PT, R20, 0x51, P2 ;  /* 0x000000511400780c */ /* 0x000fe20001741670 */
[--C-:B------:R-:W-:Y:S01]  /*39b0*/  FFMA.FTZ R50, R88, UR10, -R39.reuse ;  /* 0x0000000a58327c23 */ /* 0x100fe20008010827 */
[----:B------:R-:W-:Y:S01]  /*39c0*/  FSEL R2, R2, -INF , !P1 ;  /* 0xff80000002027808 */ /* 0x000fe20004800000 */
[----:B------:R-:W-:Y:S01]  /*39d0*/  FFMA.FTZ R58, R102, UR10, -R39 ;  /* 0x0000000a663a7c23 */ /* 0x000fe20008010827 */
[----:B------:R-:W-:Y:S01]  /*39e0*/  FMNMX.FTZ R9, R36, R9, !PT ;  /* 0x0000000924097209 */ /* 0x000fe20007810000 */
[----:B------:R0:W-:Y:S01]  /*39f0*/  MUFU.EX2 R168, R40 ;  /* 0x0000002800a87308 */ /* 0x0001e20000000800 */
[C---:B------:R-:W-:Y:S01]  /*3a00*/  ISETP.GT.AND P4, PT, R21.reuse, 0x58, !P4 ;  /* 0x000000581500780c */ /* 0x040fe20006784270 */
[----:B--2---:R-:W-:Y:S01]  /*3a10*/  FADD.FTZ R65, R172, R41 ;  /* 0x00000029ac417221 */ /* 0x004fe20000010000 */
[----:B------:R-:W-:Y:S01]  /*3a20*/  ISETP.GT.AND P5, PT, R21, 0x59, !P5 ;  /* 0x000000591500780c */ /* 0x000fe20006fa4270 */
[--C-:B------:R-:W-:Y:S01]  /*3a30*/  FFMA.FTZ R51, R90, UR10, -R39.reuse ;  /* 0x0000000a5a337c23 */ /* 0x100fe20008010827 */
[----:B------:R-:W-:Y:S01]  /*3a40*/  ISETP.LT.OR P3, PT, R20, 0x52, P3 ;  /* 0x000000521400780c */ /* 0x000fe20001f61670 */
[--C-:B------:R-:W-:Y:S01]  /*3a50*/  FFMA.FTZ R52, R92, UR10, -R39.reuse ;  /* 0x0000000a5c347c23 */ /* 0x100fe20008010827 */
[----:B------:R-:W-:Y:S01]  /*3a60*/  FSEL R21, R66, -INF , !P2 ;  /* 0xff80000042157808 */ /* 0x000fe20005000000 */
[----:B------:R-:W-:Y:S01]  /*3a70*/  MUFU.EX2 R42, R42 ;  /* 0x0000002a002a7308 */ /* 0x000fe20000000800 */
[----:B------:R-:W-:Y:S01]  /*3a80*/  FMNMX.FTZ R38, R2, R9, !PT ;  /* 0x0000000902267209 */ /* 0x000fe20007810000 */
[--C-:B0-----:R-:W-:Y:S01]  /*3a90*/  FFMA.FTZ R40, R82, UR10, -R39.reuse ;  /* 0x0000000a52287c23 */ /* 0x101fe20008010827 */
[----:B------:R-:W-:Y:S01]  /*3aa0*/  ISETP.LT.OR P4, PT, R20, 0x59, P4 ;  /* 0x000000591400780c */ /* 0x000fe20002781670 */
[--C-:B------:R-:W-:Y:S01]  /*3ab0*/  FFMA.FTZ R54, R96, UR10, -R39.reuse ;  /* 0x0000000a60367c23 */ /* 0x100fe20008010827 */
[----:B------:R-:W-:Y:S01]  /*3ac0*/  FSEL R37, R67, -INF , !P3 ;  /* 0xff80000043257808 */ /* 0x000fe20005800000 */
[--C-:B------:R-:W-:Y:S01]  /*3ad0*/  FFMA.FTZ R55, R98, UR10, -R39.reuse ;  /* 0x0000000a62377c23 */ /* 0x100fe20008010827 */
[----:B------:R-:W-:Y:S01]  /*3ae0*/  FMNMX.FTZ R38, R21, R38, !PT ;  /* 0x0000002615267209 */ /* 0x000fe20007810000 */
[----:B------:R0:W-:Y:S01]  /*3af0*/  MUFU.EX2 R47, R40 ;  /* 0x00000028002f7308 */ /* 0x0001e20000000800 */
[----:B------:R-:W-:Y:S01]  /*3b00*/  ISETP.LT.OR P5, PT, R20, 0x5a, P5 ;  /* 0x0000005a1400780c */ /* 0x000fe20002fa1670 */
[--C-:B------:R-:W-:Y:S01]  /*3b10*/  FFMA.FTZ R56, R56, UR10, -R39.reuse ;  /* 0x0000000a38387c23 */ /* 0x100fe20008010827 */
[----:B------:R-:W-:Y:S01]  /*3b20*/  FSEL R20, R70, -INF , !P4 ;  /* 0xff80000046147808 */ /* 0x000fe20006000000 */
[--C-:B------:R-:W-:Y:S01]  /*3b30*/  FFMA.FTZ R57, R100, UR10, -R39.reuse ;  /* 0x0000000a64397c23 */ /* 0x100fe20008010827 */
[----:B------:R-:W-:Y:S01]  /*3b40*/  FMNMX.FTZ R9, R37, R38, !PT ;  /* 0x0000002625097209 */ /* 0x000fe20007810000 */
[----:B------:R-:W-:Y:S01]  /*3b50*/  FFMA.FTZ R61, R104, UR10, -R39 ;  /* 0x0000000a683d7c23 */ /* 0x000fe20008010827 */
[----:B------:R-:W-:Y:S01]  /*3b60*/  FSEL R38, R71, -INF , !P5 ;  /* 0xff80000047267808 */ /* 0x000fe20006800000 */
[----:B------:R-:W1:Y:S01]  /*3b70*/  MUFU.EX2 R43, R43 ;  /* 0x0000002b002b7308 */ /* 0x000e620000000800 */
[----:B------:R-:W-:-:S02]  /*3b80*/  FMNMX.FTZ R9, R20, R9, !PT ;  /* 0x0000000914097209 */ /* 0x000fc40007810000 */
[----:B------:R-:W-:Y:S02]  /*3b90*/  F2FP.BF16.F32.PACK_AB R172, R41, R172 ;  /* 0x000000ac29ac723e */ /* 0x000fe400000010ff */
[----:B------:R-:W-:-:S03]  /*3ba0*/  FMNMX.FTZ R9, R38, R9, !PT ;  /* 0x0000000926097209 */ /* 0x000fc60007810000 */
[----:B------:R-:W2:Y:S02]  /*3bb0*/  MUFU.EX2 R44, R44 ;  /* 0x0000002c002c7308 */ /* 0x000ea40000000800 */
[----:B0-----:R-:W0:Y:S06]  /*3bc0*/  SHFL.BFLY PT, R40, R9, 0x2, 0x1f ;  /* 0x0c401f0009287f89 */ /* 0x001e2c00000e0000 */
[----:B------:R-:W-:Y:S01]  /*3bd0*/  MUFU.EX2 R46, R46 ;  /* 0x0000002e002e7308 */ /* 0x000fe20000000800 */
[----:B-1----:R-:W-:-:S07]  /*3be0*/  F2FP.BF16.F32.PACK_AB R174, R43, R42 ;  /* 0x0000002a2bae723e */ /* 0x002fce00000010ff */
[----:B------:R1:W3:Y:S01]  /*3bf0*/  MUFU.EX2 R49, R48 ;  /* 0x0000003000317308 */ /* 0x0002e20000000800 */
[----:B--2---:R-:W-:-:S07]  /*3c00*/  F2FP.BF16.F32.PACK_AB R170, R47, R44 ;  /* 0x0000002c2faa723e */ /* 0x004fce00000010ff */
[----:B------:R-:W-:Y:S01]  /*3c10*/  MUFU.EX2 R50, R50 ;  /* 0x0000003200327308 */ /* 0x000fe20000000800 */
[----:B-1----:R-:W-:Y:S01]  /*3c20*/  FFMA.FTZ R48, R94, UR10, -R39 ;  /* 0x0000000a5e307c23 */ /* 0x002fe20008010827 */
[----:B0-----:R-:W-:-:S05]  /*3c30*/  FMNMX.FTZ R40, R9, R40, !PT ;  /* 0x0000002809287209 */ /* 0x001fca0007810000 */
[----:B------:R-:W0:Y:S01]  /*3c40*/  SHFL.BFLY PT, R9, R40, 0x1, 0x1f ;  /* 0x0c201f0028097f89 */ /* 0x000e2200000e0000 */
[----:B------:R-:W-:Y:S01]  /*3c50*/  MUFU.EX2 R59, R58 ;  /* 0x0000003a003b7308 */ /* 0x000fe20000000800 */
[----:B---3--:R-:W-:-:S07]  /*3c60*/  F2FP.BF16.F32.PACK_AB R164, R49, R46 ;  /* 0x0000002e31a4723e */ /* 0x008fce00000010ff */
[----:B------:R-:W1:Y:S08]  /*3c70*/  MUFU.EX2 R51, R51 ;  /* 0x0000003300337308 */ /* 0x000e700000000800 */
[----:B------:R-:W-:Y:S01]  /*3c80*/  MUFU.EX2 R52, R52 ;  /* 0x0000003400347308 */ /* 0x000fe20000000800 */
[----:B0-----:R-:W-:-:S07]  /*3c90*/  FMNMX.FTZ R9, R40, R9, !PT ;  /* 0x0000000928097209 */ /* 0x001fce0007810000 */
[----:B------:R0:W2:Y:S01]  /*3ca0*/  MUFU.EX2 R53, R48 ;  /* 0x0000003000357308 */ /* 0x0000a20000000800 */
[----:B------:R-:W-:Y:S01]  /*3cb0*/  FFMA.FTZ R40, R68, UR10, -R39 ;  /* 0x0000000a44287c23 */ /* 0x000fe20008010827 */
[----:B-1----:R-:W-:Y:S01]  /*3cc0*/  F2FP.BF16.F32.PACK_AB R166, R51, R50 ;  /* 0x0000003233a6723e */ /* 0x002fe200000010ff */
[C---:B------:R-:W-:Y:S01]  /*3cd0*/  FMUL.FTZ R62, R9.reuse, UR10 ;  /* 0x0000000a093e7c20 */ /* 0x040fe20008410000 */
[----:B------:R-:W-:-:S04]  /*3ce0*/  FSETP.NEU.FTZ.AND P1, PT, R9, -INF , PT ;  /* 0xff8000000900780b */ /* 0x000fc80003f3d000 */
[----:B------:R-:W-:Y:S01]  /*3cf0*/  MUFU.EX2 R54, R54 ;  /* 0x0000003600367308 */ /* 0x000fe20000000800 */
[----:B------:R-:W-:Y:S01]  /*3d00*/  FSEL R63, R62, RZ, P1 ;  /* 0x000000ff3e3f7208 */ /* 0x000fe20000800000 */
[--C-:B0-----:R-:W-:Y:S01]  /*3d10*/  FFMA.FTZ R48, R60, UR10, -R39.reuse ;  /* 0x0000000a3c307c23 */ /* 0x101fe20008010827 */
[--C-:B------:R-:W-:Y:S01]  /*3d20*/  FFMA.FTZ R60, R64, UR10, -R39.reuse ;  /* 0x0000000a403c7c23 */ /* 0x100fe20008010827 */
[----:B------:R-:W-:Y:S01]  /*3d30*/  FFMA.FTZ R39, R106, UR10, -R39 ;  /* 0x0000000a6a277c23 */ /* 0x000fe20008010827 */
[----:B------:R-:W-:Y:S01]  /*3d40*/  PLOP3.LUT P1, PT, PT, PT, UP0, 0x40, 0x0 ;  /* 0x000000000000781c */ /* 0x000fe20003f2e808 */
        /* <DEDUP_REMOVED lines=25> */
[----:B------:R-:W-:Y:S01]  /*3ee0*/  FFMA.FTZ R38, R38, UR10, -R63 ;  /* 0x0000000a26267c23 */ /* 0x000fe2000801083f */
[----:B--2---:R-:W-:-:S04]  /*3ef0*/  F2FP.BF16.F32.PACK_AB R160, R53, R52 ;  /* 0x0000003435a0723e */ /* 0x004fc800000010ff */
[----:B------:R2:W-:Y:S01]  /*3f00*/  MUFU.EX2 R171, R24 ;  /* 0x0000001800ab7308 */ /* 0x0005e20000000800 */
[----:B0-----:R-:W-:-:S07]  /*3f10*/  F2FP.BF16.F32.PACK_AB R173, R25, R0 ;  /* 0x0000000019ad723e */ /* 0x001fce00000010ff */
[----:B------:R-:W0:Y:S01]  /*3f20*/  MUFU.EX2 R13, R13 ;  /* 0x0000000d000d7308 */ /* 0x000e220000000800 */
[----:B--2---:R-:W-:-:S04]  /*3f30*/  FADD.FTZ R24, R42, R65 ;  /* 0x000000412a187221 */ /* 0x004fc80000010000 */
[----:B------:R-:W-:-:S03]  /*3f40*/  FADD.FTZ R65, R43, R24 ;  /* 0x000000182b417221 */ /* 0x000fc60000010000 */
[----:B------:R-:W2:Y:S01]  /*3f50*/  MUFU.EX2 R14, R14 ;  /* 0x0000000e000e7308 */ /* 0x000ea20000000800 */
[----:B------:R-:W-:Y:S01]  /*3f60*/  FADD.FTZ R24, R168, R65 ;  /* 0x00000041a8187221 */ /* 0x000fe20000010000 */
[----:B------:R-:W-:Y:S01]  /*3f70*/  FADD.FTZ R65, R0, R25 ;  /* 0x0000001900417221 */ /* 0x000fe20000010000 */
[C---:B------:R-:W-:Y:S02]  /*3f80*/  F2FP.BF16.F32.PACK_AB R168, R45.reuse, R168 ;  /* 0x000000a82da8723e */ /* 0x040fe400000010ff */
[----:B------:R-:W-:Y:S01]  /*3f90*/  FADD.FTZ R67, R45, R24 ;  /* 0x000000182d437221 */ /* 0x000fe20000010000 */
[----:B-1----:R-:W-:Y:S02]  /*3fa0*/  FADD.FTZ R24, R12, R65 ;  /* 0x000000410c187221 */ /* 0x002fe40000010000 */
[----:B------:R-:W1:Y:S01]  /*3fb0*/  MUFU.EX2 R15, R15 ;  /* 0x0000000f000f7308 */ /* 0x000e620000000800 */
[----:B------:R-:W-:Y:S01]  /*3fc0*/  FADD.FTZ R58, R44, R67 ;  /* 0x000000432c3a7221 */ /* 0x000fe20000010000 */
[C---:B0-----:R-:W-:Y:S01]  /*3fd0*/  FADD.FTZ R65, R13.reuse, R24 ;  /* 0x000000180d417221 */ /* 0x041fe20000010000 */
[----:B------:R-:W-:-:S02]  /*3fe0*/  F2FP.BF16.F32.PACK_AB R175, R13, R12 ;  /* 0x0000000c0daf723e */ /* 0x000fc400000010ff */
[----:B------:R-:W-:-:S03]  /*3ff0*/  FADD.FTZ R67, R47, R58 ;  /* 0x0000003a2f437221 */ /* 0x000fc60000010000 */
[----:B------:R-:W0:Y:S01]  /*4000*/  MUFU.EX2 R22, R22 ;  /* 0x0000001600167308 */ /* 0x000e220000000800 */
[----:B--2---:R-:W-:Y:S01]  /*4010*/  FADD.FTZ R24, R14, R65 ;  /* 0x000000410e187221 */ /* 0x004fe20000010000 */
[----:B------:R-:W-:-:S04]  /*4020*/  FADD.FTZ R58, R46, R67 ;  /* 0x000000432e3a7221 */ /* 0x000fc80000010000 */
[----:B------:R-:W-:Y:S02]  /*4030*/  FADD.FTZ R67, R49, R58 ;  /* 0x0000003a31437221 */ /* 0x000fe40000010000 */
[----:B------:R-:W2:Y:S01]  /*4040*/  MUFU.EX2 R26, R26 ;  /* 0x0000001a001a7308 */ /* 0x000ea20000000800 */
[C---:B-1----:R-:W-:Y:S01]  /*4050*/  FADD.FTZ R65, R15.reuse, R24 ;  /* 0x000000180f417221 */ /* 0x042fe20000010000 */
[----:B------:R-:W-:Y:S01]  /*4060*/  FADD.FTZ R58, R50, R67 ;  /* 0x00000043323a7221 */ /* 0x000fe20000010000 */
[----:B------:R-:W-:-:S03]  /*4070*/  F2FP.BF16.F32.PACK_AB R169, R15, R14 ;  /* 0x0000000e0fa9723e */ /* 0x000fc600000010ff */
[----:B------:R-:W-:Y:S02]  /*4080*/  FADD.FTZ R67, R51, R58 ;  /* 0x0000003a33437221 */ /* 0x000fe40000010000 */
[----:B------:R-:W1:Y:S01]  /*4090*/  MUFU.EX2 R27, R27 ;  /* 0x0000001b001b7308 */ /* 0x000e620000000800 */
[----:B0-----:R-:W-:Y:S01]  /*40a0*/  FADD.FTZ R24, R22, R65 ;  /* 0x0000004116187221 */ /* 0x001fe20000010000 */
[----:B------:R-:W-:-:S03]  /*40b0*/  FADD.FTZ R58, R52, R67 ;  /* 0x00000043343a7221 */ /* 0x000fc60000010000 */
[----:B------:R-:W-:Y:S01]  /*40c0*/  FADD.FTZ R65, R171, R24 ;  /* 0x00000018ab417221 */ /* 0x000fe20000010000 */
[----:B------:R-:W-:Y:S01]  /*40d0*/  FADD.FTZ R67, R53, R58 ;  /* 0x0000003a35437221 */ /* 0x000fe20000010000 */
[----:B------:R-:W-:Y:S01]  /*40e0*/  F2FP.BF16.F32.PACK_AB R171, R171, R22 ;  /* 0x00000016abab723e */ /* 0x000fe200000010ff */
[----:B------:R-:W0:Y:S01]  /*40f0*/  MUFU.EX2 R28, R28 ;  /* 0x0000001c001c7308 */ /* 0x000e220000000800 */
[----:B--2---:R-:W-:Y:S01]  /*4100*/  FADD.FTZ R24, R26, R65 ;  /* 0x000000411a187221 */ /* 0x004fe20000010000 */
[----:B------:R-:W-:-:S06]  /*4110*/  FADD.FTZ R58, R54, R67 ;  /* 0x00000043363a7221 */ /* 0x000fcc0000010000 */
[----:B------:R-:W2:Y:S01]  /*4120*/  MUFU.EX2 R29, R29 ;  /* 0x0000001d001d7308 */ /* 0x000ea20000000800 */
[C---:B-1----:R-:W-:Y:S01]  /*4130*/  FADD.FTZ R65, R27.reuse, R24 ;  /* 0x000000181b417221 */ /* 0x042fe20000010000 */
[----:B------:R-:W-:Y:S01]  /*4140*/  FFMA.FTZ R24, R20, UR10, -R63 ;  /* 0x0000000a14187c23 */ /* 0x000fe2000801083f */
[----:B------:R-:W-:-:S05]  /*4150*/  F2FP.BF16.F32.PACK_AB R165, R27, R26 ;  /* 0x0000001a1ba5723e */ /* 0x000fca00000010ff */
[----:B------:R-:W1:Y:S01]  /*4160*/  MUFU.EX2 R55, R55 ;  /* 0x0000003700377308 */ /* 0x000e620000000800 */
[----:B0-----:R-:W-:-:S07]  /*4170*/  FADD.FTZ R20, R28, R65 ;  /* 0x000000411c147221 */ /* 0x001fce0000010000 */
[----:B------:R-:W0:Y:S01]  /*4180*/  MUFU.EX2 R30, R30 ;  /* 0x0000001e001e7308 */ /* 0x000e220000000800 */
[C---:B--2---:R-:W-:Y:S01]  /*4190*/  FADD.FTZ R63, R29.reuse, R20 ;  /* 0x000000141d3f7221 */ /* 0x044fe20000010000 */
[----:B------:R-:W-:-:S06]  /*41a0*/  F2FP.BF16.F32.PACK_AB R167, R29, R28 ;  /* 0x0000001c1da7723e */ /* 0x000fcc00000010ff */
[----:B------:R-:W2:Y:S01]  /*41b0*/  MUFU.EX2 R56, R56 ;  /* 0x0000003800387308 */ /* 0x000ea20000000800 */
[C---:B-1----:R-:W-:Y:S01]  /*41c0*/  FADD.FTZ R65, R55.reuse, R58 ;  /* 0x0000003a37417221 */ /* 0x042fe20000010000 */
[----:B------:R-:W-:-:S06]  /*41d0*/  F2FP.BF16.F32.PACK_AB R162, R55, R54 ;  /* 0x0000003637a2723e */ /* 0x000fcc00000010ff */
[----:B------:R-:W1:Y:S01]  /*41e0*/  MUFU.EX2 R31, R31 ;  /* 0x0000001f001f7308 */ /* 0x000e620000000800 */
[----:B0-----:R-:W-:-:S07]  /*41f0*/  FADD.FTZ R20, R30, R63 ;  /* 0x0000003f1e147221 */ /* 0x001fce0000010000 */
[----:B------:R-:W0:Y:S01]  /*4200*/  MUFU.EX2 R57, R57 ;  /* 0x0000003900397308 */ /* 0x000e220000000800 */
[----:B--2---:R-:W-:-:S07]  /*4210*/  FADD.FTZ R58, R56, R65 ;  /* 0x00000041383a7221 */ /* 0x004fce0000010000 */
[----:B------:R-:W-:Y:S01]  /*4220*/  MUFU.EX2 R32, R32 ;  /* 0x0000002000207308 */ /* 0x000fe20000000800 */
[C---:B-1----:R-:W-:Y:S01]  /*4230*/  FADD.FTZ R41, R31.reuse, R20 ;  /* 0x000000141f297221 */ /* 0x042fe20000010000 */
[----:B------:R-:W-:-:S06]  /*4240*/  F2FP.BF16.F32.PACK_AB R161, R31, R30 ;  /* 0x0000001e1fa1723e */ /* 0x000fcc00000010ff */
[----:B------:R-:W1:Y:S01]  /*4250*/  MUFU.EX2 R48, R48 ;  /* 0x0000003000307308 */ /* 0x000e620000000800 */
[C---:B0-----:R-:W-:Y:S01]  /*4260*/  FADD.FTZ R43, R57.reuse, R58 ;  /* 0x0000003a392b7221 */ /* 0x041fe20000010000 */
[----:B------:R-:W-:-:S06]  /*4270*/  F2FP.BF16.F32.PACK_AB R156, R57, R56 ;  /* 0x00000038399c723e */ /* 0x000fcc00000010ff */
[----:B------:R-:W0:Y:S08]  /*4280*/  MUFU.EX2 R33, R33 ;  /* 0x0000002100217308 */ /* 0x000e300000000800 */
[----:B------:R-:W-:Y:S01]  /*4290*/  MUFU.EX2 R34, R34 ;  /* 0x0000002200227308 */ /* 0x000fe20000000800 */
[----:B-1----:R-:W-:Y:S01]  /*42a0*/  FADD.FTZ R20, R48, R43 ;  /* 0x0000002b30147221 */ /* 0x002fe20000010000 */
[----:B------:R-:W-:-:S03]  /*42b0*/  F2FP.BF16.F32.PACK_AB R158, R59, R48 ;  /* 0x000000303b9e723e */ /* 0x000fc600000010ff */
[----:B------:R-:W-:-:S03]  /*42c0*/  FADD.FTZ R43, R59, R20 ;  /* 0x000000143b2b7221 */ /* 0x000fc60000010000 */
[----:B------:R-:W1:Y:S01]  /*42d0*/  MUFU.EX2 R60, R60 ;  /* 0x0000003c003c7308 */ /* 0x000e620000000800 */
[----:B0-----:R-:W-:-:S07]  /*42e0*/  F2FP.BF16.F32.PACK_AB R163, R33, R32 ;  /* 0x0000002021a3723e */ /* 0x001fce00000010ff */
[----:B------:R-:W0:Y:S08]  /*42f0*/  MUFU.EX2 R35, R35 ;  /* 0x0000002300237308 */ /* 0x000e300000000800 */
[----:B------:R-:W2:Y:S01]  /*4300*/  MUFU.EX2 R61, R61 ;  /* 0x0000003d003d7308 */ /* 0x000ea20000000800 */
[----:B-1----:R-:W-:-:S07]  /*4310*/  FADD.FTZ R42, R60, R43 ;  /* 0x0000002b3c2a7221 */ /* 0x002fce0000010000 */
[----:B------:R-:W1:Y:S01]  /*4320*/  MUFU.EX2 R36, R36 ;  /* 0x0000002400247308 */ /* 0x000e620000000800 */
[----:B0-----:R-:W-:-:S07]  /*4330*/  F2FP.BF16.F32.PACK_AB R157, R35, R34 ;  /* 0x00000022239d723e */ /* 0x001fce00000010ff */
[----:B------:R0:W3:Y:S01]  /*4340*/  MUFU.EX2 R159, R2 ;  /* 0x00000002009f7308 */ /* 0x0000e20000000800 */
[C---:B--2---:R-:W-:Y:S01]  /*4350*/  FADD.FTZ R43, R61.reuse, R42 ;  /* 0x0000002a3d2b7221 */ /* 0x044fe20000010000 */
[----:B------:R-:W-:-:S06]  /*4360*/  F2FP.BF16.F32.PACK_AB R152, R61, R60 ;  /* 0x0000003c3d98723e */ /* 0x000fcc00000010ff */
[----:B------:R-:W2:Y:S01]  /*4370*/  MUFU.EX2 R21, R21 ;  /* 0x0000001500157308 */ /* 0x000ea20000000800 */
[----:B0-----:R-:W-:-:S04]  /*4380*/  FADD.FTZ R2, R32, R41 ;  /* 0x0000002920027221 */ /* 0x001fc80000010000 */
[----:B------:R-:W-:-:S03]  /*4390*/  FADD.FTZ R41, R33, R2 ;  /* 0x0000000221297221 */ /* 0x000fc60000010000 */
[----:B------:R-:W0:Y:S01]  /*43a0*/  MUFU.EX2 R20, R37 ;  /* 0x0000002500147308 */ /* 0x000e220000000800 */
[----:B------:R-:W-:-:S04]  /*43b0*/  FADD.FTZ R2, R34, R41 ;  /* 0x0000002922027221 */ /* 0x000fc80000010000 */
[----:B------:R-:W-:-:S03]  /*43c0*/  FADD.FTZ R41, R35, R2 ;  /* 0x0000000223297221 */ /* 0x000fc60000010000 */
[----:B------:R-:W4:Y:S01]  /*43d0*/  MUFU.EX2 R24, R24 ;  /* 0x0000001800187308 */ /* 0x000f220000000800 */
[----:B-1----:R-:W-:-:S04]  /*43e0*/  FADD.FTZ R42, R36, R41 ;  /* 0x00000029242a7221 */ /* 0x002fc80000010000 */
[C---:B---3--:R-:W-:Y:S01]  /*43f0*/  FADD.FTZ R42, R159.reuse, R42 ;  /* 0x0000002a9f2a7221 */ /* 0x048fe20000010000 */
[----:B------:R-:W-:Y:S02]  /*4400*/  F2FP.BF16.F32.PACK_AB R159, R159, R36 ;  /* 0x000000249f9f723e */ /* 0x000fe400000010ff */
[----:B------:R-:W1:Y:S01]  /*4410*/  MUFU.EX2 R40, R40 ;  /* 0x0000002800287308 */ /* 0x000e620000000800 */
[----:B--2---:R-:W-:Y:S01]  /*4420*/  FADD.FTZ R13, R21, R42 ;  /* 0x0000002a150d7221 */ /* 0x004fe20000010000 */
[----:B0-----:R-:W-:-:S03]  /*4430*/  F2FP.BF16.F32.PACK_AB R153, R20, R21 ;  /* 0x000000151499723e */ /* 0x001fc600000010ff */
[----:B------:R-:W-:-:S03]  /*4440*/  FADD.FTZ R13, R20, R13 ;  /* 0x0000000d140d7221 */ /* 0x000fc60000010000 */
[----:B------:R-:W0:Y:S01]  /*4450*/  MUFU.EX2 R155, R38 ;  /* 0x00000026009b7308 */ /* 0x000e220000000800 */
[----:B----4-:R-:W-:-:S07]  /*4460*/  FADD.FTZ R0, R24, R13 ;  /* 0x0000000d18007221 */ /* 0x010fce0000010000 */
[----:B------:R-:W2:Y:S01]  /*4470*/  MUFU.EX2 R39, R39 ;  /* 0x0000002700277308 */ /* 0x000ea20000000800 */
[----:B-1----:R-:W-:Y:S01]  /*4480*/  FADD.FTZ R2, R40, R43 ;  /* 0x0000002b28027221 */ /* 0x002fe20000010000 */
[C---:B0-----:R-:W-:Y:S01]  /*4490*/  FADD.FTZ R0, R155.reuse, R0 ;  /* 0x000000009b007221 */ /* 0x041fe20000010000 */
[----:B------:R-:W-:Y:S02]  /*44a0*/  F2FP.BF16.F32.PACK_AB R155, R155, R24 ;  /* 0x000000189b9b723e */ /* 0x000fe400000010ff */
[C---:B--2---:R-:W-:Y:S01]  /*44b0*/  FADD.FTZ R2, R39.reuse, R2 ;  /* 0x0000000227027221 */ /* 0x044fe20000010000 */
[----:B------:R-:W-:Y:S01]  /*44c0*/  F2FP.BF16.F32.PACK_AB R154, R39, R40 ;  /* 0x00000028279a723e */ /* 0x000fe200000010ff */
[----:B------:R-:W-:Y:S06]  /*44d0*/  @P1 BRA `(.L_x_1837) ;  /* 0x0000000000041947 */ /* 0x000fec0003800000 */
[----:B------:R-:W-:Y:S01]  /*44e0*/  BPT.TRAP 0x1 ;  /* 0x000000040000795c */ /* 0x000fe20000300000 */
.L_x_1837:
[----:B------:R-:W-:Y:S01]  /*44f0*/  PLOP3.LUT P2, PT, PT, PT, UP0, 0x40, 0x0 ;  /* 0x000000000000781c */ /* 0x000fe20003f4e808 */
[----:B------:R0:W1:-:S12]  /*4500*/  SYNCS.PHASECHK.TRANS64.TRYWAIT P1, [UR38+0x22850], R11 ;  /* 0x0228500bff0075a7 */ /* 0x0000580008020166 */
[----:B0-----:R-:W-:Y:S05]  /*4510*/  @P2 BRA `(.L_x_1838) ;  /* 0x0000000000042947 */ /* 0x001fea0003800000 */
[----:B------:R-:W-:Y:S01]  /*4520*/  BPT.TRAP 0x1 ;  /* 0x000000040000795c */ /* 0x000fe20000300000 */
.L_x_1838:
[----:B-1----:R-:W-:Y:S05]  /*4530*/  @P1 BRA `(.L_x_1839) ;  /* 0x0000000000081947 */ /* 0x002fea0003800000 */
[----:B------:R-:W0:Y:S02]  /*4540*/  SYNCS.PHASECHK.TRANS64.TRYWAIT P1, [UR38+0x22850], R11 ;  /* 0x0228500bff0075a7 */ /* 0x000e240008020166 */
[----:B0-----:R-:W-:Y:S05]  /*4550*/  @!P1 BRA `(.L_x_1840) ;  /* 0x0000010400a89947 */ /* 0x001fea0003800000 */
.L_x_1839:
[----:B------:R1:W-:Y:S01]  /*4560*/  BAR.SYNC.DEFER_BLOCKING R5, 0x100 ;  /* 0x000400050000751d */ /* 0x0003e20000010000 */
[----:B------:R-:W-:Y:S01]  /*4570*/  UIADD3 UR14, UR38, 0x400, URZ ;  /* 0x00000400260e7890 */ /* 0x000fe2000fffe03f */
[----:B------:R-:W-:Y:S01]  /*4580*/  ISETP.NE.AND P1, PT, R7, 0x1, PT ;  /* 0x000000010700780c */ /* 0x000fe20003f25270 */
[----:B0-----:R-:W-:Y:S02]  /*4590*/  @!P0 VIADD R6, R6, 0x22860 ;  /* 0x0002286006068836 */ /* 0x001fe40000000000 */
[----:B------:R-:W-:Y:S01]  /*45a0*/  USHF.R.U32.HI UR14, URZ, 0x4, UR14 ;  /* 0x000000043f0e7899 */ /* 0x000fe2000801160e */
[----:B------:R-:W-:Y:S01]  /*45b0*/  UMOV UR15, 0x40000040 ;  /* 0x40000040000f7882 */ /* 0x000fe20000000000 */
[----:B------:R-:W0:Y:S02]  /*45c0*/  S2R R11, SR_CTAID.X ;  /* 0x00000000000b7919 */ /* 0x000e240000002500 */
[----:B------:R-:W-:Y:S01]  /*45d0*/  ULOP3.LUT UR14, UR14, 0x3fff, URZ, 0xc0, !UPT ;  /* 0x00003fff0e0e7892 */ /* 0x000fe2000f8ec03f */
[----:B------:R-:W-:-:S03]  /*45e0*/  @!P0 PRMT R6, RZ, 0x654, R6 ;  /* 0x00000654ff068816 */ /* 0x000fc60000000006 */
[----:B------:R-:W-:Y:S02]  /*45f0*/  ULOP3.LUT UR24, UR14, 0x3000000, URZ, 0xfc, !UPT ;  /* 0x030000000e187892 */ /* 0x000fe4000f8efc3f */
[----:B------:R-:W2:Y:S05]  /*4600*/  @P1 LDC R12, c[0x0][0x44c] ;  /* 0x00011300ff0c1b82 */ /* 0x000eaa0000000800 */
[----:B------:R-:W-:-:S03]  /*4610*/  UMOV UR14, UR24 ;  /* 0x00000018000e7c82 */ /* 0x000fc60008000000 */
[----:B------:R-:W3:Y:S01]  /*4620*/  @P1 LDC R15, c[0x0][0x450] ;  /* 0x00011400ff0f1b82 */ /* 0x000ee20000000800 */
[----:B------:R-:W-:-:S06]  /*4630*/  WARPGROUP.ARRIVE ;  /* 0x00000000000079c5 */ /* 0x000fcc0000000000 */
[----:B------:R-:W-:Y:S01]  /*4640*/  HGMMA.64x256x16.F32.BF16 R24, R172, gdesc[UR12].tnspB, RZ, !UPT, gsb0 ;  /* 0x43e0000cac187df0 */ /* 0x000fe2000c0018ff */
[----:B------:R-:W-:Y:S01]  /*4650*/  UIADD3 UR14, UR24, 0x80, URZ ;  /* 0x00000080180e7890 */ /* 0x000fe2000fffe03f */
[----:B------:R-:W-:Y:S01]  /*4660*/  UMOV UR15, 0x40000040 ;  /* 0x40000040000f7882 */ /* 0x000fe20000000000 */
[----:B0-----:R-:W-:-:S04]  /*4670*/  IMAD.SHL.U32 R11, R11, 0x80, RZ ;  /* 0x000000800b0b7824 */ /* 0x001fc800078e00ff */
[----:B--2---:R-:W-:-:S04]  /*4680*/  @P1 IMAD.HI.U32 R12, R11, R12, RZ ;  /* 0x0000000c0b0c1227 */ /* 0x004fc800078e00ff */
[----:B------:R-:W-:Y:S01]  /*4690*/  IMAD.MOV.U32 R13, RZ, RZ, R11 ;  /* 0x000000ffff0d7224 */ /* 0x000fe200078e000b */
[----:B---3--:R-:W-:Y:S02]  /*46a0*/  @P1 SHF.R.U32.HI R13, RZ, R15, R12 ;  /* 0x0000000fff0d1219 */ /* 0x008fe4000001160c */
[----:B------:R-:W-:Y:S02]  /*46b0*/  PLOP3.LUT P1, PT, PT, PT, UP1, 0x40, 0x0 ;  /* 0x000000000000781c */ /* 0x000fe40003f2e818 */
[----:B------:R-:W-:Y:S01]  /*46c0*/  IADD3 R13, R13, -UR11, R18 ;  /* 0x8000000b0d0d7c10 */ /* 0x000fe2000fffe012 */
[----:B------:R-:W-:Y:S02]  /*46d0*/  WARPGROUP.DEPBAR.LE gsb0, 0x0 ;  /* 0x00008000000079c5 */ /* 0x000fe40000010000 */
[----:B------:R-:W-:-:S09]  /*46e0*/  WARPGROUP.ARRIVE ;  /* 0x00000000000079c5 */ /* 0x000fd20000000000 */
        /* <DEDUP_REMOVED lines=25> */
[----:B------:R-:W-:-:S13]  /*4880*/  R2UR UR14, R13 ;  /* 0x000000000d0e72ca */ /* 0x000fda00000e0000 */
[----:B------:R-:W-:Y:S01]  /*4890*/  UIADD3 UR4, UR14, UR4, URZ ;  /* 0x000000040e047290 */ /* 0x000fe2000fffe03f */
[----:B------:R-:W-:Y:S02]  /*48a0*/  WARPGROUP.DEPBAR.LE gsb0, 0x0 ;  /* 0x00008000000079c5 */ /* 0x000fe40000010000 */
[----:B------:R0:W-:Y:S02]  /*48b0*/  @!P0 SYNCS.ARRIVE.TRANS64.RED.A1T0 RZ, [R6+URZ], RZ ;  /* 0x000000ff06ff89a7 */ /* 0x0001e4000810043f */
[----:B0-----:R-:W-:Y:S01]  /*48c0*/  VIADD R6, R23, 0xfffffffe ;  /* 0xfffffffe17067836 */ /* 0x001fe20000000000 */
[----:B-1----:R-:W-:Y:S06]  /*48d0*/  @P1 BRA `(.L_x_1841) ;  /* 0x0000000000481947 */ /* 0x002fec0003800000 */
[C---:B------:R-:W-:Y:S01]  /*48e0*/  ISETP.GT.AND P1, PT, R13.reuse, RZ, PT ;  /* 0x000000ff0d00720c */ /* 0x040fe20003f24270 */
[----:B------:R-:W-:-:S05]  /*48f0*/  VIADD R12, R13, 0xffffffff ;  /* 0xffffffff0d0c7836 */ /* 0x000fca0000000000 */
[----:B------:R-:W-:-:S07]  /*4900*/  R2UR UR18, R12 ;  /* 0x000000000c1272ca */ /* 0x000fce00000e0000 */
[----:B------:R-:W-:Y:S08]  /*4910*/  @P1 BRA `(.L_x_1842) ;  /* 0x00000000001c1947 */ /* 0x000ff00003800000 */
[----:B------:R-:W-:Y:S02]  /*4920*/  UISETP.NE.AND UP2, UPT, UR5, 0x1, UPT ;  /* 0x000000010500788c */ /* 0x000fe4000bf45270 */
[----:B------:R-:W-:-:S09]  /*4930*/  UIADD3 UR18, -UR14, URZ, URZ ;  /* 0x0000003f0e127290 */ /* 0x000fd2000fffe13f */
[----:B------:R-:W-:Y:S02]  /*4940*/  @UP2 ULDC.64 UR22, c[0x0][0x9e8] ;  /* 0x00027a0000162ab9 */ /* 0x000fe40000000a00 */
[----:B------:R-:W-:-:S04]  /*4950*/  UIMAD.WIDE.U32 UR14, UR18, UR22, URZ ;  /* 0x00000016120e72a5 */ /* 0x000fc8000f8e003f */
[----:B------:R-:W-:-:S04]  /*4960*/  @UP2 USHF.R.U32.HI UR18, URZ, UR23, UR15 ;  /* 0x000000173f122299 */ /* 0x000fc8000801160f */
[----:B------:R-:W-:Y:S01]  /*4970*/  ULOP3.LUT UR18, URZ, UR18, URZ, 0x33, !UPT ;  /* 0x000000123f127292 */ /* 0x000fe2000f8e333f */
[----:B------:R-:W-:Y:S11]  /*4980*/  BRA `(.L_x_1843) ;  /* 0x0000000000107947 */ /* 0x000ff60003800000 */
.L_x_1842:
[----:B------:R-:W-:-:S11]  /*4990*/  UISETP.NE.AND UP2, UPT, UR5, 0x1, UPT ;  /* 0x000000010500788c */ /* 0x000fd6000bf45270 */
[----:B------:R-:W-:Y:S02]  /*49a0*/  @UP2 ULDC.64 UR22, c[0x0][0x9e8] ;  /* 0x00027a0000162ab9 */ /* 0x000fe40000000a00 */
[----:B------:R-:W-:-:S04]  /*49b0*/  UIMAD.WIDE.U32 UR14, UR18, UR22, URZ ;  /* 0x00000016120e72a5 */ /* 0x000fc8000f8e003f */
[----:B------:R-:W-:-:S12]  /*49c0*/  @UP2 USHF.R.U32.HI UR18, URZ, UR23, UR15 ;  /* 0x000000173f122299 */ /* 0x000fd8000801160f */
.L_x_1843:
[----:B------:R-:W-:-:S04]  /*49d0*/  UIMAD UR5, UR18, UR5, UR5 ;  /* 0x00000005120572a4 */ /* 0x000fc8000f8e0205 */
[----:B------:R-:W-:-:S04]  /*49e0*/  UISETP.LT.AND UP2, UPT, UR4, UR5, UPT ;  /* 0x000000050400728c */ /* 0x000fc8000bf41270 */
[----:B------:R-:W-:-:S12]  /*49f0*/  USEL UR4, UR4, UR5, UP2 ;  /* 0x0000000504047287 */ /* 0x000fd80009000000 */
.L_x_1841:
[----:B------:R-:W-:-:S04]  /*4a00*/  UIMAD.WIDE UR4, UR4, 0x2aaaaaab, URZ ;  /* 0x2aaaaaab040478a5 */ /* 0x000fc8000f8e023f */
[----:B------:R-:W-:-:S04]  /*4a10*/  USHF.R.U32.HI UR4, URZ, 0x1f, UR5 ;  /* 0x0000001f3f047899 */ /* 0x000fc80008011605 */
[----:B------:R-:W-:-:S03]  /*4a20*/  ULEA.HI.SX32 UR4, UR5, UR4, 0x1c ;  /* 0x0000000405047291 */ /* 0x000fc6000f8fe23f */
[----:B------:R-:W-:Y:S01]  /*4a30*/  UMOV UR5, URZ ;  /* 0x0000003f00057c82 */ /* 0x000fe20008000000 */
[----:B------:R-:W-:-:S04]  /*4a40*/  UISETP.LT.AND UP2, UPT, UR37, UR4, UPT ;  /* 0x000000042500728c */ /* 0x000fc8000bf41270 */
[----:B------:R-:W-:-:S03]  /*4a50*/  USEL UR25, UR37, UR4, !UP2 ;  /* 0x0000000425197287 */ /* 0x000fc6000d000000 */
[----:B------:R-:W-:-:S03]  /*4a60*/  UMOV UR4, URZ ;  /* 0x0000003f00047c82 */ /* 0x000fc60008000000 */
[----:B------:R-:W-:-:S13]  /*4a70*/  ISETP.GE.AND P1, PT, R6, UR25, PT ;  /* 0x0000001906007c0c */ /* 0x000fda000bf26270 */
[----:B------:R-:W-:Y:S05]  /*4a80*/  @!P1 BRA `(.L_x_1844) ;  /* 0x00000034008c9947 */ /* 0x000fea0003800000 */
[----:B------:R-:W-:Y:S01]  /*4a90*/  UMOV UR5, URZ ;  /* 0x0000003f00057c82 */ /* 0x000fe20008000000 */
[----:B------:R-:W-:Y:S01]  /*4aa0*/  UMOV UR4, URZ ;  /* 0x0000003f00047c82 */ /* 0x000fe20008000000 */
[----:B------:R-:W-:Y:S01]  /*4ab0*/  ULDC UR28, c[0x0][0x9e4] ;  /* 0x00027900001c7ab9 */ /* 0x000fe20000000800 */
[----:B------:R-:W-:Y:S01]  /*4ac0*/  ULDC UR26, c[0x0][0x288] ;  /* 0x0000a200001a7ab9 */ /* 0x000fe20000000800 */
[----:B------:R-:W-:Y:S01]  /*4ad0*/  ULDC UR29, c[0x0][0x2f0] ;  /* 0x0000bc00001d7ab9 */ /* 0x000fe20000000800 */
[----:B------:R-:W-:Y:S01]  /*4ae0*/  ULDC UR30, c[0x0][0x9d8] ;  /* 0x00027600001e7ab9 */ /* 0x000fe20000000800 */
[----:B------:R-:W-:Y:S01]  /*4af0*/  ULDC UR27, c[0x0][0x988] ;  /* 0x00026200001b7ab9 */ /* 0x000fe20000000800 */
[----:B------:R-:W-:-:S05]  /*4b00*/  ULDC UR31, c[0x0][0x9e0] ;  /* 0x00027800001f7ab9 */ /* 0x000fca0000000800 */
.L_x_1861:
[----:B------:R-:W-:Y:S01]  /*4b10*/  UIADD3 UR4, UR4, 0x1, URZ ;  /* 0x0000000104047890 */ /* 0x000fe2000fffe03f */
[----:B------:R-:W-:-:S03]  /*4b20*/  PLOP3.LUT P1, PT, PT, PT, UP0, 0x40, 0x0 ;  /* 0x000000000000781c */ /* 0x000fc60003f2e808 */
[----:B------:R-:W-:-:S04]  /*4b30*/  UISETP.NE.AND UP2, UPT, UR4, 0x2, UPT ;  /* 0x000000020400788c */ /* 0x000fc8000bf45270 */
[----:B------:R-:W-:Y:S02]  /*4b40*/  USEL UR10, URZ, 0x1, UP2 ;  /* 0x000000013f0a7887 */ /* 0x000fe40009000000 */
[----:B------:R-:W-:Y:S02]  /*4b50*/  USEL UR4, UR4, URZ, UP2 ;  /* 0x0000003f04047287 */ /* 0x000fe40009000000 */
[----:B------:R-:W-:Y:S02]  /*4b60*/  ULOP3.LUT UR5, UR5, UR10, URZ, 0x3c, !UPT ;  /* 0x0000000a05057292 */ /* 0x000fe4000f8e3c3f */
[----:B-1----:R-:W-:Y:S10]  /*4b70*/  @P1 BRA `(.L_x_1845) ;  /* 0x0000000000041947 */ /* 0x002ff40003800000 */
[----:B------:R-:W-:Y:S01]  /*4b80*/  BPT.TRAP 0x1 ;  /* 0x000000040000795c */ /* 0x000fe20000300000 */
.L_x_1845:
[----:B------:R-:W-:Y:S01]  /*4b90*/  PLOP3.LUT P2, PT, PT, PT, UP0, 0x40, 0x0 ;  /* 0x000000000000781c */ /* 0x000fe20003f4e808 */
[----:B------:R-:W-:Y:S01]  /*4ba0*/  ULEA UR32, UR4, UR38, 0x3 ;  /* 0x0000002604207291 */ /* 0x000fe2000f8e183f */
[----:B------:R-:W-:-:S05]  /*4bb0*/  IMAD.U32 R12, RZ, RZ, UR5 ;  /* 0x00000005ff0c7e24 */ /* 0x000fca000f8e00ff */
[----:B------:R-:W-:-:S04]  /*4bc0*/  SHF.L.U32 R12, R12, 0x1f, RZ ;  /* 0x0000001f0c0c7819 */ /* 0x000fc800000006ff */
[----:B------:R0:W1:Y:S02]  /*4bd0*/  SYNCS.PHASECHK.TRANS64.TRYWAIT P1, [UR32+0x22830], R12 ;  /* 0x0228300cff0075a7 */ /* 0x0000640008020160 */
[----:B------:R-:W-:Y:S05]  /*4be0*/  @P2 BRA `(.L_x_1846) ;  /* 0x0000000000042947 */ /* 0x000fea0003800000 */
[----:B------:R-:W-:Y:S01]  /*4bf0*/  BPT.TRAP 0x1 ;  /* 0x000000040000795c */ /* 0x000fe20000300000 */
.L_x_1846:
[----:B-1----:R-:W-:Y:S05]  /*4c00*/  @P1 BRA `(.L_x_1847) ;  /* 0x0000000000081947 */ /* 0x002fea0003800000 */
[----:B------:R-:W1:Y:S02]  /*4c10*/  SYNCS.PHASECHK.TRANS64.TRYWAIT P1, [UR32+0x22830], R12 ;  /* 0x0228300cff0075a7 */ /* 0x000e640008020160 */
[----:B-1----:R-:W-:Y:S05]  /*4c20*/  @!P1 BRA `(.L_x_1848) ;  /* 0x0000010000089947 */ /* 0x002fea0003800000 */
.L_x_1847:
[----:B------:R-:W-:Y:S01]  /*4c30*/  UIMAD UR22, UR4, 0x300, UR6 ;  /* 0x00000300041678a4 */ /* 0x000fe2000f8e0206 */
[----:B------:R-:W-:Y:S01]  /*4c40*/  WARPGROUP.ARRIVE ;  /* 0x00000000000079c5 */ /* 0x000fe20000000000 */
[----:B------:R-:W-:Y:S01]  /*4c50*/  UMOV UR23, 0x40000040 ;  /* 0x4000004000177882 */ /* 0x000fe20000000000 */
[----:B------:R-:W-:Y:S01]  /*4c60*/  UMOV UR11, 0x40000040 ;  /* 0x40000040000b7882 */ /* 0x000fe20000000000 */
[----:B------:R-:W-:Y:S01]  /*4c70*/  UIADD3 UR10, UR22, 0x2, URZ ;  /* 0x00000002160a7890 */ /* 0x000fe2000fffe03f */
[----:B------:R-:W-:Y:S01]  /*4c80*/  ISETP.NE.AND P1, PT, R7, 0x1, PT ;  /* 0x000000010700780c */ /* 0x000fe20003f25270 */
[----:B------:R-:W-:Y:S01]  /*4c90*/  UIADD3 UR14, UR22, 0x4, URZ ;  /* 0x00000004160e7890 */ /* 0x000fe2000fffe03f */
[----:B------:R-:W-:Y:S02]  /*4ca0*/  UMOV UR15, 0x40000040 ;  /* 0x40000040000f7882 */ /* 0x000fe40000000000 */
[----:B------:R-:W-:Y:S01]  /*4cb0*/  HGMMA.64x96x16.F32.BF16 R152, gdesc[UR20], RZ, !UPT, gsb0 ;  /* 0x01600000149879f0 */ /* 0x000fe2000c0018ff */
[----:B------:R-:W-:Y:S01]  /*4cc0*/  UIADD3 UR18, UR22, 0x6, URZ ;  /* 0x0000000616127890 */ /* 0x000fe2000fffe03f */
[----:B------:R-:W-:-:S07]  /*4cd0*/  UMOV UR19, 0x40000040 ;  /* 0x4000004000137882 */ /* 0x000fce0000000000 */
[----:B------:R-:W2:Y:S08]  /*4ce0*/  @P1 LDC R23, c[0x0][0x44c] ;  /* 0x00011300ff171b82 */ /* 0x000eb00000000800 */
[----:B------:R-:W3:Y:S01]  /*4cf0*/  @P1 LDC R8, c[0x0][0x450] ;  /* 0x00011400ff081b82 */ /* 0x000ee20000000800 */
[----:B--2---:R-:W-:Y:S01]  /*4d00*/  @P1 IMAD.HI.U32 R23, R4, R23, RZ ;  /* 0x0000001704171227 */ /* 0x004fe200078e00ff */
[----:B------:R-:W-:-:S02]  /*4d10*/  WARPGROUP.DEPBAR.LE gsb0, 0x0 ;  /* 0x00008000000079c5 */ /* 0x000fc40000010000 */
[----:B------:R-:W-:-:S06]  /*4d20*/  WARPGROUP.ARRIVE ;  /* 0x00000000000079c5 */ /* 0x000fcc0000000000 */
[----:B------:R-:W-:Y:S01]  /*4d30*/  HGMMA.64x96x16.F32.BF16 R152, gdesc[UR8], R152, gsb0 ;  /* 0x01600000089879f0 */ /* 0x000fe20008001898 */
[----:B------:R-:W-:Y:S02]  /*4d40*/  UMOV UR11, UR26 ;  /* 0x0000001a000b7c82 */ /* 0x000fe40008000000 */
        /* <DEDUP_REMOVED lines=10> */
[----:B------:R-:W-:Y:S02]  /*4df0*/  IMAD.MOV.U32 R191, RZ, RZ, R4 ;  /* 0x000000ffffbf7224 */ /* 0x000fe400078e0004 */
[----:B------:R-:W-:Y:S01]  /*4e00*/  FMUL.FTZ R208, R169, UR30 ;  /* 0x0000001ea9d07c20 */ /* 0x000fe20008410000 */
[----:B---3--:R-:W-:Y:S01]  /*4e10*/  @P1 SHF.R.U32.HI R191, RZ, R8, R23 ;  /* 0x00000008ffbf1219 */ /* 0x008fe20000011617 */
[----:B------:R-:W-:Y:S01]  /*4e20*/  FMUL.FTZ R169, R190, UR30 ;  /* 0x0000001ebea97c20 */ /* 0x000fe20008410000 */
[----:B------:R-:W-:-:S02]  /*4e30*/  IMAD R190, R6, -0x60, RZ ;  /* 0xffffffa006be7824 */ /* 0x000fc400078e02ff */
[----:B------:R-:W-:Y:S01]  /*4e40*/  FMUL.FTZ R211, R172, UR30 ;  /* 0x0000001eacd37c20 */ /* 0x000fe20008410000 */
[----:B------:R-:W-:Y:S01]  /*4e50*/  FMUL.FTZ R209, R168, UR30 ;  /* 0x0000001ea8d17c20 */ /* 0x000fe20008410000 */
[----:B------:R-:W2:Y:S01]  /*4e60*/  SHFL.IDX PT, R172, R191, RZ, 0x1c1f ;  /* 0x001c1fffbfac7589 */ /* 0x000ea200000e0000 */
[----:B------:R-:W-:Y:S02]  /*4e70*/  VIADD R168, R190, 0x1 ;  /* 0x00000001bea87836 */ /* 0x000fe40000000000 */
[----:B------:R-:W-:Y:S01]  /*4e80*/  FMUL.FTZ R204, R161, UR30 ;  /* 0x0000001ea1cc7c20 */ /* 0x000fe20008410000 */
[----:B------:R-:W-:Y:S01]  /*4e90*/  FMUL.FTZ R21, R162, UR30 ;  /* 0x0000001ea2157c20 */ /* 0x000fe20008410000 */
[----:B------:R-:W-:Y:S01]  /*4ea0*/  FMUL.FTZ R201, R152, UR30 ;  /* 0x0000001e98c97c20 */ /* 0x000fe20008410000 */
[----:B------:R-:W-:Y:S01]  /*4eb0*/  FMUL.FTZ R161, R182, UR30 ;  /* 0x0000001eb6a17c20 */ /* 0x000fe20008410000 */
[----:B------:R-:W-:Y:S01]  /*4ec0*/  FMUL.FTZ R162, R183, UR30 ;  /* 0x0000001eb7a27c20 */ /* 0x000fe20008410000 */
[----:B------:R-:W-:Y:S01]  /*4ed0*/  FMUL.FTZ R200, R153, UR30 ;  /* 0x0000001e99c87c20 */ /* 0x000fe20008410000 */
[----:B-1----:R-:W-:Y:S01]  /*4ee0*/  FMUL.FTZ R13, R154, UR30 ;  /* 0x0000001e9a0d7c20 */ /* 0x002fe20008410000 */
        /* <DEDUP_REMOVED lines=16> */
[----:B------:R-:W-:-:S02]  /*4ff0*/  IMAD R23, R3, -0x2, R168 ;  /* 0xfffffffe03177824 */ /* 0x000fc400078e02a8 */
        /* <DEDUP_REMOVED lines=18> */
[----:B------:R-:W-:Y:S01]  /*5120*/  IMAD.U32 R177, RZ, RZ, UR32 ;  /* 0x00000020ffb17e24 */ /* 0x000fe2000f8e00ff */
[----:B------:R-:W-:Y:S01]  /*5130*/  PLOP3.LUT P1, PT, PT, PT, UP1, 0x40, 0x0 ;  /* 0x000000000000781c */ /* 0x000fe20003f2e818 */
[----:B------:R-:W1:Y:S01]  /*5140*/  MUFU.TANH R201, R201 ;  /* 0x000000c900c97308 */ /* 0x000e620000002400 */
[----:B------:R-:W-:Y:S01]  /*5150*/  IMAD R23, R16, UR29, R23 ;  /* 0x0000001d10177c24 */ /* 0x000fe2000f8e0217 */
[----:B------:R-:W-:Y:S01]  /*5160*/  IADD3 R8, -R19, 0xb, RZ ;  /* 0x0000000b13087810 */ /* 0x000fe20007ffe1ff */
[----:B------:R-:W-:-:S02]  /*5170*/  @!P0 VIADD R22, R177, 0x22840 ;  /* 0x00022840b1168836 */ /* 0x000fc40000000000 */
[----:B------:R-:W-:-:S03]  /*5180*/  VIADD R23, R23, -UR11 ;  /* 0x8000000b17177c36 */ /* 0x000fc60008000000 */
[----:B------:R-:W3:Y:S01]  /*5190*/  MUFU.TANH R200, R200 ;  /* 0x000000c800c87308 */ /* 0x000ee20000002400 */
[----:B------:R-:W-:Y:S01]  /*51a0*/  @!P0 PRMT R22, RZ, 0x654, R22 ;  /* 0x00000654ff168816 */ /* 0x000fe20000000016 */
[----:B------:R4:W-:Y:S06]  /*51b0*/  BAR.ARV R8, 0x100 ;  /* 0x000400080000751d */ /* 0x0009ec0000002000 */
[----:B------:R-:W0:Y:S01]  /*51c0*/  MUFU.TANH R13, R13 ;  /* 0x0000000d000d7308 */ /* 0x000e220000002400 */
[C---:B------:R-:W-:Y:S01]  /*51d0*/  VIADD R193, R23.reuse, UR31 ;  /* 0x0000001f17c17c36 */ /* 0x040fe20008000000 */
[----:B------:R4:W-:Y:S01]  /*51e0*/  @!P0 SYNCS.ARRIVE.TRANS64.RED.A1T0 RZ, [R22+URZ], RZ ;  /* 0x000000ff16ff89a7 */ /* 0x0009e2000810043f */
[----:B------:R-:W-:-:S02]  /*51f0*/  VIADD R195, R23, UR7 ;  /* 0x0000000717c37c36 */ /* 0x000fc40008000000 */
[C---:B--2---:R-:W-:Y:S02]  /*5200*/  IMAD.IADD R192, R172.reuse, 0x1, R193 ;  /* 0x00000001acc07824 */ /* 0x044fe400078e02c1 */
[----:B------:R-:W-:Y:S01]  /*5210*/  IMAD.IADD R194, R172, 0x1, R195 ;  /* 0x00000001acc27824 */ /* 0x000fe200078e02c3 */
[----:B------:R-:W2:Y:S08]  /*5220*/  MUFU.TANH R14, R14 ;  /* 0x0000000e000e7308 */ /* 0x000eb00000002400 */
        /* <DEDUP_REMOVED lines=43> */
[----:B------:R-:W0:Y:S01]  /*54e0*/  MUFU.TANH R168, R168 ;  /* 0x000000a800a87308 */ /* 0x000e220000002400 */
[----:B-1234-:R-:W-:Y:S05]  /*54f0*/  @P1 BRA `(.L_x_1849) ;  /* 0x00000000005c1947 */ /* 0x01efea0003800000 */
[----:B------:R-:W-:Y:S01]  /*5500*/  IMAD R22, R16, UR29, R172 ;  /* 0x0000001d10167c24 */ /* 0x000fe2000f8e02ac */
[----:B------:R-:W-:Y:S03]  /*5510*/  BSSY B0, `(.L_x_1850) ;  /* 0x0000011000007945 */ /* 0x000fe60003800000 */
[----:B------:R-:W-:-:S05]  /*5520*/  VIADD R171, R22, -UR11 ;  /* 0x8000000b16ab7c36 */ /* 0x000fca0008000000 */
[----:B------:R-:W-:-:S13]  /*5530*/  ISETP.GT.AND P1, PT, R171, -0x1, PT ;  /* 0xffffffffab00780c */ /* 0x000fda0003f24270 */
[----:B------:R-:W-:Y:S05]  /*5540*/  @P1 BRA `(.L_x_1851) ;  /* 0x0000000000201947 */ /* 0x000fea0003800000 */
[----:B------:R-:W-:Y:S01]  /*5550*/  IMAD.U32 R172, RZ, RZ, UR28 ;  /* 0x0000001cffac7e24 */ /* 0x000fe2000f8e00ff */
[----:B------:R-:W-:-:S04]  /*5560*/  LOP3.LUT R171, RZ, R171, RZ, 0x33, !PT ;  /* 0x000000abffab7212 */ /* 0x000fc800078e33ff */
[----:B------:R-:W-:-:S13]  /*5570*/  ISETP.NE.AND P1, PT, R172, 0x1, PT ;  /* 0x00000001ac00780c */ /* 0x000fda0003f25270 */
[----:B------:R-:W1:Y:S02]  /*5580*/  @P1 LDC.64 R22, c[0x0][0x9e8] ;  /* 0x00027a00ff161b82 */ /* 0x000e640000000a00 */
[----:B-1----:R-:W-:-:S05]  /*5590*/  @P1 IMAD.HI.U32 R22, R171, R22, RZ ;  /* 0x00000016ab161227 */ /* 0x002fca00078e00ff */
[----:B------:R-:W-:-:S04]  /*55a0*/  @P1 SHF.R.U32.HI R171, RZ, R23, R22 ;  /* 0x00000017ffab1219 */ /* 0x000fc80000011616 */
[----:B------:R-:W-:Y:S01]  /*55b0*/  LOP3.LUT R171, RZ, R171, RZ, 0x33, !PT ;  /* 0x000000abffab7212 */ /* 0x000fe200078e33ff */
[----:B------:R-:W-:Y:S06]  /*55c0*/  BRA `(.L_x_1852) ;  /* 0x0000000000147947 */ /* 0x000fec0003800000 */
.L_x_1851:
[----:B------:R-:W-:-:S05]  /*55d0*/  IMAD.U32 R172, RZ, RZ, UR28 ;  /* 0x0000001cffac7e24 */ /* 0x000fca000f8e00ff */
[----:B------:R-:W-:-:S13]  /*55e0*/  ISETP.NE.AND P1, PT, R172, 0x1, PT ;  /* 0x00000001ac00780c */ /* 0x000fda0003f25270 */
[----:B------:R-:W1:Y:S02]  /*55f0*/  @P1 LDC.64 R22, c[0x0][0x9e8] ;  /* 0x00027a00ff161b82 */ /* 0x000e640000000a00 */
[----:B-1----:R-:W-:-:S05]  /*5600*/  @P1 IMAD.HI.U32 R22, R171, R22, RZ ;  /* 0x00000016ab161227 */ /* 0x002fca00078e00ff */
[----:B------:R-:W-:-:S07]  /*5610*/  @P1 SHF.R.U32.HI R171, RZ, R23, R22 ;  /* 0x00000017ffab1219 */ /* 0x000fce0000011616 */
.L_x_1852:
[----:B------:R-:W-:Y:S05]  /*5620*/  BSYNC B0 ;  /* 0x0000000000007941 */ /* 0x000fea0003800000 */
.L_x_1850:
[----:B------:R-:W-:-:S04]  /*5630*/  IMAD R22, R3, -0x2, R190 ;  /* 0xfffffffe03167824 */ /* 0x000fc800078e02be */
[----:B------:R-:W-:-:S05]  /*5640*/  IMAD R171, R171, R172, R22 ;  /* 0x000000acabab7224 */ /* 0x000fca00078e0216 */
[----:B------:R-:W-:Y:S02]  /*5650*/  VIADDMNMX R192, R171, R172, R192, PT ;  /* 0x000000acabc07246 */ /* 0x000fe400038001c0 */
[----:B------:R-:W-:-:S07]  /*5660*/  VIMNMX R194, R194, R171, !PT ;  /* 0x000000abc2c27248 */ /* 0x000fce0007fe0100 */
.L_x_1849:
[C---:B------:R-:W-:Y:S01]  /*5670*/  ISETP.GE.AND P1, PT, R190.reuse, 0x1, PT ;  /* 0x00000001be00780c */ /* 0x040fe20003f26270 */
[----:B------:R-:W1:Y:S01]  /*5680*/  SHFL.IDX PT, R22, R191, 0x1, 0x1c1f ;  /* 0x003c1f00bf167f89 */ /* 0x000e6200000e0000 */
[----:B------:R-:W-:Y:S02]  /*5690*/  ISETP.GE.AND P4, PT, R190, 0x9, PT ;  /* 0x00000009be00780c */ /* 0x000fe40003f86270 */
[----:B------:R-:W-:Y:S02]  /*56a0*/  LOP3.LUT R17, R17, 0xfffbffff, RZ, 0xc0, !PT ;  /* 0xfffbffff11117812 */ /* 0x000fe400078ec0ff */
[----:B------:R-:W-:-:S04]  /*56b0*/  ISETP.GT.AND P2, PT, R194, RZ, !P1 ;  /* 0x000000ffc200720c */ /* 0x000fc80004f44270 */
[----:B------:R-:W-:-:S03]  /*56c0*/  ISETP.LT.OR P2, PT, R192, 0x1, P2 ;  /* 0x00000001c000780c */ /* 0x000fc60001741670 */
[----:B------:R-:W-:Y:S02]  /*56d0*/  @P1 LOP3.LUT R17, R17, 0x40000, RZ, 0xfc, !PT ;  /* 0x0004000011111812 */ /* 0x000fe400078efcff */
[----:B------:R-:W-:Y:S02]  /*56e0*/  ISETP.GE.AND P1, PT, R190, 0x2, PT ;  /* 0x00000002be00780c */ /* 0x000fe40003f26270 */
[----:B------:R-:W-:Y:S02]  /*56f0*/  LOP3.LUT R17, R17, 0xfffffffd, RZ, 0xc0, !PT ;  /* 0xfffffffd11117812 */ /* 0x000fe400078ec0ff */
[----:B------:R-:W-:Y:S02]  /*5700*/  FSEL R201, R201, -INF , !P2 ;  /* 0xff800000c9c97808 */ /* 0x000fe40005000000 */
[----:B------:R-:W-:Y:S02]  /*5710*/  ISETP.GT.AND P3, PT, R194, 0x1, !P1 ;  /* 0x00000001c200780c */ /* 0x000fe40004f64270 */
[----:B------:R-:W-:-:S02]  /*5720*/  @P4 LOP3.LUT R17, R17, 0x2, RZ, 0xfc, !PT ;  /* 0x0000000211114812 */ /* 0x000fc400078efcff */
[----:B------:R-:W-:Y:S01]  /*5730*/  ISETP.GT.AND P2, PT, R194, 0x8, !P4 ;  /* 0x00000008c200780c */ /* 0x000fe20006744270 */
[--C-:B-1----:R-:W-:Y:S01]  /*5740*/  IMAD.IADD R193, R193, 0x1, R22.reuse ;  /* 0x00000001c1c17824 */ /* 0x102fe200078e0216 */
[----:B------:R-:W-:Y:S01]  /*5750*/  ISETP.GE.AND P4, PT, R190, 0xa, PT ;  /* 0x0000000abe00780c */ /* 0x000fe20003f86270 */
[----:B------:R-:W-:Y:S01]  /*5760*/  IMAD.IADD R195, R195, 0x1, R22 ;  /* 0x00000001c3c37824 */ /* 0x000fe200078e0216 */
[C---:B------:R-:W-:Y:S02]  /*5770*/  ISETP.LT.OR P3, PT, R192.reuse, 0x2, P3 ;  /* 0x00000002c000780c */ /* 0x040fe40001f61670 */
[----:B------:R-:W-:Y:S02]  /*5780*/  ISETP.LT.OR P2, PT, R192, 0x9, P2 ;  /* 0x00000009c000780c */ /* 0x000fe40001741670 */
[----:B------:R-:W-:Y:S02]  /*5790*/  FSEL R200, R200, -INF , !P3 ;  /* 0xff800000c8c87808 */ /* 0x000fe40005800000 */
[----:B------:R-:W-:-:S02]  /*57a0*/  ISETP.GE.AND P3, PT, R190, 0x11, PT ;  /* 0x00000011be00780c */ /* 0x000fc40003f66270 */
[----:B------:R-:W-:Y:S02]  /*57b0*/  LOP3.LUT R17, R17, 0xfffffffb, RZ, 0xc0, !PT ;  /* 0xfffffffb11117812 */ /* 0x000fe400078ec0ff */
[----:B0-----:R-:W-:Y:S02]  /*57c0*/  FSEL R203, R203, -INF , !P2 ;  /* 0xff800000cbcb7808 */ /* 0x001fe40005000000 */
[----:B------:R-:W-:Y:S02]  /*57d0*/  ISETP.GT.AND P2, PT, R194, 0x9, !P4 ;  /* 0x00000009c200780c */ /* 0x000fe40006744270 */
[----:B------:R-:W-:Y:S02]  /*57e0*/  @P4 LOP3.LUT R17, R17, 0x4, RZ, 0xfc, !PT ;  /* 0x0000000411114812 */ /* 0x000fe400078efcff */
[----:B------:R-:W-:Y:S02]  /*57f0*/  ISETP.LT.OR P2, PT, R192, 0xa, P2 ;  /* 0x0000000ac000780c */ /* 0x000fe40001741670 */
[----:B------:R-:W-:-:S02]  /*5800*/  LOP3.LUT R17, R17, 0xfffffff7, RZ, 0xc0, !PT ;  /* 0xfffffff711117812 */ /* 0x000fc400078ec0ff */
[----:B------:R-:W-:Y:S02]  /*5810*/  FSEL R202, R202, -INF , !P2 ;  /* 0xff800000caca7808 */ /* 0x000fe40005000000 */
[----:B------:R-:W-:Y:S02]  /*5820*/  @P3 LOP3.LUT R17, R17, 0x8, RZ, 0xfc, !PT ;  /* 0x0000000811113812 */ /* 0x000fe400078efcff */
[----:B------:R-:W-:Y:S02]  /*5830*/  ISETP.GT.AND P2, PT, R194, 0x10, !P3 ;  /* 0x00000010c200780c */ /* 0x000fe40005f44270 */
[----:B------:R-:W-:Y:S02]  /*5840*/  ISETP.GE.AND P3, PT, R190, 0x12, PT ;  /* 0x00000012be00780c */ /* 0x000fe40003f66270 */
[----:B------:R-:W-:Y:S02]  /*5850*/  ISETP.LT.OR P2, PT, R192, 0x11, P2 ;  /* 0x00000011c000780c */ /* 0x000fe40001741670 */
[----:B------:R-:W-:-:S02]  /*5860*/  LOP3.LUT R17, R17, 0xffffffef, RZ, 0xc0, !PT ;  /* 0xffffffef11117812 */ /* 0x000fc400078ec0ff */
[----:B------:R-:W-:Y:S02]  /*5870*/  FSEL R205, R205, -INF , !P2 ;  /* 0xff800000cdcd7808 */ /* 0x000fe40005000000 */
[----:B------:R-:W-:-:S04]  /*5880*/  ISETP.GT.AND P2, PT, R194, 0x11, !P3 ;  /* 0x00000011c200780c */ /* 0x000fc80005f44270 */
[----:B------:R-:W-:Y:S02]  /*5890*/  ISETP.LT.OR P2, PT, R192, 0x12, P2 ;  /* 0x00000012c000780c */ /* 0x000fe40001741670 */
[----:B------:R-:W-:Y:S02]  /*58a0*/  @P3 LOP3.LUT R17, R17, 0x10, RZ, 0xfc, !PT ;  /* 0x0000001011113812 */ /* 0x000fe400078efcff */
[----:B------:R-:W-:Y:S02]  /*58b0*/  ISETP.GE.AND P3, PT, R190, 0x19, PT ;  /* 0x00000019be00780c */ /* 0x000fe40003f66270 */
[----:B------:R-:W-:Y:S02]  /*58c0*/  LOP3.LUT R17, R17, 0xfffdffff, RZ, 0xc0, !PT ;  /* 0xfffdffff11117812 */ /* 0x000fe400078ec0ff */
[----:B------:R-:W-:Y:S02]  /*58d0*/  FSEL R204, R204, -INF , !P2 ;  /* 0xff800000cccc7808 */ /* 0x000fe40005000000 */
[----:B------:R-:W-:-:S04]  /*58e0*/  ISETP.GT.AND P2, PT, R194, 0x18, !P3 ;  /* 0x00000018c200780c */ /* 0x000fc80005f44270 */
[----:B------:R-:W-:-:S03]  /*58f0*/  ISETP.LT.OR P2, PT, R192, 0x19, P2 ;  /* 0x00000019c000780c */ /* 0x000fc60001741670 */
        /* <DEDUP_REMOVED lines=62> */
[----:B------:R-:W-:Y:S02]  /*5ce0*/  FSEL R182, R182, -INF , !P2 ;  /* 0xff800000b6b67808 */ /* 0x000fe40005000000 */
[----:B------:R-:W-:Y:S02]  /*5cf0*/  LOP3.LUT R17, R17, 0xffffffbf, RZ, 0xc0, !PT ;  /* 0xffffffbf11117812 */ /* 0x000fe400078ec0ff */
[----:B------:R-:W-:-:S04]  /*5d00*/  ISETP.GT.AND P2, PT, R194, 0x41, !P3 ;  /* 0x00000041c200780c */ /* 0x000fc80005f44270 */
[----:B------:R-:W-:-:S03]  /*5d10*/  ISETP.LT.OR P2, PT, R192, 0x42, P2 ;  /* 0x00000042c000780c */ /* 0x000fc60001741670 */
[----:B------:R-:W-:Y:S02]  /*5d20*/  @P3 LOP3.LUT R17, R17, 0x40, RZ, 0xfc, !PT ;  /* 0x0000004011113812 */ /* 0x000fe400078efcff */
[----:B------:R-:W-:Y:S02]  /*5d30*/  ISETP.GE.AND P3, PT, R190, 0x49, PT ;  /* 0x00000049be00780c */ /* 0x000fe40003f66270 */
[----:B------:R-:W-:Y:S02]  /*5d40*/  FSEL R183, R183, -INF , !P2 ;  /* 0xff800000b7b77808 */ /* 0x000fe40005000000 */
[----:B------:R-:W-:Y:S02]  /*5d50*/  ISETP.GT.AND P2, PT, R194, 0x48, !P3 ;  /* 0x00000048c200780c */ /* 0x000fe40005f44270 */
[----:B------:R-:W-:Y:S02]  /*5d60*/  LOP3.LUT R17, R17, 0xffffffdf, RZ, 0xc0, !PT ;  /* 0xffffffdf11117812 */ /* 0x000fe400078ec0ff */
[----:B------:R-:W-:-:S04]  /*5d70*/  ISETP.LT.OR P2, PT, R192, 0x49, P2 ;  /* 0x00000049c000780c */ /* 0x000fc80001741670 */
[----:B------:R-:W-:Y:S02]  /*5d80*/  FSEL R184, R184, -INF , !P2 ;  /* 0xff800000b8b87808 */ /* 0x000fe40005000000 */
[----:B------:R-:W-:Y:S02]  /*5d90*/  ISETP.GE.AND P2, PT, R190, 0x4a, PT ;  /* 0x0000004abe00780c */ /* 0x000fe40003f46270 */
[----:B------:R-:W-:Y:S02]  /*5da0*/  @P3 LOP3.LUT R17, R17, 0x20, RZ, 0xfc, !PT ;  /* 0x0000002011113812 */ /* 0x000fe400078efcff */
[----:B------:R-:W-:Y:S02]  /*5db0*/  ISETP.GT.AND P3, PT, R194, 0x49, !P2 ;  /* 0x00000049c200780c */ /* 0x000fe40005764270 */
[----:B------:R-:W-:Y:S02]  /*5dc0*/  LOP3.LUT R17, R17, 0xfffffffe, RZ, 0xc0, !PT ;  /* 0xfffffffe11117812 */ /* 0x000fe400078ec0ff */
[----:B------:R-:W-:-:S04]  /*5dd0*/  ISETP.LT.OR P3, PT, R192, 0x4a, P3 ;  /* 0x0000004ac000780c */ /* 0x000fc80001f61670 */
[----:B------:R-:W-:Y:S02]  /*5de0*/  FSEL R185, R185, -INF , !P3 ;  /* 0xff800000b9b97808 */ /* 0x000fe40005800000 */
[----:B------:R-:W-:-:S04]  /*5df0*/  ISETP.GE.AND P3, PT, R190, 0x51, PT ;  /* 0x00000051be00780c */ /* 0x000fc80003f66270 */
[----:B------:R-:W-:-:S04]  /*5e00*/  ISETP.GT.AND P4, PT, R194, 0x50, !P3 ;  /* 0x00000050c200780c */ /* 0x000fc80005f84270 */
        /* <DEDUP_REMOVED lines=10> */
[----:B------:R-:W-:-:S13]  /*5eb0*/  ISETP.GE.AND P6, PT, R190, 0x5a, PT ;  /* 0x0000005abe00780c */ /* 0x000fda0003fc6270 */
[----:B------:R-:W-:Y:S02]  /*5ec0*/  @P6 LOP3.LUT R17, R17, 0x1, RZ, 0xfc, !PT ;  /* 0x0000000111116812 */ /* 0x000fe400078efcff */
[----:B------:R-:W-:-:S04]  /*5ed0*/  ISETP.GT.AND P6, PT, R194, 0x59, !P6 ;  /* 0x00000059c200780c */ /* 0x000fc800077c4270 */
[----:B------:R-:W-:-:S04]  /*5ee0*/  ISETP.LT.OR P6, PT, R192, 0x5a, P6 ;  /* 0x0000005ac000780c */ /* 0x000fc800037c1670 */
[----:B------:R-:W-:Y:S02]  /*5ef0*/  FSEL R189, R189, -INF , !P6 ;  /* 0xff800000bdbd7808 */ /* 0x000fe40007000000 */
[----:B------:R-:W-:-:S13]  /*5f00*/  PLOP3.LUT P6, PT, PT, PT, UP1, 0x40, 0x0 ;  /* 0x000000000000781c */ /* 0x000fda0003fce818 */
[----:B------:R-:W-:Y:S05]  /*5f10*/  @P6 BRA `(.L_x_1853) ;  /* 0x00000000005c6947 */ /* 0x000fea0003800000 */
        /* <DEDUP_REMOVED lines=8> */
[----:B------:R-:W0:Y:S02]  /*5fa0*/  @P6 LDC.64 R22, c[0x0][0x9e8] ;  /* 0x00027a00ff166b82 */ /* 0x000e240000000a00 */
[----:B0-----:R-:W-:-:S05]  /*5fb0*/  @P6 IMAD.HI.U32 R22, R191, R22, RZ ;  /* 0x00000016bf166227 */ /* 0x001fca00078e00ff */
[----:B------:R-:W-:-:S04]  /*5fc0*/  @P6 SHF.R.U32.HI R191, RZ, R23, R22 ;  /* 0x00000017ffbf6219 */ /* 0x000fc80000011616 */
[----:B------:R-:W-:Y:S01]  /*5fd0*/  LOP3.LUT R191, RZ, R191, RZ, 0x33, !PT ;  /* 0x000000bfffbf7212 */ /* 0x000fe200078e33ff */
[----:B------:R-:W-:Y:S06]  /*5fe0*/  BRA `(.L_x_1856) ;  /* 0x0000000000147947 */ /* 0x000fec0003800000 */
.L_x_1855:
[----:B------:R-:W-:-:S05]  /*5ff0*/  IMAD.U32 R192, RZ, RZ, UR28 ;  /* 0x0000001cffc07e24 */ /* 0x000fca000f8e00ff */
[----:B------:R-:W-:-:S13]  /*6000*/  ISETP.NE.AND P6, PT, R192, 0x1, PT ;  /* 0x00000001c000780c */ /* 0x000fda0003fc5270 */
[----:B------:R-:W0:Y:S02]  /*6010*/  @P6 LDC.64 R22, c[0x0][0x9e8] ;  /* 0x00027a00ff166b82 */ /* 0x000e240000000a00 */
[----:B0-----:R-:W-:-:S05]  /*6020*/  @P6 IMAD.HI.U32 R22, R191, R22, RZ ;  /* 0x00000016bf166227 */ /* 0x001fca00078e00ff */
[----:B------:R-:W-:-:S07]  /*6030*/  @P6 SHF.R.U32.HI R191, RZ, R23, R22 ;  /* 0x00000017ffbf6219 */ /* 0x000fce0000011616 */
.L_x_1856:
[----:B------:R-:W-:Y:S05]  /*6040*/  BSYNC B0 ;  /* 0x0000000000007941 */ /* 0x000fea0003800000 */
.L_x_1854:
[----:B------:R-:W-:-:S04]  /*6050*/  IMAD R22, R3, -0x2, R190 ;  /* 0xfffffffe03167824 */ /* 0x000fc800078e02be */
[----:B------:R-:W-:-:S05]  /*6060*/  IMAD R22, R191, R192, R22 ;  /* 0x000000c0bf167224 */ /* 0x000fca00078e0216 */
[----:B------:R-:W-:Y:S02]  /*6070*/  VIADDMNMX R193, R22, R192, R193, PT ;  /* 0x000000c016c17246 */ /* 0x000fe400038001c1 */
[----:B------:R-:W-:-:S07]  /*6080*/  VIMNMX R195, R195, R22, !PT ;  /* 0x00000016c3c37248 */ /* 0x000fce0007fe0100 */
.L_x_1853:
[----:B------:R-:W-:Y:S01]  /*6090*/  ISETP.GT.AND P1, PT, R195, 0x1, !P1 ;  /* 0x00000001c300780c */ /* 0x000fe20004f24270 */
[----:B------:R-:W-:Y:S01]  /*60a0*/  UMOV UR10, UR27 ;  /* 0x0000001b000a7c82 */ /* 0x000fe20008000000 */
[----:B------:R-:W-:Y:S02]  /*60b0*/  LOP3.LUT P6, RZ, R17, 0x10000, RZ, 0xc0, !PT ;  /* 0x0001000011ff7812 */ /* 0x000fe400078cc0ff */
[----:B------:R-:W-:Y:S02]  /*60c0*/  ISETP.LT.OR P1, PT, R193, 0x2, P1 ;  /* 0x00000002c100780c */ /* 0x000fe40000f21670 */
[----:B------:R-:W-:Y:S02]  /*60d0*/  FMNMX.FTZ R23, R201, R10, !PT ;  /* 0x0000000ac9177209 */ /* 0x000fe40007810000 */
[----:B------:R-:W-:Y:S02]  /*60e0*/  FSEL R22, R14, -INF , !P1 ;  /* 0xff8000000e167808 */ /* 0x000fe40004800000 */
[----:B------:R-:W-:-:S02]  /*60f0*/  LOP3.LUT P1, RZ, R17, 0x2, RZ, 0xc0, !PT ;  /* 0x0000000211ff7812 */ /* 0x000fc4000782c0ff */
[----:B------:R-:W-:Y:S02]  /*6100*/  FMNMX.FTZ R14, R200, R23, !PT ;  /* 0x00000017c80e7209 */ /* 0x000fe40007810000 */
[----:B------:R-:W-:Y:S02]  /*6110*/  ISETP.GT.AND P1, PT, R195, 0x8, !P1 ;  /* 0x00000008c300780c */ /* 0x000fe40004f24270 */
[----:B------:R-:W-:Y:S02]  /*6120*/  FMNMX.FTZ R23, R203, R14, !PT ;  /* 0x0000000ecb177209 */ /* 0x000fe40007810000 */
[----:B------:R-:W-:Y:S02]  /*6130*/  ISETP.LT.OR P1, PT, R193, 0x9, P1 ;  /* 0x00000009c100780c */ /* 0x000fe40000f21670 */
[----:B------:R-:W-:Y:S02]  /*6140*/  FMNMX.FTZ R14, R202, R23, !PT ;  /* 0x00000017ca0e7209 */ /* 0x000fe40007810000 */
[----:B------:R-:W-:-:S02]  /*6150*/  FSEL R15, R15, -INF , !P1 ;  /* 0xff8000000f0f7808 */ /* 0x000fc40004800000 */
[----:B------:R-:W-:Y:S02]  /*6160*/  LOP3.LUT P1, RZ, R17, 0x4, RZ, 0xc0, !PT ;  /* 0x0000000411ff7812 */ /* 0x000fe4000782c0ff */
[----:B------:R-:W-:Y:S02]  /*6170*/  FMNMX.FTZ R23, R205, R14, !PT ;  /* 0x0000000ecd177209 */ /* 0x000fe40007810000 */
[----:B------:R-:W-:Y:S02]  /*6180*/  ISETP.GT.AND P1, PT, R195, 0x9, !P1 ;  /* 0x00000009c300780c */ /* 0x000fe40004f24270 */
[----:B------:R-:W-:Y:S02]  /*6190*/  FMNMX.FTZ R14, R204, R23, !PT ;  /* 0x00000017cc0e7209 */ /* 0x000fe40007810000 */
[----:B------:R-:W-:Y:S02]  /*61a0*/  ISETP.LT.OR P1, PT, R193, 0xa, P1 ;  /* 0x0000000ac100780c */ /* 0x000fe40000f21670 */
[----:B------:R-:W-:-:S02]  /*61b0*/  FMNMX.FTZ R23, R171, R14, !PT ;  /* 0x0000000eab177209 */ /* 0x000fc40007810000 */
[----:B------:R-:W-:Y:S02]  /*61c0*/  FSEL R20, R20, -INF , !P1 ;  /* 0xff80000014147808 */ /* 0x000fe40004800000 */
[----:B------:R-:W-:Y:S02]  /*61d0*/  LOP3.LUT P1, RZ, R17, 0x8, RZ, 0xc0, !PT ;  /* 0x0000000811ff7812 */ /* 0x000fe4000782c0ff */
[----:B------:R-:W-:Y:S02]  /*61e0*/  FMNMX.FTZ R14, R172, R23, !PT ;  /* 0x00000017ac0e7209 */ /* 0x000fe40007810000 */
[----:B------:R-:W-:Y:S02]  /*61f0*/  ISETP.GT.AND P1, PT, R195, 0x10, !P1 ;  /* 0x00000010c300780c */ /* 0x000fe40004f24270 */
[----:B------:R-:W-:Y:S02]  /*6200*/  FMNMX.FTZ R23, R173, R14, !PT ;  /* 0x0000000ead177209 */ /* 0x000fe40007810000 */
[----:B------:R-:W-:-:S02]  /*6210*/  ISETP.LT.OR P1, PT, R193, 0x11, P1 ;  /* 0x00000011c100780c */ /* 0x000fc40000f21670 */
[----:B------:R-:W-:Y:S02]  /*6220*/  FMNMX.FTZ R14, R174, R23, !PT ;  /* 0x00000017ae0e7209 */ /* 0x000fe40007810000 */
[----:B------:R-:W-:Y:S02]  /*6230*/  FSEL R21, R21, -INF , !P1 ;  /* 0xff80000015157808 */ /* 0x000fe40004800000 */
[----:B------:R-:W-:Y:S02]  /*6240*/  LOP3.LUT P1, RZ, R17, 0x10, RZ, 0xc0, !PT ;  /* 0x0000001011ff7812 */ /* 0x000fe4000782c0ff */
[----:B------:R-:W-:Y:S02]  /*6250*/  FMNMX.FTZ R23, R175, R14, !PT ;  /* 0x0000000eaf177209 */ /* 0x000fe40007810000 */
[----:B------:R-:W-:Y:S02]  /*6260*/  ISETP.GT.AND P1, PT, R195, 0x11, !P1 ;  /* 0x00000011c300780c */ /* 0x000fe40004f24270 */
[----:B------:R-:W-:-:S02]  /*6270*/  FMNMX.FTZ R23, R176, R23, !PT ;  /* 0x00000017b0177209 */ /* 0x000fc40007810000 */
[----:B------:R-:W-:Y:S02]  /*6280*/  ISETP.LT.OR P1, PT, R193, 0x12, P1 ;  /* 0x00000012c100780c */ /* 0x000fe40000f21670 */
[----:B------:R-:W-:Y:S02]  /*6290*/  FMNMX.FTZ R14, R178, R23, !PT ;  /* 0x00000017b20e7209 */ /* 0x000fe40007810000 */
[----:B------:R-:W-:Y:S02]  /*62a0*/  FSEL R152, R152, -INF , !P1 ;  /* 0xff80000098987808 */ /* 0x000fe40004800000 */
[----:B------:R-:W-:Y:S02]  /*62b0*/  LOP3.LUT P1, RZ, R17, 0x20000, RZ, 0xc0, !PT ;  /* 0x0002000011ff7812 */ /* 0x000fe4000782c0ff */
[----:B------:R-:W-:Y:S02]  /*62c0*/  FMNMX.FTZ R23, R179, R14, !PT ;  /* 0x0000000eb3177209 */ /* 0x000fe40007810000 */
[----:B------:R-:W-:-:S02]  /*62d0*/  ISETP.GT.AND P1, PT, R195, 0x18, !P1 ;  /* 0x00000018c300780c */ /* 0x000fc40004f24270 */
[----:B------:R-:W-:Y:S02]  /*62e0*/  FMNMX.FTZ R14, R180, R23, !PT ;  /* 0x00000017b40e7209 */ /* 0x000fe40007810000 */
[----:B------:R-:W-:Y:S02]  /*62f0*/  ISETP.LT.OR P1, PT, R193, 0x19, P1 ;  /* 0x00000019c100780c */ /* 0x000fe40000f21670 */
[----:B------:R-:W-:Y:S02]  /*6300*/  FMNMX.FTZ R23, R181, R14, !PT ;  /* 0x0000000eb5177209 */ /* 0x000fe40007810000 */
[----:B------:R-:W-:Y:S02]  /*6310*/  FSEL R153, R153, -INF , !P1 ;  /* 0xff80000099997808 */ /* 0x000fe40004800000 */
        /* <DEDUP_REMOVED lines=12> */
[----:B------:R-:W-:Y:S02]  /*63e0*/  LOP3.LUT P1, RZ, R17, 0x4000, RZ, 0xc0, !PT ;  /* 0x0000400011ff7812 */ /* 0x000fe4000782c0ff */
[----:B------:R-:W-:-:S02]  /*63f0*/  FMNMX.FTZ R23, R187, R14, !PT ;  /* 0x0000000ebb177209 */ /* 0x000fc40007810000 */
[----:B------:R-:W-:Y:S02]  /*6400*/  ISETP.GT.AND P1, PT, R195, 0x21, !P1 ;  /* 0x00000021c300780c */ /* 0x000fe40004f24270 */
[----:B------:R-:W-:Y:S02]  /*6410*/  FMNMX.FTZ R14, R188, R23, !PT ;  /* 0x00000017bc0e7209 */ /* 0x000fe40007810000 */
[----:B------:R-:W-:Y:S02]  /*6420*/  ISETP.LT.OR P1, PT, R193, 0x22, P1 ;  /* 0x00000022c100780c */ /* 0x000fe40000f21670 */
[----:B------:R-:W-:Y:S02]  /*6430*/  FMNMX.FTZ R23, R189, R14, !PT ;  /* 0x0000000ebd177209 */ /* 0x000fe40007810000 */
[----:B------:R-:W-:Y:S02]  /*6440*/  FSEL R156, R156, -INF , !P1 ;  /* 0xff8000009c9c7808 */ /* 0x000fe40004800000 */
[C---:B------:R-:W-:Y:S01]  /*6450*/  LOP3.LUT P1, RZ, R17.reuse, 0x2000, RZ, 0xc0, !PT ;  /* 0x0000200011ff7812 */ /* 0x040fe2000782c0ff */
[----:B------:R-:W0:Y:S01]  /*6460*/  SHFL.BFLY PT, R14, R23, 0x2, 0x1f ;  /* 0x0c401f00170e7f89 */ /* 0x000e2200000e0000 */
[----:B------:R-:W-:-:S02]  /*6470*/  LOP3.LUT P6, RZ, R17, 0x20, RZ, 0xc0, !PT ;  /* 0x0000002011ff7812 */ /* 0x000fc400078cc0ff */
[C---:B------:R-:W-:Y:S02]  /*6480*/  ISETP.GT.AND P1, PT, R195.reuse, 0x28, !P1 ;  /* 0x00000028c300780c */ /* 0x040fe40004f24270 */
[----:B------:R-:W-:Y:S02]  /*6490*/  ISETP.GT.AND P2, PT, R195, 0x49, !P2 ;  /* 0x00000049c300780c */ /* 0x000fe40005744270 */
[C---:B------:R-:W-:Y:S02]  /*64a0*/  ISETP.LT.OR P1, PT, R193.reuse, 0x29, P1 ;  /* 0x00000029c100780c */ /* 0x040fe40000f21670 */
[----:B------:R-:W-:Y:S02]  /*64b0*/  ISETP.LT.OR P2, PT, R193, 0x4a, P2 ;  /* 0x0000004ac100780c */ /* 0x000fe40001741670 */
[----:B------:R-:W-:Y:S02]  /*64c0*/  FSEL R157, R157, -INF , !P1 ;  /* 0xff8000009d9d7808 */ /* 0x000fe40004800000 */
[----:B------:R-:W-:-:S02]  /*64d0*/  LOP3.LUT P1, RZ, R17, 0x1000, RZ, 0xc0, !PT ;  /* 0x0000100011ff7812 */ /* 0x000fc4000782c0ff */
[C---:B------:R-:W-:Y:S02]  /*64e0*/  ISETP.GT.AND P3, PT, R195.reuse, 0x50, !P3 ;  /* 0x00000050c300780c */ /* 0x040fe40005f64270 */
[----:B------:R-:W-:Y:S02]  /*64f0*/  ISETP.GT.AND P1, PT, R195, 0x29, !P1 ;  /* 0x00000029c300780c */ /* 0x000fe40004f24270 */
[----:B------:R-:W-:Y:S02]  /*6500*/  FSEL R170, R170, -INF , !P2 ;  /* 0xff800000aaaa7808 */ /* 0x000fe40005000000 */
[----:B------:R-:W-:Y:S02]  /*6510*/  ISETP.LT.OR P1, PT, R193, 0x2a, P1 ;  /* 0x0000002ac100780c */ /* 0x000fe40000f21670 */
[----:B------:R-:W-:Y:S02]  /*6520*/  ISETP.GT.AND P4, PT, R195, 0x51, !P4 ;  /* 0x00000051c300780c */ /* 0x000fe40006784270 */
[----:B------:R-:W-:-:S02]  /*6530*/  FSEL R158, R158, -INF , !P1 ;  /* 0xff8000009e9e7808 */ /* 0x000fc40004800000 */
[----:B------:R-:W-:Y:S02]  /*6540*/  LOP3.LUT P1, RZ, R17, 0x800, RZ, 0xc0, !PT ;  /* 0x0000080011ff7812 */ /* 0x000fe4000782c0ff */
[----:B0-----:R-:W-:Y:S02]  /*6550*/  FMNMX.FTZ R190, R23, R14, !PT ;  /* 0x0000000e17be7209 */ /* 0x001fe40007810000 */
[----:B------:R-:W-:Y:S02]  /*6560*/  ISETP.GT.AND P1, PT, R195, 0x30, !P1 ;  /* 0x00000030c300780c */ /* 0x000fe40004f24270 */
[C---:B------:R-:W-:Y:S01]  /*6570*/  ISETP.LT.OR P3, PT, R193.reuse, 0x51, P3 ;  /* 0x00000051c100780c */ /* 0x040fe20001f61670 */
[----:B------:R-:W0:Y:S01]  /*6580*/  SHFL.BFLY PT, R191, R190, 0x1, 0x1f ;  /* 0x0c201f00bebf7f89 */ /* 0x000e2200000e0000 */
[----:B------:R-:W-:Y:S02]  /*6590*/  ISETP.LT.OR P1, PT, R193, 0x31, P1 ;  /* 0x00000031c100780c */ /* 0x000fe40000f21670 */
[----:B------:R-:W-:-:S02]  /*65a0*/  ISETP.GT.AND P5, PT, R195, 0x58, !P5 ;  /* 0x00000058c300780c */ /* 0x000fc40006fa4270 */
[----:B------:R-:W-:Y:S02]  /*65b0*/  FSEL R159, R159, -INF , !P1 ;  /* 0xff8000009f9f7808 */ /* 0x000fe40004800000 */
[----:B------:R-:W-:Y:S02]  /*65c0*/  LOP3.LUT P1, RZ, R17, 0x400, RZ, 0xc0, !PT ;  /* 0x0000040011ff7812 */ /* 0x000fe4000782c0ff */
[----:B------:R-:W-:Y:S02]  /*65d0*/  ISETP.LT.OR P4, PT, R193, 0x52, P4 ;  /* 0x00000052c100780c */ /* 0x000fe40002781670 */
[----:B------:R-:W-:Y:S02]  /*65e0*/  ISETP.GT.AND P1, PT, R195, 0x31, !P1 ;  /* 0x00000031c300780c */ /* 0x000fe40004f24270 */
[C---:B------:R-:W-:Y:S02]  /*65f0*/  ISETP.LT.OR P5, PT, R193.reuse, 0x59, P5 ;  /* 0x00000059c100780c */ /* 0x040fe40002fa1670 */
[----:B------:R-:W-:-:S04]  /*6600*/  ISETP.LT.OR P1, PT, R193, 0x32, P1 ;  /* 0x00000032c100780c */ /* 0x000fc80000f21670 */
[----:B------:R-:W-:Y:S02]  /*6610*/  FSEL R160, R160, -INF , !P1 ;  /* 0xff800000a0a07808 */ /* 0x000fe40004800000 */
[----:B------:R-:W-:Y:S02]  /*6620*/  LOP3.LUT P1, RZ, R17, 0x200, RZ, 0xc0, !PT ;  /* 0x0000020011ff7812 */ /* 0x000fe4000782c0ff */
[----:B0-----:R-:W-:Y:S02]  /*6630*/  FMNMX.FTZ R14, R190, R191, !PT ;  /* 0x000000bfbe0e7209 */ /* 0x001fe40007810000 */
[----:B------:R-:W-:-:S03]  /*6640*/  ISETP.GT.AND P1, PT, R195, 0x38, !P1 ;  /* 0x00000038c300780c */ /* 0x000fc60004f24270 */
[----:B------:R-:W-:Y:S01]  /*6650*/  FMUL.FTZ R197, R14, UR10 ;  /* 0x0000000a0ec57c20 */ /* 0x000fe20008410000 */
[----:B------:R-:W-:-:S04]  /*6660*/  ISETP.LT.OR P1, PT, R193, 0x39, P1 ;  /* 0x00000039c100780c */ /* 0x000fc80000f21670 */
[----:B------:R-:W-:Y:S02]  /*6670*/  FSEL R161, R161, -INF , !P1 ;  /* 0xff800000a1a17808 */ /* 0x000fe40004800000 */
[----:B------:R-:W-:-:S04]  /*6680*/  LOP3.LUT P1, RZ, R17, 0x100, RZ, 0xc0, !PT ;  /* 0x0000010011ff7812 */ /* 0x000fc8000782c0ff */
[----:B------:R-:W-:-:S04]  /*6690*/  ISETP.GT.AND P1, PT, R195, 0x39, !P1 ;  /* 0x00000039c300780c */ /* 0x000fc80004f24270 */
        /* <DEDUP_REMOVED lines=10> */
[----:B------:R-:W-:Y:S02]  /*6740*/  ISETP.GT.AND P1, PT, R195, 0x48, !P6 ;  /* 0x00000048c300780c */ /* 0x000fe40007724270 */
[----:B------:R-:W-:Y:S02]  /*6750*/  LOP3.LUT P6, RZ, R17, 0x40000, RZ, 0xc0, !PT ;  /* 0x0004000011ff7812 */ /* 0x000fe400078cc0ff */
[----:B------:R-:W-:-:S04]  /*6760*/  ISETP.LT.OR P1, PT, R193, 0x49, P1 ;  /* 0x00000049c100780c */ /* 0x000fc80000f21670 */
[----:B------:R-:W-:Y:S02]  /*6770*/  FSEL R169, R169, -INF , !P1 ;  /* 0xff800000a9a97808 */ /* 0x000fe40004800000 */
[----:B------:R-:W-:Y:S02]  /*6780*/  ISETP.GT.AND P1, PT, R195, RZ, !P6 ;  /* 0x000000ffc300720c */ /* 0x000fe40007724270 */
[----:B------:R-:W-:Y:S02]  /*6790*/  LOP3.LUT P6, RZ, R17, 0x1, RZ, 0xc0, !PT ;  /* 0x0000000111ff7812 */ /* 0x000fe400078cc0ff */
[----:B------:R-:W-:Y:S02]  /*67a0*/  ISETP.LT.OR P1, PT, R193, 0x1, P1 ;  /* 0x00000001c100780c */ /* 0x000fe40000f21670 */
[----:B------:R-:W-:Y:S02]  /*67b0*/  ISETP.GT.AND P2, PT, R195, 0x59, !P6 ;  /* 0x00000059c300780c */ /* 0x000fe40007744270 */
[----:B------:R-:W-:-:S02]  /*67c0*/  FSEL R196, R13, -INF , !P1 ;  /* 0xff8000000dc47808 */ /* 0x000fc40004800000 */
[----:B------:R-:W-:Y:S02]  /*67d0*/  FSETP.NEU.FTZ.AND P1, PT, R14, -INF , PT ;  /* 0xff8000000e00780b */ /* 0x000fe40003f3d000 */
[----:B------:R-:W-:Y:S02]  /*67e0*/  FMNMX.FTZ R23, R196, R9, !PT ;  /* 0x00000009c4177209 */ /* 0x000fe40007810000 */
[----:B------:R-:W-:Y:S02]  /*67f0*/  FSEL R197, R197, RZ, P1 ;  /* 0x000000ffc5c57208 */ /* 0x000fe40000800000 */
[----:B------:R-:W-:Y:S02]  /*6800*/  FMNMX.FTZ R192, R22, R23, !PT ;  /* 0x0000001716c07209 */ /* 0x000fe40007810000 */
[----:B------:R-:W-:Y:S01]  /*6810*/  FSEL R195, R165, -INF , !P3 ;  /* 0xff800000a5c37808 */ /* 0x000fe20005800000 */
[--C-:B------:R-:W-:Y:S01]  /*6820*/  FFMA.FTZ R165, R175, UR10, -R197.reuse ;  /* 0x0000000aafa57c23 */ /* 0x100fe200080108c5 */
[----:B------:R-:W-:Y:S01]  /*6830*/  FMNMX.FTZ R23, R15, R192, !PT ;  /* 0x000000c00f177209 */ /* 0x000fe20007810000 */
[--C-:B------:R-:W-:Y:S01]  /*6840*/  FFMA.FTZ R190, R200, UR10, -R197.reuse ;  /* 0x0000000ac8be7c23 */ /* 0x100fe200080108c5 */
[----:B------:R-:W-:Y:S01]  /*6850*/  FSEL R175, R166, -INF , !P4 ;  /* 0xff800000a6af7808 */ /* 0x000fe20006000000 */
[--C-:B------:R-:W-:Y:S01]  /*6860*/  FFMA.FTZ R166, R176, UR10, -R197.reuse ;  /* 0x0000000ab0a67c23 */ /* 0x100fe200080108c5 */
[----:B------:R-:W-:Y:S01]  /*6870*/  FMNMX.FTZ R192, R20, R23, !PT ;  /* 0x0000001714c07209 */ /* 0x000fe20007810000 */
[--C-:B------:R-:W-:Y:S01]  /*6880*/  FFMA.FTZ R200, R178, UR10, -R197.reuse ;  /* 0x0000000ab2c87c23 */ /* 0x100fe200080108c5 */
[----:B------:R-:W-:Y:S01]  /*6890*/  ISETP.LT.OR P2, PT, R193, 0x5a, P2 ;  /* 0x0000005ac100780c */ /* 0x000fe20001741670 */
[--C-:B------:R-:W-:Y:S01]  /*68a0*/  FFMA.FTZ R178, R180, UR10, -R197.reuse ;  /* 0x0000000ab4b27c23 */ /* 0x100fe200080108c5 */
[----:B------:R-:W-:Y:S01]  /*68b0*/  FMNMX.FTZ R191, R21, R192, !PT ;  /* 0x000000c015bf7209 */ /* 0x000fe20007810000 */
[--C-:B------:R-:W-:Y:S01]  /*68c0*/  FFMA.FTZ R180, R182, UR10, -R197.reuse ;  /* 0x0000000ab6b47c23 */ /* 0x100fe200080108c5 */
[----:B------:R-:W-:Y:S01]  /*68d0*/  FSEL R193, R167, -INF , !P5 ;  /* 0xff800000a7c17808 */ /* 0x000fe20006800000 */
[--C-:B------:R-:W-:Y:S01]  /*68e0*/  FFMA.FTZ R182, R184, UR10, -R197.reuse ;  /* 0x0000000ab8b67c23 */ /* 0x100fe200080108c5 */
[----:B------:R-:W-:Y:S01]  /*68f0*/  FMNMX.FTZ R194, R152, R191, !PT ;  /* 0x000000bf98c27209 */ /* 0x000fe20007810000 */
[--C-:B------:R-:W-:Y:S01]  /*6900*/  FFMA.FTZ R184, R186, UR10, -R197.reuse ;  /* 0x0000000abab87c23 */ /* 0x100fe200080108c5 */
[--C-:B------:R-:W-:Y:S01]  /*6910*/  FFMA.FTZ R13, R201, UR10, -R197.reuse ;  /* 0x0000000ac90d7c23 */ /* 0x100fe200080108c5 */
[----:B------:R-:W-:Y:S01]  /*6920*/  MUFU.EX2 R190, R190 ;  /* 0x000000be00be7308 */ /* 0x000fe20000000800 */
[----:B------:R-:W-:Y:S01]  /*6930*/  FMNMX.FTZ R191, R153, R194, !PT ;  /* 0x000000c299bf7209 */ /* 0x000fe20007810000 */
[--C-:B------:R-:W-:Y:S01]  /*6940*/  FFMA.FTZ R203, R203, UR10, -R197.reuse ;  /* 0x0000000acbcb7c23 */ /* 0x100fe200080108c5 */
[--C-:B------:R-:W-:Y:S01]  /*6950*/  FFMA.FTZ R192, R202, UR10, -R197.reuse ;  /* 0x0000000acac07c23 */ /* 0x100fe200080108c5 */
        /* <DEDUP_REMOVED lines=10> */
[----:B------:R-:W-:-:S02]  /*6a00*/  FFMA.FTZ R188, R188, UR10, -R197 ;  /* 0x0000000abcbc7c23 */ /* 0x000fc400080108c5 */
        /* <DEDUP_REMOVED lines=17> */
[----:B------:R-:W-:Y:S02]  /*6b20*/  FMNMX.FTZ R176, R175, R198, !PT ;  /* 0x000000c6afb07209 */ /* 0x000fe40007810000 */
[----:B------:R-:W-:Y:S01]  /*6b30*/  FSEL R198, R168, -INF , !P2 ;  /* 0xff800000a8c67808 */ /* 0x000fe20005000000 */
[--C-:B------:R-:W-:Y:S01]  /*6b40*/  FFMA.FTZ R168, R179, UR10, -R197.reuse ;  /* 0x0000000ab3a87c23 */ /* 0x100fe200080108c5 */
[----:B------:R-:W-:Y:S01]  /*6b50*/  FMNMX.FTZ R167, R193, R176, !PT ;  /* 0x000000b0c1a77209 */ /* 0x000fe20007810000 */
[--C-:B------:R-:W-:Y:S01]  /*6b60*/  FFMA.FTZ R179, R181, UR10, -R197.reuse ;  /* 0x0000000ab5b37c23 */ /* 0x100fe200080108c5 */
[--C-:B------:R-:W-:Y:S01]  /*6b70*/  FFMA.FTZ R181, R183, UR10, -R197.reuse ;  /* 0x0000000ab7b57c23 */ /* 0x100fe200080108c5 */
[--C-:B------:R-:W-:Y:S01]  /*6b80*/  FFMA.FTZ R183, R185, UR10, -R197.reuse ;  /* 0x0000000ab9b77c23 */ /* 0x100fe200080108c5 */
[----:B------:R-:W-:Y:S01]  /*6b90*/  FMNMX.FTZ R176, R198, R167, !PT ;  /* 0x000000a7c6b07209 */ /* 0x000fe20007810000 */
[----:B------:R-:W-:Y:S01]  /*6ba0*/  FFMA.FTZ R185, R187, UR10, -R197 ;  /* 0x0000000abbb97c23 */ /* 0x000fe200080108c5 */
[----:B------:R-:W-:Y:S01]  /*6bb0*/  FSEL R187, R14, RZ, P1 ;  /* 0x000000ff0ebb7208 */ /* 0x000fe20000800000 */
[----:B------:R-:W-:Y:S02]  /*6bc0*/  MUFU.EX2 R173, R173 ;  /* 0x000000ad00ad7308 */ /* 0x000fe40000000800 */
[----:B------:R-:W0:Y:S02]  /*6bd0*/  SHFL.BFLY PT, R199, R176, 0x2, 0x1f ;  /* 0x0c401f00b0c77f89 */ /* 0x000e2400000e0000 */
[----:B------:R-:W-:-:S04]  /*6be0*/  FADD.FTZ R187, -R187, R10 ;  /* 0x0000000abbbb7221 */ /* 0x000fc80000010100 */
[----:B------:R-:W-:Y:S01]  /*6bf0*/  FMUL.FTZ R186, R187, UR10 ;  /* 0x0000000abbba7c20 */ /* 0x000fe20008410000 */
[----:B------:R-:W-:Y:S01]  /*6c00*/  FFMA.FTZ R187, R189, UR10, -R197 ;  /* 0x0000000abdbb7c23 */ /* 0x000fe200080108c5 */
[----:B------:R-:W-:Y:S08]  /*6c10*/  MUFU.EX2 R174, R174 ;  /* 0x000000ae00ae7308 */ /* 0x000ff00000000800 */
[----:B------:R-:W1:Y:S01]  /*6c20*/  MUFU.EX2 R186, R186 ;  /* 0x000000ba00ba7308 */ /* 0x000e620000000800 */
[----:B0-----:R-:W-:-:S07]  /*6c30*/  FMNMX.FTZ R199, R176, R199, !PT ;  /* 0x000000c7b0c77209 */ /* 0x001fce0007810000 */
[----:B------:R-:W-:Y:S01]  /*6c40*/  MUFU.EX2 R165, R165 ;  /* 0x000000a500a57308 */ /* 0x000fe20000000800 */
[----:B------:R-:W0:Y:S07]  /*6c50*/  SHFL.BFLY PT, R176, R199, 0x1, 0x1f ;  /* 0x0c201f00c7b07f89 */ /* 0x000e2e00000e0000 */
[----:B------:R-:W2:Y:S01]  /*6c60*/  MUFU.EX2 R166, R166 ;  /* 0x000000a600a67308 */ /* 0x000ea20000000800 */
[-C--:B-1----:R-:W-:Y:S01]  /*6c70*/  FMUL.FTZ R24, R24, R186.reuse ;  /* 0x000000ba18187220 */ /* 0x082fe20000410000 */
        /* <DEDUP_REMOVED lines=14> */
[----:B------:R1:W-:Y:S01]  /*6d60*/  MUFU.EX2 R10, R188 ;  /* 0x000000bc000a7308 */ /* 0x0003e20000000800 */
[-C--:B------:R-:W-:Y:S01]  /*6d70*/  FMUL.FTZ R52, R52, R186.reuse ;  /* 0x000000ba34347220 */ /* 0x080fe20000410000 */
[-C--:B------:R-:W-:Y:S01]  /*6d80*/  FMUL.FTZ R53, R53, R186.reuse ;  /* 0x000000ba35357220 */ /* 0x080fe20000410000 */
[----:B------:R-:W-:Y:S01]  /*6d90*/  FMUL.FTZ R56, R56, R186 ;  /* 0x000000ba38387220 */ /* 0x000fe20000410000 */
[----:B0-----:R-:W-:Y:S01]  /*6da0*/  FMNMX.FTZ R176, R199, R176, !PT ;  /* 0x000000b0c7b07209 */ /* 0x001fe20007810000 */
[-C--:B------:R-:W-:Y:S01]  /*6db0*/  FMUL.FTZ R57, R57, R186.reuse ;  /* 0x000000ba39397220 */ /* 0x080fe20000410000 */
[-C--:B------:R-:W-:Y:S01]  /*6dc0*/  FMUL.FTZ R60, R60, R186.reuse ;  /* 0x000000ba3c3c7220 */ /* 0x080fe20000410000 */
[-C--:B------:R-:W-:Y:S01]  /*6dd0*/  FMUL.FTZ R61, R61, R186.reuse ;  /* 0x000000ba3d3d7220 */ /* 0x080fe20000410000 */
[C---:B------:R-:W-:Y:S01]  /*6de0*/  FSETP.NEU.FTZ.AND P1, PT, R176.reuse, -INF , PT ;  /* 0xff800000b000780b */ /* 0x040fe20003f3d000 */
[----:B------:R-:W-:Y:S01]  /*6df0*/  FMUL.FTZ R199, R176, UR10 ;  /* 0x0000000ab0c77c20 */ /* 0x000fe20008410000 */
[----:B------:R-:W-:Y:S01]  /*6e00*/  MUFU.EX2 R168, R168 ;  /* 0x000000a800a87308 */ /* 0x000fe20000000800 */
[-C--:B------:R-:W-:Y:S01]  /*6e10*/  FMUL.FTZ R64, R64, R186.reuse ;  /* 0x000000ba40407220 */ /* 0x080fe20000410000 */
[-C--:B------:R-:W-:Y:S01]  /*6e20*/  FMUL.FTZ R65, R65, R186.reuse ;  /* 0x000000ba41417220 */ /* 0x080fe20000410000 */
[----:B------:R-:W-:Y:S01]  /*6e30*/  FMUL.FTZ R68, R68, R186 ;  /* 0x000000ba44447220 */ /* 0x000fe20000410000 */
[----:B------:R-:W-:Y:S01]  /*6e40*/  FSEL R197, R199, RZ, P1 ;  /* 0x000000ffc7c57208 */ /* 0x000fe20000800000 */
[----:B------:R-:W-:Y:S01]  /*6e50*/  FFMA.FTZ R199, R186, R2, R13 ;  /* 0x00000002bac77223 */ /* 0x000fe2000001000d */
[-C--:B------:R-:W-:Y:S01]  /*6e60*/  FMUL.FTZ R69, R69, R186.reuse ;  /* 0x000000ba45457220 */ /* 0x080fe20000410000 */
[----:B------:R-:W-:Y:S01]  /*6e70*/  FMUL.FTZ R72, R72, R186 ;  /* 0x000000ba48487220 */ /* 0x000fe20000410000 */
[----:B------:R-:W-:Y:S01]  /*6e80*/  MUFU.EX2 R178, R178 ;  /* 0x000000b200b27308 */ /* 0x000fe20000000800 */
[----:B------:R-:W-:Y:S01]  /*6e90*/  FADD.FTZ R2, R190, R199 ;  /* 0x000000c7be027221 */ /* 0x000fe20000010000 */
[--C-:B-1----:R-:W-:Y:S01]  /*6ea0*/  FFMA.FTZ R188, R152, UR10, -R197.reuse ;  /* 0x0000000a98bc7c23 */ /* 0x102fe200080108c5 */
[--C-:B------:R-:W-:Y:S01]  /*6eb0*/  FFMA.FTZ R189, R196, UR10, -R197.reuse ;  /* 0x0000000ac4bd7c23 */ /* 0x100fe200080108c5 */
[--C-:B------:R-:W-:Y:S01]  /*6ec0*/  FFMA.FTZ R196, R153, UR10, -R197.reuse ;  /* 0x0000000a99c47c23 */ /* 0x100fe200080108c5 */
[----:B------:R-:W-:Y:S01]  /*6ed0*/  FADD.FTZ R199, R23, R2 ;  /* 0x0000000217c77221 */ /* 0x000fe20000010000 */
[--C-:B------:R-:W-:Y:S01]  /*6ee0*/  FFMA.FTZ R204, R163, UR10, -R197.reuse ;  /* 0x0000000aa3cc7c23 */ /* 0x100fe200080108c5 */
[----:B------:R-:W-:Y:S01]  /*6ef0*/  FFMA.FTZ R202, R161, UR10, -R197 ;  /* 0x0000000aa1ca7c23 */ /* 0x000fe200080108c5 */
[----:B------:R-:W0:Y:S01]  /*6f00*/  MUFU.EX2 R179, R179 ;  /* 0x000000b300b37308 */ /* 0x000e220000000800 */
[----:B------:R-:W-:Y:S01]  /*6f10*/  FADD.FTZ R2, R192, R199 ;  /* 0x000000c7c0027221 */ /* 0x000fe20000010000 */
[--C-:B------:R-:W-:Y:S01]  /*6f20*/  FFMA.FTZ R203, R162, UR10, -R197.reuse ;  /* 0x0000000aa2cb7c23 */ /* 0x100fe200080108c5 */
[--C-:B------:R-:W-:Y:S01]  /*6f30*/  FFMA.FTZ R22, R22, UR10, -R197.reuse ;  /* 0x0000000a16167c23 */ /* 0x100fe200080108c5 */
[----:B--2---:R-:W-:Y:S01]  /*6f40*/  F2FP.BF16.F32.PACK_AB R162, R166, R165 ;  /* 0x000000a5a6a2723e */ /* 0x004fe200000010ff */
[----:B------:R-:W-:Y:S01]  /*6f50*/  FADD.FTZ R199, R191, R2 ;  /* 0x00000002bfc77221 */ /* 0x000fe20000010000 */
[--C-:B------:R-:W-:Y:S01]  /*6f60*/  FFMA.FTZ R15, R15, UR10, -R197.reuse ;  /* 0x0000000a0f0f7c23 */ /* 0x100fe200080108c5 */
[----:B------:R-:W-:Y:S01]  /*6f70*/  FFMA.FTZ R20, R20, UR10, -R197 ;  /* 0x0000000a14147c23 */ /* 0x000fe200080108c5 */
[----:B------:R-:W-:Y:S01]  /*6f80*/  MUFU.EX2 R180, R180 ;  /* 0x000000b400b47308 */ /* 0x000fe20000000800 */
[----:B------:R-:W-:Y:S01]  /*6f90*/  FADD.FTZ R2, R194, R199 ;  /* 0x000000c7c2027221 */ /* 0x000fe20000010000 */
[--C-:B------:R-:W-:Y:S01]  /*6fa0*/  FFMA.FTZ R21, R21, UR10, -R197.reuse ;  /* 0x0000000a15157c23 */ /* 0x100fe200080108c5 */
[--C-:B------:R-:W-:Y:S01]  /*6fb0*/  FFMA.FTZ R157, R157, UR10, -R197.reuse ;  /* 0x0000000a9d9d7c23 */ /* 0x100fe200080108c5 */
[--C-:B------:R-:W-:Y:S01]  /*6fc0*/  FFMA.FTZ R159, R159, UR10, -R197.reuse ;  /* 0x0000000a9f9f7c23 */ /* 0x100fe200080108c5 */
[----:B------:R-:W-:Y:S01]  /*6fd0*/  FADD.FTZ R199, R171, R2 ;  /* 0x00000002abc77221 */ /* 0x000fe20000010000 */
[----:B------:R-:W-:Y:S01]  /*6fe0*/  FFMA.FTZ R201, R160, UR10, -R197 ;  /* 0x0000000aa0c97c23 */ /* 0x000fe200080108c5 */
[----:B------:R-:W-:Y:S01]  /*6ff0*/  F2FP.BF16.F32.PACK_AB R160, R174, R173 ;  /* 0x000000adaea0723e */ /* 0x000fe200000010ff */
[----:B------:R-:W1:Y:S01]  /*7000*/  MUFU.EX2 R181, R181 ;  /* 0x000000b500b57308 */ /* 0x000e620000000800 */
[----:B------:R-:W-:Y:S01]  /*7010*/  FADD.FTZ R2, R172, R199 ;  /* 0x000000c7ac027221 */ /* 0x000fe20000010000 */
[--C-:B------:R-:W-:Y:S01]  /*7020*/  FFMA.FTZ R169, R169, UR10, -R197.reuse ;  /* 0x0000000aa9a97c23 */ /* 0x100fe200080108c5 */
[--C-:B------:R-:W-:Y:S01]  /*7030*/  FFMA.FTZ R195, R195, UR10, -R197.reuse ;  /* 0x0000000ac3c37c23 */ /* 0x100fe200080108c5 */
[--C-:B------:R-:W-:Y:S01]  /*7040*/  FFMA.FTZ R175, R175, UR10, -R197.reuse ;  /* 0x0000000aafaf7c23 */ /* 0x100fe200080108c5 */
[----:B------:R-:W-:Y:S01]  /*7050*/  FADD.FTZ R199, R173, R2 ;  /* 0x00000002adc77221 */ /* 0x000fe20000010000 */
[----:B------:R-:W-:Y:S01]  /*7060*/  FSEL R2, R176, RZ, P1 ;  /* 0x000000ffb0027208 */ /* 0x000fe20000800000 */
[----:B------:R-:W-:Y:S01]  /*7070*/  FFMA.FTZ R193, R193, UR10, -R197 ;  /* 0x0000000ac1c17c23 */ /* 0x000fe200080108c5 */
[----:B------:R-:W2:Y:S01]  /*7080*/  MUFU.EX2 R182, R182 ;  /* 0x000000b600b67308 */ /* 0x000ea20000000800 */
[----:B------:R-:W-:Y:S01]  /*7090*/  FADD.FTZ R152, R174, R199 ;  /* 0x000000c7ae987221 */ /* 0x000fe20000010000 */
[----:B------:R-:W-:Y:S01]  /*70a0*/  FFMA.FTZ R199, R158, UR10, -R197 ;  /* 0x0000000a9ec77c23 */ /* 0x000fe200080108c5 */
[----:B------:R-:W-:Y:S01]  /*70b0*/  FADD.FTZ R2, -R2, R9 ;  /* 0x0000000902027221 */ /* 0x000fe20000010100 */
[--C-:B------:R-:W-:Y:S01]  /*70c0*/  FFMA.FTZ R9, R154, UR10, -R197.reuse ;  /* 0x0000000a9a097c23 */ /* 0x100fe200080108c5 */
[----:B------:R-:W-:Y:S01]  /*70d0*/  FADD.FTZ R153, R165, R152 ;  /* 0x00000098a5997221 */ /* 0x000fe20000010000 */
[--C-:B------:R-:W-:Y:S01]  /*70e0*/  FFMA.FTZ R152, R155, UR10, -R197.reuse ;  /* 0x0000000a9b987c23 */ /* 0x100fe200080108c5 */
[----:B------:R-:W-:Y:S01]  /*70f0*/  FFMA.FTZ R155, R164, UR10, -R197 ;  /* 0x0000000aa49b7c23 */ /* 0x000fe200080108c5 */
[----:B------:R-:W3:Y:S01]  /*7100*/  MUFU.EX2 R183, R183 ;  /* 0x000000b700b77308 */ /* 0x000ee20000000800 */
[----:B------:R-:W-:Y:S01]  /*7110*/  FADD.FTZ R200, R166, R153 ;  /* 0x00000099a6c87221 */ /* 0x000fe20000010000 */
[----:B0-----:R-:W-:Y:S01]  /*7120*/  F2FP.BF16.F32.PACK_AB R166, R179, R178 ;  /* 0x000000b2b3a6723e */ /* 0x001fe200000010ff */
[----:B------:R-:W-:Y:S01]  /*7130*/  FMUL.FTZ R73, R73, R186 ;  /* 0x000000ba49497220 */ /* 0x000fe20000410000 */
[----:B------:R-:W-:Y:S01]  /*7140*/  F2FP.BF16.F32.PACK_AB R164, R168, R167 ;  /* 0x000000a7a8a4723e */ /* 0x000fe200000010ff */
[----:B------:R-:W-:Y:S01]  /*7150*/  FADD.FTZ R153, R167, R200 ;  /* 0x000000c8a7997221 */ /* 0x000fe20000010000 */
[----:B------:R-:W-:Y:S01]  /*7160*/  FFMA.FTZ R200, R156, UR10, -R197 ;  /* 0x0000000a9cc87c23 */ /* 0x000fe200080108c5 */
[----:B------:R-:W-:Y:S01]  /*7170*/  F2FP.BF16.F32.PACK_AB R158, R172, R171 ;  /* 0x000000abac9e723e */ /* 0x000fe200000010ff */
[----:B------:R-:W0:Y:S01]  /*7180*/  MUFU.EX2 R184, R184 ;  /* 0x000000b800b87308 */ /* 0x000e220000000800 */
[----:B------:R-:W-:Y:S01]  /*7190*/  FADD.FTZ R153, R168, R153 ;  /* 0x00000099a8997221 */ /* 0x000fe20000010000 */
[----:B-1----:R-:W-:Y:S01]  /*71a0*/  F2FP.BF16.F32.PACK_AB R168, R181, R180 ;  /* 0x000000b4b5a8723e */ /* 0x002fe200000010ff */
[-C--:B------:R-:W-:Y:S01]  /*71b0*/  FMUL.FTZ R76, R76, R186.reuse ;  /* 0x000000ba4c4c7220 */ /* 0x080fe20000410000 */
[----:B------:R-:W-:Y:S01]  /*71c0*/  PLOP3.LUT P1, PT, PT, PT, UP0, 0x40, 0x0 ;  /* 0x000000000000781c */ /* 0x000fe20003f2e808 */
        /* <DEDUP_REMOVED lines=9> */
[--C-:B------:R-:W-:Y:S01]  /*7260*/  FFMA.FTZ R153, R170, UR10, -R197.reuse ;  /* 0x0000000aaa997c23 */ /* 0x100fe200080108c5 */
[----:B------:R-:W-:Y:S01]  /*7270*/  FFMA.FTZ R197, R198, UR10, -R197 ;  /* 0x0000000ac6c57c23 */ /* 0x000fe200080108c5 */
[----:B------:R-:W-:Y:S01]  /*7280*/  MUFU.EX2 R189, R189 ;  /* 0x000000bd00bd7308 */ /* 0x000fe20000000800 */
[----:B------:R-:W-:Y:S01]  /*7290*/  FADD.FTZ R163, R181, R154 ;  /* 0x0000009ab5a37221 */ /* 0x000fe20000010000 */
[----:B-1----:R-:W-:Y:S01]  /*72a0*/  F2FP.BF16.F32.PACK_AB R152, R190, R13 ;  /* 0x0000000dbe98723e */ /* 0x002fe200000010ff */
[-C--:B------:R-:W-:Y:S01]  /*72b0*/  FMUL.FTZ R88, R88, R186.reuse ;  /* 0x000000ba58587220 */ /* 0x080fe20000410000 */
[----:B------:R-:W-:Y:S01]  /*72c0*/  F2FP.BF16.F32.PACK_AB R154, R192, R23 ;  /* 0x00000017c09a723e */ /* 0x000fe200000010ff */
[----:B--2---:R-:W-:Y:S01]  /*72d0*/  FADD.FTZ R156, R182, R163 ;  /* 0x000000a3b69c7221 */ /* 0x004fe20000010000 */
[-C--:B------:R-:W-:Y:S01]  /*72e0*/  FMUL.FTZ R89, R89, R186.reuse ;  /* 0x000000ba59597220 */ /* 0x080fe20000410000 */
[-C--:B------:R-:W-:Y:S01]  /*72f0*/  FMUL.FTZ R92, R92, R186.reuse ;  /* 0x000000ba5c5c7220 */ /* 0x080fe20000410000 */
[----:B------:R-:W-:Y:S01]  /*7300*/  MUFU.EX2 R22, R22 ;  /* 0x0000001600167308 */ /* 0x000fe20000000800 */
[----:B---3--:R-:W-:Y:S01]  /*7310*/  FADD.FTZ R13, R183, R156 ;  /* 0x0000009cb70d7221 */ /* 0x008fe20000010000 */
[----:B------:R-:W-:Y:S01]  /*7320*/  F2FP.BF16.F32.PACK_AB R156, R194, R191 ;  /* 0x000000bfc29c723e */ /* 0x000fe200000010ff */
[-C--:B------:R-:W-:Y:S01]  /*7330*/  FMUL.FTZ R93, R93, R186.reuse ;  /* 0x000000ba5d5d7220 */ /* 0x080fe20000410000 */
[-C--:B------:R-:W-:Y:S01]  /*7340*/  FMUL.FTZ R96, R96, R186.reuse ;  /* 0x000000ba60607220 */ /* 0x080fe20000410000 */
[----:B0-----:R-:W-:Y:S01]  /*7350*/  FADD.FTZ R170, R184, R13 ;  /* 0x0000000db8aa7221 */ /* 0x001fe20000010000 */
[----:B------:R-:W-:Y:S01]  /*7360*/  FMUL.FTZ R13, R2, UR10 ;  /* 0x0000000a020d7c20 */ /* 0x000fe20008410000 */
        /* <DEDUP_REMOVED lines=24> */
[----:B------:R-:W-:Y:S01]  /*74f0*/  FMUL.FTZ R140, R140, R186 ;  /* 0x000000ba8c8c7220 */ /* 0x000fe20000410000 */
[----:B------:R-:W2:Y:S01]  /*7500*/  MUFU.EX2 R21, R21 ;  /* 0x0000001500157308 */ /* 0x000ea20000000800 */
[----:B0-----:R-:W-:Y:S01]  /*7510*/  FFMA.FTZ R13, R178, R0, R189 ;  /* 0x00000000b20d7223 */ /* 0x001fe200000100bd */
[-C--:B------:R-:W-:Y:S01]  /*7520*/  FMUL.FTZ R141, R141, R186.reuse ;  /* 0x000000ba8d8d7220 */ /* 0x080fe20000410000 */
[-C--:B------:R-:W-:Y:S01]  /*7530*/  FMUL.FTZ R144, R144, R186.reuse ;  /* 0x000000ba90907220 */ /* 0x080fe20000410000 */
[-C--:B------:R-:W-:Y:S01]  /*7540*/  FMUL.FTZ R145, R145, R186.reuse ;  /* 0x000000ba91917220 */ /* 0x080fe20000410000 */
[----:B------:R-:W-:Y:S01]  /*7550*/  FADD.FTZ R0, R22, R13 ;  /* 0x0000000d16007221 */ /* 0x000fe20000010000 */
[-C--:B------:R-:W-:Y:S01]  /*7560*/  FMUL.FTZ R148, R148, R186.reuse ;  /* 0x000000ba94947220 */ /* 0x080fe20000410000 */
[----:B------:R-:W-:Y:S01]  /*7570*/  FMUL.FTZ R149, R149, R186 ;  /* 0x000000ba95957220 */ /* 0x000fe20000410000 */
[----:B------:R-:W0:Y:S01]  /*7580*/  MUFU.EX2 R188, R188 ;  /* 0x000000bc00bc7308 */ /* 0x000e220000000800 */
[----:B------:R-:W-:Y:S01]  /*7590*/  FADD.FTZ R13, R15, R0 ;  /* 0x000000000f0d7221 */ /* 0x000fe20000010000 */
[-C--:B------:R-:W-:Y:S01]  /*75a0*/  FMUL.FTZ R26, R26, R178.reuse ;  /* 0x000000b21a1a7220 */ /* 0x080fe20000410000 */
[-C--:B------:R-:W-:Y:S01]  /*75b0*/  FMUL.FTZ R27, R27, R178.reuse ;  /* 0x000000b21b1b7220 */ /* 0x080fe20000410000 */
[-C--:B------:R-:W-:Y:S01]  /*75c0*/  FMUL.FTZ R30, R30, R178.reuse ;  /* 0x000000b21e1e7220 */ /* 0x080fe20000410000 */
[----:B-1----:R-:W-:Y:S01]  /*75d0*/  FADD.FTZ R180, R20, R13 ;  /* 0x0000000d14b47221 */ /* 0x002fe20000010000 */
[-C--:B------:R-:W-:Y:S01]  /*75e0*/  FMUL.FTZ R31, R31, R178.reuse ;  /* 0x000000b21f1f7220 */ /* 0x080fe20000410000 */
[-C--:B------:R-:W-:Y:S01]  /*75f0*/  FMUL.FTZ R34, R34, R178.reuse ;  /* 0x000000b222227220 */ /* 0x080fe20000410000 */
[----:B------:R-:W1:Y:S01]  /*7600*/  MUFU.EX2 R196, R196 ;  /* 0x000000c400c47308 */ /* 0x000e620000000800 */
        /* <DEDUP_REMOVED lines=20> */
[-C--:B------:R-:W-:Y:S01]  /*7750*/  FMUL.FTZ R66, R66, R178.reuse ;  /* 0x000000b242427220 */ /* 0x080fe20000410000 */
[-C--:B------:R-:W-:Y:S01]  /*7760*/  FMUL.FTZ R67, R67, R178.reuse ;  /* 0x000000b243437220 */ /* 0x080fe20000410000 */
[----:B------:R-:W-:Y:S01]  /*7770*/  FMUL.FTZ R70, R70, R178 ;  /* 0x000000b246467220 */ /* 0x000fe20000410000 */
[----:B------:R-:W1:Y:S01]  /*7780*/  MUFU.EX2 R187, R187 ;  /* 0x000000bb00bb7308 */ /* 0x000e620000000800 */
[----:B--2---:R-:W-:Y:S01]  /*7790*/  FADD.FTZ R23, R185, R170 ;  /* 0x000000aab9177221 */ /* 0x004fe20000010000 */
[----:B------:R-:W-:Y:S01]  /*77a0*/  F2FP.BF16.F32.PACK_AB R170, R183, R182 ;  /* 0x000000b6b7aa723e */ /* 0x000fe200000010ff */
[----:B------:R-:W-:Y:S01]  /*77b0*/  FMUL.FTZ R71, R71, R178 ;  /* 0x000000b247477220 */ /* 0x000fe20000410000 */
[----:B------:R-:W-:Y:S01]  /*77c0*/  F2FP.BF16.F32.PACK_AB R172, R185, R184 ;  /* 0x000000b8b9ac723e */ /* 0x000fe200000010ff */
[----:B------:R-:W-:Y:S01]  /*77d0*/  FADD.FTZ R2, R10, R23 ;  /* 0x000000170a027221 */ /* 0x000fe20000010000 */
[-C--:B------:R-:W-:Y:S01]  /*77e0*/  FMUL.FTZ R74, R74, R178.reuse ;  /* 0x000000b24a4a7220 */ /* 0x080fe20000410000 */
[-C--:B------:R-:W-:Y:S01]  /*77f0*/  FMUL.FTZ R75, R75, R178.reuse ;  /* 0x000000b24b4b7220 */ /* 0x080fe20000410000 */
[----:B------:R-:W2:Y:S01]  /*7800*/  MUFU.EX2 R200, R200 ;  /* 0x000000c800c87308 */ /* 0x000ea20000000800 */
[----:B0-----:R-:W-:Y:S01]  /*7810*/  FADD.FTZ R180, R9, R180 ;  /* 0x000000b409b47221 */ /* 0x001fe20000010000 */
[-C--:B------:R-:W-:Y:S01]  /*7820*/  FMUL.FTZ R78, R78, R178.reuse ;  /* 0x000000b24e4e7220 */ /* 0x080fe20000410000 */
[-C--:B------:R-:W-:Y:S01]  /*7830*/  FMUL.FTZ R79, R79, R178.reuse ;  /* 0x000000b24f4f7220 */ /* 0x080fe20000410000 */
[-C--:B------:R-:W-:Y:S01]  /*7840*/  FMUL.FTZ R82, R82, R178.reuse ;  /* 0x000000b252527220 */ /* 0x080fe20000410000 */
[----:B------:R-:W-:Y:S01]  /*7850*/  FADD.FTZ R23, R161, R180 ;  /* 0x000000b4a1177221 */ /* 0x000fe20000010000 */
[-C--:B------:R-:W-:Y:S01]  /*7860*/  FMUL.FTZ R83, R83, R178.reuse ;  /* 0x000000b253537220 */ /* 0x080fe20000410000 */
[----:B------:R-:W-:Y:S01]  /*7870*/  FMUL.FTZ R86, R86, R178 ;  /* 0x000000b256567220 */ /* 0x000fe20000410000 */
[----:B------:R0:W3:Y:S01]  /*7880*/  MUFU.EX2 R163, R157 ;  /* 0x0000009d00a37308 */ /* 0x0000e20000000800 */
[C---:B-1----:R-:W-:Y:S01]  /*7890*/  F2FP.BF16.F32.PACK_AB R174, R187.reuse, R10 ;  /* 0x0000000abbae723e */ /* 0x042fe200000010ff */
[----:B------:R-:W-:Y:S01]  /*78a0*/  FADD.FTZ R2, R187, R2 ;  /* 0x00000002bb027221 */ /* 0x000fe20000010000 */
[-C--:B------:R-:W-:Y:S01]  /*78b0*/  FMUL.FTZ R87, R87, R178.reuse ;  /* 0x000000b257577220 */ /* 0x080fe20000410000 */
[-C--:B------:R-:W-:Y:S01]  /*78c0*/  FMUL.FTZ R90, R90, R178.reuse ;  /* 0x000000b25a5a7220 */ /* 0x080fe20000410000 */
[-C--:B------:R-:W-:Y:S01]  /*78d0*/  FMUL.FTZ R91, R91, R178.reuse ;  /* 0x000000b25b5b7220 */ /* 0x080fe20000410000 */
[-C--:B------:R-:W-:Y:S01]  /*78e0*/  FMUL.FTZ R94, R94, R178.reuse ;  /* 0x000000b25e5e7220 */ /* 0x080fe20000410000 */
[-C--:B------:R-:W-:Y:S01]  /*78f0*/  FMUL.FTZ R95, R95, R178.reuse ;  /* 0x000000b25f5f7220 */ /* 0x080fe20000410000 */
[----:B------:R-:W1:Y:S01]  /*7900*/  MUFU.EX2 R190, R199 ;  /* 0x000000c700be7308 */ /* 0x000e620000000800 */
[----:B--2---:R-:W-:Y:S01]  /*7910*/  FADD.FTZ R180, R200, R23 ;  /* 0x00000017c8b47221 */ /* 0x004fe20000010000 */
[----:B0-----:R-:W-:Y:S01]  /*7920*/  F2FP.BF16.F32.PACK_AB R157, R188, R21 ;  /* 0x00000015bc9d723e */ /* 0x001fe200000010ff */
[-C--:B------:R-:W-:Y:S01]  /*7930*/  FMUL.FTZ R98, R98, R178.reuse ;  /* 0x000000b262627220 */ /* 0x080fe20000410000 */
[----:B------:R-:W-:Y:S01]  /*7940*/  F2FP.BF16.F32.PACK_AB R161, R200, R161 ;  /* 0x000000a1c8a1723e */ /* 0x000fe200000010ff */
[-C--:B------:R-:W-:Y:S01]  /*7950*/  FMUL.FTZ R99, R99, R178.reuse ;  /* 0x000000b263637220 */ /* 0x080fe20000410000 */
[-C--:B------:R-:W-:Y:S01]  /*7960*/  FMUL.FTZ R102, R102, R178.reuse ;  /* 0x000000b266667220 */ /* 0x080fe20000410000 */
[-C--:B------:R-:W-:Y:S01]  /*7970*/  FMUL.FTZ R103, R103, R178.reuse ;  /* 0x000000b267677220 */ /* 0x080fe20000410000 */
[----:B------:R0:W2:Y:S01]  /*7980*/  MUFU.EX2 R165, R159 ;  /* 0x0000009f00a57308 */ /* 0x0000a20000000800 */
[----:B---3--:R-:W-:Y:S01]  /*7990*/  FADD.FTZ R23, R163, R180 ;  /* 0x000000b4a3177221 */ /* 0x008fe20000010000 */
[-C--:B------:R-:W-:Y:S01]  /*79a0*/  FMUL.FTZ R106, R106, R178.reuse ;  /* 0x000000b26a6a7220 */ /* 0x080fe20000410000 */
[-C--:B------:R-:W-:Y:S01]  /*79b0*/  FMUL.FTZ R107, R107, R178.reuse ;  /* 0x000000b26b6b7220 */ /* 0x080fe20000410000 */
[-C--:B------:R-:W-:Y:S01]  /*79c0*/  FMUL.FTZ R110, R110, R178.reuse ;  /* 0x000000b26e6e7220 */ /* 0x080fe20000410000 */
[-C--:B------:R-:W-:Y:S01]  /*79d0*/  FMUL.FTZ R111, R111, R178.reuse ;  /* 0x000000b26f6f7220 */ /* 0x080fe20000410000 */
[-C--:B------:R-:W-:Y:S01]  /*79e0*/  FMUL.FTZ R114, R114, R178.reuse ;  /* 0x000000b272727220 */ /* 0x080fe20000410000 */
[----:B------:R-:W-:Y:S01]  /*79f0*/  FMUL.FTZ R115, R115, R178 ;  /* 0x000000b273737220 */ /* 0x000fe20000410000 */
[----:B------:R-:W3:Y:S01]  /*7a00*/  MUFU.EX2 R10, R201 ;  /* 0x000000c9000a7308 */ /* 0x000ee20000000800 */
[----:B-1----:R-:W-:Y:S01]  /*7a10*/  FADD.FTZ R182, R190, R23 ;  /* 0x00000017beb67221 */ /* 0x002fe20000010000 */
[----:B0-----:R-:W-:Y:S01]  /*7a20*/  F2FP.BF16.F32.PACK_AB R159, R9, R196 ;  /* 0x000000c4099f723e */ /* 0x001fe200000010ff */
[-C--:B------:R-:W-:Y:S01]  /*7a30*/  FMUL.FTZ R118, R118, R178.reuse ;  /* 0x000000b276767220 */ /* 0x080fe20000410000 */
[----:B------:R-:W-:Y:S01]  /*7a40*/  F2FP.BF16.F32.PACK_AB R163, R190, R163 ;  /* 0x000000a3bea3723e */ /* 0x000fe200000010ff */
        /* <DEDUP_REMOVED lines=11> */
[----:B------:R-:W1:Y:S01]  /*7b00*/  MUFU.EX2 R0, R203 ;  /* 0x000000cb00007308 */ /* 0x000e620000000800 */
[C---:B---3--:R-:W-:Y:S01]  /*7b10*/  FADD.FTZ R182, R10.reuse, R23 ;  /* 0x000000170ab67221 */ /* 0x048fe20000010000 */
[----:B------:R-:W-:Y:S01]  /*7b20*/  F2FP.BF16.F32.PACK_AB R165, R10, R165 ;  /* 0x000000a50aa5723e */ /* 0x000fe200000010ff */
        /* <DEDUP_REMOVED lines=9> */
[----:B------:R-:W-:-:S04]  /*7bc0*/  FMUL.FTZ R151, R151, R178 ;  /* 0x000000b297977220 */ /* 0x000fc80000410000 */
[----:B------:R0:W3:Y:S01]  /*7bd0*/  MUFU.EX2 R13, R155 ;  /* 0x0000009b000d7308 */ /* 0x0000e20000000800 */
[C---:B-1----:R-:W-:Y:S01]  /*7be0*/  FADD.FTZ R23, R0.reuse, R23 ;  /* 0x0000001700177221 */ /* 0x042fe20000010000 */
[----:B------:R-:W-:-:S06]  /*7bf0*/  F2FP.BF16.F32.PACK_AB R167, R0, R167 ;  /* 0x000000a700a7723e */ /* 0x000fcc00000010ff */
[----:B------:R1:W4:Y:S01]  /*7c00*/  MUFU.EX2 R171, R169 ;  /* 0x000000a900ab7308 */ /* 0x0003220000000800 */
[----:B--2---:R-:W-:Y:S01]  /*7c10*/  FADD.FTZ R184, R204, R23 ;  /* 0x00000017ccb87221 */ /* 0x004fe20000010000 */
[----:B0-----:R-:W-:-:S06]  /*7c20*/  F2FP.BF16.F32.PACK_AB R155, R20, R15 ;  /* 0x0000000f149b723e */ /* 0x001fcc00000010ff */
[----:B------:R0:W2:Y:S01]  /*7c30*/  MUFU.EX2 R180, R153 ;  /* 0x0000009900b47308 */ /* 0x0000a20000000800 */
[C---:B---3--:R-:W-:Y:S01]  /*7c40*/  FADD.FTZ R184, R13.reuse, R184 ;  /* 0x000000b80db87221 */ /* 0x048fe20000010000 */
[----:B-1----:R-:W-:-:S06]  /*7c50*/  F2FP.BF16.F32.PACK_AB R169, R13, R204 ;  /* 0x000000cc0da9723e */ /* 0x002fcc00000010ff */
[----:B------:R-:W1:Y:S01]  /*7c60*/  MUFU.EX2 R173, R195 ;  /* 0x000000c300ad7308 */ /* 0x000e620000000800 */
[----:B----4-:R-:W-:Y:S01]  /*7c70*/  FADD.FTZ R23, R171, R184 ;  /* 0x000000b8ab177221 */ /* 0x010fe20000010000 */
[----:B0-----:R-:W-:-:S06]  /*7c80*/  F2FP.BF16.F32.PACK_AB R153, R22, R189 ;  /* 0x000000bd1699723e */ /* 0x001fcc00000010ff */
[----:B------:R-:W0:Y:S01]  /*7c90*/  MUFU.EX2 R182, R175 ;  /* 0x000000af00b67308 */ /* 0x000e220000000800 */
[C---:B--2---:R-:W-:Y:S01]  /*7ca0*/  FADD.FTZ R192, R180.reuse, R23 ;  /* 0x00000017b4c07221 */ /* 0x044fe20000010000 */
[----:B------:R-:W-:-:S06]  /*7cb0*/  F2FP.BF16.F32.PACK_AB R171, R180, R171 ;  /* 0x000000abb4ab723e */ /* 0x000fcc00000010ff */
[----:B------:R-:W2:Y:S01]  /*7cc0*/  MUFU.EX2 R193, R193 ;  /* 0x000000c100c17308 */ /* 0x000ea20000000800 */
[----:B-1----:R-:W-:-:S07]  /*7cd0*/  FADD.FTZ R15, R173, R192 ;  /* 0x000000c0ad0f7221 */ /* 0x002fce0000010000 */
[----:B------:R-:W1:Y:S01]  /*7ce0*/  MUFU.EX2 R184, R197 ;  /* 0x000000c500b87308 */ /* 0x000e620000000800 */
[C---:B0-----:R-:W-:Y:S01]  /*7cf0*/  FADD.FTZ R20, R182.reuse, R15 ;  /* 0x0000000fb6147221 */ /* 0x041fe20000010000 */
[----:B------:R-:W-:-:S03]  /*7d00*/  F2FP.BF16.F32.PACK_AB R173, R182, R173 ;  /* 0x000000adb6ad723e */ /* 0x000fc600000010ff */
[----:B--2---:R-:W-:-:S04]  /*7d10*/  FADD.FTZ R9, R193, R20 ;  /* 0x00000014c1097221 */ /* 0x004fc80000010000 */
[C---:B-1----:R-:W-:Y:S01]  /*7d20*/  FADD.FTZ R0, R184.reuse, R9 ;  /* 0x00000009b8007221 */ /* 0x042fe20000010000 */
[----:B------:R-:W-:Y:S01]  /*7d30*/  F2FP.BF16.F32.PACK_AB R175, R184, R193 ;  /* 0x000000c1b8af723e */ /* 0x000fe200000010ff */
[----:B------:R-:W-:Y:S06]  /*7d40*/  @P1 BRA `(.L_x_1857) ;  /* 0x0000000000041947 */ /* 0x000fec0003800000 */
[----:B------:R-:W-:Y:S01]  /*7d50*/  BPT.TRAP 0x1 ;  /* 0x000000040000795c */ /* 0x000fe20000300000 */
.L_x_1857:
[----:B------:R-:W-:Y:S01]  /*7d60*/  PLOP3.LUT P2, PT, PT, PT, UP0, 0x40, 0x0 ;  /* 0x000000000000781c */ /* 0x000fe20003f4e808 */
[----:B------:R0:W1:-:S12]  /*7d70*/  SYNCS.PHASECHK.TRANS64.TRYWAIT P1, [UR32+0x22850], R12 ;  /* 0x0228500cff0075a7 */ /* 0x0000580008020160 */
[----:B0-----:R-:W-:Y:S05]  /*7d80*/  @P2 BRA `(.L_x_1858) ;  /* 0x0000000000042947 */ /* 0x001fea0003800000 */
[----:B------:R-:W-:Y:S01]  /*7d90*/  BPT.TRAP 0x1 ;  /* 0x000000040000795c */ /* 0x000fe20000300000 */
.L_x_1858:
[----:B-1----:R-:W-:Y:S05]  /*7da0*/  @P1 BRA `(.L_x_1859) ;  /* 0x0000000000081947 */ /* 0x002fea0003800000 */
[----:B------:R-:W0:Y:S02]  /*7db0*/  SYNCS.PHASECHK.TRANS64.TRYWAIT P1, [UR32+0x22850], R12 ;  /* 0x0228500cff0075a7 */ /* 0x000e240008020160 */
[----:B0-----:R-:W-:Y:S05]  /*7dc0*/  @!P1 BRA `(.L_x_1860) ;  /* 0x000000cc00b89947 */ /* 0x001fea0003800000 */
.L_x_1859:
[----:B------:R1:W-:Y:S01]  /*7dd0*/  BAR.SYNC.DEFER_BLOCKING R5, 0x100 ;  /* 0x000400050000751d */ /* 0x0003e20000010000 */
[----:B------:R-:W-:Y:S01]  /*7de0*/  UIMAD UR18, UR4, 0xc00, UR24 ;  /* 0x00000c00041278a4 */ /* 0x000fe2000f8e0218 */
[C---:B------:R-:W-:Y:S01]  /*7df0*/  ISETP.GT.AND P1, PT, R6.reuse, UR25, PT ;  /* 0x0000001906007c0c */ /* 0x040fe2000bf24270 */
[----:B0-----:R-:W-:Y:S02]  /*7e00*/  @!P0 VIADD R177, R177, 0x22860 ;  /* 0x00022860b1b18836 */ /* 0x001fe40000000000 */
[----:B------:R-:W-:Y:S01]  /*7e10*/  VIADD R6, R6, 0xffffffff ;  /* 0xffffffff06067836 */ /* 0x000fe20000000000 */
[----:B------:R-:W-:Y:S01]  /*7e20*/  UMOV UR15, 0x40000040 ;  /* 0x40000040000f7882 */ /* 0x000fe20000000000 */
[----:B------:R-:W-:Y:S01]  /*7e30*/  IMAD.MOV.U32 R9, RZ, RZ, R176 ;  /* 0x000000ffff097224 */ /* 0x000fe200078e00b0 */
[----:B------:R-:W-:Y:S01]  /*7e40*/  UMOV UR14, UR18 ;  /* 0x00000012000e7c82 */ /* 0x000fe20008000000 */
[----:B------:R-:W-:Y:S01]  /*7e50*/  @!P0 PRMT R177, RZ, 0x654, R177 ;  /* 0x00000654ffb18816 */ /* 0x000fe200000000b1 */
[----:B------:R-:W-:Y:S01]  /*7e60*/  IMAD.MOV.U32 R10, RZ, RZ, R14 ;  /* 0x000000ffff0a7224 */ /* 0x000fe200078e000e */
        /* <DEDUP_REMOVED lines=35> */
[----:B------:R-:W-:Y:S02]  /*80a0*/  IMAD.MOV.U32 R9, RZ, RZ, R176 ;  /* 0x000000ffff097224 */ /* 0x000fe400078e00b0 */
[----:B------:R-:W-:-:S07]  /*80b0*/  IMAD.MOV.U32 R10, RZ, RZ, R14 ;  /* 0x000000ffff0a7224 */ /* 0x000fce00078e000e */
.L_x_1844:
[----:B------:R-:W0:Y:S01]  /*80c0*/  LDC R7, c[0x0][0x2f0] ;  /* 0x0000bc00ff077b82 */ /* 0x000e220000000800 */
[----:B------:R-:W-:Y:S01]  /*80d0*/  VIADD R11, R11, 0x7f ;  /* 0x0000007f0b0b7836 */ /* 0x000fe20000000000 */
[----:B------:R-:W-:Y:S01]  /*80e0*/  UIADD3 UR11, -UR11, 0x1, URZ ;  /* 0x000000010b0b7890 */ /* 0x000fe2000fffe13f */
[----:B------:R-:W-:Y:S01]  /*80f0*/  ULDC UR14, c[0x0][0x448] ;  /* 0x00011200000e7ab9 */ /* 0x000fe20000000800 */
[----:B------:R-:W-:Y:S02]  /*8100*/  ULDC UR19, c[0x0][0x9e4] ;  /* 0x0002790000137ab9 */ /* 0x000fe40000000800 */
[----:B------:R-:W-:Y:S01]  /*8110*/  R2UR UR18, R11 ;  /* 0x000000000b1272ca */ /* 0x000fe200000e0000 */
[----:B------:R-:W-:Y:S02]  /*8120*/  UISETP.NE.AND UP1, UPT, UR14, 0x1, UPT ;  /* 0x000000010e00788c */ /* 0x000fe4000bf25270 */
[----:B------:R-:W-:-:S06]  /*8130*/  UISETP.GE.AND UP2, UPT, UR19, 0x1, UPT ;  /* 0x000000011300788c */ /* 0x000fcc000bf46270 */
[----:B------:R-:W-:-:S03]  /*8140*/  PLOP3.LUT P1, PT, PT, PT, UP2, 0x40, 0x0 ;  /* 0x000000000000781c */ /* 0x000fc60003f2e828 */
[----:B------:R-:W-:Y:S02]  /*8150*/  @UP1 ULDC UR14, c[0x0][0x44c] ;  /* 0x00011300000e1ab9 */ /* 0x000fe40000000800 */
[----:B------:R-:W-:Y:S01]  /*8160*/  UIMAD.WIDE.U32 UR14, UR18, UR14, URZ ;  /* 0x0000000e120e72a5 */ /* 0x000fe2000f8e003f */
[----:B0-----:R-:W-:Y:S01]  /*8170*/  IMAD R7, R16, R7, UR11 ;  /* 0x0000000b10077e24 */ /* 0x001fe2000f8e0207 */
[----:B------:R-:W-:Y:S01]  /*8180*/  UMOV UR11, UR18 ;  /* 0x00000012000b7c82 */ /* 0x000fe20008000000 */
[----:B------:R-:W-:Y:S02]  /*8190*/  @UP1 ULDC UR18, c[0x0][0x450] ;  /* 0x0001140000121ab9 */ /* 0x000fe40000000800 */
[----:B------:R-:W-:Y:S01]  /*81a0*/  @UP1 USHF.R.U32.HI UR11, URZ, UR18, UR15 ;  /* 0x000000123f0b1299 */ /* 0x000fe2000801160f */
[----:B------:R-:W-:Y:S02]  /*81b0*/  R2UR UR22, R7 ;  /* 0x00000000071672ca */ /* 0x000fe400000e0000 */
[----:B------:R-:W-:-:S11]  /*81c0*/  ULDC UR18, c[0x0][0x9dc] ;  /* 0x0002770000127ab9 */ /* 0x000fd60000000800 */
[----:B------:R-:W-:-:S04]  /*81d0*/  UIADD3 UR11, UR22, UR11, URZ ;  /* 0x0000000b160b7290 */ /* 0x000fc8000fffe03f */
[----:B------:R-:W-:Y:S01]  /*81e0*/  UIADD3 UR18, UR11, -UR18, URZ ;  /* 0x800000120b127290 */ /* 0x000fe2000fffe03f */
[----:B------:R-:W-:Y:S11]  /*81f0*/  @P1 BRA `(.L_x_1862) ;  /* 0x0000000000441947 */ /* 0x000ff60003800000 */
        /* <DEDUP_REMOVED lines=10> */
.L_x_1863:
[----:B------:R-:W-:-:S11]  /*82a0*/  UISETP.NE.AND UP3, UPT, UR19, 0x1, UPT ;  /* 0x000000011300788c */ /* 0x000fd6000bf65270 */
[----:B------:R-:W-:Y:S02]  /*82b0*/  @UP3 ULDC.64 UR22, c[0x0][0x9e8] ;  /* 0x00027a0000163ab9 */ /* 0x000fe40000000a00 */
[----:B------:R-:W-:-:S04]  /*82c0*/  UIMAD.WIDE.U32 UR14, UR11, UR22, URZ ;  /* 0x000000160b0e72a5 */ /* 0x000fc8000f8e003f */
[----:B------:R-:W-:-:S12]  /*82d0*/  @UP3 USHF.R.U32.HI UR11, URZ, UR23, UR15 ;  /* 0x000000173f0b3299 */ /* 0x000fd8000801160f */
.L_x_1864:
[----:B------:R-:W-:-:S04]  /*82e0*/  UIMAD UR11, UR11, UR19, URZ ;  /* 0x000000130b0b72a4 */ /* 0x000fc8000f8e023f */
[----:B------:R-:W-:-:S04]  /*82f0*/  UISETP.LT.AND UP3, UPT, UR18, UR11, UPT ;  /* 0x0000000b1200728c */ /* 0x000fc8000bf61270 */
[----:B------:R-:W-:-:S12]  /*8300*/  USEL UR18, UR18, UR11, !UP3 ;  /* 0x0000000b12127287 */ /* 0x000fd8000d800000 */
.L_x_1862:
[----:B------:R-:W-:-:S04]  /*8310*/  UIADD3 UR14, UR18, 0x5f, URZ ;  /* 0x0000005f120e7890 */ /* 0x000fc8000fffe03f */
[----:B------:R-:W-:-:S04]  /*8320*/  UIMAD.WIDE UR14, UR14, 0x2aaaaaab, URZ ;  /* 0x2aaaaaab0e0e78a5 */ /* 0x000fc8000f8e023f */
[----:B------:R-:W-:-:S04]  /*8330*/  USHF.R.U32.HI UR11, URZ, 0x1f, UR15 ;  /* 0x0000001f3f0b7899 */ /* 0x000fc8000801160f */
[----:B------:R-:W-:-:S04]  /*8340*/  ULEA.HI.SX32 UR11, UR15, UR11, 0x1c ;  /* 0x0000000b0f0b7291 */ /* 0x000fc8000f8fe23f */
[----:B------:R-:W-:-:S04]  /*8350*/  UISETP.LT.AND UP3, UPT, UR37, UR11, UPT ;  /* 0x0000000b2500728c */ /* 0x000fc8000bf61270 */
[----:B------:R-:W-:-:S06]  /*8360*/  USEL UR25, UR37, UR11, !UP3 ;  /* 0x0000000b25197287 */ /* 0x000fcc000d800000 */
[----:B------:R-:W-:-:S13]  /*8370*/  ISETP.GE.AND P1, PT, R6, UR25, PT ;  /* 0x0000001906007c0c */ /* 0x000fda000bf26270 */
[----:B------:R-:W-:Y:S05]  /*8380*/  @!P1 BRA `(.L_x_1865) ;  /* 0x0000002000c89947 */ /* 0x000fea0003800000 */
[----:B------:R-:W-:Y:S01]  /*8390*/  IMAD.MOV.U32 R12, RZ, RZ, R9 ;  /* 0x000000ffff0c7224 */ /* 0x000fe200078e0009 */
[----:B------:R-:W-:Y:S01]  /*83a0*/  ULDC UR27, c[0x0][0x9d8] ;  /* 0x00027600001b7ab9 */ /* 0x000fe20000000800 */
[----:B------:R-:W-:Y:S01]  /*83b0*/  IMAD.MOV.U32 R21, RZ, RZ, R10 ;  /* 0x000000ffff157224 */ /* 0x000fe200078e000a */
[----:B------:R-:W-:Y:S01]  /*83c0*/  ULDC UR26, c[0x0][0x988] ;  /* 0x00026200001a7ab9 */ /* 0x000fe20000000800 */
[----:B------:R-:W-:-:S07]  /*83d0*/  IMAD.MOV.U32 R7, RZ, RZ, R6 ;  /* 0x000000ffff077224 */ /* 0x000fce00078e0006 */
.L_x_1874:
[----:B------:R-:W-:Y:S01]  /*83e0*/  UIADD3 UR4, UR4, 0x1, URZ ;  /* 0x0000000104047890 */ /* 0x000fe2000fffe03f */
[----:B------:R-:W-:Y:S02]  /*83f0*/  PLOP3.LUT P2, PT, PT, PT, UP0, 0x40, 0x0 ;  /* 0x000000000000781c */ /* 0x000fe40003f4e808 */
[C---:B------:R-:W-:Y:S01]  /*8400*/  ISETP.GT.AND P1, PT, R7.reuse, UR25, PT ;  /* 0x0000001907007c0c */ /* 0x040fe2000bf24270 */
[----:B------:R-:W-:Y:S01]  /*8410*/  UISETP.NE.AND UP3, UPT, UR4, 0x2, UPT ;  /* 0x000000020400788c */ /* 0x000fe2000bf65270 */
[----:B------:R-:W-:-:S03]  /*8420*/  VIADD R7, R7, 0xffffffff ;  /* 0xffffffff07077836 */ /* 0x000fc60000000000 */
[----:B------:R-:W-:Y:S02]  /*8430*/  USEL UR10, URZ, 0x1, UP3 ;  /* 0x000000013f0a7887 */ /* 0x000fe40009800000 */
[----:B------:R-:W-:Y:S02]  /*8440*/  USEL UR4, UR4, URZ, UP3 ;  /* 0x0000003f04047287 */ /* 0x000fe40009800000 */
[----:B------:R-:W-:Y:S02]  /*8450*/  ULOP3.LUT UR5, UR5, UR10, URZ, 0x3c, !UPT ;  /* 0x0000000a05057292 */ /* 0x000fe4000f8e3c3f */
[----:B--2---:R-:W-:Y:S10]  /*8460*/  @P2 BRA `(.L_x_1866) ;  /* 0x0000000000042947 */ /* 0x004ff40003800000 */
[----:B------:R-:W-:Y:S01]  /*8470*/  BPT.TRAP 0x1 ;  /* 0x000000040000795c */ /* 0x000fe20000300000 */
.L_x_1866:
[----:B------:R-:W-:Y:S01]  /*8480*/  PLOP3.LUT P3, PT, PT, PT, UP0, 0x40, 0x0 ;  /* 0x000000000000781c */ /* 0x000fe20003f6e808 */
[----:B------:R-:W-:Y:S01]  /*8490*/  ULEA UR28, UR4, UR38, 0x3 ;  /* 0x00000026041c7291 */ /* 0x000fe2000f8e183f */
[----:B------:R-:W-:-:S05]  /*84a0*/  IMAD.U32 R6, RZ, RZ, UR5 ;  /* 0x00000005ff067e24 */ /* 0x000fca000f8e00ff */
[----:B------:R-:W-:-:S04]  /*84b0*/  SHF.L.U32 R6, R6, 0x1f, RZ ;  /* 0x0000001f06067819 */ /* 0x000fc800000006ff */
[----:B------:R0:W2:Y:S02]  /*84c0*/  SYNCS.PHASECHK.TRANS64.TRYWAIT P2, [UR28+0x22830], R6 ;  /* 0x02283006ff0075a7 */ /* 0x0000a4000804015c */
[----:B------:R-:W-:Y:S05]  /*84d0*/  @P3 BRA `(.L_x_1867) ;  /* 0x0000000000043947 */ /* 0x000fea0003800000 */
[----:B------:R-:W-:Y:S01]  /*84e0*/  BPT.TRAP 0x1 ;  /* 0x000000040000795c */ /* 0x000fe20000300000 */
.L_x_1867:
[----:B--2---:R-:W-:Y:S05]  /*84f0*/  @P2 BRA `(.L_x_1868) ;  /* 0x0000000000082947 */ /* 0x004fea0003800000 */
[----:B------:R-:W2:Y:S02]  /*8500*/  SYNCS.PHASECHK.TRANS64.TRYWAIT P2, [UR28+0x22830], R6 ;  /* 0x02283006ff0075a7 */ /* 0x000ea4000804015c */
[----:B--2---:R-:W-:Y:S05]  /*8510*/  @!P2 BRA `(.L_x_1869) ;  /* 0x000000c400f8a947 */ /* 0x004fea0003800000 */
.L_x_1868:
[----:B------:R-:W-:Y:S01]  /*8520*/  UIMAD UR22, UR4, 0x300, UR6 ;  /* 0x00000300041678a4 */ /* 0x000fe2000f8e0206 */
[----:B-1----:R-:W-:Y:S01]  /*8530*/  WARPGROUP.ARRIVE ;  /* 0x00000000000079c5 */ /* 0x002fe20000000000 */
[----:B------:R-:W-:Y:S01]  /*8540*/  UMOV UR23, 0x40000040 ;  /* 0x4000004000177882 */ /* 0x000fe20000000000 */
[----:B------:R-:W-:Y:S01]  /*8550*/  UMOV UR11, 0x40000040 ;  /* 0x40000040000b7882 */ /* 0x000fe20000000000 */
[----:B------:R-:W-:Y:S01]  /*8560*/  UIADD3 UR10, UR22, 0x2, URZ ;  /* 0x00000002160a7890 */ /* 0x000fe2000fffe03f */
[----:B------:R-:W-:Y:S01]  /*8570*/  PLOP3.LUT P2, PT, PT, PT, UP0, 0x40, 0x0 ;  /* 0x000000000000781c */ /* 0x000fe20003f4e808 */
[----:B------:R-:W-:Y:S01]  /*8580*/  UIADD3 UR14, UR22, 0x4, URZ ;  /* 0x00000004160e7890 */ /* 0x000fe2000fffe03f */
[----:B------:R-:W-:Y:S02]  /*8590*/  UMOV UR15, 0x40000040 ;  /* 0x40000040000f7882 */ /* 0x000fe40000000000 */
[----:B------:R-:W-:Y:S01]  /*85a0*/  HGMMA.64x96x16.F32.BF16 R152, gdesc[UR20], RZ, !UPT, gsb0 ;  /* 0x01600000149879f0 */ /* 0x000fe2000c0018ff */
[----:B------:R-:W-:Y:S01]  /*85b0*/  UIADD3 UR18, UR22, 0x6, URZ ;  /* 0x0000000616127890 */ /* 0x000fe2000fffe03f */
[----:B------:R-:W-:Y:S01]  /*85c0*/  UMOV UR19, 0x40000040 ;  /* 0x4000004000137882 */ /* 0x000fe20000000000 */
        /* <DEDUP_REMOVED lines=12> */
[----:B--2---:R-:W-:Y:S01]  /*8690*/  FMUL.FTZ R9, R153, UR27 ;  /* 0x0000001b99097c20 */ /* 0x004fe20008410000 */
        /* <DEDUP_REMOVED lines=55> */
[----:B------:R-:W-:-:S05]  /*8a10*/  FMUL.FTZ R170, R199, UR27 ;  /* 0x0000001bc7aa7c20 */ /* 0x000fca0008410000 */
        /* <DEDUP_REMOVED lines=38> */
[----:B---3--:R-:W-:-:S05]  /*8c80*/  FMNMX.FTZ R10, R189, R10, !PT ;  /* 0x0000000abd0a7209 */ /* 0x008fca0007810000 */
[----:B------:R-:W3:Y:S02]  /*8c90*/  SHFL.BFLY PT, R165, R10, 0x2, 0x1f ;  /* 0x0c401f000aa57f89 */ /* 0x000ee400000e0000 */
[----:B------:R-:W4:Y:S08]  /*8ca0*/  MUFU.TANH R13, R13 ;  /* 0x0000000d000d7308 */ /* 0x000f300000002400 */
[----:B------:R-:W5:Y:S08]  /*8cb0*/  MUFU.TANH R14, R14 ;  /* 0x0000000e000e7308 */ /* 0x000f700000002400 */
[----:B------:R-:W0:Y:S01]  /*8cc0*/  MUFU.TANH R15, R15 ;  /* 0x0000000f000f7308 */ /* 0x000e220000002400 */
[----:B---3--:R-:W-:Y:S01]  /*8cd0*/  FMNMX.FTZ R171, R10, R165, !PT ;  /* 0x000000a50aab7209 */ /* 0x008fe20007810000 */
[----:B------:R-:W-:-:S06]  /*8ce0*/  FMUL.FTZ R165, R190, UR27 ;  /* 0x0000001bbea57c20 */ /* 0x000fcc0008410000 */
[----:B------:R-:W3:Y:S01]  /*8cf0*/  MUFU.TANH R20, R20 ;  /* 0x0000001400147308 */ /* 0x000ee20000002400 */
[----:B------:R-:W1:Y:S07]  /*8d00*/  SHFL.BFLY PT, R10, R171, 0x1, 0x1f ;  /* 0x0c201f00ab0a7f89 */ /* 0x000e6e00000e0000 */
[----:B------:R-:W3:Y:S08]  /*8d10*/  MUFU.TANH R23, R23 ;  /* 0x0000001700177308 */ /* 0x000ef00000002400 */
[----:B------:R-:W3:Y:S08]  /*8d20*/  MUFU.TANH R152, R152 ;  /* 0x0000009800987308 */ /* 0x000ef00000002400 */
[----:B------:R-:W3:Y:S01]  /*8d30*/  MUFU.TANH R155, R155 ;  /* 0x0000009b009b7308 */ /* 0x000ee20000002400 */
[----:B-1----:R-:W-:-:S02]  /*8d40*/  FMNMX.FTZ R10, R171, R10, !PT ;  /* 0x0000000aab0a7209 */ /* 0x002fc40007810000 */
[----:B------:R-:W-:-:S03]  /*8d50*/  FMNMX.FTZ R171, R11, R12, !PT ;  /* 0x0000000c0bab7209 */ /* 0x000fc60007810000 */
[----:B------:R-:W-:Y:S01]  /*8d60*/  FMUL.FTZ R182, R10, UR10 ;  /* 0x0000000a0ab67c20 */ /* 0x000fe20008410000 */
[----:B--2---:R-:W-:Y:S01]  /*8d70*/  FMNMX.FTZ R172, R8, R171, !PT ;  /* 0x000000ab08ac7209 */ /* 0x004fe20007810000 */
[----:B------:R-:W1:Y:S01]  /*8d80*/  MUFU.TANH R156, R156 ;  /* 0x0000009c009c7308 */ /* 0x000e620000002400 */
[----:B------:R-:W-:Y:S01]  /*8d90*/  FADD.FTZ R21, -R10, R21 ;  /* 0x000000150a157221 */ /* 0x000fe20000010100 */
[--C-:B------:R-:W-:Y:S01]  /*8da0*/  FFMA.FTZ R173, R9, UR10, -R182.reuse ;  /* 0x0000000a09ad7c23 */ /* 0x100fe200080108b6 */
[----:B----4-:R-:W-:Y:S01]  /*8db0*/  FMNMX.FTZ R171, R13, R172, !PT ;  /* 0x000000ac0dab7209 */ /* 0x010fe20007810000 */
[--C-:B------:R-:W-:Y:S01]  /*8dc0*/  FFMA.FTZ R22, R22, UR10, -R182.reuse ;  /* 0x0000000a16167c23 */ /* 0x100fe200080108b6 */
[----:B------:R-:W-:Y:S01]  /*8dd0*/  FMUL.FTZ R21, R21, UR10 ;  /* 0x0000000a15157c20 */ /* 0x000fe20008410000 */
[--C-:B------:R-:W-:Y:S01]  /*8de0*/  FFMA.FTZ R154, R154, UR10, -R182.reuse ;  /* 0x0000000a9a9a7c23 */ /* 0x100fe200080108b6 */
[----:B-----5:R-:W-:Y:S01]  /*8df0*/  FMNMX.FTZ R172, R14, R171, !PT ;  /* 0x000000ab0eac7209 */ /* 0x020fe20007810000 */
[----:B------:R-:W2:Y:S01]  /*8e00*/  MUFU.TANH R157, R157 ;  /* 0x0000009d009d7308 */ /* 0x000ea20000002400 */
[--C-:B------:R-:W-:Y:S01]  /*8e10*/  FFMA.FTZ R153, R153, UR10, -R182.reuse ;  /* 0x0000000a99997c23 */ /* 0x100fe200080108b6 */
[--C-:B------:R-:W-:Y:S01]  /*8e20*/  FFMA.FTZ R175, R203, UR10, -R182.reuse ;  /* 0x0000000acbaf7c23 */ /* 0x100fe200080108b6 */
[----:B0-----:R-:W-:Y:S01]  /*8e30*/  FMNMX.FTZ R9, R15, R172, !PT ;  /* 0x000000ac0f097209 */ /* 0x001fe20007810000 */
[--C-:B------:R-:W-:Y:S01]  /*8e40*/  FFMA.FTZ R177, R205, UR10, -R182.reuse ;  /* 0x0000000acdb17c23 */ /* 0x100fe200080108b6 */
[--C-:B------:R-:W-:Y:S01]  /*8e50*/  FFMA.FTZ R179, R207, UR10, -R182.reuse ;  /* 0x0000000acfb37c23 */ /* 0x100fe200080108b6 */
[--C-:B------:R-:W-:Y:S01]  /*8e60*/  FFMA.FTZ R183, R209, UR10, -R182.reuse ;  /* 0x0000000ad1b77c23 */ /* 0x100fe200080108b6 */
[----:B---3--:R-:W-:Y:S01]  /*8e70*/  FMNMX.FTZ R172, R20, R9, !PT ;  /* 0x0000000914ac7209 */ /* 0x008fe20007810000 */
[----:B------:R-:W0:Y:S01]  /*8e80*/  MUFU.TANH R158, R158 ;  /* 0x0000009e009e7308 */ /* 0x000e220000002400 */
[--C-:B------:R-:W-:Y:S01]  /*8e90*/  FFMA.FTZ R186, R210, UR10, -R182.reuse ;  /* 0x0000000ad2ba7c23 */ /* 0x100fe200080108b6 */
[--C-:B------:R-:W-:Y:S01]  /*8ea0*/  FFMA.FTZ R181, R181, UR10, -R182.reuse ;  /* 0x0000000ab5b57c23 */ /* 0x100fe200080108b6 */
[----:B------:R-:W-:Y:S01]  /*8eb0*/  FMNMX.FTZ R9, R23, R172, !PT ;  /* 0x000000ac17097209 */ /* 0x000fe20007810000 */
[--C-:B------:R-:W-:Y:S01]  /*8ec0*/  FFMA.FTZ R184, R184, UR10, -R182.reuse ;  /* 0x0000000ab8b87c23 */ /* 0x100fe200080108b6 */
[--C-:B------:R-:W-:Y:S01]  /*8ed0*/  FFMA.FTZ R185, R185, UR10, -R182.reuse ;  /* 0x0000000ab9b97c23 */ /* 0x100fe200080108b6 */
[--C-:B------:R-:W-:Y:S01]  /*8ee0*/  FFMA.FTZ R187, R188, UR10, -R182.reuse ;  /* 0x0000000abcbb7c23 */ /* 0x100fe200080108b6 */
[----:B------:R-:W-:Y:S01]  /*8ef0*/  FMNMX.FTZ R172, R152, R9, !PT ;  /* 0x0000000998ac7209 */ /* 0x000fe20007810000 */
[----:B------:R-:W3:Y:S01]  /*8f00*/  MUFU.TANH R159, R159 ;  /* 0x0000009f009f7308 */ /* 0x000ee20000002400 */
[--C-:B------:R-:W-:Y:S01]  /*8f10*/  FFMA.FTZ R188, R212, UR10, -R182.reuse ;  /* 0x0000000ad4bc7c23 */ /* 0x100fe200080108b6 */
[--C-:B------:R-:W-:Y:S01]  /*8f20*/  FFMA.FTZ R191, R211, UR10, -R182.reuse ;  /* 0x0000000ad3bf7c23 */ /* 0x100fe200080108b6 */
[----:B------:R-:W-:Y:S01]  /*8f30*/  FMNMX.FTZ R9, R155, R172, !PT ;  /* 0x000000ac9b097209 */ /* 0x000fe20007810000 */
[--C-:B------:R-:W-:Y:S01]  /*8f40*/  FFMA.FTZ R172, R200, UR10, -R182.reuse ;  /* 0x0000000ac8ac7c23 */ /* 0x100fe200080108b6 */
[----:B------:R-:W-:-:S02]  /*8f50*/  FFMA.FTZ R189, R189, UR10, -R182 ;  /* 0x0000000abdbd7c23 */ /* 0x000fc400080108b6 */
[----:B-1----:R-:W-:Y:S01]  /*8f60*/  FMNMX.FTZ R174, R156, R9, !PT ;  /* 0x000000099cae7209 */ /* 0x002fe20007810000 */
[----:B------:R-:W1:Y:S03]  /*8f70*/  MUFU.TANH R160, R160 ;  /* 0x000000a000a07308 */ /* 0x000e660000002400 */
[----:B--2---:R-:W-:-:S04]  /*8f80*/  FMNMX.FTZ R9, R157, R174, !PT ;  /* 0x000000ae9d097209 */ /* 0x004fc80007810000 */
[----:B0-----:R-:W-:Y:S01]  /*8f90*/  FMNMX.FTZ R174, R158, R9, !PT ;  /* 0x000000099eae7209 */ /* 0x001fe20007810000 */
[----:B------:R-:W0:Y:S03]  /*8fa0*/  MUFU.TANH R161, R161 ;  /* 0x000000a100a17308 */ /* 0x000e260000002400 */
[----:B---3--:R-:W-:Y:S01]  /*8fb0*/  FMNMX.FTZ R9, R159, R174, !PT ;  /* 0x000000ae9f097209 */ /* 0x008fe20007810000 */
[----:B------:R-:W-:-:S04]  /*8fc0*/  FFMA.FTZ R174, R202, UR10, -R182 ;  /* 0x0000000acaae7c23 */ /* 0x000fc800080108b6 */
[----:B------:R-:W2:Y:S01]  /*8fd0*/  MUFU.TANH R162, R162 ;  /* 0x000000a200a27308 */ /* 0x000ea20000002400 */
[----:B-1----:R-:W-:-:S07]  /*8fe0*/  FMNMX.FTZ R176, R160, R9, !PT ;  /* 0x00000009a0b07209 */ /* 0x002fce0007810000 */
[----:B------:R-:W1:Y:S01]  /*8ff0*/  MUFU.TANH R163, R163 ;  /* 0x000000a300a37308 */ /* 0x000e620000002400 */
[----:B0-----:R-:W-:-:S07]  /*9000*/  FMNMX.FTZ R9, R161, R176, !PT ;  /* 0x000000b0a1097209 */ /* 0x001fce0007810000 */
[----:B------:R-:W0:Y:S01]  /*9010*/  MUFU.TANH R164, R164 ;  /* 0x000000a400a47308 */ /* 0x000e220000002400 */
[----:B--2---:R-:W-:-:S07]  /*9020*/  FMNMX.FTZ R176, R162, R9, !PT ;  /* 0x00000009a2b07209 */ /* 0x004fce0007810000 */
[----:B------:R-:W2:Y:S01]  /*9030*/  MUFU.TANH R165, R165 ;  /* 0x000000a500a57308 */ /* 0x000ea20000002400 */
[----:B-1----:R-:W-:Y:S01]  /*9040*/  FMNMX.FTZ R9, R163, R176, !PT ;  /* 0x000000b0a3097209 */ /* 0x002fe20007810000 */
[----:B------:R-:W-:-:S06]  /*9050*/  FFMA.FTZ R176, R204, UR10, -R182 ;  /* 0x0000000accb07c23 */ /* 0x000fcc00080108b6 */
[----:B------:R-:W1:Y:S01]  /*9060*/  MUFU.TANH R166, R166 ;  /* 0x000000a600a67308 */ /* 0x000e620000002400 */
[----:B0-----:R-:W-:-:S07]  /*9070*/  FMNMX.FTZ R178, R164, R9, !PT ;  /* 0x00000009a4b27209 */ /* 0x001fce0007810000 */
[----:B------:R-:W0:Y:S01]  /*9080*/  MUFU.TANH R167, R167 ;  /* 0x000000a700a77308 */ /* 0x000e220000002400 */
[----:B--2---:R-:W-:-:S07]  /*9090*/  FMNMX.FTZ R9, R165, R178, !PT ;  /* 0x000000b2a5097209 */ /* 0x004fce0007810000 */
[----:B------:R-:W2:Y:S01]  /*90a0*/  MUFU.TANH R168, R168 ;  /* 0x000000a800a87308 */ /* 0x000ea20000002400 */
[----:B-1----:R-:W-:-:S07]  /*90b0*/  FMNMX.FTZ R178, R166, R9, !PT ;  /* 0x00000009a6b27209 */ /* 0x002fce0007810000 */
[----:B------:R-:W1:Y:S01]  /*90c0*/  MUFU.TANH R169, R169 ;  /* 0x000000a900a97308 */ /* 0x000e620000002400 */
[----:B0-----:R-:W-:Y:S01]  /*90d0*/  FMNMX.FTZ R9, R167, R178, !PT ;  /* 0x000000b2a7097209 */ /* 0x001fe20007810000 */
[----:B------:R-:W-:-:S06]  /*90e0*/  FFMA.FTZ R178, R206, UR10, -R182 ;  /* 0x0000000aceb27c23 */ /* 0x000fcc00080108b6 */
[----:B------:R-:W0:Y:S01]  /*90f0*/  MUFU.TANH R170, R170 ;  /* 0x000000aa00aa7308 */ /* 0x000e220000002400 */
[----:B--2---:R-:W-:-:S07]  /*9100*/  FMNMX.FTZ R180, R168, R9, !PT ;  /* 0x00000009a8b47209 */ /* 0x004fce0007810000 */
[----:B------:R-:W2:Y:S01]  /*9110*/  MUFU.EX2 R21, R21 ;  /* 0x0000001500157308 */ /* 0x000ea20000000800 */
[----:B-1----:R-:W-:Y:S01]  /*9120*/  FMNMX.FTZ R9, R169, R180, !PT ;  /* 0x000000b4a9097209 */ /* 0x002fe20007810000 */
[----:B------:R-:W-:-:S06]  /*9130*/  FFMA.FTZ R180, R208, UR10, -R182 ;  /* 0x0000000ad0b47c23 */ /* 0x000fcc00080108b6 */
[----:B------:R-:W1:Y:S01]  /*9140*/  MUFU.EX2 R22, R22 ;  /* 0x0000001600167308 */ /* 0x000e620000000800 */
[----:B0-----:R-:W-:-:S05]  /*9150*/  FMNMX.FTZ R9, R170, R9, !PT ;  /* 0x00000009aa097209 */ /* 0x001fca0007810000 */
[----:B------:R-:W0:Y:S02]  /*9160*/  SHFL.BFLY PT, R190, R9, 0x2, 0x1f ;  /* 0x0c401f0009be7f89 */ /* 0x000e2400000e0000 */
[----:B------:R3:W4:Y:S01]  /*9170*/  MUFU.EX2 R171, R173 ;  /* 0x000000ad00ab7308 */ /* 0x0007220000000800 */
[-C--:B--2---:R-:W-:Y:S01]  /*9180*/  FMUL.FTZ R24, R24, R21.reuse ;  /* 0x0000001518187220 */ /* 0x084fe20000410000 */
[-C--:B------:R-:W-:Y:S01]  /*9190*/  FMUL.FTZ R25, R25, R21.reuse ;  /* 0x0000001519197220 */ /* 0x080fe20000410000 */
[-C--:B------:R-:W-:Y:S01]  /*91a0*/  FMUL.FTZ R28, R28, R21.reuse ;  /* 0x000000151c1c7220 */ /* 0x080fe20000410000 */
[-C--:B------:R-:W-:Y:S01]  /*91b0*/  FMUL.FTZ R29, R29, R21.reuse ;  /* 0x000000151d1d7220 */ /* 0x080fe20000410000 */
[-C--:B------:R-:W-:Y:S01]  /*91c0*/  FMUL.FTZ R32, R32, R21.reuse ;  /* 0x0000001520207220 */ /* 0x080fe20000410000 */
[-C--:B------:R-:W-:Y:S01]  /*91d0*/  FMUL.FTZ R33, R33, R21.reuse ;  /* 0x0000001521217220 */ /* 0x080fe20000410000 */
[----:B------:R-:W-:Y:S01]  /*91e0*/  FMUL.FTZ R36, R36, R21 ;  /* 0x0000001524247220 */ /* 0x000fe20000410000 */
[----:B------:R-:W2:Y:S01]  /*91f0*/  MUFU.EX2 R154, R154 ;  /* 0x0000009a009a7308 */ /* 0x000ea20000000800 */
[----:B---3--:R-:W-:Y:S01]  /*9200*/  FFMA.FTZ R173, R201, UR10, -R182 ;  /* 0x0000000ac9ad7c23 */ /* 0x008fe200080108b6 */
[----:B-1----:R-:W-:Y:S01]  /*9210*/  FFMA.FTZ R2, R21, R2, R22 ;  /* 0x0000000215027223 */ /* 0x002fe20000010016 */
[----:B------:R-:W-:-:S02]  /*9220*/  IMAD.U32 R201, RZ, RZ, UR28 ;  /* 0x0000001cffc97e24 */ /* 0x000fc4000f8e00ff */
        /* <DEDUP_REMOVED lines=10> */
[----:B0-----:R-:W-:Y:S01]  /*92d0*/  FMNMX.FTZ R194, R9, R190, !PT ;  /* 0x000000be09c27209 */ /* 0x001fe20007810000 */
[--C-:B------:R-:W-:Y:S01]  /*92e0*/  FFMA.FTZ R190, R192, UR10, -R182.reuse ;  /* 0x0000000ac0be7c23 */ /* 0x100fe200080108b6 */
[----:B------:R-:W0:Y:S01]  /*92f0*/  MUFU.EX2 R172, R172 ;  /* 0x000000ac00ac7308 */ /* 0x000e220000000800 */
[----:B------:R-:W-:Y:S01]  /*9300*/  FFMA.FTZ R192, R193, UR10, -R182 ;  /* 0x0000000ac1c07c23 */ /* 0x000fe200080108b6 */
[-C--:B------:R-:W-:Y:S01]  /*9310*/  FMUL.FTZ R56, R56, R21.reuse ;  /* 0x0000001538387220 */ /* 0x080fe20000410000 */
[----:B------:R-:W3:Y:S01]  /*9320*/  SHFL.BFLY PT, R9, R194, 0x1, 0x1f ;  /* 0x0c201f00c2097f89 */ /* 0x000ee200000e0000 */
        /* <DEDUP_REMOVED lines=22> */
[----:B------:R-:W-:Y:S01]  /*9490*/  FMUL.FTZ R96, R96, R21 ;  /* 0x0000001560607220 */ /* 0x000fe20000410000 */
[----:B---3--:R-:W-:Y:S01]  /*94a0*/  FMNMX.FTZ R9, R194, R9, !PT ;  /* 0x00000009c2097209 */ /* 0x008fe20007810000 */
[-C--:B------:R-:W-:Y:S01]  /*94b0*/  FMUL.FTZ R97, R97, R21.reuse ;  /* 0x0000001561617220 */ /* 0x080fe20000410000 */
[-C--:B------:R-:W-:Y:S01]  /*94c0*/  FMUL.FTZ R100, R100, R21.reuse ;  /* 0x0000001564647220 */ /* 0x080fe20000410000 */
[-C--:B------:R-:W-:Y:S01]  /*94d0*/  FMUL.FTZ R101, R101, R21.reuse ;  /* 0x0000001565657220 */ /* 0x080fe20000410000 */
[-C--:B------:R-:W-:Y:S01]  /*94e0*/  FMUL.FTZ R104, R104, R21.reuse ;  /* 0x0000001568687220 */ /* 0x080fe20000410000 */
[C---:B------:R-:W-:Y:S01]  /*94f0*/  FMUL.FTZ R194, R9.reuse, UR10 ;  /* 0x0000000a09c27c20 */ /* 0x040fe20008410000 */
[----:B------:R-:W3:Y:S01]  /*9500*/  MUFU.EX2 R176, R176 ;  /* 0x000000b000b07308 */ /* 0x000ee20000000800 */
[----:B------:R-:W-:Y:S01]  /*9510*/  FADD.FTZ R12, -R9, R12 ;  /* 0x0000000c090c7221 */ /* 0x000fe20000010100 */
[-C--:B------:R-:W-:Y:S01]  /*9520*/  FMUL.FTZ R105, R105, R21.reuse ;  /* 0x0000001569697220 */ /* 0x080fe20000410000 */
[----:B------:R-:W-:Y:S01]  /*9530*/  FFMA.FTZ R197, R157, UR10, -R194 ;  /* 0x0000000a9dc57c23 */ /* 0x000fe200080108c2 */
[----:B----4-:R-:W-:Y:S01]  /*9540*/  FADD.FTZ R157, R171, R2 ;  /* 0x00000002ab9d7221 */ /* 0x010fe20000010000 */
[----:B------:R-:W-:Y:S01]  /*9550*/  FMUL.FTZ R193, R12, UR10 ;  /* 0x0000000a0cc17c20 */ /* 0x000fe20008410000 */
[--C-:B------:R-:W-:Y:S01]  /*9560*/  FFMA.FTZ R12, R11, UR10, -R194.reuse ;  /* 0x0000000a0b0c7c23 */ /* 0x100fe200080108c2 */
[--C-:B------:R-:W-:Y:S01]  /*9570*/  FFMA.FTZ R11, R8, UR10, -R194.reuse ;  /* 0x0000000a080b7c23 */ /* 0x100fe200080108c2 */
[----:B--2---:R-:W-:Y:S01]  /*9580*/  FADD.FTZ R2, R154, R157 ;  /* 0x0000009d9a027221 */ /* 0x004fe20000010000 */
[----:B------:R-:W2:Y:S01]  /*9590*/  MUFU.EX2 R177, R177 ;  /* 0x000000b100b17308 */ /* 0x000ea20000000800 */
[--C-:B------:R-:W-:Y:S01]  /*95a0*/  FFMA.FTZ R13, R13, UR10, -R194.reuse ;  /* 0x0000000a0d0d7c23 */ /* 0x100fe200080108c2 */
[----:B------:R-:W-:Y:S01]  /*95b0*/  FFMA.FTZ R14, R14, UR10, -R194 ;  /* 0x0000000a0e0e7c23 */ /* 0x000fe200080108c2 */
[----:B-1----:R-:W-:Y:S01]  /*95c0*/  FADD.FTZ R157, R153, R2 ;  /* 0x00000002999d7221 */ /* 0x002fe20000010000 */
[--C-:B------:R-:W-:Y:S01]  /*95d0*/  FFMA.FTZ R15, R15, UR10, -R194.reuse ;  /* 0x0000000a0f0f7c23 */ /* 0x100fe200080108c2 */
[--C-:B------:R-:W-:Y:S01]  /*95e0*/  FFMA.FTZ R20, R20, UR10, -R194.reuse ;  /* 0x0000000a14147c23 */ /* 0x100fe200080108c2 */
[--C-:B------:R-:W-:Y:S01]  /*95f0*/  FFMA.FTZ R23, R23, UR10, -R194.reuse ;  /* 0x0000000a17177c23 */ /* 0x100fe200080108c2 */
[----:B0-----:R-:W-:Y:S01]  /*9600*/  FADD.FTZ R2, R172, R157 ;  /* 0x0000009dac027221 */ /* 0x001fe20000010000 */
[----:B------:R-:W0:Y:S01]  /*9610*/  MUFU.EX2 R178, R178 ;  /* 0x000000b200b27308 */ /* 0x000e220000000800 */
[----:B------:R-:W-:Y:S01]  /*9620*/  F2FP.BF16.F32.PACK_AB R154, R153, R154 ;  /* 0x0000009a999a723e */ /* 0x000fe200000010ff */
[----:B------:R-:W-:Y:S01]  /*9630*/  FFMA.FTZ R182, R152, UR10, -R194 ;  /* 0x0000000a98b67c23 */ /* 0x000fe200080108c2 */
[----:B-----5:R-:W-:Y:S01]  /*9640*/  FADD.FTZ R157, R173, R2 ;  /* 0x00000002ad9d7221 */ /* 0x020fe20000010000 */
[--C-:B------:R-:W-:Y:S01]  /*9650*/  FFMA.FTZ R195, R155, UR10, -R194.reuse ;  /* 0x0000000a9bc37c23 */ /* 0x100fe200080108c2 */
[--C-:B------:R-:W-:Y:S01]  /*9660*/  FFMA.FTZ R196, R156, UR10, -R194.reuse ;  /* 0x0000000a9cc47c23 */ /* 0x100fe200080108c2 */
[--C-:B------:R-:W-:Y:S01]  /*9670*/  FFMA.FTZ R198, R158, UR10, -R194.reuse ;  /* 0x0000000a9ec67c23 */ /* 0x100fe200080108c2 */
[----:B------:R-:W-:Y:S01]  /*9680*/  FADD.FTZ R2, R174, R157 ;  /* 0x0000009dae027221 */ /* 0x000fe20000010000 */
[----:B------:R-:W1:Y:S01]  /*9690*/  MUFU.EX2 R179, R179 ;  /* 0x000000b300b37308 */ /* 0x000e620000000800 */
[--C-:B------:R-:W-:Y:S01]  /*96a0*/  FFMA.FTZ R199, R159, UR10, -R194.reuse ;  /* 0x0000000a9fc77c23 */ /* 0x100fe200080108c2 */
[----:B------:R-:W-:Y:S01]  /*96b0*/  FFMA.FTZ R200, R160, UR10, -R194 ;  /* 0x0000000aa0c87c23 */ /* 0x000fe200080108c2 */
[----:B------:R-:W-:Y:S01]  /*96c0*/  FADD.FTZ R157, R175, R2 ;  /* 0x00000002af9d7221 */ /* 0x000fe20000010000 */
[--C-:B------:R-:W-:Y:S01]  /*96d0*/  FFMA.FTZ R202, R161, UR10, -R194.reuse ;  /* 0x0000000aa1ca7c23 */ /* 0x100fe200080108c2 */
[--C-:B------:R-:W-:Y:S01]  /*96e0*/  FFMA.FTZ R203, R162, UR10, -R194.reuse ;  /* 0x0000000aa2cb7c23 */ /* 0x100fe200080108c2 */
[--C-:B------:R-:W-:Y:S01]  /*96f0*/  FFMA.FTZ R204, R163, UR10, -R194.reuse ;  /* 0x0000000aa3cc7c23 */ /* 0x100fe200080108c2 */
[----:B---3--:R-:W-:Y:S01]  /*9700*/  FADD.FTZ R2, R176, R157 ;  /* 0x0000009db0027221 */ /* 0x008fe20000010000 */
[----:B------:R-:W3:Y:S01]  /*9710*/  MUFU.EX2 R180, R180 ;  /* 0x000000b400b47308 */ /* 0x000ee20000000800 */
[--C-:B------:R-:W-:Y:S01]  /*9720*/  FFMA.FTZ R205, R164, UR10, -R194.reuse ;  /* 0x0000000aa4cd7c23 */ /* 0x100fe200080108c2 */
[----:B------:R-:W-:Y:S01]  /*9730*/  FFMA.FTZ R206, R165, UR10, -R194 ;  /* 0x0000000aa5ce7c23 */ /* 0x000fe200080108c2 */
[----:B--2---:R-:W-:Y:S01]  /*9740*/  FADD.FTZ R157, R177, R2 ;  /* 0x00000002b19d7221 */ /* 0x004fe20000010000 */
[--C-:B------:R-:W-:Y:S01]  /*9750*/  FFMA.FTZ R207, R166, UR10, -R194.reuse ;  /* 0x0000000aa6cf7c23 */ /* 0x100fe200080108c2 */
[----:B------:R-:W-:Y:S01]  /*9760*/  @!P0 VIADD R152, R201, 0x22840 ;  /* 0x00022840c9988836 */ /* 0x000fe20000000000 */
[----:B------:R-:W-:Y:S01]  /*9770*/  IADD3 R8, -R19, 0xb, RZ ;  /* 0x0000000b13087810 */ /* 0x000fe20007ffe1ff */
[----:B0-----:R-:W-:Y:S01]  /*9780*/  FADD.FTZ R2, R178, R157 ;  /* 0x0000009db2027221 */ /* 0x001fe20000010000 */
[----:B------:R-:W0:Y:S01]  /*9790*/  MUFU.EX2 R183, R183 ;  /* 0x000000b700b77308 */ /* 0x000e220000000800 */
[----:B------:R-:W-:Y:S01]  /*97a0*/  FFMA.FTZ R167, R167, UR10, -R194 ;  /* 0x0000000aa7a77c23 */ /* 0x000fe200080108c2 */
[----:B------:R-:W-:Y:S01]  /*97b0*/  @!P0 PRMT R152, RZ, 0x654, R152 ;  /* 0x00000654ff988816 */ /* 0x000fe20000000098 */
[----:B-1----:R-:W-:Y:S01]  /*97c0*/  FADD.FTZ R157, R179, R2 ;  /* 0x00000002b39d7221 */ /* 0x002fe20000010000 */
[-C--:B------:R-:W-:Y:S01]  /*97d0*/  FMUL.FTZ R108, R108, R21.reuse ;  /* 0x000000156c6c7220 */ /* 0x080fe20000410000 */
[-C--:B------:R-:W-:Y:S01]  /*97e0*/  FMUL.FTZ R109, R109, R21.reuse ;  /* 0x000000156d6d7220 */ /* 0x080fe20000410000 */
[-C--:B------:R-:W-:Y:S01]  /*97f0*/  FMUL.FTZ R112, R112, R21.reuse ;  /* 0x0000001570707220 */ /* 0x080fe20000410000 */
[-C--:B------:R-:W-:Y:S01]  /*9800*/  FMUL.FTZ R113, R113, R21.reuse ;  /* 0x0000001571717220 */ /* 0x080fe20000410000 */
[----:B------:R-:W1:Y:S01]  /*9810*/  MUFU.EX2 R186, R186 ;  /* 0x000000ba00ba7308 */ /* 0x000e620000000800 */
[----:B---3--:R-:W-:Y:S01]  /*9820*/  FADD.FTZ R2, R180, R157 ;  /* 0x0000009db4027221 */ /* 0x008fe20000010000 */
        /* <DEDUP_REMOVED lines=24> */
[--C-:B------:R-:W-:Y:S01]  /*99b0*/  FFMA.FTZ R155, R168, UR10, -R194.reuse ;  /* 0x0000000aa89b7c23 */ /* 0x100fe200080108c2 */
[----:B------:R2:W-:Y:S06]  /*99c0*/  BAR.ARV R8, 0x100 ;  /* 0x000400080000751d */ /* 0x0005ec0000002000 */
[----:B------:R-:W3:Y:S01]  /*99d0*/  MUFU.EX2 R187, R187 ;  /* 0x000000bb00bb7308 */ /* 0x000ee20000000800 */
[----:B0-----:R-:W-:Y:S01]  /*99e0*/  FADD.FTZ R2, R184, R157 ;  /* 0x0000009db8027221 */ /* 0x001fe20000010000 */
[----:B------:R0:W-:Y:S01]  /*99f0*/  @!P0 SYNCS.ARRIVE.TRANS64.RED.A1T0 RZ, [R152+URZ], RZ ;  /* 0x000000ff98ff89a7 */ /* 0x0001e2000810043f */
[--C-:B------:R-:W-:Y:S01]  /*9a00*/  FFMA.FTZ R169, R169, UR10, -R194.reuse ;  /* 0x0000000aa9a97c23 */ /* 0x100fe200080108c2 */
[----:B------:R-:W-:Y:S01]  /*9a10*/  FFMA.FTZ R194, R170, UR10, -R194 ;  /* 0x0000000aaac27c23 */ /* 0x000fe200080108c2 */
[----:B------:R-:W-:-:S02]  /*9a20*/  F2FP.BF16.F32.PACK_AB R158, R175, R174 ;  /* 0x000000aeaf9e723e */ /* 0x000fc400000010ff */
[----:B------:R-:W-:Y:S01]  /*9a30*/  F2FP.BF16.F32.PACK_AB R156, R173, R172 ;  /* 0x000000acad9c723e */ /* 0x000fe200000010ff */
[----:B------:R-:W4:Y:S01]  /*9a40*/  MUFU.EX2 R188, R188 ;  /* 0x000000bc00bc7308 */ /* 0x000f220000000800 */
[----:B-1----:R-:W-:Y:S01]  /*9a50*/  FADD.FTZ R2, R185, R2 ;  /* 0x00000002b9027221 */ /* 0x002fe20000010000 */
[----:B0-----:R-:W-:Y:S02]  /*9a60*/  F2FP.BF16.F32.PACK_AB R152, R171, R22 ;  /* 0x00000016ab98723e */ /* 0x001fe400000010ff */
[----:B------:R-:W-:Y:S02]  /*9a70*/  F2FP.BF16.F32.PACK_AB R160, R177, R176 ;  /* 0x000000b0b1a0723e */ /* 0x000fe400000010ff */
[----:B------:R-:W-:Y:S02]  /*9a80*/  F2FP.BF16.F32.PACK_AB R162, R179, R178 ;  /* 0x000000b2b3a2723e */ /* 0x000fe400000010ff */
[----:B------:R-:W0:Y:S01]  /*9a90*/  MUFU.EX2 R190, R190 ;  /* 0x000000be00be7308 */ /* 0x000e220000000800 */
[----:B---3--:R-:W-:Y:S01]  /*9aa0*/  FADD.FTZ R157, R187, R2 ;  /* 0x00000002bb9d7221 */ /* 0x008fe20000010000 */
[----:B------:R-:W-:-:S02]  /*9ab0*/  F2FP.BF16.F32.PACK_AB R164, R183, R180 ;  /* 0x000000b4b7a4723e */ /* 0x000fc400000010ff */
[----:B------:R-:W-:Y:S02]  /*9ac0*/  F2FP.BF16.F32.PACK_AB R166, R181, R186 ;  /* 0x000000bab5a6723e */ /* 0x000fe400000010ff */
[----:B------:R-:W-:Y:S02]  /*9ad0*/  F2FP.BF16.F32.PACK_AB R168, R185, R184 ;  /* 0x000000b8b9a8723e */ /* 0x000fe400000010ff */
[----:B------:R-:W1:Y:S01]  /*9ae0*/  MUFU.EX2 R193, R193 ;  /* 0x000000c100c17308 */ /* 0x000e620000000800 */
[C---:B----4-:R-:W-:Y:S01]  /*9af0*/  FADD.FTZ R157, R188.reuse, R157 ;  /* 0x0000009dbc9d7221 */ /* 0x050fe20000010000 */
[----:B------:R-:W-:-:S06]  /*9b00*/  F2FP.BF16.F32.PACK_AB R170, R188, R187 ;  /* 0x000000bbbcaa723e */ /* 0x000fcc00000010ff */
[----:B------:R-:W3:Y:S01]  /*9b10*/  MUFU.EX2 R12, R12 ;  /* 0x0000000c000c7308 */ /* 0x000ee20000000800 */
[----:B0-----:R-:W-:-:S07]  /*9b20*/  FADD.FTZ R2, R190, R157 ;  /* 0x0000009dbe027221 */ /* 0x001fce0000010000 */
[----:B------:R-:W0:Y:S01]  /*9b30*/  MUFU.EX2 R191, R191 ;  /* 0x000000bf00bf7308 */ /* 0x000e220000000800 */
[-C--:B-1----:R-:W-:Y:S01]  /*9b40*/  FMUL.FTZ R26, R26, R193.reuse ;  /* 0x000000c11a1a7220 */ /* 0x082fe20000410000 */
[-C--:B------:R-:W-:Y:S01]  /*9b50*/  FMUL.FTZ R27, R27, R193.reuse ;  /* 0x000000c11b1b7220 */ /* 0x080fe20000410000 */
[-C--:B------:R-:W-:Y:S01]  /*9b60*/  FMUL.FTZ R30, R30, R193.reuse ;  /* 0x000000c11e1e7220 */ /* 0x080fe20000410000 */
[-C--:B------:R-:W-:Y:S01]  /*9b70*/  FMUL.FTZ R31, R31, R193.reuse ;  /* 0x000000c11f1f7220 */ /* 0x080fe20000410000 */
[-C--:B------:R-:W-:Y:S01]  /*9b80*/  FMUL.FTZ R34, R34, R193.reuse ;  /* 0x000000c122227220 */ /* 0x080fe20000410000 */
[-C--:B------:R-:W-:Y:S01]  /*9b90*/  FMUL.FTZ R35, R35, R193.reuse ;  /* 0x000000c123237220 */ /* 0x080fe20000410000 */
[-C--:B------:R-:W-:Y:S01]  /*9ba0*/  FMUL.FTZ R38, R38, R193.reuse ;  /* 0x000000c126267220 */ /* 0x080fe20000410000 */
[----:B------:R-:W1:Y:S01]  /*9bb0*/  MUFU.EX2 R11, R11 ;  /* 0x0000000b000b7308 */ /* 0x000e620000000800 */
[----:B---3--:R-:W-:Y:S01]  /*9bc0*/  FFMA.FTZ R0, R193, R0, R12 ;  /* 0x00000000c1007223 */ /* 0x008fe2000001000c */
        /* <DEDUP_REMOVED lines=75> */
[----:B------:R-:W-:Y:S01]  /*a080*/  FMUL.FTZ R151, R151, R193 ;  /* 0x000000c197977220 */ /* 0x000fe20000410000 */
[----:B------:R-:W-:-:S02]  /*a090*/  F2FP.BF16.F32.PACK_AB R157, R20, R15 ;  /* 0x0000000f149d723e */ /* 0x000fc400000010ff */
[----:B------:R-:W3:Y:S01]  /*a0a0*/  MUFU.EX2 R197, R197 ;  /* 0x000000c500c57308 */ /* 0x000ee20000000800 */
[----:B0-----:R-:W-:Y:S01]  /*a0b0*/  FADD.FTZ R153, R195, R0 ;  /* 0x00000000c3997221 */ /* 0x001fe20000010000 */
[----:B------:R-:W-:-:S06]  /*a0c0*/  F2FP.BF16.F32.PACK_AB R159, R182, R23 ;  /* 0x00000017b69f723e */ /* 0x000fcc00000010ff */
[----:B------:R-:W0:Y:S01]  /*a0d0*/  MUFU.EX2 R198, R198 ;  /* 0x000000c600c67308 */ /* 0x000e220000000800 */
[C---:B-1----:R-:W-:Y:S01]  /*a0e0*/  FADD.FTZ R0, R196.reuse, R153 ;  /* 0x00000099c4007221 */ /* 0x042fe20000010000 */
[----:B------:R-:W-:-:S06]  /*a0f0*/  F2FP.BF16.F32.PACK_AB R161, R196, R195 ;  /* 0x000000c3c4a1723e */ /* 0x000fcc00000010ff */
[----:B------:R-:W1:Y:S01]  /*a100*/  MUFU.EX2 R199, R199 ;  /* 0x000000c700c77308 */ /* 0x000e620000000800 */
[----:B---3--:R-:W-:-:S07]  /*a110*/  FADD.FTZ R153, R197, R0 ;  /* 0x00000000c5997221 */ /* 0x008fce0000010000 */
[----:B------:R-:W3:Y:S01]  /*a120*/  MUFU.EX2 R200, R200 ;  /* 0x000000c800c87308 */ /* 0x000ee20000000800 */
[C---:B0-----:R-:W-:Y:S01]  /*a130*/  FADD.FTZ R0, R198.reuse, R153 ;  /* 0x00000099c6007221 */ /* 0x041fe20000010000 */
[----:B------:R-:W-:-:S06]  /*a140*/  F2FP.BF16.F32.PACK_AB R163, R198, R197 ;  /* 0x000000c5c6a3723e */ /* 0x000fcc00000010ff */
[----:B------:R-:W0:Y:S01]  /*a150*/  MUFU.EX2 R202, R202 ;  /* 0x000000ca00ca7308 */ /* 0x000e220000000800 */
[----:B-1----:R-:W-:-:S07]  /*a160*/  FADD.FTZ R153, R199, R0 ;  /* 0x00000000c7997221 */ /* 0x002fce0000010000 */
[----:B------:R-:W1:Y:S01]  /*a170*/  MUFU.EX2 R203, R203 ;  /* 0x000000cb00cb7308 */ /* 0x000e620000000800 */
[C---:B---3--:R-:W-:Y:S01]  /*a180*/  FADD.FTZ R153, R200.reuse, R153 ;  /* 0x00000099c8997221 */ /* 0x048fe20000010000 */
[----:B------:R-:W-:-:S06]  /*a190*/  F2FP.BF16.F32.PACK_AB R165, R200, R199 ;  /* 0x000000c7c8a5723e */ /* 0x000fcc00000010ff */
[----:B------:R-:W3:Y:S01]  /*a1a0*/  MUFU.EX2 R204, R204 ;  /* 0x000000cc00cc7308 */ /* 0x000ee20000000800 */
[----:B0-----:R-:W-:-:S07]  /*a1b0*/  FADD.FTZ R0, R202, R153 ;  /* 0x00000099ca007221 */ /* 0x001fce0000010000 */
[----:B------:R-:W0:Y:S01]  /*a1c0*/  MUFU.EX2 R205, R205 ;  /* 0x000000cd00cd7308 */ /* 0x000e220000000800 */
[----:B-1----:R-:W-:-:S07]  /*a1d0*/  FADD.FTZ R153, R203, R0 ;  /* 0x00000000cb997221 */ /* 0x002fce0000010000 */
[----:B------:R-:W1:Y:S01]  /*a1e0*/  MUFU.EX2 R206, R206 ;  /* 0x000000ce00ce7308 */ /* 0x000e620000000800 */
[----:B---3--:R-:W-:-:S07]  /*a1f0*/  FADD.FTZ R0, R204, R153 ;  /* 0x00000099cc007221 */ /* 0x008fce0000010000 */
[----:B------:R-:W3:Y:S01]  /*a200*/  MUFU.EX2 R207, R207 ;  /* 0x000000cf00cf7308 */ /* 0x000ee20000000800 */
[----:B0-----:R-:W-:-:S07]  /*a210*/  FADD.FTZ R153, R205, R0 ;  /* 0x00000000cd997221 */ /* 0x001fce0000010000 */
[----:B------:R0:W4:Y:S01]  /*a220*/  MUFU.EX2 R21, R167 ;  /* 0x000000a700157308 */ /* 0x0001220000000800 */
[----:B-1----:R-:W-:Y:S01]  /*a230*/  FADD.FTZ R0, R206, R153 ;  /* 0x00000099ce007221 */ /* 0x002fe20000010000 */
[----:B------:R-:W-:-:S06]  /*a240*/  F2FP.BF16.F32.PACK_AB R153, R11, R12 ;  /* 0x0000000c0b99723e */ /* 0x000fcc00000010ff */
[----:B------:R1:W5:Y:S01]  /*a250*/  MUFU.EX2 R22, R155 ;  /* 0x0000009b00167308 */ /* 0x0003620000000800 */
[----:B---3--:R-:W-:Y:S01]  /*a260*/  FADD.FTZ R0, R207, R0 ;  /* 0x00000000cf007221 */ /* 0x008fe20000010000 */
[----:B0-----:R-:W-:Y:S02]  /*a270*/  F2FP.BF16.F32.PACK_AB R167, R203, R202 ;  /* 0x000000cacba7723e */ /* 0x001fe400000010ff */
[----:B------:R-:W-:-:S04]  /*a280*/  F2FP.BF16.F32.PACK_AB R171, R207, R206 ;  /* 0x000000cecfab723e */ /* 0x000fc800000010ff */
[----:B------:R0:W3:Y:S01]  /*a290*/  MUFU.EX2 R175, R169 ;  /* 0x000000a900af7308 */ /* 0x0000e20000000800 */
[----:B----4-:R-:W-:Y:S01]  /*a2a0*/  FADD.FTZ R11, R21, R0 ;  /* 0x00000000150b7221 */ /* 0x010fe20000010000 */
[----:B-1----:R-:W-:-:S06]  /*a2b0*/  F2FP.BF16.F32.PACK_AB R155, R14, R13 ;  /* 0x0000000d0e9b723e */ /* 0x002fcc00000010ff */
[----:B------:R-:W1:Y:S01]  /*a2c0*/  MUFU.EX2 R189, R189 ;  /* 0x000000bd00bd7308 */ /* 0x000e620000000800 */
[C---:B-----5:R-:W-:Y:S01]  /*a2d0*/  FADD.FTZ R0, R22.reuse, R11 ;  /* 0x0000000b16007221 */ /* 0x060fe20000010000 */
[----:B0-----:R-:W-:Y:S02]  /*a2e0*/  F2FP.BF16.F32.PACK_AB R169, R205, R204 ;  /* 0x000000cccda9723e */ /* 0x001fe400000010ff */
[----:B------:R-:W-:-:S04]  /*a2f0*/  F2FP.BF16.F32.PACK_AB R173, R22, R21 ;  /* 0x0000001516ad723e */ /* 0x000fc800000010ff */
[----:B------:R-:W0:Y:S01]  /*a300*/  MUFU.EX2 R194, R194 ;  /* 0x000000c200c27308 */ /* 0x000e220000000800 */
[----:B---3--:R-:W-:Y:S01]  /*a310*/  FADD.FTZ R11, R175, R0 ;  /* 0x00000000af0b7221 */ /* 0x008fe20000010000 */
[C---:B-1----:R-:W-:Y:S01]  /*a320*/  FADD.FTZ R2, R189.reuse, R2 ;  /* 0x00000002bd027221 */ /* 0x042fe20000010000 */
[----:B------:R-:W-:Y:S02]  /*a330*/  F2FP.BF16.F32.PACK_AB R174, R189, R192 ;  /* 0x000000c0bdae723e */ /* 0x000fe400000010ff */
[C---:B0-----:R-:W-:Y:S01]  /*a340*/  FADD.FTZ R0, R194.reuse, R11 ;  /* 0x0000000bc2007221 */ /* 0x041fe20000010000 */
[----:B------:R-:W-:Y:S01]  /*a350*/  F2FP.BF16.F32.PACK_AB R175, R194, R175 ;  /* 0x000000afc2af723e */ /* 0x000fe200000010ff */
[----:B--2---:R-:W-:Y:S06]  /*a360*/  @P2 BRA `(.L_x_1870) ;  /* 0x0000000000042947 */ /* 0x004fec0003800000 */
[----:B------:R-:W-:Y:S01]  /*a370*/  BPT.TRAP 0x1 ;  /* 0x000000040000795c */ /* 0x000fe20000300000 */
.L_x_1870:
[----:B------:R-:W-:Y:S01]  /*a380*/  PLOP3.LUT P3, PT, PT, PT, UP0, 0x40, 0x0 ;  /* 0x000000000000781c */ /* 0x000fe20003f6e808 */
[----:B------:R0:W1:-:S12]  /*a390*/  SYNCS.PHASECHK.TRANS64.TRYWAIT P2, [UR28+0x22850], R6 ;  /* 0x02285006ff0075a7 */ /* 0x000058000804015c */
[----:B0-----:R-:W-:Y:S05]  /*a3a0*/  @P3 BRA `(.L_x_1871) ;  /* 0x0000000000043947 */ /* 0x001fea0003800000 */
[----:B------:R-:W-:Y:S01]  /*a3b0*/  BPT.TRAP 0x1 ;  /* 0x000000040000795c */ /* 0x000fe20000300000 */
.L_x_1871:
[----:B-1----:R-:W-:Y:S05]  /*a3c0*/  @P2 BRA `(.L_x_1872) ;  /* 0x0000000000082947 */ /* 0x002fea0003800000 */
[----:B------:R-:W0:Y:S02]  /*a3d0*/  SYNCS.PHASECHK.TRANS64.TRYWAIT P2, [UR28+0x22850], R6 ;  /* 0x02285006ff0075a7 */ /* 0x000e24000804015c */
[----:B0-----:R-:W-:Y:S05]  /*a3e0*/  @!P2 BRA `(.L_x_1873) ;  /* 0x000000a8005ca947 */ /* 0x001fea0003800000 */
.L_x_1872:
[----:B------:R2:W-:Y:S01]  /*a3f0*/  BAR.SYNC.DEFER_BLOCKING R5, 0x100 ;  /* 0x000400050000751d */ /* 0x0005e20000010000 */
[----:B------:R-:W-:Y:S01]  /*a400*/  UIMAD UR11, UR4, 0xc00, UR24 ;  /* 0x00000c00040b78a4 */ /* 0x000fe2000f8e0218 */
[----:B0-----:R-:W-:Y:S02]  /*a410*/  @!P0 VIADD R201, R201, 0x22860 ;  /* 0x00022860c9c98836 */ /* 0x001fe40000000000 */
[----:B------:R-:W-:Y:S02]  /*a420*/  IMAD.MOV.U32 R12, RZ, RZ, R9 ;  /* 0x000000ffff0c7224 */ /* 0x000fe400078e0009 */
[----:B------:R-:W-:Y:S01]  /*a430*/  UMOV UR15, 0x40000040 ;  /* 0x40000040000f7882 */ /* 0x000fe20000000000 */
[----:B------:R-:W-:Y:S01]  /*a440*/  @!P0 PRMT R201, RZ, 0x654, R201 ;  /* 0x00000654ffc98816 */ /* 0x000fe200000000c9 */
[----:B------:R-:W-:Y:S01]  /*a450*/  UMOV UR14, UR11 ;  /* 0x0000000b000e7c82 */ /* 0x000fe20008000000 */
        /* <DEDUP_REMOVED lines=36> */
[----:B------:R-:W-:-:S07]  /*a6a0*/  IMAD.MOV.U32 R6, RZ, RZ, R7 ;  /* 0x000000ffff067224 */ /* 0x000fce00078e0007 */
.L_x_1865:
[----:B------:R-:W-:-:S13]  /*a6b0*/  ISETP.GE.AND P1, PT, R6, UR37, PT ;  /* 0x0000002506007c0c */ /* 0x000fda000bf26270 */
[----:B------:R-:W-:Y:S05]  /*a6c0*/  @!P1 BRA `(.L_x_1875) ;  /* 0x0000003400789947 */ /* 0x000fea0003800000 */
[----:B------:R-:W-:Y:S01]  /*a6d0*/  IMAD.MOV.U32 R12, RZ, RZ, R9 ;  /* 0x000000ffff0c7224 */ /* 0x000fe200078e0009 */
[----:B------:R-:W-:Y:S01]  /*a6e0*/  ULDC UR26, c[0x0][0x9e4] ;  /* 0x00027900001a7ab9 */ /* 0x000fe20000000800 */
[----:B------:R-:W-:Y:S01]  /*a6f0*/  IMAD.MOV.U32 R11, RZ, RZ, R10 ;  /* 0x000000ffff0b7224 */ /* 0x000fe200078e000a */
[----:B------:R-:W-:Y:S01]  /*a700*/  ULDC UR27, c[0x0][0x288] ;  /* 0x0000a200001b7ab9 */ /* 0x000fe20000000800 */
[----:B------:R-:W-:Y:S01]  /*a710*/  ULDC UR28, c[0x0][0x2f0] ;  /* 0x0000bc00001c7ab9 */ /* 0x000fe20000000800 */
[----:B------:R-:W-:Y:S01]  /*a720*/  ULDC UR29, c[0x0][0x9d8] ;  /* 0x00027600001d7ab9 */ /* 0x000fe20000000800 */
[----:B------:R-:W-:Y:S01]  /*a730*/  ULDC UR25, c[0x0][0x988] ;  /* 0x0002620000197ab9 */ /* 0x000fe20000000800 */
[----:B------:R-:W-:-:S05]  /*a740*/  ULDC UR30, c[0x0][0x9e0] ;  /* 0x00027800001e7ab9 */ /* 0x000fca0000000800 */
.L_x_1892:
[----:B------:R-:W-:Y:S01]  /*a750*/  UIADD3 UR4, UR4, 0x1, URZ ;  /* 0x0000000104047890 */ /* 0x000fe2000fffe03f */
[----:B------:R-:W-:-:S03]  /*a760*/  PLOP3.LUT P1, PT, PT, PT, UP0, 0x40, 0x0 ;  /* 0x000000000000781c */ /* 0x000fc60003f2e808 */
[----:B------:R-:W-:-:S04]  /*a770*/  UISETP.NE.AND UP3, UPT, UR4, 0x2, UPT ;  /* 0x000000020400788c */ /* 0x000fc8000bf65270 */
[----:B------:R-:W-:Y:S02]  /*a780*/  USEL UR10, URZ, 0x1, UP3 ;  /* 0x000000013f0a7887 */ /* 0x000fe40009800000 */
[----:B------:R-:W-:Y:S02]  /*a790*/  USEL UR4, UR4, URZ, UP3 ;  /* 0x0000003f04047287 */ /* 0x000fe40009800000 */
[----:B------:R-:W-:Y:S02]  /*a7a0*/  ULOP3.LUT UR5, UR5, UR10, URZ, 0x3c, !UPT ;  /* 0x0000000a05057292 */ /* 0x000fe4000f8e3c3f */
[----:B---3--:R-:W-:Y:S10]  /*a7b0*/  @P1 BRA `(.L_x_1876) ;  /* 0x0000000000041947 */ /* 0x008ff40003800000 */
[----:B------:R-:W-:Y:S01]  /*a7c0*/  BPT.TRAP 0x1 ;  /* 0x000000040000795c */ /* 0x000fe20000300000 */
.L_x_1876:
[----:B------:R-:W-:Y:S01]  /*a7d0*/  PLOP3.LUT P2, PT, PT, PT, UP0, 0x40, 0x0 ;  /* 0x000000000000781c */ /* 0x000fe20003f4e808 */
[----:B------:R-:W-:Y:S01]  /*a7e0*/  ULEA UR31, UR4, UR38, 0x3 ;  /* 0x00000026041f7291 */ /* 0x000fe2000f8e183f */
[----:B------:R-:W-:-:S05]  /*a7f0*/  IMAD.U32 R7, RZ, RZ, UR5 ;  /* 0x00000005ff077e24 */ /* 0x000fca000f8e00ff */
[----:B------:R-:W-:-:S04]  /*a800*/  SHF.L.U32 R7, R7, 0x1f, RZ ;  /* 0x0000001f07077819 */ /* 0x000fc800000006ff */
[----:B------:R0:W3:Y:S02]  /*a810*/  SYNCS.PHASECHK.TRANS64.TRYWAIT P1, [UR31+0x22830], R7 ;  /* 0x02283007ff0075a7 */ /* 0x0000e4000802015f */
[----:B------:R-:W-:Y:S05]  /*a820*/  @P2 BRA `(.L_x_1877) ;  /* 0x0000000000042947 */ /* 0x000fea0003800000 */
[----:B------:R-:W-:Y:S01]  /*a830*/  BPT.TRAP 0x1 ;  /* 0x000000040000795c */ /* 0x000fe20000300000 */
.L_x_1877:
[----:B---3--:R-:W-:Y:S05]  /*a840*/  @P1 BRA `(.L_x_1878) ;  /* 0x0000000000081947 */ /* 0x008fea0003800000 */
[----:B------:R-:W3:Y:S02]  /*a850*/  SYNCS.PHASECHK.TRANS64.TRYWAIT P1, [UR31+0x22830], R7 ;  /* 0x02283007ff0075a7 */ /* 0x000ee4000802015f */
[----:B---3--:R-:W-:Y:S05]  /*a860*/  @!P1 BRA `(.L_x_1879) ;  /* 0x000000a400509947 */ /* 0x008fea0003800000 */
.L_x_1878:
[----:B------:R-:W-:Y:S01]  /*a870*/  UIMAD UR22, UR4, 0x300, UR6 ;  /* 0x00000300041678a4 */ /* 0x000fe2000f8e0206 */
[----:B-1----:R-:W-:Y:S01]  /*a880*/  WARPGROUP.ARRIVE ;  /* 0x00000000000079c5 */ /* 0x002fe20000000000 */
[----:B------:R-:W-:Y:S01]  /*a890*/  UMOV UR23, 0x40000040 ;  /* 0x4000004000177882 */ /* 0x000fe20000000000 */
[----:B------:R-:W-:Y:S01]  /*a8a0*/  UMOV UR11, 0x40000040 ;  /* 0x40000040000b7882 */ /* 0x000fe20000000000 */
[----:B------:R-:W-:Y:S01]  /*a8b0*/  UIADD3 UR10, UR22, 0x2, URZ ;  /* 0x00000002160a7890 */ /* 0x000fe2000fffe03f */
[----:B------:R-:W-:Y:S01]  /*a8c0*/  PLOP3.LUT P1, PT, PT, PT, UP1, 0x80, 0x0 ;  /* 0x000000000000781c */ /* 0x000fe20003f2f018 */
[----:B------:R-:W-:Y:S01]  /*a8d0*/  UIADD3 UR14, UR22, 0x4, URZ ;  /* 0x00000004160e7890 */ /* 0x000fe2000fffe03f */
[----:B------:R-:W-:Y:S01]  /*a8e0*/  PLOP3.LUT P2, PT, PT, PT, UP1, 0x80, 0x0 ;  /* 0x000000000000781c */ /* 0x000fe20003f4f018 */
[----:B------:R-:W-:Y:S01]  /*a8f0*/  UMOV UR15, 0x40000040 ;  /* 0x40000040000f7882 */ /* 0x000fe20000000000 */
[----:B------:R-:W-:Y:S01]  /*a900*/  HGMMA.64x96x16.F32.BF16 R152, gdesc[UR20], RZ, !UPT, gsb0 ;  /* 0x01600000149879f0 */ /* 0x000fe2000c0018ff */
[----:B------:R-:W-:Y:S01]  /*a910*/  UIADD3 UR18, UR22, 0x6, URZ ;  /* 0x0000000616127890 */ /* 0x000fe2000fffe03f */
[----:B------:R-:W-:Y:S01]  /*a920*/  UMOV UR19, 0x40000040 ;  /* 0x4000004000137882 */ /* 0x000fe20000000000 */
[----:B------:R-:W-:-:S02]  /*a930*/  WARPGROUP.DEPBAR.LE gsb0, 0x0 ;  /* 0x00008000000079c5 */ /* 0x000fc40000010000 */
[----:B------:R-:W-:-:S06]  /*a940*/  WARPGROUP.ARRIVE ;  /* 0x00000000000079c5 */ /* 0x000fcc0000000000 */
[----:B------:R-:W-:Y:S01]  /*a950*/  HGMMA.64x96x16.F32.BF16 R152, gdesc[UR8], R152, gsb0 ;  /* 0x01600000089879f0 */ /* 0x000fe20008001898 */
[----:B------:R-:W-:Y:S02]  /*a960*/  @UP1 ULDC UR10, c[0x0][0x44c] ;  /* 0x00011300000a1ab9 */ /* 0x000fe40000000800 */
[----:B------:R-:W-:Y:S01]  /*a970*/  @P1 IMAD.HI.U32 R14, R4, UR10, RZ ;  /* 0x0000000a040e1c27 */ /* 0x000fe2000f8e00ff */
[----:B------:R-:W-:Y:S01]  /*a980*/  @UP1 ULDC UR10, c[0x0][0x450] ;  /* 0x00011400000a1ab9 */ /* 0x000fe20000000800 */
[----:B------:R-:W-:Y:S01]  /*a990*/  PLOP3.LUT P1, PT, PT, PT, UP2, 0x40, 0x0 ;  /* 0x000000000000781c */ /* 0x000fe20003f2e828 */
        /* <DEDUP_REMOVED lines=10> */
[----:B------:R-:W-:Y:S01]  /*aa40*/  IMAD.MOV.U32 R188, RZ, RZ, R4 ;  /* 0x000000ffffbc7224 */ /* 0x000fe200078e0004 */
[----:B------:R-:W-:Y:S01]  /*aa50*/  @P2 SHF.R.U32.HI R188, RZ, UR10, R14 ;  /* 0x0000000affbc2c19 */ /* 0x000fe2000801160e */
[----:B------:R-:W-:Y:S01]  /*aa60*/  FMUL.FTZ R204, R160, UR29 ;  /* 0x0000001da0cc7c20 */ /* 0x000fe20008410000 */
[----:B------:R-:W-:Y:S01]  /*aa70*/  FMUL.FTZ R160, R179, UR29 ;  /* 0x0000001db3a07c20 */ /* 0x000fe20008410000 */
[----:B---3--:R-:W-:Y:S01]  /*aa80*/  FMUL.FTZ R10, R155, UR29 ;  /* 0x0000001d9b0a7c20 */ /* 0x008fe20008410000 */
[----:B------:R-:W-:Y:S01]  /*aa90*/  FMUL.FTZ R179, R180, UR29 ;  /* 0x0000001db4b37c20 */ /* 0x000fe20008410000 */
[----:B------:R-:W-:Y:S01]  /*aaa0*/  FMUL.FTZ R155, R171, UR29 ;  /* 0x0000001dab9b7c20 */ /* 0x000fe20008410000 */
[----:B------:R-:W-:Y:S01]  /*aab0*/  FMUL.FTZ R180, R181, UR29 ;  /* 0x0000001db5b47c20 */ /* 0x000fe20008410000 */
[----:B------:R-:W-:Y:S01]  /*aac0*/  FMUL.FTZ R211, R176, UR29 ;  /* 0x0000001db0d37c20 */ /* 0x000fe20008410000 */
[----:B------:R-:W-:Y:S01]  /*aad0*/  FMUL.FTZ R181, R184, UR29 ;  /* 0x0000001db8b57c20 */ /* 0x000fe20008410000 */
[----:B------:R-:W1:Y:S01]  /*aae0*/  SHFL.IDX PT, R171, R188, RZ, 0x1c1f ;  /* 0x001c1fffbcab7589 */ /* 0x000e6200000e0000 */
[----:B------:R-:W-:Y:S01]  /*aaf0*/  FMUL.FTZ R184, R189, UR29 ;  /* 0x0000001dbdb87c20 */ /* 0x000fe20008410000 */
[----:B------:R-:W-:-:S02]  /*ab00*/  IMAD.U32 R176, RZ, RZ, UR31 ;  /* 0x0000001fffb07e24 */ /* 0x000fc4000f8e00ff */
[----:B------:R-:W-:Y:S01]  /*ab10*/  FMUL.FTZ R13, R152, UR29 ;  /* 0x0000001d980d7c20 */ /* 0x000fe20008410000 */
[----:B------:R-:W-:Y:S02]  /*ab20*/  IMAD R189, R6, -0x60, RZ ;  /* 0xffffffa006bd7824 */ /* 0x000fe400078e02ff */
        /* <DEDUP_REMOVED lines=8> */
[----:B--2---:R-:W-:Y:S01]  /*abb0*/  FMUL.FTZ R201, R157, UR29 ;  /* 0x0000001d9dc97c20 */ /* 0x004fe20008410000 */
        /* <DEDUP_REMOVED lines=11> */
[----:B------:R-:W-:-:S02]  /*ac70*/  @!P0 VIADD R14, R176, 0x22840 ;  /* 0x00022840b00e8836 */ /* 0x000fc40000000000 */
        /* <DEDUP_REMOVED lines=13> */
[----:B------:R-:W-:-:S02]  /*ad50*/  VIADD R170, R189, 0x1 ;  /* 0x00000001bdaa7836 */ /* 0x000fc40000000000 */
[----:B------:R-:W-:Y:S01]  /*ad60*/  FMUL.FTZ R167, R198, UR29 ;  /* 0x0000001dc6a77c20 */ /* 0x000fe20008410000 */
[----:B------:R-:W-:Y:S01]  /*ad70*/  FMUL.FTZ R168, R199, UR29 ;  /* 0x0000001dc7a87c20 */ /* 0x000fe20008410000 */
[----:B------:R-:W-:Y:S01]  /*ad80*/  @!P0 PRMT R14, RZ, 0x654, R14 ;  /* 0x00000654ff0e8816 */ /* 0x000fe2000000000e */
[----:B------:R-:W-:Y:S01]  /*ad90*/  IMAD R15, R3, -0x2, R170 ;  /* 0xfffffffe030f7824 */ /* 0x000fe200078e02aa */
[----:B------:R-:W2:Y:S01]  /*ada0*/  MUFU.TANH R13, R13 ;  /* 0x0000000d000d7308 */ /* 0x000ea20000002400 */
[----:B------:R3:W-:Y:S06]  /*adb0*/  BAR.ARV R8, 0x100 ;  /* 0x000400080000751d */ /* 0x0007ec0000002000 */
[----:B------:R4:W-:Y:S01]  /*adc0*/  @!P0 SYNCS.ARRIVE.TRANS64.RED.A1T0 RZ, [R14+URZ], RZ ;  /* 0x000000ff0eff89a7 */ /* 0x0009e2000810043f */
[----:B------:R-:W0:Y:S01]  /*add0*/  MUFU.TANH R200, R200 ;  /* 0x000000c800c87308 */ /* 0x000e220000002400 */
[C---:B------:R-:W-:Y:S01]  /*ade0*/  VIADD R190, R15.reuse, 0xffffffff ;  /* 0xffffffff0fbe7836 */ /* 0x040fe20000000000 */
[----:B----4-:R-:W-:-:S06]  /*adf0*/  IADD3 R14, R15, -UR27, R18 ;  /* 0x8000001b0f0e7c10 */ /* 0x010fcc000fffe012 */
[----:B------:R-:W4:Y:S01]  /*ae00*/  MUFU.TANH R9, R9 ;  /* 0x0000000900097308 */ /* 0x000f220000002400 */
[C---:B------:R-:W-:Y:S02]  /*ae10*/  VIADD R195, R14.reuse, UR30 ;  /* 0x0000001e0ec37c36 */ /* 0x040fe40008000000 */
[----:B------:R-:W-:-:S05]  /*ae20*/  VIADD R196, R14, UR7 ;  /* 0x000000070ec47c36 */ /* 0x000fca0008000000 */
[----:B------:R-:W0:Y:S01]  /*ae30*/  MUFU.TANH R10, R10 ;  /* 0x0000000a000a7308 */ /* 0x000e220000002400 */
[--C-:B-1----:R-:W-:Y:S02]  /*ae40*/  IMAD.IADD R193, R195, 0x1, R171.reuse ;  /* 0x00000001c3c17824 */ /* 0x102fe400078e02ab */
[----:B------:R-:W-:-:S05]  /*ae50*/  IMAD.IADD R194, R196, 0x1, R171 ;  /* 0x00000001c4c27824 */ /* 0x000fca00078e02ab */
[----:B------:R-:W1:Y:S08]  /*ae60*/  MUFU.TANH R202, R202 ;  /* 0x000000ca00ca7308 */ /* 0x000e700000002400 */
        /* <DEDUP_REMOVED lines=57> */
.L_x_1882:
[----:B------:R-:W-:-:S05]  /*b200*/  IMAD.U32 R170, RZ, RZ, UR26 ;  /* 0x0000001affaa7e24 */ /* 0x000fca000f8e00ff */
[----:B------:R-:W-:-:S13]  /*b210*/  ISETP.NE.AND P1, PT, R170, 0x1, PT ;  /* 0x00000001aa00780c */ /* 0x000fda0003f25270 */
[----:B------:R-:W1:Y:S02]  /*b220*/  @P1 LDC.64 R14, c[0x0][0x9e8] ;  /* 0x00027a00ff0e1b82 */ /* 0x000e640000000a00 */
[----:B-1----:R-:W-:-:S05]  /*b230*/  @P1 IMAD.HI.U32 R14, R171, R14, RZ ;  /* 0x0000000eab0e1227 */ /* 0x002fca00078e00ff */
[----:B------:R-:W-:-:S07]  /*b240*/  @P1 SHF.R.U32.HI R171, RZ, R15, R14 ;  /* 0x0000000fffab1219 */ /* 0x000fce000001160e */
.L_x_1883:
[----:B------:R-:W-:Y:S05]  /*b250*/  BSYNC B0 ;  /* 0x0000000000007941 */ /* 0x000fea0003800000 */
.L_x_1881:
[----:B------:R-:W-:-:S05]  /*b260*/  IMAD R171, R171, R170, R190 ;  /* 0x000000aaabab7224 */ /* 0x000fca00078e02be */
[----:B------:R-:W-:Y:S02]  /*b270*/  VIADDMNMX R193, R171, R170, R193, PT ;  /* 0x000000aaabc17246 */ /* 0x000fe400038001c1 */
[----:B------:R-:W-:-:S07]  /*b280*/  VIMNMX R194, R194, R171, !PT ;  /* 0x000000abc2c27248 */ /* 0x000fce0007fe0100 */
.L_x_1880:
[C---:B------:R-:W-:Y:S01]  /*b290*/  ISETP.GE.AND P6, PT, R189.reuse, 0xa, PT ;  /* 0x0000000abd00780c */ /* 0x040fe20003fc6270 */
[----:B------:R-:W1:Y:S01]  /*b2a0*/  SHFL.IDX PT, R15, R188, 0x1, 0x1c1f ;  /* 0x003c1f00bc0f7f89 */ /* 0x000e6200000e0000 */
[C---:B------:R-:W-:Y:S02]  /*b2b0*/  ISETP.GE.AND P1, PT, R189.reuse, 0x2, PT ;  /* 0x00000002bd00780c */ /* 0x040fe40003f26270 */
[C---:B------:R-:W-:Y:S02]  /*b2c0*/  ISETP.GE.AND P2, PT, R189.reuse, 0x9, PT ;  /* 0x00000009bd00780c */ /* 0x040fe40003f46270 */
[----:B------:R-:W-:Y:S02]  /*b2d0*/  ISETP.GE.AND P5, PT, R189, 0x11, PT ;  /* 0x00000011bd00780c */ /* 0x000fe40003fa6270 */
[----:B------:R-:W-:Y:S02]  /*b2e0*/  LOP3.LUT R17, R17, 0xfffffffb, RZ, 0xc0, !PT ;  /* 0xfffffffb11117812 */ /* 0x000fe400078ec0ff */
[----:B------:R-:W-:-:S02]  /*b2f0*/  ISETP.GT.AND P4, PT, R194, 0x1, !P1 ;  /* 0x00000001c200780c */ /* 0x000fc40004f84270 */
[----:B------:R-:W-:Y:S02]  /*b300*/  ISETP.GT.AND P3, PT, R194, 0x8, !P2 ;  /* 0x00000008c200780c */ /* 0x000fe40005764270 */
[----:B------:R-:W-:Y:S02]  /*b310*/  @P6 LOP3.LUT R17, R17, 0x4, RZ, 0xfc, !PT ;  /* 0x0000000411116812 */ /* 0x000fe400078efcff */
[C---:B------:R-:W-:Y:S02]  /*b320*/  ISETP.LT.OR P4, PT, R193.reuse, 0x2, P4 ;  /* 0x00000002c100780c */ /* 0x040fe40002781670 */
[----:B------:R-:W-:Y:S02]  /*b330*/  ISETP.LT.OR P3, PT, R193, 0x9, P3 ;  /* 0x00000009c100780c */ /* 0x000fe40001f61670 */
[----:B------:R-:W-:Y:S02]  /*b340*/  LOP3.LUT R17, R17, 0xfffffff7, RZ, 0xc0, !PT ;  /* 0xfffffff711117812 */ /* 0x000fe400078ec0ff */
[----:B0-----:R-:W-:-:S02]  /*b350*/  FSEL R200, R200, -INF , !P4 ;  /* 0xff800000c8c87808 */ /* 0x001fc40006000000 */
[----:B------:R-:W-:Y:S02]  /*b360*/  FSEL R202, R202, -INF , !P3 ;  /* 0xff800000caca7808 */ /* 0x000fe40005800000 */
[C---:B------:R-:W-:Y:S02]  /*b370*/  ISETP.GT.AND P4, PT, R194.reuse, 0x9, !P6 ;  /* 0x00000009c200780c */ /* 0x040fe40007784270 */
[----:B------:R-:W-:Y:S02]  /*b380*/  @P5 LOP3.LUT R17, R17, 0x8, RZ, 0xfc, !PT ;  /* 0x0000000811115812 */ /* 0x000fe400078efcff */
[----:B------:R-:W-:Y:S02]  /*b390*/  ISETP.GT.AND P3, PT, R194, 0x10, !P5 ;  /* 0x00000010c200780c */ /* 0x000fe40006f64270 */
[----:B------:R-:W-:Y:S02]  /*b3a0*/  ISETP.GE.AND P5, PT, R189, 0x12, PT ;  /* 0x00000012bd00780c */ /* 0x000fe40003fa6270 */
[----:B------:R-:W-:-:S02]  /*b3b0*/  ISETP.LT.OR P4, PT, R193, 0xa, P4 ;  /* 0x0000000ac100780c */ /* 0x000fc40002781670 */
[----:B------:R-:W-:Y:S02]  /*b3c0*/  ISETP.LT.OR P3, PT, R193, 0x11, P3 ;  /* 0x00000011c100780c */ /* 0x000fe40001f61670 */
[----:B------:R-:W-:Y:S02]  /*b3d0*/  FSEL R201, R201, -INF , !P4 ;  /* 0xff800000c9c97808 */ /* 0x000fe40006000000 */
[----:B------:R-:W-:Y:S02]  /*b3e0*/  ISETP.GE.AND P4, PT, R189, 0x19, PT ;  /* 0x00000019bd00780c */ /* 0x000fe40003f86270 */
[----:B------:R-:W-:Y:S02]  /*b3f0*/  LOP3.LUT R17, R17, 0xffffffef, RZ, 0xc0, !PT ;  /* 0xffffffef11117812 */ /* 0x000fe400078ec0ff */
[----:B------:R-:W-:Y:S02]  /*b400*/  FSEL R204, R204, -INF , !P3 ;  /* 0xff800000cccc7808 */ /* 0x000fe40005800000 */
[----:B------:R-:W-:-:S02]  /*b410*/  ISETP.GT.AND P3, PT, R194, 0x11, !P5 ;  /* 0x00000011c200780c */ /* 0x000fc40006f64270 */
[----:B------:R-:W-:Y:S02]  /*b420*/  @P5 LOP3.LUT R17, R17, 0x10, RZ, 0xfc, !PT ;  /* 0x0000001011115812 */ /* 0x000fe400078efcff */
[----:B------:R-:W-:Y:S02]  /*b430*/  ISETP.LT.OR P3, PT, R193, 0x12, P3 ;  /* 0x00000012c100780c */ /* 0x000fe40001f61670 */
[----:B------:R-:W-:Y:S02]  /*b440*/  LOP3.LUT R17, R17, 0xfffbffff, RZ, 0xc0, !PT ;  /* 0xfffbffff11117812 */ /* 0x000fe400078ec0ff */
[----:B------:R-:W-:Y:S02]  /*b450*/  FSEL R203, R203, -INF , !P3 ;  /* 0xff800000cbcb7808 */ /* 0x000fe40005800000 */
[----:B------:R-:W-:Y:S02]  /*b460*/  @P4 LOP3.LUT R17, R17, 0x40000, RZ, 0xfc, !PT ;  /* 0x0004000011114812 */ /* 0x000fe400078efcff */
[----:B------:R-:W-:-:S02]  /*b470*/  ISETP.GT.AND P3, PT, R194, 0x18, !P4 ;  /* 0x00000018c200780c */ /* 0x000fc40006764270 */
[----:B------:R-:W-:Y:S02]  /*b480*/  ISETP.GE.AND P4, PT, R189, 0x1a, PT ;  /* 0x0000001abd00780c */ /* 0x000fe40003f86270 */
[----:B------:R-:W-:Y:S02]  /*b490*/  ISETP.LT.OR P3, PT, R193, 0x19, P3 ;  /* 0x00000019c100780c */ /* 0x000fe40001f61670 */
[----:B------:R-:W-:Y:S02]  /*b4a0*/  LOP3.LUT R17, R17, 0xfffdffff, RZ, 0xc0, !PT ;  /* 0xfffdffff11117812 */ /* 0x000fe400078ec0ff */
        /* <DEDUP_REMOVED lines=92> */
[----:B------:R-:W-:Y:S02]  /*ba70*/  ISETP.GT.AND P6, PT, R194, RZ, !P6 ;  /* 0x000000ffc200720c */ /* 0x000fe400077c4270 */
[----:B------:R-:W-:Y:S02]  /*ba80*/  LOP3.LUT R17, R17, 0xfffffffe, RZ, 0xc0, !PT ;  /* 0xfffffffe11117812 */ /* 0x000fe400078ec0ff */
[----:B------:R-:W-:-:S04]  /*ba90*/  ISETP.LT.OR P6, PT, R193, 0x1, P6 ;  /* 0x00000001c100780c */ /* 0x000fc800037c1670 */
[----:B------:R-:W-:Y:S02]  /*baa0*/  FSEL R192, R13, -INF , !P6 ;  /* 0xff8000000dc07808 */ /* 0x000fe40007000000 */
[----:B------:R-:W-:-:S13]  /*bab0*/  ISETP.GE.AND P6, PT, R189, 0x5a, PT ;  /* 0x0000005abd00780c */ /* 0x000fda0003fc6270 */
[----:B------:R-:W-:Y:S02]  /*bac0*/  @P6 LOP3.LUT R17, R17, 0x1, RZ, 0xfc, !PT ;  /* 0x0000000111116812 */ /* 0x000fe400078efcff */
[----:B------:R-:W-:-:S04]  /*bad0*/  ISETP.GT.AND P6, PT, R194, 0x59, !P6 ;  /* 0x00000059c200780c */ /* 0x000fc800077c4270 */
[----:B------:R-:W-:Y:S01]  /*bae0*/  ISETP.LT.OR P6, PT, R193, 0x5a, P6 ;  /* 0x0000005ac100780c */ /* 0x000fe200037c1670 */
[--C-:B-1----:R-:W-:Y:S02]  /*baf0*/  IMAD.IADD R193, R195, 0x1, R15.reuse ;  /* 0x00000001c3c17824 */ /* 0x102fe400078e020f */
[----:B------:R-:W-:Y:S01]  /*bb00*/  IMAD.IADD R195, R196, 0x1, R15 ;  /* 0x00000001c4c37824 */ /* 0x000fe200078e020f */
        /* <DEDUP_REMOVED lines=16> */
.L_x_1886:
[----:B------:R-:W-:-:S05]  /*bc10*/  IMAD.U32 R188, RZ, RZ, UR26 ;  /* 0x0000001affbc7e24 */ /* 0x000fca000f8e00ff */
[----:B------:R-:W-:-:S13]  /*bc20*/  ISETP.NE.AND P6, PT, R188, 0x1, PT ;  /* 0x00000001bc00780c */ /* 0x000fda0003fc5270 */
[----:B------:R-:W0:Y:S02]  /*bc30*/  @P6 LDC.64 R14, c[0x0][0x9e8] ;  /* 0x00027a00ff0e6b82 */ /* 0x000e240000000a00 */
[----:B0-----:R-:W-:-:S05]  /*bc40*/  @P6 IMAD.HI.U32 R14, R189, R14, RZ ;  /* 0x0000000ebd0e6227 */ /* 0x001fca00078e00ff */
[----:B------:R-:W-:-:S07]  /*bc50*/  @P6 SHF.R.U32.HI R189, RZ, R15, R14 ;  /* 0x0000000fffbd6219 */ /* 0x000fce000001160e */
.L_x_1887:
[----:B------:R-:W-:Y:S05]  /*bc60*/  BSYNC B0 ;  /* 0x0000000000007941 */ /* 0x000fea0003800000 */
.L_x_1885:
[----:B------:R-:W-:-:S05]  /*bc70*/  IMAD R190, R189, R188, R190 ;  /* 0x000000bcbdbe7224 */ /* 0x000fca00078e02be */
[----:B------:R-:W-:Y:S02]  /*bc80*/  VIADDMNMX R193, R190, R188, R193, PT ;  /* 0x000000bcbec17246 */ /* 0x000fe400038001c1 */
[----:B------:R-:W-:-:S07]  /*bc90*/  VIMNMX R195, R195, R190, !PT ;  /* 0x000000bec3c37248 */ /* 0x000fce0007fe0100 */
.L_x_1884:
[----:B------:R-:W-:Y:S01]  /*bca0*/  ISETP.GT.AND P1, PT, R195, 0x1, !P1 ;  /* 0x00000001c300780c */ /* 0x000fe20004f24270 */
[----:B------:R-:W-:Y:S01]  /*bcb0*/  UMOV UR10, UR25 ;  /* 0x00000019000a7c82 */ /* 0x000fe20008000000 */
[----:B------:R-:W-:Y:S02]  /*bcc0*/  LOP3.LUT P6, RZ, R17, 0x20000, RZ, 0xc0, !PT ;  /* 0x0002000011ff7812 */ /* 0x000fe400078cc0ff */
[----:B------:R-:W-:Y:S02]  /*bcd0*/  ISETP.LT.OR P1, PT, R193, 0x2, P1 ;  /* 0x00000002c100780c */ /* 0x000fe40000f21670 */
[----:B------:R-:W-:Y:S02]  /*bce0*/  ISETP.GT.AND P2, PT, R195, 0x8, !P2 ;  /* 0x00000008c300780c */ /* 0x000fe40005744270 */
[----:B------:R-:W-:Y:S02]  /*bcf0*/  FSEL R14, R10, -INF , !P1 ;  /* 0xff8000000a0e7808 */ /* 0x000fe40004800000 */
[----:B------:R-:W-:-:S02]  /*bd00*/  LOP3.LUT P1, RZ, R17, 0x4, RZ, 0xc0, !PT ;  /* 0x0000000411ff7812 */ /* 0x000fc4000782c0ff */
[----:B------:R-:W-:Y:S02]  /*bd10*/  ISETP.LT.OR P2, PT, R193, 0x9, P2 ;  /* 0x00000009c100780c */ /* 0x000fe40001741670 */
[----:B------:R-:W-:Y:S02]  /*bd20*/  ISETP.GT.AND P1, PT, R195, 0x9, !P1 ;  /* 0x00000009c300780c */ /* 0x000fe40004f24270 */
[----:B------:R-:W-:Y:S02]  /*bd30*/  FSEL R20, R20, -INF , !P2 ;  /* 0xff80000014147808 */ /* 0x000fe40005000000 */
[----:B------:R-:W-:Y:S02]  /*bd40*/  ISETP.LT.OR P1, PT, R193, 0xa, P1 ;  /* 0x0000000ac100780c */ /* 0x000fe40000f21670 */
[----:B------:R-:W-:Y:S02]  /*bd50*/  LOP3.LUT P2, RZ, R17, 0x10000, RZ, 0xc0, !PT ;  /* 0x0001000011ff7812 */ /* 0x000fe4000784c0ff */
        /* <DEDUP_REMOVED lines=22> */
[----:B------:R-:W-:Y:S02]  /*bec0*/  ISETP.GT.AND P1, PT, R195, 0x19, !P6 ;  /* 0x00000019c300780c */ /* 0x000fe40007724270 */
[----:B------:R-:W-:Y:S02]  /*bed0*/  FMNMX.FTZ R15, R173, R10, !PT ;  /* 0x0000000aad0f7209 */ /* 0x000fe40007810000 */
[----:B------:R-:W-:-:S02]  /*bee0*/  ISETP.LT.OR P1, PT, R193, 0x1a, P1 ;  /* 0x0000001ac100780c */ /* 0x000fc40000f21670 */
[----:B------:R-:W-:Y:S02]  /*bef0*/  FMNMX.FTZ R10, R174, R15, !PT ;  /* 0x0000000fae0a7209 */ /* 0x000fe40007810000 */
[----:B------:R-:W-:Y:S02]  /*bf00*/  FSEL R153, R153, -INF , !P1 ;  /* 0xff80000099997808 */ /* 0x000fe40004800000 */
        /* <DEDUP_REMOVED lines=31> */
[----:B------:R-:W-:Y:S01]  /*c100*/  LOP3.LUT P6, RZ, R17, 0x80, RZ, 0xc0, !PT ;  /* 0x0000008011ff7812 */ /* 0x000fe200078cc0ff */
[----:B------:R-:W0:Y:S01]  /*c110*/  SHFL.BFLY PT, R10, R15, 0x2, 0x1f ;  /* 0x0c401f000f0a7f89 */ /* 0x000e2200000e0000 */
[----:B------:R-:W-:Y:S02]  /*c120*/  FSEL R159, R159, -INF , !P1 ;  /* 0xff8000009f9f7808 */ /* 0x000fe40004800000 */
[----:B------:R-:W-:-:S02]  /*c130*/  LOP3.LUT P1, RZ, R17, 0x800, RZ, 0xc0, !PT ;  /* 0x0000080011ff7812 */ /* 0x000fc4000782c0ff */
[----:B------:R-:W-:Y:S02]  /*c140*/  LOP3.LUT P2, RZ, R17, 0x40, RZ, 0xc0, !PT ;  /* 0x0000004011ff7812 */ /* 0x000fe4000784c0ff */
[C---:B------:R-:W-:Y:S02]  /*c150*/  ISETP.GT.AND P1, PT, R195.reuse, 0x31, !P1 ;  /* 0x00000031c300780c */ /* 0x040fe40004f24270 */
[----:B------:R-:W-:Y:S02]  /*c160*/  ISETP.GT.AND P3, PT, R195, 0x50, !P3 ;  /* 0x00000050c300780c */ /* 0x000fe40005f64270 */
[----:B------:R-:W-:Y:S02]  /*c170*/  ISETP.LT.OR P1, PT, R193, 0x32, P1 ;  /* 0x00000032c100780c */ /* 0x000fe40000f21670 */
[----:B------:R-:W-:Y:S02]  /*c180*/  ISETP.GT.AND P4, PT, R195, 0x51, !P4 ;  /* 0x00000051c300780c */ /* 0x000fe40006784270 */
[----:B------:R-:W-:-:S02]  /*c190*/  FSEL R160, R160, -INF , !P1 ;  /* 0xff800000a0a07808 */ /* 0x000fc40004800000 */
[----:B------:R-:W-:Y:S02]  /*c1a0*/  LOP3.LUT P1, RZ, R17, 0x400, RZ, 0xc0, !PT ;  /* 0x0000040011ff7812 */ /* 0x000fe4000782c0ff */
[----:B------:R-:W-:Y:S02]  /*c1b0*/  ISETP.LT.OR P3, PT, R193, 0x51, P3 ;  /* 0x00000051c100780c */ /* 0x000fe40001f61670 */
[C---:B------:R-:W-:Y:S02]  /*c1c0*/  ISETP.GT.AND P1, PT, R195.reuse, 0x38, !P1 ;  /* 0x00000038c300780c */ /* 0x040fe40004f24270 */
[----:B------:R-:W-:Y:S02]  /*c1d0*/  ISETP.GT.AND P5, PT, R195, 0x58, !P5 ;  /* 0x00000058c300780c */ /* 0x000fe40006fa4270 */
[C---:B------:R-:W-:Y:S02]  /*c1e0*/  ISETP.LT.OR P1, PT, R193.reuse, 0x39, P1 ;  /* 0x00000039c100780c */ /* 0x040fe40000f21670 */
[----:B------:R-:W-:-:S02]  /*c1f0*/  ISETP.LT.OR P4, PT, R193, 0x52, P4 ;  /* 0x00000052c100780c */ /* 0x000fc40002781670 */
[----:B------:R-:W-:Y:S02]  /*c200*/  FSEL R163, R163, -INF , !P1 ;  /* 0xff800000a3a37808 */ /* 0x000fe40004800000 */
[----:B------:R-:W-:Y:S02]  /*c210*/  LOP3.LUT P1, RZ, R17, 0x200, RZ, 0xc0, !PT ;  /* 0x0000020011ff7812 */ /* 0x000fe4000782c0ff */
[----:B------:R-:W-:Y:S02]  /*c220*/  ISETP.LT.OR P5, PT, R193, 0x59, P5 ;  /* 0x00000059c100780c */ /* 0x000fe40002fa1670 */
        /* <DEDUP_REMOVED lines=11> */
[----:B------:R-:W-:Y:S02]  /*c2e0*/  ISETP.GT.AND P1, PT, R195, 0x48, !P2 ;  /* 0x00000048c300780c */ /* 0x000fe40005724270 */
[----:B------:R-:W-:Y:S02]  /*c2f0*/  LOP3.LUT P2, RZ, R17, 0x20, RZ, 0xc0, !PT ;  /* 0x0000002011ff7812 */ /* 0x000fe4000784c0ff */
[----:B------:R-:W-:Y:S02]  /*c300*/  ISETP.LT.OR P1, PT, R193, 0x49, P1 ;  /* 0x00000049c100780c */ /* 0x000fe40000f21670 */
[----:B------:R-:W-:Y:S02]  /*c310*/  ISETP.GT.AND P2, PT, R195, 0x49, !P2 ;  /* 0x00000049c300780c */ /* 0x000fe40005744270 */
[----:B------:R-:W-:-:S02]  /*c320*/  FSEL R194, R169, -INF , !P1 ;  /* 0xff800000a9c27808 */ /* 0x000fc40004800000 */
[----:B0-----:R-:W-:Y:S02]  /*c330*/  FMNMX.FTZ R169, R15, R10, !PT ;  /* 0x0000000a0fa97209 */ /* 0x001fe40007810000 */
[----:B------:R-:W-:Y:S02]  /*c340*/  ISETP.GT.AND P1, PT, R195, RZ, !P6 ;  /* 0x000000ffc300720c */ /* 0x000fe40007724270 */
[C---:B------:R-:W-:Y:S01]  /*c350*/  ISETP.LT.OR P2, PT, R193.reuse, 0x4a, P2 ;  /* 0x0000004ac100780c */ /* 0x040fe20001741670 */
[----:B------:R-:W0:Y:S01]  /*c360*/  SHFL.BFLY PT, R10, R169, 0x1, 0x1f ;  /* 0x0c201f00a90a7f89 */ /* 0x000e2200000e0000 */
[----:B------:R-:W-:Y:S02]  /*c370*/  ISETP.LT.OR P1, PT, R193, 0x1, P1 ;  /* 0x00000001c100780c */ /* 0x000fe40000f21670 */
[----:B------:R-:W-:Y:S02]  /*c380*/  LOP3.LUT P6, RZ, R17, 0x1, RZ, 0xc0, !PT ;  /* 0x0000000111ff7812 */ /* 0x000fe400078cc0ff */
[----:B------:R-:W-:-:S02]  /*c390*/  FSEL R197, R9, -INF , !P1 ;  /* 0xff80000009c57808 */ /* 0x000fc40004800000 */
[----:B------:R-:W-:Y:S02]  /*c3a0*/  ISETP.GT.AND P6, PT, R195, 0x59, !P6 ;  /* 0x00000059c300780c */ /* 0x000fe400077c4270 */
[----:B------:R-:W-:Y:S02]  /*c3b0*/  FMNMX.FTZ R9, R197, R12, !PT ;  /* 0x0000000cc5097209 */ /* 0x000fe40007810000 */
[----:B------:R-:W-:Y:S02]  /*c3c0*/  ISETP.LT.OR P6, PT, R193, 0x5a, P6 ;  /* 0x0000005ac100780c */ /* 0x000fe400037c1670 */
[----:B------:R-:W-:Y:S02]  /*c3d0*/  FMNMX.FTZ R9, R14, R9, !PT ;  /* 0x000000090e097209 */ /* 0x000fe40007810000 */
[----:B------:R-:W-:Y:S02]  /*c3e0*/  FSEL R193, R167, -INF , !P5 ;  /* 0xff800000a7c17808 */ /* 0x000fe40006800000 */
[----:B------:R-:W-:-:S02]  /*c3f0*/  FMNMX.FTZ R190, R20, R9, !PT ;  /* 0x0000000914be7209 */ /* 0x000fc40007810000 */
[----:B------:R-:W-:Y:S02]  /*c400*/  FSEL R168, R168, -INF , !P6 ;  /* 0xff800000a8a87808 */ /* 0x000fe40007000000 */
[----:B------:R-:W-:Y:S02]  /*c410*/  FMNMX.FTZ R9, R21, R190, !PT ;  /* 0x000000be15097209 */ /* 0x000fe40007810000 */
[----:B0-----:R-:W-:Y:S02]  /*c420*/  FMNMX.FTZ R10, R169, R10, !PT ;  /* 0x0000000aa90a7209 */ /* 0x001fe40007810000 */
[----:B------:R-:W-:Y:S02]  /*c430*/  FMNMX.FTZ R190, R22, R9, !PT ;  /* 0x0000000916be7209 */ /* 0x000fe40007810000 */
[C---:B------:R-:W-:Y:S01]  /*c440*/  FSETP.NEU.FTZ.AND P1, PT, R10.reuse, -INF , PT ;  /* 0xff8000000a00780b */ /* 0x040fe20003f3d000 */
[----:B------:R-:W-:Y:S01]  /*c450*/  FMUL.FTZ R196, R10, UR10 ;  /* 0x0000000a0ac47c20 */ /* 0x000fe20008410000 */
[----:B------:R-:W-:-:S04]  /*c460*/  FMNMX.FTZ R9, R23, R190, !PT ;  /* 0x000000be17097209 */ /* 0x000fc80007810000 */
[----:B------:R-:W-:-:S05]  /*c470*/  FSEL R196, R196, RZ, P1 ;  /* 0x000000ffc4c47208 */ /* 0x000fca0000800000 */
[--C-:B------:R-:W-:Y:S01]  /*c480*/  FFMA.FTZ R15, R192, UR10, -R196.reuse ;  /* 0x0000000ac00f7c23 */ /* 0x100fe200080108c4 */
[----:B------:R-:W-:Y:S01]  /*c490*/  FMNMX.FTZ R192, R152, R9, !PT ;  /* 0x0000000998c07209 */ /* 0x000fe20007810000 */
[--C-:B------:R-:W-:Y:S01]  /*c4a0*/  FFMA.FTZ R191, R172, UR10, -R196.reuse ;  /* 0x0000000aacbf7c23 */ /* 0x100fe200080108c4 */
[--C-:B------:R-:W-:Y:S01]  /*c4b0*/  FFMA.FTZ R195, R173, UR10, -R196.reuse ;  /* 0x0000000aadc37c23 */ /* 0x100fe200080108c4 */
[----:B------:R-:W-:Y:S01]  /*c4c0*/  FSEL R173, R161, -INF , !P3 ;  /* 0xff800000a1ad7808 */ /* 0x000fe20005800000 */
[--C-:B------:R-:W-:Y:S01]  /*c4d0*/  FFMA.FTZ R161, R174, UR10, -R196.reuse ;  /* 0x0000000aaea17c23 */ /* 0x100fe200080108c4 */
[----:B------:R-:W-:Y:S01]  /*c4e0*/  FMNMX.FTZ R9, R153, R192, !PT ;  /* 0x000000c099097209 */ /* 0x000fe20007810000 */
[--C-:B------:R-:W-:Y:S01]  /*c4f0*/  FFMA.FTZ R188, R200, UR10, -R196.reuse ;  /* 0x0000000ac8bc7c23 */ /* 0x100fe200080108c4 */
[----:B------:R-:W-:Y:S01]  /*c500*/  FSEL R174, R162, -INF , !P4 ;  /* 0xff800000a2ae7808 */ /* 0x000fe20006000000 */
[----:B------:R-:W-:Y:S01]  /*c510*/  MUFU.EX2 R15, R15 ;  /* 0x0000000f000f7308 */ /* 0x000fe20000000800 */
[----:B------:R-:W-:Y:S01]  /*c520*/  FMNMX.FTZ R192, R154, R9, !PT ;  /* 0x000000099ac07209 */ /* 0x000fe20007810000 */
[--C-:B------:R-:W-:Y:S01]  /*c530*/  FFMA.FTZ R189, R202, UR10, -R196.reuse ;  /* 0x0000000acabd7c23 */ /* 0x100fe200080108c4 */
[----:B------:R-:W-:Y:S01]  /*c540*/  FSEL R200, R10, RZ, P1 ;  /* 0x000000ff0ac87208 */ /* 0x000fe20000800000 */
[--C-:B------:R-:W-:Y:S01]  /*c550*/  FFMA.FTZ R201, R201, UR10, -R196.reuse ;  /* 0x0000000ac9c97c23 */ /* 0x100fe200080108c4 */
[----:B------:R-:W-:Y:S01]  /*c560*/  FMNMX.FTZ R9, R155, R192, !PT ;  /* 0x000000c09b097209 */ /* 0x000fe20007810000 */
[--C-:B------:R-:W-:Y:S01]  /*c570*/  FFMA.FTZ R169, R204, UR10, -R196.reuse ;  /* 0x0000000acca97c23 */ /* 0x100fe200080108c4 */
[--C-:B------:R-:W-:Y:S01]  /*c580*/  FFMA.FTZ R162, R175, UR10, -R196.reuse ;  /* 0x0000000aafa27c23 */ /* 0x100fe200080108c4 */
[----:B------:R-:W-:Y:S01]  /*c590*/  FADD.FTZ R200, -R200, R11 ;  /* 0x0000000bc8c87221 */ /* 0x000fe20000010100 */
        /* <DEDUP_REMOVED lines=26> */
[----:B------:R-:W-:-:S02]  /*c740*/  FSEL R172, R158, -INF , !P2 ;  /* 0xff8000009eac7808 */ /* 0x000fc40005000000 */
[----:B------:R-:W-:-:S04]  /*c750*/  FMNMX.FTZ R9, R166, R9, !PT ;  /* 0x00000009a6097209 */ /* 0x000fc80007810000 */
[----:B------:R-:W-:Y:S01]  /*c760*/  FMNMX.FTZ R9, R194, R9, !PT ;  /* 0x00000009c2097209 */ /* 0x000fe20007810000 */
[----:B------:R-:W-:Y:S03]  /*c770*/  MUFU.EX2 R192, R203 ;  /* 0x000000cb00c07308 */ /* 0x000fe60000000800 */
[----:B------:R-:W-:-:S04]  /*c780*/  FMNMX.FTZ R198, R172, R9, !PT ;  /* 0x00000009acc67209 */ /* 0x000fc80007810000 */
[----:B------:R-:W-:Y:S01]  /*c790*/  FMNMX.FTZ R9, R173, R198, !PT ;  /* 0x000000c6ad097209 */ /* 0x000fe20007810000 */
[----:B------:R-:W-:Y:S03]  /*c7a0*/  MUFU.EX2 R170, R170 ;  /* 0x000000aa00aa7308 */ /* 0x000fe60000000800 */
[----:B------:R-:W-:-:S04]  /*c7b0*/  FMNMX.FTZ R198, R174, R9, !PT ;  /* 0x00000009aec67209 */ /* 0x000fc80007810000 */
[----:B------:R-:W-:Y:S01]  /*c7c0*/  FMNMX.FTZ R9, R193, R198, !PT ;  /* 0x000000c6c1097209 */ /* 0x000fe20007810000 */
[----:B------:R-:W-:Y:S03]  /*c7d0*/  MUFU.EX2 R171, R171 ;  /* 0x000000ab00ab7308 */ /* 0x000fe60000000800 */
[----:B------:R-:W-:-:S05]  /*c7e0*/  FMNMX.FTZ R9, R168, R9, !PT ;  /* 0x00000009a8097209 */ /* 0x000fca0007810000 */
        /* <DEDUP_REMOVED lines=8> */
[----:B------:R-:W1:Y:S08]  /*c870*/  MUFU.EX2 R178, R178 ;  /* 0x000000b200b27308 */ /* 0x000e700000000800 */
[----:B------:R-:W-:Y:S01]  /*c880*/  MUFU.EX2 R175, R175 ;  /* 0x000000af00af7308 */ /* 0x000fe20000000800 */
[----:B0-----:R-:W-:Y:S01]  /*c890*/  FMNMX.FTZ R9, R198, R9, !PT ;  /* 0x00000009c6097209 */ /* 0x001fe20007810000 */
[----:B------:R-:W-:-:S03]  /*c8a0*/  FMUL.FTZ R198, R200, UR10 ;  /* 0x0000000ac8c67c20 */ /* 0x000fc60008410000 */
[C---:B------:R-:W-:Y:S01]  /*c8b0*/  FSETP.NEU.FTZ.AND P1, PT, R9.reuse, -INF , PT ;  /* 0xff8000000900780b */ /* 0x040fe20003f3d000 */
[----:B------:R-:W-:Y:S02]  /*c8c0*/  FMUL.FTZ R185, R9, UR10 ;  /* 0x0000000a09b97c20 */ /* 0x000fe40008410000 */
[----:B------:R-:W-:Y:S03]  /*c8d0*/  MUFU.EX2 R180, R180 ;  /* 0x000000b400b47308 */ /* 0x000fe60000000800 */
[----:B------:R-:W-:-:S05]  /*c8e0*/  FSEL R185, R185, RZ, P1 ;  /* 0x000000ffb9b97208 */ /* 0x000fca0000800000 */
[----:B------:R-:W0:Y:S01]  /*c8f0*/  MUFU.EX2 R198, R198 ;  /* 0x000000c600c67308 */ /* 0x000e220000000800 */
[--C-:B------:R-:W-:Y:S01]  /*c900*/  FFMA.FTZ R13, R197, UR10, -R185.reuse ;  /* 0x0000000ac50d7c23 */ /* 0x100fe200080108b9 */
[--C-:B------:R-:W-:Y:S01]  /*c910*/  FFMA.FTZ R14, R14, UR10, -R185.reuse ;  /* 0x0000000a0e0e7c23 */ /* 0x100fe200080108b9 */
[--C-:B------:R-:W-:Y:S01]  /*c920*/  FFMA.FTZ R199, R160, UR10, -R185.reuse ;  /* 0x0000000aa0c77c23 */ /* 0x100fe200080108b9 */
[----:B-1----:R-:W-:Y:S01]  /*c930*/  F2FP.BF16.F32.PACK_AB R160, R178, R167 ;  /* 0x000000a7b2a0723e */ /* 0x002fe200000010ff */
        /* <DEDUP_REMOVED lines=10> */
[----:B------:R-:W-:Y:S01]  /*c9e0*/  FFMA.FTZ R201, R166, UR10, -R185 ;  /* 0x0000000aa6c97c23 */ /* 0x000fe200080108b9 */
[----:B------:R-:W-:Y:S01]  /*c9f0*/  MUFU.EX2 R182, R182 ;  /* 0x000000b600b67308 */ /* 0x000fe20000000800 */
[----:B0-----:R-:W-:Y:S01]  /*ca00*/  FFMA.FTZ R183, R198, R2, R15 ;  /* 0x00000002c6b77223 */ /* 0x001fe2000001000f */
[--C-:B------:R-:W-:Y:S01]  /*ca10*/  FFMA.FTZ R159, R194, UR10, -R185.reuse ;  /* 0x0000000ac29f7c23 */ /* 0x100fe200080108b9 */
[--C-:B------:R-:W-:Y:S01]  /*ca20*/  FFMA.FTZ R173, R173, UR10, -R185.reuse ;  /* 0x0000000aadad7c23 */ /* 0x100fe200080108b9 */
[----:B------:R-:W-:Y:S01]  /*ca30*/  FFMA.FTZ R193, R193, UR10, -R185 ;  /* 0x0000000ac1c17c23 */ /* 0x000fe200080108b9 */
[----:B------:R-:W-:Y:S01]  /*ca40*/  FADD.FTZ R2, R188, R183 ;  /* 0x000000b7bc027221 */ /* 0x000fe20000010000 */
[----:B------:R-:W-:Y:S01]  /*ca50*/  F2FP.BF16.F32.PACK_AB R166, R162, R161 ;  /* 0x000000a1a2a6723e */ /* 0x000fe200000010ff */
[-C--:B------:R-:W-:Y:S01]  /*ca60*/  FMUL.FTZ R24, R24, R198.reuse ;  /* 0x000000c618187220 */ /* 0x080fe20000410000 */
[----:B------:R-:W-:Y:S01]  /*ca70*/  MUFU.EX2 R179, R179 ;  /* 0x000000b300b37308 */ /* 0x000fe20000000800 */
[----:B------:R-:W-:Y:S01]  /*ca80*/  FADD.FTZ R183, R189, R2 ;  /* 0x00000002bdb77221 */ /* 0x000fe20000010000 */
[----:B------:R-:W-:Y:S01]  /*ca90*/  F2FP.BF16.F32.PACK_AB R164, R158, R191 ;  /* 0x000000bf9ea4723e */ /* 0x000fe200000010ff */
        /* <DEDUP_REMOVED lines=15> */
[----:B0-----:R-:W-:Y:S01]  /*cb90*/  FSEL R187, R9, RZ, P1 ;  /* 0x000000ff09bb7208 */ /* 0x001fe20000800000 */
[----:B------:R-:W-:Y:S01]  /*cba0*/  FMUL.FTZ R44, R44, R198 ;  /* 0x000000c62c2c7220 */ /* 0x000fe20000410000 */
[----:B------:R-:W-:Y:S01]  /*cbb0*/  PLOP3.LUT P1, PT, PT, PT, UP0, 0x40, 0x0 ;  /* 0x000000000000781c */ /* 0x000fe20003f2e808 */
[C---:B------:R-:W-:Y:S01]  /*cbc0*/  FADD.FTZ R2, R171.reuse, R2 ;  /* 0x00000002ab027221 */ /* 0x040fe20000010000 */
[----:B------:R-:W-:Y:S01]  /*cbd0*/  F2FP.BF16.F32.PACK_AB R170, R171, R170 ;  /* 0x000000aaabaa723e */ /* 0x000fe200000010ff */
[----:B------:R-:W-:Y:S01]  /*cbe0*/  FADD.FTZ R187, -R187, R12 ;  /* 0x0000000cbbbb7221 */ /* 0x000fe20000010100 */
[----:B------:R-:W-:Y:S01]  /*cbf0*/  MUFU.EX2 R181, R181 ;  /* 0x000000b500b57308 */ /* 0x000fe20000000800 */
[----:B------:R-:W-:Y:S01]  /*cc00*/  FADD.FTZ R183, R191, R2 ;  /* 0x00000002bfb77221 */ /* 0x000fe20000010000 */
[--C-:B------:R-:W-:Y:S01]  /*cc10*/  FFMA.FTZ R12, R153, UR10, -R185.reuse ;  /* 0x0000000a990c7c23 */ /* 0x100fe200080108b9 */
[----:B------:R-:W-:Y:S01]  /*cc20*/  FMUL.FTZ R187, R187, UR10 ;  /* 0x0000000abbbb7c20 */ /* 0x000fe20008410000 */
[----:B------:R-:W-:Y:S01]  /*cc30*/  FFMA.FTZ R153, R154, UR10, -R185 ;  /* 0x0000000a9a997c23 */ /* 0x000fe200080108b9 */
[----:B------:R-:W-:Y:S01]  /*cc40*/  FADD.FTZ R2, R158, R183 ;  /* 0x000000b79e027221 */ /* 0x000fe20000010000 */
[----:B------:R-:W-:Y:S01]  /*cc50*/  FFMA.FTZ R183, R152, UR10, -R185 ;  /* 0x0000000a98b77c23 */ /* 0x000fe200080108b9 */
[-C--:B------:R-:W-:Y:S01]  /*cc60*/  FMUL.FTZ R45, R45, R198.reuse ;  /* 0x000000c62d2d7220 */ /* 0x080fe20000410000 */
[----:B------:R-:W-:Y:S01]  /*cc70*/  MUFU.EX2 R186, R186 ;  /* 0x000000ba00ba7308 */ /* 0x000fe20000000800 */
[----:B------:R-:W-:Y:S01]  /*cc80*/  FADD.FTZ R195, R161, R2 ;  /* 0x00000002a1c37221 */ /* 0x000fe20000010000 */
[----:B-1----:R-:W-:Y:S01]  /*cc90*/  F2FP.BF16.F32.PACK_AB R158, R184, R179 ;  /* 0x000000b3b89e723e */ /* 0x002fe200000010ff */
[-C--:B------:R-:W-:Y:S01]  /*cca0*/  FMUL.FTZ R48, R48, R198.reuse ;  /* 0x000000c630307220 */ /* 0x080fe20000410000 */
[-C--:B------:R-:W-:Y:S01]  /*ccb0*/  FMUL.FTZ R49, R49, R198.reuse ;  /* 0x000000c631317220 */ /* 0x080fe20000410000 */
[----:B------:R-:W-:Y:S01]  /*ccc0*/  FADD.FTZ R2, R162, R195 ;  /* 0x000000c3a2027221 */ /* 0x000fe20000010000 */
[----:B------:R-:W-:Y:S01]  /*ccd0*/  F2FP.BF16.F32.PACK_AB R162, R180, R175 ;  /* 0x000000afb4a2723e */ /* 0x000fe200000010ff */
[-C--:B------:R-:W-:Y:S01]  /*cce0*/  FMUL.FTZ R52, R52, R198.reuse ;  /* 0x000000c634347220 */ /* 0x080fe20000410000 */
[----:B------:R-:W0:Y:S01]  /*ccf0*/  MUFU.EX2 R196, R196 ;  /* 0x000000c400c47308 */ /* 0x000e220000000800 */
[----:B------:R-:W-:Y:S01]  /*cd00*/  FADD.FTZ R195, R167, R2 ;  /* 0x00000002a7c37221 */ /* 0x000fe20000010000 */
[----:B------:R-:W-:Y:S01]  /*cd10*/  FFMA.FTZ R2, R155, UR10, -R185 ;  /* 0x0000000a9b027c23 */ /* 0x000fe200080108b9 */
[-C--:B------:R-:W-:Y:S01]  /*cd20*/  FMUL.FTZ R53, R53, R198.reuse ;  /* 0x000000c635357220 */ /* 0x080fe20000410000 */
[-C--:B------:R-:W-:Y:S01]  /*cd30*/  FMUL.FTZ R56, R56, R198.reuse ;  /* 0x000000c638387220 */ /* 0x080fe20000410000 */
[----:B------:R-:W-:Y:S01]  /*cd40*/  FADD.FTZ R152, R178, R195 ;  /* 0x000000c3b2987221 */ /* 0x000fe20000010000 */
[--C-:B------:R-:W-:Y:S01]  /*cd50*/  FFMA.FTZ R195, R157, UR10, -R185.reuse ;  /* 0x0000000a9dc37c23 */ /* 0x100fe200080108b9 */
[----:B------:R-:W-:Y:S01]  /*cd60*/  FFMA.FTZ R157, R172, UR10, -R185 ;  /* 0x0000000aac9d7c23 */ /* 0x000fe200080108b9 */
        /* <DEDUP_REMOVED lines=8> */
[----:B------:R-:W1:Y:S01]  /*cdf0*/  MUFU.EX2 R178, R187 ;  /* 0x000000bb00b27308 */ /* 0x000e620000000800 */
[----:B------:R-:W-:Y:S01]  /*ce00*/  FADD.FTZ R155, R177, R152 ;  /* 0x00000098b19b7221 */ /* 0x000fe20000010000 */
[----:B0-----:R-:W-:Y:S01]  /*ce10*/  F2FP.BF16.F32.PACK_AB R154, R196, R11 ;  /* 0x0000000bc49a723e */ /* 0x001fe200000010ff */
[-C--:B------:R-:W-:Y:S01]  /*ce20*/  FMUL.FTZ R65, R65, R198.reuse ;  /* 0x000000c641417220 */ /* 0x080fe20000410000 */
[-C--:B------:R-:W-:Y:S01]  /*ce30*/  FMUL.FTZ R68, R68, R198.reuse ;  /* 0x000000c644447220 */ /* 0x080fe20000410000 */
[----:B------:R-:W-:Y:S01]  /*ce40*/  FADD.FTZ R152, R182, R155 ;  /* 0x0000009bb6987221 */ /* 0x000fe20000010000 */
[--C-:B------:R-:W-:Y:S01]  /*ce50*/  FFMA.FTZ R155, R174, UR10, -R185.reuse ;  /* 0x0000000aae9b7c23 */ /* 0x100fe200080108b9 */
[----:B------:R-:W-:Y:S01]  /*ce60*/  FFMA.FTZ R185, R168, UR10, -R185 ;  /* 0x0000000aa8b97c23 */ /* 0x000fe200080108b9 */
[----:B------:R-:W0:Y:S01]  /*ce70*/  MUFU.EX2 R14, R14 ;  /* 0x0000000e000e7308 */ /* 0x000e220000000800 */
[----:B------:R-:W-:Y:S01]  /*ce80*/  FADD.FTZ R203, R179, R152 ;  /* 0x00000098b3cb7221 */ /* 0x000fe20000010000 */
[----:B------:R-:W-:Y:S01]  /*ce90*/  F2FP.BF16.F32.PACK_AB R168, R192, R169 ;  /* 0x000000a9c0a8723e */ /* 0x000fe200000010ff */
[-C--:B------:R-:W-:Y:S01]  /*cea0*/  FMUL.FTZ R69, R69, R198.reuse ;  /* 0x000000c645457220 */ /* 0x080fe20000410000 */
[----:B------:R-:W-:Y:S01]  /*ceb0*/  F2FP.BF16.F32.PACK_AB R174, R190, R189 ;  /* 0x000000bdbeae723e */ /* 0x000fe200000010ff */
[----:B------:R-:W-:Y:S01]  /*cec0*/  FADD.FTZ R152, R184, R203 ;  /* 0x000000cbb8987221 */ /* 0x000fe20000010000 */
[-C--:B------:R-:W-:Y:S01]  /*ced0*/  FMUL.FTZ R72, R72, R198.reuse ;  /* 0x000000c648487220 */ /* 0x080fe20000410000 */
[-C--:B------:R-:W-:Y:S01]  /*cee0*/  FMUL.FTZ R73, R73, R198.reuse ;  /* 0x000000c649497220 */ /* 0x080fe20000410000 */
[----:B------:R-:W2:Y:S01]  /*cef0*/  MUFU.EX2 R20, R20 ;  /* 0x0000001400147308 */ /* 0x000ea20000000800 */
[----:B------:R-:W-:Y:S01]  /*cf00*/  FADD.FTZ R169, R181, R152 ;  /* 0x00000098b5a97221 */ /* 0x000fe20000010000 */
[----:B------:R-:W-:Y:S01]  /*cf10*/  F2FP.BF16.F32.PACK_AB R152, R186, R181 ;  /* 0x000000b5ba98723e */ /* 0x000fe200000010ff */
        /* <DEDUP_REMOVED lines=14> */
[----:B---3--:R-:W-:Y:S01]  /*d000*/  FADD.FTZ R2, R186, R169 ;  /* 0x000000a9ba027221 */ /* 0x008fe20000010000 */
[-C--:B------:R-:W-:Y:S01]  /*d010*/  FMUL.FTZ R100, R100, R198.reuse ;  /* 0x000000c664647220 */ /* 0x080fe20000410000 */
[-C--:B------:R-:W-:Y:S01]  /*d020*/  FMUL.FTZ R101, R101, R198.reuse ;  /* 0x000000c665657220 */ /* 0x080fe20000410000 */
[----:B------:R-:W-:Y:S01]  /*d030*/  FMUL.FTZ R104, R104, R198 ;  /* 0x000000c668687220 */ /* 0x000fe20000410000 */
[----:B------:R-:W-:Y:S01]  /*d040*/  FADD.FTZ R161, R11, R2 ;  /* 0x000000020ba17221 */ /* 0x000fe20000010000 */
[----:B-1----:R-:W-:Y:S01]  /*d050*/  FFMA.FTZ R11, R178, R0, R13 ;  /* 0x00000000b20b7223 */ /* 0x002fe2000001000d */
[-C--:B------:R-:W-:Y:S01]  /*d060*/  FMUL.FTZ R105, R105, R198.reuse ;  /* 0x000000c669697220 */ /* 0x080fe20000410000 */
[----:B------:R-:W-:Y:S01]  /*d070*/  MUFU.EX2 R22, R22 ;  /* 0x0000001600167308 */ /* 0x000fe20000000800 */
[----:B------:R-:W-:Y:S01]  /*d080*/  FADD.FTZ R2, R196, R161 ;  /* 0x000000a1c4027221 */ /* 0x000fe20000010000 */
[----:B0-----:R-:W-:Y:S01]  /*d090*/  FADD.FTZ R11, R14, R11 ;  /* 0x0000000b0e0b7221 */ /* 0x001fe20000010000 */
[-C--:B------:R-:W-:Y:S01]  /*d0a0*/  FMUL.FTZ R108, R108, R198.reuse ;  /* 0x000000c66c6c7220 */ /* 0x080fe20000410000 */
[-C--:B------:R-:W-:Y:S01]  /*d0b0*/  FMUL.FTZ R109, R109, R198.reuse ;  /* 0x000000c66d6d7220 */ /* 0x080fe20000410000 */
[-C--:B------:R-:W-:Y:S01]  /*d0c0*/  FMUL.FTZ R112, R112, R198.reuse ;  /* 0x000000c670707220 */ /* 0x080fe20000410000 */
[----:B--2---:R-:W-:Y:S01]  /*d0d0*/  FADD.FTZ R0, R20, R11 ;  /* 0x0000000b14007221 */ /* 0x004fe20000010000 */
[-C--:B------:R-:W-:Y:S01]  /*d0e0*/  FMUL.FTZ R113, R113, R198.reuse ;  /* 0x000000c671717220 */ /* 0x080fe20000410000 */
[----:B------:R-:W0:Y:S01]  /*d0f0*/  MUFU.EX2 R23, R23 ;  /* 0x0000001700177308 */ /* 0x000e220000000800 */
[-C--:B------:R-:W-:Y:S01]  /*d100*/  FMUL.FTZ R116, R116, R198.reuse ;  /* 0x000000c674747220 */ /* 0x080fe20000410000 */
[----:B----4-:R-:W-:Y:S01]  /*d110*/  FADD.FTZ R11, R21, R0 ;  /* 0x00000000150b7221 */ /* 0x010fe20000010000 */
        /* <DEDUP_REMOVED lines=18> */
[----:B------:R-:W-:Y:S01]  /*d240*/  FMUL.FTZ R149, R149, R198 ;  /* 0x000000c695957220 */ /* 0x000fe20000410000 */
[----:B------:R-:W-:Y:S01]  /*d250*/  F2FP.BF16.F32.PACK_AB R175, R21, R20 ;  /* 0x0000001415af723e */ /* 0x000fe200000010ff */
[----:B------:R-:W-:Y:S01]  /*d260*/  FMUL.FTZ R26, R26, R178 ;  /* 0x000000b21a1a7220 */ /* 0x000fe20000410000 */
[----:B------:R2:W-:Y:S01]  /*d270*/  MUFU.EX2 R15, R156 ;  /* 0x0000009c000f7308 */ /* 0x0005e20000000800 */
[----:B0-----:R-:W-:Y:S01]  /*d280*/  F2FP.BF16.F32.PACK_AB R169, R23, R22 ;  /* 0x0000001617a9723e */ /* 0x001fe200000010ff */
[-C--:B------:R-:W-:Y:S01]  /*d290*/  FMUL.FTZ R27, R27, R178.reuse ;  /* 0x000000b21b1b7220 */ /* 0x080fe20000410000 */
[-C--:B------:R-:W-:Y:S01]  /*d2a0*/  FMUL.FTZ R30, R30, R178.reuse ;  /* 0x000000b21e1e7220 */ /* 0x080fe20000410000 */
[-C--:B------:R-:W-:Y:S01]  /*d2b0*/  FMUL.FTZ R31, R31, R178.reuse ;  /* 0x000000b21f1f7220 */ /* 0x080fe20000410000 */
[-C--:B------:R-:W-:Y:S01]  /*d2c0*/  FMUL.FTZ R34, R34, R178.reuse ;  /* 0x000000b222227220 */ /* 0x080fe20000410000 */
[-C--:B------:R-:W-:Y:S01]  /*d2d0*/  FMUL.FTZ R35, R35, R178.reuse ;  /* 0x000000b223237220 */ /* 0x080fe20000410000 */
[-C--:B------:R-:W-:Y:S01]  /*d2e0*/  FMUL.FTZ R38, R38, R178.reuse ;  /* 0x000000b226267220 */ /* 0x080fe20000410000 */
[----:B------:R-:W0:Y:S01]  /*d2f0*/  MUFU.EX2 R153, R153 ;  /* 0x0000009900997308 */ /* 0x000e220000000800 */
[----:B--2---:R-:W-:Y:S01]  /*d300*/  F2FP.BF16.F32.PACK_AB R156, R182, R177 ;  /* 0x000000b1b69c723e */ /* 0x004fe200000010ff */
[----:B------:R-:W-:Y:S01]  /*d310*/  FADD.FTZ R182, R22, R11 ;  /* 0x0000000b16b67221 */ /* 0x000fe20000010000 */
[----:B-1----:R-:W-:Y:S01]  /*d320*/  F2FP.BF16.F32.PACK_AB R171, R12, R183 ;  /* 0x000000b70cab723e */ /* 0x002fe200000010ff */
[-C--:B------:R-:W-:Y:S01]  /*d330*/  FMUL.FTZ R39, R39, R178.reuse ;  /* 0x000000b227277220 */ /* 0x080fe20000410000 */
[-C--:B------:R-:W-:Y:S01]  /*d340*/  FMUL.FTZ R42, R42, R178.reuse ;  /* 0x000000b22a2a7220 */ /* 0x080fe20000410000 */
[----:B------:R-:W-:Y:S01]  /*d350*/  FADD.FTZ R182, R23, R182 ;  /* 0x000000b617b67221 */ /* 0x000fe20000010000 */
[-C--:B------:R-:W-:Y:S01]  /*d360*/  FMUL.FTZ R43, R43, R178.reuse ;  /* 0x000000b22b2b7220 */ /* 0x080fe20000410000 */
[----:B------:R-:W1:Y:S01]  /*d370*/  MUFU.EX2 R188, R195 ;  /* 0x000000c300bc7308 */ /* 0x000e620000000800 */
[-C--:B------:R-:W-:Y:S01]  /*d380*/  FMUL.FTZ R46, R46, R178.reuse ;  /* 0x000000b22e2e7220 */ /* 0x080fe20000410000 */
[----:B------:R-:W-:Y:S01]  /*d390*/  FADD.FTZ R11, R183, R182 ;  /* 0x000000b6b70b7221 */ /* 0x000fe20000010000 */
[-C--:B------:R-:W-:Y:S01]  /*d3a0*/  FMUL.FTZ R47, R47, R178.reuse ;  /* 0x000000b22f2f7220 */ /* 0x080fe20000410000 */
[-C--:B------:R-:W-:Y:S01]  /*d3b0*/  FMUL.FTZ R50, R50, R178.reuse ;  /* 0x000000b232327220 */ /* 0x080fe20000410000 */
[-C--:B------:R-:W-:Y:S01]  /*d3c0*/  FMUL.FTZ R51, R51, R178.reuse ;  /* 0x000000b233337220 */ /* 0x080fe20000410000 */
[----:B------:R-:W-:Y:S01]  /*d3d0*/  FADD.FTZ R182, R12, R11 ;  /* 0x0000000b0cb67221 */ /* 0x000fe20000010000 */
[-C--:B------:R-:W-:Y:S01]  /*d3e0*/  FMUL.FTZ R54, R54, R178.reuse ;  /* 0x000000b236367220 */ /* 0x080fe20000410000 */
[----:B------:R-:W2:Y:S01]  /*d3f0*/  MUFU.EX2 R161, R197 ;  /* 0x000000c500a17308 */ /* 0x000ea20000000800 */
[-C--:B------:R-:W-:Y:S01]  /*d400*/  FMUL.FTZ R55, R55, R178.reuse ;  /* 0x000000b237377220 */ /* 0x080fe20000410000 */
[----:B0-----:R-:W-:Y:S01]  /*d410*/  FADD.FTZ R11, R153, R182 ;  /* 0x000000b6990b7221 */ /* 0x001fe20000010000 */
[-C--:B------:R-:W-:Y:S01]  /*d420*/  FMUL.FTZ R58, R58, R178.reuse ;  /* 0x000000b23a3a7220 */ /* 0x080fe20000410000 */
[-C--:B------:R-:W-:Y:S01]  /*d430*/  FMUL.FTZ R59, R59, R178.reuse ;  /* 0x000000b23b3b7220 */ /* 0x080fe20000410000 */
[-C--:B------:R-:W-:Y:S01]  /*d440*/  FMUL.FTZ R62, R62, R178.reuse ;  /* 0x000000b23e3e7220 */ /* 0x080fe20000410000 */
[----:B------:R-:W-:Y:S01]  /*d450*/  FADD.FTZ R182, R194, R11 ;  /* 0x0000000bc2b67221 */ /* 0x000fe20000010000 */
[-C--:B------:R-:W-:Y:S01]  /*d460*/  FMUL.FTZ R63, R63, R178.reuse ;  /* 0x000000b23f3f7220 */ /* 0x080fe20000410000 */
[----:B------:R-:W0:Y:S01]  /*d470*/  MUFU.EX2 R180, R199 ;  /* 0x000000c700b47308 */ /* 0x000e220000000800 */
[----:B-1----:R-:W-:Y:S01]  /*d480*/  F2FP.BF16.F32.PACK_AB R167, R188, R15 ;  /* 0x0000000fbca7723e */ /* 0x002fe200000010ff */
[----:B------:R-:W-:Y:S01]  /*d490*/  FADD.FTZ R11, R15, R182 ;  /* 0x000000b60f0b7221 */ /* 0x000fe20000010000 */
[-C--:B------:R-:W-:Y:S01]  /*d4a0*/  FMUL.FTZ R66, R66, R178.reuse ;  /* 0x000000b242427220 */ /* 0x080fe20000410000 */
[-C--:B------:R-:W-:Y:S01]  /*d4b0*/  FMUL.FTZ R67, R67, R178.reuse ;  /* 0x000000b243437220 */ /* 0x080fe20000410000 */
[-C--:B------:R-:W-:Y:S01]  /*d4c0*/  FMUL.FTZ R70, R70, R178.reuse ;  /* 0x000000b246467220 */ /* 0x080fe20000410000 */
[----:B------:R-:W-:Y:S01]  /*d4d0*/  FADD.FTZ R184, R188, R11 ;  /* 0x0000000bbcb87221 */ /* 0x000fe20000010000 */
        /* <DEDUP_REMOVED lines=9> */
[----:B------:R-:W3:Y:S01]  /*d570*/  MUFU.EX2 R200, R200 ;  /* 0x000000c800c87308 */ /* 0x000ee20000000800 */
[-C--:B------:R-:W-:Y:S01]  /*d580*/  FMUL.FTZ R87, R87, R178.reuse ;  /* 0x000000b257577220 */ /* 0x080fe20000410000 */
[-C--:B------:R-:W-:Y:S01]  /*d590*/  FMUL.FTZ R90, R90, R178.reuse ;  /* 0x000000b25a5a7220 */ /* 0x080fe20000410000 */
[-C--:B------:R-:W-:Y:S01]  /*d5a0*/  FMUL.FTZ R91, R91, R178.reuse ;  /* 0x000000b25b5b7220 */ /* 0x080fe20000410000 */
[-C--:B------:R-:W-:Y:S01]  /*d5b0*/  FMUL.FTZ R94, R94, R178.reuse ;  /* 0x000000b25e5e7220 */ /* 0x080fe20000410000 */
[-C--:B------:R-:W-:Y:S01]  /*d5c0*/  FMUL.FTZ R95, R95, R178.reuse ;  /* 0x000000b25f5f7220 */ /* 0x080fe20000410000 */
[-C--:B------:R-:W-:Y:S01]  /*d5d0*/  FMUL.FTZ R98, R98, R178.reuse ;  /* 0x000000b262627220 */ /* 0x080fe20000410000 */
[-C--:B------:R-:W-:Y:S01]  /*d5e0*/  FMUL.FTZ R99, R99, R178.reuse ;  /* 0x000000b263637220 */ /* 0x080fe20000410000 */
[----:B------:R2:W4:Y:S01]  /*d5f0*/  MUFU.EX2 R0, R165 ;  /* 0x000000a500007308 */ /* 0x0005220000000800 */
        /* <DEDUP_REMOVED lines=8> */
[----:B--2---:R-:W-:Y:S01]  /*d680*/  FADD.FTZ R165, R161, R184 ;  /* 0x000000b8a1a57221 */ /* 0x004fe20000010000 */
[----:B0-----:R-:W-:Y:S01]  /*d690*/  F2FP.BF16.F32.PACK_AB R161, R180, R161 ;  /* 0x000000a1b4a1723e */ /* 0x001fe200000010ff */
[-C--:B------:R-:W-:Y:S01]  /*d6a0*/  FMUL.FTZ R115, R115, R178.reuse ;  /* 0x000000b273737220 */ /* 0x080fe20000410000 */
[-C--:B------:R-:W-:Y:S01]  /*d6b0*/  FMUL.FTZ R118, R118, R178.reuse ;  /* 0x000000b276767220 */ /* 0x080fe20000410000 */
[----:B------:R-:W-:Y:S01]  /*d6c0*/  FADD.FTZ R184, R180, R165 ;  /* 0x000000a5b4b87221 */ /* 0x000fe20000010000 */
[----:B------:R-:W-:Y:S01]  /*d6d0*/  F2FP.BF16.F32.PACK_AB R165, R194, R153 ;  /* 0x00000099c2a5723e */ /* 0x000fe200000010ff */
        /* <DEDUP_REMOVED lines=9> */
[----:B------:R1:W2:Y:S01]  /*d770*/  MUFU.EX2 R182, R157 ;  /* 0x0000009d00b67308 */ /* 0x0002a20000000800 */
        /* <DEDUP_REMOVED lines=8> */
[----:B-1----:R-:W-:Y:S01]  /*d800*/  FADD.FTZ R157, R163, R184 ;  /* 0x000000b8a39d7221 */ /* 0x002fe20000010000 */
[----:B---3--:R-:W-:Y:S01]  /*d810*/  F2FP.BF16.F32.PACK_AB R163, R200, R163 ;  /* 0x000000a3c8a3723e */ /* 0x008fe200000010ff */
[-C--:B------:R-:W-:Y:S01]  /*d820*/  FMUL.FTZ R150, R150, R178.reuse ;  /* 0x000000b296967220 */ /* 0x080fe20000410000 */
[----:B------:R-:W-:Y:S01]  /*d830*/  FMUL.FTZ R151, R151, R178 ;  /* 0x000000b297977220 */ /* 0x000fe20000410000 */
[----:B------:R-:W-:-:S03]  /*d840*/  FADD.FTZ R157, R200, R157 ;  /* 0x0000009dc89d7221 */ /* 0x000fc60000010000 */
[----:B------:R0:W1:Y:S01]  /*d850*/  MUFU.EX2 R184, R155 ;  /* 0x0000009b00b87308 */ /* 0x0000620000000800 */
[----:B----4-:R-:W-:Y:S01]  /*d860*/  FADD.FTZ R186, R0, R157 ;  /* 0x0000009d00ba7221 */ /* 0x010fe20000010000 */
[----:B-----5:R-:W-:Y:S02]  /*d870*/  F2FP.BF16.F32.PACK_AB R173, R14, R13 ;  /* 0x0000000d0ead723e */ /* 0x020fe400000010ff */
[C---:B------:R-:W-:Y:S01]  /*d880*/  F2FP.BF16.F32.PACK_AB R157, R201.reuse, R0 ;  /* 0x00000000c99d723e */ /* 0x040fe200000010ff */
[----:B------:R-:W-:-:S03]  /*d890*/  FADD.FTZ R186, R201, R186 ;  /* 0x000000bac9ba7221 */ /* 0x000fc60000010000 */
[----:B------:R-:W3:Y:S01]  /*d8a0*/  MUFU.EX2 R193, R193 ;  /* 0x000000c100c17308 */ /* 0x000ee20000000800 */
[----:B0-----:R-:W-:Y:S01]  /*d8b0*/  FADD.FTZ R155, R159, R186 ;  /* 0x000000ba9f9b7221 */ /* 0x001fe20000010000 */
[----:B--2---:R-:W-:-:S03]  /*d8c0*/  F2FP.BF16.F32.PACK_AB R159, R182, R159 ;  /* 0x0000009fb69f723e */ /* 0x004fc600000010ff */
[----:B------:R-:W-:-:S03]  /*d8d0*/  FADD.FTZ R190, R182, R155 ;  /* 0x0000009bb6be7221 */ /* 0x000fc60000010000 */
[----:B------:R-:W0:Y:S01]  /*d8e0*/  MUFU.EX2 R186, R185 ;  /* 0x000000b900ba7308 */ /* 0x000e220000000800 */
[----:B------:R-:W-:Y:S01]  /*d8f0*/  FADD.FTZ R13, R11, R190 ;  /* 0x000000be0b0d7221 */ /* 0x000fe20000010000 */
[----:B-1----:R-:W-:-:S03]  /*d900*/  F2FP.BF16.F32.PACK_AB R153, R184, R11 ;  /* 0x0000000bb899723e */ /* 0x002fc600000010ff */
[----:B------:R-:W-:-:S04]  /*d910*/  FADD.FTZ R12, R184, R13 ;  /* 0x0000000db80c7221 */ /* 0x000fc80000010000 */
[----:B---3--:R-:W-:-:S04]  /*d920*/  FADD.FTZ R13, R193, R12 ;  /* 0x0000000cc10d7221 */ /* 0x008fc80000010000 */
[C---:B0-----:R-:W-:Y:S01]  /*d930*/  FADD.FTZ R0, R186.reuse, R13 ;  /* 0x0000000dba007221 */ /* 0x041fe20000010000 */
[----:B------:R-:W-:Y:S01]  /*d940*/  F2FP.BF16.F32.PACK_AB R155, R186, R193 ;  /* 0x000000c1ba9b723e */ /* 0x000fe200000010ff */
[----:B------:R-:W-:Y:S06]  /*d950*/  @P1 BRA `(.L_x_1888) ;  /* 0x0000000000041947 */ /* 0x000fec0003800000 */
[----:B------:R-:W-:Y:S01]  /*d960*/  BPT.TRAP 0x1 ;  /* 0x000000040000795c */ /* 0x000fe20000300000 */
.L_x_1888:
[----:B------:R-:W-:Y:S01]  /*d970*/  PLOP3.LUT P2, PT, PT, PT, UP0, 0x40, 0x0 ;  /* 0x000000000000781c */ /* 0x000fe20003f4e808 */
[----:B------:R0:W1:-:S12]  /*d980*/  SYNCS.PHASECHK.TRANS64.TRYWAIT P1, [UR31+0x22850], R7 ;  /* 0x02285007ff0075a7 */ /* 0x000058000802015f */
[----:B0-----:R-:W-:Y:S05]  /*d990*/  @P2 BRA `(.L_x_1889) ;  /* 0x0000000000042947 */ /* 0x001fea0003800000 */
[----:B------:R-:W-:Y:S01]  /*d9a0*/  BPT.TRAP 0x1 ;  /* 0x000000040000795c */ /* 0x000fe20000300000 */
.L_x_1889:
[----:B-1----:R-:W-:Y:S05]  /*d9b0*/  @P1 BRA `(.L_x_1890) ;  /* 0x0000000000081947 */ /* 0x002fea0003800000 */
[----:B------:R-:W0:Y:S02]  /*d9c0*/  SYNCS.PHASECHK.TRANS64.TRYWAIT P1, [UR31+0x22850], R7 ;  /* 0x02285007ff0075a7 */ /* 0x000e24000802015f */
[----:B0-----:R-:W-:Y:S05]  /*d9d0*/  @!P1 BRA `(.L_x_1891) ;  /* 0x00000074000c9947 */ /* 0x001fea0003800000 */
.L_x_1890:
[----:B------:R3:W-:Y:S01]  /*d9e0*/  BAR.SYNC.DEFER_BLOCKING R5, 0x100 ;  /* 0x000400050000751d */ /* 0x0007e20000010000 */
[----:B------:R-:W-:Y:S01]  /*d9f0*/  UIMAD UR11, UR4, 0xc00, UR24 ;  /* 0x00000c00040b78a4 */ /* 0x000fe2000f8e0218 */
[----:B------:R-:W-:Y:S01]  /*da00*/  ISETP.GT.AND P1, PT, R6, UR37, PT ;  /* 0x0000002506007c0c */ /* 0x000fe2000bf24270 */
        /* <DEDUP_REMOVED lines=42> */
.L_x_1875:
[----:B------:R-:W0:Y:S01]  /*dcb0*/  SHFL.BFLY PT, R3, R2, 0x2, 0x1f ;  /* 0x0c401f0002037f89 */ /* 0x000e2200000e0000 */
[----:B------:R-:W-:-:S05]  /*dcc0*/  IADD3 R19, -R19, 0xb, RZ ;  /* 0x0000000b13137810 */ /* 0x000fca0007ffe1ff */
[----:B------:R4:W-:Y:S08]  /*dcd0*/  BAR.ARV R19, 0x100 ;  /* 0x000400130000751d */ /* 0x0009f00000002000 */
[----:B------:R-:W-:Y:S06]  /*dce0*/  BAR.ARV 0x8, 0x180 ;  /* 0x0206000000007b1d */ /* 0x000fec0000002000 */
[----:B------:R-:W-:Y:S01]  /*dcf0*/  PLOP3.LUT P0, PT, PT, PT, PT, 0x8, 0x0 ;  /* 0x000000000000781c */ /* 0x000fe20003f0e170 */
[----:B-123--:R-:W1:Y:S01]  /*dd00*/  SHFL.BFLY PT, R5, R0, 0x2, 0x1f ;  /* 0x0c401f0000057f89 */ /* 0x00ee6200000e0000 */
[----:B0-----:R-:W-:Y:S01]  /*dd10*/  FADD.FTZ R3, R3, R2 ;  /* 0x0000000203037221 */ /* 0x001fe20000010000 */
[----:B------:R-:W-:-:S04]  /*dd20*/  IMAD.MOV.U32 R2, RZ, RZ, -0x800000 ;  /* 0xff800000ff027424 */ /* 0x000fc800078e00ff */
[----:B------:R-:W0:Y:S01]  /*dd30*/  SHFL.BFLY PT, R4, R3, 0x1, 0x1f ;  /* 0x0c201f0003047f89 */ /* 0x000e2200000e0000 */
[----:B-1----:R-:W-:Y:S01]  /*dd40*/  FADD.FTZ R5, R5, R0 ;  /* 0x0000000005057221 */ /* 0x002fe20000010000 */
[----:B------:R-:W-:-:S04]  /*dd50*/  IMAD.MOV.U32 R0, RZ, RZ, RZ ;  /* 0x000000ffff007224 */ /* 0x000fc800078e00ff */
[----:B------:R-:W1:Y:S01]  /*dd60*/  SHFL.BFLY PT, R6, R5, 0x1, 0x1f ;  /* 0x0c201f0005067f89 */ /* 0x000e6200000e0000 */
[----:B0-----:R-:W-:Y:S01]  /*dd70*/  FADD.FTZ R8, R3, R4 ;  /* 0x0000000403087221 */ /* 0x001fe20000010000 */
[----:B------:R-:W-:Y:S02]  /*dd80*/  IMAD.MOV.U32 R4, RZ, RZ, RZ ;  /* 0x000000ffff047224 */ /* 0x000fe400078e00ff */
[----:B------:R-:W-:Y:S02]  /*dd90*/  IMAD.MOV.U32 R3, RZ, RZ, -0x800000 ;  /* 0xff800000ff037424 */ /* 0x000fe400078e00ff */
[----:B------:R-:W-:-:S13]  /*dda0*/  FSETP.NE.FTZ.AND P1, PT, R8, RZ, PT ;  /* 0x000000ff0800720b */ /* 0x000fda0003f35000 */
[----:B------:R-:W0:Y:S01]  /*ddb0*/  @P1 MUFU.RCP R4, R8 ;  /* 0x0000000800041308 */ /* 0x000e220000001000 */
[----:B-1----:R-:W-:Y:S01]  /*ddc0*/  FADD.FTZ R11, R5, R6 ;  /* 0x00000006050b7221 */ /* 0x002fe20000010000 */
[----:B------:R-:W-:-:S06]  /*ddd0*/  IMAD.U32 R5, RZ, RZ, UR10 ;  /* 0x0000000aff057e24 */ /* 0x000fcc000f8e00ff */
[----:B------:R-:W1:Y:S01]  /*dde0*/  @P1 MUFU.LG2 R6, R8 ;  /* 0x0000000800061308 */ /* 0x000e620000000c00 */
[----:B------:R-:W-:Y:S01]  /*ddf0*/  FSETP.NE.FTZ.AND P2, PT, R11, RZ, PT ;  /* 0x000000ff0b00720b */ /* 0x000fe20003f55000 */
[----:B------:R-:W-:Y:S01]  /*de00*/  @P1 FMUL.FTZ R5, R5, 0.69314718246459960938 ;  /* 0x3f31721805051820 */ /* 0x000fe20000410000 */
[-C--:B0-----:R-:W-:Y:S01]  /*de10*/  FMUL.FTZ R24, R24, R4.reuse ;  /* 0x0000000418187220 */ /* 0x081fe20000410000 */
[-C--:B------:R-:W-:Y:S01]  /*de20*/  FMUL.FTZ R25, R25, R4.reuse ;  /* 0x0000000419197220 */ /* 0x080fe20000410000 */
[-C--:B------:R-:W-:Y:S01]  /*de30*/  FMUL.FTZ R28, R28, R4.reuse ;  /* 0x000000041c1c7220 */ /* 0x080fe20000410000 */
[-C--:B------:R-:W-:Y:S01]  /*de40*/  FMUL.FTZ R29, R29, R4.reuse ;  /* 0x000000041d1d7220 */ /* 0x080fe20000410000 */
[----:B------:R-:W-:-:S07]  /*de50*/  FMUL.FTZ R32, R32, R4 ;  /* 0x0000000420207220 */ /* 0x000fce0000410000 */
[----:B------:R-:W0:Y:S01]  /*de60*/  @P2 MUFU.LG2 R7, R11 ;  /* 0x0000000b00072308 */ /* 0x000e220000000c00 */
[-C--:B------:R-:W-:Y:S01]  /*de70*/  FMUL.FTZ R33, R33, R4.reuse ;  /* 0x0000000421217220 */ /* 0x080fe20000410000 */
[-C--:B------:R-:W-:Y:S01]  /*de80*/  FMUL.FTZ R36, R36, R4.reuse ;  /* 0x0000000424247220 */ /* 0x080fe20000410000 */
[-C--:B------:R-:W-:Y:S01]  /*de90*/  FMUL.FTZ R37, R37, R4.reuse ;  /* 0x0000000425257220 */ /* 0x080fe20000410000 */
[-C--:B------:R-:W-:Y:S01]  /*dea0*/  FMUL.FTZ R40, R40, R4.reuse ;  /* 0x0000000428287220 */ /* 0x080fe20000410000 */
[-C--:B------:R-:W-:Y:S01]  /*deb0*/  FMUL.FTZ R41, R41, R4.reuse ;  /* 0x0000000429297220 */ /* 0x080fe20000410000 */
[-C--:B------:R-:W-:Y:S01]  /*dec0*/  FMUL.FTZ R44, R44, R4.reuse ;  /* 0x000000042c2c7220 */ /* 0x080fe20000410000 */
[-C--:B------:R-:W-:Y:S01]  /*ded0*/  FMUL.FTZ R45, R45, R4.reuse ;  /* 0x000000042d2d7220 */ /* 0x080fe20000410000 */
[----:B------:R2:W3:Y:S01]  /*dee0*/  @P2 MUFU.RCP R0, R11 ;  /* 0x0000000b00002308 */ /* 0x0004e20000001000 */
        /* <DEDUP_REMOVED lines=8> */
[----:B--2---:R-:W-:-:S02]  /*df70*/  IMAD.U32 R11, RZ, RZ, UR10 ;  /* 0x0000000aff0b7e24 */ /* 0x004fc4000f8e00ff */
        /* <DEDUP_REMOVED lines=44> */
[----:B------:R-:W-:Y:S01]  /*e240*/  @P2 FMUL.FTZ R11, R11, 0.69314718246459960938 ;  /* 0x3f3172180b0b2820 */ /* 0x000fe20000410000 */
[----:B-1----:R-:W-:Y:S01]  /*e250*/  @P1 FMUL.FTZ R6, R6, 0.69314718246459960938 ;  /* 0x3f31721806061820 */ /* 0x002fe20000410000 */
[----:B0-----:R-:W-:Y:S01]  /*e260*/  @P2 FMUL.FTZ R4, R7, 0.69314718246459960938 ;  /* 0x3f31721807042820 */ /* 0x001fe20000410000 */
        /* <DEDUP_REMOVED lines=65> */
[----:B----4-:R-:W-:-:S07]  /*e680*/  @P2 FFMA.FTZ R2, R11, R9, R4 ;  /* 0x000000090b022223 */ /* 0x010fce0000010004 */
.L_x_1822:
        /* <DEDUP_REMOVED lines=23> */
[----:B------:R-:W0:Y:S01]  /*e800*/  @P0 LDC R14, c[0x0][0xbec] ;  /* 0x0002fb00ff0e0b82 */ /* 0x000e220000000800 */
[----:B------:R-:W-:Y:S02]  /*e810*/  LEA.HI R13, R4, R5, RZ, 0x2 ;  /* 0x00000005040d7211 */ /* 0x000fe400078f10ff */
[----:B------:R-:W-:Y:S02]  /*e820*/  LOP3.LUT R0, R6, 0xffffff80, RZ, 0xc0, !PT ;  /* 0xffffff8006007812 */ /* 0x000fe400078ec0ff */
[----:B------:R-:W-:-:S03]  /*e830*/  SHF.R.S32.HI R7, RZ, 0x7, R6 ;  /* 0x00000007ff077819 */ /* 0x000fc60000011406 */
[----:B------:R-:W-:Y:S01]  /*e840*/  IMAD.IADD R0, R5, 0x1, -R0 ;  /* 0x0000000105007824 */ /* 0x000fe200078e0a00 */
[----:B------:R-:W-:Y:S01]  /*e850*/  LEA.HI R4, R6, R7, RZ, 0x1 ;  /* 0x0000000706047211 */ /* 0x000fe200078f08ff */
[----:B------:R-:W3:Y:S01]  /*e860*/  LDC.64 R20, c[0x0][0xb40] ;  /* 0x0002d000ff147b82 */ /* 0x000ee20000000a00 */
[----:B------:R-:W-:Y:S02]  /*e870*/  LOP3.LUT R6, R13, 0xfffffffc, RZ, 0xc0, !PT ;  /* 0xfffffffc0d067812 */ /* 0x000fe400078ec0ff */
[----:B------:R-:W-:Y:S02]  /*e880*/  SHF.R.S32.HI R9, RZ, 0x1f, R0 ;  /* 0x0000001fff097819 */ /* 0x000fe40000011400 */
[----:B------:R-:W-:Y:S01]  /*e890*/  LOP3.LUT R4, R4, 0x3fffffe, RZ, 0xc0, !PT ;  /* 0x03fffffe04047812 */ /* 0x000fe200078ec0ff */
[----:B------:R-:W-:Y:S01]  /*e8a0*/  IMAD.IADD R5, R5, 0x1, -R6 ;  /* 0x0000000105057824 */ /* 0x000fe200078e0a06 */
[CC--:B------:R-:W-:Y:S01]  /*e8b0*/  LEA.HI R10, R9.reuse, R0.reuse, RZ, 0x2 ;  /* 0x00000000090a7211 */ /* 0x0c0fe200078f10ff */
[----:B------:R-:W5:Y:S01]  /*e8c0*/  @P0 LDC R152, c[0x0][0xbec] ;  /* 0x0002fb00ff980b82 */ /* 0x000f620000000800 */
[----:B------:R-:W-:Y:S01]  /*e8d0*/  LEA.HI R9, R9, R0, RZ, 0x5 ;  /* 0x0000000009097211 */ /* 0x000fe200078f28ff */
[----:B------:R-:W-:Y:S01]  /*e8e0*/  IMAD.IADD R6, R7, 0x1, -R4 ;  /* 0x0000000107067824 */ /* 0x000fe200078e0a04 */
[----:B------:R-:W-:-:S02]  /*e8f0*/  SHF.R.S32.HI R11, RZ, 0x2, R10 ;  /* 0x00000002ff0b7819 */ /* 0x000fc4000001140a */
[----:B------:R-:W-:Y:S02]  /*e900*/  SHF.R.S32.HI R12, RZ, 0x1f, R10 ;  /* 0x0000001fff0c7819 */ /* 0x000fe4000001140a */
[----:B------:R-:W-:Y:S01]  /*e910*/  LEA.HI R7, R5, R5, RZ, 0x1 ;  /* 0x0000000505077211 */ /* 0x000fe200078f08ff */
[----:B------:R-:W5:Y:S01]  /*e920*/  @P0 LDC R17, c[0x0][0xbf0] ;  /* 0x0002fc00ff110b82 */ /* 0x000f620000000800 */
[----:B------:R-:W-:-:S04]  /*e930*/  LEA.HI R12, R12, R11, RZ, 0x3 ;  /* 0x0000000b0c0c7211 */ /* 0x000fc800078f18ff */
[----:B------:R-:W-:-:S03]  /*e940*/  LOP3.LUT R12, R12, 0xfffffff8, RZ, 0xc0, !PT ;  /* 0xfffffff80c0c7812 */ /* 0x000fc600078ec0ff */
[----:B------:R-:W5:Y:S02]  /*e950*/  @P0 LDC R153, c[0x0][0xbf0] ;  /* 0x0002fc00ff990b82 */ /* 0x000f640000000800 */
        /* <DEDUP_REMOVED lines=12> */
[----:B------:R-:W-:Y:S01]  /*ea20*/  IMAD R16, RZ, RZ, -UR36 ;  /* 0x80000024ff107e24 */ /* 0x000fe2000f8e02ff */
[----:B------:R-:W-:Y:S01]  /*ea30*/  UIADD3 UR6, UR5, UR6, URZ ;  /* 0x0000000605067290 */ /* 0x000fe2000fffe03f */
[----:B----4-:R-:W-:Y:S01]  /*ea40*/  IMAD R12, R18, UR10, RZ ;  /* 0x0000000a120c7c24 */ /* 0x010fe2000f8e02ff */
[----:B------:R-:W-:Y:S01]  /*ea50*/  ULDC.64 UR8, c[0x0][0xb28] ;  /* 0x0002ca0000087ab9 */ /* 0x000fe20000000a00 */
[----:B--2---:R-:W-:Y:S02]  /*ea60*/  IMAD R11, R22, 0x80, R6 ;  /* 0x00000080160b7824 */ /* 0x004fe400078e0206 */
[----:B-1----:R-:W-:Y:S02]  /*ea70*/  IMAD R23, R23, R16, UR11 ;  /* 0x0000000b17177e24 */ /* 0x002fe4000f8e0210 */
[----:B------:R-:W-:Y:S02]  /*ea80*/  IMAD R15, R19, UR12, R12 ;  /* 0x0000000c130f7c24 */ /* 0x000fe4000f8e020c */
[----:B------:R-:W-:Y:S01]  /*ea90*/  IMAD.WIDE.U32 R4, R18, UR12, R4 ;  /* 0x0000000c12047c25 */ /* 0x000fe2000f8e0004 */
[----:B------:R-:W-:-:S03]  /*eaa0*/  SHF.R.S32.HI R16, RZ, 0x1f, R23 ;  /* 0x0000001fff107819 */ /* 0x000fc60000011417 */
[----:B0-----:R-:W-:-:S04]  /*eab0*/  @P0 IMAD.HI.U32 R12, R11, R14, RZ ;  /* 0x0000000e0b0c0227 */ /* 0x001fc800078e00ff */
[----:B------:R-:W-:Y:S02]  /*eac0*/  IMAD.U32 R7, RZ, RZ, UR5 ;  /* 0x00000005ff077e24 */ /* 0x000fe4000f8e00ff */
[----:B------:R-:W-:Y:S01]  /*ead0*/  IMAD.U32 R6, RZ, RZ, UR4 ;  /* 0x00000004ff067e24 */ /* 0x000fe2000f8e00ff */
[----:B------:R-:W-:Y:S01]  /*eae0*/  ULDC.64 UR4, c[0x0][0xbe0] ;  /* 0x0002f80000047ab9 */ /* 0x000fe20000000a00 */
[----:B------:R-:W-:Y:S01]  /*eaf0*/  IMAD.U32 R7, RZ, RZ, UR6 ;  /* 0x00000006ff077e24 */ /* 0x000fe2000f8e00ff */
[----:B------:R-:W-:Y:S01]  /*eb00*/  ULDC.64 UR6, c[0x0][0xb48] ;  /* 0x0002d20000067ab9 */ /* 0x000fe20000000a00 */
[----:B------:R-:W-:Y:S02]  /*eb10*/  IMAD.IADD R5, R5, 0x1, R15 ;  /* 0x0000000105057824 */ /* 0x000fe400078e020f */
[----:B---3--:R-:W-:Y:S02]  /*eb20*/  IMAD R14, R20, UR10, RZ ;  /* 0x0000000a140e7c24 */ /* 0x008fe4000f8e02ff */
[----:B-----5:R-:W-:-:S04]  /*eb30*/  @P0 IMAD.HI.U32 R152, R11, R152, RZ ;  /* 0x000000980b980227 */ /* 0x020fc800078e00ff */
[----:B------:R-:W-:Y:S01]  /*eb40*/  IMAD.MOV.U32 R13, RZ, RZ, R11 ;  /* 0x000000ffff0d7224 */ /* 0x000fe200078e000b */
[----:B------:R-:W-:Y:S01]  /*eb50*/  @P0 SHF.R.U32.HI R13, RZ, R17, R12 ;  /* 0x00000011ff0d0219 */ /* 0x000fe2000001160c */
[----:B------:R-:W-:Y:S02]  /*eb60*/  IMAD R17, R21, UR12, R14 ;  /* 0x0000000c15117c24 */ /* 0x000fe4000f8e020e */
[----:B------:R-:W-:-:S04]  /*eb70*/  IMAD.WIDE.U32 R6, R20, UR12, R6 ;  /* 0x0000000c14067c25 */ /* 0x000fc8000f8e0006 */
[----:B------:R-:W-:Y:S01]  /*eb80*/  IMAD.MOV.U32 R15, RZ, RZ, R11 ;  /* 0x000000ffff0f7224 */ /* 0x000fe200078e000b */
[----:B------:R-:W-:Y:S01]  /*eb90*/  @P0 SHF.R.U32.HI R15, RZ, R153, R152 ;  /* 0x00000099ff0f0219 */ /* 0x000fe20000011698 */
[----:B------:R-:W-:Y:S02]  /*eba0*/  IMAD R12, R16, UR4, RZ ;  /* 0x00000004100c7c24 */ /* 0x000fe4000f8e02ff */
[----:B------:R-:W-:-:S04]  /*ebb0*/  IMAD.WIDE.U32 R4, R23, UR4, R4 ;  /* 0x0000000417047c25 */ /* 0x000fc8000f8e0004 */
[----:B------:R-:W-:Y:S01]  /*ebc0*/  IMAD.IADD R7, R7, 0x1, R17 ;  /* 0x0000000107077824 */ /* 0x000fe200078e0211 */
[----:B------:R-:W-:Y:S01]  /*ebd0*/  SHF.R.S32.HI R17, RZ, 0x1f, R13 ;  /* 0x0000001fff117819 */ /* 0x000fe2000001140d */
[----:B------:R-:W-:Y:S01]  /*ebe0*/  IMAD R14, R23, UR5, R12 ;  /* 0x00000005170e7c24 */ /* 0x000fe2000f8e020c */
[----:B------:R-:W-:Y:S01]  /*ebf0*/  IADD3 R4, P0, R13, R4, RZ ;  /* 0x000000040d047210 */ /* 0x000fe20007f1e0ff */
[----:B------:R-:W-:Y:S01]  /*ec00*/  IMAD R16, R16, UR6, RZ ;  /* 0x0000000610107c24 */ /* 0x000fe2000f8e02ff */
[----:B------:R-:W-:Y:S01]  /*ec10*/  SHF.R.S32.HI R12, RZ, 0x1f, R15 ;  /* 0x0000001fff0c7819 */ /* 0x000fe2000001140f */
[----:B------:R-:W-:Y:S01]  /*ec20*/  IMAD.MOV R13, RZ, RZ, -R13 ;  /* 0x000000ffff0d7224 */ /* 0x000fe200078e0a0d */
[----:B------:R-:W-:Y:S01]  /*ec30*/  ULDC.64 UR4, c[0x0][0xb30] ;  /* 0x0002cc0000047ab9 */ /* 0x000fe20000000a00 */
[----:B------:R-:W-:Y:S01]  /*ec40*/  IMAD R19, R23, UR7, R16 ;  /* 0x0000000717137c24 */ /* 0x000fe2000f8e0210 */
[----:B------:R-:W-:Y:S01]  /*ec50*/  IADD3.X R5, R17, R5, R14, P0, !PT ;  /* 0x0000000511057210 */ /* 0x000fe200007fe40e */
[----:B------:R-:W-:-:S02]  /*ec60*/  IMAD.MOV R16, RZ, RZ, -R15 ;  /* 0x000000ffff107224 */ /* 0x000fc400078e0a0f */
[----:B------:R-:W-:Y:S02]  /*ec70*/  IMAD R12, R12, UR4, RZ ;  /* 0x000000040c0c7c24 */ /* 0x000fe4000f8e02ff */
[----:B------:R-:W-:Y:S02]  /*ec80*/  IMAD R13, R8, R13, R11 ;  /* 0x0000000d080d7224 */ /* 0x000fe400078e020b */
[----:B------:R-:W-:Y:S01]  /*ec90*/  IMAD.WIDE.U32 R6, R23, UR6, R6 ;  /* 0x0000000617067c25 */ /* 0x000fe2000f8e0006 */
[----:B------:R-:W-:-:S03]  /*eca0*/  ULDC.64 UR6, c[0x0][0xbc8] ;  /* 0x0002f20000067ab9 */ /* 0x000fc60000000a00 */
[----:B------:R-:W-:Y:S02]  /*ecb0*/  IMAD R11, R8, R16, R11 ;  /* 0x00000010080b7224 */ /* 0x000fe400078e020b */
[----:B------:R-:W-:Y:S01]  /*ecc0*/  IMAD R17, R15, UR5, R12 ;  /* 0x000000050f117c24 */ /* 0x000fe2000f8e020c */
[----:B------:R-:W-:Y:S01]  /*ecd0*/  SHF.R.S32.HI R12, RZ, 0x1f, R13 ;  /* 0x0000001fff0c7819 */ /* 0x000fe2000001140d */
[----:B------:R-:W-:Y:S01]  /*ece0*/  IMAD.IADD R7, R7, 0x1, R19 ;  /* 0x0000000107077824 */ /* 0x000fe200078e0213 */
[----:B------:R-:W-:Y:S01]  /*ecf0*/  SHF.R.S32.HI R14, RZ, 0x1f, R11 ;  /* 0x0000001fff0e7819 */ /* 0x000fe2000001140b */
[----:B------:R-:W0:Y:S01]  /*ed00*/  S2UR UR5, SR_CgaCtaId ;  /* 0x00000000000579c3 */ /* 0x000e220000008800 */
[----:B------:R-:W-:-:S04]  /*ed10*/  IMAD.WIDE.U32 R4, R13, UR6, R4 ;  /* 0x000000060d047c25 */ /* 0x000fc8000f8e0004 */
[----:B------:R-:W-:Y:S01]  /*ed20*/  IMAD.WIDE.U32 R6, R15, UR4, R6 ;  /* 0x000000040f067c25 */ /* 0x000fe2000f8e0006 */
[----:B------:R-:W-:-:S03]  /*ed30*/  UMOV UR4, 0x400 ;  /* 0x0000040000047882 */ /* 0x000fc60000000000 */
[----:B------:R-:W-:Y:S02]  /*ed40*/  IMAD R12, R12, UR6, RZ ;  /* 0x000000060c0c7c24 */ /* 0x000fe4000f8e02ff */
[----:B------:R-:W-:Y:S02]  /*ed50*/  IMAD.IADD R7, R7, 0x1, R17 ;  /* 0x0000000107077824 */ /* 0x000fe400078e0211 */
[----:B------:R-:W-:Y:S02]  /*ed60*/  IMAD R14, R14, UR8, RZ ;  /* 0x000000080e0e7c24 */ /* 0x000fe4000f8e02ff */
[----:B------:R-:W-:Y:S01]  /*ed70*/  IMAD R15, R13, UR7, R12 ;  /* 0x000000070d0f7c24 */ /* 0x000fe2000f8e020c */
[----:B------:R-:W-:Y:S01]  /*ed80*/  ULDC.64 UR6, c[0x0][0xba8] ;  /* 0x0002ea0000067ab9 */ /* 0x000fe20000000a00 */
[C---:B------:R-:W-:Y:S01]  /*ed90*/  IMAD R17, R11.reuse, UR9, R14 ;  /* 0x000000090b117c24 */ /* 0x040fe2000f8e020e */
[----:B------:R-:W-:Y:S01]  /*eda0*/  LEA R16, P0, R4, UR6, 0x2 ;  /* 0x0000000604107c11 */ /* 0x000fe2000f8010ff */
[----:B------:R-:W-:Y:S01]  /*edb0*/  IMAD.WIDE.U32 R12, R11, UR8, R6 ;  /* 0x000000080b0c7c25 */ /* 0x000fe2000f8e0006 */
[----:B------:R-:W-:Y:S01]  /*edc0*/  ULDC.64 UR8, c[0x0][0xb00] ;  /* 0x0002c00000087ab9 */ /* 0x000fe20000000a00 */
[----:B------:R-:W-:-:S02]  /*edd0*/  ULDC UR6, c[0x0][0xa88] ;  /* 0x0002a20000067ab9 */ /* 0x000fc40000000800 */
        /* <DEDUP_REMOVED lines=17> */
[----:B------:R-:W-:Y:S01]  /*eef0*/  UPRMT UR4, URZ, 0x654, UR4 ;  /* 0x000006543f047896 */ /* 0x000fe20008000004 */
[----:B------:R-:W-:Y:S02]  /*ef00*/  ISETP.GE.AND P2, PT, R11, R8, PT ;  /* 0x000000080b00720c */ /* 0x000fe40003f46270 */
[----:B------:R3:W4:Y:S01]  /*ef10*/  SHFL.IDX PT, R4, R6, RZ, 0x1c1f ;  /* 0x001c1fff06047589 */ /* 0x00072200000e0000 */
[----:B-1----:R-:W-:-:S03]  /*ef20*/  LOP3.LUT R17, R10, 0x7ffffffc, RZ, 0xc0, !PT ;  /* 0x7ffffffc0a117812 */ /* 0x002fc600078ec0ff */
[----:B------:R3:W1:Y:S02]  /*ef30*/  SHFL.IDX PT, R5, R7, RZ, 0x1c1f ;  /* 0x001c1fff07057589 */ /* 0x00066400000e0000 */
        /* <DEDUP_REMOVED lines=16> */
[----:B------:R-:W-:Y:S01]  /*f040*/  VIADD R18, R0, 0x30 ;  /* 0x0000003000127836 */ /* 0x000fe20000000000 */
[----:B------:R-:W-:Y:S01]  /*f050*/  ISETP.GE.AND P0, PT, R16, UR4, PT ;  /* 0x0000000410007c0c */ /* 0x000fe2000bf06270 */
[C---:B------:R-:W-:Y:S01]  /*f060*/  VIADD R19, R0.reuse, 0x38 ;  /* 0x0000003800137836 */ /* 0x040fe20000000000 */
[----:B------:R-:W-:Y:S01]  /*f070*/  ISETP.GE.AND P1, PT, R17, UR4, PT ;  /* 0x0000000411007c0c */ /* 0x000fe2000bf26270 */
[----:B------:R-:W-:-:S02]  /*f080*/  VIADD R20, R0, 0x40 ;  /* 0x0000004000147836 */ /* 0x000fc40000000000 */
[----:B------:R-:W-:Y:S02]  /*f090*/  VIADD R21, R0, 0x48 ;  /* 0x0000004800157836 */ /* 0x000fe40000000000 */
[----:B------:R-:W-:Y:S01]  /*f0a0*/  @!P3 LEA.HI R2, R2, R2, RZ, 0x1 ;  /* 0x000000020202b211 */ /* 0x000fe200078f08ff */
[C---:B------:R-:W-:Y:S01]  /*f0b0*/  VIADD R22, R0.reuse, 0x50 ;  /* 0x0000005000167836 */ /* 0x040fe20000000000 */
[----:B------:R-:W-:Y:S01]  /*f0c0*/  @!P4 LEA.HI R3, R3, R3, RZ, 0x1 ;  /* 0x000000030303c211 */ /* 0x000fe200078f08ff */
[----:B------:R-:W-:Y:S01]  /*f0d0*/  VIADD R23, R0, 0x58 ;  /* 0x0000005800177836 */ /* 0x000fe20000000000 */
        /* <DEDUP_REMOVED lines=18> */
[----:B0-----:R-:W-:Y:S01]  /*f200*/  VIADD R24, R0, 0x60 ;  /* 0x0000006000187836 */ /* 0x001fe20000000000 */
[----:B------:R-:W-:Y:S02]  /*f210*/  @!P1 LEA.HI R17, R17, R17, RZ, 0x1 ;  /* 0x0000001111119211 */ /* 0x000fe400078f08ff */
        /* <DEDUP_REMOVED lines=17> */
[----:B------:R-:W-:Y:S01]  /*f330*/  @!P6 LOP3.LUT R17, R22, 0xfffffffe, RZ, 0xc0, !PT ;  /* 0xfffffffe1611e812 */ /* 0x000fe200078ec0ff */
[----:B------:R-:W-:Y:S01]  /*f340*/  VIADD R22, R0, 0x88 ;  /* 0x0000008800167836 */ /* 0x000fe20000000000 */
[----:B------:R-:W-:Y:S01]  /*f350*/  ISETP.GE.AND P1, PT, R23, UR4, PT ;  /* 0x0000000417007c0c */ /* 0x000fe2000bf26270 */
[----:B0-----:R-:W-:Y:S01]  /*f360*/  @!P2 IMAD.WIDE R2, R13, 0x4, R4 ;  /* 0x000000040d02a825 */ /* 0x001fe200078e0204 */
[----:B------:R-:W-:-:S03]  /*f370*/  ISETP.GE.AND P0, PT, R24, UR4, PT ;  /* 0x0000000418007c0c */ /* 0x000fc6000bf06270 */
        /* <DEDUP_REMOVED lines=12> */
[C---:B------:R-:W-:Y:S01]  /*f440*/  VIADD R19, R0.reuse, 0x70 ;  /* 0x0000007000137836 */ /* 0x040fe20000000000 */
[----:B------:R4:W-:Y:S01]  /*f450*/  @!P6 ST.E.64 desc[UR48][R16.64], R64 ;  /* 0x000000401000e985 */ /* 0x0009e2000c101b30 */
[----:B------:R-:W-:Y:S01]  /*f460*/  VIADD R21, R0, 0x80 ;  /* 0x0000008000157836 */ /* 0x000fe20000000000 */
[----:B------:R-:W-:Y:S02]  /*f470*/  @!P0 LEA.HI R24, R24, R24, RZ, 0x1 ;  /* 0x0000001818188211 */ /* 0x000fe400078f08ff */
[----:B------:R-:W-:Y:S02]  /*f480*/  ISETP.GE.AND P6, PT, R19, UR4, PT ;  /* 0x0000000413007c0c */ /* 0x000fe4000bfc6270 */
[----:B------:R-:W-:-:S02]  /*f490*/  ISETP.GE.AND P4, PT, R21, UR4, PT ;  /* 0x0000000415007c0c */ /* 0x000fc4000bf86270 */
[----:B0-----:R-:W-:Y:S01]  /*f4a0*/  @!P1 LOP3.LUT R3, R23, 0xfffffffe, RZ, 0xc0, !PT ;  /* 0xfffffffe17039812 */ /* 0x001fe200078ec0ff */
[----:B------:R-:W-:Y:S01]  /*f4b0*/  VIADD R23, R0, 0x90 ;  /* 0x0000009000177836 */ /* 0x000fe20000000000 */
        /* <DEDUP_REMOVED lines=40> */
[----:B0-----:R-:W-:Y:S02]  /*f740*/  @!P0 LOP3.LUT R3, R23, 0xfffffffe, RZ, 0xc0, !PT ;  /* 0xfffffffe17038812 */ /* 0x001fe400078ec0ff */
[----:B------:R-:W-:Y:S02]  /*f750*/  @!P2 LEA.HI R18, R18, R18, RZ, 0x1 ;  /* 0x000000121212a211 */ /* 0x000fe400078f08ff */
[----:B-1----:R-:W-:Y:S01]  /*f760*/  @!P1 LOP3.LUT R11, R24, 0xfffffffe, RZ, 0xc0, !PT ;  /* 0xfffffffe180b9812 */ /* 0x002fe200078ec0ff */
[--C-:B------:R-:W-:Y:S01]  /*f770*/  @!P0 IMAD.WIDE R2, R3, 0x4, R4.reuse ;  /* 0x0000000403028825 */ /* 0x100fe200078e0204 */
[----:B------:R-:W-:Y:S02]  /*f780*/  @!P4 LEA.HI R20, R20, R20, RZ, 0x1 ;  /* 0x000000141414c211 */ /* 0x000fe400078f08ff */
[----:B--2---:R-:W-:Y:S01]  /*f790*/  @!P2 LOP3.LUT R13, R18, 0xfffffffe, RZ, 0xc0, !PT ;  /* 0xfffffffe120da812 */ /* 0x004fe200078ec0ff */
[--C-:B------:R-:W-:Y:S01]  /*f7a0*/  @!P1 IMAD.WIDE R10, R11, 0x4, R4.reuse ;  /* 0x000000040b0a9825 */ /* 0x100fe200078e0204 */
[----:B------:R-:W-:Y:S01]  /*f7b0*/  @!P3 LEA.HI R19, R19, R19, RZ, 0x1 ;  /* 0x000000131313b211 */ /* 0x000fe200078f08ff */
[----:B------:R0:W-:Y:S01]  /*f7c0*/  @!P0 ST.E.64 desc[UR48][R2.64], R96 ;  /* 0x0000006002008985 */ /* 0x0001e2000c101b30 */
[----:B------:R-:W-:Y:S01]  /*f7d0*/  @!P5 LEA.HI R21, R21, R21, RZ, 0x1 ;  /* 0x000000151515d211 */ /* 0x000fe200078f08ff */
[----:B------:R-:W-:Y:S01]  /*f7e0*/  @!P2 IMAD.WIDE R12, R13, 0x4, R4 ;  /* 0x000000040d0ca825 */ /* 0x000fe200078e0204 */
[----:B------:R-:W-:Y:S01]  /*f7f0*/  @!P3 LOP3.LUT R19, R19, 0xfffffffe, RZ, 0xc0, !PT ;  /* 0xfffffffe1313b812 */ /* 0x000fe200078ec0ff */
[----:B------:R1:W-:Y:S01]  /*f800*/  @!P1 ST.E.64 desc[UR48][R10.64], R100 ;  /* 0x000000640a009985 */ /* 0x0003e2000c101b30 */
[----:B------:R-:W-:Y:S01]  /*f810*/  @!P6 LEA.HI R22, R22, R22, RZ, 0x1 ;  /* 0x000000161616e211 */ /* 0x000fe200078f08ff */
[----:B------:R-:W-:Y:S01]  /*f820*/  VIADD R18, R0, 0xc8 ;  /* 0x000000c800127836 */ /* 0x000fe20000000000 */
[----:B---3--:R-:W-:Y:S01]  /*f830*/  @!P4 LOP3.LUT R15, R20, 0xfffffffe, RZ, 0xc0, !PT ;  /* 0xfffffffe140fc812 */ /* 0x008fe200078ec0ff */
[----:B------:R-:W-:Y:S01]  /*f840*/  @!P2 ST.E.64 desc[UR48][R12.64], R104 ;  /* 0x000000680c00a985 */ /* 0x000fe2000c101b30 */
[----:B------:R-:W-:Y:S01]  /*f850*/  @!P5 LOP3.LUT R21, R21, 0xfffffffe, RZ, 0xc0, !PT ;  /* 0xfffffffe1515d812 */ /* 0x000fe200078ec0ff */
[----:B------:R-:W-:Y:S01]  /*f860*/  VIADD R20, R0, 0xd8 ;  /* 0x000000d800147836 */ /* 0x000fe20000000000 */
[----:B----4-:R-:W-:-:S02]  /*f870*/  @!P6 LOP3.LUT R17, R22, 0xfffffffe, RZ, 0xc0, !PT ;  /* 0xfffffffe1611e812 */ /* 0x010fc400078ec0ff */
[----:B------:R-:W-:Y:S01]  /*f880*/  ISETP.GE.AND P0, PT, R18, UR4, PT ;  /* 0x0000000412007c0c */ /* 0x000fe2000bf06270 */
[----:B0-----:R-:W-:Y:S01]  /*f890*/  @!P3 IMAD.WIDE R2, R19, 0x4, R4 ;  /* 0x000000041302b825 */ /* 0x001fe200078e0204 */
[----:B------:R-:W-:-:S03]  /*f8a0*/  ISETP.GE.AND P2, PT, R20, UR4, PT ;  /* 0x0000000414007c0c */ /* 0x000fc6000bf46270 */
[--C-:B-1----:R-:W-:Y:S01]  /*f8b0*/  @!P4 IMAD.WIDE R10, R15, 0x4, R4.reuse ;  /* 0x000000040f0ac825 */ /* 0x102fe200078e0204 */
[----:B------:R0:W-:Y:S03]  /*f8c0*/  @!P3 ST.E.64 desc[UR48][R2.64], R108 ;  /* 0x0000006c0200b985 */ /* 0x0001e6000c101b30 */
[--C-:B------:R-:W-:Y:S01]  /*f8d0*/  @!P5 IMAD.WIDE R14, R21, 0x4, R4.reuse ;  /* 0x00000004150ed825 */ /* 0x100fe200078e0204 */
[----:B------:R1:W-:Y:S03]  /*f8e0*/  @!P4 ST.E.64 desc[UR48][R10.64], R112 ;  /* 0x000000700a00c985 */ /* 0x0003e6000c101b30 */
[----:B------:R-:W-:Y:S01]  /*f8f0*/  VIADD R19, R0, 0xd0 ;  /* 0x000000d000137836 */ /* 0x000fe20000000000 */
[----:B------:R2:W-:Y:S01]  /*f900*/  @!P5 ST.E.64 desc[UR48][R14.64], R116 ;  /* 0x000000740e00d985 */ /* 0x0005e2000c101b30 */
[----:B------:R-:W-:Y:S01]  /*f910*/  @!P6 IMAD.WIDE R16, R17, 0x4, R4 ;  /* 0x000000041110e825 */ /* 0x000fe200078e0204 */
[----:B------:R-:W-:-:S02]  /*f920*/  @!P0 LEA.HI R18, R18, R18, RZ, 0x1 ;  /* 0x0000001212128211 */ /* 0x000fc400078f08ff */
[----:B------:R-:W-:Y:S01]  /*f930*/  ISETP.GE.AND P1, PT, R19, UR4, PT ;  /* 0x0000000413007c0c */ /* 0x000fe2000bf26270 */
[C---:B------:R-:W-:Y:S01]  /*f940*/  VIADD R21, R0.reuse, 0xe0 ;  /* 0x000000e000157836 */ /* 0x040fe20000000000 */
[----:B------:R3:W-:Y:S01]  /*f950*/  @!P6 ST.E.64 desc[UR48][R16.64], R120 ;  /* 0x000000781000e985 */ /* 0x0007e2000c101b30 */
[----:B0-----:R-:W-:Y:S01]  /*f960*/  VIADD R3, R0, 0xf8 ;  /* 0x000000f800037836 */ /* 0x001fe20000000000 */
[----:B------:R-:W-:Y:S01]  /*f970*/  @!P2 LEA.HI R20, R20, R20, RZ, 0x1 ;  /* 0x000000141414a211 */ /* 0x000fe200078f08ff */
[C---:B------:R-:W-:Y:S01]  /*f980*/  VIADD R12, R0.reuse, 0xe8 ;  /* 0x000000e8000c7836 */ /* 0x040fe20000000000 */
[----:B------:R-:W-:Y:S01]  /*f990*/  ISETP.GE.AND P3, PT, R21, UR4, PT ;  /* 0x0000000415007c0c */ /* 0x000fe2000bf66270 */
[----:B------:R-:W-:Y:S01]  /*f9a0*/  VIADD R13, R0, 0xf0 ;  /* 0x000000f0000d7836 */ /* 0x000fe20000000000 */
[----:B------:R-:W-:Y:S02]  /*f9b0*/  ISETP.GE.AND P6, PT, R3, UR4, PT ;  /* 0x0000000403007c0c */ /* 0x000fe4000bfc6270 */
[----:B------:R-:W-:-:S02]  /*f9c0*/  ISETP.GE.AND P4, PT, R12, UR4, PT ;  /* 0x000000040c007c0c */ /* 0x000fc4000bf86270 */
[----:B------:R-:W-:Y:S02]  /*f9d0*/  ISETP.GE.AND P5, PT, R13, UR4, PT ;  /* 0x000000040d007c0c */ /* 0x000fe4000bfa6270 */
[----:B------:R-:W-:-:S04]  /*f9e0*/  @!P1 LEA.HI R19, R19, R19, RZ, 0x1 ;  /* 0x0000001313139211 */ /* 0x000fc800078f08ff */
[----:B-1----:R-:W-:Y:S02]  /*f9f0*/  @!P1 LOP3.LUT R11, R19, 0xfffffffe, RZ, 0xc0, !PT ;  /* 0xfffffffe130b9812 */ /* 0x002fe400078ec0ff */
[----:B------:R-:W-:Y:S02]  /*fa00*/  @!P3 LEA.HI R21, R21, R21, RZ, 0x1 ;  /* 0x000000151515b211 */ /* 0x000fe400078f08ff */
[----:B------:R-:W-:Y:S02]  /*fa10*/  @!P6 LEA.HI R10, R3, R3, RZ, 0x1 ;  /* 0x00000003030ae211 */ /* 0x000fe400078f08ff */
[----:B------:R-:W-:Y:S02]  /*fa20*/  @!P4 LEA.HI R12, R12, R12, RZ, 0x1 ;  /* 0x0000000c0c0cc211 */ /* 0x000fe400078f08ff */
[----:B------:R-:W-:Y:S02]  /*fa30*/  @!P5 LEA.HI R2, R13, R13, RZ, 0x1 ;  /* 0x0000000d0d02d211 */ /* 0x000fe400078f08ff */
[----:B------:R-:W-:-:S02]  /*fa40*/  @!P0 LOP3.LUT R3, R18, 0xfffffffe, RZ, 0xc0, !PT ;  /* 0xfffffffe12038812 */ /* 0x000fc400078ec0ff */
[----:B------:R-:W-:Y:S02]  /*fa50*/  @!P2 LOP3.LUT R13, R20, 0xfffffffe, RZ, 0xc0, !PT ;  /* 0xfffffffe140da812 */ /* 0x000fe400078ec0ff */
[----:B--2---:R-:W-:Y:S02]  /*fa60*/  @!P3 LOP3.LUT R15, R21, 0xfffffffe, RZ, 0xc0, !PT ;  /* 0xfffffffe150fb812 */ /* 0x004fe400078ec0ff */
[----:B---3--:R-:W-:Y:S01]  /*fa70*/  @!P4 LOP3.LUT R17, R12, 0xfffffffe, RZ, 0xc0, !PT ;  /* 0xfffffffe0c11c812 */ /* 0x008fe200078ec0ff */
        /* <DEDUP_REMOVED lines=16> */
.L_x_1895:
[----:B------:R-:W-:Y:S05]  /*fb80*/  BSYNC B0 ;  /* 0x0000000000007941 */ /* 0x000fea0003800000 */
.L_x_1894:
[----:B------:R-:W-:Y:S01]  /*fb90*/  ISETP.GE.AND P0, PT, R9, R8, PT ;  /* 0x000000080900720c */ /* 0x000fe20003f06270 */
[----:B0--3--:R0:W2:Y:S04]  /*fba0*/  SHFL.IDX PT, R3, R7, 0x1, 0x1c1f ;  /* 0x003c1f0007037f89 */ /* 0x0090a800000e0000 */
[----:B------:R0:W3:Y:S08]  /*fbb0*/  SHFL.IDX PT, R2, R6, 0x1, 0x1c1f ;  /* 0x003c1f0006027f89 */ /* 0x0000f000000e0000 */
[----:B0-----:R-:W-:Y:S05]  /*fbc0*/  @P0 BRA `(.L_x_1814) ;  /* 0x0000004c00d40947 */ /* 0x001fea0003800000 */
        /* <DEDUP_REMOVED lines=12> */
[----:B------:R-:W-:-:S02]  /*fc90*/  VIADD R14, R0, 0x38 ;  /* 0x00000038000e7836 */ /* 0x000fc40000000000 */
[C---:B------:R-:W-:Y:S02]  /*fca0*/  VIADD R15, R0.reuse, 0x40 ;  /* 0x00000040000f7836 */ /* 0x040fe40000000000 */
        /* <DEDUP_REMOVED lines=8> */
[----:B--23--:R-:W-:Y:S01]  /*fd30*/  @!P0 IMAD.WIDE R4, R0, 0x4, R2 ;  /* 0x0000000400048825 */ /* 0x00cfe200078e0202 */
        /* <DEDUP_REMOVED lines=52> */
[C---:B------:R-:W-:Y:S01]  /*10080*/  VIADD R18, R0.reuse, 0x88 ;  /* 0x0000008800127836 */ /* 0x040fe20000000000 */
        /* <DEDUP_REMOVED lines=36> */
[----:B------:R-:W-:Y:S02]  /*102d0*/  ISETP.GE.AND P0, PT, R14, UR4, PT ;  /* 0x000000040e007c0c */ /* 0x000fe4000bf06270 */
[----:B------:R-:W-:Y:S02]  /*102e0*/  ISETP.GE.AND P4, PT, R15, UR4, PT ;  /* 0x000000040f007c0c */ /* 0x000fe4000bf86270 */
[----:B------:R-:W-:-:S02]  /*102f0*/  ISETP.GE.AND P2, PT, R17, UR4, PT ;  /* 0x0000000411007c0c */ /* 0x000fc4000bf46270 */
[----:B------:R-:W-:Y:S02]  /*10300*/  @!P5 LEA.HI R19, R19, R19, RZ, 0x1 ;  /* 0x000000131313d211 */ /* 0x000fe400078f08ff */
        /* <DEDUP_REMOVED lines=38> */
[C---:B------:R-:W-:Y:S01]  /*10570*/  VIADD R17, R0.reuse, 0xe8 ;  /* 0x000000e800117836 */ /* 0x040fe20000000000 */
[----:B------:R-:W-:Y:S01]  /*10580*/  @!P6 LEA.HI R19, R19, R19, RZ, 0x1 ;  /* 0x000000131313e211 */ /* 0x000fe200078f08ff */
[----:B------:R-:W-:Y:S01]  /*10590*/  VIADD R0, R0, 0xf8 ;  /* 0x000000f800007836 */ /* 0x000fe20000000000 */
[----:B------:R-:W-:Y:S02]  /*105a0*/  ISETP.GE.AND P1, PT, R15, UR4, PT ;  /* 0x000000040f007c0c */ /* 0x000fe4000bf26270 */
[----:B------:R-:W-:-:S02]  /*105b0*/  ISETP.GE.AND P3, PT, R17, UR4, PT ;  /* 0x0000000411007c0c */ /* 0x000fc4000bf66270 */
        /* <DEDUP_REMOVED lines=33> */
.L_x_1893:
[----:B------:R-:W0:Y:S02]  /*107d0*/  S2R R0, SR_TID.X ;  /* 0x0000000000007919 */ /* 0x000e240000002100 */
[----:B0-----:R-:W-:-:S05]  /*107e0*/  VIADD R2, R0, 0xffffff80 ;  /* 0xffffff8000027836 */ /* 0x001fca0000000000 */
        /* <DEDUP_REMOVED lines=20> */
[----:B------:R-:W-:Y:S01]  /*10930*/  IMAD.U32 R3, RZ, RZ, UR5 ;  /* 0x00000005ff037e24 */ /* 0x000fe2000f8e00ff */
[----:B------:R-:W2:Y:S01]  /*10940*/  @P0 LDC R7, c[0x0][0xbec] ;  /* 0x0002fb00ff070b82 */ /* 0x000ea20000000800 */
[----:B------:R-:W-:Y:S01]  /*10950*/  IMAD.U32 R2, RZ, RZ, UR4 ;  /* 0x00000004ff027e24 */ /* 0x000fe2000f8e00ff */
[----:B------:R-:W-:Y:S01]  /*10960*/  ULDC.64 UR4, c[0x0][0xbe0] ;  /* 0x0002f80000047ab9 */ /* 0x000fe20000000a00 */
[----:B------:R-:W-:-:S05]  /*10970*/  IMAD.U32 R3, RZ, RZ, UR6 ;  /* 0x00000006ff037e24 */ /* 0x000fca000f8e00ff */
        /* <DEDUP_REMOVED lines=33> */
.L_x_1812:
        /* <DEDUP_REMOVED lines=18> */
.L_x_1896:
[----:B------:R-:W-:Y:S01]  /*10cb0*/  ULDC UR7, c[0x0][0xc50] ;  /* 0x0003140000077ab9 */ /* 0x000fe20000000800 */
[----:B------:R-:W-:Y:S01]  /*10cc0*/  UMOV UR36, UR6 ;  /* 0x0000000600247c82 */ /* 0x000fe20008000000 */
[----:B------:R-:W-:-:S11]  /*10cd0*/  UISETP.NE.AND UP0, UPT, UR7, 0x1, UPT ;  /* 0x000000010700788c */ /* 0x000fd6000bf05270 */
[----:B------:R-:W-:Y:S01]  /*10ce0*/  @UP0 ULDC UR4, c[0x0][0xc54] ;  /* 0x0003150000040ab9 */ /* 0x000fe20000000800 */
[----:B------:R-:W-:Y:S01]  /*10cf0*/  @UP0 ULDC UR8, c[0x0][0xc58] ;  /* 0x0003160000080ab9 */ /* 0x000fe20000000800 */
[----:B------:R-:W-:-:S04]  /*10d00*/  UIMAD.WIDE.U32 UR4, UR6, UR4, URZ ;  /* 0x00000004060472a5 */ /* 0x000fc8000f8e003f */
[----:B------:R-:W-:-:S12]  /*10d10*/  @UP0 USHF.R.U32.HI UR36, URZ, UR8, UR5 ;  /* 0x000000083f240299 */ /* 0x000fd80008011605 */
.L_x_1897:
[----:B------:R-:W-:Y:S01]  /*10d20*/  ISETP.GE.AND P0, PT, R18, RZ, PT ;  /* 0x000000ff1200720c */ /* 0x000fe20003f06270 */
[----:B------:R-:W-:Y:S01]  /*10d30*/  UIADD3 UR42, -UR36, URZ, URZ ;  /* 0x0000003f242a7290 */ /* 0x000fe2000fffe13f */
[----:B------:R-:W-:Y:S02]  /*10d40*/  IMAD.MOV.U32 R0, RZ, RZ, 0x1 ;  /* 0x00000001ff007424 */ /* 0x000fe400078e00ff */
[----:B------:R-:W-:Y:S01]  /*10d50*/  IMAD.MOV.U32 R6, RZ, RZ, RZ ;  /* 0x000000ffff067224 */ /* 0x000fe200078e00ff */
[----:B------:R-:W-:Y:S01]  /*10d60*/  UIMAD UR42, UR7, UR42, UR6 ;  /* 0x0000002a072a72a4 */ /* 0x000fe2000f8e0206 */
[----:B------:R-:W-:-:S07]  /*10d70*/  IMAD.MOV.U32 R8, RZ, RZ, 0x1 ;  /* 0x00000001ff087424 */ /* 0x000fce00078e00ff */
[----:B------:R-:W-:Y:S05]  /*10d80*/  @!P0 BRA `(.L_x_1898) ;  /* 0x0000003800a48947 */ /* 0x000fea0003800000 */
[----:B------:R-:W0:Y:S01]  /*10d90*/  S2UR UR40, SR_CTAID.X ;  /* 0x00000000002879c3 */ /* 0x000e220000002500 */
[----:B------:R-:W-:Y:S01]  /*10da0*/  ULDC UR6, c[0x0][0x448] ;  /* 0x0001120000067ab9 */ /* 0x000fe20000000800 */
[----:B------:R-:W-:Y:S01]  /*10db0*/  ULDC.64 UR4, c[0x0][0x418] ;  /* 0x0001060000047ab9 */ /* 0x000fe20000000a00 */
[----:B------:R-:W-:Y:S02]  /*10dc0*/  UISETP.NE.AND UP1, UPT, UR6, 0x1, UPT ;  /* 0x000000010600788c */ /* 0x000fe4000bf25270 */
[----:B------:R-:W-:Y:S01]  /*10dd0*/  UISETP.NE.U32.AND UP0, UPT, UR4, URZ, UPT ;  /* 0x0000003f0400728c */ /* 0x000fe2000bf05070 */
[----:B------:R-:W-:Y:S02]  /*10de0*/  ULDC UR11, c[0x0][0x288] ;  /* 0x0000a200000b7ab9 */ /* 0x000fe40000000800 */
[----:B------:R-:W-:Y:S01]  /*10df0*/  ULDC UR4, c[0x0][0x424] ;  /* 0x0001090000047ab9 */ /* 0x000fe20000000800 */
[----:B------:R-:W-:Y:S01]  /*10e00*/  UISETP.NE.AND.EX UP0, UPT, UR5, URZ, UPT, UP0 ;  /* 0x0000003f0500728c */ /* 0x000fe2000bf05300 */
[----:B------:R-:W-:Y:S01]  /*10e10*/  ULDC UR12, c[0x0][0x2f0] ;  /* 0x0000bc00000c7ab9 */ /* 0x000fe20000000800 */
[----:B------:R-:W-:-:S02]  /*10e20*/  UIADD3 UR6, -UR11, 0x1, URZ ;  /* 0x000000010b067890 */ /* 0x000fc4000fffe13f */
[----:B------:R-:W-:Y:S01]  /*10e30*/  USEL UR10, UR4, 0x1, UP0 ;  /* 0x00000001040a7887 */ /* 0x000fe20008000000 */
[----:B------:R-:W-:Y:S02]  /*10e40*/  @UP1 ULDC UR13, c[0x0][0x450] ;  /* 0x00011400000d1ab9 */ /* 0x000fe40000000800 */
[----:B------:R-:W-:Y:S01]  /*10e50*/  @UP1 ULDC UR4, c[0x0][0x44c] ;  /* 0x0001130000041ab9 */ /* 0x000fe20000000800 */
[----:B------:R-:W-:Y:S02]  /*10e60*/  UIMAD UR7, UR10, UR12, 0x5f ;  /* 0x0000005f0a0774a4 */ /* 0x000fe4000f8e020c */
[----:B------:R-:W-:Y:S02]  /*10e70*/  UIMAD UR9, UR10, UR12, UR6 ;  /* 0x0000000c0a0972a4 */ /* 0x000fe4000f8e0206 */
[----:B------:R-:W-:Y:S02]  /*10e80*/  UIMAD.WIDE UR6, UR7, 0x2aaaaaab, URZ ;  /* 0x2aaaaaab070678a5 */ /* 0x000fe4000f8e023f */
[----:B0-----:R-:W-:-:S02]  /*10e90*/  USHF.L.U32 UR40, UR40, 0x7, URZ ;  /* 0x0000000728287899 */ /* 0x001fc4000800063f */
[----:B------:R-:W-:Y:S02]  /*10ea0*/  USHF.R.U32.HI UR39, URZ, 0x1f, UR7 ;  /* 0x0000001f3f277899 */ /* 0x000fe40008011607 */
[----:B------:R-:W-:Y:S02]  /*10eb0*/  UIADD3 UR8, UR40, 0x7f, URZ ;  /* 0x0000007f28087890 */ /* 0x000fe4000fffe03f */
[----:B------:R-:W-:Y:S02]  /*10ec0*/  ULEA.HI.SX32 UR39, UR7, UR39, 0x1c ;  /* 0x0000002707277291 */ /* 0x000fe4000f8fe23f */
[----:B------:R-:W-:-:S04]  /*10ed0*/  UIMAD.WIDE.U32 UR4, UR8, UR4, URZ ;  /* 0x00000004080472a5 */ /* 0x000fc8000f8e003f */
[----:B------:R-:W-:-:S03]  /*10ee0*/  @UP1 USHF.R.U32.HI UR8, URZ, UR13, UR5 ;  /* 0x0000000d3f081299 */ /* 0x000fc60008011605 */
[----:B------:R-:W-:Y:S01]  /*10ef0*/  ULDC.64 UR4, c[0x0][0x9e0] ;  /* 0x0002780000047ab9 */ /* 0x000fe20000000a00 */
[----:B------:R-:W-:Y:S02]  /*10f00*/  UIADD3 UR9, UR9, UR8, URZ ;  /* 0x0000000809097290 */ /* 0x000fe4000fffe03f */
[----:B------:R-:W-:Y:S02]  /*10f10*/  UISETP.GE.AND UP0, UPT, UR5, 0x1, UPT ;  /* 0x000000010500788c */ /* 0x000fe4000bf06270 */
[----:B------:R-:W-:-:S04]  /*10f20*/  UIADD3 UR4, UR9, UR4, URZ ;  /* 0x0000000409047290 */ /* 0x000fc8000fffe03f */
[----:B------:R-:W-:-:S13]  /*10f30*/  PLOP3.LUT P1, PT, PT, PT, UP0, 0x80, 0x0 ;  /* 0x000000000000781c */ /* 0x000fda0003f2f008 */
[----:B------:R-:W-:Y:S05]  /*10f40*/  @!P1 BRA `(.L_x_1899) ;  /* 0x0000000000449947 */ /* 0x000fea0003800000 */
        /* <DEDUP_REMOVED lines=10> */
.L_x_1900:
[----:B------:R-:W-:-:S11]  /*10ff0*/  UISETP.NE.AND UP0, UPT, UR5, 0x1, UPT ;  /* 0x000000010500788c */ /* 0x000fd6000bf05270 */
[----:B------:R-:W-:Y:S02]  /*11000*/  @UP0 ULDC.64 UR14, c[0x0][0x9e8] ;  /* 0x00027a00000e0ab9 */ /* 0x000fe40000000a00 */
[----:B------:R-:W-:-:S04]  /*11010*/  UIMAD.WIDE.U32 UR6, UR8, UR14, URZ ;  /* 0x0000000e080672a5 */ /* 0x000fc8000f8e003f */
[----:B------:R-:W-:-:S12]  /*11020*/  @UP0 USHF.R.U32.HI UR8, URZ, UR15, UR7 ;  /* 0x0000000f3f080299 */ /* 0x000fd80008011607 */
.L_x_1901:
[----:B------:R-:W-:-:S04]  /*11030*/  UIMAD UR8, UR8, UR5, UR5 ;  /* 0x00000005080872a4 */ /* 0x000fc8000f8e0205 */
[----:B------:R-:W-:-:S04]  /*11040*/  UISETP.LT.AND UP0, UPT, UR4, UR8, UPT ;  /* 0x000000080400728c */ /* 0x000fc8000bf01270 */
[----:B------:R-:W-:-:S12]  /*11050*/  USEL UR4, UR4, UR8, UP0 ;  /* 0x0000000804047287 */ /* 0x000fd80008000000 */
.L_x_1899:
[----:B------:R-:W-:Y:S01]  /*11060*/  UIADD3 UR6, UR4, 0x5f, URZ ;  /* 0x0000005f04067890 */ /* 0x000fe2000fffe03f */
[----:B------:R-:W-:Y:S01]  /*11070*/  @UP1 ULDC UR8, c[0x0][0x44c] ;  /* 0x0001130000081ab9 */ /* 0x000fe20000000800 */
[----:B------:R-:W-:Y:S02]  /*11080*/  @UP1 ULDC UR13, c[0x0][0x450] ;  /* 0x00011400000d1ab9 */ /* 0x000fe40000000800 */
[----:B------:R-:W-:Y:S02]  /*11090*/  UIMAD.WIDE UR6, UR6, 0x2aaaaaab, URZ ;  /* 0x2aaaaaab060678a5 */ /* 0x000fe4000f8e023f */
[----:B------:R-:W-:Y:S02]  /*110a0*/  UIMAD.WIDE.U32 UR8, UR40, UR8, URZ ;  /* 0x00000008280872a5 */ /* 0x000fe4000f8e003f */
[----:B------:R-:W-:Y:S01]  /*110b0*/  USHF.R.U32.HI UR44, URZ, 0x1f, UR7 ;  /* 0x0000001f3f2c7899 */ /* 0x000fe20008011607 */
[----:B------:R-:W-:Y:S01]  /*110c0*/  UMOV UR4, UR40 ;  /* 0x0000002800047c82 */ /* 0x000fe20008000000 */
[----:B------:R-:W-:-:S02]  /*110d0*/  UIMAD UR10, UR10, UR12, -UR11 ;  /* 0x0000000c0a0a72a4 */ /* 0x000fc4000f8e0a0b */
[----:B------:R-:W-:Y:S02]  /*110e0*/  @UP1 USHF.R.U32.HI UR4, URZ, UR13, UR9 ;  /* 0x0000000d3f041299 */ /* 0x000fe40008011609 */
[----:B------:R-:W-:Y:S02]  /*110f0*/  ULEA.HI.SX32 UR44, UR7, UR44, 0x1c ;  /* 0x0000002c072c7291 */ /* 0x000fe4000f8fe23f */
[----:B------:R-:W-:Y:S02]  /*11100*/  UIADD3 UR4, UR10, UR4, URZ ;  /* 0x000000040a047290 */ /* 0x000fe4000fffe03f */
[----:B------:R-:W-:Y:S01]  /*11110*/  UISETP.LT.AND UP0, UPT, UR39, UR44, UPT ;  /* 0x0000002c2700728c */ /* 0x000fe2000bf01270 */
[----:B------:R-:W-:Y:S02]  /*11120*/  ULDC UR8, c[0x0][0x9dc] ;  /* 0x0002770000087ab9 */ /* 0x000fe40000000800 */
[----:B------:R-:W-:Y:S02]  /*11130*/  UIADD3 UR8, UR4, -UR8, URZ ;  /* 0x8000000804087290 */ /* 0x000fe4000fffe03f */
[----:B------:R-:W-:Y:S01]  /*11140*/  USEL UR12, UR39, UR44, UP0 ;  /* 0x0000002c270c7287 */ /* 0x000fe20008000000 */
[----:B------:R-:W-:Y:S11]  /*11150*/  @!P1 BRA `(.L_x_1902) ;  /* 0x0000000000449947 */ /* 0x000ff60003800000 */
        /* <DEDUP_REMOVED lines=10> */
.L_x_1903:
[----:B------:R-:W-:-:S11]  /*11200*/  UISETP.NE.AND UP0, UPT, UR5, 0x1, UPT ;  /* 0x000000010500788c */ /* 0x000fd6000bf05270 */
[----:B------:R-:W-:Y:S02]  /*11210*/  @UP0 ULDC.64 UR10, c[0x0][0x9e8] ;  /* 0x00027a00000a0ab9 */ /* 0x000fe40000000a00 */
[----:B------:R-:W-:-:S04]  /*11220*/  UIMAD.WIDE.U32 UR6, UR4, UR10, URZ ;  /* 0x0000000a040672a5 */ /* 0x000fc8000f8e003f */
[----:B------:R-:W-:-:S12]  /*11230*/  @UP0 USHF.R.U32.HI UR4, URZ, UR11, UR7 ;  /* 0x0000000b3f040299 */ /* 0x000fd80008011607 */
.L_x_1904:
[----:B------:R-:W-:-:S04]  /*11240*/  UIMAD UR4, UR4, UR5, URZ ;  /* 0x00000005040472a4 */ /* 0x000fc8000f8e023f */
[----:B------:R-:W-:-:S04]  /*11250*/  UISETP.LT.AND UP0, UPT, UR8, UR4, UPT ;  /* 0x000000040800728c */ /* 0x000fc8000bf01270 */
[----:B------:R-:W-:-:S12]  /*11260*/  USEL UR8, UR8, UR4, !UP0 ;  /* 0x0000000408087287 */ /* 0x000fd8000c000000 */
.L_x_1902:
[----:B------:R-:W-:Y:S02]  /*11270*/  UIMAD.WIDE UR4, UR8, 0x2aaaaaab, URZ ;  /* 0x2aaaaaab080478a5 */ /* 0x000fe4000f8e023f */
[----:B------:R-:W-:Y:S02]  /*11280*/  USHF.R.U32.HI UR10, URZ, 0x10, UR42 ;  /* 0x000000103f0a7899 */ /* 0x000fe4000801162a */
[----:B------:R-:W-:Y:S02]  /*11290*/  USHF.R.U32.HI UR4, URZ, 0x1f, UR5 ;  /* 0x0000001f3f047899 */ /* 0x000fe40008011605 */
[----:B------:R-:W-:Y:S02]  /*112a0*/  ULOP3.LUT UR42, UR42, 0xffff, URZ, 0xc0, !UPT ;  /* 0x0000ffff2a2a7892 */ /* 0x000fe4000f8ec03f */
[----:B------:R-:W-:Y:S01]  /*112b0*/  ULEA.HI.SX32 UR4, UR5, UR4, 0x1c ;  /* 0x0000000405047291 */ /* 0x000fe2000f8fe23f */
[----:B------:R-:W-:-:S03]  /*112c0*/  UMOV UR46, URZ ;  /* 0x0000003f002e7c82 */ /* 0x000fc60008000000 */
[----:B------:R-:W-:-:S04]  /*112d0*/  UISETP.LT.AND UP0, UPT, URZ, UR4, UPT ;  /* 0x000000043f00728c */ /* 0x000fc8000bf01270 */
[----:B------:R-:W-:Y:S02]  /*112e0*/  USEL UR43, URZ, UR4, !UP0 ;  /* 0x000000043f2b7287 */ /* 0x000fe4000c000000 */
[----:B------:R-:W-:Y:S02]  /*112f0*/  UISETP.NE.AND UP0, UPT, UR10, URZ, UPT ;  /* 0x0000003f0a00728c */ /* 0x000fe4000bf05270 */
[----:B------:R-:W-:-:S06]  /*11300*/  UISETP.GT.AND UP1, UPT, UR12, UR43, UPT ;  /* 0x0000002b0c00728c */ /* 0x000fcc000bf24270 */
[----:B------:R-:W-:-:S03]  /*11310*/  PLOP3.LUT P0, PT, PT, PT, UP1, 0x80, 0x0 ;  /* 0x000000000000781c */ /* 0x000fc60003f0f018 */
[----:B------:R-:W-:-:S10]  /*11320*/  @!UP0 ULDC UR10, c[0x0][0x9f0] ;  /* 0x00027c00000a8ab9 */ /* 0x000fd40000000800 */
[----:B------:R-:W-:Y:S05]  /*11330*/  @!P0 BRA `(.L_x_1905) ;  /* 0x0000000000808947 */ /* 0x000fea0003800000 */
[----:B------:R-:W-:Y:S01]  /*11340*/  IMAD.U32 R3, RZ, RZ, UR10 ;  /* 0x0000000aff037e24 */ /* 0x000fe2000f8e00ff */
[----:B------:R-:W-:-:S04]  /*11350*/  UIADD3 UR4, UR10, -0x1, UR12 ;  /* 0xffffffff0a047890 */ /* 0x000fc8000fffe00c */
[-C--:B------:R-:W-:Y:S01]  /*11360*/  IABS R0, R3.reuse ;  /* 0x0000000300007213 */ /* 0x080fe20000000000 */
[----:B------:R-:W-:Y:S01]  /*11370*/  UIADD3 UR6, -UR43, UR4, URZ ;  /* 0x000000042b067290 */ /* 0x000fe2000fffe13f */
[----:B------:R-:W-:Y:S02]  /*11380*/  IABS R3, R3 ;  /* 0x0000000300037213 */ /* 0x000fe40000000000 */
[----:B------:R-:W-:Y:S01]  /*11390*/  R2UR UR11, R0 ;  /* 0x00000000000b72ca */ /* 0x000fe200000e0000 */
[----:B------:R-:W-:Y:S02]  /*113a0*/  UMOV UR4, URZ ;  /* 0x0000003f00047c82 */ /* 0x000fe40008000000 */
[----:B------:R-:W-:-:S05]  /*113b0*/  IMAD.MOV R3, RZ, RZ, -R3 ;  /* 0x000000ffff037224 */ /* 0x000fca00078e0a03 */
[----:B------:R-:W-:-:S05]  /*113c0*/  R2UR UR9, R3 ;  /* 0x00000000030972ca */ /* 0x000fca00000e0000 */
[----:B------:R-:W0:Y:S08]  /*113d0*/  I2F.RP R0, UR11 ;  /* 0x0000000b00007d06 */ /* 0x000e300008209400 */
[----:B0-----:R-:W0:Y:S02]  /*113e0*/  MUFU.RCP R0, R0 ;  /* 0x0000000000007308 */ /* 0x001e240000001000 */
[----:B0-----:R-:W-:Y:S01]  /*113f0*/  VIADD R2, R0, 0xffffffe ;  /* 0x0ffffffe00027836 */ /* 0x001fe20000000000 */
[----:B------:R-:W-:Y:S01]  /*11400*/  IABS R0, UR6 ;  /* 0x0000000600007c13 */ /* 0x000fe20008000000 */
[----:B------:R-:W-:-:S03]  /*11410*/  ULOP3.LUT UR6, UR6, UR10, URZ, 0x3c, !UPT ;  /* 0x0000000a06067292 */ /* 0x000fc6000f8e3c3f */
[----:B------:R-:W-:Y:S01]  /*11420*/  R2UR UR8, R0 ;  /* 0x00000000000872ca */ /* 0x000fe200000e0000 */
[----:B------:R-:W0:Y:S02]  /*11430*/  F2I.FTZ.U32.TRUNC.NTZ R2, R2 ;  /* 0x0000000200027305 */ /* 0x000e24000021f000 */
        /* <DEDUP_REMOVED lines=16> */
.L_x_1905:
[----:B------:R-:W-:Y:S01]  /*11540*/  UIMAD UR41, UR42, UR46, UR43 ;  /* 0x0000002e2a2972a4 */ /* 0x000fe2000f8e022b */
[----:B------:R-:W-:Y:S02]  /*11550*/  IMAD.U32 R0, RZ, RZ, UR12 ;  /* 0x0000000cff007e24 */ /* 0x000fe4000f8e00ff */
[----:B------:R-:W-:Y:S02]  /*11560*/  IMAD.MOV.U32 R6, RZ, RZ, RZ ;  /* 0x000000ffff067224 */ /* 0x000fe400078e00ff */
[----:B------:R-:W-:Y:S02]  /*11570*/  IMAD.MOV.U32 R8, RZ, RZ, 0x1 ;  /* 0x00000001ff087424 */ /* 0x000fe400078e00ff */
[----:B------:R-:W-:-:S05]  /*11580*/  IMAD.U32 R3, RZ, RZ, UR41 ;  /* 0x00000029ff037e24 */ /* 0x000fca000f8e00ff */
[----:B------:R-:W-:Y:S01]  /*11590*/  VIADDMNMX R19, R3, UR46, R0, PT ;  /* 0x0000002e03137c46 */ /* 0x000fe2000b800100 */
[----:B------:R-:W-:-:S03]  /*115a0*/  IMAD.MOV.U32 R0, RZ, RZ, 0x1 ;  /* 0x00000001ff007424 */ /* 0x000fc600078e00ff */
        /* <DEDUP_REMOVED lines=26> */
.L_x_1906:
        /* <DEDUP_REMOVED lines=20> */
.L_x_1908:
        /* <DEDUP_REMOVED lines=15> */
.L_x_1907:
[----:B------:R-:W0:Y:S08]  /*11980*/  LDC.64 R2, c[0x0][0x9f8] ;  /* 0x00027e00ff027b82 */ /* 0x000e300000000a00 */
[----:B------:R-:W1:Y:S01]  /*11990*/  LDC.64 R4, c[0x0][0x418] ;  /* 0x00010600ff047b82 */ /* 0x000e620000000a00 */
[----:B0-----:R-:W-:-:S04]  /*119a0*/  ISETP.NE.U32.AND P0, PT, R2, RZ, PT ;  /* 0x000000ff0200720c */ /* 0x001fc80003f05070 */
[----:B------:R-:W-:-:S13]  /*119b0*/  ISETP.NE.AND.EX P0, PT, R3, RZ, PT, P0 ;  /* 0x000000ff0300720c */ /* 0x000fda0003f05300 */
[----:B------:R-:W0:Y:S02]  /*119c0*/  @P0 LDC.64 R2, c[0x0][0x9f8] ;  /* 0x00027e00ff020b82 */ /* 0x000e240000000a00 */
[----:B0-----:R-:W-:-:S05]  /*119d0*/  @P0 IMAD.WIDE R2, R18, 0x4, R2 ;  /* 0x0000000412020825 */ /* 0x001fca00078e0202 */
[----:B------:R-:W2:Y:S01]  /*119e0*/  @P0 LDG.E R18, desc[UR48][R2.64] ;  /* 0x0000003002120981 */ /* 0x000ea2000c1e1900 */
[----:B-1----:R-:W-:Y:S01]  /*119f0*/  ISETP.NE.U32.AND P0, PT, R4, RZ, PT ;  /* 0x000000ff0400720c */ /* 0x002fe20003f05070 */
[----:B------:R-:W-:Y:S01]  /*11a00*/  UMOV UR4, 0xffffffff ;  /* 0xffffffff00047882 */ /* 0x000fe20000000000 */
[----:B------:R-:W-:Y:S01]  /*11a10*/  LOP3.LUT R17, R17, 0xfffffffe, RZ, 0xc0, !PT ;  /* 0xfffffffe11117812 */ /* 0x000fe200078ec0ff */
[----:B------:R-:W0:Y:S01]  /*11a20*/  S2R R16, SR_TID.X ;  /* 0x0000000000107919 */ /* 0x000e220000002100 */
[----:B------:R-:W-:Y:S01]  /*11a30*/  ISETP.NE.AND.EX P1, PT, R5, RZ, PT, P0 ;  /* 0x000000ff0500720c */ /* 0x000fe20003f25300 */
[----:B------:R-:W-:-:S12]  /*11a40*/  VIADD R0, R19, 0xffffffff ;  /* 0xffffffff13007836 */ /* 0x000fd80000000000 */
[----:B------:R-:W-:Y:S02]  /*11a50*/  @P1 LOP3.LUT R17, R17, 0x1, RZ, 0xfc, !PT ;  /* 0x0000000111111812 */ /* 0x000fe400078efcff */
[----:B0-----:R-:W-:-:S04]  /*11a60*/  SHF.R.U32.HI R6, RZ, 0x5, R16 ;  /* 0x00000005ff067819 */ /* 0x001fc80000011610 */
[----:B------:R-:W-:Y:S02]  /*11a70*/  LOP3.LUT R6, R6, 0x3, RZ, 0xc0, !PT ;  /* 0x0000000306067812 */ /* 0x000fe400078ec0ff */
[----:B--2---:R-:W-:Y:S02]  /*11a80*/  SHF.R.S32.HI R19, RZ, 0x1f, R18 ;  /* 0x0000001fff137819 */ /* 0x004fe40000011412 */
[----:B------:R-:W-:Y:S01]  /*11a90*/  SEL R16, R18, RZ, !P1 ;  /* 0x000000ff12107207 */ /* 0x000fe20004800000 */
[----:B------:R-:W-:Y:S06]  /*11aa0*/  BRA.DIV UR4, `(.L_x_1909) ;  /* 0x0000003204ec7947 */ /* 0x000fec000b800000 */
[----:B------:R0:W1:Y:S02]  /*11ab0*/  SHFL.IDX PT, R14, R6, RZ, 0x1f ;  /* 0x00001fff060e7589 */ /* 0x00006400000e0000 */
.L_x_1988:
[----:B------:R2:W-:Y:S01]  /*11ac0*/  STL [R1], R0 ;  /* 0x0000000001007387 */ /* 0x0005e20000100800 */
        /* <DEDUP_REMOVED lines=8> */
.L_x_1991:
[----:B------:R-:W-:Y:S05]  /*11b50*/  @!P6 BRA `(.L_x_1910) ;  /* 0x0000000000d8e947 */ /* 0x000fea0003800000 */
[----:B------:R-:W-:Y:S01]  /*11b60*/  IMAD.MOV.U32 R16, RZ, RZ, R18 ;  /* 0x000000ffff107224 */ /* 0x000fe200078e0012 */
[----:B------:R-:W-:Y:S06]  /*11b70*/  @!P1 BRA `(.L_x_1912) ;  /* 0x0000000000509947 */ /* 0x000fec0003800000 */
[----:B0-----:R-:W-:Y:S01]  /*11b80*/  IMAD.MOV.U32 R6, RZ, RZ, R0 ;  /* 0x000000ffff067224 */ /* 0x001fe200078e0000 */
[----:B------:R-:W-:Y:S01]  /*11b90*/  ULDC.64 UR4, c[0x0][0x428] ;  /* 0x00010a0000047ab9 */ /* 0x000fe20000000a00 */
[----:B------:R-:W0:Y:S01]  /*11ba0*/  LDC R0, c[0x0][0x43c] ;  /* 0x00010f00ff007b82 */ /* 0x000e220000000800 */
[----:B------:R-:W-:Y:S02]  /*11bb0*/  IMAD R9, R19, UR4, RZ ;  /* 0x0000000413097c24 */ /* 0x000fe4000f8e02ff */
        /* <DEDUP_REMOVED lines=15> */
[----:B------:R1:W-:Y:S02]  /*11cb0*/  STL [R1], R6 ;  /* 0x0000000601007387 */ /* 0x0003e40000100800 */
.L_x_1912:
[----:B------:R-:W-:Y:S01]  /*11cc0*/  IMAD.MOV.U32 R0, RZ, RZ, 0x1 ;  /* 0x00000001ff007424 */ /* 0x000fe200078e00ff */
[----:B01----:R-:W0:Y:S04]  /*11cd0*/  S2R R6, SR_TID.X ;  /* 0x0000000000067919 */ /* 0x003e280000002100 */
[----:B------:R-:W-:-:S04]  /*11ce0*/  SHF.L.U32 R0, R0, 0x1f, RZ ;  /* 0x0000001f00007819 */ /* 0x000fc800000006ff */
[----:B------:R-:W1:Y:S01]  /*11cf0*/  SYNCS.PHASECHK.TRANS64.TRYWAIT P0, [UR38+0x22840], R0 ;  /* 0x02284000ff0075a7 */ /* 0x000e620008000166 */
[----:B0-----:R-:W-:-:S04]  /*11d00*/  LOP3.LUT R2, R6, 0x7f, RZ, 0xc0, !PT ;  /* 0x0000007f06027812 */ /* 0x001fc800078ec0ff */
[----:B------:R-:W-:Y:S01]  /*11d10*/  ISETP.NE.AND P1, PT, R2, RZ, PT ;  /* 0x000000ff0200720c */ /* 0x000fe20003f25270 */
[----:B-1----:R-:W-:-:S12]  /*11d20*/  @!P0 BRA `(.L_x_1913) ;  /* 0x00000030008c8947 */ /* 0x002fd80003800000 */
.L_x_1992:
[----:B------:R-:W-:Y:S05]  /*11d30*/  @P1 BRA `(.L_x_1914) ;  /* 0x0000000000181947 */ /* 0x000fea0003800000 */
[----:B------:R-:W1:Y:S01]  /*11d40*/  S2R R2, SR_TID.X ;  /* 0x0000000000027919 */ /* 0x000e620000002100 */
[----:B0-----:R-:W-:-:S04]  /*11d50*/  IMAD.MOV.U32 R0, RZ, RZ, 0x3000 ;  /* 0x00003000ff007424 */ /* 0x001fc800078e00ff */
[----:B------:R2:W-:Y:S01]  /*11d60*/  SYNCS.ARRIVE.TRANS64 RZ, [UR38+0x22830], R0 ;  /* 0x02283000ffff79a7 */ /* 0x0005e20008000026 */
[----:B-1----:R-:W-:-:S13]  /*11d70*/  LOP3.LUT P0, RZ, R2, 0x1f, RZ, 0xc0, !PT ;  /* 0x0000001f02ff7812 */ /* 0x002fda000780c0ff */
[----:B--2---:R-:W-:Y:S05]  /*11d80*/  @!P0 BRA `(.L_x_1914) ;  /* 0x0000000000048947 */ /* 0x004fea0003800000 */
[----:B------:R-:W-:Y:S01]  /*11d90*/  BPT.TRAP 0x1 ;  /* 0x000000040000795c */ /* 0x000fe20000300000 */
.L_x_1914:
[----:B0-----:R-:W2:Y:S01]  /*11da0*/  LDL R0, [R1] ;  /* 0x0000000001007983 */ /* 0x001ea20000100800 */
        /* <DEDUP_REMOVED lines=17> */
.L_x_1910:
        /* <DEDUP_REMOVED lines=22> */
.L_x_1915:
[----:B------:R-:W1:Y:S01]  /*12020*/  LDC R5, c[0x0][0x448] ;  /* 0x00011200ff057b82 */ /* 0x000e620000000800 */
[----:B------:R-:W2:Y:S01]  /*12030*/  S2R R12, SR_TID.X ;  /* 0x00000000000c7919 */ /* 0x000ea20000002100 */
[----:B------:R-:W-:Y:S01]  /*12040*/  USHF.R.S32.HI UR4, URZ, 0x1f, UR36 ;  /* 0x0000001f3f047899 */ /* 0x000fe20008011424 */
[----:B------:R-:W-:Y:S01]  /*12050*/  ULDC.64 UR8, c[0x0][0x2d8] ;  /* 0x0000b60000087ab9 */ /* 0x000fe20000000a00 */
[----:B------:R-:W3:Y:S02]  /*12060*/  S2R R8, SR_CTAID.Z ;  /* 0x0000000000087919 */ /* 0x000ee40000002700 */
[----:B------:R-:W-:Y:S02]  /*12070*/  UIMAD UR6, UR4, UR8, URZ ;  /* 0x00000008040672a4 */ /* 0x000fe4000f8e023f */
[----:B------:R-:W-:Y:S02]  /*12080*/  UIMAD.WIDE.U32 UR4, UR36, UR8, URZ ;  /* 0x00000008240472a5 */ /* 0x000fe4000f8e003f */
[----:B------:R-:W-:-:S04]  /*12090*/  UIMAD UR6, UR36, UR9, UR6 ;  /* 0x00000009240672a4 */ /* 0x000fc8000f8e0206 */
[----:B------:R-:W-:Y:S01]  /*120a0*/  UIADD3 UR5, UR5, UR6, URZ ;  /* 0x0000000605057290 */ /* 0x000fe2000fffe03f */
[----:B-1----:R-:W-:Y:S02]  /*120b0*/  ISETP.NE.AND P0, PT, R5, 0x1, PT ;  /* 0x000000010500780c */ /* 0x002fe40003f05270 */
[C---:B--2---:R-:W-:Y:S01]  /*120c0*/  LOP3.LUT R10, R12.reuse, 0x7f, RZ, 0xc0, !PT ;  /* 0x0000007f0c0a7812 */ /* 0x044fe200078ec0ff */
[----:B------:R-:W-:-:S10]  /*120d0*/  IMAD.SHL.U32 R3, R12, 0x10, RZ ;  /* 0x000000100c037824 */ /* 0x000fd400078e00ff */
[----:B------:R-:W0:Y:S01]  /*120e0*/  @P0 LDC R7, c[0x0][0x44c] ;  /* 0x00011300ff070b82 */ /* 0x000e220000000800 */
[----:B------:R-:W-:-:S04]  /*120f0*/  SHF.R.U32.HI R4, RZ, 0x3, R10 ;  /* 0x00000003ff047819 */ /* 0x000fc8000001160a */
[----:B------:R-:W-:-:S03]  /*12100*/  LOP3.LUT R0, R4, 0x70, R3, 0xf8, !PT ;  /* 0x0000007004007812 */ /* 0x000fc600078ef803 */
[----:B------:R-:W1:Y:S02]  /*12110*/  @P0 LDC R9, c[0x0][0x450] ;  /* 0x00011400ff090b82 */ /* 0x000e640000000800 */
[----:B------:R-:W-:-:S06]  /*12120*/  VIADD R0, R0, UR40 ;  /* 0x0000002800007c36 */ /* 0x000fcc0008000000 */
[----:B------:R-:W2:Y:S01]  /*12130*/  LDC.64 R2, c[0x0][0x2e0] ;  /* 0x0000b800ff027b82 */ /* 0x000ea20000000a00 */
[----:B0-----:R-:W-:-:S04]  /*12140*/  @P0 IMAD.HI.U32 R6, R0, R7, RZ ;  /* 0x0000000700060227 */ /* 0x001fc800078e00ff */
[----:B------:R-:W-:Y:S01]  /*12150*/  IMAD.MOV.U32 R7, RZ, RZ, R0 ;  /* 0x000000ffff077224 */ /* 0x000fe200078e0000 */
[----:B-1----:R-:W-:Y:S02]  /*12160*/  @P0 SHF.R.U32.HI R7, RZ, R9, R6 ;  /* 0x00000009ff070219 */ /* 0x002fe40000011606 */
[----:B---3--:R-:W-:-:S05]  /*12170*/  SHF.R.S32.HI R9, RZ, 0x1f, R8 ;  /* 0x0000001fff097819 */ /* 0x008fca0000011408 */
[----:B--2---:R-:W-:-:S04]  /*12180*/  IMAD R6, R9, R2, RZ ;  /* 0x0000000209067224 */ /* 0x004fc800078e02ff */
[C---:B------:R-:W-:Y:S01]  /*12190*/  IMAD R9, R8.reuse, R3, R6 ;  /* 0x0000000308097224 */ /* 0x040fe200078e0206 */
[----:B------:R-:W-:Y:S01]  /*121a0*/  SHF.R.S32.HI R6, RZ, 0x1f, R7 ;  /* 0x0000001fff067819 */ /* 0x000fe20000011407 */
[----:B------:R-:W-:Y:S01]  /*121b0*/  IMAD.WIDE.U32 R2, R8, R2, UR4 ;  /* 0x0000000408027e25 */ /* 0x000fe2000f8e0002 */
[----:B------:R-:W-:-:S03]  /*121c0*/  ULDC.64 UR4, c[0x0][0x2d0] ;  /* 0x0000b40000047ab9 */ /* 0x000fc60000000a00 */
[----:B------:R-:W-:Y:S02]  /*121d0*/  IMAD.IADD R3, R3, 0x1, R9 ;  /* 0x0000000103037824 */ /* 0x000fe400078e0209 */
[----:B------:R-:W-:Y:S02]  /*121e0*/  IMAD.MOV R9, RZ, RZ, -R7 ;  /* 0x000000ffff097224 */ /* 0x000fe400078e0a07 */
[----:B------:R-:W-:Y:S02]  /*121f0*/  IMAD R6, R6, UR4, RZ ;  /* 0x0000000406067c24 */ /* 0x000fe4000f8e02ff */
[----:B------:R-:W-:Y:S02]  /*12200*/  IMAD R9, R5, R9, R0 ;  /* 0x0000000905097224 */ /* 0x000fe400078e0200 */
[C---:B------:R-:W-:Y:S02]  /*12210*/  IMAD R11, R7.reuse, UR5, R6 ;  /* 0x00000005070b7c24 */ /* 0x040fe4000f8e0206 */
[----:B------:R-:W-:Y:S01]  /*12220*/  IMAD.WIDE.U32 R2, R7, UR4, R2 ;  /* 0x0000000407027c25 */ /* 0x000fe2000f8e0002 */
[----:B------:R-:W-:Y:S01]  /*12230*/  SHF.R.S32.HI R0, RZ, 0x1f, R9 ;  /* 0x0000001fff007819 */ /* 0x000fe20000011409 */
[----:B------:R-:W-:-:S02]  /*12240*/  ULDC.64 UR4, c[0x0][0x2c8] ;  /* 0x0000b20000047ab9 */ /* 0x000fc40000000a00 */
[----:B------:R-:W-:Y:S02]  /*12250*/  IMAD.IADD R3, R3, 0x1, R11 ;  /* 0x0000000103037824 */ /* 0x000fe400078e020b */
[----:B------:R-:W-:Y:S02]  /*12260*/  IMAD R0, R0, UR4, RZ ;  /* 0x0000000400007c24 */ /* 0x000fe4000f8e02ff */
[----:B------:R-:W-:-:S04]  /*12270*/  IMAD.WIDE.U32 R2, R9, UR4, R2 ;  /* 0x0000000409027c25 */ /* 0x000fc8000f8e0002 */
[----:B------:R-:W-:Y:S01]  /*12280*/  IMAD R7, R9, UR5, R0 ;  /* 0x0000000509077c24 */ /* 0x000fe2000f8e0200 */
[----:B------:R-:W-:Y:S01]  /*12290*/  ULDC.64 UR4, c[0x0][0x280] ;  /* 0x0000a00000047ab9 */ /* 0x000fe20000000a00 */
[----:B------:R-:W-:Y:S01]  /*122a0*/  IMAD.SHL.U32 R6, R10, 0x8, RZ ;  /* 0x000000080a067824 */ /* 0x000fe200078e00ff */
[----:B------:R-:W-:Y:S01]  /*122b0*/  LEA R0, P0, R2, UR4, 0x1 ;  /* 0x0000000402007c11 */ /* 0x000fe2000f8008ff */
[----:B------:R-:W-:Y:S01]  /*122c0*/  IMAD.IADD R7, R3, 0x1, R7 ;  /* 0x0000000103077824 */ /* 0x000fe200078e0207 */
[----:B------:R-:W-:-:S04]  /*122d0*/  ULDC UR4, c[0x0][0x2b8] ;  /* 0x0000ae0000047ab9 */ /* 0x000fc80000000800 */
        /* <DEDUP_REMOVED lines=11> */
[----:B------:R-:W-:Y:S02]  /*12390*/  VIADD R4, R4, UR40 ;  /* 0x0000002804047c36 */ /* 0x000fe40008000000 */
[----:B------:R-:W1:Y:S01]  /*123a0*/  SHFL.IDX PT, R2, R7, RZ, 0x181f ;  /* 0x00181fff07027589 */ /* 0x000e6200000e0000 */
[----:B------:R-:W-:Y:S02]  /*123b0*/  IMAD R5, R5, UR4, RZ ;  /* 0x0000000405057c24 */ /* 0x000fe4000f8e02ff */
[C---:B------:R-:W-:Y:S01]  /*123c0*/  VIADD R10, R4.reuse, 0x10 ;  /* 0x00000010040a7836 */ /* 0x040fe20000000000 */
[----:B------:R-:W-:Y:S01]  /*123d0*/  SHFL.IDX PT, R9, R7, 0x1, 0x181f ;  /* 0x00381f0007097f89 */ /* 0x000fe200000e0000 */
        /* <DEDUP_REMOVED lines=8> */
[----:B------:R-:W-:-:S13]  /*12460*/  ISETP.GE.AND P1, PT, R10, R5, PT ;  /* 0x000000050a00720c */ /* 0x000fda0003f26270 */
[----:B------:R-:W-:Y:S02]  /*12470*/  @!P1 LEA R10, R6, UR38, 0x1 ;  /* 0x00000026060a9c11 */ /* 0x000fe4000f8e08ff */
[----:B0-----:R-:W-:Y:S02]  /*12480*/  @!P1 LEA R2, P2, R8, R14, 0x1 ;  /* 0x0000000e08029211 */ /* 0x001fe400078408ff */
[----:B------:R-:W0:Y:S03]  /*12490*/  SHFL.IDX PT, R14, R0, 0x2, 0x181f ;  /* 0x00581f00000e7f89 */ /* 0x000e2600000e0000 */
[----:B------:R-:W-:Y:S02]  /*124a0*/  @!P1 IMAD.X R3, RZ, RZ, R9, P2 ;  /* 0x000000ffff039224 */ /* 0x000fe400010e0609 */
[----:B------:R-:W1:Y:S04]  /*124b0*/  SHFL.IDX PT, R9, R7, 0x2, 0x181f ;  /* 0x00581f0007097f89 */ /* 0x000e6800000e0000 */
[----:B------:R2:W-:Y:S01]  /*124c0*/  @!P1 LDGSTS.E.BYPASS.LTC128B.128 [R10+0x18c00], desc[UR48][R2.64], !P0 ;  /* 0x18c00000020a9fae */ /* 0x0005e2000c101d70 */
[----:B------:R-:W-:Y:S01]  /*124d0*/  ISETP.GE.AND P1, PT, R12, R5, PT ;  /* 0x000000050c00720c */ /* 0x000fe20003f26270 */
[----:B------:R-:W-:-:S02]  /*124e0*/  VIADD R12, R4, 0x40 ;  /* 0x00000040040c7836 */ /* 0x000fc40000000000 */
[----:B--2---:R-:W-:-:S10]  /*124f0*/  VIADD R10, R4, 0x30 ;  /* 0x00000030040a7836 */ /* 0x004fd40000000000 */
[----:B------:R-:W-:Y:S02]  /*12500*/  @!P1 LEA R21, R6, UR38, 0x1 ;  /* 0x0000002606159c11 */ /* 0x000fe4000f8e08ff */
[----:B0-----:R-:W-:Y:S02]  /*12510*/  @!P1 LEA R2, P2, R8, R14, 0x1 ;  /* 0x0000000e08029211 */ /* 0x001fe400078408ff */
[----:B------:R-:W0:Y:S03]  /*12520*/  SHFL.IDX PT, R14, R0, 0x3, 0x181f ;  /* 0x00781f00000e7f89 */ /* 0x000e2600000e0000 */
[----:B-1----:R-:W-:Y:S02]  /*12530*/  @!P1 IMAD.X R3, RZ, RZ, R9, P2 ;  /* 0x000000ffff039224 */ /* 0x002fe400010e0609 */
[----:B------:R-:W1:Y:S04]  /*12540*/  SHFL.IDX PT, R9, R7, 0x3, 0x181f ;  /* 0x00781f0007097f89 */ /* 0x000e6800000e0000 */
[----:B------:R0:W-:Y:S01]  /*12550*/  @!P1 LDGSTS.E.BYPASS.LTC128B.128 [R21+0x19400], desc[UR48][R2.64], !P0 ;  /* 0x1940000002159fae */ /* 0x0001e2000c101d70 */
[----:B------:R-:W-:-:S13]  /*12560*/  ISETP.GE.AND P1, PT, R10, R5, PT ;  /* 0x000000050a00720c */ /* 0x000fda0003f26270 */
[----:B------:R-:W-:Y:S02]  /*12570*/  @!P1 LEA R10, R6, UR38, 0x1 ;  /* 0x00000026060a9c11 */ /* 0x000fe4000f8e08ff */
[----:B0-----:R-:W-:Y:S02]  /*12580*/  @!P1 LEA R2, P2, R8, R14, 0x1 ;  /* 0x0000000e08029211 */ /* 0x001fe400078408ff */
[----:B------:R-:W0:Y:S03]  /*12590*/  SHFL.IDX PT, R14, R0, 0x4, 0x181f ;  /* 0x00981f00000e7f89 */ /* 0x000e2600000e0000 */
[----:B-1----:R-:W-:Y:S02]  /*125a0*/  @!P1 IMAD.X R3, RZ, RZ, R9, P2 ;  /* 0x000000ffff039224 */ /* 0x002fe400010e0609 */
        /* <DEDUP_REMOVED lines=18> */
[----:B------:R-:W-:-:S03]  /*126d0*/  ISETP.GE.AND P1, PT, R12, R5, PT ;  /* 0x000000050c00720c */ /* 0x000fc60003f26270 */
[----:B------:R-:W2:Y:S10]  /*126e0*/  SHFL.IDX PT, R7, R7, 0x7, 0x181f ;  /* 0x00f81f0007077f89 */ /* 0x000eb400000e0000 */
[----:B0-----:R-:W-:-:S02]  /*126f0*/  @!P1 LEA R2, P2, R8, R14, 0x1 ;  /* 0x0000000e08029211 */ /* 0x001fc400078408ff */
[----:B------:R0:W3:Y:S03]  /*12700*/  SHFL.IDX PT, R14, R0, 0x7, 0x181f ;  /* 0x00f81f00000e7f89 */ /* 0x0000e600000e0000 */
[----:B-1----:R-:W-:Y:S01]  /*12710*/  @!P1 IMAD.X R3, RZ, RZ, R9, P2 ;  /* 0x000000ffff039224 */ /* 0x002fe200010e0609 */
[----:B------:R-:W-:-:S05]  /*12720*/  @!P1 LEA R9, R6, UR38, 0x1 ;  /* 0x0000002606099c11 */ /* 0x000fca000f8e08ff */
[----:B------:R0:W-:Y:S02]  /*12730*/  @!P1 LDGSTS.E.BYPASS.LTC128B.128 [R9+0x1b400], desc[UR48][R2.64], !P0 ;  /* 0x1b40000002099fae */ /* 0x0001e4000c101d70 */
.L_x_2009:
[----:B------:R-:W-:-:S05]  /*12740*/  VIADD R4, R4, 0x70 ;  /* 0x0000007004047836 */ /* 0x000fca0000000000 */
[----:B------:R-:W-:Y:S01]  /*12750*/  ISETP.GE.AND P1, PT, R4, R5, PT ;  /* 0x000000050400720c */ /* 0x000fe20003f26270 */
[----:B------:R-:W-:-:S05]  /*12760*/  IMAD.MOV.U32 R4, RZ, RZ, 0x1 ;  /* 0x00000001ff047424 */ /* 0x000fca00078e00ff */
[----:B------:R-:W-:-:S07]  /*12770*/  SHF.L.U32 R4, R4, 0x1f, RZ ;  /* 0x0000001f04047819 */ /* 0x000fce00000006ff */
[----:B0--3--:R-:W-:Y:S02]  /*12780*/  @!P1 LEA R2, P2, R8, R14, 0x1 ;  /* 0x0000000e08029211 */ /* 0x009fe400078408ff */
[----:B------:R-:W-:-:S03]  /*12790*/  @!P1 LEA R5, R6, UR38, 0x1 ;  /* 0x0000002606059c11 */ /* 0x000fc6000f8e08ff */
[----:B--2---:R-:W-:-:S05]  /*127a0*/  @!P1 IMAD.X R3, RZ, RZ, R7, P2 ;  /* 0x000000ffff039224 */ /* 0x004fca00010e0607 */
        /* <DEDUP_REMOVED lines=11> */
.L_x_2010:
[----:B------:R-:W-:Y:S01]  /*12860*/  LOP3.LUT P0, RZ, R17, 0x2, RZ, 0xc0, !PT ;  /* 0x0000000211ff7812 */ /* 0x000fe2000780c0ff */
[----:B------:R-:W-:Y:S01]  /*12870*/  BSSY B0, `(.L_x_1918) ;  /* 0x000004b000007945 */ /* 0x000fe20003800000 */
[----:B------:R-:W-:-:S11]  /*12880*/  IMAD.MOV.U32 R0, RZ, RZ, 0x1 ;  /* 0x00000001ff007424 */ /* 0x000fd600078e00ff */
[----:B------:R-:W-:Y:S05]  /*12890*/  @!P0 BRA `(.L_x_1919) ;  /* 0x0000000400208947 */ /* 0x000fea0003800000 */
[----:B------:R-:W1:Y:S01]  /*128a0*/  SYNCS.PHASECHK.TRANS64.TRYWAIT P0, [UR38+0x22860], R4 ;  /* 0x02286004ff0075a7 */ /* 0x000e620008000166 */
[----:B------:R-:W2:Y:S02]  /*128b0*/  S2R R2, SR_TID.X ;  /* 0x0000000000027919 */ /* 0x000ea40000002100 */
[----:B--2---:R-:W-:-:S04]  /*128c0*/  LOP3.LUT R2, R2, 0x7f, RZ, 0xc0, !PT ;  /* 0x0000007f02027812 */ /* 0x004fc800078ec0ff */
[----:B------:R-:W-:Y:S01]  /*128d0*/  ISETP.NE.AND P1, PT, R2, RZ, PT ;  /* 0x000000ff0200720c */ /* 0x000fe20003f25270 */
[----:B-1----:R-:W-:-:S12]  /*128e0*/  @!P0 BRA `(.L_x_1920) ;  /* 0x0000003000208947 */ /* 0x002fd80003800000 */
.L_x_2011:
        /* <DEDUP_REMOVED lines=8> */
.L_x_1922:
[----:B------:R-:W-:Y:S05]  /*12970*/  BSYNC B1 ;  /* 0x0000000000017941 */ /* 0x000fea0003800000 */
.L_x_1921:
[----:B------:R-:W2:Y:S01]  /*12980*/  LDL.LU R2, [R1] ;  /* 0x0000000001027983 */ /* 0x000ea20000300800 */
        /* <DEDUP_REMOVED lines=10> */
.L_x_1923:
        /* <DEDUP_REMOVED lines=13> */
.L_x_1924:
        /* <DEDUP_REMOVED lines=13> */
.L_x_1925:
        /* <DEDUP_REMOVED lines=13> */
.L_x_1926:
        /* <DEDUP_REMOVED lines=8> */
.L_x_1919:
[----:B------:R-:W-:Y:S05]  /*12d20*/  BSYNC B0 ;  /* 0x0000000000007941 */ /* 0x000fea0003800000 */
.L_x_1918:
[----:B0-----:R-:W2:Y:S01]  /*12d30*/  LDL.LU R3, [R1+0x4] ;  /* 0x0000040001037983 */ /* 0x001ea20000300800 */
[----:B------:R-:W-:Y:S02]  /*12d40*/  IMAD.MOV.U32 R8, RZ, RZ, RZ ;  /* 0x000000ffff087224 */ /* 0x000fe400078e00ff */
[----:B------:R-:W-:Y:S02]  /*12d50*/  IMAD.MOV.U32 R6, RZ, RZ, 0x1 ;  /* 0x00000001ff067424 */ /* 0x000fe400078e00ff */
[----:B--2---:R-:W-:-:S05]  /*12d60*/  VIADD R7, R3, 0xfffffffe ;  /* 0xfffffffe03077836 */ /* 0x004fca0000000000 */
[----:B------:R-:W-:-:S13]  /*12d70*/  ISETP.GE.AND P0, PT, R7, UR41, PT ;  /* 0x0000002907007c0c */ /* 0x000fda000bf06270 */
[----:B------:R-:W-:Y:S05]  /*12d80*/  @!P0 BRA `(.L_x_1898) ;  /* 0x0000001800a48947 */ /* 0x000fea0003800000 */
[----:B------:R-:W-:Y:S01]  /*12d90*/  UIADD3 UR4, UR42, 0x1, URZ ;  /* 0x000000012a047890 */ /* 0x000fe2000fffe03f */
[----:B------:R-:W0:Y:S01]  /*12da0*/  S2R R4, SR_TID.X ;  /* 0x0000000000047919 */ /* 0x000e220000002100 */
[----:B------:R-:W-:Y:S01]  /*12db0*/  ULOP3.LUT UR5, URZ, UR44, URZ, 0x33, !UPT ;  /* 0x0000002c3f057292 */ /* 0x000fe2000f8e333f */
[----:B------:R-:W-:Y:S01]  /*12dc0*/  IMAD.MOV.U32 R6, RZ, RZ, 0x1 ;  /* 0x00000001ff067424 */ /* 0x000fe200078e00ff */
[----:B------:R-:W-:-:S04]  /*12dd0*/  UIMAD UR4, UR4, UR46, URZ ;  /* 0x0000002e040472a4 */ /* 0x000fc8000f8e023f */
[----:B------:R-:W-:Y:S01]  /*12de0*/  IMAD.U32 R3, RZ, RZ, UR5 ;  /* 0x00000005ff037e24 */ /* 0x000fe2000f8e00ff */
[----:B------:R-:W-:Y:S01]  /*12df0*/  ULOP3.LUT UR5, URZ, UR41, URZ, 0x33, !UPT ;  /* 0x000000293f057292 */ /* 0x000fe2000f8e333f */
[----:B------:R-:W-:Y:S01]  /*12e00*/  LOP3.LUT R0, RZ, UR4, RZ, 0x33, !PT ;  /* 0x00000004ff007c12 */ /* 0x000fe2000f8e33ff */
[----:B------:R-:W-:-:S03]  /*12e10*/  ULOP3.LUT UR4, URZ, UR39, URZ, 0x33, !UPT ;  /* 0x000000273f047292 */ /* 0x000fc6000f8e333f */
[----:B------:R-:W-:Y:S01]  /*12e20*/  VIADDMNMX R0, R0, -UR43, R3, !PT ;  /* 0x8000002b00007c46 */ /* 0x000fe2000f800103 */
[----:B------:R-:W-:-:S03]  /*12e30*/  IMAD.MOV.U32 R3, RZ, RZ, 0x2 ;  /* 0x00000002ff037424 */ /* 0x000fc600078e00ff */
[----:B------:R-:W-:-:S04]  /*12e40*/  VIMNMX R0, R0, UR4, !PT ;  /* 0x0000000400007c48 */ /* 0x000fc8000ffe0100 */
[----:B------:R-:W-:-:S05]  /*12e50*/  VIADDMNMX R2, R0, R3, UR5, !PT ;  /* 0x0000000500027e46 */ /* 0x000fca000f800103 */
[----:B------:R-:W-:-:S05]  /*12e60*/  VIADD R3, R2, 0xfffffffe ;  /* 0xfffffffe02037836 */ /* 0x000fca0000000000 */
[-C--:B------:R-:W-:Y:S02]  /*12e70*/  ISETP.NE.AND P0, PT, R3, R0.reuse, PT ;  /* 0x000000000300720c */ /* 0x080fe40003f05270 */
[----:B------:R-:W-:Y:S01]  /*12e80*/  LOP3.LUT R3, RZ, R0, RZ, 0x33, !PT ;  /* 0x00000000ff037212 */ /* 0x000fe200078e33ff */
[----:B------:R-:W-:Y:S01]  /*12e90*/  IMAD.MOV.U32 R0, RZ, RZ, 0x1 ;  /* 0x00000001ff007424 */ /* 0x000fe200078e00ff */
[----:B0-----:R-:W-:-:S03]  /*12ea0*/  LOP3.LUT R10, R4, 0x1f, RZ, 0xc0, !PT ;  /* 0x0000001f040a7812 */ /* 0x001fc600078ec0ff */
[----:B------:R-:W-:-:S05]  /*12eb0*/  IMAD.IADD R2, R2, 0x1, R3 ;  /* 0x0000000102027824 */ /* 0x000fca00078e0203 */
[----:B------:R-:W-:Y:S01]  /*12ec0*/  LOP3.LUT R11, R2, 0x1, RZ, 0xc0, !PT ;  /* 0x00000001020b7812 */ /* 0x000fe200078ec0ff */
[----:B------:R-:W-:Y:S06]  /*12ed0*/  @!P0 BRA `(.L_x_1927) ;  /* 0x0000001000388947 */ /* 0x000fec0003800000 */
[----:B------:R-:W-:Y:S01]  /*12ee0*/  BSSY B0, `(.L_x_1927) ;  /* 0x000010d000007945 */ /* 0x000fe20003800000 */
[----:B------:R-:W-:Y:S02]  /*12ef0*/  IMAD.IADD R9, R2, 0x1, -R11 ;  /* 0x0000000102097824 */ /* 0x000fe400078e0a0b */
[----:B------:R-:W-:-:S07]  /*12f00*/  IMAD.MOV.U32 R0, RZ, RZ, 0x1 ;  /* 0x00000001ff007424 */ /* 0x000fce00078e00ff */
.L_x_1960:
        /* <DEDUP_REMOVED lines=27> */
.L_x_1930:
[----:B------:R-:W1:Y:S01]  /*130c0*/  S2R R2, SR_TID.X ;  /* 0x0000000000027919 */ /* 0x000e620000002100 */
[----:B------:R-:W-:Y:S01]  /*130d0*/  BSSY B2, `(.L_x_1931) ;  /* 0x0000006000027945 */ /* 0x000fe20003800000 */
[----:B-1----:R-:W-:Y:S02]  /*130e0*/  LOP3.LUT R3, R2, 0x7f, RZ, 0xc0, !PT ;  /* 0x0000007f02037812 */ /* 0x002fe400078ec0ff */
[----:B------:R-:W-:Y:S02]  /*130f0*/  SHF.L.U32 R2, R0, 0x1f, RZ ;  /* 0x0000001f00027819 */ /* 0x000fe400000006ff */
[----:B------:R-:W-:Y:S02]  /*13100*/  ISETP.NE.AND P2, PT, R3, RZ, PT ;  /* 0x000000ff0300720c */ /* 0x000fe40003f45270 */
[----:B------:R-:W1:Y:S02]  /*13110*/  SYNCS.PHASECHK.TRANS64.TRYWAIT P0, [UR38+0x22848], R2 ;  /* 0x02284802ff0075a7 */ /* 0x000e640008000166 */
[----:B-1----:R-:W-:Y:S09]  /*13120*/  @!P0 BRA `(.L_x_1932) ;  /* 0x0000002800288947 */ /* 0x002ff20003800000 */
.L_x_2012:
[----:B------:R-:W-:Y:S05]  /*13130*/  BSYNC B2 ;  /* 0x0000000000027941 */ /* 0x000fea0003800000 */
.L_x_1931:
[----:B------:R-:W-:Y:S04]  /*13140*/  BSSY B2, `(.L_x_1933) ;  /* 0x0000007000027945 */ /* 0x000fe80003800000 */
[----:B------:R-:W-:Y:S05]  /*13150*/  @P2 BRA `(.L_x_1934) ;  /* 0x0000000000142947 */ /* 0x000fea0003800000 */
[----:B------:R-:W-:Y:S01]  /*13160*/  ISETP.NE.AND P0, PT, R10, RZ, PT ;  /* 0x000000ff0a00720c */ /* 0x000fe20003f05270 */
[----:B-1----:R-:W-:-:S04]  /*13170*/  IMAD.MOV.U32 R3, RZ, RZ, 0x3000 ;  /* 0x00003000ff037424 */ /* 0x002fc800078e00ff */
[----:B------:R2:W-:Y:S08]  /*13180*/  SYNCS.ARRIVE.TRANS64 RZ, [UR38+0x22838], R3 ;  /* 0x02283803ffff79a7 */ /* 0x0005f00008000026 */
[----:B--2---:R-:W-:Y:S05]  /*13190*/  @!P0 BRA `(.L_x_1934) ;  /* 0x0000000000048947 */ /* 0x004fea0003800000 */
[----:B------:R-:W-:Y:S01]  /*131a0*/  BPT.TRAP 0x1 ;  /* 0x000000040000795c */ /* 0x000fe20000300000 */
.L_x_1934:
[----:B------:R-:W-:Y:S05]  /*131b0*/  BSYNC B2 ;  /* 0x0000000000027941 */ /* 0x000fea0003800000 */
.L_x_1933:
        /* <DEDUP_REMOVED lines=11> */
.L_x_1935:
        /* <DEDUP_REMOVED lines=10> */
.L_x_2013:
[----:B------:R-:W-:Y:S05]  /*13310*/  BSYNC B2 ;  /* 0x0000000000027941 */ /* 0x000fea0003800000 */
.L_x_1936:
        /* <DEDUP_REMOVED lines=9> */
.L_x_1939:
[----:B------:R-:W-:Y:S05]  /*133b0*/  BSYNC B2 ;  /* 0x0000000000027941 */ /* 0x000fea0003800000 */
.L_x_1938:
        /* <DEDUP_REMOVED lines=9> */
.L_x_1940:
        /* <DEDUP_REMOVED lines=13> */
.L_x_1941:
        /* <DEDUP_REMOVED lines=13> */
.L_x_1942:
        /* <DEDUP_REMOVED lines=13> */
.L_x_1943:
        /* <DEDUP_REMOVED lines=8> */
.L_x_1929:
[----:B------:R-:W-:Y:S05]  /*13740*/  BSYNC B1 ;  /* 0x0000000000017941 */ /* 0x000fea0003800000 */
.L_x_1928:
[----:B------:R-:W-:Y:S01]  /*13750*/  LOP3.LUT P3, RZ, R17, 0x2, RZ, 0xc0, !PT ;  /* 0x0000000211ff7812 */ /* 0x000fe2000786c0ff */
[----:B------:R-:W-:Y:S01]  /*13760*/  BSSY B1, `(.L_x_1944) ;  /* 0x0000082000017945 */ /* 0x000fe20003800000 */
[----:B------:R-:W-:-:S11]  /*13770*/  LOP3.LUT R0, R0, 0x1, RZ, 0x3c, !PT ;  /* 0x0000000100007812 */ /* 0x000fd600078e3cff */
[----:B------:R-:W-:Y:S05]  /*13780*/  @!P3 BRA `(.L_x_1945) ;  /* 0x0000000400fcb947 */ /* 0x000fea0003800000 */
[----:B------:R-:W-:Y:S01]  /*13790*/  LOP3.LUT P3, RZ, R17, 0x1, RZ, 0xc0, !PT ;  /* 0x0000000111ff7812 */ /* 0x000fe2000786c0ff */
[----:B------:R-:W-:-:S12]  /*137a0*/  VIADD R12, R7, 0xffffffff ;  /* 0xffffffff070c7836 */ /* 0x000fd80000000000 */
        /* <DEDUP_REMOVED lines=20> */
.L_x_1946:
[----:B------:R-:W1:Y:S01]  /*138f0*/  S2R R2, SR_TID.X ;  /* 0x0000000000027919 */ /* 0x000e620000002100 */
[----:B------:R-:W-:Y:S01]  /*13900*/  BSSY B2, `(.L_x_1947) ;  /* 0x0000006000027945 */ /* 0x000fe20003800000 */
[----:B-1----:R-:W-:Y:S02]  /*13910*/  LOP3.LUT R3, R2, 0x7f, RZ, 0xc0, !PT ;  /* 0x0000007f02037812 */ /* 0x002fe400078ec0ff */
[----:B------:R-:W-:Y:S02]  /*13920*/  SHF.L.U32 R2, R0, 0x1f, RZ ;  /* 0x0000001f00027819 */ /* 0x000fe400000006ff */
[----:B------:R-:W-:Y:S02]  /*13930*/  ISETP.NE.AND P2, PT, R3, RZ, PT ;  /* 0x000000ff0300720c */ /* 0x000fe40003f45270 */
[----:B------:R-:W1:Y:S02]  /*13940*/  SYNCS.PHASECHK.TRANS64.TRYWAIT P0, [UR38+0x22840], R2 ;  /* 0x02284002ff0075a7 */ /* 0x000e640008000166 */
[----:B-1----:R-:W-:Y:S09]  /*13950*/  @!P0 BRA `(.L_x_1948) ;  /* 0x00000020004c8947 */ /* 0x002ff20003800000 */
.L_x_2014:
[----:B------:R-:W-:Y:S05]  /*13960*/  BSYNC B2 ;  /* 0x0000000000027941 */ /* 0x000fea0003800000 */
.L_x_1947:
[----:B------:R-:W-:Y:S04]  /*13970*/  BSSY B2, `(.L_x_1949) ;  /* 0x0000007000027945 */ /* 0x000fe80003800000 */
[----:B------:R-:W-:Y:S05]  /*13980*/  @P2 BRA `(.L_x_1950) ;  /* 0x0000000000142947 */ /* 0x000fea0003800000 */
[----:B------:R-:W-:Y:S01]  /*13990*/  ISETP.NE.AND P0, PT, R10, RZ, PT ;  /* 0x000000ff0a00720c */ /* 0x000fe20003f05270 */
[----:B-1----:R-:W-:-:S04]  /*139a0*/  IMAD.MOV.U32 R3, RZ, RZ, 0x3000 ;  /* 0x00003000ff037424 */ /* 0x002fc800078e00ff */
[----:B------:R2:W-:Y:S08]  /*139b0*/  SYNCS.ARRIVE.TRANS64 RZ, [UR38+0x22830], R3 ;  /* 0x02283003ffff79a7 */ /* 0x0005f00008000026 */
[----:B--2---:R-:W-:Y:S05]  /*139c0*/  @!P0 BRA `(.L_x_1950) ;  /* 0x0000000000048947 */ /* 0x004fea0003800000 */
[----:B------:R-:W-:Y:S01]  /*139d0*/  BPT.TRAP 0x1 ;  /* 0x000000040000795c */ /* 0x000fe20000300000 */
.L_x_1950:
[----:B------:R-:W-:Y:S05]  /*139e0*/  BSYNC B2 ;  /* 0x0000000000027941 */ /* 0x000fea0003800000 */
.L_x_1949:
        /* <DEDUP_REMOVED lines=11> */
.L_x_1951:
        /* <DEDUP_REMOVED lines=11> */
.L_x_2015:
[----:B------:R-:W-:Y:S05]  /*13b50*/  BSYNC B2 ;  /* 0x0000000000027941 */ /* 0x000fea0003800000 */
.L_x_1952:
        /* <DEDUP_REMOVED lines=9> */
.L_x_1955:
[----:B------:R-:W-:Y:S05]  /*13bf0*/  BSYNC B2 ;  /* 0x0000000000027941 */ /* 0x000fea0003800000 */
.L_x_1954:
        /* <DEDUP_REMOVED lines=9> */
.L_x_1956:
        /* <DEDUP_REMOVED lines=13> */
.L_x_1957:
        /* <DEDUP_REMOVED lines=13> */
.L_x_1958:
        /* <DEDUP_REMOVED lines=13> */
.L_x_1959:
        /* <DEDUP_REMOVED lines=8> */
.L_x_1945:
[----:B------:R-:W-:Y:S05]  /*13f80*/  BSYNC B1 ;  /* 0x0000000000017941 */ /* 0x000fea0003800000 */
.L_x_1944:
[----:B------:R-:W-:Y:S01]  /*13f90*/  VIADD R7, R7, 0xfffffffe ;  /* 0xfffffffe07077836 */ /* 0x000fe20000000000 */
[----:B------:R-:W-:Y:S06]  /*13fa0*/  @P1 BRA `(.L_x_1960) ;  /* 0xffffffec00d81947 */ /* 0x000fec000383ffff */
[----:B------:R-:W-:Y:S05]  /*13fb0*/  BSYNC B0 ;  /* 0x0000000000007941 */ /* 0x000fea0003800000 */
.L_x_1927:
        /* <DEDUP_REMOVED lines=8> */
[----:B------:R-:W-:Y:S02]  /*14040*/  ULDC.64 UR4, c[0x0][0x428] ;  /* 0x00010a0000047ab9 */ /* 0x000fe40000000a00 */
        /* <DEDUP_REMOVED lines=16> */
.L_x_1963:
[----:B------:R-:W1:Y:S01]  /*14150*/  S2R R2, SR_TID.X ;  /* 0x0000000000027919 */ /* 0x000e620000002100 */
[----:B------:R-:W-:Y:S01]  /*14160*/  BSSY B1, `(.L_x_1964) ;  /* 0x0000006000017945 */ /* 0x000fe20003800000 */
[----:B-1----:R-:W-:Y:S02]  /*14170*/  LOP3.LUT R3, R2, 0x7f, RZ, 0xc0, !PT ;  /* 0x0000007f02037812 */ /* 0x002fe400078ec0ff */
[----:B------:R-:W-:Y:S02]  /*14180*/  SHF.L.U32 R2, R0, 0x1f, RZ ;  /* 0x0000001f00027819 */ /* 0x000fe400000006ff */
[----:B------:R-:W-:Y:S02]  /*14190*/  ISETP.NE.AND P1, PT, R3, RZ, PT ;  /* 0x000000ff0300720c */ /* 0x000fe40003f25270 */
[----:B------:R-:W1:Y:S02]  /*141a0*/  SYNCS.PHASECHK.TRANS64.TRYWAIT P0, [UR38+0x22848], R2 ;  /* 0x02284802ff0075a7 */ /* 0x000e640008000166 */
[----:B-1----:R-:W-:Y:S09]  /*141b0*/  @!P0 BRA `(.L_x_1965) ;  /* 0x0000001800648947 */ /* 0x002ff20003800000 */
.L_x_2016:
[----:B------:R-:W-:Y:S05]  /*141c0*/  BSYNC B1 ;  /* 0x0000000000017941 */ /* 0x000fea0003800000 */
.L_x_1964:
[----:B------:R-:W-:Y:S04]  /*141d0*/  BSSY B1, `(.L_x_1966) ;  /* 0x0000007000017945 */ /* 0x000fe80003800000 */
[----:B------:R-:W-:Y:S05]  /*141e0*/  @P1 BRA `(.L_x_1967) ;  /* 0x0000000000141947 */ /* 0x000fea0003800000 */
[----:B------:R-:W-:Y:S01]  /*141f0*/  ISETP.NE.AND P0, PT, R10, RZ, PT ;  /* 0x000000ff0a00720c */ /* 0x000fe20003f05270 */
[----:B-1----:R-:W-:-:S04]  /*14200*/  IMAD.MOV.U32 R3, RZ, RZ, 0x3000 ;  /* 0x00003000ff037424 */ /* 0x002fc800078e00ff */
[----:B------:R2:W-:Y:S08]  /*14210*/  SYNCS.ARRIVE.TRANS64 RZ, [UR38+0x22838], R3 ;  /* 0x02283803ffff79a7 */ /* 0x0005f00008000026 */
[----:B--2---:R-:W-:Y:S05]  /*14220*/  @!P0 BRA `(.L_x_1967) ;  /* 0x0000000000048947 */ /* 0x004fea0003800000 */
[----:B------:R-:W-:Y:S01]  /*14230*/  BPT.TRAP 0x1 ;  /* 0x000000040000795c */ /* 0x000fe20000300000 */
.L_x_1967:
[----:B------:R-:W-:Y:S05]  /*14240*/  BSYNC B1 ;  /* 0x0000000000017941 */ /* 0x000fea0003800000 */
.L_x_1966:
        /* <DEDUP_REMOVED lines=11> */
.L_x_1968:
        /* <DEDUP_REMOVED lines=11> */
.L_x_2017:
[----:B------:R-:W-:Y:S05]  /*143b0*/  BSYNC B1 ;  /* 0x0000000000017941 */ /* 0x000fea0003800000 */
.L_x_1969:
        /* <DEDUP_REMOVED lines=9> */
.L_x_1972:
[----:B------:R-:W-:Y:S05]  /*14450*/  BSYNC B1 ;  /* 0x0000000000017941 */ /* 0x000fea0003800000 */
.L_x_1971:
        /* <DEDUP_REMOVED lines=9> */
.L_x_1973:
        /* <DEDUP_REMOVED lines=13> */
.L_x_1974:
        /* <DEDUP_REMOVED lines=13> */
.L_x_1975:
        /* <DEDUP_REMOVED lines=13> */
.L_x_1976:
        /* <DEDUP_REMOVED lines=8> */
.L_x_1962:
[----:B------:R-:W-:Y:S05]  /*147e0*/  BSYNC B0 ;  /* 0x0000000000007941 */ /* 0x000fea0003800000 */
.L_x_1961:
[----:B------:R-:W-:Y:S01]  /*147f0*/  LOP3.LUT R0, R0, 0x1, RZ, 0x3c, !PT ;  /* 0x0000000100007812 */ /* 0x000fe200078e3cff */
[----:B------:R-:W-:Y:S02]  /*14800*/  IMAD.MOV.U32 R6, RZ, RZ, RZ ;  /* 0x000000ffff067224 */ /* 0x000fe400078e00ff */
[----:B------:R-:W-:-:S07]  /*14810*/  IMAD.MOV.U32 R8, RZ, RZ, RZ ;  /* 0x000000ffff087224 */ /* 0x000fce00078e00ff */
.L_x_1898:
[----:B------:R-:W1:Y:S01]  /*14820*/  S2R R3, SR_CgaCtaId ;  /* 0x0000000000037919 */ /* 0x000e620000008800 */
[----:B------:R-:W-:-:S04]  /*14830*/  MOV R2, 0x400 ;  /* 0x0000040000027802 */ /* 0x000fc80000000f00 */
[----:B-1----:R-:W-:Y:S02]  /*14840*/  LEA R2, R3, R2, 0x18 ;  /* 0x0000000203027211 */ /* 0x002fe400078ec0ff */
[----:B------:R-:W-:-:S04]  /*14850*/  SHF.L.U32 R3, R8, 0x1f, RZ ;  /* 0x0000001f08037819 */ /* 0x000fc800000006ff */
[----:B------:R-:W1:Y:S02]  /*14860*/  SYNCS.PHASECHK.TRANS64.TRYWAIT P0, [R2+URZ+0x22820], R3 ;  /* 0x02282003020075a7 */ /* 0x000e64000800017f */
[----:B-1----:R-:W-:Y:S05]  /*14870*/  @!P0 BRA `(.L_x_1977) ;  /* 0x0000001000e48947 */ /* 0x002fea0003800000 */
.L_x_2018:
[----:B------:R-:W-:-:S03]  /*14880*/  UMOV UR4, 0xffffffff ;  /* 0xffffffff00047882 */ /* 0x000fc60000000000 */
[----:B------:R-:W-:Y:S05]  /*14890*/  BRA.DIV UR4, `(.L_x_1978) ;  /* 0x0000001204f07947 */ /* 0x000fea000b800000 */
[----:B-1----:R-:W1:Y:S02]  /*148a0*/  S2R R3, SR_TID.X ;  /* 0x0000000000037919 */ /* 0x002e640000002100 */
[----:B-1----:R-:W-:-:S04]  /*148b0*/  SHF.R.U32.HI R3, RZ, 0x5, R3 ;  /* 0x00000005ff037819 */ /* 0x002fc80000011603 */
[----:B------:R-:W-:-:S05]  /*148c0*/  LOP3.LUT R3, R3, 0x3, RZ, 0xc0, !PT ;  /* 0x0000000303037812 */ /* 0x000fca00078ec0ff */
[----:B------:R1:W2:Y:S02]  /*148d0*/  SHFL.IDX PT, R14, R3, RZ, 0x1f ;  /* 0x00001fff030e7589 */ /* 0x0002a400000e0000 */
.L_x_2021:
[----:B--2---:R-:W-:-:S13]  /*148e0*/  ISETP.NE.AND P0, PT, R14, RZ, PT ;  /* 0x000000ff0e00720c */ /* 0x004fda0003f05270 */
[----:B------:R-:W-:Y:S05]  /*148f0*/  @P0 BRA `(.L_x_1814) ;  /* 0x0000000000880947 */ /* 0x000fea0003800000 */
[----:B------:R-:W-:-:S03]  /*14900*/  UMOV UR4, 0xffffffff ;  /* 0xffffffff00047882 */ /* 0x000fc60000000000 */
[----:B------:R-:W-:Y:S05]  /*14910*/  BRA.DIV UR4, `(.L_x_1979) ;  /* 0x0000001604047947 */ /* 0x000fea000b800000 */
[----:B------:R-:W-:-:S13]  /*14920*/  ELECT P6, URZ, PT ;  /* 0x00000000003f782f */ /* 0x000fda00038c0000 */
.L_x_2024:
[----:B------:R-:W-:Y:S05]  /*14930*/  @!P6 BRA `(.L_x_1814) ;  /* 0x000000000078e947 */ /* 0x000fea0003800000 */
[----:B------:R-:W-:-:S06]  /*14940*/  ULOP3.LUT UR4, UR45, 0x2, URZ, 0xfc, !UPT ;  /* 0x000000022d047892 */ /* 0x000fcc000f8efc3f */
[----:B-1----:R-:W-:-:S05]  /*14950*/  IMAD.U32 R3, RZ, RZ, UR4 ;  /* 0x00000004ff037e24 */ /* 0x002fca000f8e00ff */
[----:B------:R-:W-:-:S13]  /*14960*/  ISETP.NE.AND P2, PT, R3, 0x3, PT ;  /* 0x000000030300780c */ /* 0x000fda0003f45270 */
[----:B------:R-:W-:Y:S05]  /*14970*/  @!P2 BRA `(.L_x_1980) ;  /* 0x000000000004a947 */ /* 0x000fea0003800000 */
[----:B------:R-:W-:Y:S01]  /*14980*/  BPT.TRAP 0x1 ;  /* 0x000000040000795c */ /* 0x000fe20000300000 */
.L_x_1980:
[----:B------:R-:W-:Y:S01]  /*14990*/  VIADD R8, R2, 0x22840 ;  /* 0x0002284002087836 */ /* 0x000fe20000000000 */
[----:B------:R-:W-:Y:S01]  /*149a0*/  SHF.L.U32 R4, R0, 0x1f, RZ ;  /* 0x0000001f00047819 */ /* 0x000fe200000006ff */
[C---:B------:R-:W-:Y:S02]  /*149b0*/  VIADD R3, R6.reuse, 0x1 ;  /* 0x0000000106037836 */ /* 0x040fe40000000000 */
[----:B------:R-:W-:-:S03]  /*149c0*/  IMAD R7, R6, 0x8, R8 ;  /* 0x0000000806077824 */ /* 0x000fc600078e0208 */
[C---:B------:R-:W-:Y:S01]  /*149d0*/  ISETP.NE.AND P1, PT, R3.reuse, 0x2, PT ;  /* 0x000000020300780c */ /* 0x040fe20003f25270 */
[----:B------:R-:W1:Y:S03]  /*149e0*/  SYNCS.PHASECHK.TRANS64.TRYWAIT P0, [R7+URZ], R4 ;  /* 0x00000004070075a7 */ /* 0x000e66000800017f */
[----:B------:R-:W-:Y:S02]  /*149f0*/  SEL R5, RZ, 0x1, P1 ;  /* 0x00000001ff057807 */ /* 0x000fe40000800000 */
[----:B------:R-:W-:Y:S02]  /*14a00*/  SEL R3, R3, RZ, P1 ;  /* 0x000000ff03037207 */ /* 0x000fe40000800000 */
[----:B------:R-:W-:-:S03]  /*14a10*/  LOP3.LUT R0, R0, R5, RZ, 0x3c, !PT ;  /* 0x0000000500007212 */ /* 0x000fc600078e3cff */
[----:B------:R-:W-:Y:S01]  /*14a20*/  IMAD R5, R3, 0x8, R8 ;  /* 0x0000000803057824 */ /* 0x000fe200078e0208 */
[----:B------:R-:W-:Y:S01]  /*14a30*/  SHF.L.U32 R0, R0, 0x1f, RZ ;  /* 0x0000001f00007819 */ /* 0x000fe200000006ff */
[----:B-1----:R-:W-:Y:S06]  /*14a40*/  @!P0 BRA `(.L_x_1981) ;  /* 0x0000001000d88947 */ /* 0x002fec0003800000 */
.L_x_2025:
[----:B------:R-:W2:Y:S02]  /*14a50*/  SYNCS.PHASECHK.TRANS64.TRYWAIT P0, [R5+URZ], R0 ;  /* 0x00000000050075a7 */ /* 0x000ea4000800017f */
[----:B--2---:R-:W-:Y:S05]  /*14a60*/  @!P0 BRA `(.L_x_1982) ;  /* 0x0000001000e48947 */ /* 0x004fea0003800000 */
.L_x_2026:
[----:B------:R-:W-:Y:S05]  /*14a70*/  @!P2 BRA `(.L_x_1983) ;  /* 0x000000000004a947 */ /* 0x000fea0003800000 */
[----:B------:R-:W-:Y:S01]  /*14a80*/  BPT.TRAP 0x1 ;  /* 0x000000040000795c */ /* 0x000fe20000300000 */
.L_x_1983:
[----:B------:R-:W-:-:S04]  /*14a90*/  VIADD R2, R2, 0x22860 ;  /* 0x0002286002027836 */ /* 0x000fc80000000000 */
[----:B--2---:R-:W-:-:S04]  /*14aa0*/  IMAD R5, R6, 0x8, R2 ;  /* 0x0000000806057824 */ /* 0x004fc800078e0202 */
[----:B------:R-:W2:Y:S02]  /*14ab0*/  SYNCS.PHASECHK.TRANS64.TRYWAIT P0, [R5+URZ], R4 ;  /* 0x00000004050075a7 */ /* 0x000ea4000800017f */
[----:B--2---:R-:W-:Y:S05]  /*14ac0*/  @!P0 BRA `(.L_x_1984) ;  /* 0x0000001000e08947 */ /* 0x004fea0003800000 */
.L_x_2027:
[----:B------:R-:W-:-:S07]  /*14ad0*/  IMAD R3, R3, 0x8, R2 ;  /* 0x0000000803037824 */ /* 0x000fce00078e0202 */
.L_x_1985:
[----:B---3--:R3:W4:Y:S02]  /*14ae0*/  SYNCS.PHASECHK.TRANS64.TRYWAIT P0, [R3+URZ], R0 ;  /* 0x00000000030075a7 */ /* 0x008724000800017f */
[----:B----4-:R-:W-:Y:S05]  /*14af0*/  @!P0 NANOSLEEP.SYNCS 0x989680 ;  /* 0x009896800000895d */ /* 0x010fea0003900000 */
[----:B------:R-:W4:Y:S02]  /*14b00*/  @!P0 SYNCS.PHASECHK.TRANS64 P0, [R3+URZ], R0 ;  /* 0x00000000030085a7 */ /* 0x000f24000800007f */
[----:B----4-:R-:W-:Y:S05]  /*14b10*/  @!P0 BRA `(.L_x_1985) ;  /* 0xfffffffc00f08947 */ /* 0x010fea000383ffff */
.L_x_1814:
[----:B------:R-:W-:Y:S05]  /*14b20*/  BSYNC B6 ;  /* 0x0000000000067941 */ /* 0x000fea0003800000 */
.L_x_1811:
[----:B------:R-:W-:Y:S05]  /*14b30*/  EXIT ;  /* 0x000000000000794d */ /* 0x000fea0003800000 */
.L_x_1824:
[----:B0-----:R-:W-:-:S04]  /*14b40*/  IMAD.U32 R0, RZ, RZ, UR38 ;  /* 0x00000026ff007e24 */ /* 0x001fc8000f8e00ff */
[----:B------:R0:W1:Y:S03]  /*14b50*/  SYNCS.PHASECHK.TRANS64.TRYWAIT P0, [R0+URZ+0x22800], R11 ;  /* 0x0228000b000075a7 */ /* 0x000066000800017f */
[----:B-1----:R-:W-:Y:S05]  /*14b60*/  @!P0 NANOSLEEP.SYNCS 0x989680 ;  /* 0x009896800000895d */ /* 0x002fea0003900000 */
[----:B------:R-:W1:Y:S02]  /*14b70*/  @!P0 SYNCS.PHASECHK.TRANS64 P0, [R0+URZ+0x22800], R11 ;  /* 0x0228000b000085a7 */ /* 0x000e64000800007f */
[----:B-1----:R-:W-:Y:S05]  /*14b80*/  @!P0 BRA `(.L_x_1824) ;  /* 0xfffffffc00ec8947 */ /* 0x002fea000383ffff */
[----:B------:R-:W-:Y:S05]  /*14b90*/  BRA `(.L_x_1986) ;  /* 0xfffffecc00807947 */ /* 0x000fea000383ffff */
.L_x_1828:
[----:B0-----:R-:W-:-:S04]  /*14ba0*/  IMAD.U32 R0, RZ, RZ, UR38 ;  /* 0x00000026ff007e24 */ /* 0x001fc8000f8e00ff */
[----:B------:R0:W1:Y:S03]  /*14bb0*/  SYNCS.PHASECHK.TRANS64.TRYWAIT P0, [R0+URZ+0x22830], R11 ;  /* 0x0228300b000075a7 */ /* 0x000066000800017f */
[----:B-1----:R-:W-:Y:S05]  /*14bc0*/  @!P0 NANOSLEEP.SYNCS 0x989680 ;  /* 0x009896800000895d */ /* 0x002fea0003900000 */
[----:B------:R-:W1:Y:S02]  /*14bd0*/  @!P0 SYNCS.PHASECHK.TRANS64 P0, [R0+URZ+0x22830], R11 ;  /* 0x0228300b000085a7 */ /* 0x000e64000800007f */
[----:B-1----:R-:W-:Y:S05]  /*14be0*/  @!P0 BRA `(.L_x_1828) ;  /* 0xfffffffc00ec8947 */ /* 0x002fea000383ffff */
[----:B------:R-:W-:Y:S05]  /*14bf0*/  BRA `(.L_x_1827) ;  /* 0xfffffecc00a07947 */ /* 0x000fea000383ffff */
.L_x_1840:
[----:B0-----:R0:W1:Y:S02]  /*14c00*/  SYNCS.PHASECHK.TRANS64.TRYWAIT P1, [R6+URZ+0x22850], R11 ;  /* 0x0228500b060075a7 */ /* 0x001064000802017f */
[----:B-1----:R-:W-:Y:S05]  /*14c10*/  @!P1 NANOSLEEP.SYNCS 0x989680 ;  /* 0x009896800000995d */ /* 0x002fea0003900000 */
[----:B------:R-:W1:Y:S02]  /*14c20*/  @!P1 SYNCS.PHASECHK.TRANS64 P1, [R6+URZ+0x22850], R11 ;  /* 0x0228500b060095a7 */ /* 0x000e64000802007f */
[----:B-1----:R-:W-:Y:S05]  /*14c30*/  @!P1 BRA `(.L_x_1840) ;  /* 0xfffffffc00f09947 */ /* 0x002fea000383ffff */
[----:B------:R-:W-:Y:S05]  /*14c40*/  BRA `(.L_x_1839) ;  /* 0xfffffef800447947 */ /* 0x000fea000383ffff */
.L_x_1848:
[----:B-1----:R-:W-:-:S04]  /*14c50*/  IMAD.U32 R13, RZ, RZ, UR32 ;  /* 0x00000020ff0d7e24 */ /* 0x002fc8000f8e00ff */
[----:B------:R1:W2:Y:S03]  /*14c60*/  SYNCS.PHASECHK.TRANS64.TRYWAIT P1, [R13+URZ+0x22830], R12 ;  /* 0x0228300c0d0075a7 */ /* 0x0002a6000802017f */
[----:B--2---:R-:W-:Y:S05]  /*14c70*/  @!P1 NANOSLEEP.SYNCS 0x989680 ;  /* 0x009896800000995d */ /* 0x004fea0003900000 */
[----:B------:R-:W2:Y:S02]  /*14c80*/  @!P1 SYNCS.PHASECHK.TRANS64 P1, [R13+URZ+0x22830], R12 ;  /* 0x0228300c0d0095a7 */ /* 0x000ea4000802007f */
[----:B--2---:R-:W-:Y:S05]  /*14c90*/  @!P1 BRA `(.L_x_1848) ;  /* 0xfffffffc00ec9947 */ /* 0x004fea000383ffff */
[----:B------:R-:W-:Y:S05]  /*14ca0*/  BRA `(.L_x_1847) ;  /* 0xfffffefc00e07947 */ /* 0x000fea000383ffff */
.L_x_1860:
[----:B0-----:R0:W1:Y:S02]  /*14cb0*/  SYNCS.PHASECHK.TRANS64.TRYWAIT P1, [R177+URZ+0x22850], R12 ;  /* 0x0228500cb10075a7 */ /* 0x001064000802017f */
[----:B-1----:R-:W-:Y:S05]  /*14cc0*/  @!P1 NANOSLEEP.SYNCS 0x989680 ;  /* 0x009896800000995d */ /* 0x002fea0003900000 */
[----:B------:R-:W1:Y:S02]  /*14cd0*/  @!P1 SYNCS.PHASECHK.TRANS64 P1, [R177+URZ+0x22850], R12 ;  /* 0x0228500cb10095a7 */ /* 0x000e64000802007f */
[----:B-1----:R-:W-:Y:S05]  /*14ce0*/  @!P1 BRA `(.L_x_1860) ;  /* 0xfffffffc00f09947 */ /* 0x002fea000383ffff */
[----:B------:R-:W-:Y:S05]  /*14cf0*/  BRA `(.L_x_1859) ;  /* 0xffffff3000347947 */ /* 0x000fea000383ffff */
.L_x_1869:
[----:B--2---:R-:W-:-:S04]  /*14d00*/  IMAD.U32 R9, RZ, RZ, UR28 ;  /* 0x0000001cff097e24 */ /* 0x004fc8000f8e00ff */
[----:B------:R2:W3:Y:S03]  /*14d10*/  SYNCS.PHASECHK.TRANS64.TRYWAIT P2, [R9+URZ+0x22830], R6 ;  /* 0x02283006090075a7 */ /* 0x0004e6000804017f */
[----:B---3--:R-:W-:Y:S05]  /*14d20*/  @!P2 NANOSLEEP.SYNCS 0x989680 ;  /* 0x009896800000a95d */ /* 0x008fea0003900000 */
[----:B------:R-:W3:Y:S02]  /*14d30*/  @!P2 SYNCS.PHASECHK.TRANS64 P2, [R9+URZ+0x22830], R6 ;  /* 0x022830060900a5a7 */ /* 0x000ee4000804007f */
[----:B---3--:R-:W-:Y:S05]  /*14d40*/  @!P2 BRA `(.L_x_1869) ;  /* 0xfffffffc00eca947 */ /* 0x008fea000383ffff */
[----:B------:R-:W-:Y:S05]  /*14d50*/  BRA `(.L_x_1868) ;  /* 0xffffff3400f07947 */ /* 0x000fea000383ffff */
.L_x_1873:
[----:B0-----:R0:W1:Y:S02]  /*14d60*/  SYNCS.PHASECHK.TRANS64.TRYWAIT P2, [R201+URZ+0x22850], R6 ;  /* 0x02285006c90075a7 */ /* 0x001064000804017f */
[----:B-1----:R-:W-:Y:S05]  /*14d70*/  @!P2 NANOSLEEP.SYNCS 0x989680 ;  /* 0x009896800000a95d */ /* 0x002fea0003900000 */
[----:B------:R-:W1:Y:S02]  /*14d80*/  @!P2 SYNCS.PHASECHK.TRANS64 P2, [R201+URZ+0x22850], R6 ;  /* 0x02285006c900a5a7 */ /* 0x000e64000804007f */
[----:B-1----:R-:W-:Y:S05]  /*14d90*/  @!P2 BRA `(.L_x_1873) ;  /* 0xfffffffc00f0a947 */ /* 0x002fea000383ffff */
[----:B------:R-:W-:Y:S05]  /*14da0*/  BRA `(.L_x_1872) ;  /* 0xffffff5400907947 */ /* 0x000fea000383ffff */
.L_x_1879:
[----:B---3--:R-:W-:-:S04]  /*14db0*/  IMAD.U32 R10, RZ, RZ, UR31 ;  /* 0x0000001fff0a7e24 */ /* 0x008fc8000f8e00ff */
[----:B------:R3:W4:Y:S03]  /*14dc0*/  SYNCS.PHASECHK.TRANS64.TRYWAIT P1, [R10+URZ+0x22830], R7 ;  /* 0x022830070a0075a7 */ /* 0x000726000802017f */
[----:B----4-:R-:W-:Y:S05]  /*14dd0*/  @!P1 NANOSLEEP.SYNCS 0x989680 ;  /* 0x009896800000995d */ /* 0x010fea0003900000 */
[----:B------:R-:W4:Y:S02]  /*14de0*/  @!P1 SYNCS.PHASECHK.TRANS64 P1, [R10+URZ+0x22830], R7 ;  /* 0x022830070a0095a7 */ /* 0x000f24000802007f */
[----:B----4-:R-:W-:Y:S05]  /*14df0*/  @!P1 BRA `(.L_x_1879) ;  /* 0xfffffffc00ec9947 */ /* 0x010fea000383ffff */
[----:B------:R-:W-:Y:S05]  /*14e00*/  BRA `(.L_x_1878) ;  /* 0xffffff5800987947 */ /* 0x000fea000383ffff */
.L_x_1891:
[----:B0-----:R0:W1:Y:S02]  /*14e10*/  SYNCS.PHASECHK.TRANS64.TRYWAIT P1, [R176+URZ+0x22850], R7 ;  /* 0x02285007b00075a7 */ /* 0x001064000802017f */
[----:B-1----:R-:W-:Y:S05]  /*14e20*/  @!P1 NANOSLEEP.SYNCS 0x989680 ;  /* 0x009896800000995d */ /* 0x002fea0003900000 */
[----:B------:R-:W1:Y:S02]  /*14e30*/  @!P1 SYNCS.PHASECHK.TRANS64 P1, [R176+URZ+0x22850], R7 ;  /* 0x02285007b00095a7 */ /* 0x000e64000802007f */
[----:B-1----:R-:W-:Y:S05]  /*14e40*/  @!P1 BRA `(.L_x_1891) ;  /* 0xfffffffc00f09947 */ /* 0x002fea000383ffff */
[----:B------:R-:W-:Y:S05]  /*14e50*/  BRA `(.L_x_1890) ;  /* 0xffffff8800e07947 */ /* 0x000fea000383ffff */
.L_x_1909:
[----:B------:R-:W-:Y:S02]  /*14e60*/  IMAD.MOV.U32 R13, RZ, RZ, R6 ;  /* 0x000000ffff0d7224 */ /* 0x000fe400078e0006 */
[----:B------:R-:W-:Y:S02]  /*14e70*/  IMAD.MOV.U32 R12, RZ, RZ, RZ ;  /* 0x000000ffff0c7224 */ /* 0x000fe400078e00ff */
[----:B------:R-:W-:Y:S02]  /*14e80*/  IMAD.MOV.U32 R11, RZ, RZ, 0x1f ;  /* 0x0000001fff0b7424 */ /* 0x000fe400078e00ff */
[----:B------:R-:W-:-:S07]  /*14e90*/  IMAD.MOV.U32 R15, RZ, RZ, -0x1 ;  /* 0xffffffffff0f7424 */ /* 0x000fce00078e00ff */
[----:B------:R-:W-:Y:S05]  /*14ea0*/  WARPSYNC.COLLECTIVE R15, `(.L_x_1987) ;  /* 0x000000000f087348 */ /* 0x000fea0003c00000 */
[----:B------:R0:W1:Y:S02]  /*14eb0*/  SHFL.IDX P6, R14, R13, R12, R11 ;  /* 0x0000000c0d0e7389 */ /* 0x00006400000c000b */
[----:B01----:R-:W-:Y:S01]  /*14ec0*/  ENDCOLLECTIVE ;  /* 0x000000000000791b */ /* 0x003fe20003800000 */
.L_x_1987:
[----:B------:R-:W-:Y:S05]  /*14ed0*/  BRA `(.L_x_1988) ;  /* 0xffffffc800f87947 */ /* 0x000fea000383ffff */
.L_x_1911:
[----:B------:R-:W-:Y:S01]  /*14ee0*/  BSSY B0, `(.L_x_1989) ;  /* 0x0000006000007945 */ /* 0x000fe20003800000 */
[----:B------:R-:W-:-:S07]  /*14ef0*/  IMAD.MOV.U32 R15, RZ, RZ, -0x1 ;  /* 0xffffffffff0f7424 */ /* 0x000fce00078e00ff */
[----:B0-----:R-:W-:Y:S05]  /*14f00*/  WARPSYNC.COLLECTIVE R15, `(.L_x_1990) ;  /* 0x000000000f0c7348 */ /* 0x001fea0003c00000 */
[----:B------:R-:W-:Y:S02]  /*14f10*/  ELECT P6, UR62, PT ;  /* 0x00000000003e782f */ /* 0x000fe400038c0000 */
[----:B------:R-:W-:Y:S01]  /*14f20*/  MOV R14, UR62 ;  /* 0x0000003e000e7c02 */ /* 0x000fe20008000f00 */
[----:B0-----:R-:W-:Y:S10]  /*14f30*/  ENDCOLLECTIVE ;  /* 0x000000000000791b */ /* 0x001ff40003800000 */
.L_x_1990:
[----:B------:R-:W-:Y:S05]  /*14f40*/  BSYNC B0 ;  /* 0x0000000000007941 */ /* 0x000fea0003800000 */
.L_x_1989:
[----:B------:R-:W-:Y:S05]  /*14f50*/  BRA `(.L_x_1991) ;  /* 0xffffffc800fc7947 */ /* 0x000fea000383ffff */
.L_x_1913:
[----:B0-----:R-:W-:-:S04]  /*14f60*/  IMAD.U32 R3, RZ, RZ, UR38 ;  /* 0x00000026ff037e24 */ /* 0x001fc8000f8e00ff */
[----:B------:R0:W1:Y:S03]  /*14f70*/  SYNCS.PHASECHK.TRANS64.TRYWAIT P0, [R3+URZ+0x22840], R0 ;  /* 0x02284000030075a7 */ /* 0x000066000800017f */
[----:B-1----:R-:W-:Y:S05]  /*14f80*/  @!P0 NANOSLEEP.SYNCS 0x989680 ;  /* 0x009896800000895d */ /* 0x002fea0003900000 */
[----:B------:R-:W1:Y:S02]  /*14f90*/  @!P0 SYNCS.PHASECHK.TRANS64 P0, [R3+URZ+0x22840], R0 ;  /* 0x02284000030085a7 */ /* 0x000e64000800007f */
[----:B-1----:R-:W-:Y:S05]  /*14fa0*/  @!P0 BRA `(.L_x_1913) ;  /* 0xfffffffc00ec8947 */ /* 0x002fea000383ffff */
[----:B------:R-:W-:Y:S05]  /*14fb0*/  BRA `(.L_x_1992) ;  /* 0xffffffcc005c7947 */ /* 0x000fea000383ffff */
.L_x_1916:
[----:B------:R-:W-:Y:S02]  /*14fc0*/  IMAD.MOV.U32 R13, RZ, RZ, R7 ;  /* 0x000000ffff0d7224 */ /* 0x000fe400078e0007 */
[----:B------:R-:W-:Y:S02]  /*14fd0*/  IMAD.MOV.U32 R12, RZ, RZ, RZ ;  /* 0x000000ffff0c7224 */ /* 0x000fe400078e00ff */
[----:B------:R-:W-:Y:S02]  /*14fe0*/  IMAD.MOV.U32 R11, RZ, RZ, 0x181f ;  /* 0x0000181fff0b7424 */ /* 0x000fe400078e00ff */
[----:B------:R-:W-:Y:S02]  /*14ff0*/  IMAD.MOV.U32 R15, RZ, RZ, -0x1 ;  /* 0xffffffffff0f7424 */ /* 0x000fe400078e00ff */
[----:B------:R-:W-:-:S07]  /*15000*/  VIADD R4, R4, UR40 ;  /* 0x0000002804047c36 */ /* 0x000fce0008000000 */
[----:B------:R-:W-:Y:S05]  /*15010*/  WARPSYNC.COLLECTIVE R15, `(.L_x_1993) ;  /* 0x000000000f087348 */ /* 0x000fea0003c00000 */
[----:B------:R0:W1:Y:S02]  /*15020*/  SHFL.IDX P6, R14, R13, R12, R11 ;  /* 0x0000000c0d0e7389 */ /* 0x00006400000c000b */
[----:B01----:R-:W-:Y:S01]  /*15030*/  ENDCOLLECTIVE ;  /* 0x000000000000791b */ /* 0x003fe20003800000 */
.L_x_1993:
[----:B------:R-:W-:Y:S02]  /*15040*/  VIADD R10, R4, 0x10 ;  /* 0x00000010040a7836 */ /* 0x000fe40000000000 */
[----:B------:R-:W-:Y:S02]  /*15050*/  IMAD.MOV.U32 R13, RZ, RZ, R0 ;  /* 0x000000ffff0d7224 */ /* 0x000fe400078e0000 */
[----:B------:R-:W-:-:S07]  /*15060*/  IMAD.MOV.U32 R2, RZ, RZ, R14 ;  /* 0x000000ffff027224 */ /* 0x000fce00078e000e */
[----:B------:R-:W-:Y:S05]  /*15070*/  WARPSYNC.COLLECTIVE R15, `(.L_x_1994) ;  /* 0x000000000f087348 */ /* 0x000fea0003c00000 */
[----:B------:R0:W1:Y:S02]  /*15080*/  SHFL.IDX P6, R14, R13, R12, R11 ;  /* 0x0000000c0d0e7389 */ /* 0x00006400000c000b */
[----:B01----:R-:W-:Y:S01]  /*15090*/  ENDCOLLECTIVE ;  /* 0x000000000000791b */ /* 0x003fe20003800000 */
.L_x_1994:
        /* <DEDUP_REMOVED lines=12> */
.L_x_1995:
[----:B------:R-:W-:Y:S01]  /*15160*/  @!PT LDS RZ, [RZ] ;  /* 0x00000000fffff984 */ /* 0x000fe20000000800 */
[----:B------:R-:W-:Y:S01]  /*15170*/  @!PT LDS RZ, [RZ] ;  /* 0x00000000fffff984 */ /* 0x000fe20000000800 */
[----:B------:R-:W-:Y:S01]  /*15180*/  @!PT LDS RZ, [RZ] ;  /* 0x00000000fffff984 */ /* 0x000fe20000000800 */
[----:B------:R0:W-:Y:S01]  /*15190*/  @!P1 LDGSTS.E.BYPASS.LTC128B.128 [R21+0x18400], desc[UR48][R2.64], !P0 ;  /* 0x1840000002159fae */ /* 0x0001e2000c101d70 */
[----:B------:R-:W-:Y:S01]  /*151a0*/  ISETP.GE.AND P1, PT, R10, R5, PT ;  /* 0x000000050a00720c */ /* 0x000fe20003f26270 */
[----:B------:R-:W-:-:S12]  /*151b0*/  IMAD.MOV.U32 R13, RZ, RZ, R0 ;  /* 0x000000ffff0d7224 */ /* 0x000fd800078e0000 */
[----:B------:R-:W-:Y:S01]  /*151c0*/  @!P1 LEA R10, R6, UR38, 0x1 ;  /* 0x00000026060a9c11 */ /* 0x000fe2000f8e08ff */
[----:B0-----:R-:W-:-:S07]  /*151d0*/  IMAD.MOV.U32 R9, RZ, RZ, R14 ;  /* 0x000000ffff097224 */ /* 0x001fce00078e000e */
[----:B------:R-:W-:Y:S05]  /*151e0*/  WARPSYNC.COLLECTIVE R15, `(.L_x_1996) ;  /* 0x000000000f087348 */ /* 0x000fea0003c00000 */
[----:B------:R0:W1:Y:S02]  /*151f0*/  SHFL.IDX P6, R14, R13, R12, R11 ;  /* 0x0000000c0d0e7389 */ /* 0x00006400000c000b */
[----:B01----:R-:W-:Y:S01]  /*15200*/  ENDCOLLECTIVE ;  /* 0x000000000000791b */ /* 0x003fe20003800000 */
.L_x_1996:
[----:B------:R-:W-:Y:S02]  /*15210*/  IMAD.MOV.U32 R13, RZ, RZ, R7 ;  /* 0x000000ffff0d7224 */ /* 0x000fe400078e0007 */
[----:B------:R-:W-:Y:S01]  /*15220*/  IMAD.MOV.U32 R12, RZ, RZ, 0x2 ;  /* 0x00000002ff0c7424 */ /* 0x000fe200078e00ff */
[----:B------:R-:W-:Y:S01]  /*15230*/  @!P1 LEA R2, P2, R8, R14, 0x1 ;  /* 0x0000000e08029211 */ /* 0x000fe200078408ff */
[----:B------:R-:W-:-:S04]  /*15240*/  VIADD R14, R4, 0x20 ;  /* 0x00000020040e7836 */ /* 0x000fc80000000000 */
[----:B------:R-:W-:-:S05]  /*15250*/  @!P1 IMAD.X R3, RZ, RZ, R9, P2 ;  /* 0x000000ffff039224 */ /* 0x000fca00010e0609 */
        /* <DEDUP_REMOVED lines=8> */
.L_x_1997:
[----:B------:R-:W-:Y:S01]  /*152e0*/  VIADD R10, R4, 0x30 ;  /* 0x00000030040a7836 */ /* 0x000fe20000000000 */
[----:B------:R-:W-:Y:S01]  /*152f0*/  @!P1 LEA R21, R6, UR38, 0x1 ;  /* 0x0000002606159c11 */ /* 0x000fe2000f8e08ff */
[----:B------:R-:W-:Y:S02]  /*15300*/  IMAD.MOV.U32 R13, RZ, RZ, R0 ;  /* 0x000000ffff0d7224 */ /* 0x000fe400078e0000 */
[----:B------:R-:W-:-:S07]  /*15310*/  IMAD.MOV.U32 R9, RZ, RZ, R14 ;  /* 0x000000ffff097224 */ /* 0x000fce00078e000e */
[----:B------:R-:W-:Y:S05]  /*15320*/  WARPSYNC.COLLECTIVE R15, `(.L_x_1998) ;  /* 0x000000000f087348 */ /* 0x000fea0003c00000 */
[----:B------:R0:W1:Y:S02]  /*15330*/  SHFL.IDX P6, R14, R13, R12, R11 ;  /* 0x0000000c0d0e7389 */ /* 0x00006400000c000b */
[----:B01----:R-:W-:Y:S01]  /*15340*/  ENDCOLLECTIVE ;  /* 0x000000000000791b */ /* 0x003fe20003800000 */
.L_x_1998:
[----:B------:R-:W-:Y:S02]  /*15350*/  IMAD.MOV.U32 R13, RZ, RZ, R7 ;  /* 0x000000ffff0d7224 */ /* 0x000fe400078e0007 */
[----:B------:R-:W-:Y:S01]  /*15360*/  IMAD.MOV.U32 R12, RZ, RZ, 0x3 ;  /* 0x00000003ff0c7424 */ /* 0x000fe200078e00ff */
[----:B------:R-:W-:-:S13]  /*15370*/  @!P1 LEA R2, P2, R8, R14, 0x1 ;  /* 0x0000000e08029211 */ /* 0x000fda00078408ff */
[----:B------:R-:W-:Y:S05]  /*15380*/  WARPSYNC.COLLECTIVE R15, `(.L_x_1999) ;  /* 0x000000000f087348 */ /* 0x000fea0003c00000 */
[----:B------:R0:W1:Y:S02]  /*15390*/  SHFL.IDX P6, R14, R13, R12, R11 ;  /* 0x0000000c0d0e7389 */ /* 0x00006400000c000b */
[----:B01----:R-:W-:Y:S01]  /*153a0*/  ENDCOLLECTIVE ;  /* 0x000000000000791b */ /* 0x003fe20003800000 */
.L_x_1999:
[----:B------:R-:W-:-:S05]  /*153b0*/  @!P1 IMAD.X R3, RZ, RZ, R9, P2 ;  /* 0x000000ffff039224 */ /* 0x000fca00010e0609 */
        /* <DEDUP_REMOVED lines=11> */
.L_x_2000:
        /* <DEDUP_REMOVED lines=13> */
.L_x_2001:
[----:B------:R-:W-:Y:S01]  /*15540*/  VIADD R10, R4, 0x50 ;  /* 0x00000050040a7836 */ /* 0x000fe20000000000 */
[----:B------:R-:W-:Y:S01]  /*15550*/  @!P1 LEA R21, R6, UR38, 0x1 ;  /* 0x0000002606159c11 */ /* 0x000fe2000f8e08ff */
[----:B------:R-:W-:Y:S02]  /*15560*/  IMAD.MOV.U32 R13, RZ, RZ, R0 ;  /* 0x000000ffff0d7224 */ /* 0x000fe400078e0000 */
[----:B------:R-:W-:-:S07]  /*15570*/  IMAD.MOV.U32 R9, RZ, RZ, R14 ;  /* 0x000000ffff097224 */ /* 0x000fce00078e000e */
[----:B------:R-:W-:Y:S05]  /*15580*/  WARPSYNC.COLLECTIVE R15, `(.L_x_2002) ;  /* 0x000000000f087348 */ /* 0x000fea0003c00000 */
[----:B------:R0:W1:Y:S02]  /*15590*/  SHFL.IDX P6, R14, R13, R12, R11 ;  /* 0x0000000c0d0e7389 */ /* 0x00006400000c000b */
[----:B01----:R-:W-:Y:S01]  /*155a0*/  ENDCOLLECTIVE ;  /* 0x000000000000791b */ /* 0x003fe20003800000 */
.L_x_2002:
[----:B------:R-:W-:Y:S02]  /*155b0*/  IMAD.MOV.U32 R13, RZ, RZ, R7 ;  /* 0x000000ffff0d7224 */ /* 0x000fe400078e0007 */
[----:B------:R-:W-:Y:S01]  /*155c0*/  IMAD.MOV.U32 R12, RZ, RZ, 0x5 ;  /* 0x00000005ff0c7424 */ /* 0x000fe200078e00ff */
[----:B------:R-:W-:-:S13]  /*155d0*/  @!P1 LEA R2, P2, R8, R14, 0x1 ;  /* 0x0000000e08029211 */ /* 0x000fda00078408ff */
[----:B------:R-:W-:Y:S05]  /*155e0*/  WARPSYNC.COLLECTIVE R15, `(.L_x_2003) ;  /* 0x000000000f087348 */ /* 0x000fea0003c00000 */
[----:B------:R0:W1:Y:S02]  /*155f0*/  SHFL.IDX P6, R14, R13, R12, R11 ;  /* 0x0000000c0d0e7389 */ /* 0x00006400000c000b */
[----:B01----:R-:W-:Y:S01]  /*15600*/  ENDCOLLECTIVE ;  /* 0x000000000000791b */ /* 0x003fe20003800000 */
.L_x_2003:
        /* <DEDUP_REMOVED lines=12> */
.L_x_2004:
[----:B------:R-:W-:Y:S02]  /*156d0*/  IMAD.MOV.U32 R13, RZ, RZ, R7 ;  /* 0x000000ffff0d7224 */ /* 0x000fe400078e0007 */
[----:B------:R-:W-:Y:S01]  /*156e0*/  IMAD.MOV.U32 R12, RZ, RZ, 0x6 ;  /* 0x00000006ff0c7424 */ /* 0x000fe200078e00ff */
[----:B------:R-:W-:-:S13]  /*156f0*/  @!P1 LEA R2, P2, R8, R14, 0x1 ;  /* 0x0000000e08029211 */ /* 0x000fda00078408ff */
[----:B------:R-:W-:Y:S05]  /*15700*/  WARPSYNC.COLLECTIVE R15, `(.L_x_2005) ;  /* 0x000000000f087348 */ /* 0x000fea0003c00000 */
[----:B------:R0:W1:Y:S02]  /*15710*/  SHFL.IDX P6, R14, R13, R12, R11 ;  /* 0x0000000c0d0e7389 */ /* 0x00006400000c000b */
[----:B01----:R-:W-:Y:S01]  /*15720*/  ENDCOLLECTIVE ;  /* 0x000000000000791b */ /* 0x003fe20003800000 */
.L_x_2005:
[----:B------:R-:W-:-:S05]  /*15730*/  @!P1 IMAD.X R3, RZ, RZ, R9, P2 ;  /* 0x000000ffff039224 */ /* 0x000fca00010e0609 */
[----:B------:R-:W-:Y:S01]  /*15740*/  @!PT LDS RZ, [RZ] ;  /* 0x00000000fffff984 */ /* 0x000fe20000000800 */
[----:B------:R-:W-:Y:S01]  /*15750*/  @!PT LDS RZ, [RZ] ;  /* 0x00000000fffff984 */ /* 0x000fe20000000800 */
[----:B------:R-:W-:Y:S01]  /*15760*/  @!PT LDS RZ, [RZ] ;  /* 0x00000000fffff984 */ /* 0x000fe20000000800 */
[----:B------:R0:W-:Y:S01]  /*15770*/  @!P1 LDGSTS.E.BYPASS.LTC128B.128 [R10+0x1ac00], desc[UR48][R2.64], !P0 ;  /* 0x1ac00000020a9fae */ /* 0x0001e2000c101d70 */
[----:B------:R-:W-:Y:S02]  /*15780*/  IMAD.MOV.U32 R13, RZ, RZ, R0 ;  /* 0x000000ffff0d7224 */ /* 0x000fe400078e0000 */
[----:B0-----:R-:W-:Y:S02]  /*15790*/  VIADD R2, R4, 0x60 ;  /* 0x0000006004027836 */ /* 0x001fe40000000000 */
[----:B------:R-:W-:-:S03]  /*157a0*/  IMAD.MOV.U32 R9, RZ, RZ, R14 ;  /* 0x000000ffff097224 */ /* 0x000fc600078e000e */
[----:B------:R-:W-:-:S13]  /*157b0*/  ISETP.GE.AND P1, PT, R2, R5, PT ;  /* 0x000000050200720c */ /* 0x000fda0003f26270 */
[----:B------:R-:W-:Y:S05]  /*157c0*/  WARPSYNC.COLLECTIVE R15, `(.L_x_2006) ;  /* 0x000000000f087348 */ /* 0x000fea0003c00000 */
[----:B------:R0:W1:Y:S02]  /*157d0*/  SHFL.IDX P6, R14, R13, R12, R11 ;  /* 0x0000000c0d0e7389 */ /* 0x00006400000c000b */
[----:B01----:R-:W-:Y:S01]  /*157e0*/  ENDCOLLECTIVE ;  /* 0x000000000000791b */ /* 0x003fe20003800000 */
.L_x_2006:
[----:B------:R-:W-:Y:S02]  /*157f0*/  IMAD.MOV.U32 R13, RZ, RZ, R7 ;  /* 0x000000ffff0d7224 */ /* 0x000fe400078e0007 */
[----:B------:R-:W-:Y:S01]  /*15800*/  IMAD.MOV.U32 R12, RZ, RZ, 0x7 ;  /* 0x00000007ff0c7424 */ /* 0x000fe200078e00ff */
[----:B------:R-:W-:-:S13]  /*15810*/  @!P1 LEA R2, P2, R8, R14, 0x1 ;  /* 0x0000000e08029211 */ /* 0x000fda00078408ff */
[----:B------:R-:W-:Y:S05]  /*15820*/  WARPSYNC.COLLECTIVE R15, `(.L_x_2007) ;  /* 0x000000000f087348 */ /* 0x000fea0003c00000 */
[----:B------:R0:W1:Y:S02]  /*15830*/  SHFL.IDX P6, R14, R13, R12, R11 ;  /* 0x0000000c0d0e7389 */ /* 0x00006400000c000b */
[----:B01----:R-:W-:Y:S01]  /*15840*/  ENDCOLLECTIVE ;  /* 0x000000000000791b */ /* 0x003fe20003800000 */
.L_x_2007:
[----:B------:R-:W-:Y:S01]  /*15850*/  @!P1 IMAD.X R3, RZ, RZ, R9, P2 ;  /* 0x000000ffff039224 */ /* 0x000fe200010e0609 */
[----:B------:R-:W-:-:S05]  /*15860*/  @!P1 LEA R9, R6, UR38, 0x1 ;  /* 0x0000002606099c11 */ /* 0x000fca000f8e08ff */
[----:B------:R-:W-:Y:S01]  /*15870*/  @!PT LDS RZ, [RZ] ;  /* 0x00000000fffff984 */ /* 0x000fe20000000800 */
[----:B------:R-:W-:Y:S01]  /*15880*/  @!PT LDS RZ, [RZ] ;  /* 0x00000000fffff984 */ /* 0x000fe20000000800 */
[----:B------:R-:W-:Y:S01]  /*15890*/  @!PT LDS RZ, [RZ] ;  /* 0x00000000fffff984 */ /* 0x000fe20000000800 */
[----:B------:R0:W-:Y:S01]  /*158a0*/  @!P1 LDGSTS.E.BYPASS.LTC128B.128 [R9+0x1b400], desc[UR48][R2.64], !P0 ;  /* 0x1b40000002099fae */ /* 0x0001e2000c101d70 */
[----:B------:R-:W-:Y:S02]  /*158b0*/  IMAD.MOV.U32 R13, RZ, RZ, R0 ;  /* 0x000000ffff0d7224 */ /* 0x000fe400078e0000 */
[----:B------:R-:W-:-:S07]  /*158c0*/  IMAD.MOV.U32 R7, RZ, RZ, R14 ;  /* 0x000000ffff077224 */ /* 0x000fce00078e000e */
[----:B0-----:R-:W-:Y:S05]  /*158d0*/  WARPSYNC.COLLECTIVE R15, `(.L_x_2008) ;  /* 0x000000000f087348 */ /* 0x001fea0003c00000 */
[----:B------:R1:W2:Y:S02]  /*158e0*/  SHFL.IDX P6, R14, R13, R12, R11 ;  /* 0x0000000c0d0e7389 */ /* 0x0002a400000c000b */
[----:B012---:R-:W-:Y:S01]  /*158f0*/  ENDCOLLECTIVE ;  /* 0x000000000000791b */ /* 0x007fe20003800000 */
.L_x_2008:
[----:B------:R-:W-:Y:S05]  /*15900*/  BRA `(.L_x_2009) ;  /* 0xffffffcc008c7947 */ /* 0x000fea000383ffff */
.L_x_1917:
[----:B0-----:R-:W-:-:S04]  /*15910*/  IMAD.U32 R3, RZ, RZ, UR38 ;  /* 0x00000026ff037e24 */ /* 0x001fc8000f8e00ff */
[----:B------:R0:W1:Y:S03]  /*15920*/  SYNCS.PHASECHK.TRANS64.TRYWAIT P0, [R3+URZ+0x22820], R4 ;  /* 0x02282004030075a7 */ /* 0x000066000800017f */
[----:B-1----:R-:W-:Y:S05]  /*15930*/  @!P0 NANOSLEEP.SYNCS 0x989680 ;  /* 0x009896800000895d */ /* 0x002fea0003900000 */
[----:B------:R-:W1:Y:S02]  /*15940*/  @!P0 SYNCS.PHASECHK.TRANS64 P0, [R3+URZ+0x22820], R4 ;  /* 0x02282004030085a7 */ /* 0x000e64000800007f */
[----:B-1----:R-:W-:Y:S05]  /*15950*/  @!P0 BRA `(.L_x_1917) ;  /* 0xfffffffc00ec8947 */ /* 0x002fea000383ffff */
[----:B------:R-:W-:Y:S05]  /*15960*/  BRA `(.L_x_2010) ;  /* 0xffffffcc00bc7947 */ /* 0x000fea000383ffff */
.L_x_1920:
[----:B0-----:R-:W-:-:S04]  /*15970*/  IMAD.U32 R3, RZ, RZ, UR38 ;  /* 0x00000026ff037e24 */ /* 0x001fc8000f8e00ff */
[----:B------:R0:W1:Y:S03]  /*15980*/  SYNCS.PHASECHK.TRANS64.TRYWAIT P0, [R3+URZ+0x22860], R4 ;  /* 0x02286004030075a7 */ /* 0x000066000800017f */
[----:B-1----:R-:W-:Y:S05]  /*15990*/  @!P0 NANOSLEEP.SYNCS 0x989680 ;  /* 0x009896800000895d */ /* 0x002fea0003900000 */
[----:B------:R-:W1:Y:S02]  /*159a0*/  @!P0 SYNCS.PHASECHK.TRANS64 P0, [R3+URZ+0x22860], R4 ;  /* 0x02286004030085a7 */ /* 0x000e64000800007f */
[----:B-1----:R-:W-:Y:S05]  /*159b0*/  @!P0 BRA `(.L_x_1920) ;  /* 0xfffffffc00ec8947 */ /* 0x002fea000383ffff */
[----:B------:R-:W-:Y:S05]  /*159c0*/  BRA `(.L_x_2011) ;  /* 0xffffffcc00c87947 */ /* 0x000fea000383ffff */
.L_x_1932:
[----:B-1----:R-:W-:-:S04]  /*159d0*/  IMAD.U32 R3, RZ, RZ, UR38 ;  /* 0x00000026ff037e24 */ /* 0x002fc8000f8e00ff */
[----:B------:R1:W2:Y:S03]  /*159e0*/  SYNCS.PHASECHK.TRANS64.TRYWAIT P0, [R3+URZ+0x22848], R2 ;  /* 0x02284802030075a7 */ /* 0x0002a6000800017f */
[----:B--2---:R-:W-:Y:S05]  /*159f0*/  @!P0 NANOSLEEP.SYNCS 0x989680 ;  /* 0x009896800000895d */ /* 0x004fea0003900000 */
[----:B------:R-:W2:Y:S02]  /*15a00*/  @!P0 SYNCS.PHASECHK.TRANS64 P0, [R3+URZ+0x22848], R2 ;  /* 0x02284802030085a7 */ /* 0x000ea4000800007f */
[----:B--2---:R-:W-:Y:S05]  /*15a10*/  @!P0 BRA `(.L_x_1932) ;  /* 0xfffffffc00ec8947 */ /* 0x004fea000383ffff */
[----:B------:R-:W-:Y:S05]  /*15a20*/  BRA `(.L_x_2012) ;  /* 0xffffffd400c07947 */ /* 0x000fea000383ffff */
.L_x_1937:
[----:B01----:R-:W-:-:S04]  /*15a30*/  IMAD.U32 R3, RZ, RZ, UR38 ;  /* 0x00000026ff037e24 */ /* 0x003fc8000f8e00ff */
[----:B------:R0:W1:Y:S03]  /*15a40*/  SYNCS.PHASECHK.TRANS64.TRYWAIT P0, [R3+URZ+0x22868], R2 ;  /* 0x02286802030075a7 */ /* 0x000066000800017f */
[----:B-1----:R-:W-:Y:S05]  /*15a50*/  @!P0 NANOSLEEP.SYNCS 0x989680 ;  /* 0x009896800000895d */ /* 0x002fea0003900000 */
[----:B------:R-:W1:Y:S02]  /*15a60*/  @!P0 SYNCS.PHASECHK.TRANS64 P0, [R3+URZ+0x22868], R2 ;  /* 0x02286802030085a7 */ /* 0x000e64000800007f */
[----:B-1----:R-:W-:Y:S05]  /*15a70*/  @!P0 BRA `(.L_x_1937) ;  /* 0xfffffffc00ec8947 */ /* 0x002fea000383ffff */
[----:B------:R-:W-:Y:S05]  /*15a80*/  BRA `(.L_x_2013) ;  /* 0xffffffd800207947 */ /* 0x000fea000383ffff */
.L_x_1948:
[----:B-1----:R-:W-:-:S04]  /*15a90*/  IMAD.U32 R3, RZ, RZ, UR38 ;  /* 0x00000026ff037e24 */ /* 0x002fc8000f8e00ff */
[----:B------:R1:W2:Y:S03]  /*15aa0*/  SYNCS.PHASECHK.TRANS64.TRYWAIT P0, [R3+URZ+0x22840], R2 ;  /* 0x02284002030075a7 */ /* 0x0002a6000800017f */
[----:B--2---:R-:W-:Y:S05]  /*15ab0*/  @!P0 NANOSLEEP.SYNCS 0x989680 ;  /* 0x009896800000895d */ /* 0x004fea0003900000 */
[----:B------:R-:W2:Y:S02]  /*15ac0*/  @!P0 SYNCS.PHASECHK.TRANS64 P0, [R3+URZ+0x22840], R2 ;  /* 0x02284002030085a7 */ /* 0x000ea4000800007f */
[----:B--2---:R-:W-:Y:S05]  /*15ad0*/  @!P0 BRA `(.L_x_1948) ;  /* 0xfffffffc00ec8947 */ /* 0x004fea000383ffff */
[----:B------:R-:W-:Y:S05]  /*15ae0*/  BRA `(.L_x_2014) ;  /* 0xffffffdc009c7947 */ /* 0x000fea000383ffff */
.L_x_1953:
[----:B01----:R-:W-:-:S04]  /*15af0*/  IMAD.U32 R3, RZ, RZ, UR38 ;  /* 0x00000026ff037e24 */ /* 0x003fc8000f8e00ff */
[----:B------:R0:W1:Y:S03]  /*15b00*/  SYNCS.PHASECHK.TRANS64.TRYWAIT P0, [R3+URZ+0x22860], R2 ;  /* 0x02286002030075a7 */ /* 0x000066000800017f */
[----:B-1----:R-:W-:Y:S05]  /*15b10*/  @!P0 NANOSLEEP.SYNCS 0x989680 ;  /* 0x009896800000895d */ /* 0x002fea0003900000 */
[----:B------:R-:W1:Y:S02]  /*15b20*/  @!P0 SYNCS.PHASECHK.TRANS64 P0, [R3+URZ+0x22860], R2 ;  /* 0x02286002030085a7 */ /* 0x000e64000800007f */
[----:B-1----:R-:W-:Y:S05]  /*15b30*/  @!P0 BRA `(.L_x_1953) ;  /* 0xfffffffc00ec8947 */ /* 0x002fea000383ffff */
[----:B------:R-:W-:Y:S05]  /*15b40*/  BRA `(.L_x_2015) ;  /* 0xffffffe000007947 */ /* 0x000fea000383ffff */
.L_x_1965:
[----:B-1----:R-:W-:-:S04]  /*15b50*/  IMAD.U32 R3, RZ, RZ, UR38 ;  /* 0x00000026ff037e24 */ /* 0x002fc8000f8e00ff */
[----:B------:R1:W2:Y:S03]  /*15b60*/  SYNCS.PHASECHK.TRANS64.TRYWAIT P0, [R3+URZ+0x22848], R2 ;  /* 0x02284802030075a7 */ /* 0x0002a6000800017f */
[----:B--2---:R-:W-:Y:S05]  /*15b70*/  @!P0 NANOSLEEP.SYNCS 0x989680 ;  /* 0x009896800000895d */ /* 0x004fea0003900000 */
[----:B------:R-:W2:Y:S02]  /*15b80*/  @!P0 SYNCS.PHASECHK.TRANS64 P0, [R3+URZ+0x22848], R2 ;  /* 0x02284802030085a7 */ /* 0x000ea4000800007f */
[----:B--2---:R-:W-:Y:S05]  /*15b90*/  @!P0 BRA `(.L_x_1965) ;  /* 0xfffffffc00ec8947 */ /* 0x004fea000383ffff */
[----:B------:R-:W-:Y:S05]  /*15ba0*/  BRA `(.L_x_2016) ;  /* 0xffffffe400847947 */ /* 0x000fea000383ffff */
.L_x_1970:
[----:B-1----:R-:W-:-:S04]  /*15bb0*/  IMAD.U32 R3, RZ, RZ, UR38 ;  /* 0x00000026ff037e24 */ /* 0x002fc8000f8e00ff */
[----:B------:R1:W2:Y:S03]  /*15bc0*/  SYNCS.PHASECHK.TRANS64.TRYWAIT P0, [R3+URZ+0x22868], R2 ;  /* 0x02286802030075a7 */ /* 0x0002a6000800017f */
[----:B--2---:R-:W-:Y:S05]  /*15bd0*/  @!P0 NANOSLEEP.SYNCS 0x989680 ;  /* 0x009896800000895d */ /* 0x004fea0003900000 */
[----:B------:R-:W2:Y:S02]  /*15be0*/  @!P0 SYNCS.PHASECHK.TRANS64 P0, [R3+URZ+0x22868], R2 ;  /* 0x02286802030085a7 */ /* 0x000ea4000800007f */
[----:B--2---:R-:W-:Y:S05]  /*15bf0*/  @!P0 BRA `(.L_x_1970) ;  /* 0xfffffffc00ec8947 */ /* 0x004fea000383ffff */
[----:B------:R-:W-:Y:S05]  /*15c00*/  BRA `(.L_x_2017) ;  /* 0xffffffe400e87947 */ /* 0x000fea000383ffff */
.L_x_1977:
[----:B-1----:R1:W2:Y:S02]  /*15c10*/  SYNCS.PHASECHK.TRANS64.TRYWAIT P0, [R2+URZ+0x22820], R3 ;  /* 0x02282003020075a7 */ /* 0x0022a4000800017f */
[----:B--2---:R-:W-:Y:S05]  /*15c20*/  @!P0 NANOSLEEP.SYNCS 0x989680 ;  /* 0x009896800000895d */ /* 0x004fea0003900000 */
[----:B------:R-:W2:Y:S02]  /*15c30*/  @!P0 SYNCS.PHASECHK.TRANS64 P0, [R2+URZ+0x22820], R3 ;  /* 0x02282003020085a7 */ /* 0x000ea4000800007f */
[----:B--2---:R-:W-:Y:S05]  /*15c40*/  @!P0 BRA `(.L_x_1977) ;  /* 0xfffffffc00f08947 */ /* 0x004fea000383ffff */
[----:B------:R-:W-:Y:S05]  /*15c50*/  BRA `(.L_x_2018) ;  /* 0xffffffec00087947 */ /* 0x000fea000383ffff */
.L_x_1978:
[----:B------:R-:W2:Y:S01]  /*15c60*/  S2R R4, SR_TID.X ;  /* 0x0000000000047919 */ /* 0x000ea20000002100 */
[----:B------:R-:W-:Y:S01]  /*15c70*/  BSSY B0, `(.L_x_2019) ;  /* 0x000000a000007945 */ /* 0x000fe20003800000 */
[----:B------:R-:W-:Y:S02]  /*15c80*/  IMAD.MOV.U32 R12, RZ, RZ, RZ ;  /* 0x000000ffff0c7224 */ /* 0x000fe400078e00ff */
[----:B------:R-:W-:Y:S02]  /*15c90*/  IMAD.MOV.U32 R11, RZ, RZ, 0x1f ;  /* 0x0000001fff0b7424 */ /* 0x000fe400078e00ff */
[----:B------:R-:W-:Y:S01]  /*15ca0*/  IMAD.MOV.U32 R15, RZ, RZ, -0x1 ;  /* 0xffffffffff0f7424 */ /* 0x000fe200078e00ff */
[----:B--2---:R-:W-:-:S04]  /*15cb0*/  SHF.R.U32.HI R4, RZ, 0x5, R4 ;  /* 0x00000005ff047819 */ /* 0x004fc80000011604 */
[----:B------:R-:W-:-:S05]  /*15cc0*/  LOP3.LUT R4, R4, 0x3, RZ, 0xc0, !PT ;  /* 0x0000000304047812 */ /* 0x000fca00078ec0ff */
[----:B------:R-:W-:-:S07]  /*15cd0*/  IMAD.MOV.U32 R13, RZ, RZ, R4 ;  /* 0x000000ffff0d7224 */ /* 0x000fce00078e0004 */
[----:B01----:R-:W-:Y:S05]  /*15ce0*/  WARPSYNC.COLLECTIVE R15, `(.L_x_2020) ;  /* 0x000000000f087348 */ /* 0x003fea0003c00000 */
[----:B------:R2:W3:Y:S02]  /*15cf0*/  SHFL.IDX P6, R14, R13, R12, R11 ;  /* 0x0000000c0d0e7389 */ /* 0x0004e400000c000b */
[----:B0123--:R-:W-:Y:S01]  /*15d00*/  ENDCOLLECTIVE ;  /* 0x000000000000791b */ /* 0x00ffe20003800000 */
.L_x_2020:
[----:B------:R-:W-:Y:S05]  /*15d10*/  BSYNC B0 ;  /* 0x0000000000007941 */ /* 0x000fea0003800000 */
.L_x_2019:
[----:B------:R-:W-:Y:S05]  /*15d20*/  BRA `(.L_x_2021) ;  /* 0xffffffe800ec7947 */ /* 0x000fea000383ffff */
.L_x_1979:
[----:B------:R-:W-:Y:S01]  /*15d30*/  BSSY B0, `(.L_x_2022) ;  /* 0x0000006000007945 */ /* 0x000fe20003800000 */
[----:B------:R-:W-:-:S07]  /*15d40*/  IMAD.MOV.U32 R15, RZ, RZ, -0x1 ;  /* 0xffffffffff0f7424 */ /* 0x000fce00078e00ff */
[----:B01----:R-:W-:Y:S05]  /*15d50*/  WARPSYNC.COLLECTIVE R15, `(.L_x_2023) ;  /* 0x000000000f0c7348 */ /* 0x003fea0003c00000 */
[----:B------:R-:W-:Y:S02]  /*15d60*/  ELECT P6, UR62, PT ;  /* 0x00000000003e782f */ /* 0x000fe400038c0000 */
[----:B------:R-:W-:Y:S01]  /*15d70*/  MOV R14, UR62 ;  /* 0x0000003e000e7c02 */ /* 0x000fe20008000f00 */
[----:B01----:R-:W-:Y:S10]  /*15d80*/  ENDCOLLECTIVE ;  /* 0x000000000000791b */ /* 0x003ff40003800000 */
.L_x_2023:
[----:B------:R-:W-:Y:S05]  /*15d90*/  BSYNC B0 ;  /* 0x0000000000007941 */ /* 0x000fea0003800000 */
.L_x_2022:
[----:B------:R-:W-:Y:S05]  /*15da0*/  BRA `(.L_x_2024) ;  /* 0xffffffe800e07947 */ /* 0x000fea000383ffff */
.L_x_1981:
[----:B-1----:R1:W2:Y:S02]  /*15db0*/  SYNCS.PHASECHK.TRANS64.TRYWAIT P0, [R7+URZ], R4 ;  /* 0x00000004070075a7 */ /* 0x0022a4000800017f */
[----:B--2---:R-:W-:Y:S05]  /*15dc0*/  @!P0 NANOSLEEP.SYNCS 0x989680 ;  /* 0x009896800000895d */ /* 0x004fea0003900000 */
[----:B------:R-:W2:Y:S02]  /*15dd0*/  @!P0 SYNCS.PHASECHK.TRANS64 P0, [R7+URZ], R4 ;  /* 0x00000004070085a7 */ /* 0x000ea4000800007f */
[----:B--2---:R-:W-:Y:S05]  /*15de0*/  @!P0 BRA `(.L_x_1981) ;  /* 0xfffffffc00f08947 */ /* 0x004fea000383ffff */
[----:B------:R-:W-:Y:S05]  /*15df0*/  BRA `(.L_x_2025) ;  /* 0xffffffec00147947 */ /* 0x000fea000383ffff */
.L_x_1982:
[----:B--2---:R2:W3:Y:S02]  /*15e00*/  SYNCS.PHASECHK.TRANS64.TRYWAIT P0, [R5+URZ], R0 ;  /* 0x00000000050075a7 */ /* 0x0044e4000800017f */
[----:B---3--:R-:W-:Y:S05]  /*15e10*/  @!P0 NANOSLEEP.SYNCS 0x989680 ;  /* 0x009896800000895d */ /* 0x008fea0003900000 */
[----:B------:R-:W3:Y:S02]  /*15e20*/  @!P0 SYNCS.PHASECHK.TRANS64 P0, [R5+URZ], R0 ;  /* 0x00000000050085a7 */ /* 0x000ee4000800007f */
[----:B---3--:R-:W-:Y:S05]  /*15e30*/  @!P0 BRA `(.L_x_1982) ;  /* 0xfffffffc00f08947 */ /* 0x008fea000383ffff */
[----:B------:R-:W-:Y:S05]  /*15e40*/  BRA `(.L_x_2026) ;  /* 0xffffffec00087947 */ /* 0x000fea000383ffff */
.L_x_1984:
[----:B--2---:R2:W3:Y:S02]  /*15e50*/  SYNCS.PHASECHK.TRANS64.TRYWAIT P0, [R5+URZ], R4 ;  /* 0x00000004050075a7 */ /* 0x0044e4000800017f */
[----:B---3--:R-:W-:Y:S05]  /*15e60*/  @!P0 NANOSLEEP.SYNCS 0x989680 ;  /* 0x009896800000895d */ /* 0x008fea0003900000 */
[----:B------:R-:W3:Y:S02]  /*15e70*/  @!P0 SYNCS.PHASECHK.TRANS64 P0, [R5+URZ], R4 ;  /* 0x00000004050085a7 */ /* 0x000ee4000800007f */
[----:B---3--:R-:W-:Y:S05]  /*15e80*/  @!P0 BRA `(.L_x_1984) ;  /* 0xfffffffc00f08947 */ /* 0x008fea000383ffff */
[----:B------:R-:W-:Y:S05]  /*15e90*/  BRA `(.L_x_2027) ;  /* 0xffffffec000c7947 */ /* 0x000fea000383ffff */
.L_x_2028:
        /* <DEDUP_REMOVED lines=14> */
.L_x_6134:


//--------------------- .text._ZN7cutlass13device_kernelIN5flash11enable_sm90INS1_16FlashAttnFwdSm90INS1_25CollectiveMainloopFwdSm90ILi2EN4cute5tupleIJNS5_1CILi1EEES8_S8_EEENS6_IJNS7_ILi128EEENS7_ILi96EEENS7_ILi64EEEEEELi256ENS_10bfloat16_tEfNS_4arch4Sm90ELb0ELb1ELb1ELb0ELb0ELb0ELb1ELb1ELb0ELb1ELb1ELb0EEENS1_21CollectiveEpilogueFwdINS6_IJSA_NS7_ILi256EEESB_EEES9_SE_SG_Li256ELb0ELb1ELb1ELb0EEENS1_19SingleTileSchedulerILb0ELb1ELb1ELi128EEEEEEEEEvNT_6ParamsE --------------------------
	.section	.text._ZN7cutlass13device_kernelIN5flash11enable_sm90INS1_16FlashAttnFwdSm90INS1_25CollectiveMainloopFwdSm90ILi2EN4cute5tupleIJNS5_1CILi1EEES8_S8_EEENS6_IJNS7_ILi128EEENS7_ILi96EEENS7_ILi64EEEEEELi256ENS_10bfloat16_tEfNS_4arch4Sm90ELb0ELb1ELb1ELb0ELb0ELb0ELb1ELb1ELb0ELb1ELb1ELb0EEENS1_21CollectiveEpilogueFwdINS6_IJSA_NS7_ILi256EEESB_EEES9_SE_SG_Li256ELb0ELb1ELb1ELb0EEENS1_19SingleTileSchedulerILb0ELb1ELb1ELi128EEEEEEEEEvNT_6ParamsE,"ax",@progbits
	.align	128
.text._ZN7cutlass13device_kernelIN5flash11enable_sm90INS1_16FlashAttnFwdSm90INS1_25CollectiveMainloopFwdSm90ILi2EN4cute5tupleIJNS5_1CILi1EEES8_S8_EEENS6_IJNS7_ILi128EEENS7_ILi96EEENS7_ILi64EEEEEELi256ENS_10bfloat16_tEfNS_4arch4Sm90ELb0ELb1ELb1ELb0ELb0ELb0ELb1ELb1ELb0ELb1ELb1ELb0EEENS1_21CollectiveEpilogueFwdINS6_IJSA_NS7_ILi256EEESB_EEES9_SE_SG_Li256ELb0ELb1ELb1ELb0EEENS1_19SingleTileSchedulerILb0ELb1ELb1ELi128EEEEEEEEEvNT_6ParamsE:
        .type           _ZN7cutlass13device_kernelIN5flash11enable_sm90INS1_16FlashAttnFwdSm90INS1_25CollectiveMainloopFwdSm90ILi2EN4cute5tupleIJNS5_1CILi1EEES8_S8_EEENS6_IJNS7_ILi128EEENS7_ILi96EEENS7_ILi64EEEEEELi256ENS_10bfloat16_tEfNS_4arch4Sm90ELb0ELb1ELb1ELb0ELb0ELb0ELb1ELb1ELb0ELb1ELb1ELb0EEENS1_21CollectiveEpilogueFwdINS6_IJSA_NS7_ILi256EEESB_EEES9_SE_SG_Li256ELb0ELb1ELb1ELb0EEENS1_19SingleTileSchedulerILb0ELb1ELb1ELi128EEEEEEEEEvNT_6ParamsE,@function
        .size           _ZN7cutlass13device_kernelIN5flash11enable_sm90INS1_16FlashAttnFwdSm90INS1_25CollectiveMainloopFwdSm90ILi2EN4cute5tupleIJNS5_1CILi1EEES8_S8_EEENS6_IJNS7_ILi128EEENS7_ILi96EEENS7_ILi64EEEEEELi256ENS_10bfloat16_tEfNS_4arch4Sm90ELb0ELb1ELb1ELb0ELb0ELb0ELb1ELb1ELb0ELb1ELb1ELb0EEENS1_21CollectiveEpilogueFwdINS6_IJSA_NS7_ILi256EEESB_EEES9_SE_SG_Li256ELb0ELb1ELb1ELb0EEENS1_19SingleTileSchedulerILb0ELb1ELb1ELi128EEEEEEEEEvNT_6ParamsE,(.L_x_6135 - _ZN7cutlass13device_kernelIN5flash11enable_sm90INS1_16FlashAttnFwdSm90INS1_25CollectiveMainloopFwdSm90ILi2EN4cute5tupleIJNS5_1CILi1EEES8_S8_EEENS6_IJNS7_ILi128EEENS7_ILi96EEENS7_ILi64EEEEEELi256ENS_10bfloat16_tEfNS_4arch4Sm90ELb0ELb1ELb1ELb0ELb0ELb0ELb1ELb1ELb0ELb1ELb1ELb0EEENS1_21CollectiveEpilogueFwdINS6_IJSA_NS7_ILi256EEESB_EEES9_SE_SG_Li256ELb0ELb1ELb1ELb0EEENS1_19SingleTileSchedulerILb0ELb1ELb1ELi128EEEEEEEEEvNT_6ParamsE)
        .other          _ZN7cutlass13device_kernelIN5flash11enable_sm90INS1_16FlashAttnFwdSm90INS1_25CollectiveMainloopFwdSm90ILi2EN4cute5tupleIJNS5_1CILi1EEES8_S8_EEENS6_IJNS7_ILi128EEENS7_ILi96EEENS7_ILi64EEEEEELi256ENS_10bfloat16_tEfNS_4arch4Sm90ELb0ELb1ELb1ELb0ELb0ELb0ELb1ELb1ELb0ELb1ELb1ELb0EEENS1_21CollectiveEpilogueFwdINS6_IJSA_NS7_ILi256EEESB_EEES9_SE_SG_Li256ELb0ELb1ELb1ELb0EEENS1_19SingleTileSchedulerILb0ELb1ELb1ELi128EEEEEEEEEvNT_6ParamsE,@"STO_CUDA_ENTRY STV_DEFAULT"
_ZN7cutlass13device_kernelIN5flash11enable_sm90INS1_16FlashAttnFwdSm90INS1_25CollectiveMainloopFwdSm90ILi2EN4cute5tupleIJNS5_1CILi1EEES8_S8_EEENS6_IJNS7_ILi128EEENS7_ILi96EEENS7_ILi64EEEEEELi256ENS_10bfloat16_tEfNS_4arch4Sm90ELb0ELb1ELb1ELb0ELb0ELb0ELb1ELb1ELb0ELb1ELb1ELb0EEENS1_21CollectiveEpilogueFwdINS6_IJSA_NS7_ILi256EEESB_EEES9_SE_SG_Li256ELb0ELb1ELb1ELb0EEENS1_19SingleTileSchedulerILb0ELb1ELb1ELi128EEEEEEEEEvNT_6ParamsE:
[----:B------:R-:W0:Y:S02]  /*0000*/  LDC R1, c[0x0][0x28] ;  /* 0x00000a00ff017b82 */ /* 0x000e240000000800 */
[----:B0-----:R-:W-:Y:S01]  /*0010*/  VIADD R1, R1, 0xffffcbc0 ;  /* 0xffffcbc001017836 */ /* 0x001fe20000000000 */
[----:B------:R-:W0:Y:S01]  /*0020*/  S2R R3, SR_TID.X ;  /* 0x0000000000037919 */ /* 0x000e220000002100 */
[----:B------:R-:W-:Y:S01]  /*0030*/  ELECT P0, URZ, PT ;  /* 0x00000000003f782f */ /* 0x000fe20003800000 */
[----:B------:R-:W-:Y:S01]  /*0040*/  BSSY B0, `(.L_x_2029) ;  /* 0x0000011000007945 */ /* 0x000fe20003800000 */
[----:B------:R-:W-:Y:S02]  /*0050*/  ULDC UR4, c[0x0][0x20] ;  /* 0x0000080000047ab9 */ /* 0x000fe40000000800 */
[----:B------:R-:W-:Y:S01]  /*0060*/  IADD3 R18, P1, R1, UR4, RZ ;  /* 0x0000000401127c10 */ /* 0x000fe2000ff3e0ff */
[----:B------:R-:W-:-:S04]  /*0070*/  ULDC UR4, c[0x0][0x24] ;  /* 0x0000090000047ab9 */ /* 0x000fc80000000800 */
[----:B------:R-:W-:Y:S01]  /*0080*/  IMAD.X R19, RZ, RZ, UR4, P1 ;  /* 0x00000004ff137e24 */ /* 0x000fe200088e06ff */
        /* <DEDUP_REMOVED lines=12> */
.L_x_2030:
[----:B------:R-:W-:Y:S05]  /*0150*/  BSYNC B0 ;  /* 0x0000000000007941 */ /* 0x000fea0003800000 */
.L_x_2029:
        /* <DEDUP_REMOVED lines=42> */
.L_x_2031:
        /* <DEDUP_REMOVED lines=22> */
.L_x_2032:
        /* <DEDUP_REMOVED lines=18> */
.L_x_2033:
        /* <DEDUP_REMOVED lines=22> */
.L_x_2034:
        /* <DEDUP_REMOVED lines=22> */
.L_x_2035:
[----:B------:R-:W-:Y:S01]  /*0940*/  IADD3 R3, P1, R18, 0x70, RZ ;  /* 0x0000007012037810 */ /* 0x000fe20007f3e0ff */
[----:B------:R-:W-:Y:S01]  /*0950*/  NOP ;  /* 0x0000000000007918 */ /* 0x000fe20000000000 */
[----:B01-34-:R-:W-:Y:S01]  /*0960*/  BAR.SYNC.DEFER_BLOCKING 0x0 ;  /* 0x0000000000007b1d */ /* 0x01bfe20000010000 */
[----:B--2---:R-:W-:Y:S01]  /*0970*/  ISETP.NE.AND P0, PT, R2, RZ, PT ;  /* 0x000000ff0200720c */ /* 0x004fe20003f05270 */
[----:B------:R-:W-:Y:S01]  /*0980*/  IMAD.MOV.U32 R2, RZ, RZ, 0x1 ;  /* 0x00000001ff027424 */ /* 0x000fe200078e00ff */
[C---:B------:R-:W-:Y:S02]  /*0990*/  IADD3 R43, P2, R18.reuse, 0x224, RZ ;  /* 0x00000224122b7810 */ /* 0x040fe40007f5e0ff */
[----:B------:R-:W-:Y:S01]  /*09a0*/  IADD3 R46, P3, R18, 0x260, RZ ;  /* 0x00000260122e7810 */ /* 0x000fe20007f7e0ff */
[----:B------:R-:W-:Y:S01]  /*09b0*/  ULDC.64 UR44, c[0x0][0x208] ;  /* 0x00008200002c7ab9 */ /* 0x000fe20000000a00 */
[----:B------:R-:W-:Y:S01]  /*09c0*/  SEL R2, R2, 0x2, !P0 ;  /* 0x0000000202027807 */ /* 0x000fe20004000000 */
[----:B------:R0:W-:Y:S01]  /*09d0*/  STL [R1+0x474], R3 ;  /* 0x0004740301007387 */ /* 0x0001e20000100800 */
[----:B------:R-:W-:Y:S01]  /*09e0*/  BSSY B6, `(.L_x_2036) ;  /* 0x000331e000067945 */ /* 0x000fe20003800000 */
[----:B------:R-:W-:-:S02]  /*09f0*/  IMAD.X R48, RZ, RZ, R19, P2 ;  /* 0x000000ffff307224 */ /* 0x000fc400010e0613 */
[----:B------:R1:W-:Y:S01]  /*0a00*/  STL [R1+0x484], R2 ;  /* 0x0004840201007387 */ /* 0x0003e20000100800 */
[--C-:B------:R-:W-:Y:S02]  /*0a10*/  IMAD.X R39, RZ, RZ, R19.reuse, P3 ;  /* 0x000000ffff277224 */ /* 0x100fe400018e0613 */
[----:B0-----:R-:W-:-:S05]  /*0a20*/  IMAD.X R3, RZ, RZ, R19, P1 ;  /* 0x000000ffff037224 */ /* 0x001fca00008e0613 */
[----:B------:R1:W-:Y:S01]  /*0a30*/  STL [R1+0x470], R3 ;  /* 0x0004700301007387 */ /* 0x0003e20000100800 */
[----:B------:R-:W-:Y:S05]  /*0a40*/  @!P0 BRA `(.L_x_2037) ;  /* 0x000002e400088947 */ /* 0x000fea0003800000 */
.L_x_2038:
[----:B------:R-:W-:-:S08]  /*0a50*/  NOP ;  /* 0x0000000000007918 */ /* 0x000fd00000000000 */
[----:B------:R-:W0:Y:S02]  /*0a60*/  USETMAXREG.TRY_ALLOC.CTAPOOL UP0, 0xf0 ;  /* 0x000000f0000079c8 */ /* 0x000e240008000600 */
[----:B0-----:R-:W-:-:S13]  /*0a70*/  PLOP3.LUT P0, PT, PT, PT, UP0, 0x80, 0x0 ;  /* 0x000000000000781c */ /* 0x001fda0003f0f008 */
[----:B------:R-:W-:Y:S05]  /*0a80*/  @!P0 BRA `(.L_x_2038) ;  /* 0xfffffffc00f08947 */ /* 0x000fea000383ffff */
[----:B-1----:R-:W0:Y:S08]  /*0a90*/  LDC R3, c[0x0][0xd50] ;  /* 0x00035400ff037b82 */ /* 0x002e300000000800 */
[----:B------:R-:W-:Y:S06]  /*0aa0*/  BAR.ARV 0x8, 0x180 ;  /* 0x0206000000007b1d */ /* 0x000fec0000002000 */
[----:B------:R-:W-:-:S02]  /*0ab0*/  ISETP.NE.AND P0, PT, R73, 0x1, PT ;  /* 0x000000014900780c */ /* 0x000fc40003f05270 */
[----:B------:R-:W1:Y:S01]  /*0ac0*/  S2UR UR4, SR_CTAID.Y ;  /* 0x00000000000479c3 */ /* 0x000e620000002600 */
[----:B------:R2:W-:Y:S04]  /*0ad0*/  STL.64 [R1+0x218], RZ ;  /* 0x000218ff01007387 */ /* 0x0005e80000100a00 */
[----:B------:R2:W-:Y:S03]  /*0ae0*/  STL [R1+0x220], RZ ;  /* 0x000220ff01007387 */ /* 0x0005e60000100800 */
[----:B------:R-:W3:Y:S01]  /*0af0*/  S2UR UR36, SR_CTAID.Z ;  /* 0x00000000002479c3 */ /* 0x000ee20000002700 */
[----:B------:R2:W-:Y:S07]  /*0b00*/  STL [R1+0x224], RZ ;  /* 0x000224ff01007387 */ /* 0x0005ee0000100800 */
[----:B------:R-:W-:Y:S06]  /*0b10*/  @!P0 BAR.ARV 0x9, 0x100 ;  /* 0x0244000000008b1d */ /* 0x000fec0000002000 */
[----:B0-----:R-:W-:Y:S01]  /*0b20*/  ISETP.NE.AND P1, PT, R3, 0x1, PT ;  /* 0x000000010300780c */ /* 0x001fe20003f25270 */
[----:B-1----:R-:W-:-:S12]  /*0b30*/  IMAD.U32 R194, RZ, RZ, UR4 ;  /* 0x00000004ffc27e24 */ /* 0x002fd8000f8e00ff */
[----:B------:R-:W0:Y:S01]  /*0b40*/  @P1 LDC R0, c[0x0][0xd54] ;  /* 0x00035500ff001b82 */ /* 0x000e220000000800 */
[----:B---3--:R-:W-:-:S07]  /*0b50*/  ISETP.LE.AND P0, PT, RZ, UR36, PT ;  /* 0x00000024ff007c0c */ /* 0x008fce000bf03270 */
[----:B------:R-:W1:Y:S01]  /*0b60*/  @P1 LDC R5, c[0x0][0xd58] ;  /* 0x00035600ff051b82 */ /* 0x000e620000000800 */
[----:B0-----:R-:W-:-:S05]  /*0b70*/  @P1 IMAD.HI.U32 R0, R0, UR4, RZ ;  /* 0x0000000400001c27 */ /* 0x001fca000f8e00ff */
[----:B-1----:R-:W-:Y:S02]  /*0b80*/  @P1 SHF.R.U32.HI R194, RZ, R5, R0 ;  /* 0x00000005ffc21219 */ /* 0x002fe40000011600 */
[----:B------:R-:W-:-:S03]  /*0b90*/  IADD3 R32, P1, R18, 0x218, RZ ;  /* 0x0000021812207810 */ /* 0x000fc60007f3e0ff */
[----:B------:R-:W-:Y:S02]  /*0ba0*/  IMAD.MOV R234, RZ, RZ, -R194 ;  /* 0x000000ffffea7224 */ /* 0x000fe400078e0ac2 */
[----:B------:R-:W-:Y:S02]  /*0bb0*/  IMAD.X R33, RZ, RZ, R19, P1 ;  /* 0x000000ffff217224 */ /* 0x000fe400008e0613 */
[----:B------:R-:W-:Y:S01]  /*0bc0*/  IMAD R234, R3, R234, UR4 ;  /* 0x0000000403ea7e24 */ /* 0x000fe2000f8e02ea */
[----:B--2---:R-:W-:Y:S06]  /*0bd0*/  @!P0 BRA `(.L_x_2039) ;  /* 0x0000032c00f88947 */ /* 0x004fec0003800000 */
[----:B------:R-:W2:Y:S01]  /*0be0*/  LDL.LU R13, [R1+0x484] ;  /* 0x00048400010d7983 */ /* 0x000ea20000300800 */
[----:B------:R-:W0:Y:S01]  /*0bf0*/  LDC R0, c[0x0][0x448] ;  /* 0x00011200ff007b82 */ /* 0x000e220000000800 */
[----:B------:R-:W1:Y:S01]  /*0c00*/  S2R R11, SR_CgaCtaId ;  /* 0x00000000000b7919 */ /* 0x000e620000008800 */
[----:B------:R-:W3:Y:S01]  /*0c10*/  S2R R9, SR_SWINHI ;  /* 0x0000000000097919 */ /* 0x000ee20000002f00 */
[----:B------:R-:W4:Y:S01]  /*0c20*/  S2R R2, SR_TID.X ;  /* 0x0000000000027919 */ /* 0x000f220000002100 */
[----:B------:R-:W5:Y:S01]  /*0c30*/  S2R R8, SR_CTAID.X ;  /* 0x0000000000087919 */ /* 0x000f620000002500 */
[----:B------:R-:W-:Y:S01]  /*0c40*/  MOV R72, 0x400 ;  /* 0x0000040000487802 */ /* 0x000fe20000000f00 */
[----:B------:R-:W-:Y:S02]  /*0c50*/  IMAD.MOV.U32 R12, RZ, RZ, 0x3000 ;  /* 0x00003000ff0c7424 */ /* 0x000fe400078e00ff */
[----:B------:R-:W5:Y:S01]  /*0c60*/  LDC.64 R22, c[0x0][0x418] ;  /* 0x00010600ff167b82 */ /* 0x000f620000000a00 */
[----:B0-----:R-:W-:Y:S01]  /*0c70*/  ISETP.NE.AND P1, PT, R0, 0x1, PT ;  /* 0x000000010000780c */ /* 0x001fe20003f25270 */
[----:B------:R-:W-:-:S06]  /*0c80*/  IMAD.MOV.U32 R0, RZ, RZ, 0xc000 ;  /* 0x0000c000ff007424 */ /* 0x000fcc00078e00ff */
[----:B------:R-:W0:Y:S01]  /*0c90*/  LDC R16, c[0x0][0xa80] ;  /* 0x0002a000ff107b82 */ /* 0x000e220000000800 */
[----:B------:R-:W-:Y:S02]  /*0ca0*/  IMAD.MOV.U32 R5, RZ, RZ, 0x100 ;  /* 0x00000100ff057424 */ /* 0x000fe400078e00ff */
[----:B------:R-:W-:Y:S02]  /*0cb0*/  IMAD.MOV.U32 R6, RZ, RZ, 0x1 ;  /* 0x00000001ff067424 */ /* 0x000fe400078e00ff */
[----:B------:R-:W-:-:S03]  /*0cc0*/  IMAD.MOV.U32 R7, RZ, RZ, RZ ;  /* 0x000000ffff077224 */ /* 0x000fc600078e00ff */
[----:B------:R-:W0:Y:S01]  /*0cd0*/  LDC R29, c[0x0][0x424] ;  /* 0x00010900ff1d7b82 */ /* 0x000e220000000800 */
[----:B-1----:R-:W-:-:S04]  /*0ce0*/  LEA R72, R11, R72, 0x18 ;  /* 0x000000480b487211 */ /* 0x002fc800078ec0ff */
[----:B------:R-:W-:Y:S02]  /*0cf0*/  MOV R26, R72 ;  /* 0x00000048001a7202 */ /* 0x000fe40000000f00 */
[----:B---3--:R-:W-:Y:S02]  /*0d00*/  MOV R27, R9 ;  /* 0x00000009001b7202 */ /* 0x008fe40000000f00 */
[----:B------:R-:W1:Y:S01]  /*0d10*/  @P1 LDC R9, c[0x0][0x44c] ;  /* 0x00011300ff091b82 */ /* 0x000e620000000800 */
[----:B----4-:R-:W-:-:S04]  /*0d20*/  LOP3.LUT R2, R2, 0x7f, RZ, 0xc0, !PT ;  /* 0x0000007f02027812 */ /* 0x010fc800078ec0ff */
[----:B------:R-:W-:Y:S01]  /*0d30*/  ISETP.NE.AND P0, PT, R2, RZ, PT ;  /* 0x000000ff0200720c */ /* 0x000fe20003f05270 */
[----:B------:R-:W-:Y:S01]  /*0d40*/  IMAD.MOV.U32 R52, RZ, RZ, R0 ;  /* 0x000000ffff347224 */ /* 0x000fe200078e0000 */
[----:B-----5:R-:W-:Y:S01]  /*0d50*/  STL [R1+0x70], R8 ;  /* 0x0000700801007387 */ /* 0x020fe20000100800 */
[----:B------:R-:W3:Y:S01]  /*0d60*/  LDC R10, c[0x0][0x2f0] ;  /* 0x0000bc00ff0a7b82 */ /* 0x000ee20000000800 */
[----:B------:R-:W-:Y:S02]  /*0d70*/  SEL R4, RZ, 0x1, P0 ;  /* 0x00000001ff047807 */ /* 0x000fe40000000000 */
[C---:B------:R-:W-:Y:S02]  /*0d80*/  IADD3 R0, P0, R26.reuse, 0x32450, RZ ;  /* 0x000324501a007810 */ /* 0x040fe40007f1e0ff */
[----:B------:R-:W-:Y:S01]  /*0d90*/  IADD3 R14, P2, R26, 0x32460, RZ ;  /* 0x000324601a0e7810 */ /* 0x000fe20007f5e0ff */
[----:B------:R4:W-:Y:S01]  /*0da0*/  STL.128 [R1+0x20], R4 ;  /* 0x0000200401007387 */ /* 0x0009e20000100c00 */
[----:B------:R-:W-:Y:S01]  /*0db0*/  IMAD.MOV.U32 R54, RZ, RZ, R4 ;  /* 0x000000ffff367224 */ /* 0x000fe200078e0004 */
[----:B------:R-:W5:Y:S02]  /*0dc0*/  @P1 LDC R20, c[0x0][0x450] ;  /* 0x00011400ff141b82 */ /* 0x000f640000000800 */
[----:B------:R-:W-:-:S02]  /*0dd0*/  IMAD.X R15, RZ, RZ, R27, P2 ;  /* 0x000000ffff0f7224 */ /* 0x000fc400010e061b */
[----:B------:R-:W-:Y:S01]  /*0de0*/  IMAD.MOV.U32 R2, RZ, RZ, 0x1 ;  /* 0x00000001ff027424 */ /* 0x000fe200078e00ff */
[----:B----4-:R-:W-:Y:S01]  /*0df0*/  IADD3 R6, P2, R26, 0x32430, RZ ;  /* 0x000324301a067810 */ /* 0x010fe20007f5e0ff */
[----:B------:R-:W-:-:S04]  /*0e00*/  IMAD.MOV.U32 R3, RZ, RZ, RZ ;  /* 0x000000ffff037224 */ /* 0x000fc800078e00ff */
[----:B------:R-:W-:Y:S01]  /*0e10*/  IMAD.X R7, RZ, RZ, R27, P2 ;  /* 0x000000ffff077224 */ /* 0x000fe200010e061b */
[----:B------:R-:W-:Y:S01]  /*0e20*/  IADD3 R193, P2, R18, 0x230, RZ ;  /* 0x0000023012c17810 */ /* 0x000fe20007f5e0ff */
[----:B------:R-:W4:Y:S03]  /*0e30*/  S2R R70, SR_TID.X ;  /* 0x0000000000467919 */ /* 0x000f260000002100 */
[----:B------:R0:W-:Y:S01]  /*0e40*/  STL.64 [R1+0x8], R6 ;  /* 0x0000080601007387 */ /* 0x0001e20000100a00 */
[----:B------:R-:W-:-:S03]  /*0e50*/  IMAD.X R179, RZ, RZ, R19, P2 ;  /* 0x000000ffffb37224 */ /* 0x000fc600010e0613 */
[----:B------:R1:W-:Y:S01]  /*0e60*/  STL.64 [R1+0x60], R2 ;  /* 0x0000600201007387 */ /* 0x0003e20000100a00 */
[----:B------:R-:W-:Y:S01]  /*0e70*/  IADD3 R36, P2, R18, 0x120, RZ ;  /* 0x0000012012247810 */ /* 0x000fe20007f5e0ff */
[----:B0-----:R-:W0:Y:S01]  /*0e80*/  LDC R6, c[0x0][0x288] ;  /* 0x0000a200ff067b82 */ /* 0x001e220000000800 */
[----:B-1----:R-:W-:Y:S01]  /*0e90*/  IMAD.X R3, RZ, RZ, R27, P0 ;  /* 0x000000ffff037224 */ /* 0x002fe200000e061b */
[----:B------:R-:W-:Y:S02]  /*0ea0*/  ISETP.NE.U32.AND P0, PT, R22, RZ, PT ;  /* 0x000000ff1600720c */ /* 0x000fe40003f05070 */
[----:B------:R-:W-:Y:S01]  /*0eb0*/  IMAD.X R37, RZ, RZ, R19, P2 ;  /* 0x000000ffff257224 */ /* 0x000fe200010e0613 */
[C---:B------:R-:W-:Y:S02]  /*0ec0*/  IADD3 R65, P2, R18.reuse, 0x98, RZ ;  /* 0x0000009812417810 */ /* 0x040fe40007f5e0ff */
[----:B------:R-:W-:Y:S01]  /*0ed0*/  ISETP.NE.AND.EX P0, PT, R23, RZ, PT, P0 ;  /* 0x000000ff1700720c */ /* 0x000fe20003f05300 */
[----:B------:R-:W-:Y:S01]  /*0ee0*/  STL.64 [R1+0x68], R14 ;  /* 0x0000680e01007387 */ /* 0x000fe20000100a00 */
[----:B------:R-:W-:-:S02]  /*0ef0*/  IADD3 R40, P6, R18, 0x170, RZ ;  /* 0x0000017012287810 */ /* 0x000fc40007fde0ff */
[----:B------:R-:W-:Y:S01]  /*0f00*/  SEL R29, R29, 0x1, P0 ;  /* 0x000000011d1d7807 */ /* 0x000fe20000000000 */
[----:B------:R-:W-:Y:S01]  /*0f10*/  STL [R1+0x250], R16 ;  /* 0x0002501001007387 */ /* 0x000fe20000100800 */
[----:B------:R-:W-:-:S03]  /*0f20*/  IADD3 R24, P5, R18, 0x16c, RZ ;  /* 0x0000016c12187810 */ /* 0x000fc60007fbe0ff */
[----:B------:R-:W-:Y:S01]  /*0f30*/  STL.128 [R1+0x230], RZ ;  /* 0x000230ff01007387 */ /* 0x000fe20000100c00 */
[----:B------:R-:W-:-:S03]  /*0f40*/  IADD3 R23, P0, R18, 0x13c, RZ ;  /* 0x0000013c12177810 */ /* 0x000fc60007f1e0ff */
[----:B------:R-:W-:Y:S01]  /*0f50*/  STL.128 [R1+0x240], RZ ;  /* 0x000240ff01007387 */ /* 0x000fe20000100c00 */
[----:B------:R-:W-:-:S03]  /*0f60*/  IADD3 R44, P4, R18, 0x138, RZ ;  /* 0x00000138122c7810 */ /* 0x000fc60007f9e0ff */
[----:B------:R-:W-:Y:S04]  /*0f70*/  STL.128 [R1+0x260], RZ ;  /* 0x000260ff01007387 */ /* 0x000fe80000100c00 */
        /* <DEDUP_REMOVED lines=31> */
[----:B------:R-:W-:Y:S04]  /*1170*/  STL.64 [R1], RZ ;  /* 0x000000ff01007387 */ /* 0x000fe80000100a00 */
[----:B------:R-:W-:Y:S01]  /*1180*/  STL.64 [R1+0x38], RZ ;  /* 0x000038ff01007387 */ /* 0x000fe20000100a00 */
[----:B------:R-:W-:-:S02]  /*1190*/  IMAD.X R66, RZ, RZ, R19, P2 ;  /* 0x000000ffff427224 */ /* 0x000fc400010e0613 */
[----:B---3--:R-:W-:Y:S02]  /*11a0*/  IMAD R29, R29, R10, RZ ;  /* 0x0000000a1d1d7224 */ /* 0x008fe400078e02ff */
[--C-:B------:R-:W-:Y:S01]  /*11b0*/  IMAD.X R41, RZ, RZ, R19.reuse, P6 ;  /* 0x000000ffff297224 */ /* 0x100fe200030e0613 */
[----:B------:R-:W-:Y:S01]  /*11c0*/  IADD3 R42, P6, R18, 0x118, RZ ;  /* 0x00000118122a7810 */ /* 0x000fe20007fde0ff */
[----:B------:R-:W-:Y:S01]  /*11d0*/  IMAD.X R25, RZ, RZ, R19, P5 ;  /* 0x000000ffff197224 */ /* 0x000fe200028e0613 */
[----:B--2---:R1:W-:Y:S02]  /*11e0*/  STL.64 [R1+0x18], R12 ;  /* 0x0000180c01007387 */ /* 0x0043e40000100a00 */
[----:B-1----:R-:W-:Y:S02]  /*11f0*/  IMAD.MOV.U32 R12, RZ, RZ, R0 ;  /* 0x000000ffff0c7224 */ /* 0x002fe400078e0000 */
[----:B------:R-:W-:-:S04]  /*1200*/  IMAD.SHL.U32 R0, R8, 0x80, RZ ;  /* 0x0000008008007824 */ /* 0x000fc800078e00ff */
[----:B------:R-:W-:-:S04]  /*1210*/  @P1 VIADD R4, R0, 0x7f ;  /* 0x0000007f00041836 */ /* 0x000fc80000000000 */
[----:B------:R-:W-:Y:S02]  /*1220*/  @P1 IMAD.HI.U32 R5, R4, R9, RZ ;  /* 0x0000000904051227 */ /* 0x000fe400078e00ff */
[----:B------:R-:W1:Y:S02]  /*1230*/  LDC.64 R8, c[0x0][0xad8] ;  /* 0x0002b600ff087b82 */ /* 0x000e640000000a00 */
[----:B------:R-:W-:Y:S02]  /*1240*/  IMAD.MOV.U32 R2, RZ, RZ, R13 ;  /* 0x000000ffff027224 */ /* 0x000fe400078e000d */
[----:B------:R-:W-:Y:S02]  /*1250*/  IMAD.MOV.U32 R13, RZ, RZ, R3 ;  /* 0x000000ffff0d7224 */ /* 0x000fe400078e0003 */
[----:B------:R-:W-:Y:S01]  /*1260*/  IMAD.MOV.U32 R53, RZ, RZ, R2 ;  /* 0x000000ffff357224 */ /* 0x000fe200078e0002 */
[----:B------:R-:W-:Y:S02]  /*1270*/  IADD3 R2, P3, R26, 0x32440, RZ ;  /* 0x000324401a027810 */ /* 0x000fe40007f7e0ff */
[----:B------:R-:W-:Y:S03]  /*1280*/  STL.128 [R1+0x40], R12 ;  /* 0x0000400c01007387 */ /* 0x000fe60000100c00 */
[----:B------:R-:W-:Y:S01]  /*1290*/  IMAD.X R3, RZ, RZ, R27, P3 ;  /* 0x000000ffff037224 */ /* 0x000fe200018e061b */
[C---:B------:R-:W-:Y:S01]  /*12a0*/  IADD3 R38, P3, R18.reuse, 0x128, RZ ;  /* 0x0000012812267810 */ /* 0x040fe20007f7e0ff */
[--C-:B------:R-:W-:Y:S01]  /*12b0*/  IMAD.X R22, RZ, RZ, R19.reuse, P0 ;  /* 0x000000ffff167224 */ /* 0x100fe200000e0613 */
[C---:B------:R-:W-:Y:S01]  /*12c0*/  IADD3 R58, P5, R18.reuse, 0x110, RZ ;  /* 0x00000110123a7810 */ /* 0x040fe20007fbe0ff */
[--C-:B------:R-:W-:Y:S01]  /*12d0*/  IMAD.X R67, RZ, RZ, R19.reuse, P4 ;  /* 0x000000ffff437224 */ /* 0x100fe200020e0613 */
[C---:B------:R-:W-:Y:S01]  /*12e0*/  IADD3 R49, P0, R18.reuse, 0xb0, RZ ;  /* 0x000000b012317810 */ /* 0x040fe20007f1e0ff */
[----:B------:R-:W-:Y:S01]  /*12f0*/  IMAD.X R45, RZ, RZ, R19, P3 ;  /* 0x000000ffff2d7224 */ /* 0x000fe200018e0613 */
[----:B------:R-:W-:-:S02]  /*1300*/  IADD3 R34, P4, R18, 0xa8, RZ ;  /* 0x000000a812227810 */ /* 0x000fc40007f9e0ff */
[----:B-1----:R-:W-:Y:S01]  /*1310*/  ISETP.GE.AND P2, PT, R9, 0x1, PT ;  /* 0x000000010900780c */ /* 0x002fe20003f46270 */
[----:B------:R-:W-:Y:S01]  /*1320*/  VIADD R4, R0, 0x7f ;  /* 0x0000007f00047836 */ /* 0x000fe20000000000 */
[C---:B------:R-:W-:Y:S02]  /*1330*/  IADD3 R63, P3, R18.reuse, 0xa0, RZ ;  /* 0x000000a0123f7810 */ /* 0x040fe40007f7e0ff */
[----:B-----5:R-:W-:Y:S02]  /*1340*/  @P1 SHF.R.U32.HI R4, RZ, R20, R5 ;  /* 0x00000014ff041219 */ /* 0x020fe40000011605 */
[----:B0-----:R-:W-:Y:S01]  /*1350*/  IADD3 R235, R29, 0x1, -R6 ;  /* 0x000000011deb7810 */ /* 0x001fe20007ffe806 */
[----:B------:R-:W-:Y:S02]  /*1360*/  IMAD.MOV.U32 R55, RZ, RZ, 0x100 ;  /* 0x00000100ff377424 */ /* 0x000fe400078e00ff */
[--C-:B------:R-:W-:Y:S01]  /*1370*/  IMAD.X R47, RZ, RZ, R19.reuse, P6 ;  /* 0x000000ffff2f7224 */ /* 0x100fe200030e0613 */
[C---:B------:R-:W-:Y:S01]  /*1380*/  IADD3 R60, P6, R18.reuse, 0x90, RZ ;  /* 0x00000090123c7810 */ /* 0x040fe20007fde0ff */
[--C-:B------:R-:W-:Y:S01]  /*1390*/  IMAD.X R57, RZ, RZ, R19.reuse, P5 ;  /* 0x000000ffff397224 */ /* 0x100fe200028e0613 */
[C---:B------:R-:W-:Y:S01]  /*13a0*/  IADD3 R51, P5, R18.reuse, 0x88, RZ ;  /* 0x0000008812337810 */ /* 0x040fe20007fbe0ff */
[--C-:B------:R-:W-:Y:S01]  /*13b0*/  IMAD.X R50, RZ, RZ, R19.reuse, P0 ;  /* 0x000000ffff327224 */ /* 0x100fe200000e0613 */
[C---:B------:R-:W-:Y:S01]  /*13c0*/  IADD3 R68, P0, R18.reuse, 0x80, RZ ;  /* 0x0000008012447810 */ /* 0x040fe20007f1e0ff */
[--C-:B------:R-:W-:Y:S01]  /*13d0*/  IMAD.X R35, RZ, RZ, R19.reuse, P4 ;  /* 0x000000ffff237224 */ /* 0x100fe200020e0613 */
[C---:B------:R-:W-:Y:S01]  /*13e0*/  IADD3 R30, P4, R18.reuse, 0x78, RZ ;  /* 0x00000078121e7810 */ /* 0x040fe20007f9e0ff */
[----:B------:R-:W-:Y:S01]  /*13f0*/  IMAD.X R64, RZ, RZ, R19, P3 ;  /* 0x000000ffff407224 */ /* 0x000fe200018e0613 */
[C---:B------:R-:W-:Y:S01]  /*1400*/  IADD3 R61, P3, R18.reuse, 0x38, RZ ;  /* 0x00000038123d7810 */ /* 0x040fe20007f7e0ff */
[----:B------:R-:W-:Y:S01]  /*1410*/  IMAD.IADD R7, R235, 0x1, R4 ;  /* 0x00000001eb077824 */ /* 0x000fe200078e0204 */
[----:B------:R-:W-:Y:S01]  /*1420*/  USHF.R.S32.HI UR37, URZ, 0x1f, UR36 ;  /* 0x0000001f3f257899 */ /* 0x000fe20008011424 */
[----:B------:R4:W-:Y:S01]  /*1430*/  STL.128 [R1+0x50], R52 ;  /* 0x0000503401007387 */ /* 0x0009e20000100c00 */
[----:B------:R-:W-:-:S02]  /*1440*/  VIADD R157, R18, 0x178 ;  /* 0x00000178129d7836 */ /* 0x000fc40000000000 */
[--C-:B------:R-:W-:Y:S01]  /*1450*/  IMAD.X R59, RZ, RZ, R19.reuse, P6 ;  /* 0x000000ffff3b7224 */ /* 0x100fe200030e0613 */
[----:B------:R-:W-:Y:S01]  /*1460*/  STL.64 [R1+0x10], R2 ;  /* 0x0000100201007387 */ /* 0x000fe20000100a00 */
[--C-:B------:R-:W-:Y:S02]  /*1470*/  IMAD.X R56, RZ, RZ, R19.reuse, P5 ;  /* 0x000000ffff387224 */ /* 0x100fe400028e0613 */
[--C-:B------:R-:W-:Y:S01]  /*1480*/  IMAD.X R69, RZ, RZ, R19.reuse, P0 ;  /* 0x000000ffff457224 */ /* 0x100fe200000e0613 */
[----:B------:R0:W-:Y:S01]  /*1490*/  STL.64 [R1+0x30], R2 ;  /* 0x0000300201007387 */ /* 0x0001e20000100a00 */
[--C-:B------:R-:W-:Y:S02]  /*14a0*/  IMAD.X R31, RZ, RZ, R19.reuse, P4 ;  /* 0x000000ffff1f7224 */ /* 0x100fe400020e0613 */
[----:B------:R-:W-:Y:S02]  /*14b0*/  IMAD.X R62, RZ, RZ, R19, P3 ;  /* 0x000000ffff3e7224 */ /* 0x000fe400018e0613 */
[----:B----4-:R-:W-:-:S02]  /*14c0*/  VIADD R53, R70, 0xffffff80 ;  /* 0xffffff8046357836 */ /* 0x010fc40000000000 */
[----:B0-----:R-:W-:Y:S01]  /*14d0*/  IMAD.IADD R2, R7, 0x1, R8 ;  /* 0x0000000107027824 */ /* 0x001fe200078e0208 */
[----:B------:R-:W-:Y:S06]  /*14e0*/  @!P2 BRA `(.L_x_2040) ;  /* 0x000000000040a947 */ /* 0x000fec0003800000 */
[C---:B------:R-:W-:Y:S01]  /*14f0*/  ISETP.GT.AND P0, PT, R7.reuse, RZ, PT ;  /* 0x000000ff0700720c */ /* 0x040fe20003f04270 */
[----:B------:R-:W-:-:S12]  /*1500*/  VIADD R3, R7, 0xffffffff ;  /* 0xffffffff07037836 */ /* 0x000fd80000000000 */
[----:B------:R-:W-:Y:S05]  /*1510*/  @P0 BRA `(.L_x_2041) ;  /* 0x00000000001c0947 */ /* 0x000fea0003800000 */
[----:B------:R-:W-:Y:S01]  /*1520*/  ISETP.NE.AND P0, PT, R9, 0x1, PT ;  /* 0x000000010900780c */ /* 0x000fe20003f05270 */
[----:B------:R-:W-:-:S12]  /*1530*/  IMAD.MOV R3, RZ, RZ, -R7 ;  /* 0x000000ffff037224 */ /* 0x000fd800078e0a07 */
[----:B------:R-:W0:Y:S02]  /*1540*/  @P0 LDC.64 R4, c[0x0][0xae0] ;  /* 0x0002b800ff040b82 */ /* 0x000e240000000a00 */
[----:B0-----:R-:W-:-:S05]  /*1550*/  @P0 IMAD.HI.U32 R4, R3, R4, RZ ;  /* 0x0000000403040227 */ /* 0x001fca00078e00ff */
[----:B------:R-:W-:-:S04]  /*1560*/  @P0 SHF.R.U32.HI R3, RZ, R5, R4 ;  /* 0x00000005ff030219 */ /* 0x000fc80000011604 */
[----:B------:R-:W-:Y:S01]  /*1570*/  LOP3.LUT R3, RZ, R3, RZ, 0x33, !PT ;  /* 0x00000003ff037212 */ /* 0x000fe200078e33ff */
[----:B------:R-:W-:Y:S06]  /*1580*/  BRA `(.L_x_2042) ;  /* 0x0000000000107947 */ /* 0x000fec0003800000 */
.L_x_2041:
[----:B------:R-:W-:-:S13]  /*1590*/  ISETP.NE.AND P0, PT, R9, 0x1, PT ;  /* 0x000000010900780c */ /* 0x000fda0003f05270 */
[----:B------:R-:W0:Y:S02]  /*15a0*/  @P0 LDC.64 R4, c[0x0][0xae0] ;  /* 0x0002b800ff040b82 */ /* 0x000e240000000a00 */
[----:B0-----:R-:W-:-:S05]  /*15b0*/  @P0 IMAD.HI.U32 R4, R3, R4, RZ ;  /* 0x0000000403040227 */ /* 0x001fca00078e00ff */
[----:B------:R-:W-:-:S07]  /*15c0*/  @P0 SHF.R.U32.HI R3, RZ, R5, R4 ;  /* 0x00000005ff030219 */ /* 0x000fce0000011604 */
.L_x_2042:
[----:B------:R-:W-:-:S05]  /*15d0*/  IMAD R3, R3, R9, R9 ;  /* 0x0000000903037224 */ /* 0x000fca00078e0209 */
[----:B------:R-:W-:-:S07]  /*15e0*/  VIMNMX R2, R2, R3, PT ;  /* 0x0000000302027248 */ /* 0x000fce0003fe0100 */
.L_x_2040:
[----:B------:R-:W0:Y:S01]  /*15f0*/  @P1 LDC R5, c[0x0][0x44c] ;  /* 0x00011300ff051b82 */ /* 0x000e220000000800 */
[----:B------:R-:W-:Y:S01]  /*1600*/  VIADD R3, R2, 0x5f ;  /* 0x0000005f02037836 */ /* 0x000fe20000000000 */
[----:B------:R-:W-:Y:S01]  /*1610*/  ULDC UR4, c[0x0][0xad4] ;  /* 0x0002b50000047ab9 */ /* 0x000fe20000000800 */
[----:B------:R-:W-:Y:S02]  /*1620*/  VIADD R2, R29, 0x5f ;  /* 0x0000005f1d027836 */ /* 0x000fe40000000000 */
[----:B------:R-:W-:-:S03]  /*1630*/  IMAD.HI R4, R3, 0x2aaaaaab, RZ ;  /* 0x2aaaaaab03047827 */ /* 0x000fc600078e02ff */
[----:B------:R-:W1:Y:S01]  /*1640*/  @P1 LDC R8, c[0x0][0x450] ;  /* 0x00011400ff081b82 */ /* 0x000e620000000800 */
[----:B------:R-:W-:-:S04]  /*1650*/  IMAD.HI R2, R2, 0x2aaaaaab, RZ ;  /* 0x2aaaaaab02027827 */ /* 0x000fc800078e02ff */
[----:B------:R-:W-:Y:S01]  /*1660*/  IMAD.IADD R17, R29, 0x1, -R6 ;  /* 0x000000011d117824 */ /* 0x000fe200078e0a06 */
[----:B------:R-:W-:-:S04]  /*1670*/  SHF.R.U32.HI R3, RZ, 0x1f, R2 ;  /* 0x0000001fff037819 */ /* 0x000fc80000011602 */
[----:B------:R-:W-:Y:S01]  /*1680*/  LEA.HI.SX32 R3, R2, R3, 0x1c ;  /* 0x0000000302037211 */ /* 0x000fe200078fe2ff */
[----:B0-----:R-:W-:-:S05]  /*1690*/  @P1 IMAD.HI.U32 R5, R0, R5, RZ ;  /* 0x0000000500051227 */ /* 0x001fca00078e00ff */
[----:B-1----:R-:W-:Y:S02]  /*16a0*/  @P1 SHF.R.U32.HI R0, RZ, R8, R5 ;  /* 0x00000008ff001219 */ /* 0x002fe40000011605 */
[----:B------:R-:W-:-:S03]  /*16b0*/  SHF.R.U32.HI R5, RZ, 0x1f, R4 ;  /* 0x0000001fff057819 */ /* 0x000fc60000011604 */
[----:B------:R-:W-:Y:S01]  /*16c0*/  IMAD.IADD R0, R17, 0x1, R0 ;  /* 0x0000000111007824 */ /* 0x000fe200078e0200 */
[----:B------:R-:W-:-:S03]  /*16d0*/  LEA.HI.SX32 R4, R4, R5, 0x1c ;  /* 0x0000000504047211 */ /* 0x000fc600078fe2ff */
[----:B------:R-:W-:Y:S01]  /*16e0*/  VIADD R2, R0, -UR4 ;  /* 0x8000000400027c36 */ /* 0x000fe20008000000 */
[----:B------:R-:W-:Y:S01]  /*16f0*/  VIMNMX R11, R3, R4, PT ;  /* 0x00000004030b7248 */ /* 0x000fe20003fe0100 */
[----:B------:R-:W-:Y:S06]  /*1700*/  @!P2 BRA `(.L_x_2043) ;  /* 0x00000000003ca947 */ /* 0x000fec0003800000 */
[----:B------:R-:W-:-:S13]  /*1710*/  ISETP.GT.AND P0, PT, R0, -0x1, PT ;  /* 0xffffffff0000780c */ /* 0x000fda0003f04270 */
[----:B------:R-:W-:Y:S05]  /*1720*/  @P0 BRA `(.L_x_2044) ;  /* 0x00000000001c0947 */ /* 0x000fea0003800000 */
[----:B------:R-:W-:Y:S02]  /*1730*/  ISETP.NE.AND P0, PT, R9, 0x1, PT ;  /* 0x000000010900780c */ /* 0x000fe40003f05270 */
[----:B------:R-:W-:-:S11]  /*1740*/  LOP3.LUT R3, RZ, R0, RZ, 0x33, !PT ;  /* 0x00000000ff037212 */ /* 0x000fd600078e33ff */
[----:B------:R-:W0:Y:S02]  /*1750*/  @P0 LDC.64 R4, c[0x0][0xae0] ;  /* 0x0002b800ff040b82 */ /* 0x000e240000000a00 */
[----:B0-----:R-:W-:-:S05]  /*1760*/  @P0 IMAD.HI.U32 R0, R3, R4, RZ ;  /* 0x0000000403000227 */ /* 0x001fca00078e00ff */
[----:B------:R-:W-:-:S04]  /*1770*/  @P0 SHF.R.U32.HI R3, RZ, R5, R0 ;  /* 0x00000005ff030219 */ /* 0x000fc80000011600 */
[----:B------:R-:W-:Y:S01]  /*1780*/  LOP3.LUT R0, RZ, R3, RZ, 0x33, !PT ;  /* 0x00000003ff007212 */ /* 0x000fe200078e33ff */
[----:B------:R-:W-:Y:S06]  /*1790*/  BRA `(.L_x_2045) ;  /* 0x0000000000107947 */ /* 0x000fec0003800000 */
.L_x_2044:
[----:B------:R-:W-:-:S13]  /*17a0*/  ISETP.NE.AND P0, PT, R9, 0x1, PT ;  /* 0x000000010900780c */ /* 0x000fda0003f05270 */
[----:B------:R-:W0:Y:S02]  /*17b0*/  @P0 LDC.64 R4, c[0x0][0xae0] ;  /* 0x0002b800ff040b82 */ /* 0x000e240000000a00 */
[----:B0-----:R-:W-:-:S05]  /*17c0*/  @P0 IMAD.HI.U32 R4, R0, R4, RZ ;  /* 0x0000000400040227 */ /* 0x001fca00078e00ff */
[----:B------:R-:W-:-:S07]  /*17d0*/  @P0 SHF.R.U32.HI R0, RZ, R5, R4 ;  /* 0x00000005ff000219 */ /* 0x000fce0000011604 */
.L_x_2045:
[----:B------:R-:W-:-:S05]  /*17e0*/  IMAD R3, R0, R9, RZ ;  /* 0x0000000900037224 */ /* 0x000fca00078e02ff */
[----:B------:R-:W-:-:S07]  /*17f0*/  VIMNMX R2, R2, R3, !PT ;  /* 0x0000000302027248 */ /* 0x000fce0007fe0100 */
.L_x_2043:
[----:B------:R-:W-:Y:S01]  /*1800*/  IMAD.HI R2, R2, 0x2aaaaaab, RZ ;  /* 0x2aaaaaab02027827 */ /* 0x000fe200078e02ff */
[----:B------:R-:W-:-:S04]  /*1810*/  LOP3.LUT R192, R234, 0xffff, RZ, 0xc0, !PT ;  /* 0x0000ffffeac07812 */ /* 0x000fc800078ec0ff */
[----:B------:R-:W-:-:S04]  /*1820*/  SHF.R.U32.HI R3, RZ, 0x1f, R2 ;  /* 0x0000001fff037819 */ /* 0x000fc80000011602 */
[----:B------:R-:W-:-:S04]  /*1830*/  LEA.HI.SX32 R3, R2, R3, 0x1c ;  /* 0x0000000302037211 */ /* 0x000fc800078fe2ff */
[----:B------:R-:W-:Y:S01]  /*1840*/  VIMNMX R8, RZ, R3, !PT ;  /* 0x00000003ff087248 */ /* 0x000fe20007fe0100 */
[----:B------:R-:W-:-:S03]  /*1850*/  IMAD.MOV.U32 R3, RZ, RZ, RZ ;  /* 0x000000ffff037224 */ /* 0x000fc600078e00ff */
[----:B------:R-:W-:-:S13]  /*1860*/  ISETP.GT.AND P0, PT, R11, R8, PT ;  /* 0x000000080b00720c */ /* 0x000fda0003f04270 */
[----:B------:R-:W-:Y:S05]  /*1870*/  @!P0 BRA `(.L_x_2046) ;  /* 0x00000000007c8947 */ /* 0x000fea0003800000 */
[----:B------:R-:W-:-:S04]  /*1880*/  SHF.R.U32.HI R0, RZ, 0x10, R234 ;  /* 0x00000010ff007819 */ /* 0x000fc800000116ea */
[----:B------:R-:W-:-:S13]  /*1890*/  ISETP.NE.AND P0, PT, R0, RZ, PT ;  /* 0x000000ff0000720c */ /* 0x000fda0003f05270 */
[----:B------:R-:W0:Y:S02]  /*18a0*/  @!P0 LDC R0, c[0x0][0xae8] ;  /* 0x0002ba00ff008b82 */ /* 0x000e240000000800 */
[-C--:B0-----:R-:W-:Y:S02]  /*18b0*/  IABS R6, R0.reuse ;  /* 0x0000000000067213 */ /* 0x081fe40000000000 */
[----:B------:R-:W-:Y:S02]  /*18c0*/  IADD3 R2, R0, -0x1, R11 ;  /* 0xffffffff00027810 */ /* 0x000fe40007ffe00b */
[----:B------:R-:W0:Y:S03]  /*18d0*/  I2F.RP R4, R6 ;  /* 0x0000000600047306 */ /* 0x000e260000209400 */
[----:B------:R-:W-:Y:S01]  /*18e0*/  IMAD.IADD R5, R2, 0x1, -R8 ;  /* 0x0000000102057824 */ /* 0x000fe200078e0a08 */
[----:B------:R-:W-:-:S04]  /*18f0*/  IABS R2, R0 ;  /* 0x0000000000027213 */ /* 0x000fc80000000000 */
[----:B------:R-:W-:Y:S02]  /*1900*/  IABS R9, R5 ;  /* 0x0000000500097213 */ /* 0x000fe40000000000 */
[----:B------:R-:W-:-:S04]  /*1910*/  LOP3.LUT R5, R5, R0, RZ, 0x3c, !PT ;  /* 0x0000000005057212 */ /* 0x000fc800078e3cff */
[----:B------:R-:W-:Y:S01]  /*1920*/  ISETP.GE.AND P2, PT, R5, RZ, PT ;  /* 0x000000ff0500720c */ /* 0x000fe20003f46270 */
[----:B0-----:R-:W0:Y:S02]  /*1930*/  MUFU.RCP R4, R4 ;  /* 0x0000000400047308 */ /* 0x001e240000001000 */
[----:B0-----:R-:W-:Y:S02]  /*1940*/  VIADD R3, R4, 0xffffffe ;  /* 0x0ffffffe04037836 */ /* 0x001fe40000000000 */
[----:B------:R-:W-:Y:S02]  /*1950*/  IMAD.MOV R4, RZ, RZ, -R2 ;  /* 0x000000ffff047224 */ /* 0x000fe400078e0a02 */
[----:B------:R-:W-:Y:S02]  /*1960*/  IMAD.MOV.U32 R2, RZ, RZ, RZ ;  /* 0x000000ffff027224 */ /* 0x000fe400078e00ff */
[----:B------:R-:W0:Y:S02]  /*1970*/  F2I.FTZ.U32.TRUNC.NTZ R3, R3 ;  /* 0x0000000300037305 */ /* 0x000e24000021f000 */
[----:B0-----:R-:W-:-:S04]  /*1980*/  IMAD.MOV R7, RZ, RZ, -R3 ;  /* 0x000000ffff077224 */ /* 0x001fc800078e0a03 */
[----:B------:R-:W-:-:S04]  /*1990*/  IMAD R7, R7, R6, RZ ;  /* 0x0000000607077224 */ /* 0x000fc800078e02ff */
[----:B------:R-:W-:-:S04]  /*19a0*/  IMAD.HI.U32 R2, R3, R7, R2 ;  /* 0x0000000703027227 */ /* 0x000fc800078e0002 */
[----:B------:R-:W-:-:S04]  /*19b0*/  IMAD.MOV.U32 R3, RZ, RZ, R9 ;  /* 0x000000ffff037224 */ /* 0x000fc800078e0009 */
        /* <DEDUP_REMOVED lines=11> */
.L_x_2046:
[----:B------:R-:W-:Y:S01]  /*1a70*/  IMAD R192, R192, R3, R8 ;  /* 0x00000003c0c07224 */ /* 0x000fe200078e0208 */
[----:B------:R-:W-:-:S04]  /*1a80*/  PLOP3.LUT P0, PT, PT, PT, PT, 0x80, 0x0 ;  /* 0x000000000000781c */ /* 0x000fc80003f0f070 */
[----:B------:R-:W-:-:S04]  /*1a90*/  VIADDMNMX R16, R192, R3, R11, PT ;  /* 0x00000003c0107246 */ /* 0x000fc8000380010b */
[----:B------:R-:W-:-:S13]  /*1aa0*/  ISETP.GT.AND P1, PT, R16, R192, PT ;  /* 0x000000c01000720c */ /* 0x000fda0003f24270 */
[----:B------:R-:W-:Y:S05]  /*1ab0*/  @!P1 BRA `(.L_x_2047) ;  /* 0x000002a800ec9947 */ /* 0x000fea0003800000 */
[----:B------:R-:W-:Y:S01]  /*1ac0*/  SHF.R.S32.HI R0, RZ, 0x1f, R53 ;  /* 0x0000001fff007819 */ /* 0x000fe20000011435 */
[----:B------:R-:W-:Y:S01]  /*1ad0*/  VIADD R15, R72, 0x18400 ;  /* 0x00018400480f7836 */ /* 0x000fe20000000000 */
[----:B------:R-:W-:Y:S01]  /*1ae0*/  STL.64 [R1+0x78], RZ ;  /* 0x000078ff01007387 */ /* 0x000fe20000100a00 */
[----:B------:R-:W-:Y:S01]  /*1af0*/  IMAD.MOV.U32 R4, RZ, RZ, 0x1 ;  /* 0x00000001ff047424 */ /* 0x000fe200078e00ff */
[----:B------:R-:W-:Y:S01]  /*1b00*/  LEA.HI R28, R0, R53, RZ, 0x7 ;  /* 0x00000035001c7211 */ /* 0x000fe200078f38ff */
[----:B------:R-:W-:Y:S01]  /*1b10*/  IMAD.MOV.U32 R5, RZ, RZ, RZ ;  /* 0x000000ffff057224 */ /* 0x000fe200078e00ff */
[----:B------:R-:W-:Y:S01]  /*1b20*/  STL.128 [R1+0xb0], RZ ;  /* 0x0000b0ff01007387 */ /* 0x000fe20000100c00 */
[----:B------:R-:W-:Y:S01]  /*1b30*/  IMAD.MOV.U32 R6, RZ, RZ, 0x1 ;  /* 0x00000001ff067424 */ /* 0x000fe200078e00ff */
[----:B------:R-:W-:Y:S01]  /*1b40*/  SHF.R.S32.HI R55, RZ, 0x7, R28 ;  /* 0x00000007ff377819 */ /* 0x000fe2000001141c */
[----:B------:R-:W-:Y:S01]  /*1b50*/  IMAD.MOV.U32 R7, RZ, RZ, RZ ;  /* 0x000000ffff077224 */ /* 0x000fe200078e00ff */
[----:B------:R-:W-:Y:S01]  /*1b60*/  STL.128 [R1+0xc0], RZ ;  /* 0x0000c0ff01007387 */ /* 0x000fe20000100c00 */
[----:B------:R-:W-:Y:S01]  /*1b70*/  IMAD.MOV.U32 R12, RZ, RZ, 0x1 ;  /* 0x00000001ff0c7424 */ /* 0x000fe200078e00ff */
[----:B------:R-:W-:Y:S01]  /*1b80*/  LOP3.LUT P0, RZ, R15, 0x1bf, RZ, 0xc0, !PT ;  /* 0x000001bf0fff7812 */ /* 0x000fe2000780c0ff */
[----:B------:R-:W-:Y:S01]  /*1b90*/  IMAD.MOV.U32 R13, RZ, RZ, RZ ;  /* 0x000000ffff0d7224 */ /* 0x000fe200078e00ff */
[----:B------:R-:W0:Y:S01]  /*1ba0*/  SHFL.IDX PT, R0, R55, RZ, 0x1f ;  /* 0x00001fff37007589 */ /* 0x000e2200000e0000 */
[----:B------:R-:W-:-:S02]  /*1bb0*/  IMAD.MOV.U32 R11, RZ, RZ, 0x40000040 ;  /* 0x40000040ff0b7424 */ /* 0x000fc400078e00ff */
[----:B------:R-:W-:Y:S01]  /*1bc0*/  IMAD.MOV.U32 R9, RZ, RZ, 0x40000040 ;  /* 0x40000040ff097424 */ /* 0x000fe200078e00ff */
[----:B------:R1:W-:Y:S04]  /*1bd0*/  STL.128 [R1+0x80], R4 ;  /* 0x0000800401007387 */ /* 0x0003e80000100c00 */
[----:B------:R2:W-:Y:S04]  /*1be0*/  STL.64 [R1+0x90], R12 ;  /* 0x0000900c01007387 */ /* 0x0005e80000100a00 */
[----:B------:R3:W-:Y:S04]  /*1bf0*/  STL.128 [R1+0xd0], RZ ;  /* 0x0000d0ff01007387 */ /* 0x0007e80000100c00 */
[----:B------:R3:W-:Y:S01]  /*1c00*/  STL.128 [R1+0xe0], RZ ;  /* 0x0000e0ff01007387 */ /* 0x0007e20000100c00 */
[----:B-1----:R-:W-:-:S03]  /*1c10*/  IMAD.MOV.U32 R5, RZ, RZ, 0x40000040 ;  /* 0x40000040ff057424 */ /* 0x002fc600078e00ff */
[----:B------:R3:W-:Y:S01]  /*1c20*/  STL.128 [R1+0xf0], RZ ;  /* 0x0000f0ff01007387 */ /* 0x0007e20000100c00 */
[----:B------:R-:W-:Y:S01]  /*1c30*/  IMAD.MOV.U32 R7, RZ, RZ, 0x40000040 ;  /* 0x40000040ff077424 */ /* 0x000fe200078e00ff */
[----:B0-----:R-:W-:Y:S01]  /*1c40*/  LEA.HI R2, R0, R0, RZ, 0x1 ;  /* 0x0000000000027211 */ /* 0x001fe200078f08ff */
[----:B--2---:R-:W-:Y:S01]  /*1c50*/  IMAD.MOV.U32 R13, RZ, RZ, 0x40000040 ;  /* 0x40000040ff0d7424 */ /* 0x004fe200078e00ff */
[----:B------:R3:W-:Y:S02]  /*1c60*/  STL.128 [R1+0x100], RZ ;  /* 0x000100ff01007387 */ /* 0x0007e40000100c00 */
[----:B------:R-:W-:Y:S01]  /*1c70*/  LOP3.LUT R3, R2, 0x7fffe, RZ, 0xc0, !PT ;  /* 0x0007fffe02037812 */ /* 0x000fe200078ec0ff */
[----:B------:R-:W-:-:S04]  /*1c80*/  VIADD R2, R72, 0x1c400 ;  /* 0x0001c40048027836 */ /* 0x000fc80000000000 */
[----:B------:R-:W-:Y:S01]  /*1c90*/  IMAD.IADD R0, R0, 0x1, -R3 ;  /* 0x0000000100007824 */ /* 0x000fe200078e0a03 */
[----:B------:R-:W-:Y:S01]  /*1ca0*/  SHF.R.U32.HI R2, RZ, 0x4, R2 ;  /* 0x00000004ff027819 */ /* 0x000fe20000011602 */
[----:B------:R-:W-:Y:S02]  /*1cb0*/  VIADD R3, R72, 0x400 ;  /* 0x0000040048037836 */ /* 0x000fe40000000000 */
[----:B------:R-:W-:Y:S01]  /*1cc0*/  IMAD R0, R0, 0x2000, R15 ;  /* 0x0000200000007824 */ /* 0x000fe200078e020f */
[----:B------:R-:W-:Y:S02]  /*1cd0*/  LOP3.LUT R2, R2, 0x3fff, RZ, 0xc0, !PT ;  /* 0x00003fff02027812 */ /* 0x000fe400078ec0ff */
[----:B------:R-:W-:Y:S01]  /*1ce0*/  SHF.R.U32.HI R3, RZ, 0x4, R3 ;  /* 0x00000004ff037819 */ /* 0x000fe20000011603 */
[----:B------:R-:W-:Y:S01]  /*1cf0*/  VIADD R8, R0, 0xa000 ;  /* 0x0000a00000087836 */ /* 0x000fe20000000000 */
[----:B------:R-:W-:Y:S02]  /*1d00*/  SHF.R.U32.HI R0, RZ, 0x4, R0 ;  /* 0x00000004ff007819 */ /* 0x000fe40000011600 */
[----:B------:R-:W-:-:S02]  /*1d10*/  LOP3.LUT R2, R2, 0x10000, RZ, 0xfc, !PT ;  /* 0x0001000002027812 */ /* 0x000fc400078efcff */
[----:B------:R-:W-:Y:S02]  /*1d20*/  SHF.R.U32.HI R8, RZ, 0x4, R8 ;  /* 0x00000004ff087819 */ /* 0x000fe40000011608 */
[----:B------:R-:W-:Y:S01]  /*1d30*/  LOP3.LUT R3, R3, 0x3fff, RZ, 0xc0, !PT ;  /* 0x00003fff03037812 */ /* 0x000fe200078ec0ff */
[----:B------:R-:W-:Y:S01]  /*1d40*/  IMAD.MOV.U32 R4, RZ, RZ, R2 ;  /* 0x000000ffff047224 */ /* 0x000fe200078e0002 */
[----:B------:R-:W-:Y:S02]  /*1d50*/  LOP3.LUT R0, R0, 0x3fff, RZ, 0xc0, !PT ;  /* 0x00003fff00007812 */ /* 0x000fe400078ec0ff */
[----:B------:R-:W-:Y:S02]  /*1d60*/  LOP3.LUT R8, R8, 0x3fff, RZ, 0xc0, !PT ;  /* 0x00003fff08087812 */ /* 0x000fe400078ec0ff */
[C---:B------:R-:W-:Y:S02]  /*1d70*/  LOP3.LUT R6, R3.reuse, 0x3000000, RZ, 0xfc, !PT ;  /* 0x0300000003067812 */ /* 0x040fe400078efcff */
[----:B------:R-:W-:-:S02]  /*1d80*/  LOP3.LUT R10, R3, 0x10000, RZ, 0xfc, !PT ;  /* 0x00010000030a7812 */ /* 0x000fc400078efcff */
[----:B------:R-:W-:Y:S01]  /*1d90*/  LOP3.LUT R12, R0, 0x10000, RZ, 0xfc, !PT ;  /* 0x00010000000c7812 */ /* 0x000fe200078efcff */
[----:B------:R3:W-:Y:S01]  /*1da0*/  STL.128 [R1+0xa0], R4 ;  /* 0x0000a00401007387 */ /* 0x0007e20000100c00 */
[----:B------:R-:W-:-:S03]  /*1db0*/  LOP3.LUT R8, R8, 0x10000, RZ, 0xfc, !PT ;  /* 0x0001000008087812 */ /* 0x000fc600078efcff */
[----:B------:R3:W-:Y:S04]  /*1dc0*/  STL.64 [R1+0x98], R12 ;  /* 0x0000980c01007387 */ /* 0x0007e80000100a00 */
[----:B------:R3:W-:Y:S01]  /*1dd0*/  STL.128 [R1+0x110], R8 ;  /* 0x0001100801007387 */ /* 0x0007e20000100c00 */
[----:B------:R-:W-:Y:S05]  /*1de0*/  @!P0 BRA `(.L_x_2048) ;  /* 0x0000000000408947 */ /* 0x000fea0003800000 */
[----:B------:R-:W-:Y:S01]  /*1df0*/  MOV R0, 0x0 ;  /* 0x0000000000007802 */ /* 0x000fe20000000f00 */
[----:B------:R-:W-:Y:S01]  /*1e00*/  ULDC.64 UR4, c[0x4][0x98] ;  /* 0x0100260000047ab9 */ /* 0x000fe20000000a00 */
[----:B------:R-:W-:Y:S01]  /*1e10*/  ULDC.64 UR6, c[0x4][0x38] ;  /* 0x01000e0000067ab9 */ /* 0x000fe20000000a00 */
[----:B---3--:R-:W-:Y:S01]  /*1e20*/  IMAD.U32 R4, RZ, RZ, UR4 ;  /* 0x00000004ff047e24 */ /* 0x008fe2000f8e00ff */
        /* <DEDUP_REMOVED lines=12> */
.L_x_2048:
[----:B------:R-:W2:Y:S01]  /*1ef0*/  LDL R21, [R1+0x224] ;  /* 0x0002240001157983 */ /* 0x000ea20000100800 */
[----:B------:R-:W-:Y:S01]  /*1f00*/  LOP3.LUT R0, R28, 0xffffff80, RZ, 0xc0, !PT ;  /* 0xffffff801c007812 */ /* 0x000fe200078ec0ff */
[----:B------:R-:W0:Y:S01]  /*1f10*/  LDC.64 R14, c[0x0][0xad0] ;  /* 0x0002b400ff0e7b82 */ /* 0x000e220000000a00 */
[----:B---3--:R-:W-:Y:S01]  /*1f20*/  LEA.HI R12, R55, R55, RZ, 0x1 ;  /* 0x00000037370c7211 */ /* 0x008fe200078f08ff */
[----:B------:R1:W-:Y:S01]  /*1f30*/  STL.64 [R1+0x170], R24 ;  /* 0x0001701801007387 */ /* 0x0003e20000100a00 */
[----:B------:R-:W-:Y:S01]  /*1f40*/  VIADD R20, R70, 0xffffff80 ;  /* 0xffffff8046147836 */ /* 0x000fe20000000000 */
[----:B------:R-:W-:Y:S01]  /*1f50*/  BSSY B0, `(.L_x_2049) ;  /* 0x000002c000007945 */ /* 0x000fe20003800000 */
[----:B------:R-:W-:Y:S01]  /*1f60*/  IMAD.IADD R0, R53, 0x1, -R0 ;  /* 0x0000000135007824 */ /* 0x000fe200078e0a00 */
[----:B------:R-:W-:Y:S01]  /*1f70*/  LOP3.LUT R12, R12, 0x3fffffe, RZ, 0xc0, !PT ;  /* 0x03fffffe0c0c7812 */ /* 0x000fe200078ec0ff */
[----:B------:R0:W-:Y:S01]  /*1f80*/  STL.64 [R1+0x130], R30 ;  /* 0x0001301e01007387 */ /* 0x0001e20000100a00 */
[----:B------:R-:W3:Y:S01]  /*1f90*/  LDC.64 R8, c[0x0][0xad8] ;  /* 0x0002b600ff087b82 */ /* 0x000ee20000000a00 */
[----:B------:R-:W-:Y:S01]  /*1fa0*/  IMAD.MOV.U32 R52, RZ, RZ, RZ ;  /* 0x000000ffff347224 */ /* 0x000fe200078e00ff */
[----:B------:R-:W-:Y:S01]  /*1fb0*/  SHF.R.S32.HI R7, RZ, 0x1f, R0 ;  /* 0x0000001fff077819 */ /* 0x000fe20000011400 */
[----:B------:R-:W-:Y:S01]  /*1fc0*/  IMAD.IADD R55, R55, 0x1, -R12 ;  /* 0x0000000137377824 */ /* 0x000fe200078e0a0c */
[----:B------:R4:W-:Y:S02]  /*1fd0*/  STL.64 [R1+0x128], R36 ;  /* 0x0001282401007387 */ /* 0x0009e40000100a00 */
[----:B------:R-:W-:-:S02]  /*1fe0*/  LEA.HI R10, R7, R0, RZ, 0x2 ;  /* 0x00000000070a7211 */ /* 0x000fc400078f10ff */
[----:B------:R-:W5:Y:S01]  /*1ff0*/  LDC R28, c[0x0][0x288] ;  /* 0x0000a200ff1c7b82 */ /* 0x000f620000000800 */
[----:B------:R-:W-:Y:S01]  /*2000*/  LEA.HI R7, R7, R0, RZ, 0x5 ;  /* 0x0000000007077211 */ /* 0x000fe200078f28ff */
[----:B------:R4:W-:Y:S01]  /*2010*/  STL [R1+0x13c], R20 ;  /* 0x00013c1401007387 */ /* 0x0009e20000100800 */
[--C-:B------:R-:W-:Y:S02]  /*2020*/  SHF.R.S32.HI R4, RZ, 0x2, R10.reuse ;  /* 0x00000002ff047819 */ /* 0x100fe4000001140a */
[----:B------:R-:W-:Y:S01]  /*2030*/  SHF.R.S32.HI R3, RZ, 0x1f, R10 ;  /* 0x0000001fff037819 */ /* 0x000fe2000001140a */
[----:B------:R4:W-:Y:S01]  /*2040*/  STL.U8 [R1+0x138], RZ ;  /* 0x000138ff01007387 */ /* 0x0009e20000100000 */
[----:B-1----:R-:W-:Y:S01]  /*2050*/  SHF.R.S32.HI R24, RZ, 0x5, R7 ;  /* 0x00000005ff187819 */ /* 0x002fe20000011407 */
[----:B------:R-:W1:Y:S01]  /*2060*/  LDC R6, c[0x0][0x450] ;  /* 0x00011400ff067b82 */ /* 0x000e620000000800 */
[----:B------:R-:W-:Y:S01]  /*2070*/  LEA.HI R3, R3, R4, RZ, 0x3 ;  /* 0x0000000403037211 */ /* 0x000fe200078f18ff */
[----:B0-----:R-:W-:Y:S01]  /*2080*/  IMAD.MOV.U32 R30, RZ, RZ, R15 ;  /* 0x000000ffff1e7224 */ /* 0x001fe200078e000f */
[----:B------:R-:W-:-:S02]  /*2090*/  LOP3.LUT R7, R10, 0x7ffffffc, RZ, 0xc0, !PT ;  /* 0x7ffffffc0a077812 */ /* 0x000fc400078ec0ff */
[----:B------:R-:W-:-:S03]  /*20a0*/  LOP3.LUT R5, R3, 0xfffffff8, RZ, 0xc0, !PT ;  /* 0xfffffff803057812 */ /* 0x000fc600078ec0ff */
[----:B------:R-:W0:Y:S01]  /*20b0*/  LDC.64 R2, c[0x0][0xae0] ;  /* 0x0002b800ff027b82 */ /* 0x000e220000000a00 */
[----:B------:R-:W-:Y:S02]  /*20c0*/  IMAD.IADD R0, R0, 0x1, -R7 ;  /* 0x0000000100007824 */ /* 0x000fe400078e0a07 */
[----:B------:R-:W-:Y:S02]  /*20d0*/  IMAD.IADD R11, R4, 0x1, -R5 ;  /* 0x00000001040b7824 */ /* 0x000fe400078e0a05 */
[----:B---3--:R-:W-:Y:S02]  /*20e0*/  IMAD.MOV.U32 R31, RZ, RZ, R8 ;  /* 0x000000ffff1f7224 */ /* 0x008fe400078e0008 */
[----:B------:R-:W-:Y:S01]  /*20f0*/  IMAD R10, R24, 0x10, R11 ;  /* 0x00000010180a7824 */ /* 0x000fe200078e020b */
[----:B------:R-:W1:Y:S01]  /*2100*/  LDC.64 R4, c[0x0][0x448] ;  /* 0x00011200ff047b82 */ /* 0x000e620000000a00 */
[----:B------:R-:W-:Y:S01]  /*2110*/  IMAD.SHL.U32 R11, R0, 0x2, RZ ;  /* 0x00000002000b7824 */ /* 0x000fe200078e00ff */
[----:B-----5:R4:W-:Y:S01]  /*2120*/  STL.128 [R1+0x140], R28 ;  /* 0x0001401c01007387 */ /* 0x0209e20000100c00 */
[----:B------:R-:W-:-:S02]  /*2130*/  IMAD R10, R55, 0x40, R10 ;  /* 0x00000040370a7824 */ /* 0x000fc400078e020a */
[----:B------:R-:W-:Y:S02]  /*2140*/  IMAD.MOV.U32 R53, RZ, RZ, R9 ;  /* 0x000000ffff357224 */ /* 0x000fe400078e0009 */
[----:B------:R-:W-:Y:S01]  /*2150*/  IMAD.MOV.U32 R7, RZ, RZ, R14 ;  /* 0x000000ffff077224 */ /* 0x000fe200078e000e */
[----:B------:R4:W-:Y:S01]  /*2160*/  STL.64 [R1+0x120], R10 ;  /* 0x0001200a01007387 */ /* 0x0009e20000100a00 */
[----:B0-----:R-:W-:Y:S02]  /*2170*/  IMAD.MOV.U32 R54, RZ, RZ, R2 ;  /* 0x000000ffff367224 */ /* 0x001fe400078e0002 */
[----:B------:R-:W-:-:S05]  /*2180*/  IMAD.MOV.U32 R55, RZ, RZ, R3 ;  /* 0x000000ffff377224 */ /* 0x000fca00078e0003 */
[----:B------:R4:W-:Y:S04]  /*2190*/  STL.128 [R1+0x150], R52 ;  /* 0x0001503401007387 */ /* 0x0009e80000100c00 */
[----:B-1----:R4:W-:Y:S01]  /*21a0*/  STL.128 [R1+0x160], R4 ;  /* 0x0001600401007387 */ /* 0x0029e20000100c00 */
[----:B--2---:R-:W-:-:S04]  /*21b0*/  LEA.HI R13, R21, R21, RZ, 0x1 ;  /* 0x00000015150d7211 */ /* 0x004fc800078f08ff */
[----:B------:R-:W-:-:S05]  /*21c0*/  LOP3.LUT R12, R13, 0xfffffffe, RZ, 0xc0, !PT ;  /* 0xfffffffe0d0c7812 */ /* 0x000fca00078ec0ff */
[----:B------:R-:W-:-:S05]  /*21d0*/  IMAD.IADD R12, R21, 0x1, -R12 ;  /* 0x00000001150c7824 */ /* 0x000fca00078e0a0c */
[----:B------:R-:W-:-:S04]  /*21e0*/  SHF.L.U32 R13, R12, 0x1f, RZ ;  /* 0x0000001f0c0d7819 */ /* 0x000fc800000006ff */
[----:B------:R-:W0:Y:S02]  /*21f0*/  SYNCS.PHASECHK.TRANS64.TRYWAIT P0, [R72+URZ+0x32400], R13 ;  /* 0x0324000d480075a7 */ /* 0x000e24000800017f */
[----:B0---4-:R-:W-:Y:S05]  /*2200*/  @!P0 BRA `(.L_x_2050) ;  /* 0x0000031800748947 */ /* 0x011fea0003800000 */
.L_x_2235:
[----:B------:R-:W-:Y:S05]  /*2210*/  BSYNC B0 ;  /* 0x0000000000007941 */ /* 0x000fea0003800000 */
.L_x_2049:
[----:B------:R-:W2:Y:S04]  /*2220*/  LDL R20, [R1+0x1c] ;  /* 0x00001c0001147983 */ /* 0x000ea80000100800 */
[----:B------:R1:W5:Y:S01]  /*2230*/  LDL.64 R10, [R1+0x218] ;  /* 0x00021800010a7983 */ /* 0x0003620000100a00 */
[----:B------:R-:W-:Y:S01]  /*2240*/  IMAD.MOV.U32 R12, RZ, RZ, R68 ;  /* 0x000000ffff0c7224 */ /* 0x000fe200078e0044 */
[----:B------:R-:W-:Y:S01]  /*2250*/  IADD3 R0, P0, R18, 0x460, RZ ;  /* 0x0000046012007810 */ /* 0x000fe20007f1e0ff */
[----:B0-----:R-:W-:Y:S01]  /*2260*/  IMAD.MOV.U32 R13, RZ, RZ, R69 ;  /* 0x000000ffff0d7224 */ /* 0x001fe200078e0045 */
[----:B------:R-:W-:Y:S01]  /*2270*/  STL.64 [R1+0x178], R32 ;  /* 0x0001782001007387 */ /* 0x000fe20000100a00 */
[----:B------:R-:W-:Y:S01]  /*2280*/  IMAD.MOV.U32 R14, RZ, RZ, R44 ;  /* 0x000000ffff0e7224 */ /* 0x000fe200078e002c */
[----:B------:R-:W-:Y:S05]  /*2290*/  WARPSYNC.ALL ;  /* 0x0000000000007948 */ /* 0x000fea0003800000 */
[----:B------:R-:W-:Y:S01]  /*22a0*/  IMAD.MOV.U32 R15, RZ, RZ, R67 ;  /* 0x000000ffff0f7224 */ /* 0x000fe200078e0043 */
[----:B------:R-:W-:Y:S01]  /*22b0*/  STL.64 [R1+0x210], R34 ;  /* 0x0002102201007387 */ /* 0x000fe20000100a00 */
[----:B------:R-:W-:Y:S01]  /*22c0*/  IMAD.X R7, RZ, RZ, R19, P0 ;  /* 0x000000ffff077224 */ /* 0x000fe200000e0613 */
[----:B------:R-:W-:Y:S01]  /*22d0*/  BSSY B0, `(.L_x_2051) ;  /* 0x000002a000007945 */ /* 0x000fe20003800000 */
[----:B------:R-:W-:Y:S01]  /*22e0*/  IMAD.MOV.U32 R24, RZ, RZ, R63 ;  /* 0x000000ffff187224 */ /* 0x000fe200078e003f */
[----:B------:R0:W-:Y:S01]  /*22f0*/  STL.128 [R1+0x180], R12 ;  /* 0x0001800c01007387 */ /* 0x0001e20000100c00 */
[----:B------:R-:W-:-:S02]  /*2300*/  IMAD.MOV.U32 R25, RZ, RZ, R64 ;  /* 0x000000ffff197224 */ /* 0x000fc400078e0040 */
[----:B------:R-:W-:Y:S02]  /*2310*/  IMAD.MOV.U32 R44, RZ, RZ, R38 ;  /* 0x000000ffff2c7224 */ /* 0x000fe400078e0026 */
[----:B------:R-:W-:Y:S01]  /*2320*/  VIADD R237, R73, 0x8 ;  /* 0x0000000849ed7836 */ /* 0x000fe20000000000 */
[----:B------:R-:W-:Y:S01]  /*2330*/  STL.128 [R1+0x1a0], R24 ;  /* 0x0001a01801007387 */ /* 0x000fe20000100c00 */
[----:B0-----:R-:W-:Y:S02]  /*2340*/  IMAD.MOV.U32 R14, RZ, RZ, R65 ;  /* 0x000000ffff0e7224 */ /* 0x001fe400078e0041 */
[----:B------:R-:W-:Y:S02]  /*2350*/  IMAD.MOV.U32 R15, RZ, RZ, R66 ;  /* 0x000000ffff0f7224 */ /* 0x000fe400078e0042 */
[----:B------:R-:W-:Y:S02]  /*2360*/  IMAD.MOV.U32 R12, RZ, RZ, R18 ;  /* 0x000000ffff0c7224 */ /* 0x000fe400078e0012 */
[----:B------:R-:W-:-:S05]  /*2370*/  IMAD.MOV.U32 R13, RZ, RZ, R19 ;  /* 0x000000ffff0d7224 */ /* 0x000fca00078e0013 */
[----:B------:R0:W-:Y:S02]  /*2380*/  STL.128 [R1+0x190], R12 ;  /* 0x0001900c01007387 */ /* 0x0001e40000100c00 */
[----:B0-----:R-:W-:Y:S02]  /*2390*/  IMAD.MOV.U32 R12, RZ, RZ, R43 ;  /* 0x000000ffff0c7224 */ /* 0x001fe400078e002b */
[----:B------:R-:W-:Y:S02]  /*23a0*/  IMAD.MOV.U32 R13, RZ, RZ, R48 ;  /* 0x000000ffff0d7224 */ /* 0x000fe400078e0030 */
[----:B------:R-:W-:Y:S02]  /*23b0*/  IMAD.MOV.U32 R14, RZ, RZ, R61 ;  /* 0x000000ffff0e7224 */ /* 0x000fe400078e003d */
[----:B------:R-:W-:Y:S02]  /*23c0*/  IMAD.MOV.U32 R15, RZ, RZ, R62 ;  /* 0x000000ffff0f7224 */ /* 0x000fe400078e003e */
[----:B------:R-:W-:-:S03]  /*23d0*/  IMAD.MOV.U32 R43, RZ, RZ, R179 ;  /* 0x000000ffff2b7224 */ /* 0x000fc600078e00b3 */
[----:B------:R0:W-:Y:S02]  /*23e0*/  STL.128 [R1+0x1b0], R12 ;  /* 0x0001b00c01007387 */ /* 0x0001e40000100c00 */
        /* <DEDUP_REMOVED lines=9> */
[----:B------:R-:W-:-:S02]  /*2480*/  IMAD.MOV.U32 R42, RZ, RZ, R193 ;  /* 0x000000ffff2a7224 */ /* 0x000fc400078e00c1 */
[----:B------:R-:W-:Y:S01]  /*2490*/  IMAD.MOV.U32 R47, RZ, RZ, R39 ;  /* 0x000000ffff2f7224 */ /* 0x000fe200078e0027 */
[----:B------:R0:W-:Y:S04]  /*24a0*/  STL.128 [R1+0x1d0], R12 ;  /* 0x0001d00c01007387 */ /* 0x0001e80000100c00 */
[----:B------:R1:W-:Y:S04]  /*24b0*/  STL.128 [R1+0x1e0], R40 ;  /* 0x0001e02801007387 */ /* 0x0003e80000100c00 */
[----:B------:R1:W-:Y:S01]  /*24c0*/  STL.128 [R1+0x1f0], R44 ;  /* 0x0001f02c01007387 */ /* 0x0003e20000100c00 */
[----:B0-----:R-:W-:-:S02]  /*24d0*/  IMAD.MOV.U32 R12, RZ, RZ, R51 ;  /* 0x000000ffff0c7224 */ /* 0x001fc400078e0033 */
[----:B------:R-:W-:Y:S02]  /*24e0*/  IMAD.MOV.U32 R13, RZ, RZ, R56 ;  /* 0x000000ffff0d7224 */ /* 0x000fe400078e0038 */
[----:B------:R-:W-:Y:S02]  /*24f0*/  IMAD.MOV.U32 R14, RZ, RZ, R49 ;  /* 0x000000ffff0e7224 */ /* 0x000fe400078e0031 */
[----:B------:R-:W-:-:S05]  /*2500*/  IMAD.MOV.U32 R15, RZ, RZ, R50 ;  /* 0x000000ffff0f7224 */ /* 0x000fca00078e0032 */
[----:B------:R1:W-:Y:S01]  /*2510*/  STL.128 [R1+0x200], R12 ;  /* 0x0002000c01007387 */ /* 0x0003e20000100c00 */
[----:B--2---:R-:W-:Y:S01]  /*2520*/  LOP3.LUT R0, R20, 0x1, RZ, 0xfc, !PT ;  /* 0x0000000114007812 */ /* 0x004fe200078efcff */
[----:B------:R1:W-:Y:S03]  /*2530*/  BAR.SYNC.DEFER_BLOCKING R237, 0x100 ;  /* 0x000400ed0000751d */ /* 0x0003e60000010000 */
[----:B------:R-:W-:-:S13]  /*2540*/  ISETP.NE.AND P1, PT, R0, 0x3, PT ;  /* 0x000000030000780c */ /* 0x000fda0003f25270 */
[----:B-1----:R-:W-:Y:S05]  /*2550*/  @!P1 BRA `(.L_x_2052) ;  /* 0x0000000000049947 */ /* 0x002fea0003800000 */
[----:B------:R-:W-:Y:S01]  /*2560*/  BPT.TRAP 0x1 ;  /* 0x000000040000795c */ /* 0x000fe20000300000 */
.L_x_2052:
[----:B------:R-:W-:Y:S05]  /*2570*/  BSYNC B0 ;  /* 0x0000000000007941 */ /* 0x000fea0003800000 */
.L_x_2051:
[----:B------:R-:W2:Y:S01]  /*2580*/  LDL.64 R12, [R1+0x8] ;  /* 0x00000800010c7983 */ /* 0x000ea20000100a00 */
[----:B-----5:R-:W-:Y:S01]  /*2590*/  SHF.L.U32 R11, R11, 0x1f, RZ ;  /* 0x0000001f0b0b7819 */ /* 0x020fe200000006ff */
[----:B------:R-:W-:Y:S01]  /*25a0*/  BSSY B0, `(.L_x_2053) ;  /* 0x0000006000007945 */ /* 0x000fe20003800000 */
[----:B--2---:R-:W-:-:S05]  /*25b0*/  MOV R7, R12 ;  /* 0x0000000c00077202 */ /* 0x004fca0000000f00 */
[----:B------:R-:W-:-:S04]  /*25c0*/  IMAD R10, R10, 0x8, R7 ;  /* 0x000000080a0a7824 */ /* 0x000fc800078e0207 */
[----:B------:R0:W1:Y:S01]  /*25d0*/  SYNCS.PHASECHK.TRANS64.TRYWAIT P0, [R10+URZ], R11 ;  /* 0x0000000b0a0075a7 */ /* 0x000062000800017f */
[----:B------:R-:W-:Y:S05]  /*25e0*/  @!P1 BRA `(.L_x_2054) ;  /* 0x0000000000049947 */ /* 0x000fea0003800000 */
[----:B------:R-:W-:Y:S01]  /*25f0*/  BPT.TRAP 0x1 ;  /* 0x000000040000795c */ /* 0x000fe20000300000 */
.L_x_2054:
[----:B------:R-:W-:Y:S05]  /*2600*/  BSYNC B0 ;  /* 0x0000000000007941 */ /* 0x000fea0003800000 */
.L_x_2053:
[----:B------:R-:W-:Y:S04]  /*2610*/  BSSY B0, `(.L_x_2055) ;  /* 0x0000004000007945 */ /* 0x000fe80003800000 */
[----:B-1----:R-:W-:Y:S05]  /*2620*/  @P0 BRA `(.L_x_2056) ;  /* 0x0000000000080947 */ /* 0x002fea0003800000 */
[----:B------:R-:W1:Y:S02]  /*2630*/  SYNCS.PHASECHK.TRANS64.TRYWAIT P0, [R10+URZ], R11 ;  /* 0x0000000b0a0075a7 */ /* 0x000e64000800017f */
[----:B-1----:R-:W-:Y:S05]  /*2640*/  @!P0 BRA `(.L_x_2057) ;  /* 0x0000031400788947 */ /* 0x002fea0003800000 */
.L_x_2056:
[----:B------:R-:W-:Y:S05]  /*2650*/  BSYNC B0 ;  /* 0x0000000000007941 */ /* 0x000fea0003800000 */
.L_x_2055:
[----:B------:R-:W2:Y:S04]  /*2660*/  LDL R15, [R1+0x218] ;  /* 0x00021800010f7983 */ /* 0x000ea80000100800 */
[----:B01----:R-:W2:Y:S01]  /*2670*/  LDL.64 R10, [R1+0xa0] ;  /* 0x0000a000010a7983 */ /* 0x003ea20000100a00 */
[----:B------:R-:W-:Y:S05]  /*2680*/  WARPSYNC.ALL ;  /* 0x0000000000007948 */ /* 0x000fea0003800000 */
[----:B------:R-:W3:Y:S04]  /*2690*/  LDL.64 R24, [R1+0x98] ;  /* 0x0000980001187983 */ /* 0x000ee80000100a00 */
[----:B------:R-:W4:Y:S04]  /*26a0*/  LDL.64 R12, [R1+0x98] ;  /* 0x00009800010c7983 */ /* 0x000f280000100a00 */
[----:B------:R-:W5:Y:S01]  /*26b0*/  LDL.64 R20, [R1+0x98] ;  /* 0x0000980001147983 */ /* 0x000f620000100a00 */
[----:B--2---:R-:W-:-:S03]  /*26c0*/  IMAD R10, R15, 0x300, R10 ;  /* 0x000003000f0a7824 */ /* 0x004fc600078e020a */
[----:B------:R-:W2:Y:S01]  /*26d0*/  LDL.64 R74, [R1+0x98] ;  /* 0x00009800014a7983 */ /* 0x000ea20000100a00 */
[----:B------:R-:W-:Y:S02]  /*26e0*/  R2UR UR7, R11 ;  /* 0x000000000b0772ca */ /* 0x000fe400000e0000 */
[C---:B------:R-:W-:Y:S01]  /*26f0*/  R2UR UR6, R10.reuse ;  /* 0x000000000a0672ca */ /* 0x040fe200000e0000 */
[----:B------:R-:W2:Y:S01]  /*2700*/  LDL R7, [R1+0x224] ;  /* 0x0002240001077983 */ /* 0x000ea20000100800 */
[----:B------:R-:W-:Y:S01]  /*2710*/  VIADD R14, R10, 0x2 ;  /* 0x000000020a0e7836 */ /* 0x000fe20000000000 */
[----:B------:R-:W-:Y:S01]  /*2720*/  BSSY B0, `(.L_x_2058) ;  /* 0x000002e000007945 */ /* 0x000fe20003800000 */
[----:B------:R-:W-:Y:S01]  /*2730*/  IMAD.MOV.U32 R15, RZ, RZ, R11 ;  /* 0x000000ffff0f7224 */ /* 0x000fe200078e000b */
[----:B------:R0:W-:Y:S01]  /*2740*/  STL [R1+0x80], RZ ;  /* 0x000080ff01007387 */ /* 0x0001e20000100800 */
[----:B---3--:R-:W-:Y:S02]  /*2750*/  R2UR UR4, R24 ;  /* 0x00000000180472ca */ /* 0x008fe400000e0000 */
[----:B------:R-:W-:-:S02]  /*2760*/  R2UR UR5, R25 ;  /* 0x00000000190572ca */ /* 0x000fc400000e0000 */
[----:B------:R-:W-:Y:S01]  /*2770*/  WARPGROUP.ARRIVE ;  /* 0x00000000000079c5 */ /* 0x000fe20000000000 */
[----:B----4-:R-:W-:Y:S02]  /*2780*/  VIADD R12, R12, 0x2 ;  /* 0x000000020c0c7836 */ /* 0x010fe40000000000 */
[----:B-----5:R-:W-:Y:S02]  /*2790*/  VIADD R20, R20, 0x4 ;  /* 0x0000000414147836 */ /* 0x020fe40000000000 */
[----:B--2---:R-:W-:-:S06]  /*27a0*/  VIADD R74, R74, 0x6 ;  /* 0x000000064a4a7836 */ /* 0x004fcc0000000000 */
[----:B------:R-:W-:Y:S01]  /*27b0*/  HGMMA.64x96x16.F32.BF16 R24, gdesc[UR4], RZ, !UPT, gsb0 ;  /* 0x01600000041879f0 */ /* 0x000fe2000c0018ff */
[----:B------:R-:W-:Y:S02]  /*27c0*/  R2UR UR6, R14 ;  /* 0x000000000e0672ca */ /* 0x000fe400000e0000 */
[----:B------:R-:W-:Y:S02]  /*27d0*/  R2UR UR7, R15 ;  /* 0x000000000f0772ca */ /* 0x000fe400000e0000 */
[----:B------:R-:W-:Y:S01]  /*27e0*/  R2UR UR4, R12 ;  /* 0x000000000c0472ca */ /* 0x000fe200000e0000 */
[C---:B------:R-:W-:Y:S01]  /*27f0*/  VIADD R12, R10.reuse, 0x4 ;  /* 0x000000040a0c7836 */ /* 0x040fe20000000000 */
[----:B------:R-:W-:Y:S01]  /*2800*/  R2UR UR5, R13 ;  /* 0x000000000d0572ca */ /* 0x000fe200000e0000 */
[----:B------:R-:W-:Y:S01]  /*2810*/  IMAD.MOV.U32 R13, RZ, RZ, R11 ;  /* 0x000000ffff0d7224 */ /* 0x000fe200078e000b */
[----:B------:R-:W-:Y:S01]  /*2820*/  LEA.HI R0, R7, R7, RZ, 0x1 ;  /* 0x0000000707007211 */ /* 0x000fe200078f08ff */
[----:B------:R-:W-:Y:S01]  /*2830*/  VIADD R10, R10, 0x6 ;  /* 0x000000060a0a7836 */ /* 0x000fe20000000000 */
[----:B------:R-:W-:-:S02]  /*2840*/  WARPGROUP.DEPBAR.LE gsb0, 0x0 ;  /* 0x00008000000079c5 */ /* 0x000fc40000010000 */
        /* <DEDUP_REMOVED lines=12> */
[----:B------:R-:W-:Y:S02]  /*2910*/  R2UR UR5, R75 ;  /* 0x000000004b0572ca */ /* 0x000fe400000e0000 */
[----:B------:R-:W-:Y:S01]  /*2920*/  LOP3.LUT R10, R0, 0xfffffffe, RZ, 0xc0, !PT ;  /* 0xfffffffe000a7812 */ /* 0x000fe200078ec0ff */
[----:B------:R-:W-:-:S04]  /*2930*/  IMAD.MOV.U32 R0, RZ, RZ, 0x1 ;  /* 0x00000001ff007424 */ /* 0x000fc800078e00ff */
[----:B------:R-:W-:Y:S01]  /*2940*/  IMAD.IADD R7, R7, 0x1, -R10 ;  /* 0x0000000107077824 */ /* 0x000fe200078e0a0a */
[----:B------:R0:W-:Y:S04]  /*2950*/  STL [R1+0x80], R0 ;  /* 0x0000800001007387 */ /* 0x0001e80000100800 */
[----:B------:R-:W-:Y:S01]  /*2960*/  SHF.L.U32 R7, R7, 0x1f, RZ ;  /* 0x0000001f07077819 */ /* 0x000fe200000006ff */
[----:B------:R0:W-:Y:S04]  /*2970*/  STL [R1+0x80], R0 ;  /* 0x0000800001007387 */ /* 0x0001e80000100800 */
[----:B------:R0:W-:Y:S04]  /*2980*/  STL [R1+0x80], R0 ;  /* 0x0000800001007387 */ /* 0x0001e80000100800 */
[----:B------:R0:W-:Y:S01]  /*2990*/  STL [R1+0x80], R0 ;  /* 0x0000800001007387 */ /* 0x0001e20000100800 */
[----:B------:R-:W-:-:S02]  /*29a0*/  WARPGROUP.DEPBAR.LE gsb0, 0x0 ;  /* 0x00008000000079c5 */ /* 0x000fc40000010000 */
[----:B------:R-:W-:-:S06]  /*29b0*/  WARPGROUP.ARRIVE ;  /* 0x00000000000079c5 */ /* 0x000fcc0000000000 */
[----:B------:R-:W-:Y:S03]  /*29c0*/  HGMMA.64x96x16.F32.BF16 R24, gdesc[UR4], R24, gsb0 ;  /* 0x01600000041879f0 */ /* 0x000fe60008001818 */
[----:B------:R-:W-:Y:S02]  /*29d0*/  WARPGROUP.DEPBAR.LE gsb0, 0x0 ;  /* 0x00008000000079c5 */ /* 0x000fe40000010000 */
[----:B------:R-:W1:Y:S02]  /*29e0*/  SYNCS.PHASECHK.TRANS64.TRYWAIT P0, [R72+URZ+0x32410], R7 ;  /* 0x03241007480075a7 */ /* 0x000e64000800017f */
[----:B01----:R-:W-:Y:S05]  /*29f0*/  @!P0 BRA `(.L_x_2059) ;  /* 0x0000031000a08947 */ /* 0x003fea0003800000 */
.L_x_2236:
[----:B------:R-:W-:Y:S05]  /*2a00*/  BSYNC B0 ;  /* 0x0000000000007941 */ /* 0x000fea0003800000 */
.L_x_2058:
[----:B0-----:R-:W2:Y:S04]  /*2a10*/  LDL R7, [R1+0x54] ;  /* 0x0000540001077983 */ /* 0x001ea80000100800 */
[----:B------:R0:W5:Y:S01]  /*2a20*/  LDL.64 R10, [R1+0x218] ;  /* 0x00021800010a7983 */ /* 0x0001620000100a00 */
[----:B------:R-:W-:Y:S01]  /*2a30*/  BSSY B0, `(.L_x_2060) ;  /* 0x0000005000007945 */ /* 0x000fe20003800000 */
[----:B--2---:R-:W-:-:S04]  /*2a40*/  LOP3.LUT R7, R7, 0x1, RZ, 0xfc, !PT ;  /* 0x0000000107077812 */ /* 0x004fc800078efcff */
[----:B------:R-:W-:-:S13]  /*2a50*/  ISETP.NE.AND P1, PT, R7, 0x3, PT ;  /* 0x000000030700780c */ /* 0x000fda0003f25270 */
[----:B0-----:R-:W-:Y:S05]  /*2a60*/  @!P1 BRA `(.L_x_2061) ;  /* 0x0000000000049947 */ /* 0x001fea0003800000 */
[----:B------:R-:W-:Y:S01]  /*2a70*/  BPT.TRAP 0x1 ;  /* 0x000000040000795c */ /* 0x000fe20000300000 */
.L_x_2061:
[----:B------:R-:W-:Y:S05]  /*2a80*/  BSYNC B0 ;  /* 0x0000000000007941 */ /* 0x000fea0003800000 */
.L_x_2060:
        /* <DEDUP_REMOVED lines=8> */
.L_x_2063:
[----:B------:R-:W-:Y:S05]  /*2b10*/  BSYNC B0 ;  /* 0x0000000000007941 */ /* 0x000fea0003800000 */
.L_x_2062:
[----:B------:R-:W-:Y:S04]  /*2b20*/  BSSY B0, `(.L_x_2064) ;  /* 0x0000004000007945 */ /* 0x000fe80003800000 */
[----:B-1----:R-:W-:Y:S05]  /*2b30*/  @P0 BRA `(.L_x_2065) ;  /* 0x0000000000080947 */ /* 0x002fea0003800000 */
[----:B------:R-:W1:Y:S02]  /*2b40*/  SYNCS.PHASECHK.TRANS64.TRYWAIT P0, [R10+URZ], R11 ;  /* 0x0000000b0a0075a7 */ /* 0x000e64000800017f */
[----:B-1----:R-:W-:Y:S05]  /*2b50*/  @!P0 BRA `(.L_x_2066) ;  /* 0x00000310005c8947 */ /* 0x002fea0003800000 */
.L_x_2065:
[----:B------:R-:W-:Y:S05]  /*2b60*/  BSYNC B0 ;  /* 0x0000000000007941 */ /* 0x000fea0003800000 */
.L_x_2064:
[----:B------:R-:W2:Y:S04]  /*2b70*/  LDL R77, [R1+0x218] ;  /* 0x00021800014d7983 */ /* 0x000ea80000100800 */
[----:B01----:R-:W2:Y:S04]  /*2b80*/  LDL.64 R10, [R1+0x118] ;  /* 0x00011800010a7983 */ /* 0x003ea80000100a00 */
[----:B------:R-:W3:Y:S04]  /*2b90*/  LDL R7, [R1+0x90] ;  /* 0x0000900001077983 */ /* 0x000ee80000100800 */
[----:B------:R-:W4:Y:S04]  /*2ba0*/  LDL.64 R12, [R1+0x110] ;  /* 0x00011000010c7983 */ /* 0x000f280000100a00 */
[----:B------:R-:W5:Y:S04]  /*2bb0*/  LDL.64 R14, [R1+0x110] ;  /* 0x00011000010e7983 */ /* 0x000f680000100a00 */
[----:B------:R-:W5:Y:S04]  /*2bc0*/  LDL.64 R20, [R1+0x110] ;  /* 0x0001100001147983 */ /* 0x000f680000100a00 */
[----:B------:R-:W5:Y:S01]  /*2bd0*/  LDL.64 R74, [R1+0x110] ;  /* 0x00011000014a7983 */ /* 0x000f620000100a00 */
[----:B------:R-:W-:Y:S05]  /*2be0*/  WARPSYNC.ALL ;  /* 0x0000000000007948 */ /* 0x000fea0003800000 */
[----:B------:R-:W-:Y:S01]  /*2bf0*/  WARPGROUP.ARRIVE ;  /* 0x00000000000079c5 */ /* 0x000fe20000000000 */
[----:B--2---:R-:W-:Y:S01]  /*2c00*/  IMAD R10, R77, 0xc00, R10 ;  /* 0x00000c004d0a7824 */ /* 0x004fe200078e020a */
[----:B------:R-:W-:Y:S01]  /*2c10*/  R2UR UR7, R11 ;  /* 0x000000000b0772ca */ /* 0x000fe200000e0000 */
[----:B------:R-:W2:Y:S01]  /*2c20*/  LDL.64 R76, [R1+0x110] ;  /* 0x00011000014c7983 */ /* 0x000ea20000100a00 */
[----:B---3--:R-:W-:-:S02]  /*2c30*/  ISETP.NE.U32.AND P0, PT, R7, RZ, PT ;  /* 0x000000ff0700720c */ /* 0x008fc40003f05070 */
[----:B------:R-:W-:Y:S02]  /*2c40*/  R2UR UR6, R10 ;  /* 0x000000000a0672ca */ /* 0x000fe400000e0000 */
[----:B----4-:R-:W-:Y:S02]  /*2c50*/  R2UR UR4, R12 ;  /* 0x000000000c0472ca */ /* 0x010fe400000e0000 */
[----:B------:R-:W-:-:S07]  /*2c60*/  R2UR UR5, R13 ;  /* 0x000000000d0572ca */ /* 0x000fce00000e0000 */
[----:B------:R-:W-:-:S06]  /*2c70*/  VOTEU.ANY UP0, P0 ;  /* 0x00000000003f7886 */ /* 0x000fcc0000000100 */
[----:B------:R-:W-:Y:S01]  /*2c80*/  HGMMA.64x96x16.F32.BF16 R24, gdesc[UR4], R24, UP0, gsb0 ;  /* 0x01600000041879f0 */ /* 0x000fe2000b801818 */
[----:B-----5:R-:W-:Y:S02]  /*2c90*/  VIADD R14, R14, 0x2 ;  /* 0x000000020e0e7836 */ /* 0x020fe40000000000 */
[----:B------:R-:W-:Y:S02]  /*2ca0*/  VIADD R12, R10, 0x2 ;  /* 0x000000020a0c7836 */ /* 0x000fe40000000000 */
[----:B------:R-:W-:Y:S01]  /*2cb0*/  IMAD.MOV.U32 R13, RZ, RZ, R11 ;  /* 0x000000ffff0d7224 */ /* 0x000fe200078e000b */
[----:B------:R-:W-:Y:S02]  /*2cc0*/  R2UR UR4, R14 ;  /* 0x000000000e0472ca */ /* 0x000fe400000e0000 */
[----:B------:R-:W-:Y:S02]  /*2cd0*/  R2UR UR6, R12 ;  /* 0x000000000c0672ca */ /* 0x000fe400000e0000 */
[----:B------:R-:W-:-:S02]  /*2ce0*/  R2UR UR7, R13 ;  /* 0x000000000d0772ca */ /* 0x000fc400000e0000 */
[----:B------:R-:W-:Y:S02]  /*2cf0*/  R2UR UR5, R15 ;  /* 0x000000000f0572ca */ /* 0x000fe400000e0000 */
[----:B------:R-:W3:Y:S01]  /*2d00*/  LDL.64 R14, [R1+0x110] ;  /* 0x00011000010e7983 */ /* 0x000ee20000100a00 */
[----:B------:R-:W-:Y:S02]  /*2d10*/  WARPGROUP.DEPBAR.LE gsb0, 0x0 ;  /* 0x00008000000079c5 */ /* 0x000fe40000010000 */
[----:B------:R-:W-:-:S08]  /*2d20*/  WARPGROUP.ARRIVE ;  /* 0x00000000000079c5 */ /* 0x000fd00000000000 */
[----:B------:R-:W-:Y:S01]  /*2d30*/  HGMMA.64x96x16.F32.BF16 R24, gdesc[UR4], R24, gsb0 ;  /* 0x01600000041879f0 */ /* 0x000fe20008001818 */
[----:B------:R-:W-:Y:S02]  /*2d40*/  VIADD R20, R20, 0x4 ;  /* 0x0000000414147836 */ /* 0x000fe40000000000 */
[----:B------:R-:W-:Y:S02]  /*2d50*/  VIADD R12, R10, 0x4 ;  /* 0x000000040a0c7836 */ /* 0x000fe40000000000 */
[----:B------:R-:W-:Y:S01]  /*2d60*/  IMAD.MOV.U32 R13, RZ, RZ, R11 ;  /* 0x000000ffff0d7224 */ /* 0x000fe200078e000b */
[----:B------:R-:W-:Y:S02]  /*2d70*/  R2UR UR4, R20 ;  /* 0x00000000140472ca */ /* 0x000fe400000e0000 */
[----:B------:R-:W-:Y:S02]  /*2d80*/  R2UR UR6, R12 ;  /* 0x000000000c0672ca */ /* 0x000fe400000e0000 */
[----:B------:R-:W-:-:S02]  /*2d90*/  R2UR UR7, R13 ;  /* 0x000000000d0772ca */ /* 0x000fc400000e0000 */
[----:B------:R-:W-:Y:S02]  /*2da0*/  R2UR UR5, R21 ;  /* 0x00000000150572ca */ /* 0x000fe400000e0000 */
[----:B------:R-:W4:Y:S01]  /*2db0*/  LDL.64 R20, [R1+0x110] ;  /* 0x0001100001147983 */ /* 0x000f220000100a00 */
        /* <DEDUP_REMOVED lines=10> */
[----:B------:R-:W5:Y:S01]  /*2e60*/  LDL.64 R74, [R1+0x110] ;  /* 0x00011000014a7983 */ /* 0x000f620000100a00 */
[----:B------:R-:W-:Y:S02]  /*2e70*/  WARPGROUP.DEPBAR.LE gsb0, 0x0 ;  /* 0x00008000000079c5 */ /* 0x000fe40000010000 */
[----:B------:R-:W-:-:S08]  /*2e80*/  WARPGROUP.ARRIVE ;  /* 0x00000000000079c5 */ /* 0x000fd00000000000 */
[----:B------:R-:W-:Y:S01]  /*2e90*/  HGMMA.64x96x16.F32.BF16 R24, gdesc[UR4], R24, gsb0 ;  /* 0x01600000041879f0 */ /* 0x000fe20008001818 */
[----:B--2---:R-:W-:Y:S02]  /*2ea0*/  VIADD R76, R76, 0x400 ;  /* 0x000004004c4c7836 */ /* 0x004fe40000000000 */
[----:B------:R-:W-:Y:S02]  /*2eb0*/  VIADD R12, R10, 0x300 ;  /* 0x000003000a0c7836 */ /* 0x000fe40000000000 */
[----:B------:R-:W-:Y:S01]  /*2ec0*/  IMAD.MOV.U32 R13, RZ, RZ, R11 ;  /* 0x000000ffff0d7224 */ /* 0x000fe200078e000b */
[----:B------:R-:W-:Y:S02]  /*2ed0*/  R2UR UR4, R76 ;  /* 0x000000004c0472ca */ /* 0x000fe400000e0000 */
[----:B------:R-:W-:Y:S02]  /*2ee0*/  R2UR UR6, R12 ;  /* 0x000000000c0672ca */ /* 0x000fe400000e0000 */
[----:B------:R-:W-:-:S02]  /*2ef0*/  R2UR UR7, R13 ;  /* 0x000000000d0772ca */ /* 0x000fc400000e0000 */
[----:B------:R-:W-:Y:S02]  /*2f00*/  R2UR UR5, R77 ;  /* 0x000000004d0572ca */ /* 0x000fe400000e0000 */
[----:B------:R-:W2:Y:S01]  /*2f10*/  LDL.64 R76, [R1+0x110] ;  /* 0x00011000014c7983 */ /* 0x000ea20000100a00 */
[----:B------:R-:W-:Y:S02]  /*2f20*/  WARPGROUP.DEPBAR.LE gsb0, 0x0 ;  /* 0x00008000000079c5 */ /* 0x000fe40000010000 */
[----:B------:R-:W-:-:S08]  /*2f30*/  WARPGROUP.ARRIVE ;  /* 0x00000000000079c5 */ /* 0x000fd00000000000 */
[----:B------:R-:W-:Y:S01]  /*2f40*/  HGMMA.64x96x16.F32.BF16 R24, gdesc[UR4], R24, gsb0 ;  /* 0x01600000041879f0 */ /* 0x000fe20008001818 */
[----:B---3--:R-:W-:Y:S02]  /*2f50*/  VIADD R14, R14, 0x402 ;  /* 0x000004020e0e7836 */ /* 0x008fe40000000000 */
        /* <DEDUP_REMOVED lines=10> */
[----:B----4-:R-:W-:Y:S02]  /*3000*/  VIADD R20, R20, 0x404 ;  /* 0x0000040414147836 */ /* 0x010fe40000000000 */
        /* <DEDUP_REMOVED lines=10> */
[----:B-----5:R-:W-:Y:S02]  /*30b0*/  VIADD R74, R74, 0x406 ;  /* 0x000004064a4a7836 */ /* 0x020fe40000000000 */
        /* <DEDUP_REMOVED lines=60> */
[----:B------:R-:W-:Y:S01]  /*3480*/  R2UR UR5, R77 ;  /* 0x000000004d0572ca */ /* 0x000fe200000e0000 */
[----:B------:R-:W0:Y:S01]  /*3490*/  S2R R72, SR_TID.X ;  /* 0x0000000000487919 */ /* 0x000e220000002100 */
[----:B---3--:R-:W-:Y:S01]  /*34a0*/  VIADD R14, R14, 0xc02 ;  /* 0x00000c020e0e7836 */ /* 0x008fe20000000000 */
[----:B------:R-:W-:Y:S02]  /*34b0*/  WARPGROUP.DEPBAR.LE gsb0, 0x0 ;  /* 0x00008000000079c5 */ /* 0x000fe40000010000 */
[----:B------:R-:W-:-:S08]  /*34c0*/  WARPGROUP.ARRIVE ;  /* 0x00000000000079c5 */ /* 0x000fd00000000000 */
[----:B------:R-:W-:Y:S01]  /*34d0*/  HGMMA.64x96x16.F32.BF16 R24, gdesc[UR4], R24, gsb0 ;  /* 0x01600000041879f0 */ /* 0x000fe20008001818 */
[----:B0-----:R-:W-:-:S04]  /*34e0*/  LOP3.LUT R72, R72, 0x7f, RZ, 0xc0, !PT ;  /* 0x0000007f48487812 */ /* 0x001fc800078ec0ff */
[----:B------:R-:W-:Y:S01]  /*34f0*/  ISETP.NE.AND P0, PT, R72, RZ, PT ;  /* 0x000000ff4800720c */ /* 0x000fe20003f05270 */
[----:B------:R-:W-:Y:S02]  /*3500*/  VIADD R12, R10, 0x902 ;  /* 0x000009020a0c7836 */ /* 0x000fe40000000000 */
[----:B------:R-:W-:Y:S01]  /*3510*/  IMAD.MOV.U32 R13, RZ, RZ, R11 ;  /* 0x000000ffff0d7224 */ /* 0x000fe200078e000b */
[----:B------:R-:W-:-:S09]  /*3520*/  R2UR UR4, R14 ;  /* 0x000000000e0472ca */ /* 0x000fd200000e0000 */
[----:B------:R-:W2:Y:S04]  /*3530*/  @!P0 LDL.64 R78, [R1+0x30] ;  /* 0x00003000014e8983 */ /* 0x000ea80000100a00 */
[----:B------:R-:W3:Y:S01]  /*3540*/  @!P0 LDL R7, [R1+0x218] ;  /* 0x0002180001078983 */ /* 0x000ee20000100800 */
[----:B------:R-:W-:Y:S02]  /*3550*/  R2UR UR6, R12 ;  /* 0x000000000c0672ca */ /* 0x000fe400000e0000 */
[----:B------:R-:W-:Y:S02]  /*3560*/  R2UR UR7, R13 ;  /* 0x000000000d0772ca */ /* 0x000fe400000e0000 */
[----:B------:R-:W-:Y:S01]  /*3570*/  R2UR UR5, R15 ;  /* 0x000000000f0572ca */ /* 0x000fe200000e0000 */
[----:B------:R-:W-:-:S02]  /*3580*/  WARPGROUP.DEPBAR.LE gsb0, 0x0 ;  /* 0x00008000000079c5 */ /* 0x000fc40000010000 */
[----:B------:R-:W-:-:S10]  /*3590*/  WARPGROUP.ARRIVE ;  /* 0x00000000000079c5 */ /* 0x000fd40000000000 */
[----:B------:R-:W-:Y:S01]  /*35a0*/  HGMMA.64x96x16.F32.BF16 R24, gdesc[UR4], R24, gsb0 ;  /* 0x01600000041879f0 */ /* 0x000fe20008001818 */
[----:B----4-:R-:W-:Y:S02]  /*35b0*/  VIADD R20, R20, 0xc04 ;  /* 0x00000c0414147836 */ /* 0x010fe40000000000 */
[----:B------:R-:W-:Y:S02]  /*35c0*/  VIADD R12, R10, 0x904 ;  /* 0x000009040a0c7836 */ /* 0x000fe40000000000 */
[----:B------:R-:W-:Y:S01]  /*35d0*/  IMAD.MOV.U32 R13, RZ, RZ, R11 ;  /* 0x000000ffff0d7224 */ /* 0x000fe200078e000b */
[----:B------:R-:W-:Y:S02]  /*35e0*/  R2UR UR4, R20 ;  /* 0x00000000140472ca */ /* 0x000fe400000e0000 */
[----:B------:R-:W-:Y:S02]  /*35f0*/  R2UR UR6, R12 ;  /* 0x000000000c0672ca */ /* 0x000fe400000e0000 */
[----:B------:R-:W-:-:S02]  /*3600*/  R2UR UR7, R13 ;  /* 0x000000000d0772ca */ /* 0x000fc400000e0000 */
[----:B------:R-:W-:Y:S01]  /*3610*/  R2UR UR5, R21 ;  /* 0x00000000150572ca */ /* 0x000fe200000e0000 */
[----:B------:R-:W-:Y:S01]  /*3620*/  VIADD R10, R10, 0x906 ;  /* 0x000009060a0a7836 */ /* 0x000fe20000000000 */
[----:B------:R-:W-:Y:S02]  /*3630*/  WARPGROUP.DEPBAR.LE gsb0, 0x0 ;  /* 0x00008000000079c5 */ /* 0x000fe40000010000 */
[----:B------:R-:W-:-:S09]  /*3640*/  WARPGROUP.ARRIVE ;  /* 0x00000000000079c5 */ /* 0x000fd20000000000 */
[----:B------:R-:W-:Y:S01]  /*3650*/  HGMMA.64x96x16.F32.BF16 R24, gdesc[UR4], R24, gsb0 ;  /* 0x01600000041879f0 */ /* 0x000fe20008001818 */
[----:B-----5:R-:W-:Y:S01]  /*3660*/  VIADD R74, R74, 0xc06 ;  /* 0x00000c064a4a7836 */ /* 0x020fe20000000000 */
[----:B------:R-:W-:Y:S02]  /*3670*/  R2UR UR6, R10 ;  /* 0x000000000a0672ca */ /* 0x000fe400000e0000 */
[----:B------:R-:W-:Y:S02]  /*3680*/  R2UR UR7, R11 ;  /* 0x000000000b0772ca */ /* 0x000fe400000e0000 */
[----:B------:R-:W-:Y:S02]  /*3690*/  R2UR UR4, R74 ;  /* 0x000000004a0472ca */ /* 0x000fe400000e0000 */
[----:B------:R-:W-:Y:S01]  /*36a0*/  R2UR UR5, R75 ;  /* 0x000000004b0572ca */ /* 0x000fe200000e0000 */
[----:B------:R-:W-:Y:S04]  /*36b0*/  STL [R1+0x90], R0 ;  /* 0x0000900001007387 */ /* 0x000fe80000100800 */
[----:B------:R-:W-:Y:S01]  /*36c0*/  STL [R1+0x90], R0 ;  /* 0x0000900001007387 */ /* 0x000fe20000100800 */
[----:B------:R-:W-:-:S02]  /*36d0*/  WARPGROUP.DEPBAR.LE gsb0, 0x0 ;  /* 0x00008000000079c5 */ /* 0x000fc40000010000 */
[----:B------:R-:W-:-:S06]  /*36e0*/  WARPGROUP.ARRIVE ;  /* 0x00000000000079c5 */ /* 0x000fcc0000000000 */
[----:B------:R-:W-:Y:S01]  /*36f0*/  HGMMA.64x96x16.F32.BF16 R24, gdesc[UR4], R24, gsb0 ;  /* 0x01600000041879f0 */ /* 0x000fe20008001818 */
[----:B--2---:R-:W-:Y:S01]  /*3700*/  @!P0 MOV R78, R78 ;  /* 0x0000004e004e8202 */ /* 0x004fe20000000f00 */
[----:B------:R-:W-:Y:S04]  /*3710*/  STL [R1+0x90], R0 ;  /* 0x0000900001007387 */ /* 0x000fe80000100800 */
[----:B------:R-:W-:Y:S01]  /*3720*/  STL [R1+0x90], R0 ;  /* 0x0000900001007387 */ /* 0x000fe20000100800 */
[----:B---3--:R-:W-:-:S03]  /*3730*/  @!P0 IMAD R7, R7, 0x8, R78 ;  /* 0x0000000807078824 */ /* 0x008fc600078e024e */
[----:B------:R-:W-:Y:S04]  /*3740*/  STL [R1+0x90], R0 ;  /* 0x0000900001007387 */ /* 0x000fe80000100800 */
[----:B------:R-:W-:Y:S04]  /*3750*/  STL [R1+0x90], R0 ;  /* 0x0000900001007387 */ /* 0x000fe80000100800 */
[----:B------:R-:W-:Y:S01]  /*3760*/  STL [R1+0x90], R0 ;  /* 0x0000900001007387 */ /* 0x000fe20000100800 */
[----:B------:R-:W-:-:S03]  /*3770*/  IADD3 R236, -R73, 0xb, RZ ;  /* 0x0000000b49ec7810 */ /* 0x000fc60007ffe1ff */
[----:B------:R-:W-:Y:S04]  /*3780*/  STL [R1+0x90], R0 ;  /* 0x0000900001007387 */ /* 0x000fe80000100800 */
[----:B------:R-:W-:Y:S01]  /*3790*/  STL [R1+0x90], R0 ;  /* 0x0000900001007387 */ /* 0x000fe20000100800 */
[----:B------:R-:W-:-:S03]  /*37a0*/  @!P0 PRMT R7, RZ, 0x654, R7 ;  /* 0x00000654ff078816 */ /* 0x000fc60000000007 */
[----:B------:R-:W-:Y:S04]  /*37b0*/  STL [R1+0x90], R0 ;  /* 0x0000900001007387 */ /* 0x000fe80000100800 */
[----:B------:R-:W-:Y:S04]  /*37c0*/  STL [R1+0x90], R0 ;  /* 0x0000900001007387 */ /* 0x000fe80000100800 */
[----:B------:R-:W-:Y:S04]  /*37d0*/  STL [R1+0x90], R0 ;  /* 0x0000900001007387 */ /* 0x000fe80000100800 */
[----:B------:R-:W-:Y:S04]  /*37e0*/  STL [R1+0x90], R0 ;  /* 0x0000900001007387 */ /* 0x000fe80000100800 */
[----:B------:R-:W-:Y:S04]  /*37f0*/  STL [R1+0x90], R0 ;  /* 0x0000900001007387 */ /* 0x000fe80000100800 */
[----:B------:R-:W-:Y:S04]  /*3800*/  STL [R1+0x90], R0 ;  /* 0x0000900001007387 */ /* 0x000fe80000100800 */
[----:B------:R-:W-:Y:S01]  /*3810*/  STL [R1+0x90], R0 ;  /* 0x0000900001007387 */ /* 0x000fe20000100800 */
[----:B------:R-:W-:-:S02]  /*3820*/  WARPGROUP.DEPBAR.LE gsb0, 0x0 ;  /* 0x00008000000079c5 */ /* 0x000fc40000010000 */
[----:B------:R0:W-:Y:S06]  /*3830*/  BAR.ARV R236, 0x100 ;  /* 0x000400ec0000751d */ /* 0x0001ec0000002000 */
[----:B------:R1:W-:Y:S01]  /*3840*/  @!P0 SYNCS.ARRIVE.TRANS64.RED.A1T0 RZ, [R7+URZ], RZ ;  /* 0x000000ff07ff89a7 */ /* 0x0003e2000810043f */
[----:B------:R-:W2:Y:S04]  /*3850*/  LDL.64 R76, [R1+0x170] ;  /* 0x00017000014c7983 */ /* 0x000ea80000100a00 */
[----:B------:R-:W3:Y:S04]  /*3860*/  LDL R78, [R1+0x13c] ;  /* 0x00013c00014e7983 */ /* 0x000ee80000100800 */
[----:B------:R-:W4:Y:S04]  /*3870*/  LDL R79, [R1+0x70] ;  /* 0x00007000014f7983 */ /* 0x000f280000100800 */
[----:B------:R-:W5:Y:S04]  /*3880*/  LDL.64 R10, [R1+0x160] ;  /* 0x00016000010a7983 */ /* 0x000f680000100a00 */
[----:B------:R-:W4:Y:S04]  /*3890*/  LDL R80, [R1+0x168] ;  /* 0x0001680001507983 */ /* 0x000f280000100800 */
[----:B------:R-:W3:Y:S04]  /*38a0*/  LDL.128 R12, [R1+0x140] ;  /* 0x00014000010c7983 */ /* 0x000ee80000100c00 */
[----:B------:R-:W4:Y:S04]  /*38b0*/  LDL.128 R72, [R1+0x150] ;  /* 0x0001500001487983 */ /* 0x000f280000100c00 */
[----:B--2---:R-:W2:Y:S01]  /*38c0*/  LD.E R76, desc[UR44][R76.64] ;  /* 0x0000002c4c4c7980 */ /* 0x004ea2000c101900 */
[----:B-----5:R-:W-:Y:S01]  /*38d0*/  ISETP.NE.AND P1, PT, R10, 0x1, PT ;  /* 0x000000010a00780c */ /* 0x020fe20003f25270 */
[----:B---3--:R-:W-:Y:S01]  /*38e0*/  IMAD R10, R16, -0x60, R13 ;  /* 0xffffffa0100a7824 */ /* 0x008fe200078e020d */
[----:B----4-:R-:W-:Y:S01]  /*38f0*/  ISETP.GE.AND P2, PT, R73, 0x1, PT ;  /* 0x000000014900780c */ /* 0x010fe20003f46270 */
[----:B------:R-:W-:Y:S01]  /*3900*/  BSSY B0, `(.L_x_2067) ;  /* 0x00000a1000007945 */ /* 0x000fe20003800000 */
[-C--:B--2---:R-:W-:Y:S01]  /*3910*/  FMUL.FTZ R20, R27, R76.reuse ;  /* 0x0000004c1b147220 */ /* 0x084fe20000410000 */
[----:B------:R-:W-:Y:S01]  /*3920*/  SHF.R.S32.HI R27, RZ, 0x1f, R78 ;  /* 0x0000001fff1b7819 */ /* 0x000fe2000001144e */
[-C--:B------:R-:W-:Y:S01]  /*3930*/  FMUL.FTZ R21, R24, R76.reuse ;  /* 0x0000004c18157220 */ /* 0x080fe20000410000 */
[----:B------:R-:W-:-:S02]  /*3940*/  FMUL.FTZ R29, R29, R76 ;  /* 0x0000004c1d1d7220 */ /* 0x000fc40000410000 */
[----:B------:R-:W-:Y:S02]  /*3950*/  LEA.HI R24, R27, R78, RZ, 0x7 ;  /* 0x0000004e1b187211 */ /* 0x000fe400078f38ff */
[----:B------:R2:W3:Y:S02]  /*3960*/  MUFU.TANH R89, R29 ;  /* 0x0000001d00597308 */ /* 0x0004e40000002400 */
[----:B--2---:R-:W-:Y:S01]  /*3970*/  LOP3.LUT R29, R24, 0xffffff80, RZ, 0xc0, !PT ;  /* 0xffffff80181d7812 */ /* 0x004fe200078ec0ff */
[----:B-1----:R-:W-:-:S04]  /*3980*/  FMUL.FTZ R7, R26, R76 ;  /* 0x0000004c1a077220 */ /* 0x002fc80000410000 */
[----:B------:R-:W-:Y:S02]  /*3990*/  IMAD.IADD R29, R78, 0x1, -R29 ;  /* 0x000000014e1d7824 */ /* 0x000fe400078e0a1d */
[-C--:B------:R-:W-:Y:S01]  /*39a0*/  FMUL.FTZ R159, R30, R76.reuse ;  /* 0x0000004c1e9f7220 */ /* 0x080fe20000410000 */
[----:B------:R-:W-:Y:S02]  /*39b0*/  FMUL.FTZ R32, R32, R76 ;  /* 0x0000004c20207220 */ /* 0x000fe40000410000 */
[----:B------:R-:W-:Y:S02]  /*39c0*/  SHF.R.S32.HI R26, RZ, 0x1f, R29 ;  /* 0x0000001fff1a7819 */ /* 0x000fe4000001141d */
[----:B------:R-:W-:Y:S02]  /*39d0*/  LEA.HI R27, R27, R78, RZ, 0x2 ;  /* 0x0000004e1b1b7211 */ /* 0x000fe400078f10ff */
[----:B------:R-:W-:Y:S01]  /*39e0*/  LEA.HI R30, R26, R29, RZ, 0x2 ;  /* 0x0000001d1a1e7211 */ /* 0x000fe200078f10ff */
[----:B------:R-:W-:Y:S01]  /*39f0*/  FMUL.FTZ R87, R31, R76 ;  /* 0x0000004c1f577220 */ /* 0x000fe20000410000 */
[----:B------:R1:W2:Y:S01]  /*3a00*/  MUFU.TANH R164, R32 ;  /* 0x0000002000a47308 */ /* 0x0002a20000002400 */
[----:B------:R-:W-:-:S02]  /*3a10*/  LOP3.LUT R27, R27, 0xfffffffc, RZ, 0xc0, !PT ;  /* 0xfffffffc1b1b7812 */ /* 0x000fc400078ec0ff */
[--C-:B------:R-:W-:Y:S02]  /*3a20*/  SHF.R.S32.HI R31, RZ, 0x2, R30.reuse ;  /* 0x00000002ff1f7819 */ /* 0x100fe4000001141e */
[----:B-1----:R-:W-:Y:S01]  /*3a30*/  SHF.R.S32.HI R32, RZ, 0x1f, R30 ;  /* 0x0000001fff207819 */ /* 0x002fe2000001141e */
[----:B------:R-:W-:Y:S01]  /*3a40*/  IMAD.IADD R78, R78, 0x1, -R27 ;  /* 0x000000014e4e7824 */ /* 0x000fe200078e0a1b */
[----:B------:R-:W-:Y:S02]  /*3a50*/  SHF.R.S32.HI R27, RZ, 0x7, R24 ;  /* 0x00000007ff1b7819 */ /* 0x000fe40000011418 */
[----:B------:R-:W-:Y:S02]  /*3a60*/  LEA.HI R32, R32, R31, RZ, 0x3 ;  /* 0x0000001f20207211 */ /* 0x000fe400078f18ff */
[----:B------:R-:W-:Y:S02]  /*3a70*/  LEA.HI R26, R26, R29, RZ, 0x5 ;  /* 0x0000001d1a1a7211 */ /* 0x000fe400078f28ff */
[----:B------:R-:W-:-:S02]  /*3a80*/  LOP3.LUT R32, R32, 0xfffffff8, RZ, 0xc0, !PT ;  /* 0xfffffff820207812 */ /* 0x000fc400078ec0ff */
[----:B------:R-:W-:Y:S02]  /*3a90*/  LEA.HI R24, R24, R27, RZ, 0x1 ;  /* 0x0000001b18187211 */ /* 0x000fe400078f08ff */
[----:B------:R-:W-:Y:S01]  /*3aa0*/  SHF.R.S32.HI R26, RZ, 0x5, R26 ;  /* 0x00000005ff1a7819 */ /* 0x000fe2000001141a */
[----:B------:R-:W-:Y:S01]  /*3ab0*/  IMAD.IADD R32, R31, 0x1, -R32 ;  /* 0x000000011f207824 */ /* 0x000fe200078e0a20 */
[----:B------:R-:W-:Y:S02]  /*3ac0*/  LOP3.LUT R24, R24, 0x3fffffe, RZ, 0xc0, !PT ;  /* 0x03fffffe18187812 */ /* 0x000fe400078ec0ff */
[----:B------:R-:W-:Y:S01]  /*3ad0*/  LEA.HI R31, R78, R78, RZ, 0x1 ;  /* 0x0000004e4e1f7211 */ /* 0x000fe200078f08ff */
[----:B------:R-:W-:Y:S02]  /*3ae0*/  IMAD R79, R79, 0x8, R26 ;  /* 0x000000084f4f7824 */ /* 0x000fe400078e021a */
[----:B------:R-:W-:Y:S01]  /*3af0*/  IMAD.IADD R24, R27, 0x1, -R24 ;  /* 0x000000011b187824 */ /* 0x000fe200078e0a18 */
[----:B------:R-:W-:Y:S01]  /*3b00*/  LOP3.LUT R31, R31, 0x1ffffffe, RZ, 0xc0, !PT ;  /* 0x1ffffffe1f1f7812 */ /* 0x000fe200078ec0ff */
[----:B------:R-:W-:-:S04]  /*3b10*/  IMAD.U32 R27, R79, 0x10, R32 ;  /* 0x000000104f1b7824 */ /* 0x000fc800078e0020 */
[----:B------:R-:W-:Y:S02]  /*3b20*/  IMAD.IADD R31, R78, 0x1, -R31 ;  /* 0x000000014e1f7824 */ /* 0x000fe400078e0a1f */
[----:B------:R-:W-:-:S04]  /*3b30*/  IMAD R24, R24, 0x40, R27 ;  /* 0x0000004018187824 */ /* 0x000fc800078e021b */
[----:B------:R-:W-:-:S04]  /*3b40*/  IMAD R24, R31, 0x8, R24 ;  /* 0x000000081f187824 */ /* 0x000fc800078e0218 */
[----:B------:R-:W-:-:S05]  /*3b50*/  @P1 IMAD.HI.U32 R11, R24, R11, RZ ;  /* 0x0000000b180b1227 */ /* 0x000fca00078e00ff */
[----:B------:R-:W-:Y:S02]  /*3b60*/  @P1 SHF.R.U32.HI R24, RZ, R80, R11 ;  /* 0x00000050ff181219 */ /* 0x000fe4000001160b */
[----:B------:R-:W-:-:S03]  /*3b70*/  LOP3.LUT R30, R30, 0x7ffffffc, RZ, 0xc0, !PT ;  /* 0x7ffffffc1e1e7812 */ /* 0x000fc600078ec0ff */
[----:B------:R-:W1:Y:S01]  /*3b80*/  SHFL.IDX PT, R26, R24, RZ, 0x1c1f ;  /* 0x001c1fff181a7589 */ /* 0x000e6200000e0000 */
        /* <DEDUP_REMOVED lines=40> */
[----:B------:R-:W-:-:S02]  /*3e10*/  IMAD.IADD R30, R29, 0x1, -R30 ;  /* 0x000000011d1e7824 */ /* 0x000fc400078e0a1e */
[----:B------:R-:W-:Y:S01]  /*3e20*/  FMUL.FTZ R71, R71, R76 ;  /* 0x0000004c47477220 */ /* 0x000fe20000410000 */
[----:B------:R-:W-:Y:S01]  /*3e30*/  VIADD R11, R10, 0x61 ;  /* 0x000000610a0b7836 */ /* 0x000fe20000000000 */
[----:B------:R-:W4:Y:S03]  /*3e40*/  MUFU.TANH R21, R21 ;  /* 0x0000001500157308 */ /* 0x000f260000002400 */
[----:B------:R-:W-:Y:S02]  /*3e50*/  IMAD R27, R30, -0x2, R11 ;  /* 0xfffffffe1e1b7824 */ /* 0x000fe400078e020b */
[----:B------:R-:W-:-:S03]  /*3e60*/  VIADD R11, R10, 0x60 ;  /* 0x000000600a0b7836 */ /* 0x000fc60000000000 */
[----:B------:R-:W0:Y:S01]  /*3e70*/  MUFU.TANH R25, R25 ;  /* 0x0000001900197308 */ /* 0x000e220000002400 */
[----:B------:R-:W-:Y:S01]  /*3e80*/  IMAD.IADD R10, R27, 0x1, -R12 ;  /* 0x000000011b0a7824 */ /* 0x000fe200078e0a0c */
[----:B------:R-:W-:Y:S01]  /*3e90*/  LOP3.LUT R27, RZ, R14, RZ, 0x33, !PT ;  /* 0x0000000eff1b7212 */ /* 0x000fe200078e33ff */
[----:B------:R-:W-:-:S05]  /*3ea0*/  IMAD.MOV.U32 R29, RZ, RZ, -0x60 ;  /* 0xffffffa0ff1d7424 */ /* 0x000fca00078e00ff */
[----:B------:R-:W0:Y:S01]  /*3eb0*/  MUFU.TANH R7, R7 ;  /* 0x0000000700077308 */ /* 0x000e220000002400 */
[----:B------:R-:W-:-:S07]  /*3ec0*/  IMAD R31, R30, -0x2, R11 ;  /* 0xfffffffe1e1f7824 */ /* 0x000fce00078e020b */
[----:B------:R-:W0:Y:S01]  /*3ed0*/  MUFU.TANH R20, R20 ;  /* 0x0000001400147308 */ /* 0x000e220000002400 */
[----:B------:R-:W-:-:S07]  /*3ee0*/  IMAD.IADD R32, R10, 0x1, R15 ;  /* 0x000000010a207824 */ /* 0x000fce00078e020f */
        /* <DEDUP_REMOVED lines=42> */
[----:B------:R-:W-:-:S02]  /*4190*/  IMAD R29, R16, R29, 0x60 ;  /* 0x00000060101d7424 */ /* 0x000fc400078e021d */
[----:B------:R-:W-:Y:S01]  /*41a0*/  IMAD.IADD R27, R10, 0x1, R27 ;  /* 0x000000010a1b7824 */ /* 0x000fe200078e021b */
[----:B-1----:R-:W-:Y:S01]  /*41b0*/  VIADDMNMX R10, R26, R32, R31, PT ;  /* 0x000000201a0a7246 */ /* 0x002fe2000380011f */
[----:B------:R-:W-:Y:S02]  /*41c0*/  IMAD R30, R30, -0x2, R29 ;  /* 0xfffffffe1e1e7824 */ /* 0x000fe400078e021d */
[----:B------:R-:W-:Y:S02]  /*41d0*/  IMAD.IADD R72, R29, 0x1, R72 ;  /* 0x000000011d487824 */ /* 0x000fe400078e0248 */
[----:B------:R-:W-:Y:S01]  /*41e0*/  IMAD.IADD R11, R27, 0x1, R26 ;  /* 0x000000011b0b7824 */ /* 0x000fe200078e021a */
[----:B--234-:R-:W-:Y:S06]  /*41f0*/  @!P2 BRA `(.L_x_2068) ;  /* 0x000000000044a947 */ /* 0x01cfec0003800000 */
[----:B------:R-:W-:Y:S01]  /*4200*/  IADD3 R14, -R12, R13, R26 ;  /* 0x0000000d0c0e7210 */ /* 0x000fe20007ffe11a */
[----:B------:R-:W-:Y:S03]  /*4210*/  BSSY B1, `(.L_x_2069) ;  /* 0x000000c000017945 */ /* 0x000fe60003800000 */
[----:B------:R-:W-:-:S13]  /*4220*/  ISETP.GT.AND P1, PT, R14, -0x1, PT ;  /* 0xffffffff0e00780c */ /* 0x000fda0003f24270 */
[----:B------:R-:W-:Y:S05]  /*4230*/  @P1 BRA `(.L_x_2070) ;  /* 0x0000000000181947 */ /* 0x000fea0003800000 */
[----:B------:R-:W-:Y:S02]  /*4240*/  ISETP.NE.AND P1, PT, R73, 0x1, PT ;  /* 0x000000014900780c */ /* 0x000fe40003f25270 */
[----:B------:R-:W-:-:S11]  /*4250*/  LOP3.LUT R15, RZ, R14, RZ, 0x33, !PT ;  /* 0x0000000eff0f7212 */ /* 0x000fd600078e33ff */
[----:B------:R-:W-:-:S05]  /*4260*/  @P1 IMAD.HI.U32 R14, R15, R74, RZ ;  /* 0x0000004a0f0e1227 */ /* 0x000fca00078e00ff */
[----:B------:R-:W-:-:S04]  /*4270*/  @P1 SHF.R.U32.HI R15, RZ, R75, R14 ;  /* 0x0000004bff0f1219 */ /* 0x000fc8000001160e */
[----:B------:R-:W-:Y:S01]  /*4280*/  LOP3.LUT R14, RZ, R15, RZ, 0x33, !PT ;  /* 0x0000000fff0e7212 */ /* 0x000fe200078e33ff */
[----:B------:R-:W-:Y:S06]  /*4290*/  BRA `(.L_x_2071) ;  /* 0x00000000000c7947 */ /* 0x000fec0003800000 */
.L_x_2070:
[----:B------:R-:W-:-:S13]  /*42a0*/  ISETP.NE.AND P1, PT, R73, 0x1, PT ;  /* 0x000000014900780c */ /* 0x000fda0003f25270 */
[----:B------:R-:W-:-:S05]  /*42b0*/  @P1 IMAD.HI.U32 R26, R14, R74, RZ ;  /* 0x0000004a0e1a1227 */ /* 0x000fca00078e00ff */
[----:B------:R-:W-:-:S07]  /*42c0*/  @P1 SHF.R.U32.HI R14, RZ, R75, R26 ;  /* 0x0000004bff0e1219 */ /* 0x000fce000001161a */
.L_x_2071:
[----:B------:R-:W-:Y:S05]  /*42d0*/  BSYNC B1 ;  /* 0x0000000000017941 */ /* 0x000fea0003800000 */
.L_x_2069:
[----:B------:R-:W-:-:S05]  /*42e0*/  IMAD R14, R14, R73, R30 ;  /* 0x000000490e0e7224 */ /* 0x000fca00078e021e */
[----:B------:R-:W-:Y:S02]  /*42f0*/  VIMNMX R11, R11, R14, !PT ;  /* 0x0000000e0b0b7248 */ /* 0x000fe40007fe0100 */
[----:B------:R-:W-:-:S07]  /*4300*/  VIADDMNMX R10, R14, R73, R10, PT ;  /* 0x000000490e0a7246 */ /* 0x000fce000380010a */
.L_x_2068:
[----:B------:R-:W-:Y:S05]  /*4310*/  BSYNC B0 ;  /* 0x0000000000007941 */ /* 0x000fea0003800000 */
.L_x_2067:
[C---:B------:R-:W-:Y:S01]  /*4320*/  ISETP.GE.AND P1, PT, R72.reuse, 0x2, PT ;  /* 0x000000024800780c */ /* 0x040fe20003f26270 */
[----:B------:R-:W1:Y:S01]  /*4330*/  SHFL.IDX PT, R24, R24, 0x1, 0x1c1f ;  /* 0x003c1f0018187f89 */ /* 0x000e6200000e0000 */
[C---:B------:R-:W-:Y:S01]  /*4340*/  ISETP.GE.AND P5, PT, R72.reuse, 0xa, PT ;  /* 0x0000000a4800780c */ /* 0x040fe20003fa6270 */
[----:B------:R-:W-:Y:S01]  /*4350*/  BSSY B0, `(.L_x_2072) ;  /* 0x0000087000007945 */ /* 0x000fe20003800000 */
[----:B------:R-:W-:Y:S02]  /*4360*/  ISETP.GT.AND P3, PT, R11, 0x1, !P1 ;  /* 0x000000010b00780c */ /* 0x000fe40004f64270 */
[----:B------:R-:W-:Y:S02]  /*4370*/  ISETP.GE.AND P2, PT, R72, 0x9, PT ;  /* 0x000000094800780c */ /* 0x000fe40003f46270 */
[----:B------:R-:W-:Y:S02]  /*4380*/  ISETP.LT.OR P3, PT, R10, 0x2, P3 ;  /* 0x000000020a00780c */ /* 0x000fe40001f61670 */
[----:B------:R-:W-:-:S02]  /*4390*/  P2R R15, PR, RZ, 0x20 ;  /* 0x00000020ff0f7803 */ /* 0x000fc40000000000 */
[----:B0-----:R-:W-:Y:S02]  /*43a0*/  FSEL R95, R25, -INF , !P3 ;  /* 0xff800000195f7808 */ /* 0x001fe40005800000 */
        /* <DEDUP_REMOVED lines=84> */
[----:B------:R-:W-:Y:S02]  /*48f0*/  P2R R25, PR, RZ, 0x20 ;  /* 0x00000020ff197803 */ /* 0x000fe40000000000 */
        /* <DEDUP_REMOVED lines=14> */
[----:B------:R-:W-:Y:S02]  /*49e0*/  P2R R14, PR, RZ, 0x40 ;  /* 0x00000040ff0e7803 */ /* 0x000fe40000000000 */
[----:B------:R-:W-:-:S04]  /*49f0*/  ISETP.GT.AND P6, PT, R11, RZ, !P6 ;  /* 0x000000ff0b00720c */ /* 0x000fc800077c4270 */
[----:B------:R-:W-:-:S04]  /*4a00*/  ISETP.LT.OR P6, PT, R10, 0x1, P6 ;  /* 0x000000010a00780c */ /* 0x000fc800037c1670 */
[----:B------:R-:W-:Y:S02]  /*4a10*/  FSEL R97, R21, -INF , !P6 ;  /* 0xff80000015617808 */ /* 0x000fe40007000000 */
[----:B------:R-:W-:-:S04]  /*4a20*/  ISETP.GE.AND P6, PT, R72, 0x5a, PT ;  /* 0x0000005a4800780c */ /* 0x000fc80003fc6270 */
[----:B------:R-:W-:Y:S02]  /*4a30*/  P2R R21, PR, RZ, 0x40 ;  /* 0x00000040ff157803 */ /* 0x000fe40000000000 */
[----:B------:R-:W-:Y:S01]  /*4a40*/  ISETP.GT.AND P6, PT, R11, 0x59, !P6 ;  /* 0x000000590b00780c */ /* 0x000fe200077c4270 */
[----:B-1----:R-:W-:-:S03]  /*4a50*/  IMAD.IADD R11, R27, 0x1, R24 ;  /* 0x000000011b0b7824 */ /* 0x002fc600078e0218 */
[----:B------:R-:W-:Y:S02]  /*4a60*/  ISETP.LT.OR P6, PT, R10, 0x5a, P6 ;  /* 0x0000005a0a00780c */ /* 0x000fe400037c1670 */
[----:B------:R-:W-:Y:S02]  /*4a70*/  VIADDMNMX R10, R24, R32, R31, PT ;  /* 0x00000020180a7246 */ /* 0x000fe4000380011f */
[----:B------:R-:W-:Y:S02]  /*4a80*/  FSEL R191, R69, -INF , !P6 ;  /* 0xff80000045bf7808 */ /* 0x000fe40007000000 */
[----:B------:R-:W-:-:S13]  /*4a90*/  ISETP.GE.AND P6, PT, R73, 0x1, PT ;  /* 0x000000014900780c */ /* 0x000fda0003fc6270 */
[----:B------:R-:W-:Y:S05]  /*4aa0*/  @!P6 BRA `(.L_x_2073) ;  /* 0x000000000044e947 */ /* 0x000fea0003800000 */
        /* <DEDUP_REMOVED lines=10> */
.L_x_2075:
[----:B------:R-:W-:-:S13]  /*4b50*/  ISETP.NE.AND P6, PT, R73, 0x1, PT ;  /* 0x000000014900780c */ /* 0x000fda0003fc5270 */
[----:B------:R-:W-:-:S05]  /*4b60*/  @P6 IMAD.HI.U32 R74, R12, R74, RZ ;  /* 0x0000004a0c4a6227 */ /* 0x000fca00078e00ff */
[----:B------:R-:W-:-:S07]  /*4b70*/  @P6 SHF.R.U32.HI R12, RZ, R75, R74 ;  /* 0x0000004bff0c6219 */ /* 0x000fce000001164a */
.L_x_2076:
[----:B------:R-:W-:Y:S05]  /*4b80*/  BSYNC B1 ;  /* 0x0000000000017941 */ /* 0x000fea0003800000 */
.L_x_2074:
[----:B------:R-:W-:-:S05]  /*4b90*/  IMAD R12, R12, R73, R30 ;  /* 0x000000490c0c7224 */ /* 0x000fca00078e021e */
[----:B------:R-:W-:Y:S02]  /*4ba0*/  VIADDMNMX R10, R12, R73, R10, PT ;  /* 0x000000490c0a7246 */ /* 0x000fe4000380010a */
[----:B------:R-:W-:-:S07]  /*4bb0*/  VIMNMX R11, R11, R12, !PT ;  /* 0x0000000c0b0b7248 */ /* 0x000fce0007fe0100 */
.L_x_2073:
[----:B------:R-:W-:Y:S05]  /*4bc0*/  BSYNC B0 ;  /* 0x0000000000007941 */ /* 0x000fea0003800000 */
.L_x_2072:
[C---:B------:R-:W-:Y:S01]  /*4bd0*/  ISETP.GT.AND P1, PT, R11.reuse, 0x1, !P1 ;  /* 0x000000010b00780c */ /* 0x040fe20004f24270 */
[----:B------:R-:W2:Y:S01]  /*4be0*/  LDL R161, [R1+0x250] ;  /* 0x0002500001a17983 */ /* 0x000ea20000100800 */
[----:B------:R-:W-:Y:S02]  /*4bf0*/  ISETP.GT.AND P2, PT, R11, 0x8, !P2 ;  /* 0x000000080b00780c */ /* 0x000fe40005744270 */
[C---:B------:R-:W-:Y:S01]  /*4c00*/  ISETP.LT.OR P1, PT, R10.reuse, 0x2, P1 ;  /* 0x000000020a00780c */ /* 0x040fe20000f21670 */
[----:B------:R-:W3:Y:S01]  /*4c10*/  LDL R156, [R1+0x338] ;  /* 0x00033800019c7983 */ /* 0x000ee20000100800 */
[----:B------:R-:W-:Y:S02]  /*4c20*/  ISETP.LT.OR P2, PT, R10, 0x9, P2 ;  /* 0x000000090a00780c */ /* 0x000fe40001741670 */
[----:B------:R-:W-:Y:S01]  /*4c30*/  FSEL R91, R20, -INF , !P1 ;  /* 0xff800000145b7808 */ /* 0x000fe20004800000 */
[----:B------:R-:W4:Y:S01]  /*4c40*/  LDL R158, [R1+0x33c] ;  /* 0x00033c00019e7983 */ /* 0x000f220000100800 */
[----:B------:R-:W-:-:S02]  /*4c50*/  ISETP.NE.AND P1, PT, R15, RZ, PT ;  /* 0x000000ff0f00720c */ /* 0x000fc40003f25270 */
[----:B------:R-:W-:Y:S01]  /*4c60*/  FSEL R159, R159, -INF , !P2 ;  /* 0xff8000009f9f7808 */ /* 0x000fe20005000000 */
[----:B------:R-:W5:Y:S01]  /*4c70*/  LDL R15, [R1+0x218] ;  /* 0x00021800010f7983 */ /* 0x000f620000100800 */
[----:B------:R-:W-:Y:S02]  /*4c80*/  ISETP.GT.AND P1, PT, R11, 0x9, !P1 ;  /* 0x000000090b00780c */ /* 0x000fe40004f24270 */
[----:B------:R-:W-:Y:S01]  /*4c90*/  ISETP.NE.AND P2, PT, R28, RZ, PT ;  /* 0x000000ff1c00720c */ /* 0x000fe20003f45270 */
[----:B------:R-:W2:Y:S01]  /*4ca0*/  LDL R20, [R1+0x260] ;  /* 0x0002600001147983 */ /* 0x000ea20000100800 */
[----:B------:R-:W-:Y:S02]  /*4cb0*/  ISETP.LT.OR P1, PT, R10, 0xa, P1 ;  /* 0x0000000a0a00780c */ /* 0x000fe40000f21670 */
[----:B------:R-:W-:Y:S01]  /*4cc0*/  ISETP.NE.AND P6, PT, R29, RZ, PT ;  /* 0x000000ff1d00720c */ /* 0x000fe20003fc5270 */
[----:B------:R-:W5:Y:S01]  /*4cd0*/  LDL R160, [R1+0x344] ;  /* 0x0003440001a07983 */ /* 0x000f620000100800 */
[----:B------:R-:W-:-:S02]  /*4ce0*/  FSEL R87, R87, -INF , !P1 ;  /* 0xff80000057577808 */ /* 0x000fc40004800000 */
[----:B------:R-:W-:Y:S01]  /*4cf0*/  ISETP.NE.AND P1, PT, R25, RZ, PT ;  /* 0x000000ff1900720c */ /* 0x000fe20003f25270 */
[----:B------:R-:W5:Y:S01]  /*4d00*/  LDL R152, [R1+0x32c] ;  /* 0x00032c0001987983 */ /* 0x000f620000100800 */
[C---:B------:R-:W-:Y:S02]  /*4d10*/  ISETP.GT.AND P3, PT, R11.reuse, 0x50, !P3 ;  /* 0x000000500b00780c */ /* 0x040fe40005f64270 */
[C---:B------:R-:W-:Y:S01]  /*4d20*/  ISETP.GT.AND P1, PT, R11.reuse, 0x10, !P1 ;  /* 0x000000100b00780c */ /* 0x040fe20004f24270 */
[----:B------:R-:W5:Y:S01]  /*4d30*/  LDL R154, [R1+0x334] ;  /* 0x00033400019a7983 */ /* 0x000f620000100800 */
[C---:B------:R-:W-:Y:S02]  /*4d40*/  ISETP.GT.AND P4, PT, R11.reuse, 0x51, !P4 ;  /* 0x000000510b00780c */ /* 0x040fe40006784270 */
[----:B------:R-:W-:Y:S01]  /*4d50*/  ISETP.LT.OR P1, PT, R10, 0x11, P1 ;  /* 0x000000110a00780c */ /* 0x000fe20000f21670 */
[----:B------:R-:W5:Y:S01]  /*4d60*/  LDL R76, [R1+0x264] ;  /* 0x00026400014c7983 */ /* 0x000f620000100800 */
[----:B------:R-:W-:-:S02]  /*4d70*/  ISETP.GT.AND P5, PT, R11, 0x58, !P5 ;  /* 0x000000580b00780c */ /* 0x000fc40006fa4270 */
[----:B------:R-:W-:Y:S01]  /*4d80*/  FSEL R233, R233, -INF , !P1 ;  /* 0xff800000e9e97808 */ /* 0x000fe20004800000 */
[----:B------:R-:W5:Y:S01]  /*4d90*/  LDL R78, [R1+0x268] ;  /* 0x00026800014e7983 */ /* 0x000f620000100800 */
[----:B------:R-:W-:Y:S02]  /*4da0*/  ISETP.NE.AND P1, PT, R26, RZ, PT ;  /* 0x000000ff1a00720c */ /* 0x000fe40003f25270 */
[C---:B------:R-:W-:Y:S01]  /*4db0*/  ISETP.LT.OR P3, PT, R10.reuse, 0x51, P3 ;  /* 0x000000510a00780c */ /* 0x040fe20001f61670 */
[----:B------:R-:W5:Y:S01]  /*4dc0*/  LDL R80, [R1+0x26c] ;  /* 0x00026c0001507983 */ /* 0x000f620000100800 */
[----:B------:R-:W-:Y:S02]  /*4dd0*/  ISETP.GT.AND P1, PT, R11, 0x11, !P1 ;  /* 0x000000110b00780c */ /* 0x000fe40004f24270 */
[C---:B------:R-:W-:Y:S01]  /*4de0*/  ISETP.LT.OR P4, PT, R10.reuse, 0x52, P4 ;  /* 0x000000520a00780c */ /* 0x040fe20002781670 */
[----:B------:R-:W5:Y:S01]  /*4df0*/  LDL R24, [R1+0x270] ;  /* 0x0002700001187983 */ /* 0x000f620000100800 */
[----:B------:R-:W-:-:S02]  /*4e00*/  ISETP.LT.OR P1, PT, R10, 0x12, P1 ;  /* 0x000000120a00780c */ /* 0x000fc40000f21670 */
[----:B------:R-:W-:Y:S01]  /*4e10*/  FSEL R195, R66, -INF , !P3 ;  /* 0xff80000042c37808 */ /* 0x000fe20005800000 */
[----:B------:R-:W5:Y:S01]  /*4e20*/  LDL R82, [R1+0x274] ;  /* 0x0002740001527983 */ /* 0x000f620000100800 */
[----:B------:R-:W-:Y:S02]  /*4e30*/  FSEL R232, R232, -INF , !P1 ;  /* 0xff800000e8e87808 */ /* 0x000fe40004800000 */
[----:B------:R-:W-:Y:S01]  /*4e40*/  ISETP.GT.AND P1, PT, R11, 0x18, !P2 ;  /* 0x000000180b00780c */ /* 0x000fe20005724270 */
[----:B------:R-:W5:Y:S01]  /*4e50*/  LDL R84, [R1+0x278] ;  /* 0x0002780001547983 */ /* 0x000f620000100800 */
[----:B------:R-:W-:Y:S02]  /*4e60*/  ISETP.NE.AND P2, PT, R14, RZ, PT ;  /* 0x000000ff0e00720c */ /* 0x000fe40003f45270 */
[----:B------:R-:W-:Y:S01]  /*4e70*/  ISETP.LT.OR P1, PT, R10, 0x19, P1 ;  /* 0x000000190a00780c */ /* 0x000fe20000f21670 */
[----:B------:R-:W5:Y:S01]  /*4e80*/  LDL R86, [R1+0x27c] ;  /* 0x00027c0001567983 */ /* 0x000f620000100800 */
[----:B------:R-:W-:-:S02]  /*4e90*/  FMNMX.FTZ R14, R97, R95, !PT ;  /* 0x0000005f610e7209 */ /* 0x000fc40007810000 */
[----:B------:R-:W-:Y:S01]  /*4ea0*/  FSEL R231, R231, -INF , !P1 ;  /* 0xff800000e7e77808 */ /* 0x000fe20004800000 */
[----:B------:R-:W5:Y:S01]  /*4eb0*/  LDL R26, [R1+0x280] ;  /* 0x00028000011a7983 */ /* 0x000f620000100800 */
[----:B------:R-:W-:Y:S02]  /*4ec0*/  ISETP.GT.AND P1, PT, R11, 0x19, !P6 ;  /* 0x000000190b00780c */ /* 0x000fe40007724270 */
[----:B------:R-:W-:Y:S01]  /*4ed0*/  FMNMX.FTZ R14, R93, R14, !PT ;  /* 0x0000000e5d0e7209 */ /* 0x000fe20007810000 */
[----:B------:R-:W5:Y:S01]  /*4ee0*/  LDL R88, [R1+0x284] ;  /* 0x0002840001587983 */ /* 0x000f620000100800 */
[----:B------:R-:W-:Y:S02]  /*4ef0*/  ISETP.LT.OR P1, PT, R10, 0x1a, P1 ;  /* 0x0000001a0a00780c */ /* 0x000fe40000f21670 */
[----:B------:R-:W-:Y:S01]  /*4f00*/  ISETP.NE.AND P6, PT, R42, RZ, PT ;  /* 0x000000ff2a00720c */ /* 0x000fe20003fc5270 */
[----:B------:R-:W5:Y:S01]  /*4f10*/  LDL R90, [R1+0x288] ;  /* 0x00028800015a7983 */ /* 0x000f620000100800 */
[----:B------:R-:W-:-:S02]  /*4f20*/  FSEL R230, R230, -INF , !P1 ;  /* 0xff800000e6e67808 */ /* 0x000fc40004800000 */
[----:B------:R-:W-:Y:S01]  /*4f30*/  ISETP.NE.AND P1, PT, R33, RZ, PT ;  /* 0x000000ff2100720c */ /* 0x000fe20003f25270 */
[----:B------:R-:W5:Y:S01]  /*4f40*/  LDL R92, [R1+0x28c] ;  /* 0x00028c00015c7983 */ /* 0x000f620000100800 */
[C---:B------:R-:W-:Y:S02]  /*4f50*/  ISETP.LT.OR P5, PT, R10.reuse, 0x59, P5 ;  /* 0x000000590a00780c */ /* 0x040fe40002fa1670 */
[----:B------:R-:W-:Y:S01]  /*4f60*/  ISETP.GT.AND P1, PT, R11, 0x20, !P1 ;  /* 0x000000200b00780c */ /* 0x000fe20004f24270 */
[----:B------:R-:W5:Y:S01]  /*4f70*/  LDL R28, [R1+0x290] ;  /* 0x00029000011c7983 */ /* 0x000f620000100800 */
[----:B------:R-:W-:Y:S02]  /*4f80*/  FSEL R196, R67, -INF , !P4 ;  /* 0xff80000043c47808 */ /* 0x000fe40006000000 */
[----:B------:R-:W-:Y:S01]  /*4f90*/  ISETP.LT.OR P1, PT, R10, 0x21, P1 ;  /* 0x000000210a00780c */ /* 0x000fe20000f21670 */
[----:B------:R-:W5:Y:S01]  /*4fa0*/  LDL R94, [R1+0x294] ;  /* 0x00029400015e7983 */ /* 0x000f620000100800 */
[----:B------:R-:W-:-:S02]  /*4fb0*/  FSEL R197, R70, -INF , !P5 ;  /* 0xff80000046c57808 */ /* 0x000fc40006800000 */
[----:B------:R-:W-:Y:S01]  /*4fc0*/  FSEL R223, R223, -INF , !P1 ;  /* 0xff800000dfdf7808 */ /* 0x000fe20004800000 */
[----:B------:R-:W5:Y:S01]  /*4fd0*/  LDL R96, [R1+0x298] ;  /* 0x0002980001607983 */ /* 0x000f620000100800 */
[----:B------:R-:W-:-:S03]  /*4fe0*/  ISETP.NE.AND P1, PT, R34, RZ, PT ;  /* 0x000000ff2200720c */ /* 0x000fc60003f25270 */
[----:B------:R-:W5:Y:S01]  /*4ff0*/  LDL R98, [R1+0x29c] ;  /* 0x00029c0001627983 */ /* 0x000f620000100800 */
[----:B------:R-:W-:-:S03]  /*5000*/  ISETP.GT.AND P1, PT, R11, 0x21, !P1 ;  /* 0x000000210b00780c */ /* 0x000fc60004f24270 */
[----:B------:R-:W5:Y:S01]  /*5010*/  LDL R30, [R1+0x2a0] ;  /* 0x0002a000011e7983 */ /* 0x000f620000100800 */
[----:B------:R-:W-:-:S03]  /*5020*/  ISETP.LT.OR P1, PT, R10, 0x22, P1 ;  /* 0x000000220a00780c */ /* 0x000fc60000f21670 */
[----:B------:R-:W5:Y:S01]  /*5030*/  LDL R100, [R1+0x2a4] ;  /* 0x0002a40001647983 */ /* 0x000f620000100800 */
[----:B------:R-:W-:Y:S02]  /*5040*/  FSEL R218, R218, -INF , !P1 ;  /* 0xff800000dada7808 */ /* 0x000fe40004800000 */
[----:B------:R-:W-:Y:S01]  /*5050*/  ISETP.NE.AND P1, PT, R35, RZ, PT ;  /* 0x000000ff2300720c */ /* 0x000fe20003f25270 */
[----:B------:R-:W5:Y:S03]  /*5060*/  LDL R102, [R1+0x2a8] ;  /* 0x0002a80001667983 */ /* 0x000f660000100800 */
[----:B------:R-:W-:Y:S01]  /*5070*/  ISETP.GT.AND P1, PT, R11, 0x28, !P1 ;  /* 0x000000280b00780c */ /* 0x000fe20004f24270 */
[----:B------:R-:W5:Y:S03]  /*5080*/  LDL R104, [R1+0x2ac] ;  /* 0x0002ac0001687983 */ /* 0x000f660000100800 */
[----:B------:R-:W-:Y:S01]  /*5090*/  ISETP.LT.OR P1, PT, R10, 0x29, P1 ;  /* 0x000000290a00780c */ /* 0x000fe20000f21670 */
[----:B------:R-:W5:Y:S03]  /*50a0*/  LDL R32, [R1+0x2b0] ;  /* 0x0002b00001207983 */ /* 0x000f660000100800 */
        /* <DEDUP_REMOVED lines=41> */
[C---:B------:R-:W-:Y:S01]  /*5340*/  ISETP.GT.AND P1, PT, R11.reuse, 0x40, !P1 ;  /* 0x000000400b00780c */ /* 0x040fe20004f24270 */
[----:B------:R-:W5:Y:S03]  /*5350*/  LDL R42, [R1+0x300] ;  /* 0x00030000012a7983 */ /* 0x000f660000100800 */
[----:B------:R-:W-:Y:S01]  /*5360*/  ISETP.LT.OR P1, PT, R10, 0x41, P1 ;  /* 0x000000410a00780c */ /* 0x000fe20000f21670 */
[----:B------:R-:W5:Y:S03]  /*5370*/  LDL R136, [R1+0x304] ;  /* 0x0003040001887983 */ /* 0x000f660000100800 */
[----:B------:R-:W-:Y:S01]  /*5380*/  FSEL R205, R58, -INF , !P1 ;  /* 0xff8000003acd7808 */ /* 0x000fe20004800000 */
[----:B------:R-:W5:Y:S01]  /*5390*/  LDL R138, [R1+0x308] ;  /* 0x00030800018a7983 */ /* 0x000f620000100800 */
[----:B------:R-:W-:-:S02]  /*53a0*/  ISETP.GT.AND P1, PT, R11, RZ, !P2 ;  /* 0x000000ff0b00720c */ /* 0x000fc40005724270 */
[----:B------:R-:W-:Y:S01]  /*53b0*/  ISETP.NE.AND P2, PT, R44, RZ, PT ;  /* 0x000000ff2c00720c */ /* 0x000fe20003f45270 */
[----:B------:R-:W5:Y:S01]  /*53c0*/  LDL R140, [R1+0x30c] ;  /* 0x00030c00018c7983 */ /* 0x000f620000100800 */
[----:B------:R-:W-:Y:S02]  /*53d0*/  ISETP.LT.OR P1, PT, R10, 0x1, P1 ;  /* 0x000000010a00780c */ /* 0x000fe40000f21670 */
[----:B------:R-:W-:Y:S01]  /*53e0*/  ISETP.GT.AND P2, PT, R11, 0x49, !P2 ;  /* 0x000000490b00780c */ /* 0x000fe20005744270 */
[----:B------:R-:W5:Y:S01]  /*53f0*/  LDL R44, [R1+0x310] ;  /* 0x00031000012c7983 */ /* 0x000f620000100800 */
[----:B------:R-:W-:Y:S02]  /*5400*/  FSEL R99, R7, -INF , !P1 ;  /* 0xff80000007637808 */ /* 0x000fe40004800000 */
[----:B------:R-:W-:Y:S01]  /*5410*/  FMNMX.FTZ R7, R89, R14, !PT ;  /* 0x0000000e59077209 */ /* 0x000fe20007810000 */
[----:B------:R-:W5:Y:S01]  /*5420*/  LDL R142, [R1+0x314] ;  /* 0x00031400018e7983 */ /* 0x000f620000100800 */
[----:B------:R-:W-:-:S02]  /*5430*/  FMNMX.FTZ R12, R99, R91, !PT ;  /* 0x0000005b630c7209 */ /* 0x000fc40007810000 */
[----:B------:R-:W-:Y:S01]  /*5440*/  FMNMX.FTZ R14, R164, R7, !PT ;  /* 0x00000007a40e7209 */ /* 0x000fe20007810000 */
[----:B------:R-:W5:Y:S01]  /*5450*/  LDL R144, [R1+0x318] ;  /* 0x0003180001907983 */ /* 0x000f620000100800 */
[----:B------:R-:W-:Y:S02]  /*5460*/  FMNMX.FTZ R12, R159, R12, !PT ;  /* 0x0000000c9f0c7209 */ /* 0x000fe40007810000 */
[----:B------:R-:W-:Y:S01]  /*5470*/  FMNMX.FTZ R14, R165, R14, !PT ;  /* 0x0000000ea50e7209 */ /* 0x000fe20007810000 */
[----:B------:R-:W5:Y:S01]  /*5480*/  LDL R146, [R1+0x31c] ;  /* 0x00031c0001927983 */ /* 0x000f620000100800 */
[----:B------:R-:W-:Y:S02]  /*5490*/  FMNMX.FTZ R12, R87, R12, !PT ;  /* 0x0000000c570c7209 */ /* 0x000fe40007810000 */
[----:B------:R-:W-:Y:S01]  /*54a0*/  ISETP.GT.AND P1, PT, R11, 0x41, !P6 ;  /* 0x000000410b00780c */ /* 0x000fe20007724270 */
[----:B------:R-:W5:Y:S01]  /*54b0*/  LDL R46, [R1+0x320] ;  /* 0x00032000012e7983 */ /* 0x000f620000100800 */
[----:B------:R-:W-:-:S02]  /*54c0*/  FMNMX.FTZ R7, R233, R12, !PT ;  /* 0x0000000ce9077209 */ /* 0x000fc40007810000 */
[----:B------:R-:W-:Y:S01]  /*54d0*/  ISETP.LT.OR P1, PT, R10, 0x42, P1 ;  /* 0x000000420a00780c */ /* 0x000fe20000f21670 */
[----:B------:R-:W5:Y:S01]  /*54e0*/  LDL R148, [R1+0x324] ;  /* 0x0003240001947983 */ /* 0x000f620000100800 */
[----:B------:R-:W-:Y:S02]  /*54f0*/  FMNMX.FTZ R12, R232, R7, !PT ;  /* 0x00000007e80c7209 */ /* 0x000fe40007810000 */
[----:B------:R-:W-:Y:S01]  /*5500*/  FMNMX.FTZ R7, R199, R14, !PT ;  /* 0x0000000ec7077209 */ /* 0x000fe20007810000 */
[----:B------:R-:W5:Y:S01]  /*5510*/  LDL R150, [R1+0x328] ;  /* 0x0003280001967983 */ /* 0x000f620000100800 */
[----:B------:R-:W-:Y:S02]  /*5520*/  FMNMX.FTZ R13, R231, R12, !PT ;  /* 0x0000000ce70d7209 */ /* 0x000fe40007810000 */
        /* <DEDUP_REMOVED lines=23> */
[----:B------:R-:W-:Y:S02]  /*56a0*/  FSEL R206, R59, -INF , !P1 ;  /* 0xff8000003bce7808 */ /* 0x000fe40004800000 */
[----:B------:R-:W-:Y:S01]  /*56b0*/  FMNMX.FTZ R7, R212, R7, !PT ;  /* 0x00000007d4077209 */ /* 0x000fe20007810000 */
[----:B------:R-:W5:Y:S01]  /*56c0*/  LDL R33, [R1+0x364] ;  /* 0x0003640001217983 */ /* 0x000f620000100800 */
[----:B------:R-:W-:Y:S02]  /*56d0*/  ISETP.NE.AND P1, PT, R43, RZ, PT ;  /* 0x000000ff2b00720c */ /* 0x000fe40003f25270 */
[----:B------:R-:W-:Y:S01]  /*56e0*/  FMNMX.FTZ R13, R215, R14, !PT ;  /* 0x0000000ed70d7209 */ /* 0x000fe20007810000 */
[----:B------:R-:W5:Y:S01]  /*56f0*/  LDL R35, [R1+0x368] ;  /* 0x0003680001237983 */ /* 0x000f620000100800 */
[----:B------:R-:W-:-:S02]  /*5700*/  ISETP.NE.AND P6, PT, R21, RZ, PT ;  /* 0x000000ff1500720c */ /* 0x000fc40003fc5270 */
[----:B------:R-:W-:Y:S01]  /*5710*/  FMNMX.FTZ R14, R204, R7, !PT ;  /* 0x00000007cc0e7209 */ /* 0x000fe20007810000 */
[----:B------:R-:W5:Y:S01]  /*5720*/  LDL R21, [R1+0x348] ;  /* 0x0003480001157983 */ /* 0x000f620000100800 */
[C---:B------:R-:W-:Y:S02]  /*5730*/  ISETP.GT.AND P1, PT, R11.reuse, 0x48, !P1 ;  /* 0x000000480b00780c */ /* 0x040fe40004f24270 */
[----:B------:R-:W-:Y:S01]  /*5740*/  FMNMX.FTZ R12, R216, R13, !PT ;  /* 0x0000000dd80c7209 */ /* 0x000fe20007810000 */
[----:B------:R-:W5:Y:S01]  /*5750*/  LDL R37, [R1+0x36c] ;  /* 0x00036c0001257983 */ /* 0x000f620000100800 */
[----:B------:R-:W-:Y:S02]  /*5760*/  ISETP.GT.AND P6, PT, R11, 0x59, !P6 ;  /* 0x000000590b00780c */ /* 0x000fe400077c4270 */
[----:B------:R-:W-:Y:S01]  /*5770*/  FMNMX.FTZ R11, R201, R14, !PT ;  /* 0x0000000ec90b7209 */ /* 0x000fe20007810000 */
[----:B------:R-:W5:Y:S01]  /*5780*/  LDL R56, [R1+0x370] ;  /* 0x0003700001387983 */ /* 0x000f620000100800 */
[----:B------:R-:W-:-:S02]  /*5790*/  ISETP.LT.OR P1, PT, R10, 0x49, P1 ;  /* 0x000000490a00780c */ /* 0x000fc40000f21670 */
[----:B------:R-:W-:Y:S01]  /*57a0*/  FMNMX.FTZ R7, R205, R12, !PT ;  /* 0x0000000ccd077209 */ /* 0x000fe20007810000 */
[----:B------:R-:W5:Y:S01]  /*57b0*/  LDL R39, [R1+0x374] ;  /* 0x0003740001277983 */ /* 0x000f620000100800 */
[----:B------:R-:W-:Y:S02]  /*57c0*/  FMNMX.FTZ R14, R202, R11, !PT ;  /* 0x0000000bca0e7209 */ /* 0x000fe40007810000 */
[----:B------:R-:W-:Y:S01]  /*57d0*/  ISETP.LT.OR P2, PT, R10, 0x4a, P2 ;  /* 0x0000004a0a00780c */ /* 0x000fe20001741670 */
[----:B------:R-:W5:Y:S01]  /*57e0*/  LDL R41, [R1+0x378] ;  /* 0x0003780001297983 */ /* 0x000f620000100800 */
[----:B------:R-:W-:Y:S02]  /*57f0*/  FSEL R207, R207, -INF , !P1 ;  /* 0xff800000cfcf7808 */ /* 0x000fe40004800000 */
[----:B------:R-:W-:Y:S01]  /*5800*/  FMNMX.FTZ R12, R206, R7, !PT ;  /* 0x00000007ce0c7209 */ /* 0x000fe20007810000 */
[----:B------:R-:W5:Y:S01]  /*5810*/  LDL R43, [R1+0x37c] ;  /* 0x00037c00012b7983 */ /* 0x000f620000100800 */
[----:B------:R-:W-:-:S02]  /*5820*/  FMNMX.FTZ R11, R203, R14, !PT ;  /* 0x0000000ecb0b7209 */ /* 0x000fc40007810000 */
[----:B------:R-:W-:Y:S01]  /*5830*/  FSEL R208, R208, -INF , !P2 ;  /* 0xff800000d0d07808 */ /* 0x000fe20005000000 */
        /* <DEDUP_REMOVED lines=10> */
[----:B------:R-:W-:Y:S02]  /*58e0*/  ISETP.LT.OR P6, PT, R10, 0x5a, P6 ;  /* 0x0000005a0a00780c */ /* 0x000fe400037c1670 */
[----:B------:R-:W-:Y:S01]  /*58f0*/  FMNMX.FTZ R10, R196, R7, !PT ;  /* 0x00000007c40a7209 */ /* 0x000fe20007810000 */
[----:B------:R-:W5:Y:S01]  /*5900*/  LDL R60, [R1+0x390] ;  /* 0x00039000013c7983 */ /* 0x000f620000100800 */
[----:B------:R-:W-:Y:S02]  /*5910*/  FMNMX.FTZ R12, R191, R12, !PT ;  /* 0x0000000cbf0c7209 */ /* 0x000fe40007810000 */
[----:B------:R-:W-:Y:S01]  /*5920*/  FSEL R198, R71, -INF , !P6 ;  /* 0xff80000047c67808 */ /* 0x000fe20007000000 */
[----:B------:R-:W5:Y:S01]  /*5930*/  LDL R51, [R1+0x394] ;  /* 0x0003940001337983 */ /* 0x000f620000100800 */
[----:B------:R-:W-:-:S03]  /*5940*/  FMNMX.FTZ R13, R197, R10, !PT ;  /* 0x0000000ac50d7209 */ /* 0x000fc60007810000 */
[----:B------:R-:W0:Y:S01]  /*5950*/  SHFL.BFLY PT, R7, R12, 0x2, 0x1f ;  /* 0x0c401f000c077f89 */ /* 0x000e2200000e0000 */
[----:B------:R-:W-:-:S03]  /*5960*/  FMNMX.FTZ R13, R198, R13, !PT ;  /* 0x0000000dc60d7209 */ /* 0x000fc60007810000 */
[----:B------:R-:W5:Y:S04]  /*5970*/  LDL R53, [R1+0x398] ;  /* 0x0003980001357983 */ /* 0x000f680000100800 */
[----:B------:R-:W-:Y:S04]  /*5980*/  STL.64 [R1+0x230], R12 ;  /* 0x0002300c01007387 */ /* 0x000fe80000100a00 */
[----:B------:R-:W5:Y:S04]  /*5990*/  LDL R74, [R1+0x234] ;  /* 0x00023400014a7983 */ /* 0x000f680000100800 */
[----:B------:R-:W5:Y:S04]  /*59a0*/  LDL R55, [R1+0x39c] ;  /* 0x00039c0001377983 */ /* 0x000f680000100800 */
[----:B------:R-:W5:Y:S01]  /*59b0*/  LDL R62, [R1+0x3a0] ;  /* 0x0003a000013e7983 */ /* 0x000f620000100800 */
[----:B0-----:R-:W-:-:S03]  /*59c0*/  FMNMX.FTZ R7, R12, R7, !PT ;  /* 0x000000070c077209 */ /* 0x001fc60007810000 */
[----:B------:R-:W5:Y:S04]  /*59d0*/  LDL R57, [R1+0x3a4] ;  /* 0x0003a40001397983 */ /* 0x000f680000100800 */
[----:B------:R-:W0:Y:S04]  /*59e0*/  SHFL.BFLY PT, R10, R7, 0x1, 0x1f ;  /* 0x0c201f00070a7f89 */ /* 0x000e2800000e0000 */
[----:B------:R-:W5:Y:S04]  /*59f0*/  LDL R59, [R1+0x3a8] ;  /* 0x0003a800013b7983 */ /* 0x000f680000100800 */
[----:B------:R-:W5:Y:S04]  /*5a00*/  LDL R61, [R1+0x3ac] ;  /* 0x0003ac00013d7983 */ /* 0x000f680000100800 */
[----:B------:R-:W5:Y:S04]  /*5a10*/  LDL R64, [R1+0x3b0] ;  /* 0x0003b00001407983 */ /* 0x000f680000100800 */
[----:B------:R-:W5:Y:S04]  /*5a20*/  LDL R63, [R1+0x3b4] ;  /* 0x0003b400013f7983 */ /* 0x000f680000100800 */
[----:B------:R-:W5:Y:S01]  /*5a30*/  LDL R65, [R1+0x3b8] ;  /* 0x0003b80001417983 */ /* 0x000f620000100800 */
[----:B0-----:R-:W-:-:S03]  /*5a40*/  FMNMX.FTZ R14, R7, R10, !PT ;  /* 0x0000000a070e7209 */ /* 0x001fc60007810000 */
[----:B------:R-:W5:Y:S04]  /*5a50*/  LDL R67, [R1+0x3bc] ;  /* 0x0003bc0001437983 */ /* 0x000f680000100800 */
[----:B------:R-:W-:Y:S04]  /*5a60*/  STL [R1+0x230], R14 ;  /* 0x0002300e01007387 */ /* 0x000fe80000100800 */
[----:B------:R-:W5:Y:S04]  /*5a70*/  LDL R162, [R1+0x230] ;  /* 0x0002300001a27983 */ /* 0x000f680000100800 */
[----:B------:R-:W5:Y:S04]  /*5a80*/  LDL.64 R10, [R1+0xa8] ;  /* 0x0000a800010a7983 */ /* 0x000f680000100a00 */
[----:B------:R-:W5:Y:S04]  /*5a90*/  LDL R66, [R1+0x3c0] ;  /* 0x0003c00001427983 */ /* 0x000f680000100800 */
        /* <DEDUP_REMOVED lines=39> */
[----:B--2---:R-:W-:Y:S04]  /*5d10*/  STL [R1+0x260], R20 ;  /* 0x0002601401007387 */ /* 0x004fe80000100800 */
[----:B---3--:R-:W-:Y:S04]  /*5d20*/  STL [R1+0x338], R156 ;  /* 0x0003389c01007387 */ /* 0x008fe80000100800 */
[----:B----4-:R-:W-:Y:S04]  /*5d30*/  STL [R1+0x33c], R158 ;  /* 0x00033c9e01007387 */ /* 0x010fe80000100800 */
[----:B-----5:R-:W-:Y:S04]  /*5d40*/  STL [R1+0x344], R160 ;  /* 0x000344a001007387 */ /* 0x020fe80000100800 */
[----:B------:R-:W0:Y:S02]  /*5d50*/  SHFL.BFLY PT, R7, R74, 0x2, 0x1f ;  /* 0x0c401f004a077f89 */ /* 0x000e2400000e0000 */
[----:B0-----:R-:W-:-:S05]  /*5d60*/  FMNMX.FTZ R7, R7, R74, !PT ;  /* 0x0000004a07077209 */ /* 0x001fca0007810000 */
[----:B------:R-:W0:Y:S04]  /*5d70*/  SHFL.BFLY PT, R14, R7, 0x1, 0x1f ;  /* 0x0c201f00070e7f89 */ /* 0x000e2800000e0000 */
[----:B------:R1:W-:Y:S01]  /*5d80*/  STL [R1+0x348], R21 ;  /* 0x0003481501007387 */ /* 0x0003e20000100800 */
[----:B------:R-:W-:Y:S01]  /*5d90*/  FSETP.NEU.FTZ.AND P1, PT, R162, -INF , PT ;  /* 0xff800000a200780b */ /* 0x000fe20003f3d000 */
[----:B------:R-:W-:Y:S01]  /*5da0*/  FMUL.FTZ R162, R161, R162 ;  /* 0x000000a2a1a27220 */ /* 0x000fe20000410000 */
[----:B0-----:R-:W-:-:S04]  /*5db0*/  FMNMX.FTZ R7, R7, R14, !PT ;  /* 0x0000000e07077209 */ /* 0x001fc80007810000 */
[----:B------:R-:W-:Y:S01]  /*5dc0*/  FSEL R162, R162, RZ, P1 ;  /* 0x000000ffa2a27208 */ /* 0x000fe20000800000 */
[C---:B------:R-:W-:Y:S01]  /*5dd0*/  FMUL.FTZ R163, R7.reuse, R161 ;  /* 0x000000a107a37220 */ /* 0x040fe20000410000 */
[----:B------:R-:W-:-:S04]  /*5de0*/  FSETP.NEU.FTZ.AND P1, PT, R7, -INF , PT ;  /* 0xff8000000700780b */ /* 0x000fc80003f3d000 */
[----:B------:R-:W-:Y:S01]  /*5df0*/  FSEL R163, R163, RZ, P1 ;  /* 0x000000ffa3a37208 */ /* 0x000fe20000800000 */
[----:B------:R-:W-:Y:S02]  /*5e00*/  IMAD R10, R15, 0xc00, R10 ;  /* 0x00000c000f0a7824 */ /* 0x000fe400078e020a */
[-CC-:B------:R-:W-:Y:S01]  /*5e10*/  FFMA.FTZ R14, R97, R161.reuse, -R162.reuse ;  /* 0x000000a1610e7223 */ /* 0x180fe200000108a2 */
[-CC-:B------:R-:W-:Y:S01]  /*5e20*/  FFMA.FTZ R15, R95, R161.reuse, -R162.reuse ;  /* 0x000000a15f0f7223 */ /* 0x180fe200000108a2 */
[-CC-:B------:R-:W-:Y:S01]  /*5e30*/  FFMA.FTZ R20, R93, R161.reuse, -R162.reuse ;  /* 0x000000a15d147223 */ /* 0x180fe200000108a2 */
[-C--:B-1----:R-:W-:Y:S01]  /*5e40*/  FFMA.FTZ R21, R89, R161.reuse, -R162 ;  /* 0x000000a159157223 */ /* 0x082fe200000108a2 */
[-CC-:B------:R-:W-:Y:S01]  /*5e50*/  FFMA.FTZ R156, R99, R161.reuse, -R163.reuse ;  /* 0x000000a1639c7223 */ /* 0x180fe200000108a3 */
[-CC-:B------:R-:W-:Y:S01]  /*5e60*/  FFMA.FTZ R158, R91, R161.reuse, -R163.reuse ;  /* 0x000000a15b9e7223 */ /* 0x180fe200000108a3 */
[-CC-:B------:R-:W-:Y:S01]  /*5e70*/  FFMA.FTZ R159, R159, R161.reuse, -R163.reuse ;  /* 0x000000a19f9f7223 */ /* 0x180fe200000108a3 */
[----:B------:R-:W-:Y:S01]  /*5e80*/  FFMA.FTZ R160, R87, R161, -R163 ;  /* 0x000000a157a07223 */ /* 0x000fe200000108a3 */
[----:B------:R-:W-:Y:S08]  /*5e90*/  MUFU.EX2 R14, R14 ;  /* 0x0000000e000e7308 */ /* 0x000ff00000000800 */
[----:B------:R-:W-:Y:S08]  /*5ea0*/  MUFU.EX2 R15, R15 ;  /* 0x0000000f000f7308 */ /* 0x000ff00000000800 */
[----:B------:R-:W-:Y:S08]  /*5eb0*/  MUFU.EX2 R20, R20 ;  /* 0x0000001400147308 */ /* 0x000ff00000000800 */
[----:B------:R-:W-:Y:S08]  /*5ec0*/  MUFU.EX2 R21, R21 ;  /* 0x0000001500157308 */ /* 0x000ff00000000800 */
[----:B------:R-:W-:Y:S08]  /*5ed0*/  MUFU.EX2 R156, R156 ;  /* 0x0000009c009c7308 */ /* 0x000ff00000000800 */
[----:B------:R-:W0:Y:S08]  /*5ee0*/  MUFU.EX2 R158, R158 ;  /* 0x0000009e009e7308 */ /* 0x000e300000000800 */
[----:B------:R-:W-:Y:S08]  /*5ef0*/  MUFU.EX2 R159, R159 ;  /* 0x0000009f009f7308 */ /* 0x000ff00000000800 */
[----:B------:R-:W1:Y:S01]  /*5f00*/  MUFU.EX2 R160, R160 ;  /* 0x000000a000a07308 */ /* 0x000e620000000800 */
[----:B------:R-:W-:-:S02]  /*5f10*/  R2UR UR6, R10 ;  /* 0x000000000a0672ca */ /* 0x000fc400000e0000 */
[----:B------:R-:W-:Y:S01]  /*5f20*/  R2UR UR7, R11 ;  /* 0x000000000b0772ca */ /* 0x000fe200000e0000 */
[----:B------:R2:W-:Y:S01]  /*5f30*/  STL [R1+0x32c], R152 ;  /* 0x00032c9801007387 */ /* 0x0005e20000100800 */
[----:B0-----:R-:W-:-:S03]  /*5f40*/  F2FP.BF16.F32.PACK_AB R153, R158, R156 ;  /* 0x0000009c9e99723e */ /* 0x001fc600000010ff */
[----:B------:R0:W-:Y:S01]  /*5f50*/  STL [R1+0x334], R154 ;  /* 0x0003349a01007387 */ /* 0x0001e20000100800 */
[----:B--2---:R-:W-:Y:S02]  /*5f60*/  F2FP.BF16.F32.PACK_AB R152, R15, R14 ;  /* 0x0000000e0f98723e */ /* 0x004fe400000010ff */
[----:B-1----:R-:W-:Y:S02]  /*5f70*/  F2FP.BF16.F32.PACK_AB R155, R160, R159 ;  /* 0x0000009fa09b723e */ /* 0x002fe400000010ff */
[----:B0-----:R-:W-:Y:S01]  /*5f80*/  F2FP.BF16.F32.PACK_AB R154, R21, R20 ;  /* 0x00000014159a723e */ /* 0x001fe200000010ff */
[----:B------:R-:W-:Y:S04]  /*5f90*/  STL [R1+0x264], R76 ;  /* 0x0002644c01007387 */ /* 0x000fe80000100800 */
        /* <DEDUP_REMOVED lines=92> */
[----:B------:R0:W-:Y:S01]  /*6560*/  STL [R1+0x3f0], R72 ;  /* 0x0003f04801007387 */ /* 0x0001e20000100800 */
[----:B------:R1:W-:Y:S06]  /*6570*/  BAR.SYNC.DEFER_BLOCKING R237, 0x100 ;  /* 0x000400ed0000751d */ /* 0x0003ec0000010000 */
[----:B0-----:R-:W-:-:S06]  /*6580*/  WARPGROUP.ARRIVE ;  /* 0x00000000000079c5 */ /* 0x001fcc0000000000 */
[----:B------:R-:W-:Y:S01]  /*6590*/  HGMMA.64x256x16.F32.BF16 R24, R152, gdesc[UR4].tnspB, RZ, !UPT, gsb0 ;  /* 0x43e0000498187df0 */ /* 0x000fe2000c0018ff */
[-CC-:B------:R-:W-:Y:S01]  /*65a0*/  FFMA.FTZ R164, R164, R161.reuse, -R162.reuse ;  /* 0x000000a1a4a47223 */ /* 0x180fe200000108a2 */
[-CC-:B------:R-:W-:Y:S01]  /*65b0*/  FFMA.FTZ R165, R165, R161.reuse, -R162.reuse ;  /* 0x000000a1a5a57223 */ /* 0x180fe200000108a2 */
[-CC-:B------:R-:W-:Y:S01]  /*65c0*/  FFMA.FTZ R199, R199, R161.reuse, -R162.reuse ;  /* 0x000000a1c7c77223 */ /* 0x180fe200000108a2 */
[-C--:B------:R-:W-:Y:S01]  /*65d0*/  FFMA.FTZ R200, R200, R161.reuse, -R162 ;  /* 0x000000a1c8c87223 */ /* 0x080fe200000108a2 */
[-CC-:B------:R-:W-:Y:S01]  /*65e0*/  FFMA.FTZ R233, R233, R161.reuse, -R163.reuse ;  /* 0x000000a1e9e97223 */ /* 0x180fe200000108a3 */
[-CC-:B------:R-:W-:Y:S01]  /*65f0*/  FFMA.FTZ R232, R232, R161.reuse, -R163.reuse ;  /* 0x000000a1e8e87223 */ /* 0x180fe200000108a3 */
[-CC-:B------:R-:W-:Y:S01]  /*6600*/  FFMA.FTZ R231, R231, R161.reuse, -R163.reuse ;  /* 0x000000a1e7e77223 */ /* 0x180fe200000108a3 */
[----:B------:R-:W-:Y:S01]  /*6610*/  FFMA.FTZ R230, R230, R161, -R163 ;  /* 0x000000a1e6e67223 */ /* 0x000fe200000108a3 */
[----:B------:R0:W-:Y:S01]  /*6620*/  STL [R1+0x3f4], R166 ;  /* 0x0003f4a601007387 */ /* 0x0001e20000100800 */
[----:B------:R-:W-:Y:S03]  /*6630*/  MUFU.EX2 R164, R164 ;  /* 0x000000a400a47308 */ /* 0x000fe60000000800 */
[----:B------:R2:W-:Y:S04]  /*6640*/  STL [R1+0x404], R167 ;  /* 0x000404a701007387 */ /* 0x0005e80000100800 */
[----:B------:R3:W-:Y:S01]  /*6650*/  STL [R1+0x414], R168 ;  /* 0x000414a801007387 */ /* 0x0007e20000100800 */
[----:B------:R-:W4:Y:S03]  /*6660*/  MUFU.EX2 R165, R165 ;  /* 0x000000a500a57308 */ /* 0x000f260000000800 */
[----:B------:R5:W-:Y:S05]  /*6670*/  STL [R1+0x424], R169 ;  /* 0x000424a901007387 */ /* 0x000bea0000100800 */
[----:B------:R-:W-:Y:S08]  /*6680*/  MUFU.EX2 R199, R199 ;  /* 0x000000c700c77308 */ /* 0x000ff00000000800 */
[----:B------:R-:W1:Y:S08]  /*6690*/  MUFU.EX2 R200, R200 ;  /* 0x000000c800c87308 */ /* 0x000e700000000800 */
[----:B0-----:R-:W-:Y:S08]  /*66a0*/  MUFU.EX2 R166, R233 ;  /* 0x000000e900a67308 */ /* 0x001ff00000000800 */
[----:B--2---:R-:W0:Y:S08]  /*66b0*/  MUFU.EX2 R167, R232 ;  /* 0x000000e800a77308 */ /* 0x004e300000000800 */
[----:B---3--:R-:W-:Y:S08]  /*66c0*/  MUFU.EX2 R168, R231 ;  /* 0x000000e700a87308 */ /* 0x008ff00000000800 */
[----:B-----5:R-:W2:Y:S01]  /*66d0*/  MUFU.EX2 R169, R230 ;  /* 0x000000e600a97308 */ /* 0x020ea20000000800 */
[----:B------:R3:W-:Y:S04]  /*66e0*/  STL [R1+0x438], R12 ;  /* 0x0004380c01007387 */ /* 0x0007e80000100800 */
[----:B------:R5:W-:Y:S01]  /*66f0*/  STL [R1+0x450], R13 ;  /* 0x0004500d01007387 */ /* 0x000be20000100800 */
[----:B---3--:R-:W-:-:S02]  /*6700*/  VIADD R12, R10, 0x80 ;  /* 0x000000800a0c7836 */ /* 0x008fc40000000000 */
[----:B-----5:R-:W-:-:S03]  /*6710*/  IMAD.MOV.U32 R13, RZ, RZ, R11 ;  /* 0x000000ffff0d7224 */ /* 0x020fc600078e000b */
[----:B------:R-:W-:Y:S02]  /*6720*/  R2UR UR6, R12 ;  /* 0x000000000c0672ca */ /* 0x000fe400000e0000 */
[----:B------:R-:W-:Y:S01]  /*6730*/  R2UR UR7, R13 ;  /* 0x000000000d0772ca */ /* 0x000fe200000e0000 */
        /* <DEDUP_REMOVED lines=22> */
[----:B----4-:R-:W-:Y:S02]  /*68a0*/  F2FP.BF16.F32.PACK_AB R152, R165, R164 ;  /* 0x000000a4a598723e */ /* 0x010fe400000010ff */
[----:B-1----:R-:W-:Y:S02]  /*68b0*/  F2FP.BF16.F32.PACK_AB R154, R200, R199 ;  /* 0x000000c7c89a723e */ /* 0x002fe400000010ff */
[----:B0-----:R-:W-:Y:S02]  /*68c0*/  F2FP.BF16.F32.PACK_AB R153, R167, R166 ;  /* 0x000000a6a799723e */ /* 0x001fe400000010ff */
[----:B--2---:R-:W-:Y:S01]  /*68d0*/  F2FP.BF16.F32.PACK_AB R155, R169, R168 ;  /* 0x000000a8a99b723e */ /* 0x004fe200000010ff */
[----:B------:R-:W-:Y:S04]  /*68e0*/  STL.128 [R1+0x260], R24 ;  /* 0x0002601801007387 */ /* 0x000fe80000100c00 */
        /* <DEDUP_REMOVED lines=30> */
[----:B------:R0:W-:Y:S02]  /*6ad0*/  STL.128 [R1+0x450], R148 ;  /* 0x0004509401007387 */ /* 0x0001e40000100c00 */
[----:B0-----:R-:W-:-:S06]  /*6ae0*/  WARPGROUP.ARRIVE ;  /* 0x00000000000079c5 */ /* 0x001fcc0000000000 */
[----:B------:R-:W-:Y:S01]  /*6af0*/  HGMMA.64x256x16.F32.BF16 R24, R152, gdesc[UR4].tnspB, R24, gsb0 ;  /* 0x43e0000498187df0 */ /* 0x000fe20008001818 */
        /* <DEDUP_REMOVED lines=8> */
[----:B------:R-:W-:Y:S08]  /*6b80*/  MUFU.EX2 R170, R170 ;  /* 0x000000aa00aa7308 */ /* 0x000ff00000000800 */
[----:B------:R-:W0:Y:S08]  /*6b90*/  MUFU.EX2 R171, R171 ;  /* 0x000000ab00ab7308 */ /* 0x000e300000000800 */
[----:B------:R-:W-:Y:S08]  /*6ba0*/  MUFU.EX2 R172, R172 ;  /* 0x000000ac00ac7308 */ /* 0x000ff00000000800 */
[----:B------:R-:W1:Y:S08]  /*6bb0*/  MUFU.EX2 R173, R173 ;  /* 0x000000ad00ad7308 */ /* 0x000e700000000800 */
[----:B------:R-:W-:Y:S08]  /*6bc0*/  MUFU.EX2 R182, R182 ;  /* 0x000000b600b67308 */ /* 0x000ff00000000800 */
[----:B------:R-:W2:Y:S08]  /*6bd0*/  MUFU.EX2 R183, R183 ;  /* 0x000000b700b77308 */ /* 0x000eb00000000800 */
[----:B------:R-:W-:Y:S08]  /*6be0*/  MUFU.EX2 R184, R184 ;  /* 0x000000b800b87308 */ /* 0x000ff00000000800 */
[----:B------:R-:W3:Y:S01]  /*6bf0*/  MUFU.EX2 R185, R185 ;  /* 0x000000b900b97308 */ /* 0x000ee20000000800 */
[----:B------:R-:W-:-:S02]  /*6c00*/  VIADD R12, R10, 0x100 ;  /* 0x000001000a0c7836 */ /* 0x000fc40000000000 */
[----:B------:R-:W-:-:S03]  /*6c10*/  IMAD.MOV.U32 R13, RZ, RZ, R11 ;  /* 0x000000ffff0d7224 */ /* 0x000fc600078e000b */
[----:B------:R-:W-:Y:S02]  /*6c20*/  R2UR UR6, R12 ;  /* 0x000000000c0672ca */ /* 0x000fe400000e0000 */
[----:B------:R-:W-:Y:S01]  /*6c30*/  R2UR UR7, R13 ;  /* 0x000000000d0772ca */ /* 0x000fe200000e0000 */
        /* <DEDUP_REMOVED lines=9> */
[----:B------:R-:W4:Y:S08]  /*6cd0*/  MUFU.EX2 R177, R177 ;  /* 0x000000b100b17308 */ /* 0x000f300000000800 */
[----:B------:R-:W-:Y:S08]  /*6ce0*/  MUFU.EX2 R175, R175 ;  /* 0x000000af00af7308 */ /* 0x000ff00000000800 */
[----:B------:R-:W5:Y:S01]  /*6cf0*/  MUFU.EX2 R176, R176 ;  /* 0x000000b000b07308 */ /* 0x000f620000000800 */
[----:B------:R-:W-:-:S02]  /*6d00*/  WARPGROUP.DEPBAR.LE gsb0, 0x0 ;  /* 0x00008000000079c5 */ /* 0x000fc40000010000 */
[----:B0-----:R-:W-:Y:S02]  /*6d10*/  F2FP.BF16.F32.PACK_AB R152, R171, R170 ;  /* 0x000000aaab98723e */ /* 0x001fe400000010ff */
[----:B-1----:R-:W-:Y:S02]  /*6d20*/  F2FP.BF16.F32.PACK_AB R154, R173, R172 ;  /* 0x000000acad9a723e */ /* 0x002fe400000010ff */
[----:B--2---:R-:W-:Y:S02]  /*6d30*/  F2FP.BF16.F32.PACK_AB R153, R183, R182 ;  /* 0x000000b6b799723e */ /* 0x004fe400000010ff */
[----:B---3--:R-:W-:Y:S01]  /*6d40*/  F2FP.BF16.F32.PACK_AB R155, R185, R184 ;  /* 0x000000b8b99b723e */ /* 0x008fe200000010ff */
        /* <DEDUP_REMOVED lines=34> */
[----:B------:R-:W-:Y:S08]  /*6f70*/  MUFU.EX2 R209, R209 ;  /* 0x000000d100d17308 */ /* 0x000ff00000000800 */
[----:B------:R-:W0:Y:S08]  /*6f80*/  MUFU.EX2 R210, R210 ;  /* 0x000000d200d27308 */ /* 0x000e300000000800 */
[----:B------:R-:W-:Y:S08]  /*6f90*/  MUFU.EX2 R211, R211 ;  /* 0x000000d300d37308 */ /* 0x000ff00000000800 */
[----:B------:R-:W1:Y:S01]  /*6fa0*/  MUFU.EX2 R212, R212 ;  /* 0x000000d400d47308 */ /* 0x000e620000000800 */
        /* <DEDUP_REMOVED lines=13> */
[----:B------:R-:W2:Y:S08]  /*7080*/  MUFU.EX2 R181, R181 ;  /* 0x000000b500b57308 */ /* 0x000eb00000000800 */
[----:B------:R-:W-:Y:S08]  /*7090*/  MUFU.EX2 R186, R186 ;  /* 0x000000ba00ba7308 */ /* 0x000ff00000000800 */
[----:B------:R-:W3:Y:S08]  /*70a0*/  MUFU.EX2 R187, R187 ;  /* 0x000000bb00bb7308 */ /* 0x000ef00000000800 */
[----:B------:R-:W-:Y:S08]  /*70b0*/  MUFU.EX2 R201, R201 ;  /* 0x000000c900c97308 */ /* 0x000ff00000000800 */
[----:B------:R-:W3:Y:S08]  /*70c0*/  MUFU.EX2 R202, R202 ;  /* 0x000000ca00ca7308 */ /* 0x000ef00000000800 */
[----:B------:R-:W-:Y:S08]  /*70d0*/  MUFU.EX2 R203, R203 ;  /* 0x000000cb00cb7308 */ /* 0x000ff00000000800 */
[----:B------:R-:W3:Y:S01]  /*70e0*/  MUFU.EX2 R204, R204 ;  /* 0x000000cc00cc7308 */ /* 0x000ee20000000800 */
[----:B------:R-:W-:-:S02]  /*70f0*/  VIADD R12, R10, 0x200 ;  /* 0x000002000a0c7836 */ /* 0x000fc40000000000 */
[----:B------:R-:W-:Y:S01]  /*7100*/  IMAD.MOV.U32 R13, RZ, RZ, R11 ;  /* 0x000000ffff0d7224 */ /* 0x000fe200078e000b */
[----:B------:R-:W-:Y:S02]  /*7110*/  WARPGROUP.DEPBAR.LE gsb0, 0x0 ;  /* 0x00008000000079c5 */ /* 0x000fe40000010000 */
[----:B----4-:R-:W-:Y:S02]  /*7120*/  F2FP.BF16.F32.PACK_AB R152, R177, R174 ;  /* 0x000000aeb198723e */ /* 0x010fe400000010ff */
[----:B-----5:R-:W-:Y:S02]  /*7130*/  F2FP.BF16.F32.PACK_AB R154, R176, R175 ;  /* 0x000000afb09a723e */ /* 0x020fe400000010ff */
[----:B0-----:R-:W-:Y:S02]  /*7140*/  F2FP.BF16.F32.PACK_AB R153, R210, R209 ;  /* 0x000000d1d299723e */ /* 0x001fe400000010ff */
[----:B-1----:R-:W-:Y:S01]  /*7150*/  F2FP.BF16.F32.PACK_AB R155, R212, R211 ;  /* 0x000000d3d49b723e */ /* 0x002fe200000010ff */
        /* <DEDUP_REMOVED lines=49> */
[----:B------:R-:W4:Y:S08]  /*7470*/  MUFU.EX2 R191, R191 ;  /* 0x000000bf00bf7308 */ /* 0x000f300000000800 */
[----:B------:R-:W-:Y:S08]  /*7480*/  MUFU.EX2 R190, R190 ;  /* 0x000000be00be7308 */ /* 0x000ff00000000800 */
[----:B------:R-:W5:Y:S01]  /*7490*/  MUFU.EX2 R161, R161 ;  /* 0x000000a100a17308 */ /* 0x000f620000000800 */
[----:B------:R-:W-:Y:S01]  /*74a0*/  VIADD R10, R10, 0x280 ;  /* 0x000002800a0a7836 */ /* 0x000fe20000000000 */
[----:B------:R-:W-:-:S02]  /*74b0*/  WARPGROUP.DEPBAR.LE gsb0, 0x0 ;  /* 0x00008000000079c5 */ /* 0x000fc40000010000 */
[----:B--2---:R-:W-:Y:S02]  /*74c0*/  F2FP.BF16.F32.PACK_AB R152, R181, R180 ;  /* 0x000000b4b598723e */ /* 0x004fe400000010ff */
[----:B---3--:R-:W-:Y:S02]  /*74d0*/  F2FP.BF16.F32.PACK_AB R154, R187, R186 ;  /* 0x000000babb9a723e */ /* 0x008fe400000010ff */
[----:B------:R-:W-:Y:S02]  /*74e0*/  F2FP.BF16.F32.PACK_AB R153, R202, R201 ;  /* 0x000000c9ca99723e */ /* 0x000fe400000010ff */
[----:B------:R-:W-:Y:S01]  /*74f0*/  F2FP.BF16.F32.PACK_AB R155, R204, R203 ;  /* 0x000000cbcc9b723e */ /* 0x000fe200000010ff */
        /* <DEDUP_REMOVED lines=32> */
[----:B--2---:R-:W-:-:S06]  /*7700*/  WARPGROUP.ARRIVE ;  /* 0x00000000000079c5 */ /* 0x004fcc0000000000 */
[----:B------:R-:W-:Y:S01]  /*7710*/  HGMMA.64x256x16.F32.BF16 R24, R152, gdesc[UR4].tnspB, R24, gsb0 ;  /* 0x43e0000498187df0 */ /* 0x000fe20008001818 */
[----:B------:R-:W-:Y:S02]  /*7720*/  R2UR UR6, R10 ;  /* 0x000000000a0672ca */ /* 0x000fe400000e0000 */
[----:B------:R-:W-:Y:S02]  /*7730*/  R2UR UR7, R11 ;  /* 0x000000000b0772ca */ /* 0x000fe400000e0000 */
[----:B------:R-:W2:Y:S01]  /*7740*/  @!P0 LDL.64 R10, [R1+0x68] ;  /* 0x00006800010a8983 */ /* 0x000ea20000100a00 */
[----:B------:R-:W-:Y:S02]  /*7750*/  WARPGROUP.DEPBAR.LE gsb0, 0x0 ;  /* 0x00008000000079c5 */ /* 0x000fe40000010000 */
[----:B0-----:R-:W-:Y:S02]  /*7760*/  F2FP.BF16.F32.PACK_AB R152, R13, R12 ;  /* 0x0000000c0d98723e */ /* 0x001fe400000010ff */
[----:B-1----:R-:W-:-:S02]  /*7770*/  F2FP.BF16.F32.PACK_AB R154, R189, R188 ;  /* 0x000000bcbd9a723e */ /* 0x002fc400000010ff */
[----:B----4-:R-:W-:Y:S02]  /*7780*/  F2FP.BF16.F32.PACK_AB R153, R191, R162 ;  /* 0x000000a2bf99723e */ /* 0x010fe400000010ff */
[----:B-----5:R-:W-:Y:S01]  /*7790*/  F2FP.BF16.F32.PACK_AB R155, R161, R190 ;  /* 0x000000bea19b723e */ /* 0x020fe200000010ff */
        /* <DEDUP_REMOVED lines=34> */
[----:B------:R-:W-:Y:S01]  /*79c0*/  FADD.FTZ R15, R14, R15 ;  /* 0x0000000f0e0f7221 */ /* 0x000fe20000010000 */
[----:B------:R-:W-:-:S03]  /*79d0*/  FADD.FTZ R156, R156, R158 ;  /* 0x0000009e9c9c7221 */ /* 0x000fc60000010000 */
        /* <DEDUP_REMOVED lines=11> */
[----:B------:R-:W-:Y:S01]  /*7a90*/  FADD.FTZ R169, R169, R168 ;  /* 0x000000a8a9a97221 */ /* 0x000fe20000010000 */
[----:B------:R-:W-:Y:S02]  /*7aa0*/  WARPGROUP.DEPBAR.LE gsb0, 0x0 ;  /* 0x00008000000079c5 */ /* 0x000fe40000010000 */
[----:B------:R0:W-:Y:S04]  /*7ab0*/  STL.128 [R1+0x260], R24 ;  /* 0x0002601801007387 */ /* 0x0001e80000100c00 */
[----:B------:R-:W-:Y:S04]  /*7ac0*/  STL.128 [R1+0x270], R28 ;  /* 0x0002701c01007387 */ /* 0x000fe80000100c00 */
[----:B------:R-:W-:Y:S04]  /*7ad0*/  STL.128 [R1+0x280], R32 ;  /* 0x0002802001007387 */ /* 0x000fe80000100c00 */
[----:B------:R-:W-:Y:S04]  /*7ae0*/  STL.128 [R1+0x290], R36 ;  /* 0x0002902401007387 */ /* 0x000fe80000100c00 */
[----:B0-----:R-:W3:Y:S04]  /*7af0*/  @!P0 LDL R25, [R1+0x218] ;  /* 0x0002180001198983 */ /* 0x001ee80000100800 */
        /* <DEDUP_REMOVED lines=19> */
[----:B------:R0:W-:Y:S04]  /*7c30*/  STL.128 [R1+0x3d0], R116 ;  /* 0x0003d07401007387 */ /* 0x0001e80000100c00 */
        /* <DEDUP_REMOVED lines=8> */
[----:B------:R-:W4:Y:S04]  /*7cc0*/  LDL R155, [R1+0x260] ;  /* 0x00026000019b7983 */ /* 0x000f280000100800 */
[----:B------:R-:W5:Y:S04]  /*7cd0*/  LDL R153, [R1+0x264] ;  /* 0x0002640001997983 */ /* 0x000f680000100800 */
[----:B0-----:R-:W5:Y:S04]  /*7ce0*/  LDL R117, [R1+0x268] ;  /* 0x0002680001757983 */ /* 0x001f680000100800 */
        /* <DEDUP_REMOVED lines=61> */
[----:B-1----:R-:W5:Y:S04]  /*80c0*/  LDL R150, [R1+0x360] ;  /* 0x0003600001967983 */ /* 0x002f680000100800 */
        /* <DEDUP_REMOVED lines=62> */
[----:B------:R-:W5:Y:S01]  /*84b0*/  LDL R26, [R1+0x45c] ;  /* 0x00045c00011a7983 */ /* 0x000f620000100800 */
        /* <DEDUP_REMOVED lines=26> */
[----:B--2---:R-:W-:Y:S02]  /*8660*/  @!P0 MOV R10, R10 ;  /* 0x0000000a000a8202 */ /* 0x004fe40000000f00 */
[----:B------:R-:W-:Y:S01]  /*8670*/  FADD.FTZ R13, R13, R12 ;  /* 0x0000000c0d0d7221 */ /* 0x000fe20000010000 */
[----:B------:R-:W-:Y:S02]  /*8680*/  FADD.FTZ R191, R191, R162 ;  /* 0x000000a2bfbf7221 */ /* 0x000fe40000010000 */
[----:B---3--:R-:W-:Y:S02]  /*8690*/  @!P0 IMAD R25, R25, 0x8, R10 ;  /* 0x0000000819198824 */ /* 0x008fe400078e020a */
[----:B------:R-:W-:Y:S01]  /*86a0*/  FADD.FTZ R12, R188, R13 ;  /* 0x0000000dbc0c7221 */ /* 0x000fe20000010000 */
[----:B------:R-:W-:Y:S01]  /*86b0*/  FADD.FTZ R190, R190, R191 ;  /* 0x000000bfbebe7221 */ /* 0x000fe20000010000 */
[----:B------:R-:W-:Y:S02]  /*86c0*/  STL [R1+0x88], RZ ;  /* 0x000088ff01007387 */ /* 0x000fe40000100800 */
[----:B------:R-:W-:Y:S01]  /*86d0*/  FADD.FTZ R12, R189, R12 ;  /* 0x0000000cbd0c7221 */ /* 0x000fe20000010000 */
[----:B------:R-:W-:Y:S01]  /*86e0*/  FADD.FTZ R13, R161, R190 ;  /* 0x000000bea10d7221 */ /* 0x000fe20000010000 */
[----:B------:R-:W-:Y:S01]  /*86f0*/  STL [R1+0x88], R0 ;  /* 0x0000880001007387 */ /* 0x000fe20000100800 */
[----:B------:R-:W-:-:S03]  /*8700*/  @!P0 PRMT R25, RZ, 0x654, R25 ;  /* 0x00000654ff198816 */ /* 0x000fc60000000019 */
[----:B------:R-:W-:Y:S04]  /*8710*/  STL [R1+0x88], R0 ;  /* 0x0000880001007387 */ /* 0x000fe80000100800 */
[----:B------:R-:W-:Y:S04]  /*8720*/  STL [R1+0x88], R0 ;  /* 0x0000880001007387 */ /* 0x000fe80000100800 */
[----:B------:R-:W-:Y:S04]  /*8730*/  STL [R1+0x88], R0 ;  /* 0x0000880001007387 */ /* 0x000fe80000100800 */
[----:B------:R-:W-:Y:S04]  /*8740*/  STL [R1+0x88], R0 ;  /* 0x0000880001007387 */ /* 0x000fe80000100800 */
[----:B------:R0:W-:Y:S04]  /*8750*/  STL [R1+0x88], R0 ;  /* 0x0000880001007387 */ /* 0x0001e80000100800 */
[----:B------:R1:W-:Y:S04]  /*8760*/  STL [R1+0x234], R7 ;  /* 0x0002340701007387 */ /* 0x0003e80000100800 */
[----:B------:R1:W-:Y:S04]  /*8770*/  STL.64 [R1+0x240], R12 ;  /* 0x0002400c01007387 */ /* 0x0003e80000100a00 */
[----:B----4-:R1:W-:Y:S04]  /*8780*/  STL [R1+0x260], R155 ;  /* 0x0002609b01007387 */ /* 0x0103e80000100800 */
[----:B-----5:R1:W-:Y:S04]  /*8790*/  STL [R1+0x264], R153 ;  /* 0x0002649901007387 */ /* 0x0203e80000100800 */
[----:B------:R1:W-:Y:S04]  /*87a0*/  STL [R1+0x268], R117 ;  /* 0x0002687501007387 */ /* 0x0003e80000100800 */
        /* <DEDUP_REMOVED lines=124> */
[----:B------:R1:W-:Y:S01]  /*8f70*/  STL [R1+0x45c], R26 ;  /* 0x00045c1a01007387 */ /* 0x0003e20000100800 */
[----:B------:R1:W-:Y:S03]  /*8f80*/  @!P0 SYNCS.ARRIVE.TRANS64.RED.A1T0 RZ, [R25+URZ], RZ ;  /* 0x000000ff19ff89a7 */ /* 0x0003e6000810043f */
[----:B0-----:R-:W2:Y:S01]  /*8f90*/  LDL R0, [R1+0x70] ;  /* 0x0000700001007983 */ /* 0x001ea20000100800 */
[----:B------:R-:W-:Y:S01]  /*8fa0*/  ISETP.NE.AND P1, PT, R4, 0x1, PT ;  /* 0x000000010400780c */ /* 0x000fe20003f25270 */
[----:B------:R-:W-:-:S02]  /*8fb0*/  VIADD R20, R16, 0xfffffffe ;  /* 0xfffffffe10147836 */ /* 0x000fc40000000000 */
[----:B--2---:R-:W-:-:S10]  /*8fc0*/  IMAD.SHL.U32 R0, R0, 0x80, RZ ;  /* 0x0000008000007824 */ /* 0x004fd400078e00ff */
[----:B------:R-:W-:-:S04]  /*8fd0*/  @P1 IMAD.HI.U32 R5, R0, R5, RZ ;  /* 0x0000000500051227 */ /* 0x000fc800078e00ff */
[----:B------:R-:W-:Y:S01]  /*8fe0*/  IMAD.MOV.U32 R4, RZ, RZ, R0 ;  /* 0x000000ffff047224 */ /* 0x000fe200078e0000 */
[----:B------:R-:W-:Y:S02]  /*8ff0*/  @P1 SHF.R.U32.HI R4, RZ, R6, R5 ;  /* 0x00000006ff041219 */ /* 0x000fe40000011605 */
[----:B------:R-:W-:-:S03]  /*9000*/  ISETP.GE.AND P1, PT, R9, 0x1, PT ;  /* 0x000000010900780c */ /* 0x000fc60003f26270 */
[----:B------:R-:W-:-:S04]  /*9010*/  IMAD.IADD R17, R17, 0x1, R4 ;  /* 0x0000000111117824 */ /* 0x000fc800078e0204 */
[----:B------:R-:W-:-:S06]  /*9020*/  IMAD.IADD R8, R17, 0x1, R8 ;  /* 0x0000000111087824 */ /* 0x000fcc00078e0208 */
[----:B-1----:R-:W-:Y:S05]  /*9030*/  @!P1 BRA `(.L_x_2077) ;  /* 0x0000000000409947 */ /* 0x002fea0003800000 */
[C---:B------:R-:W-:Y:S01]  /*9040*/  ISETP.GT.AND P1, PT, R17.reuse, RZ, PT ;  /* 0x000000ff1100720c */ /* 0x040fe20003f24270 */
[----:B------:R-:W-:Y:S01]  /*9050*/  BSSY B0, `(.L_x_2078) ;  /* 0x000000c000007945 */ /* 0x000fe20003800000 */
[----:B------:R-:W-:-:S11]  /*9060*/  VIADD R4, R17, 0xffffffff ;  /* 0xffffffff11047836 */ /* 0x000fd60000000000 */
[----:B------:R-:W-:Y:S05]  /*9070*/  @P1 BRA `(.L_x_2079) ;  /* 0x0000000000181947 */ /* 0x000fea0003800000 */
[----:B------:R-:W-:Y:S01]  /*9080*/  ISETP.NE.AND P1, PT, R9, 0x1, PT ;  /* 0x000000010900780c */ /* 0x000fe20003f25270 */
[----:B------:R-:W-:-:S12]  /*9090*/  IMAD.MOV R17, RZ, RZ, -R17 ;  /* 0x000000ffff117224 */ /* 0x000fd800078e0a11 */
[----:B------:R-:W-:-:S05]  /*90a0*/  @P1 IMAD.HI.U32 R2, R17, R2, RZ ;  /* 0x0000000211021227 */ /* 0x000fca00078e00ff */
[----:B------:R-:W-:-:S04]  /*90b0*/  @P1 SHF.R.U32.HI R17, RZ, R3, R2 ;  /* 0x00000003ff111219 */ /* 0x000fc80000011602 */
[----:B------:R-:W-:Y:S01]  /*90c0*/  LOP3.LUT R4, RZ, R17, RZ, 0x33, !PT ;  /* 0x00000011ff047212 */ /* 0x000fe200078e33ff */
[----:B------:R-:W-:Y:S06]  /*90d0*/  BRA `(.L_x_2080) ;  /* 0x00000000000c7947 */ /* 0x000fec0003800000 */
.L_x_2079:
[----:B------:R-:W-:-:S13]  /*90e0*/  ISETP.NE.AND P1, PT, R9, 0x1, PT ;  /* 0x000000010900780c */ /* 0x000fda0003f25270 */
[----:B------:R-:W-:-:S05]  /*90f0*/  @P1 IMAD.HI.U32 R2, R4, R2, RZ ;  /* 0x0000000204021227 */ /* 0x000fca00078e00ff */
[----:B------:R-:W-:-:S07]  /*9100*/  @P1 SHF.R.U32.HI R4, RZ, R3, R2 ;  /* 0x00000003ff041219 */ /* 0x000fce0000011602 */
.L_x_2080:
[----:B------:R-:W-:Y:S05]  /*9110*/  BSYNC B0 ;  /* 0x0000000000007941 */ /* 0x000fea0003800000 */
.L_x_2078:
[----:B------:R-:W-:-:S05]  /*9120*/  IMAD R9, R4, R9, R9 ;  /* 0x0000000904097224 */ /* 0x000fca00078e0209 */
[----:B------:R-:W-:-:S07]  /*9130*/  VIMNMX R8, R8, R9, PT ;  /* 0x0000000908087248 */ /* 0x000fce0003fe0100 */
.L_x_2077:
[----:B------:R-:W-:Y:S01]  /*9140*/  IMAD.HI R8, R8, 0x2aaaaaab, RZ ;  /* 0x2aaaaaab08087827 */ /* 0x000fe200078e02ff */
[----:B------:R-:W-:Y:S04]  /*9150*/  BSSY B2, `(.L_x_2081) ;  /* 0x0000011000027945 */ /* 0x000fe80003800000 */
[----:B------:R-:W-:-:S04]  /*9160*/  SHF.R.U32.HI R3, RZ, 0x1f, R8 ;  /* 0x0000001fff037819 */ /* 0x000fc80000011608 */
[----:B------:R-:W-:-:S04]  /*9170*/  LEA.HI.SX32 R3, R8, R3, 0x1c ;  /* 0x0000000308037211 */ /* 0x000fc800078fe2ff */
[----:B------:R-:W-:-:S04]  /*9180*/  VIMNMX R190, R192, R3, !PT ;  /* 0x00000003c0be7248 */ /* 0x000fc80007fe0100 */
[----:B------:R-:W-:-:S13]  /*9190*/  ISETP.GE.AND P1, PT, R20, R190, PT ;  /* 0x000000be1400720c */ /* 0x000fda0003f26270 */
[----:B------:R-:W-:Y:S05]  /*91a0*/  @!P1 BRA `(.L_x_2082) ;  /* 0x00000000002c9947 */ /* 0x000fea0003800000 */
[----:B------:R-:W-:Y:S01]  /*91b0*/  BSSY B1, `(.L_x_2083) ;  /* 0x0000008000017945 */ /* 0x000fe20003800000 */
.L_x_2085:
[----:B------:R-:W-:Y:S01]  /*91c0*/  BSSY B0, `(.L_x_2084) ;  /* 0x0000003000007945 */ /* 0x000fe20003800000 */
[----:B------:R-:W-:-:S07]  /*91d0*/  MOV R196, 0x91f0 ;  /* 0x000091f000c47802 */ /* 0x000fce0000000f00 */
[----:B------:R-:W-:Y:S05]  /*91e0*/  CALL.REL.NOINC `($_ZN7cutlass13device_kernelIN5flash11enable_sm90INS1_16FlashAttnFwdSm90INS1_25CollectiveMainloopFwdSm90ILi2EN4cute5tupleIJNS5_1CILi1EEES8_S8_EEENS6_IJNS7_ILi128EEENS7_ILi96EEENS7_ILi64EEEEEELi256ENS_10bfloat16_tEfNS_4arch4Sm90ELb0ELb1ELb1ELb0ELb0ELb0ELb1ELb1ELb0ELb1ELb1ELb0EEENS1_21CollectiveEpilogueFwdINS6_IJSA_NS7_ILi256EEESB_EEES9_SE_SG_Li256ELb0ELb1ELb1ELb0EEENS1_19SingleTileSchedulerILb0ELb1ELb1ELi128EEEEEEEEEvNT_6ParamsE$_ZZN5flash25CollectiveMainloopFwdSm90ILi2EN4cute5tupleIJNS1_1CILi1EEES4_S4_EEENS2_IJNS3_ILi128EEENS3_ILi96EEENS3_ILi64EEEEEELi256EN7cutlass10bfloat16_tEfNSA_4arch4Sm90ELb0ELb1ELb1ELb0ELb0ELb0ELb1ELb1ELb0ELb1ELb1ELb0EE3mmaINS_16FlashAttnFwdSm90ISE_NS_21CollectiveEpilogueFwdINS2_IJS6_NS3_ILi256EEES7_EEES5_SB_SD_Li256ELb0ELb1ELb1ELb0EEENS_19SingleTileSchedulerILb0ELb1ELb1ELi128EEEE13SharedStorageENS1_6TensorINS1_11ArrayEngineIfLm128EEENS1_6LayoutINS2_IJNS2_IJNS3_ILi2EEEST_NS3_ILi32EEEEEES4_S4_EEENS2_IJNS2_IJS4_ST_NS3_ILi4EEEEEENS3_ILi0EEESZ_EEEEEEENS_7SoftmaxILi2ELi0EEEEEbRKNSE_6ParamsENSA_25PipelineTmaAsyncNoClusterILi2ENSA_16PipelineTmaAsyncILi2EEEEES1B_RNSA_13PipelineStateILj2EEERT0_RT1_iRiRKNS_16SeqlenInfoQKNewKILb0ELb0EEENS2_IJiiiiEEERT_ENKUliT_T0_T1_E_clIZSF_ISO_S12_S14_EbS17_S1B_S1B_S1E_S1G_S1I_iS1J_S1N_S1O_S1Q_EUlRS1R_iE1_NS3_ILb0EEENS3_ILb1EEEEEDaiS1R_S1S_S1T_) ;  /* 0x000002cc00107944 */ /* 0x000fea0003c00000 */
[----:B------:R-:W-:Y:S05]  /*91f0*/  BSYNC B0 ;  /* 0x0000000000007941 */ /* 0x000fea0003800000 */
.L_x_2084:
[C---:B------:R-:W-:Y:S01]  /*9200*/  ISETP.GT.AND P1, PT, R20.reuse, R190, PT ;  /* 0x000000be1400720c */ /* 0x040fe20003f24270 */
[----:B------:R-:W-:-:S12]  /*9210*/  VIADD R20, R20, 0xffffffff ;  /* 0xffffffff14147836 */ /* 0x000fd80000000000 */
[----:B------:R-:W-:Y:S05]  /*9220*/  @P1 BRA `(.L_x_2085) ;  /* 0xfffffffc00e41947 */ /* 0x000fea000383ffff */
[----:B------:R-:W-:Y:S05]  /*9230*/  BSYNC B1 ;  /* 0x0000000000017941 */ /* 0x000fea0003800000 */
.L_x_2083:
[----:B------:R-:W2:Y:S02]  /*9240*/  LDL R0, [R1+0x70] ;  /* 0x0000700001007983 */ /* 0x000ea40000100800 */
[----:B--2---:R-:W-:-:S07]  /*9250*/  IMAD.SHL.U32 R0, R0, 0x80, RZ ;  /* 0x0000008000007824 */ /* 0x004fce00078e00ff */
.L_x_2082:
[----:B------:R-:W-:Y:S05]  /*9260*/  BSYNC B2 ;  /* 0x0000000000027941 */ /* 0x000fea0003800000 */
.L_x_2081:
[----:B------:R-:W0:Y:S01]  /*9270*/  LDC R2, c[0x0][0x448] ;  /* 0x00011200ff027b82 */ /* 0x000e220000000800 */
[----:B------:R-:W-:Y:S01]  /*9280*/  VIADD R0, R0, 0x7f ;  /* 0x0000007f00007836 */ /* 0x000fe20000000000 */
[----:B------:R-:W-:-:S06]  /*9290*/  ULDC UR4, c[0x0][0xad4] ;  /* 0x0002b50000047ab9 */ /* 0x000fcc0000000800 */
[----:B------:R-:W1:Y:S01]  /*92a0*/  LDC R7, c[0x0][0xadc] ;  /* 0x0002b700ff077b82 */ /* 0x000e620000000800 */
[----:B0-----:R-:W-:-:S13]  /*92b0*/  ISETP.NE.AND P1, PT, R2, 0x1, PT ;  /* 0x000000010200780c */ /* 0x001fda0003f25270 */
[----:B------:R-:W0:Y:S08]  /*92c0*/  @P1 LDC R3, c[0x0][0x44c] ;  /* 0x00011300ff031b82 */ /* 0x000e300000000800 */
[----:B------:R-:W2:Y:S01]  /*92d0*/  @P1 LDC R5, c[0x0][0x450] ;  /* 0x00011400ff051b82 */ /* 0x000ea20000000800 */
[----:B0-----:R-:W-:-:S05]  /*92e0*/  @P1 IMAD.HI.U32 R2, R0, R3, RZ ;  /* 0x0000000300021227 */ /* 0x001fca00078e00ff */
[----:B--2---:R-:W-:Y:S02]  /*92f0*/  @P1 SHF.R.U32.HI R0, RZ, R5, R2 ;  /* 0x00000005ff001219 */ /* 0x004fe40000011602 */
[----:B-1----:R-:W-:-:S03]  /*9300*/  ISETP.GE.AND P1, PT, R7, 0x1, PT ;  /* 0x000000010700780c */ /* 0x002fc60003f26270 */
[----:B------:R-:W-:-:S04]  /*9310*/  IMAD.IADD R0, R235, 0x1, R0 ;  /* 0x00000001eb007824 */ /* 0x000fc800078e0200 */
[----:B------:R-:W-:-:S06]  /*9320*/  VIADD R2, R0, -UR4 ;  /* 0x8000000400027c36 */ /* 0x000fcc0008000000 */
[----:B------:R-:W-:Y:S05]  /*9330*/  @!P1 BRA `(.L_x_2086) ;  /* 0x0000000000449947 */ /* 0x000fea0003800000 */
[----:B------:R-:W-:Y:S01]  /*9340*/  ISETP.GT.AND P1, PT, R0, -0x1, PT ;  /* 0xffffffff0000780c */ /* 0x000fe20003f24270 */
[----:B------:R-:W-:-:S12]  /*9350*/  BSSY B0, `(.L_x_2087) ;  /* 0x000000d000007945 */ /* 0x000fd80003800000 */
        /* <DEDUP_REMOVED lines=8> */
.L_x_2088:
[----:B------:R-:W-:-:S13]  /*93e0*/  ISETP.NE.AND P1, PT, R7, 0x1, PT ;  /* 0x000000010700780c */ /* 0x000fda0003f25270 */
[----:B------:R-:W0:Y:S02]  /*93f0*/  @P1 LDC.64 R4, c[0x0][0xae0] ;  /* 0x0002b800ff041b82 */ /* 0x000e240000000a00 */
[----:B0-----:R-:W-:-:S05]  /*9400*/  @P1 IMAD.HI.U32 R4, R0, R4, RZ ;  /* 0x0000000400041227 */ /* 0x001fca00078e00ff */
[----:B------:R-:W-:-:S07]  /*9410*/  @P1 SHF.R.U32.HI R0, RZ, R5, R4 ;  /* 0x00000005ff001219 */ /* 0x000fce0000011604 */
.L_x_2089:
[----:B------:R-:W-:Y:S05]  /*9420*/  BSYNC B0 ;  /* 0x0000000000007941 */ /* 0x000fea0003800000 */
.L_x_2087:
[----:B------:R-:W-:-:S05]  /*9430*/  IMAD R3, R0, R7, RZ ;  /* 0x0000000700037224 */ /* 0x000fca00078e02ff */
[----:B------:R-:W-:-:S07]  /*9440*/  VIMNMX R2, R2, R3, !PT ;  /* 0x0000000302027248 */ /* 0x000fce0007fe0100 */
.L_x_2086:
[----:B------:R-:W-:-:S04]  /*9450*/  VIADD R2, R2, 0x5f ;  /* 0x0000005f02027836 */ /* 0x000fc80000000000 */
[----:B------:R-:W-:-:S05]  /*9460*/  IMAD.HI R2, R2, 0x2aaaaaab, RZ ;  /* 0x2aaaaaab02027827 */ /* 0x000fca00078e02ff */
[----:B------:R-:W-:-:S04]  /*9470*/  SHF.R.U32.HI R3, RZ, 0x1f, R2 ;  /* 0x0000001fff037819 */ /* 0x000fc80000011602 */
[----:B------:R-:W-:-:S04]  /*9480*/  LEA.HI.SX32 R3, R2, R3, 0x1c ;  /* 0x0000000302037211 */ /* 0x000fc800078fe2ff */
[----:B------:R-:W-:-:S04]  /*9490*/  VIMNMX R182, R192, R3, !PT ;  /* 0x00000003c0b67248 */ /* 0x000fc80007fe0100 */
[----:B------:R-:W-:-:S13]  /*94a0*/  ISETP.GE.AND P1, PT, R20, R182, PT ;  /* 0x000000b61400720c */ /* 0x000fda0003f26270 */
[----:B------:R-:W-:Y:S05]  /*94b0*/  @!P1 BRA `(.L_x_2090) ;  /* 0x0000016c00309947 */ /* 0x000fea0003800000 */
[----:B------:R0:W5:Y:S01]  /*94c0*/  LDL.64 R2, [R1+0x178] ;  /* 0x0001780001027983 */ /* 0x0001620000100a00 */
[----:B------:R-:W-:-:S07]  /*94d0*/  IMAD.MOV.U32 R171, RZ, RZ, R20 ;  /* 0x000000ffffab7224 */ /* 0x000fce00078e0014 */
.L_x_2107:
[----:B0----5:R-:W2:Y:S04]  /*94e0*/  LD.E R5, desc[UR44][R2.64] ;  /* 0x0000002c02057980 */ /* 0x021ea8000c101900 */
[----:B-1----:R-:W3:Y:S01]  /*94f0*/  LD.E R0, desc[UR44][R2.64+0x8] ;  /* 0x0000082c02007980 */ /* 0x002ee2000c101900 */
[----:B--2---:R-:W-:-:S05]  /*9500*/  VIADD R5, R5, 0x1 ;  /* 0x0000000105057836 */ /* 0x004fca0000000000 */
[----:B------:R-:W-:-:S13]  /*9510*/  ISETP.NE.AND P2, PT, R5, 0x2, PT ;  /* 0x000000020500780c */ /* 0x000fda0003f45270 */
[----:B------:R1:W5:Y:S04]  /*9520*/  @P2 LD.E R11, desc[UR44][R2.64+0x4] ;  /* 0x0000042c020b2980 */ /* 0x000368000c101900 */
[----:B------:R-:W2:Y:S01]  /*9530*/  @!P2 LD.E R4, desc[UR44][R2.64+0x4] ;  /* 0x0000042c0204a980 */ /* 0x000ea2000c101900 */
[----:B---3--:R-:W-:-:S03]  /*9540*/  VIADD R9, R0, 0x1 ;  /* 0x0000000100097836 */ /* 0x008fc60000000000 */
[----:B------:R3:W-:Y:S04]  /*9550*/  ST.E desc[UR44][R2.64], R5 ;  /* 0x0000000502007985 */ /* 0x0007e8000c10192c */
[----:B------:R1:W-:Y:S04]  /*9560*/  ST.E desc[UR44][R2.64+0x8], R9 ;  /* 0x0000080902007985 */ /* 0x0003e8000c10192c */
[----:B------:R1:W-:Y:S01]  /*9570*/  @!P2 ST.E desc[UR44][R2.64], RZ ;  /* 0x000000ff0200a985 */ /* 0x0003e2000c10192c */
[----:B--2---:R-:W-:-:S05]  /*9580*/  @!P2 LOP3.LUT R11, R4, 0x1, RZ, 0x3c, !PT ;  /* 0x00000001040ba812 */ /* 0x004fca00078e3cff */
[----:B------:R1:W-:Y:S04]  /*9590*/  @!P2 ST.E desc[UR44][R2.64+0x4], R11 ;  /* 0x0000040b0200a985 */ /* 0x0003e8000c10192c */
[----:B------:R-:W2:Y:S01]  /*95a0*/  LDL R0, [R1+0x1c] ;  /* 0x00001c0001007983 */ /* 0x000ea20000100800 */
[----:B------:R-:W-:Y:S01]  /*95b0*/  IMAD.MOV.U32 R7, RZ, RZ, R171 ;  /* 0x000000ffff077224 */ /* 0x000fe200078e00ab */
[----:B------:R-:W-:Y:S05]  /*95c0*/  YIELD ;  /* 0x0000000000007946 */ /* 0x000fea0003800000 */
[----:B------:R-:W-:Y:S01]  /*95d0*/  BSSY B0, `(.L_x_2091) ;  /* 0x0000008000007945 */ /* 0x000fe20003800000 */
[----:B------:R-:W-:Y:S01]  /*95e0*/  VIADD R171, R171, 0xffffffff ;  /* 0xffffffffabab7836 */ /* 0x000fe20000000000 */
[----:B------:R-:W-:Y:S01]  /*95f0*/  ISETP.GT.AND P1, PT, R7, R182, PT ;  /* 0x000000b60700720c */ /* 0x000fe20003f24270 */
[----:B---3--:R-:W-:Y:S01]  /*9600*/  @!P2 IMAD.MOV.U32 R5, RZ, RZ, RZ ;  /* 0x000000ffff05a224 */ /* 0x008fe200078e00ff */
[----:B--2---:R-:W-:-:S04]  /*9610*/  LOP3.LUT R0, R0, 0x1, RZ, 0xfc, !PT ;  /* 0x0000000100007812 */ /* 0x004fc800078efcff */
[----:B------:R-:W-:-:S13]  /*9620*/  ISETP.NE.AND P3, PT, R0, 0x3, PT ;  /* 0x000000030000780c */ /* 0x000fda0003f65270 */
[----:B-1----:R-:W-:Y:S05]  /*9630*/  @!P3 BRA `(.L_x_2092) ;  /* 0x000000000004b947 */ /* 0x002fea0003800000 */
[----:B------:R-:W-:Y:S01]  /*9640*/  BPT.TRAP 0x1 ;  /* 0x000000040000795c */ /* 0x000fe20000300000 */
.L_x_2092:
[----:B------:R-:W-:Y:S05]  /*9650*/  BSYNC B0 ;  /* 0x0000000000007941 */ /* 0x000fea0003800000 */
.L_x_2091:
[----:B------:R-:W2:Y:S01]  /*9660*/  LDL.64 R6, [R1+0x8] ;  /* 0x0000080001067983 */ /* 0x000ea20000100a00 */
[----:B-----5:R-:W-:Y:S02]  /*9670*/  SHF.L.U32 R8, R11, 0x1f, RZ ;  /* 0x0000001f0b087819 */ /* 0x020fe400000006ff */
[----:B--2---:R-:W-:-:S05]  /*9680*/  MOV R6, R6 ;  /* 0x0000000600067202 */ /* 0x004fca0000000f00 */
[----:B------:R-:W-:-:S04]  /*9690*/  IMAD R5, R5, 0x8, R6 ;  /* 0x0000000805057824 */ /* 0x000fc800078e0206 */
[----:B------:R1:W2:Y:S01]  /*96a0*/  SYNCS.PHASECHK.TRANS64.TRYWAIT P2, [R5+URZ], R8 ;  /* 0x00000008050075a7 */ /* 0x0002a2000804017f */
[----:B------:R1:W5:Y:S04]  /*96b0*/  LD.E R0, desc[UR44][R2.64] ;  /* 0x0000002c02007980 */ /* 0x000368000c101900 */
[----:B------:R1:W5:Y:S01]  /*96c0*/  LD.E R4, desc[UR44][R2.64+0x4] ;  /* 0x0000042c02047980 */ /* 0x000362000c101900 */
[----:B------:R-:W-:Y:S04]  /*96d0*/  BSSY B0, `(.L_x_2093) ;  /* 0x0000003000007945 */ /* 0x000fe80003800000 */
[----:B------:R-:W-:Y:S05]  /*96e0*/  @!P3 BRA `(.L_x_2094) ;  /* 0x000000000004b947 */ /* 0x000fea0003800000 */
[----:B------:R-:W-:Y:S01]  /*96f0*/  BPT.TRAP 0x1 ;  /* 0x000000040000795c */ /* 0x000fe20000300000 */
.L_x_2094:
[----:B------:R-:W-:Y:S05]  /*9700*/  BSYNC B0 ;  /* 0x0000000000007941 */ /* 0x000fea0003800000 */
.L_x_2093:
[----:B------:R-:W-:Y:S04]  /*9710*/  BSSY B0, `(.L_x_2095) ;  /* 0x0000006000007945 */ /* 0x000fe80003800000 */
[----:B--2---:R-:W-:Y:S05]  /*9720*/  @P2 BRA `(.L_x_2096) ;  /* 0x0000000000102947 */ /* 0x004fea0003800000 */
[----:B-----5:R-:W-:Y:S01]  /*9730*/  IMAD R0, R0, 0x8, R6 ;  /* 0x0000000800007824 */ /* 0x020fe200078e0206 */
[----:B-1----:R-:W-:-:S04]  /*9740*/  SHF.L.U32 R5, R4, 0x1f, RZ ;  /* 0x0000001f04057819 */ /* 0x002fc800000006ff */
[----:B------:R-:W1:Y:S02]  /*9750*/  SYNCS.PHASECHK.TRANS64.TRYWAIT P2, [R0+URZ], R5 ;  /* 0x00000005000075a7 */ /* 0x000e64000804017f */
[----:B-1----:R-:W-:Y:S05]  /*9760*/  @!P2 BRA `(.L_x_2097) ;  /* 0x000002a4006ca947 */ /* 0x002fea0003800000 */
.L_x_2096:
[----:B------:R-:W-:Y:S05]  /*9770*/  BSYNC B0 ;  /* 0x0000000000007941 */ /* 0x000fea0003800000 */
.L_x_2095:
[----:B-1----:R-:W2:Y:S04]  /*9780*/  LD.E R5, desc[UR44][R2.64] ;  /* 0x0000002c02057980 */ /* 0x002ea8000c101900 */
[----:B------:R-:W2:Y:S01]  /*9790*/  LDL.64 R8, [R1+0xa0] ;  /* 0x0000a00001087983 */ /* 0x000ea20000100a00 */
[----:B------:R-:W-:Y:S05]  /*97a0*/  WARPSYNC.ALL ;  /* 0x0000000000007948 */ /* 0x000fea0003800000 */
[----:B------:R-:W3:Y:S04]  /*97b0*/  LDL.64 R14, [R1+0x98] ;  /* 0x00009800010e7983 */ /* 0x000ee80000100a00 */
[----:B------:R-:W4:Y:S04]  /*97c0*/  LDL.64 R6, [R1+0x98] ;  /* 0x0000980001067983 */ /* 0x000f280000100a00 */
[----:B------:R-:W4:Y:S01]  /*97d0*/  LDL.64 R10, [R1+0x98] ;  /* 0x00009800010a7983 */ /* 0x000f220000100a00 */
[----:B--2--5:R-:W-:-:S03]  /*97e0*/  IMAD R4, R5, 0x300, R8 ;  /* 0x0000030005047824 */ /* 0x024fc600078e0208 */
[----:B------:R-:W2:Y:S01]  /*97f0*/  LDL.64 R12, [R1+0x98] ;  /* 0x00009800010c7983 */ /* 0x000ea20000100a00 */
[----:B------:R-:W-:Y:S01]  /*9800*/  IMAD.MOV.U32 R5, RZ, RZ, R9 ;  /* 0x000000ffff057224 */ /* 0x000fe200078e0009 */
[----:B------:R-:W-:Y:S01]  /*9810*/  R2UR UR6, R4 ;  /* 0x00000000040672ca */ /* 0x000fe200000e0000 */
[----:B------:R-:W-:-:S03]  /*9820*/  WARPGROUP.ARRIVE ;  /* 0x00000000000079c5 */ /* 0x000fc60000000000 */
[----:B------:R-:W-:Y:S01]  /*9830*/  R2UR UR7, R5 ;  /* 0x00000000050772ca */ /* 0x000fe200000e0000 */
[----:B------:R-:W-:Y:S02]  /*9840*/  VIADD R8, R4, 0x2 ;  /* 0x0000000204087836 */ /* 0x000fe40000000000 */
[----:B------:R-:W-:Y:S01]  /*9850*/  IMAD.MOV.U32 R183, RZ, RZ, 0x1 ;  /* 0x00000001ffb77424 */ /* 0x000fe200078e00ff */
[----:B------:R1:W-:Y:S04]  /*9860*/  STL [R1+0x80], RZ ;  /* 0x000080ff01007387 */ /* 0x0003e80000100800 */
[----:B------:R1:W-:Y:S04]  /*9870*/  STL [R1+0x80], R183 ;  /* 0x000080b701007387 */ /* 0x0003e80000100800 */
[----:B------:R1:W-:Y:S04]  /*9880*/  STL [R1+0x80], R183 ;  /* 0x000080b701007387 */ /* 0x0003e80000100800 */
[----:B------:R1:W-:Y:S04]  /*9890*/  STL [R1+0x80], R183 ;  /* 0x000080b701007387 */ /* 0x0003e80000100800 */
[----:B------:R1:W-:Y:S01]  /*98a0*/  STL [R1+0x80], R183 ;  /* 0x000080b701007387 */ /* 0x0003e20000100800 */
[----:B---3--:R-:W-:-:S02]  /*98b0*/  R2UR UR4, R14 ;  /* 0x000000000e0472ca */ /* 0x008fc400000e0000 */
[----:B------:R-:W-:Y:S01]  /*98c0*/  R2UR UR5, R15 ;  /* 0x000000000f0572ca */ /* 0x000fe200000e0000 */
[----:B------:R-:W3:-:S12]  /*98d0*/  LDL R14, [R1+0x54] ;  /* 0x00005400010e7983 */ /* 0x000ed80000100800 */
[----:B------:R-:W-:Y:S01]  /*98e0*/  HGMMA.64x96x16.F32.BF16 R24, gdesc[UR4], RZ, !UPT, gsb0 ;  /* 0x01600000041879f0 */ /* 0x000fe2000c0018ff */
[----:B----4-:R-:W-:Y:S01]  /*98f0*/  VIADD R6, R6, 0x2 ;  /* 0x0000000206067836 */ /* 0x010fe20000000000 */
[----:B------:R-:W-:Y:S02]  /*9900*/  R2UR UR6, R8 ;  /* 0x00000000080672ca */ /* 0x000fe400000e0000 */
[----:B------:R-:W-:Y:S02]  /*9910*/  R2UR UR7, R9 ;  /* 0x00000000090772ca */ /* 0x000fe400000e0000 */
[----:B------:R-:W-:Y:S02]  /*9920*/  R2UR UR4, R6 ;  /* 0x00000000060472ca */ /* 0x000fe400000e0000 */
[----:B------:R-:W-:Y:S01]  /*9930*/  R2UR UR5, R7 ;  /* 0x00000000070572ca */ /* 0x000fe200000e0000 */
[----:B------:R-:W-:Y:S02]  /*9940*/  VIADD R10, R10, 0x4 ;  /* 0x000000040a0a7836 */ /* 0x000fe40000000000 */
[----:B------:R-:W-:-:S02]  /*9950*/  VIADD R6, R4, 0x4 ;  /* 0x0000000404067836 */ /* 0x000fc40000000000 */
[----:B------:R-:W-:Y:S01]  /*9960*/  IMAD.MOV.U32 R7, RZ, RZ, R9 ;  /* 0x000000ffff077224 */ /* 0x000fe200078e0009 */
[----:B------:R-:W-:Y:S02]  /*9970*/  WARPGROUP.DEPBAR.LE gsb0, 0x0 ;  /* 0x00008000000079c5 */ /* 0x000fe40000010000 */
[----:B------:R1:W5:Y:S04]  /*9980*/  LD.E R0, desc[UR44][R2.64] ;  /* 0x0000002c02007980 */ /* 0x000368000c101900 */
[----:B------:R1:W5:Y:S01]  /*9990*/  LD.E R5, desc[UR44][R2.64+0x4] ;  /* 0x0000042c02057980 */ /* 0x000362000c101900 */
[----:B------:R-:W-:-:S06]  /*99a0*/  WARPGROUP.ARRIVE ;  /* 0x00000000000079c5 */ /* 0x000fcc0000000000 */
[----:B------:R-:W-:Y:S01]  /*99b0*/  HGMMA.64x96x16.F32.BF16 R24, gdesc[UR4], R24, gsb0 ;  /* 0x01600000041879f0 */ /* 0x000fe20008001818 */
[----:B------:R-:W-:Y:S02]  /*99c0*/  R2UR UR6, R6 ;  /* 0x00000000060672ca */ /* 0x000fe400000e0000 */
[----:B------:R-:W-:Y:S02]  /*99d0*/  R2UR UR7, R7 ;  /* 0x00000000070772ca */ /* 0x000fe400000e0000 */
[----:B------:R-:W-:Y:S02]  /*99e0*/  R2UR UR4, R10 ;  /* 0x000000000a0472ca */ /* 0x000fe400000e0000 */
[----:B------:R-:W-:Y:S01]  /*99f0*/  R2UR UR5, R11 ;  /* 0x000000000b0572ca */ /* 0x000fe200000e0000 */
[----:B------:R-:W-:Y:S02]  /*9a00*/  VIADD R6, R4, 0x6 ;  /* 0x0000000604067836 */ /* 0x000fe40000000000 */
[----:B--2---:R-:W-:-:S02]  /*9a10*/  VIADD R12, R12, 0x6 ;  /* 0x000000060c0c7836 */ /* 0x004fc40000000000 */
[----:B------:R-:W-:Y:S01]  /*9a20*/  IMAD.MOV.U32 R7, RZ, RZ, R9 ;  /* 0x000000ffff077224 */ /* 0x000fe200078e0009 */
[----:B------:R-:W-:Y:S02]  /*9a30*/  WARPGROUP.DEPBAR.LE gsb0, 0x0 ;  /* 0x00008000000079c5 */ /* 0x000fe40000010000 */
[----:B------:R-:W-:-:S06]  /*9a40*/  WARPGROUP.ARRIVE ;  /* 0x00000000000079c5 */ /* 0x000fcc0000000000 */
        /* <DEDUP_REMOVED lines=8> */
[----:B---3--:R-:W-:-:S04]  /*9ad0*/  LOP3.LUT R14, R14, 0x1, RZ, 0xfc, !PT ;  /* 0x000000010e0e7812 */ /* 0x008fc800078efcff */
[----:B------:R-:W-:Y:S01]  /*9ae0*/  ISETP.NE.AND P3, PT, R14, 0x3, PT ;  /* 0x000000030e00780c */ /* 0x000fe20003f65270 */
[----:B------:R-:W-:Y:S01]  /*9af0*/  BSSY B0, `(.L_x_2098) ;  /* 0x0000004000007945 */ /* 0x000fe20003800000 */
[----:B------:R-:W-:-:S11]  /*9b00*/  WARPGROUP.DEPBAR.LE gsb0, 0x0 ;  /* 0x00008000000079c5 */ /* 0x000fd60000010000 */
[----:B-1----:R-:W-:Y:S05]  /*9b10*/  @!P3 BRA `(.L_x_2099) ;  /* 0x000000000004b947 */ /* 0x002fea0003800000 */
[----:B------:R-:W-:Y:S01]  /*9b20*/  BPT.TRAP 0x1 ;  /* 0x000000040000795c */ /* 0x000fe20000300000 */
.L_x_2099:
[----:B------:R-:W-:Y:S05]  /*9b30*/  BSYNC B0 ;  /* 0x0000000000007941 */ /* 0x000fea0003800000 */
.L_x_2098:
        /* <DEDUP_REMOVED lines=10> */
.L_x_2101:
[----:B------:R-:W-:Y:S05]  /*9be0*/  BSYNC B0 ;  /* 0x0000000000007941 */ /* 0x000fea0003800000 */
.L_x_2100:
[----:B------:R-:W-:Y:S04]  /*9bf0*/  BSSY B0, `(.L_x_2102) ;  /* 0x0000006000007945 */ /* 0x000fe80003800000 */
[----:B--2---:R-:W-:Y:S05]  /*9c00*/  @P2 BRA `(.L_x_2103) ;  /* 0x0000000000102947 */ /* 0x004fea0003800000 */
[----:B-----5:R-:W-:Y:S01]  /*9c10*/  IMAD R4, R4, 0x8, R7 ;  /* 0x0000000804047824 */ /* 0x020fe200078e0207 */
[----:B------:R-:W-:-:S04]  /*9c20*/  SHF.L.U32 R5, R5, 0x1f, RZ ;  /* 0x0000001f05057819 */ /* 0x000fc800000006ff */
[----:B------:R-:W2:Y:S02]  /*9c30*/  SYNCS.PHASECHK.TRANS64.TRYWAIT P2, [R4+URZ], R5 ;  /* 0x00000005040075a7 */ /* 0x000ea4000804017f */
[----:B--2---:R-:W-:Y:S05]  /*9c40*/  @!P2 BRA `(.L_x_2104) ;  /* 0x000002a00048a947 */ /* 0x004fea0003800000 */
.L_x_2103:
[----:B------:R-:W-:Y:S05]  /*9c50*/  BSYNC B0 ;  /* 0x0000000000007941 */ /* 0x000fea0003800000 */
.L_x_2102:
[----:B------:R-:W3:Y:S04]  /*9c60*/  LD.E R15, desc[UR44][R2.64] ;  /* 0x0000002c020f7980 */ /* 0x000ee8000c101900 */
[----:B------:R-:W3:Y:S04]  /*9c70*/  LDL.64 R6, [R1+0x118] ;  /* 0x0001180001067983 */ /* 0x000ee80000100a00 */
[----:B-1----:R-:W4:Y:S04]  /*9c80*/  LDL R0, [R1+0x90] ;  /* 0x0000900001007983 */ /* 0x002f280000100800 */
[----:B--2--5:R-:W2:Y:S04]  /*9c90*/  LDL.64 R4, [R1+0x110] ;  /* 0x0001100001047983 */ /* 0x024ea80000100a00 */
[----:B------:R-:W2:Y:S04]  /*9ca0*/  LDL.64 R8, [R1+0x110] ;  /* 0x0001100001087983 */ /* 0x000ea80000100a00 */
[----:B------:R-:W2:Y:S04]  /*9cb0*/  LDL.64 R10, [R1+0x110] ;  /* 0x00011000010a7983 */ /* 0x000ea80000100a00 */
[----:B------:R-:W2:Y:S01]  /*9cc0*/  LDL.64 R12, [R1+0x110] ;  /* 0x00011000010c7983 */ /* 0x000ea20000100a00 */
[----:B------:R-:W-:Y:S05]  /*9cd0*/  WARPSYNC.ALL ;  /* 0x0000000000007948 */ /* 0x000fea0003800000 */
[----:B------:R-:W-:Y:S01]  /*9ce0*/  WARPGROUP.ARRIVE ;  /* 0x00000000000079c5 */ /* 0x000fe20000000000 */
[----:B------:R-:W-:Y:S04]  /*9cf0*/  STL [R1+0x1bb4], R171 ;  /* 0x001bb4ab01007387 */ /* 0x000fe80000100800 */
[----:B------:R-:W-:Y:S04]  /*9d00*/  STL [R1+0x1bb0], R234 ;  /* 0x001bb0ea01007387 */ /* 0x000fe80000100800 */
[----:B------:R-:W-:Y:S04]  /*9d10*/  STL [R1+0xbcc], R18 ;  /* 0x000bcc1201007387 */ /* 0x000fe80000100800 */
[----:B------:R-:W-:Y:S01]  /*9d20*/  STL [R1+0xbc8], R19 ;  /* 0x000bc81301007387 */ /* 0x000fe20000100800 */
[----:B---3--:R-:W-:Y:S01]  /*9d30*/  IMAD R6, R15, 0xc00, R6 ;  /* 0x00000c000f067824 */ /* 0x008fe200078e0206 */
[----:B----4-:R-:W-:-:S02]  /*9d40*/  ISETP.NE.U32.AND P2, PT, R0, RZ, PT ;  /* 0x000000ff0000720c */ /* 0x010fc40003f45070 */
[----:B------:R-:W3:Y:S02]  /*9d50*/  LDL.64 R14, [R1+0x110] ;  /* 0x00011000010e7983 */ /* 0x000ee40000100a00 */
[----:B------:R-:W-:Y:S02]  /*9d60*/  R2UR UR6, R6 ;  /* 0x00000000060672ca */ /* 0x000fe400000e0000 */
[----:B------:R-:W-:Y:S02]  /*9d70*/  R2UR UR7, R7 ;  /* 0x00000000070772ca */ /* 0x000fe400000e0000 */
[----:B--2---:R-:W-:Y:S02]  /*9d80*/  R2UR UR4, R4 ;  /* 0x00000000040472ca */ /* 0x004fe400000e0000 */
[----:B------:R-:W-:-:S03]  /*9d90*/  R2UR UR5, R5 ;  /* 0x00000000050572ca */ /* 0x000fc600000e0000 */
[----:B------:R-:W-:-:S10]  /*9da0*/  VOTEU.ANY UP0, P2 ;  /* 0x00000000003f7886 */ /* 0x000fd40001000100 */
[----:B------:R-:W-:Y:S01]  /*9db0*/  HGMMA.64x96x16.F32.BF16 R24, gdesc[UR4], R24, UP0, gsb0 ;  /* 0x01600000041879f0 */ /* 0x000fe2000b801818 */
[----:B------:R-:W-:Y:S02]  /*9dc0*/  VIADD R8, R8, 0x2 ;  /* 0x0000000208087836 */ /* 0x000fe40000000000 */
        /* <DEDUP_REMOVED lines=126> */
[----:B------:R-:W-:Y:S01]  /*a5b0*/  R2UR UR5, R15 ;  /* 0x000000000f0572ca */ /* 0x000fe200000e0000 */
[----:B--2---:R-:W-:Y:S01]  /*a5c0*/  VIADD R8, R8, 0xc02 ;  /* 0x00000c0208087836 */ /* 0x004fe20000000000 */
[----:B------:R-:W-:Y:S02]  /*a5d0*/  WARPGROUP.DEPBAR.LE gsb0, 0x0 ;  /* 0x00008000000079c5 */ /* 0x000fe40000010000 */
[----:B------:R-:W-:-:S09]  /*a5e0*/  WARPGROUP.ARRIVE ;  /* 0x00000000000079c5 */ /* 0x000fd20000000000 */
[----:B------:R-:W-:Y:S01]  /*a5f0*/  HGMMA.64x96x16.F32.BF16 R24, gdesc[UR4], R24, gsb0 ;  /* 0x01600000041879f0 */ /* 0x000fe20008001818 */
[----:B------:R-:W-:Y:S02]  /*a600*/  VIADD R4, R6, 0x902 ;  /* 0x0000090206047836 */ /* 0x000fe40000000000 */
[----:B------:R-:W-:Y:S01]  /*a610*/  IMAD.MOV.U32 R5, RZ, RZ, R7 ;  /* 0x000000ffff057224 */ /* 0x000fe200078e0007 */
[----:B------:R-:W-:Y:S02]  /*a620*/  R2UR UR4, R8 ;  /* 0x00000000080472ca */ /* 0x000fe400000e0000 */
[----:B------:R-:W-:Y:S02]  /*a630*/  R2UR UR6, R4 ;  /* 0x00000000040672ca */ /* 0x000fe400000e0000 */
[----:B------:R-:W-:Y:S02]  /*a640*/  R2UR UR7, R5 ;  /* 0x00000000050772ca */ /* 0x000fe400000e0000 */
[----:B------:R-:W-:Y:S01]  /*a650*/  R2UR UR5, R9 ;  /* 0x00000000090572ca */ /* 0x000fe200000e0000 */
[----:B----4-:R-:W-:-:S02]  /*a660*/  VIADD R10, R10, 0xc04 ;  /* 0x00000c040a0a7836 */ /* 0x010fc40000000000 */
[----:B------:R-:W-:Y:S01]  /*a670*/  VIADD R4, R6, 0x904 ;  /* 0x0000090406047836 */ /* 0x000fe20000000000 */
[----:B------:R-:W-:Y:S02]  /*a680*/  WARPGROUP.DEPBAR.LE gsb0, 0x0 ;  /* 0x00008000000079c5 */ /* 0x000fe40000010000 */
[----:B------:R-:W-:-:S07]  /*a690*/  WARPGROUP.ARRIVE ;  /* 0x00000000000079c5 */ /* 0x000fce0000000000 */
[----:B------:R-:W-:Y:S01]  /*a6a0*/  HGMMA.64x96x16.F32.BF16 R24, gdesc[UR4], R24, gsb0 ;  /* 0x01600000041879f0 */ /* 0x000fe20008001818 */
[----:B------:R-:W-:Y:S01]  /*a6b0*/  IMAD.MOV.U32 R5, RZ, RZ, R7 ;  /* 0x000000ffff057224 */ /* 0x000fe200078e0007 */
        /* <DEDUP_REMOVED lines=14> */
[----:B------:R-:W-:Y:S04]  /*a7a0*/  STL [R1+0x90], R183 ;  /* 0x000090b701007387 */ /* 0x000fe80000100800 */
[----:B------:R-:W-:Y:S01]  /*a7b0*/  STL [R1+0x90], R183 ;  /* 0x000090b701007387 */ /* 0x000fe20000100800 */
[----:B------:R-:W-:-:S02]  /*a7c0*/  WARPGROUP.DEPBAR.LE gsb0, 0x0 ;  /* 0x00008000000079c5 */ /* 0x000fc40000010000 */
[----:B------:R-:W-:Y:S01]  /*a7d0*/  WARPGROUP.ARRIVE ;  /* 0x00000000000079c5 */ /* 0x000fe20000000000 */
[----:B------:R-:W2:Y:S05]  /*a7e0*/  @!P0 LDL.64 R4, [R1+0x30] ;  /* 0x0000300001048983 */ /* 0x000eaa0000100a00 */
[----:B------:R-:W-:Y:S01]  /*a7f0*/  HGMMA.64x96x16.F32.BF16 R24, gdesc[UR4], R24, gsb0 ;  /* 0x01600000041879f0 */ /* 0x000fe20008001818 */
        /* <DEDUP_REMOVED lines=16> */
[----:B------:R-:W3:Y:S01]  /*a900*/  @!P0 LD.E R0, desc[UR44][R2.64] ;  /* 0x0000002c02008980 */ /* 0x000ee2000c101900 */
[----:B--2---:R-:W-:-:S05]  /*a910*/  @!P0 MOV R5, R4 ;  /* 0x0000000400058202 */ /* 0x004fca0000000f00 */
[----:B---3--:R-:W-:-:S05]  /*a920*/  @!P0 IMAD R0, R0, 0x8, R5 ;  /* 0x0000000800008824 */ /* 0x008fca00078e0205 */
[----:B------:R-:W-:-:S04]  /*a930*/  @!P0 PRMT R0, RZ, 0x654, R0 ;  /* 0x00000654ff008816 */ /* 0x000fc80000000000 */
[----:B------:R2:W-:Y:S01]  /*a940*/  @!P0 SYNCS.ARRIVE.TRANS64.RED.A1T0 RZ, [R0+URZ], RZ ;  /* 0x000000ff00ff89a7 */ /* 0x0005e2000810043f */
[----:B------:R-:W3:Y:S04]  /*a950*/  LDL.64 R8, [R1+0x170] ;  /* 0x0001700001087983 */ /* 0x000ee80000100a00 */
[----:B------:R-:W4:Y:S04]  /*a960*/  LDL.64 R4, [R1+0x230] ;  /* 0x0002300001047983 */ /* 0x000f280000100a00 */
        /* <DEDUP_REMOVED lines=39> */
[----:B---3--:R-:W3:Y:S01]  /*abe0*/  LD.E R8, desc[UR44][R8.64] ;  /* 0x0000002c08087980 */ /* 0x008ee2000c101900 */
[----:B------:R1:W-:Y:S01]  /*abf0*/  BAR.SYNC.DEFER_BLOCKING R237, 0x100 ;  /* 0x000400ed0000751d */ /* 0x0003e20000010000 */
[-C--:B---3--:R-:W-:Y:S01]  /*ac00*/  FMUL.FTZ R7, R24, R8.reuse ;  /* 0x0000000818077220 */ /* 0x088fe20000410000 */
[-C--:B------:R-:W-:Y:S01]  /*ac10*/  FMUL.FTZ R10, R25, R8.reuse ;  /* 0x00000008190a7220 */ /* 0x080fe20000410000 */
[-C--:B------:R-:W-:Y:S01]  /*ac20*/  FMUL.FTZ R22, R28, R8.reuse ;  /* 0x000000081c167220 */ /* 0x080fe20000410000 */
[-C--:B------:R-:W-:Y:S01]  /*ac30*/  FMUL.FTZ R73, R29, R8.reuse ;  /* 0x000000081d497220 */ /* 0x080fe20000410000 */
[-C--:B------:R-:W-:Y:S01]  /*ac40*/  FMUL.FTZ R143, R32, R8.reuse ;  /* 0x00000008208f7220 */ /* 0x080fe20000410000 */
[-C--:B------:R-:W-:Y:S01]  /*ac50*/  FMUL.FTZ R6, R26, R8.reuse ;  /* 0x000000081a067220 */ /* 0x080fe20000410000 */
[----:B------:R-:W4:Y:S01]  /*ac60*/  MUFU.TANH R7, R7 ;  /* 0x0000000700077308 */ /* 0x000f220000002400 */
[-C--:B------:R-:W-:Y:S01]  /*ac70*/  FMUL.FTZ R153, R33, R8.reuse ;  /* 0x0000000821997220 */ /* 0x080fe20000410000 */
[-C--:B--2---:R-:W-:Y:S01]  /*ac80*/  FMUL.FTZ R0, R27, R8.reuse ;  /* 0x000000081b007220 */ /* 0x084fe20000410000 */
[-C--:B------:R-:W-:Y:S01]  /*ac90*/  FMUL.FTZ R157, R36, R8.reuse ;  /* 0x00000008249d7220 */ /* 0x080fe20000410000 */
[-C--:B------:R-:W-:Y:S01]  /*aca0*/  FMUL.FTZ R11, R35, R8.reuse ;  /* 0x00000008230b7220 */ /* 0x080fe20000410000 */
[-C--:B------:R-:W-:Y:S01]  /*acb0*/  FMUL.FTZ R72, R30, R8.reuse ;  /* 0x000000081e487220 */ /* 0x080fe20000410000 */
[-C--:B------:R-:W-:Y:S01]  /*acc0*/  FMUL.FTZ R159, R40, R8.reuse ;  /* 0x00000008289f7220 */ /* 0x080fe20000410000 */
[-C--:B------:R-:W-:Y:S01]  /*acd0*/  FMUL.FTZ R139, R34, R8.reuse ;  /* 0x00000008228b7220 */ /* 0x080fe20000410000 */
[----:B------:R-:W2:Y:S01]  /*ace0*/  MUFU.TANH R10, R10 ;  /* 0x0000000a000a7308 */ /* 0x000ea20000002400 */
[-C--:B------:R-:W-:Y:S01]  /*acf0*/  FMUL.FTZ R165, R41, R8.reuse ;  /* 0x0000000829a57220 */ /* 0x080fe20000410000 */
[-C--:B------:R-:W-:Y:S01]  /*ad00*/  FMUL.FTZ R167, R44, R8.reuse ;  /* 0x000000082ca77220 */ /* 0x080fe20000410000 */
[-C--:B------:R-:W-:Y:S01]  /*ad10*/  FMUL.FTZ R169, R45, R8.reuse ;  /* 0x000000082da97220 */ /* 0x080fe20000410000 */
[-C--:B------:R-:W-:Y:S01]  /*ad20*/  FMUL.FTZ R14, R39, R8.reuse ;  /* 0x00000008270e7220 */ /* 0x080fe20000410000 */
[-C--:B------:R-:W-:Y:S01]  /*ad30*/  FMUL.FTZ R177, R48, R8.reuse ;  /* 0x0000000830b17220 */ /* 0x080fe20000410000 */
[-C--:B------:R-:W-:Y:S01]  /*ad40*/  FMUL.FTZ R156, R42, R8.reuse ;  /* 0x000000082a9c7220 */ /* 0x080fe20000410000 */
[----:B------:R-:W-:Y:S01]  /*ad50*/  FMUL.FTZ R28, R31, R8 ;  /* 0x000000081f1c7220 */ /* 0x000fe20000410000 */
[----:B------:R-:W3:Y:S01]  /*ad60*/  MUFU.TANH R22, R22 ;  /* 0x0000001600167308 */ /* 0x000ee20000002400 */
[----:B----4-:R-:W-:Y:S01]  /*ad70*/  FMNMX.FTZ R9, R7, R4, !PT ;  /* 0x0000000407097209 */ /* 0x010fe20007810000 */
[-C--:B------:R-:W-:Y:S01]  /*ad80*/  FMUL.FTZ R175, R49, R8.reuse ;  /* 0x0000000831af7220 */ /* 0x080fe20000410000 */
[-C--:B------:R-:W-:Y:S01]  /*ad90*/  FMUL.FTZ R164, R43, R8.reuse ;  /* 0x000000082ba47220 */ /* 0x080fe20000410000 */
[-C--:B------:R-:W-:Y:S01]  /*ada0*/  FMUL.FTZ R195, R52, R8.reuse ;  /* 0x0000000834c37220 */ /* 0x080fe20000410000 */
[-C--:B------:R-:W-:Y:S01]  /*adb0*/  FMUL.FTZ R166, R46, R8.reuse ;  /* 0x000000082ea67220 */ /* 0x080fe20000410000 */
[-C--:B------:R-:W-:Y:S01]  /*adc0*/  FMUL.FTZ R181, R53, R8.reuse ;  /* 0x0000000835b57220 */ /* 0x080fe20000410000 */
[-C--:B------:R-:W-:Y:S01]  /*add0*/  FMUL.FTZ R168, R47, R8.reuse ;  /* 0x000000082fa87220 */ /* 0x080fe20000410000 */
[----:B------:R-:W4:Y:S01]  /*ade0*/  MUFU.TANH R73, R73 ;  /* 0x0000004900497308 */ /* 0x000f220000002400 */
[----:B--2---:R-:W-:Y:S01]  /*adf0*/  FMNMX.FTZ R9, R10, R9, !PT ;  /* 0x000000090a097209 */ /* 0x004fe20007810000 */
[-C--:B------:R-:W-:Y:S01]  /*ae00*/  FMUL.FTZ R35, R37, R8.reuse ;  /* 0x0000000825237220 */ /* 0x080fe20000410000 */
[-C--:B------:R-:W-:Y:S01]  /*ae10*/  FMUL.FTZ R205, R56, R8.reuse ;  /* 0x0000000838cd7220 */ /* 0x080fe20000410000 */
[-C--:B------:R-:W-:Y:S01]  /*ae20*/  FMUL.FTZ R170, R50, R8.reuse ;  /* 0x0000000832aa7220 */ /* 0x080fe20000410000 */
[-C--:B------:R-:W-:Y:S01]  /*ae30*/  FMUL.FTZ R203, R57, R8.reuse ;  /* 0x0000000839cb7220 */ /* 0x080fe20000410000 */
[-C--:B------:R-:W-:Y:S01]  /*ae40*/  FMUL.FTZ R23, R51, R8.reuse ;  /* 0x0000000833177220 */ /* 0x080fe20000410000 */
[-C--:B------:R-:W-:Y:S01]  /*ae50*/  FMUL.FTZ R213, R60, R8.reuse ;  /* 0x000000083cd57220 */ /* 0x080fe20000410000 */
[----:B------:R-:W2:Y:S01]  /*ae60*/  MUFU.TANH R143, R143 ;  /* 0x0000008f008f7308 */ /* 0x000ea20000002400 */
[----:B---3--:R-:W-:Y:S01]  /*ae70*/  FMNMX.FTZ R12, R22, R9, !PT ;  /* 0x00000009160c7209 */ /* 0x008fe20007810000 */
[-C--:B------:R-:W-:Y:S01]  /*ae80*/  FMUL.FTZ R121, R54, R8.reuse ;  /* 0x0000000836797220 */ /* 0x080fe20000410000 */
[-C--:B------:R-:W-:Y:S01]  /*ae90*/  FMUL.FTZ R211, R61, R8.reuse ;  /* 0x000000083dd37220 */ /* 0x080fe20000410000 */
[-C--:B------:R-:W-:Y:S01]  /*aea0*/  FMUL.FTZ R123, R55, R8.reuse ;  /* 0x00000008377b7220 */ /* 0x080fe20000410000 */
[-C--:B------:R-:W-:Y:S01]  /*aeb0*/  FMUL.FTZ R207, R64, R8.reuse ;  /* 0x0000000840cf7220 */ /* 0x080fe20000410000 */
[-C--:B------:R-:W-:Y:S01]  /*aec0*/  FMUL.FTZ R125, R58, R8.reuse ;  /* 0x000000083a7d7220 */ /* 0x080fe20000410000 */
[-C--:B------:R-:W-:Y:S01]  /*aed0*/  FMUL.FTZ R209, R65, R8.reuse ;  /* 0x0000000841d17220 */ /* 0x080fe20000410000 */
[----:B------:R-:W3:Y:S01]  /*aee0*/  MUFU.TANH R6, R6 ;  /* 0x0000000600067308 */ /* 0x000ee20000002400 */
[-C--:B------:R-:W-:Y:S01]  /*aef0*/  FMUL.FTZ R127, R59, R8.reuse ;  /* 0x000000083b7f7220 */ /* 0x080fe20000410000 */
[-C--:B------:R-:W-:Y:S01]  /*af00*/  FMUL.FTZ R215, R68, R8.reuse ;  /* 0x0000000844d77220 */ /* 0x080fe20000410000 */
[-C--:B------:R-:W-:Y:S01]  /*af10*/  FMUL.FTZ R129, R62, R8.reuse ;  /* 0x000000083e817220 */ /* 0x080fe20000410000 */
[-C--:B------:R-:W-:Y:S01]  /*af20*/  FMUL.FTZ R217, R69, R8.reuse ;  /* 0x0000000845d97220 */ /* 0x080fe20000410000 */
[-C--:B------:R-:W-:Y:S01]  /*af30*/  FMUL.FTZ R131, R63, R8.reuse ;  /* 0x000000083f837220 */ /* 0x080fe20000410000 */
[-C--:B------:R-:W-:Y:S01]  /*af40*/  FMUL.FTZ R135, R66, R8.reuse ;  /* 0x0000000842877220 */ /* 0x080fe20000410000 */
[----:B------:R-:W-:Y:S01]  /*af50*/  FMUL.FTZ R133, R67, R8 ;  /* 0x0000000843857220 */ /* 0x000fe20000410000 */
[----:B------:R-:W0:Y:S01]  /*af60*/  MUFU.TANH R153, R153 ;  /* 0x0000009900997308 */ /* 0x000e220000002400 */
[----:B----4-:R-:W-:Y:S01]  /*af70*/  FMNMX.FTZ R12, R73, R12, !PT ;  /* 0x0000000c490c7209 */ /* 0x010fe20007810000 */
[-C--:B------:R-:W-:Y:S01]  /*af80*/  FMUL.FTZ R137, R70, R8.reuse ;  /* 0x0000000846897220 */ /* 0x080fe20000410000 */
[----:B------:R-:W-:Y:S01]  /*af90*/  FMUL.FTZ R141, R71, R8 ;  /* 0x00000008478d7220 */ /* 0x000fe20000410000 */
[----:B------:R-:W4:Y:S04]  /*afa0*/  LDL R25, [R1+0x250] ;  /* 0x0002500001197983 */ /* 0x000f280000100800 */
[----:B------:R-:W1:Y:S01]  /*afb0*/  MUFU.TANH R0, R0 ;  /* 0x0000000000007308 */ /* 0x000e620000002400 */
[----:B------:R-:W4:Y:S04]  /*afc0*/  LDL.64 R32, [R1+0x3c8] ;  /* 0x0003c80001207983 */ /* 0x000f280000100a00 */
[----:B------:R-:W4:Y:S03]  /*afd0*/  LDL.64 R26, [R1+0x418] ;  /* 0x00041800011a7983 */ /* 0x000f260000100a00 */
[----:B------:R-:W1:Y:S01]  /*afe0*/  MUFU.TANH R157, R157 ;  /* 0x0000009d009d7308 */ /* 0x000e620000002400 */
[----:B--2---:R-:W-:-:S07]  /*aff0*/  FMNMX.FTZ R12, R143, R12, !PT ;  /* 0x0000000c8f0c7209 */ /* 0x004fce0007810000 */
[----:B------:R-:W2:Y:S01]  /*b000*/  MUFU.TANH R72, R72 ;  /* 0x0000004800487308 */ /* 0x000ea20000002400 */
[----:B------:R-:W-:Y:S01]  /*b010*/  FMUL.FTZ R34, R38, R8 ;  /* 0x0000000826227220 */ /* 0x000fe20000410000 */
[----:B------:R-:W4:Y:S04]  /*b020*/  LDL.64 R44, [R1+0x378] ;  /* 0x00037800012c7983 */ /* 0x000f280000100a00 */
[----:B------:R-:W4:Y:S02]  /*b030*/  LDL.64 R46, [R1+0x388] ;  /* 0x00038800012e7983 */ /* 0x000f240000100a00 */
[----:B------:R-:W2:Y:S01]  /*b040*/  MUFU.TANH R35, R35 ;  /* 0x0000002300237308 */ /* 0x000ea20000002400 */
[----:B---3--:R-:W-:Y:S01]  /*b050*/  FMNMX.FTZ R9, R6, R5, !PT ;  /* 0x0000000506097209 */ /* 0x008fe20007810000 */
[----:B------:R-:W3:Y:S01]  /*b060*/  LDL.64 R54, [R1+0x328] ;  /* 0x0003280001367983 */ /* 0x000ee20000100a00 */
[----:B0-----:R-:W-:-:S03]  /*b070*/  FMNMX.FTZ R12, R153, R12, !PT ;  /* 0x0000000c990c7209 */ /* 0x001fc60007810000 */
[----:B------:R-:W3:Y:S02]  /*b080*/  LDL.64 R40, [R1+0x3f8] ;  /* 0x0003f80001287983 */ /* 0x000ee40000100a00 */
[----:B------:R-:W0:Y:S08]  /*b090*/  MUFU.TANH R28, R28 ;  /* 0x0000001c001c7308 */ /* 0x000e300000002400 */
[----:B------:R-:W0:Y:S01]  /*b0a0*/  MUFU.TANH R159, R159 ;  /* 0x0000009f009f7308 */ /* 0x000e220000002400 */
[----:B-1----:R-:W-:Y:S01]  /*b0b0*/  FMNMX.FTZ R9, R0, R9, !PT ;  /* 0x0000000900097209 */ /* 0x002fe20007810000 */
[----:B------:R-:W3:Y:S01]  /*b0c0*/  LDL.64 R64, [R1+0x2d8] ;  /* 0x0002d80001407983 */ /* 0x000ee20000100a00 */
[----:B------:R-:W-:-:S05]  /*b0d0*/  FMNMX.FTZ R16, R157, R12, !PT ;  /* 0x0000000c9d107209 */ /* 0x000fca0007810000 */
[----:B------:R-:W1:Y:S08]  /*b0e0*/  MUFU.TANH R139, R139 ;  /* 0x0000008b008b7308 */ /* 0x000e700000002400 */
[----:B------:R-:W1:Y:S01]  /*b0f0*/  MUFU.TANH R165, R165 ;  /* 0x000000a500a57308 */ /* 0x000e620000002400 */
[----:B--2---:R-:W-:Y:S01]  /*b100*/  FMNMX.FTZ R9, R72, R9, !PT ;  /* 0x0000000948097209 */ /* 0x004fe20007810000 */
[----:B------:R-:W2:Y:S01]  /*b110*/  LDL.64 R66, [R1+0x2e8] ;  /* 0x0002e80001427983 */ /* 0x000ea20000100a00 */
[----:B------:R-:W-:-:S03]  /*b120*/  FMNMX.FTZ R16, R35, R16, !PT ;  /* 0x0000001023107209 */ /* 0x000fc60007810000 */
[----:B------:R-:W2:Y:S02]  /*b130*/  LDL.64 R68, [R1+0x2f8] ;  /* 0x0002f80001447983 */ /* 0x000ea40000100a00 */
[----:B------:R-:W1:Y:S08]  /*b140*/  MUFU.TANH R11, R11 ;  /* 0x0000000b000b7308 */ /* 0x000e700000002400 */
[----:B------:R-:W1:Y:S01]  /*b150*/  MUFU.TANH R167, R167 ;  /* 0x000000a700a77308 */ /* 0x000e620000002400 */
[----:B0-----:R-:W-:Y:S01]  /*b160*/  FMNMX.FTZ R12, R28, R9, !PT ;  /* 0x000000091c0c7209 */ /* 0x001fe20007810000 */
[----:B------:R-:W2:Y:S01]  /*b170*/  LDL.64 R70, [R1+0x308] ;  /* 0x0003080001467983 */ /* 0x000ea20000100a00 */
[----:B------:R-:W-:-:S03]  /*b180*/  FMNMX.FTZ R16, R159, R16, !PT ;  /* 0x000000109f107209 */ /* 0x000fc60007810000 */
[----:B------:R-:W2:Y:S02]  /*b190*/  LDL.64 R56, [R1+0x338] ;  /* 0x0003380001387983 */ /* 0x000ea40000100a00 */
[----:B------:R-:W0:Y:S08]  /*b1a0*/  MUFU.TANH R34, R34 ;  /* 0x0000002200227308 */ /* 0x000e300000002400 */
[----:B------:R-:W0:Y:S01]  /*b1b0*/  MUFU.TANH R169, R169 ;  /* 0x000000a900a97308 */ /* 0x000e220000002400 */
[----:B-1----:R-:W-:Y:S01]  /*b1c0*/  FMNMX.FTZ R12, R139, R12, !PT ;  /* 0x0000000c8b0c7209 */ /* 0x002fe20007810000 */
[----:B------:R-:W2:Y:S01]  /*b1d0*/  LDL.64 R58, [R1+0x348] ;  /* 0x00034800013a7983 */ /* 0x000ea20000100a00 */
[----:B------:R-:W-:-:S03]  /*b1e0*/  FMNMX.FTZ R16, R165, R16, !PT ;  /* 0x00000010a5107209 */ /* 0x000fc60007810000 */
[----:B------:R-:W2:Y:S02]  /*b1f0*/  LDL.64 R30, [R1+0x428] ;  /* 0x00042800011e7983 */ /* 0x000ea40000100a00 */
[----:B------:R-:W1:Y:S08]  /*b200*/  MUFU.TANH R14, R14 ;  /* 0x0000000e000e7308 */ /* 0x000e700000002400 */
[----:B------:R-:W1:Y:S01]  /*b210*/  MUFU.TANH R177, R177 ;  /* 0x000000b100b17308 */ /* 0x000e620000002400 */
[----:B------:R-:W-:Y:S01]  /*b220*/  FMNMX.FTZ R9, R11, R12, !PT ;  /* 0x0000000c0b097209 */ /* 0x000fe20007810000 */
[----:B------:R-:W2:Y:S01]  /*b230*/  LDL.64 R60, [R1+0x358] ;  /* 0x00035800013c7983 */ /* 0x000ea20000100a00 */
[----:B------:R-:W-:-:S03]  /*b240*/  FMNMX.FTZ R16, R167, R16, !PT ;  /* 0x00000010a7107209 */ /* 0x000fc60007810000 */
[----:B------:R-:W2:Y:S02]  /*b250*/  LDL.64 R42, [R1+0x408] ;  /* 0x00040800012a7983 */ /* 0x000ea40000100a00 */
[----:B------:R-:W1:Y:S02]  /*b260*/  MUFU.TANH R156, R156 ;  /* 0x0000009c009c7308 */ /* 0x000e640000002400 */
[----:B------:R-:W2:Y:S06]  /*b270*/  LDL.64 R48, [R1+0x398] ;  /* 0x0003980001307983 */ /* 0x000eac0000100a00 */
        /* <DEDUP_REMOVED lines=15> */
[----:B------:R-:W-:-:S05]  /*b370*/  FMNMX.FTZ R16, R175, R16, !PT ;  /* 0x00000010af107209 */ /* 0x000fca0007810000 */
[----:B------:R-:W1:Y:S08]  /*b380*/  MUFU.TANH R168, R168 ;  /* 0x000000a800a87308 */ /* 0x000e700000002400 */
[----:B------:R-:W1:Y:S01]  /*b390*/  MUFU.TANH R205, R205 ;  /* 0x000000cd00cd7308 */ /* 0x000e620000002400 */
[----:B0-----:R-:W-:Y:S02]  /*b3a0*/  FMNMX.FTZ R9, R164, R9, !PT ;  /* 0x00000009a4097209 */ /* 0x001fe40007810000 */
[----:B------:R-:W-:-:S05]  /*b3b0*/  FMNMX.FTZ R16, R195, R16, !PT ;  /* 0x00000010c3107209 */ /* 0x000fca0007810000 */
[----:B------:R-:W0:Y:S08]  /*b3c0*/  MUFU.TANH R170, R170 ;  /* 0x000000aa00aa7308 */ /* 0x000e300000002400 */
[----:B------:R-:W0:Y:S01]  /*b3d0*/  MUFU.TANH R203, R203 ;  /* 0x000000cb00cb7308 */ /* 0x000e220000002400 */
[----:B-1----:R-:W-:Y:S02]  /*b3e0*/  FMNMX.FTZ R9, R166, R9, !PT ;  /* 0x00000009a6097209 */ /* 0x002fe40007810000 */
[----:B------:R-:W-:-:S05]  /*b3f0*/  FMNMX.FTZ R16, R181, R16, !PT ;  /* 0x00000010b5107209 */ /* 0x000fca0007810000 */
[----:B------:R-:W1:Y:S08]  /*b400*/  MUFU.TANH R23, R23 ;  /* 0x0000001700177308 */ /* 0x000e700000002400 */
[----:B------:R-:W1:Y:S01]  /*b410*/  MUFU.TANH R213, R213 ;  /* 0x000000d500d57308 */ /* 0x000e620000002400 */
[----:B------:R-:W-:Y:S02]  /*b420*/  FMNMX.FTZ R9, R168, R9, !PT ;  /* 0x00000009a8097209 */ /* 0x000fe40007810000 */
        /* <DEDUP_REMOVED lines=21> */
[----:B------:R-:W1:Y:S01]  /*b580*/  MUFU.TANH R131, R131 ;  /* 0x0000008300837308 */ /* 0x000e620000002400 */
[----:B------:R-:W-:Y:S02]  /*b590*/  FMNMX.FTZ R12, R127, R12, !PT ;  /* 0x0000000c7f0c7209 */ /* 0x000fe40007810000 */
[----:B------:R-:W-:-:S05]  /*b5a0*/  FMNMX.FTZ R8, R215, R16, !PT ;  /* 0x00000010d7087209 */ /* 0x000fca0007810000 */
[----:B------:R-:W1:Y:S01]  /*b5b0*/  MUFU.TANH R135, R135 ;  /* 0x0000008700877308 */ /* 0x000e620000002400 */
[----:B0-----:R-:W-:Y:S02]  /*b5c0*/  FMNMX.FTZ R12, R129, R12, !PT ;  /* 0x0000000c810c7209 */ /* 0x001fe40007810000 */
[----:B------:R-:W-:-:S05]  /*b5d0*/  FMNMX.FTZ R8, R217, R8, !PT ;  /* 0x00000008d9087209 */ /* 0x000fca0007810000 */
[----:B------:R-:W0:Y:S01]  /*b5e0*/  MUFU.TANH R133, R133 ;  /* 0x0000008500857308 */ /* 0x000e220000002400 */
[----:B-1----:R-:W-:Y:S01]  /*b5f0*/  FMNMX.FTZ R12, R131, R12, !PT ;  /* 0x0000000c830c7209 */ /* 0x002fe20007810000 */
[----:B------:R-:W1:Y:S06]  /*b600*/  SHFL.BFLY PT, R13, R8, 0x2, 0x1f ;  /* 0x0c401f00080d7f89 */ /* 0x000e6c00000e0000 */
[----:B------:R-:W4:Y:S01]  /*b610*/  MUFU.TANH R137, R137 ;  /* 0x0000008900897308 */ /* 0x000f220000002400 */
[----:B------:R-:W-:-:S07]  /*b620*/  FMNMX.FTZ R12, R135, R12, !PT ;  /* 0x0000000c870c7209 */ /* 0x000fce0007810000 */
[----:B------:R-:W1:Y:S01]  /*b630*/  MUFU.TANH R141, R141 ;  /* 0x0000008d008d7308 */ /* 0x000e620000002400 */
[----:B0-----:R-:W-:-:S04]  /*b640*/  FMNMX.FTZ R12, R133, R12, !PT ;  /* 0x0000000c850c7209 */ /* 0x001fc80007810000 */
[----:B----4-:R-:W-:-:S04]  /*b650*/  FMNMX.FTZ R12, R137, R12, !PT ;  /* 0x0000000c890c7209 */ /* 0x010fc80007810000 */
[----:B-1----:R-:W-:-:S05]  /*b660*/  FMNMX.FTZ R9, R141, R12, !PT ;  /* 0x0000000c8d097209 */ /* 0x002fca0007810000 */
[----:B------:R0:W-:Y:S01]  /*b670*/  STL.64 [R1+0x230], R8 ;  /* 0x0002300801007387 */ /* 0x0001e20000100a00 */
[----:B------:R-:W-:-:S03]  /*b680*/  FMNMX.FTZ R12, R8, R13, !PT ;  /* 0x0000000d080c7209 */ /* 0x000fc60007810000 */
[----:B------:R-:W4:Y:S04]  /*b690*/  LDL R219, [R1+0x234] ;  /* 0x0002340001db7983 */ /* 0x000f280000100800 */
[----:B------:R-:W1:Y:S04]  /*b6a0*/  SHFL.BFLY PT, R13, R12, 0x1, 0x1f ;  /* 0x0c201f000c0d7f89 */ /* 0x000e6800000e0000 */
[----:B0-----:R-:W3:Y:S01]  /*b6b0*/  LDL.64 R8, [R1+0x290] ;  /* 0x0002900001087983 */ /* 0x001ee20000100a00 */
[----:B-1----:R-:W-:-:S05]  /*b6c0*/  FMNMX.FTZ R16, R12, R13, !PT ;  /* 0x0000000d0c107209 */ /* 0x002fca0007810000 */
[----:B------:R0:W-:Y:S04]  /*b6d0*/  STL [R1+0x230], R16 ;  /* 0x0002301001007387 */ /* 0x0001e80000100800 */
[----:B------:R-:W2:Y:S04]  /*b6e0*/  LDL R180, [R1+0x230] ;  /* 0x0002300001b47983 */ /* 0x000ea80000100800 */
[----:B0-----:R-:W3:Y:S04]  /*b6f0*/  LDL.64 R16, [R1+0x3e0] ;  /* 0x0003e00001107983 */ /* 0x001ee80000100a00 */
[----:B----4-:R-:W0:Y:S02]  /*b700*/  SHFL.BFLY PT, R12, R219, 0x2, 0x1f ;  /* 0x0c401f00db0c7f89 */ /* 0x010e2400000e0000 */
[----:B0-----:R-:W-:-:S02]  /*b710*/  FMNMX.FTZ R15, R12, R219, !PT ;  /* 0x000000db0c0f7209 */ /* 0x001fc40007810000 */
[----:B------:R-:W4:Y:S04]  /*b720*/  LDL.64 R12, [R1+0x438] ;  /* 0x00043800010c7983 */ /* 0x000f280000100a00 */
[----:B------:R-:W0:Y:S01]  /*b730*/  SHFL.BFLY PT, R24, R15, 0x1, 0x1f ;  /* 0x0c201f000f187f89 */ /* 0x000e2200000e0000 */
[----:B--2---:R-:W-:-:S04]  /*b740*/  FADD.FTZ R4, R4, -R180 ;  /* 0x800000b404047221 */ /* 0x004fc80000010000 */
[----:B------:R-:W-:-:S06]  /*b750*/  FMUL.FTZ R158, R4, R25 ;  /* 0x00000019049e7220 */ /* 0x000fcc0000410000 */
[----:B------:R-:W1:Y:S01]  /*b760*/  MUFU.EX2 R158, R158 ;  /* 0x0000009e009e7308 */ /* 0x000e620000000800 */
[----:B0-----:R-:W-:-:S05]  /*b770*/  FMNMX.FTZ R24, R15, R24, !PT ;  /* 0x000000180f187209 */ /* 0x001fca0007810000 */
[----:B------:R-:W-:Y:S02]  /*b780*/  FADD.FTZ R120, R5, -R24 ;  /* 0x8000001805787221 */ /* 0x000fe40000010000 */
[----:B------:R-:W2:Y:S01]  /*b790*/  LDL.64 R4, [R1+0x448] ;  /* 0x0004480001047983 */ /* 0x000ea20000100a00 */
[C---:B-1----:R-:W-:Y:S01]  /*b7a0*/  FMUL.FTZ R111, R158.reuse, R111 ;  /* 0x0000006f9e6f7220 */ /* 0x042fe20000410000 */
[----:B------:R-:W-:-:S05]  /*b7b0*/  FMUL.FTZ R110, R158, R110 ;  /* 0x0000006e9e6e7220 */ /* 0x000fca0000410000 */
[----:B------:R3:W-:Y:S01]  /*b7c0*/  STL.64 [R1+0x340], R110 ;  /* 0x0003406e01007387 */ /* 0x0007e20000100a00 */
[----:B------:R-:W-:Y:S01]  /*b7d0*/  FMUL.FTZ R180, R25, R180 ;  /* 0x000000b419b47220 */ /* 0x000fe20000410000 */
[C---:B------:R-:W-:Y:S01]  /*b7e0*/  FMUL.FTZ R145, R158.reuse, R145 ;  /* 0x000000919e917220 */ /* 0x040fe20000410000 */
[C---:B------:R-:W-:Y:S01]  /*b7f0*/  FMUL.FTZ R144, R158.reuse, R144 ;  /* 0x000000909e907220 */ /* 0x040fe20000410000 */
[C---:B------:R-:W-:Y:S01]  /*b800*/  FMUL.FTZ R197, R158.reuse, R197 ;  /* 0x000000c59ec57220 */ /* 0x040fe20000410000 */
[C---:B---3--:R-:W-:Y:S01]  /*b810*/  FMUL.FTZ R111, R158.reuse, R17 ;  /* 0x000000119e6f7220 */ /* 0x048fe20000410000 */
[C---:B------:R-:W-:Y:S01]  /*b820*/  FMUL.FTZ R110, R158.reuse, R16 ;  /* 0x000000109e6e7220 */ /* 0x040fe20000410000 */
[C---:B------:R-:W-:Y:S01]  /*b830*/  FMUL.FTZ R196, R158.reuse, R196 ;  /* 0x000000c49ec47220 */ /* 0x040fe20000410000 */
[----:B------:R-:W3:Y:S01]  /*b840*/  LDL.64 R16, [R1+0x240] ;  /* 0x0002400001107983 */ /* 0x000ee20000100a00 */
[--C-:B------:R-:W-:Y:S01]  /*b850*/  FFMA.FTZ R138, R143, R25, -R180.reuse ;  /* 0x000000198f8a7223 */ /* 0x100fe200000108b4 */
[----:B------:R-:W-:Y:S01]  /*b860*/  FMUL.FTZ R143, R25, R120 ;  /* 0x00000078198f7220 */ /* 0x000fe20000410000 */
[C---:B------:R-:W-:Y:S01]  /*b870*/  FMUL.FTZ R191, R158.reuse, R191 ;  /* 0x000000bf9ebf7220 */ /* 0x040fe20000410000 */
[C---:B------:R-:W-:Y:S01]  /*b880*/  FMUL.FTZ R190, R158.reuse, R190 ;  /* 0x000000be9ebe7220 */ /* 0x040fe20000410000 */
[C---:B------:R-:W-:Y:S01]  /*b890*/  FMUL.FTZ R204, R158.reuse, R8 ;  /* 0x000000089ecc7220 */ /* 0x040fe20000410000 */
[C---:B------:R-:W-:Y:S01]  /*b8a0*/  FMUL.FTZ R163, R158.reuse, R163 ;  /* 0x000000a39ea37220 */ /* 0x040fe20000410000 */
[C---:B------:R-:W-:Y:S01]  /*b8b0*/  FMUL.FTZ R162, R158.reuse, R162 ;  /* 0x000000a29ea27220 */ /* 0x040fe20000410000 */
[----:B------:R-:W0:Y:S01]  /*b8c0*/  MUFU.EX2 R143, R143 ;  /* 0x0000008f008f7308 */ /* 0x000e220000000800 */
[-CC-:B------:R-:W-:Y:S01]  /*b8d0*/  FFMA.FTZ R136, R73, R25.reuse, -R180.reuse ;  /* 0x0000001949887223 */ /* 0x180fe200000108b4 */
[-CC-:B------:R-:W-:Y:S01]  /*b8e0*/  FFMA.FTZ R122, R205, R25.reuse, -R180.reuse ;  /* 0x00000019cd7a7223 */ /* 0x180fe200000108b4 */
[----:B------:R-:W-:Y:S01]  /*b8f0*/  FFMA.FTZ R73, R159, R25, -R180 ;  /* 0x000000199f497223 */ /* 0x000fe200000108b4 */
[C---:B------:R-:W-:Y:S01]  /*b900*/  FMUL.FTZ R205, R158.reuse, R9 ;  /* 0x000000099ecd7220 */ /* 0x040fe20000410000 */
        /* <DEDUP_REMOVED lines=12> */
[C---:B0-----:R-:W-:Y:S01]  /*b9d0*/  FMUL.FTZ R55, R143.reuse, R55 ;  /* 0x000000378f377220 */ /* 0x041fe20000410000 */
[C---:B------:R-:W-:Y:S01]  /*b9e0*/  FMUL.FTZ R54, R143.reuse, R54 ;  /* 0x000000368f367220 */ /* 0x040fe20000410000 */
[C---:B------:R-:W-:Y:S01]  /*b9f0*/  FMUL.FTZ R45, R143.reuse, R45 ;  /* 0x0000002d8f2d7220 */ /* 0x040fe20000410000 */
[C---:B------:R-:W-:Y:S01]  /*ba00*/  FMUL.FTZ R44, R143.reuse, R44 ;  /* 0x0000002c8f2c7220 */ /* 0x040fe20000410000 */
[C---:B------:R-:W-:Y:S01]  /*ba10*/  FMUL.FTZ R115, R158.reuse, R115 ;  /* 0x000000739e737220 */ /* 0x040fe20000410000 */
[C---:B------:R-:W-:Y:S01]  /*ba20*/  FMUL.FTZ R114, R158.reuse, R114 ;  /* 0x000000729e727220 */ /* 0x040fe20000410000 */
[----:B------:R0:W-:Y:S01]  /*ba30*/  STL.64 [R1+0x328], R54 ;  /* 0x0003283601007387 */ /* 0x0001e20000100a00 */
[C---:B------:R-:W-:Y:S01]  /*ba40*/  FMUL.FTZ R113, R158.reuse, R113 ;  /* 0x000000719e717220 */ /* 0x040fe20000410000 */
[C---:B------:R-:W-:Y:S01]  /*ba50*/  FMUL.FTZ R112, R158.reuse, R112 ;  /* 0x000000709e707220 */ /* 0x040fe20000410000 */
[C---:B------:R-:W-:Y:S01]  /*ba60*/  FMUL.FTZ R109, R158.reuse, R109 ;  /* 0x0000006d9e6d7220 */ /* 0x040fe20000410000 */
[----:B------:R1:W-:Y:S01]  /*ba70*/  STL.64 [R1+0x378], R44 ;  /* 0x0003782c01007387 */ /* 0x0003e20000100a00 */
        /* <DEDUP_REMOVED lines=61> */
[C---:B------:R-:W-:Y:S01]  /*be50*/  FMUL.FTZ R41, R143.reuse, R41 ;  /* 0x000000298f297220 */ /* 0x040fe20000410000 */
[C---:B------:R-:W-:Y:S01]  /*be60*/  FMUL.FTZ R40, R143.reuse, R40 ;  /* 0x000000288f287220 */ /* 0x040fe20000410000 */
[C---:B-1----:R-:W-:Y:S01]  /*be70*/  FMUL.FTZ R45, R143.reuse, R27 ;  /* 0x0000001b8f2d7220 */ /* 0x042fe20000410000 */
[C---:B------:R-:W-:Y:S01]  /*be80*/  FMUL.FTZ R44, R143.reuse, R26 ;  /* 0x0000001a8f2c7220 */ /* 0x040fe20000410000 */
[C---:B------:R-:W-:Y:S01]  /*be90*/  FMUL.FTZ R199, R158.reuse, R199 ;  /* 0x000000c79ec77220 */ /* 0x040fe20000410000 */
[C---:B------:R-:W-:Y:S01]  /*bea0*/  FMUL.FTZ R198, R158.reuse, R198 ;  /* 0x000000c69ec67220 */ /* 0x040fe20000410000 */
[C---:B------:R-:W-:Y:S01]  /*beb0*/  FMUL.FTZ R105, R158.reuse, R105 ;  /* 0x000000699e697220 */ /* 0x040fe20000410000 */
[C---:B------:R-:W-:Y:S01]  /*bec0*/  FMUL.FTZ R104, R158.reuse, R104 ;  /* 0x000000689e687220 */ /* 0x040fe20000410000 */
[C---:B------:R-:W-:Y:S01]  /*bed0*/  FMUL.FTZ R43, R143.reuse, R43 ;  /* 0x0000002b8f2b7220 */ /* 0x040fe20000410000 */
[----:B------:R-:W-:Y:S01]  /*bee0*/  FMUL.FTZ R42, R143, R42 ;  /* 0x0000002a8f2a7220 */ /* 0x000fe20000410000 */
[----:B------:R0:W-:Y:S04]  /*bef0*/  STL.64 [R1+0x2f0], R144 ;  /* 0x0002f09001007387 */ /* 0x0001e80000100a00 */
[----:B------:R-:W-:Y:S04]  /*bf00*/  STL.64 [R1+0x270], R196 ;  /* 0x000270c401007387 */ /* 0x000fe80000100a00 */
[----:B------:R-:W-:Y:S01]  /*bf10*/  STL.64 [R1+0x280], R190 ;  /* 0x000280be01007387 */ /* 0x000fe20000100a00 */
[----:B0-----:R-:W-:-:S03]  /*bf20*/  FMUL.FTZ R144, R158, R20 ;  /* 0x000000149e907220 */ /* 0x001fc60000410000 */
[----:B------:R-:W-:Y:S01]  /*bf30*/  STL.64 [R1+0x290], R204 ;  /* 0x000290cc01007387 */ /* 0x000fe20000100a00 */
[----:B------:R0:W-:Y:S03]  /*bf40*/  MUFU.EX2 R20, R73 ;  /* 0x0000004900147308 */ /* 0x0001e60000000800 */
[----:B------:R-:W-:Y:S04]  /*bf50*/  STL.64 [R1+0x2a0], R162 ;  /* 0x0002a0a201007387 */ /* 0x000fe80000100a00 */
        /* <DEDUP_REMOVED lines=22> */
[----:B------:R1:W-:Y:S04]  /*c0c0*/  STL.64 [R1+0x2a8], R80 ;  /* 0x0002a85001007387 */ /* 0x0003e80000100a00 */
[----:B------:R0:W-:Y:S04]  /*c0d0*/  STL.64 [R1+0x2b8], R82 ;  /* 0x0002b85201007387 */ /* 0x0001e80000100a00 */
[----:B------:R4:W-:Y:S04]  /*c0e0*/  STL.64 [R1+0x2c8], R84 ;  /* 0x0002c85401007387 */ /* 0x0009e80000100a00 */
        /* <DEDUP_REMOVED lines=8> */
[----:B------:R2:W-:Y:S04]  /*c170*/  STL.64 [R1+0x368], R62 ;  /* 0x0003683e01007387 */ /* 0x0005e80000100a00 */
[----:B------:R-:W-:Y:S04]  /*c180*/  STL.64 [R1+0x388], R46 ;  /* 0x0003882e01007387 */ /* 0x000fe80000100a00 */
[----:B------:R3:W-:Y:S04]  /*c190*/  STL.64 [R1+0x3a8], R50 ;  /* 0x0003a83201007387 */ /* 0x0007e80000100a00 */
[----:B------:R3:W-:Y:S04]  /*c1a0*/  STL.64 [R1+0x3b8], R52 ;  /* 0x0003b83401007387 */ /* 0x0007e80000100a00 */
[----:B------:R3:W-:Y:S04]  /*c1b0*/  STL.64 [R1+0x3c8], R54 ;  /* 0x0003c83601007387 */ /* 0x0007e80000100a00 */
[----:B------:R-:W-:Y:S04]  /*c1c0*/  STL.64 [R1+0x3d8], R36 ;  /* 0x0003d82401007387 */ /* 0x000fe80000100a00 */
[----:B------:R-:W-:Y:S04]  /*c1d0*/  STL.64 [R1+0x3e8], R38 ;  /* 0x0003e82601007387 */ /* 0x000fe80000100a00 */
[----:B------:R-:W-:Y:S04]  /*c1e0*/  STL.64 [R1+0x3f8], R40 ;  /* 0x0003f82801007387 */ /* 0x000fe80000100a00 */
[----:B------:R3:W-:Y:S04]  /*c1f0*/  STL.64 [R1+0x418], R44 ;  /* 0x0004182c01007387 */ /* 0x0007e80000100a00 */
[----:B------:R-:W-:Y:S04]  /*c200*/  STL.64 [R1+0x260], R198 ;  /* 0x000260c601007387 */ /* 0x000fe80000100a00 */
[----:B------:R3:W-:Y:S04]  /*c210*/  STL.64 [R1+0x3c0], R104 ;  /* 0x0003c06801007387 */ /* 0x0007e80000100a00 */
[----:B------:R-:W-:Y:S04]  /*c220*/  STL.64 [R1+0x408], R42 ;  /* 0x0004082a01007387 */ /* 0x000fe80000100a00 */
[----:B-1----:R-:W3:Y:S04]  /*c230*/  LDL R81, [R1+0x26c] ;  /* 0x00026c0001517983 */ /* 0x002ee80000100800 */
[----:B0-----:R-:W3:Y:S04]  /*c240*/  LDL R83, [R1+0x270] ;  /* 0x0002700001537983 */ /* 0x001ee80000100800 */
[----:B----4-:R-:W4:Y:S04]  /*c250*/  LDL R85, [R1+0x274] ;  /* 0x0002740001557983 */ /* 0x010f280000100800 */
[----:B------:R-:W4:Y:S04]  /*c260*/  LDL R87, [R1+0x278] ;  /* 0x0002780001577983 */ /* 0x000f280000100800 */
        /* <DEDUP_REMOVED lines=17> */
[----:B--2---:R-:W2:Y:S04]  /*c380*/  LDL R57, [R1+0x2c4] ;  /* 0x0002c40001397983 */ /* 0x004ea80000100800 */
[----:B------:R-:W2:Y:S04]  /*c390*/  LDL R59, [R1+0x2c8] ;  /* 0x0002c800013b7983 */ /* 0x000ea80000100800 */
        /* <DEDUP_REMOVED lines=8> */
[----:B---3--:R-:W3:Y:S04]  /*c420*/  LDL R51, [R1+0x2ec] ;  /* 0x0002ec0001337983 */ /* 0x008ee80000100800 */
[----:B------:R-:W3:Y:S04]  /*c430*/  LDL R53, [R1+0x2f0] ;  /* 0x0002f00001357983 */ /* 0x000ee80000100800 */
[----:B------:R-:W3:Y:S04]  /*c440*/  LDL R55, [R1+0x2f4] ;  /* 0x0002f40001377983 */ /* 0x000ee80000100800 */
[----:B------:R-:W3:Y:S04]  /*c450*/  LDL R45, [R1+0x2f8] ;  /* 0x0002f800012d7983 */ /* 0x000ee80000100800 */
[----:B------:R-:W3:Y:S04]  /*c460*/  LDL R47, [R1+0x2fc] ;  /* 0x0002fc00012f7983 */ /* 0x000ee80000100800 */
[----:B------:R-:W4:Y:S04]  /*c470*/  LDL R116, [R1+0x3ac] ;  /* 0x0003ac0001747983 */ /* 0x000f280000100800 */
[----:B------:R-:W2:Y:S04]  /*c480*/  LDL R118, [R1+0x3b0] ;  /* 0x0003b00001767983 */ /* 0x000ea80000100800 */
[----:B------:R-:W3:Y:S04]  /*c490*/  LDL R110, [R1+0x3b8] ;  /* 0x0003b800016e7983 */ /* 0x000ee80000100800 */
        /* <DEDUP_REMOVED lines=17> */
[----:B------:R-:W3:Y:S01]  /*c5b0*/  LDL R78, [R1+0x408] ;  /* 0x00040800014e7983 */ /* 0x000ee20000100800 */
[C---:B------:R-:W-:Y:S01]  /*c5c0*/  FMUL.FTZ R31, R143.reuse, R31 ;  /* 0x0000001f8f1f7220 */ /* 0x040fe20000410000 */
[----:B------:R-:W-:Y:S01]  /*c5d0*/  FMUL.FTZ R30, R143, R30 ;  /* 0x0000001e8f1e7220 */ /* 0x000fe20000410000 */
[-CC-:B------:R-:W-:Y:S01]  /*c5e0*/  FFMA.FTZ R29, R7, R25.reuse, -R180.reuse ;  /* 0x00000019071d7223 */ /* 0x180fe200000108b4 */
[-CC-:B------:R-:W-:Y:S01]  /*c5f0*/  FFMA.FTZ R152, R10, R25.reuse, -R180.reuse ;  /* 0x000000190a987223 */ /* 0x180fe200000108b4 */
[--C-:B------:R-:W-:Y:S01]  /*c600*/  FFMA.FTZ R120, R203, R25, -R180.reuse ;  /* 0x00000019cb787223 */ /* 0x100fe200000108b4 */
[----:B------:R-:W-:Y:S01]  /*c610*/  FMUL.FTZ R5, R143, R5 ;  /* 0x000000058f057220 */ /* 0x000fe20000410000 */
[----:B------:R0:W-:Y:S01]  /*c620*/  STL.64 [R1+0x428], R30 ;  /* 0x0004281e01007387 */ /* 0x0001e20000100a00 */
[--C-:B------:R-:W-:Y:S01]  /*c630*/  FFMA.FTZ R7, R153, R25, -R180.reuse ;  /* 0x0000001999077223 */ /* 0x100fe200000108b4 */
[----:B------:R-:W-:Y:S01]  /*c640*/  MUFU.EX2 R29, R29 ;  /* 0x0000001d001d7308 */ /* 0x000fe20000000800 */
[----:B------:R-:W-:Y:S01]  /*c650*/  FMUL.FTZ R203, R158, R155 ;  /* 0x0000009b9ecb7220 */ /* 0x000fe20000410000 */
[C---:B------:R-:W-:Y:S01]  /*c660*/  FMUL.FTZ R4, R143.reuse, R4 ;  /* 0x000000048f047220 */ /* 0x040fe20000410000 */
[--C-:B------:R-:W-:Y:S01]  /*c670*/  FFMA.FTZ R134, R22, R25, -R180.reuse ;  /* 0x0000001916867223 */ /* 0x100fe200000108b4 */
[C---:B------:R-:W-:Y:S01]  /*c680*/  FMUL.FTZ R202, R158.reuse, R154 ;  /* 0x0000009a9eca7220 */ /* 0x040fe20000410000 */
[C---:B------:R-:W-:Y:S01]  /*c690*/  FMUL.FTZ R13, R143.reuse, R13 ;  /* 0x0000000d8f0d7220 */ /* 0x040fe20000410000 */
[C---:B------:R-:W-:Y:S01]  /*c6a0*/  FMUL.FTZ R147, R158.reuse, R147 ;  /* 0x000000939e937220 */ /* 0x040fe20000410000 */
[----:B------:R-:W-:Y:S01]  /*c6b0*/  FMUL.FTZ R146, R158, R146 ;  /* 0x000000929e927220 */ /* 0x000fe20000410000 */
[----:B------:R-:W-:Y:S01]  /*c6c0*/  MUFU.EX2 R8, R138 ;  /* 0x0000008a00087308 */ /* 0x000fe20000000800 */
[----:B------:R-:W-:Y:S01]  /*c6d0*/  FMUL.FTZ R12, R143, R12 ;  /* 0x0000000c8f0c7220 */ /* 0x000fe20000410000 */
[-C--:B0-----:R-:W-:Y:S01]  /*c6e0*/  FMUL.FTZ R31, R24, R25.reuse ;  /* 0x00000019181f7220 */ /* 0x081fe20000410000 */
[-CC-:B------:R-:W-:Y:S01]  /*c6f0*/  FFMA.FTZ R10, R157, R25.reuse, -R180.reuse ;  /* 0x000000199d0a7223 */ /* 0x180fe200000108b4 */
[-CC-:B------:R-:W-:Y:S01]  /*c700*/  FFMA.FTZ R15, R165, R25.reuse, -R180.reuse ;  /* 0x00000019a50f7223 */ /* 0x180fe200000108b4 */
[-CC-:B------:R-:W-:Y:S01]  /*c710*/  FFMA.FTZ R128, R167, R25.reuse, -R180.reuse ;  /* 0x00000019a7807223 */ /* 0x180fe200000108b4 */
[-CC-:B------:R-:W-:Y:S01]  /*c720*/  FFMA.FTZ R30, R6, R25.reuse, -R31.reuse ;  /* 0x00000019061e7223 */ /* 0x180fe2000001081f */
[-CC-:B------:R-:W-:Y:S01]  /*c730*/  FFMA.FTZ R153, R0, R25.reuse, -R31.reuse ;  /* 0x0000001900997223 */ /* 0x180fe2000001081f */
[-CC-:B------:R-:W-:Y:S01]  /*c740*/  FFMA.FTZ R155, R72, R25.reuse, -R31.reuse ;  /* 0x00000019489b7223 */ /* 0x180fe2000001081f */
[----:B------:R-:W-:Y:S01]  /*c750*/  MUFU.EX2 R152, R152 ;  /* 0x0000009800987308 */ /* 0x000fe20000000800 */
[-CC-:B------:R-:W-:Y:S01]  /*c760*/  FFMA.FTZ R28, R28, R25.reuse, -R31.reuse ;  /* 0x000000191c1c7223 */ /* 0x180fe2000001081f */
[--C-:B------:R-:W-:Y:S01]  /*c770*/  FFMA.FTZ R130, R169, R25, -R180.reuse ;  /* 0x00000019a9827223 */ /* 0x100fe200000108b4 */
[C---:B------:R-:W-:Y:S01]  /*c780*/  FMUL.FTZ R149, R158.reuse, R149 ;  /* 0x000000959e957220 */ /* 0x040fe20000410000 */
[C---:B------:R-:W-:Y:S01]  /*c790*/  FMUL.FTZ R148, R158.reuse, R148 ;  /* 0x000000949e947220 */ /* 0x040fe20000410000 */
[C---:B------:R-:W-:Y:S01]  /*c7a0*/  FMUL.FTZ R151, R158.reuse, R151 ;  /* 0x000000979e977220 */ /* 0x040fe20000410000 */
[C---:B------:R-:W-:Y:S01]  /*c7b0*/  FMUL.FTZ R150, R158.reuse, R150 ;  /* 0x000000969e967220 */ /* 0x040fe20000410000 */
[C---:B------:R-:W-:Y:S01]  /*c7c0*/  FMUL.FTZ R161, R158.reuse, R161 ;  /* 0x000000a19ea17220 */ /* 0x040fe20000410000 */
[----:B------:R-:W0:Y:S01]  /*c7d0*/  MUFU.EX2 R30, R30 ;  /* 0x0000001e001e7308 */ /* 0x000e220000000800 */
[-CC-:B------:R-:W-:Y:S01]  /*c7e0*/  FFMA.FTZ R22, R35, R25.reuse, -R180.reuse ;  /* 0x0000001923167223 */ /* 0x180fe200000108b4 */
[----:B------:R1:W-:Y:S01]  /*c7f0*/  STL.64 [R1+0x448], R4 ;  /* 0x0004480401007387 */ /* 0x0003e20000100a00 */
[--C-:B------:R-:W-:Y:S01]  /*c800*/  FFMA.FTZ R0, R11, R25, -R31.reuse ;  /* 0x000000190b007223 */ /* 0x100fe2000001081f */
[C---:B------:R-:W-:Y:S01]  /*c810*/  FMUL.FTZ R160, R158.reuse, R160 ;  /* 0x000000a09ea07220 */ /* 0x040fe20000410000 */
[----:B------:R-:W-:Y:S01]  /*c820*/  FMUL.FTZ R145, R158, R21 ;  /* 0x000000159e917220 */ /* 0x000fe20000410000 */
[-CC-:B------:R-:W-:Y:S01]  /*c830*/  FFMA.FTZ R132, R177, R25.reuse, -R180.reuse ;  /* 0x00000019b1847223 */ /* 0x180fe200000108b4 */
[-CC-:B------:R-:W-:Y:S01]  /*c840*/  FFMA.FTZ R159, R175, R25.reuse, -R180.reuse ;  /* 0x00000019af9f7223 */ /* 0x180fe200000108b4 */
[----:B------:R-:W0:Y:S01]  /*c850*/  MUFU.EX2 R153, R153 ;  /* 0x0000009900997308 */ /* 0x000e220000000800 */
[-CC-:B------:R-:W-:Y:S01]  /*c860*/  FFMA.FTZ R6, R34, R25.reuse, -R31.reuse ;  /* 0x0000001922067223 */ /* 0x180fe2000001081f */
[-CC-:B------:R-:W-:Y:S01]  /*c870*/  FFMA.FTZ R126, R195, R25.reuse, -R180.reuse ;  /* 0x00000019c37e7223 */ /* 0x180fe200000108b4 */
[-CC-:B------:R-:W-:Y:S01]  /*c880*/  FFMA.FTZ R124, R181, R25.reuse, -R180.reuse ;  /* 0x00000019b57c7223 */ /* 0x180fe200000108b4 */
[-CC-:B------:R-:W-:Y:S01]  /*c890*/  FFMA.FTZ R174, R211, R25.reuse, -R180.reuse ;  /* 0x00000019d3ae7223 */ /* 0x180fe200000108b4 */
[-C--:B------:R-:W-:Y:S01]  /*c8a0*/  FFMA.FTZ R176, R209, R25.reuse, -R180 ;  /* 0x00000019d1b07223 */ /* 0x080fe200000108b4 */
[--C-:B-1----:R-:W-:Y:S01]  /*c8b0*/  FFMA.FTZ R4, R139, R25, -R31.reuse ;  /* 0x000000198b047223 */ /* 0x102fe2000001081f */
[C---:B------:R-:W-:Y:S01]  /*c8c0*/  FMUL.FTZ R201, R143.reuse, R201 ;  /* 0x000000c98fc97220 */ /* 0x040fe20000410000 */
[----:B------:R-:W1:Y:S01]  /*c8d0*/  MUFU.EX2 R155, R155 ;  /* 0x0000009b009b7308 */ /* 0x000e620000000800 */
[----:B------:R-:W-:Y:S01]  /*c8e0*/  FFMA.FTZ R11, R164, R25, -R31 ;  /* 0x00000019a40b7223 */ /* 0x000fe2000001081f */
[C---:B------:R-:W-:Y:S01]  /*c8f0*/  FMUL.FTZ R200, R143.reuse, R200 ;  /* 0x000000c88fc87220 */ /* 0x040fe20000410000 */
[C---:B------:R-:W-:Y:S01]  /*c900*/  FMUL.FTZ R49, R143.reuse, R49 ;  /* 0x000000318f317220 */ /* 0x040fe20000410000 */
[----:B------:R-:W-:Y:S01]  /*c910*/  FMUL.FTZ R48, R143, R48 ;  /* 0x000000308f307220 */ /* 0x000fe20000410000 */
[----:B------:R-:W-:Y:S03]  /*c920*/  STL [R1+0x234], R24 ;  /* 0x0002341801007387 */ /* 0x000fe60000100800 */
[----:B------:R-:W1:Y:S01]  /*c930*/  MUFU.EX2 R35, R134 ;  /* 0x0000008600237308 */ /* 0x000e620000000800 */
[----:B0-----:R-:W-:Y:S01]  /*c940*/  FFMA.FTZ R164, R17, R143, R30 ;  /* 0x0000008f11a47223 */ /* 0x001fe2000001001e */
[----:B------:R-:W-:Y:S01]  /*c950*/  FFMA.FTZ R17, R158, R16, R29 ;  /* 0x000000109e117223 */ /* 0x000fe2000001001d */
[----:B------:R-:W3:Y:S04]  /*c960*/  LDL R206, [R1+0x340] ;  /* 0x0003400001ce7983 */ /* 0x000ee80000100800 */
[----:B------:R-:W3:Y:S01]  /*c970*/  LDL R204, [R1+0x354] ;  /* 0x0003540001cc7983 */ /* 0x000ee20000100800 */
[----:B------:R-:W0:Y:S03]  /*c980*/  MUFU.EX2 R28, R28 ;  /* 0x0000001c001c7308 */ /* 0x000e260000000800 */
[----:B------:R-:W3:Y:S04]  /*c990*/  LDL R74, [R1+0x400] ;  /* 0x00040000014a7983 */ /* 0x000ee80000100800 */
[----:B------:R-:W3:Y:S01]  /*c9a0*/  LDL R41, [R1+0x308] ;  /* 0x0003080001297983 */ /* 0x000ee20000100800 */
[----:B------:R-:W0:Y:S01]  /*c9b0*/  MUFU.EX2 R154, R136 ;  /* 0x00000088009a7308 */ /* 0x000e220000000800 */
[----:B------:R-:W-:Y:S01]  /*c9c0*/  FADD.FTZ R164, R153, R164 ;  /* 0x000000a499a47221 */ /* 0x000fe20000010000 */
[-CC-:B------:R-:W-:Y:S01]  /*c9d0*/  FFMA.FTZ R5, R14, R25.reuse, -R31.reuse ;  /* 0x000000190e057223 */ /* 0x180fe2000001081f */
[-C--:B------:R-:W-:Y:S01]  /*c9e0*/  FFMA.FTZ R157, R123, R25.reuse, -R31 ;  /* 0x000000197b9d7223 */ /* 0x080fe2000001081f */
[----:B------:R0:W-:Y:S04]  /*c9f0*/  STL.64 [R1+0x438], R12 ;  /* 0x0004380c01007387 */ /* 0x0001e80000100a00 */
[----:B------:R-:W0:Y:S01]  /*ca00*/  MUFU.EX2 R4, R4 ;  /* 0x0000000400047308 */ /* 0x000e220000000800 */
[----:B------:R-:W-:Y:S01]  /*ca10*/  FADD.FTZ R16, R152, R17 ;  /* 0x0000001198107221 */ /* 0x000fe20000010000 */
[----:B-1----:R-:W-:Y:S01]  /*ca20*/  FADD.FTZ R123, R155, R164 ;  /* 0x000000a49b7b7221 */ /* 0x002fe20000010000 */
[----:B------:R-:W3:Y:S04]  /*ca30*/  LDL R43, [R1+0x30c] ;  /* 0x00030c00012b7983 */ /* 0x000ee80000100800 */
[----:B------:R-:W3:Y:S01]  /*ca40*/  LDL R112, [R1+0x3bc] ;  /* 0x0003bc0001707983 */ /* 0x000ee20000100800 */
[----:B------:R-:W1:Y:S01]  /*ca50*/  MUFU.EX2 R0, R0 ;  /* 0x0000000000007308 */ /* 0x000e620000000800 */
[-C--:B0-----:R-:W-:Y:S01]  /*ca60*/  FFMA.FTZ R12, R156, R25.reuse, -R31 ;  /* 0x000000199c0c7223 */ /* 0x081fe2000001081f */
[----:B------:R-:W-:Y:S01]  /*ca70*/  FADD.FTZ R17, R35, R16 ;  /* 0x0000001023117221 */ /* 0x000fe20000010000 */
[----:B------:R-:W3:Y:S04]  /*ca80*/  LDL R114, [R1+0x3c0] ;  /* 0x0003c00001727983 */ /* 0x000ee80000100800 */
[----:B------:R-:W3:Y:S01]  /*ca90*/  LDL R104, [R1+0x3c4] ;  /* 0x0003c40001687983 */ /* 0x000ee20000100800 */
[----:B------:R-:W0:Y:S01]  /*caa0*/  MUFU.EX2 R7, R7 ;  /* 0x0000000700077308 */ /* 0x000e220000000800 */
[----:B------:R-:W-:Y:S01]  /*cab0*/  FADD.FTZ R123, R28, R123 ;  /* 0x0000007b1c7b7221 */ /* 0x000fe20000010000 */
[----:B------:R-:W-:Y:S01]  /*cac0*/  FADD.FTZ R17, R154, R17 ;  /* 0x000000119a117221 */ /* 0x000fe20000010000 */
        /* <DEDUP_REMOVED lines=9> */
[----:B------:R-:W3:Y:S04]  /*cb60*/  LDL R68, [R1+0x40c] ;  /* 0x00040c0001447983 */ /* 0x000ee80000100800 */
[----:B------:R-:W-:Y:S01]  /*cb70*/  MUFU.EX2 R5, R5 ;  /* 0x0000000500057308 */ /* 0x000fe20000000800 */
[----:B------:R-:W-:Y:S01]  /*cb80*/  FADD.FTZ R16, R8, R17 ;  /* 0x0000001108107221 */ /* 0x000fe20000010000 */
[----:B------:R-:W3:Y:S04]  /*cb90*/  LDL R70, [R1+0x410] ;  /* 0x0004100001467983 */ /* 0x000ee80000100800 */
[----:B------:R-:W3:Y:S02]  /*cba0*/  LDL R224, [R1+0x31c] ;  /* 0x00031c0001e07983 */ /* 0x000ee40000100800 */
[----:B------:R-:W0:Y:S01]  /*cbb0*/  MUFU.EX2 R9, R22 ;  /* 0x0000001600097308 */ /* 0x000e220000000800 */
[----:B-1----:R-:W-:Y:S01]  /*cbc0*/  FADD.FTZ R123, R0, R123 ;  /* 0x0000007b007b7221 */ /* 0x002fe20000010000 */
[-C--:B------:R-:W-:Y:S01]  /*cbd0*/  FFMA.FTZ R13, R168, R25.reuse, -R31 ;  /* 0x00000019a80d7223 */ /* 0x080fe2000001081f */
[----:B------:R-:W3:Y:S04]  /*cbe0*/  LDL R218, [R1+0x328] ;  /* 0x0003280001da7983 */ /* 0x000ee80000100800 */
[----:B------:R-:W-:Y:S01]  /*cbf0*/  STL [R1+0x3428], R182 ;  /* 0x003428b601007387 */ /* 0x000fe20000100800 */
[----:B------:R-:W1:Y:S01]  /*cc00*/  MUFU.EX2 R12, R12 ;  /* 0x0000000c000c7308 */ /* 0x000e620000000800 */
[----:B0-----:R-:W-:Y:S01]  /*cc10*/  FADD.FTZ R17, R7, R16 ;  /* 0x0000001007117221 */ /* 0x001fe20000010000 */
[----:B------:R-:W-:Y:S01]  /*cc20*/  FADD.FTZ R166, R6, R123 ;  /* 0x0000007b06a67221 */ /* 0x000fe20000010000 */
[----:B------:R-:W3:Y:S04]  /*cc30*/  LDL R184, [R1+0x364] ;  /* 0x0003640001b87983 */ /* 0x000ee80000100800 */
[----:B------:R-:W3:Y:S01]  /*cc40*/  LDL R186, [R1+0x368] ;  /* 0x0003680001ba7983 */ /* 0x000ee20000100800 */
[----:B------:R-:W0:Y:S01]  /*cc50*/  MUFU.EX2 R11, R11 ;  /* 0x0000000b000b7308 */ /* 0x000e220000000800 */
[-C--:B------:R-:W-:Y:S01]  /*cc60*/  FFMA.FTZ R156, R170, R25.reuse, -R31 ;  /* 0x00000019aa9c7223 */ /* 0x080fe2000001081f */
[----:B------:R-:W-:Y:S01]  /*cc70*/  FADD.FTZ R16, R10, R17 ;  /* 0x000000110a107221 */ /* 0x000fe20000010000 */
[----:B------:R-:W3:Y:S04]  /*cc80*/  LDL R188, [R1+0x36c] ;  /* 0x00036c0001bc7983 */ /* 0x000ee80000100800 */
[----:B------:R-:W3:Y:S01]  /*cc90*/  LDL R64, [R1+0x41c] ;  /* 0x00041c0001407983 */ /* 0x000ee20000100800 */
[----:B------:R-:W0:Y:S01]  /*cca0*/  MUFU.EX2 R15, R15 ;  /* 0x0000000f000f7308 */ /* 0x000e220000000800 */
[-CC-:B------:R-:W-:Y:S01]  /*ccb0*/  FFMA.FTZ R23, R23, R25.reuse, -R31.reuse ;  /* 0x0000001917177223 */ /* 0x180fe2000001081f */
[----:B------:R-:W-:Y:S01]  /*ccc0*/  FADD.FTZ R17, R9, R16 ;  /* 0x0000001009117221 */ /* 0x000fe20000010000 */
[----:B------:R0:W-:Y:S01]  /*ccd0*/  STL.64 [R1+0x330], R160 ;  /* 0x000330a001007387 */ /* 0x0001e20000100a00 */
[----:B------:R-:W-:-:S03]  /*cce0*/  FFMA.FTZ R163, R127, R25, -R31 ;  /* 0x000000197fa37223 */ /* 0x000fc6000001081f */
[----:B------:R-:W-:Y:S01]  /*ccf0*/  STL [R1+0x32f0], R194 ;  /* 0x0032f0c201007387 */ /* 0x000fe20000100800 */
[----:B------:R-:W0:Y:S01]  /*cd00*/  MUFU.EX2 R14, R14 ;  /* 0x0000000e000e7308 */ /* 0x000e220000000800 */
[----:B------:R-:W-:Y:S02]  /*cd10*/  FFMA.FTZ R165, R131, R25, -R31 ;  /* 0x0000001983a57223 */ /* 0x000fe4000001081f */
[----:B------:R-:W3:Y:S04]  /*cd20*/  LDL R66, [R1+0x420] ;  /* 0x0004200001427983 */ /* 0x000ee80000100800 */
[----:B------:R-:W-:Y:S01]  /*cd30*/  STL.64 [R1+0x32e8], R192 ;  /* 0x0032e8c001007387 */ /* 0x000fe20000100a00 */
[----:B------:R-:W0:Y:S01]  /*cd40*/  MUFU.EX2 R22, R128 ;  /* 0x0000008000167308 */ /* 0x000e220000000800 */
[----:B------:R-:W-:-:S02]  /*cd50*/  FADD.FTZ R16, R20, R17 ;  /* 0x0000001114107221 */ /* 0x000fc40000010000 */
[----:B------:R-:W3:Y:S04]  /*cd60*/  LDL R190, [R1+0x358] ;  /* 0x0003580001be7983 */ /* 0x000ee80000100800 */
[----:B------:R-:W3:Y:S01]  /*cd70*/  LDL R33, [R1+0x260] ;  /* 0x0002600001217983 */ /* 0x000ee20000100800 */
[----:B------:R-:W0:Y:S03]  /*cd80*/  MUFU.EX2 R13, R13 ;  /* 0x0000000d000d7308 */ /* 0x000e260000000800 */
[----:B------:R-:W3:Y:S04]  /*cd90*/  LDL R220, [R1+0x32c] ;  /* 0x00032c0001dc7983 */ /* 0x000ee80000100800 */
[----:B------:R-:W3:Y:S01]  /*cda0*/  LDL R62, [R1+0x418] ;  /* 0x00041800013e7983 */ /* 0x000ee20000100800 */
[----:B------:R1:W-:Y:S03]  /*cdb0*/  MUFU.EX2 R158, R121 ;  /* 0x00000079009e7308 */ /* 0x0003e60000000800 */
[----:B------:R-:W3:Y:S04]  /*cdc0*/  LDL R56, [R1+0x424] ;  /* 0x0004240001387983 */ /* 0x000ee80000100800 */
[----:B------:R-:W3:Y:S01]  /*cdd0*/  LDL R52, [R1+0x434] ;  /* 0x0004340001347983 */ /* 0x000ee20000100800 */
[----:B------:R-:W4:Y:S01]  /*cde0*/  MUFU.EX2 R21, R130 ;  /* 0x0000008200157308 */ /* 0x000f220000000800 */
[----:B-1----:R-:W-:Y:S01]  /*cdf0*/  FADD.FTZ R121, R5, R166 ;  /* 0x000000a605797221 */ /* 0x002fe20000010000 */
[----:B------:R-:W-:Y:S01]  /*ce00*/  FFMA.FTZ R164, R125, R25, -R31 ;  /* 0x000000197da47223 */ /* 0x000fe2000001081f */
[----:B------:R-:W-:Y:S02]  /*ce10*/  STL [R1+0xbd4], R2 ;  /* 0x000bd40201007387 */ /* 0x000fe40000100800 */
[----:B------:R-:W-:-:S02]  /*ce20*/  FADD.FTZ R168, R12, R121 ;  /* 0x000000790ca87221 */ /* 0x000fc40000010000 */
[----:B------:R-:W-:Y:S01]  /*ce30*/  STL [R1+0xbd0], R3 ;  /* 0x000bd00301007387 */ /* 0x000fe20000100800 */
[----:B------:R-:W1:Y:S01]  /*ce40*/  MUFU.EX2 R156, R156 ;  /* 0x0000009c009c7308 */ /* 0x000e620000000800 */
[----:B0-----:R-:W-:Y:S01]  /*ce50*/  FADD.FTZ R121, R11, R168 ;  /* 0x000000a80b797221 */ /* 0x001fe20000010000 */
        /* <DEDUP_REMOVED lines=8> */
[----:B------:R-:W2:Y:S03]  /*cee0*/  MUFU.EX2 R23, R23 ;  /* 0x0000001700177308 */ /* 0x000ea60000000800 */
[----:B------:R-:W3:Y:S04]  /*cef0*/  LDL R46, [R1+0x440] ;  /* 0x00044000012e7983 */ /* 0x000ee80000100800 */
[----:B------:R-:W3:Y:S01]  /*cf00*/  LDL R196, [R1+0x35c] ;  /* 0x00035c0001c47983 */ /* 0x000ee20000100800 */
[----:B------:R-:W2:Y:S01]  /*cf10*/  MUFU.EX2 R159, R159 ;  /* 0x0000009f009f7308 */ /* 0x000ea20000000800 */
[----:B------:R-:W-:Y:S01]  /*cf20*/  FADD.FTZ R121, R13, R168 ;  /* 0x000000a80d797221 */ /* 0x000fe20000010000 */
[----:B----4-:R-:W-:Y:S01]  /*cf30*/  FADD.FTZ R17, R21, R16 ;  /* 0x0000001015117221 */ /* 0x010fe20000010000 */
[----:B------:R-:W4:Y:S04]  /*cf40*/  LDL R208, [R1+0x344] ;  /* 0x0003440001d07983 */ /* 0x000f280000100800 */
[----:B------:R-:W4:Y:S01]  /*cf50*/  LDL R210, [R1+0x348] ;  /* 0x0003480001d27983 */ /* 0x000f220000100800 */
[----:B------:R-:W2:Y:S01]  /*cf60*/  MUFU.EX2 R162, R126 ;  /* 0x0000007e00a27308 */ /* 0x000ea20000000800 */
[----:B-1----:R-:W-:Y:S01]  /*cf70*/  FADD.FTZ R170, R156, R121 ;  /* 0x000000799caa7221 */ /* 0x002fe20000010000 */
[----:B0-----:R-:W-:Y:S01]  /*cf80*/  FADD.FTZ R16, R160, R17 ;  /* 0x00000011a0107221 */ /* 0x001fe20000010000 */
[----:B------:R-:W-:-:S05]  /*cf90*/  FFMA.FTZ R175, R213, R25, -R180 ;  /* 0x00000019d5af7223 */ /* 0x000fca00000108b4 */
[----:B------:R-:W-:Y:S01]  /*cfa0*/  MUFU.EX2 R173, R122 ;  /* 0x0000007a00ad7308 */ /* 0x000fe20000000800 */
[-C--:B------:R-:W-:Y:S01]  /*cfb0*/  FFMA.FTZ R166, R129, R25.reuse, -R31 ;  /* 0x0000001981a67223 */ /* 0x080fe2000001081f */
[----:B------:R-:W-:-:S06]  /*cfc0*/  FFMA.FTZ R177, R207, R25, -R180 ;  /* 0x00000019cfb17223 */ /* 0x000fcc00000108b4 */
[----:B------:R-:W-:Y:S01]  /*cfd0*/  MUFU.EX2 R172, R120 ;  /* 0x0000007800ac7308 */ /* 0x000fe20000000800 */
[-CC-:B------:R-:W-:Y:S01]  /*cfe0*/  FFMA.FTZ R167, R133, R25.reuse, -R31.reuse ;  /* 0x0000001985a77223 */ /* 0x180fe2000001081f */
[-C--:B------:R-:W-:Y:S01]  /*cff0*/  FFMA.FTZ R181, R215, R25.reuse, -R180 ;  /* 0x00000019d7b57223 */ /* 0x080fe200000108b4 */
[-C--:B------:R-:W-:Y:S01]  /*d000*/  FFMA.FTZ R169, R141, R25.reuse, -R31 ;  /* 0x000000198da97223 */ /* 0x080fe2000001081f */
[----:B------:R-:W-:Y:S04]  /*d010*/  STL.64 [R1+0x450], R202 ;  /* 0x000450ca01007387 */ /* 0x000fe80000100a00 */
[----:B------:R-:W0:Y:S01]  /*d020*/  MUFU.EX2 R157, R157 ;  /* 0x0000009d009d7308 */ /* 0x000e220000000800 */
[----:B------:R-:W-:Y:S04]  /*d030*/  STL.64 [R1+0x300], R146 ;  /* 0x0003009201007387 */ /* 0x000fe80000100a00 */
[----:B------:R-:W-:Y:S03]  /*d040*/  STL.64 [R1+0x310], R148 ;  /* 0x0003109401007387 */ /* 0x000fe60000100a00 */
[----:B------:R-:W1:Y:S01]  /*d050*/  MUFU.EX2 R161, R124 ;  /* 0x0000007c00a17308 */ /* 0x000e620000000800 */
[----:B--2---:R-:W-:Y:S01]  /*d060*/  FADD.FTZ R121, R23, R170 ;  /* 0x000000aa17797221 */ /* 0x004fe20000010000 */
[----:B------:R-:W-:Y:S01]  /*d070*/  FADD.FTZ R17, R159, R16 ;  /* 0x000000109f117221 */ /* 0x000fe20000010000 */
[----:B------:R-:W-:Y:S04]  /*d080*/  STL.64 [R1+0x320], R150 ;  /* 0x0003209601007387 */ /* 0x000fe80000100a00 */
[----:B------:R-:W2:Y:S01]  /*d090*/  LDL R72, [R1+0x414] ;  /* 0x0004140001487983 */ /* 0x000ea20000100800 */
[----:B------:R-:W3:Y:S01]  /*d0a0*/  MUFU.EX2 R164, R164 ;  /* 0x000000a400a47308 */ /* 0x000ee20000000800 */
[----:B------:R-:W-:Y:S01]  /*d0b0*/  FADD.FTZ R170, R158, R121 ;  /* 0x000000799eaa7221 */ /* 0x000fe20000010000 */
[----:B------:R-:W-:Y:S01]  /*d0c0*/  FADD.FTZ R16, R162, R17 ;  /* 0x00000011a2107221 */ /* 0x000fe20000010000 */
[----:B------:R-:W-:Y:S04]  /*d0d0*/  STL [R1+0x3360], R118 ;  /* 0x0033607601007387 */ /* 0x000fe80000100800 */
[----:B------:R-:W-:Y:S01]  /*d0e0*/  STL [R1+0x335c], R116 ;  /* 0x00335c7401007387 */ /* 0x000fe20000100800 */
[----:B------:R-:W3:Y:S01]  /*d0f0*/  MUFU.EX2 R163, R163 ;  /* 0x000000a300a37308 */ /* 0x000ee20000000800 */
[-C--:B------:R-:W-:Y:S01]  /*d100*/  FFMA.FTZ R168, R135, R25.reuse, -R31 ;  /* 0x0000001987a87223 */ /* 0x080fe2000001081f */
[----:B0-----:R-:W-:Y:S01]  /*d110*/  FADD.FTZ R17, R157, R170 ;  /* 0x000000aa9d117221 */ /* 0x001fe20000010000 */
[----:B-1----:R-:W-:Y:S01]  /*d120*/  FADD.FTZ R16, R161, R16 ;  /* 0x00000010a1107221 */ /* 0x002fe20000010000 */
[----:B---3--:R-:W-:Y:S04]  /*d130*/  STL [R1+0x3350], R110 ;  /* 0x0033506e01007387 */ /* 0x008fe80000100800 */
[----:B------:R-:W-:Y:S01]  /*d140*/  MUFU.EX2 R175, R175 ;  /* 0x000000af00af7308 */ /* 0x000fe20000000800 */
[----:B------:R-:W-:Y:S04]  /*d150*/  STL [R1+0x334c], R108 ;  /* 0x00334c6c01007387 */ /* 0x000fe80000100800 */
[----:B------:R-:W-:Y:S03]  /*d160*/  STL [R1+0x3340], R102 ;  /* 0x0033406601007387 */ /* 0x000fe60000100800 */
[----:B------:R-:W0:Y:S01]  /*d170*/  MUFU.EX2 R166, R166 ;  /* 0x000000a600a67308 */ /* 0x000e220000000800 */
[----:B------:R-:W-:Y:S01]  /*d180*/  FADD.FTZ R121, R164, R17 ;  /* 0x00000011a4797221 */ /* 0x000fe20000010000 */
[----:B------:R-:W-:Y:S01]  /*d190*/  FADD.FTZ R17, R173, R16 ;  /* 0x00000010ad117221 */ /* 0x000fe20000010000 */
[----:B------:R-:W-:Y:S04]  /*d1a0*/  STL [R1+0x333c], R100 ;  /* 0x00333c6401007387 */ /* 0x000fe80000100800 */
[----:B------:R-:W-:Y:S01]  /*d1b0*/  STL [R1+0x3338], R98 ;  /* 0x0033386201007387 */ /* 0x000fe20000100800 */
[----:B------:R-:W-:Y:S01]  /*d1c0*/  MUFU.EX2 R174, R174 ;  /* 0x000000ae00ae7308 */ /* 0x000fe20000000800 */
[----:B------:R-:W-:-:S02]  /*d1d0*/  FFMA.FTZ R170, R137, R25, -R31 ;  /* 0x0000001989aa7223 */ /* 0x000fc4000001081f */
[----:B------:R-:W-:Y:S04]  /*d1e0*/  STL [R1+0x3334], R96 ;  /* 0x0033346001007387 */ /* 0x000fe80000100800 */
[----:B------:R-:W-:Y:S01]  /*d1f0*/  STL [R1+0x3330], R94 ;  /* 0x0033305e01007387 */ /* 0x000fe20000100800 */
[----:B------:R-:W1:Y:S01]  /*d200*/  MUFU.EX2 R165, R165 ;  /* 0x000000a500a57308 */ /* 0x000e620000000800 */
        /* <DEDUP_REMOVED lines=8> */
[----:B------:R-:W3:Y:S01]  /*d290*/  MUFU.EX2 R168, R168 ;  /* 0x000000a800a87308 */ /* 0x000ee20000000800 */
[----:B0-----:R-:W-:Y:S01]  /*d2a0*/  FADD.FTZ R121, R166, R121 ;  /* 0x00000079a6797221 */ /* 0x001fe20000010000 */
[----:B------:R-:W-:Y:S01]  /*d2b0*/  FADD.FTZ R17, R175, R16 ;  /* 0x00000010af117221 */ /* 0x000fe20000010000 */
[----:B------:R-:W-:Y:S04]  /*d2c0*/  STL [R1+0x331c], R84 ;  /* 0x00331c5401007387 */ /* 0x000fe80000100800 */
[----:B------:R-:W-:Y:S01]  /*d2d0*/  STL [R1+0x3318], R82 ;  /* 0x0033185201007387 */ /* 0x000fe20000100800 */
[----:B------:R-:W-:Y:S03]  /*d2e0*/  MUFU.EX2 R176, R176 ;  /* 0x000000b000b07308 */ /* 0x000fe60000000800 */
[----:B------:R-:W-:Y:S04]  /*d2f0*/  STL.64 [R1+0x458], R200 ;  /* 0x000458c801007387 */ /* 0x000fe80000100a00 */
[----:B------:R-:W-:Y:S01]  /*d300*/  STL.64 [R1+0x390], R144 ;  /* 0x0003909001007387 */ /* 0x000fe20000100a00 */
[----:B------:R-:W0:Y:S01]  /*d310*/  MUFU.EX2 R167, R167 ;  /* 0x000000a700a77308 */ /* 0x000e220000000800 */
[----:B-1----:R-:W-:Y:S01]  /*d320*/  FADD.FTZ R121, R165, R121 ;  /* 0x00000079a5797221 */ /* 0x002fe20000010000 */
[----:B------:R-:W-:Y:S01]  /*d330*/  FADD.FTZ R16, R174, R17 ;  /* 0x00000011ae107221 */ /* 0x000fe20000010000 */
[----:B------:R1:W-:Y:S04]  /*d340*/  STL.64 [R1+0x398], R48 ;  /* 0x0003983001007387 */ /* 0x0003e80000100a00 */
[----:B------:R-:W-:Y:S01]  /*d350*/  STL [R1+0x3314], R80 ;  /* 0x0033145001007387 */ /* 0x000fe20000100800 */
[----:B------:R-:W-:Y:S03]  /*d360*/  MUFU.EX2 R181, R181 ;  /* 0x000000b500b57308 */ /* 0x000fe60000000800 */
[----:B------:R-:W4:Y:S04]  /*d370*/  LDL R39, [R1+0x304] ;  /* 0x0003040001277983 */ /* 0x000f280000100800 */
[----:B------:R-:W4:Y:S01]  /*d380*/  LDL R122, [R1+0x3a0] ;  /* 0x0003a000017a7983 */ /* 0x000f220000100800 */
[----:B------:R-:W0:Y:S01]  /*d390*/  MUFU.EX2 R170, R170 ;  /* 0x000000aa00aa7308 */ /* 0x000e220000000800 */
[----:B---3--:R-:W-:Y:S01]  /*d3a0*/  FADD.FTZ R121, R168, R121 ;  /* 0x00000079a8797221 */ /* 0x008fe20000010000 */
[----:B------:R-:W-:Y:S01]  /*d3b0*/  FADD.FTZ R17, R177, R16 ;  /* 0x00000010b1117221 */ /* 0x000fe20000010000 */
[----:B-1----:R-:W3:Y:S04]  /*d3c0*/  LDL R49, [R1+0x300] ;  /* 0x0003000001317983 */ /* 0x002ee80000100800 */
[----:B------:R-:W3:Y:S01]  /*d3d0*/  LDL R124, [R1+0x3a4] ;  /* 0x0003a400017c7983 */ /* 0x000ee20000100800 */
[----:B------:R-:W1:Y:S03]  /*d3e0*/  MUFU.EX2 R180, R180 ;  /* 0x000000b400b47308 */ /* 0x000e660000000800 */
[----:B------:R-:W3:Y:S04]  /*d3f0*/  LDL R126, [R1+0x3a8] ;  /* 0x0003a800017e7983 */ /* 0x000ee80000100800 */
[----:B------:R-:W3:Y:S01]  /*d400*/  LDL R120, [R1+0x3b4] ;  /* 0x0003b40001787983 */ /* 0x000ee20000100800 */
[----:B------:R-:W1:Y:S01]  /*d410*/  MUFU.EX2 R169, R169 ;  /* 0x000000a900a97308 */ /* 0x000e620000000800 */
[----:B0-----:R-:W-:Y:S01]  /*d420*/  FADD.FTZ R121, R167, R121 ;  /* 0x00000079a7797221 */ /* 0x001fe20000010000 */
[----:B------:R-:W-:Y:S01]  /*d430*/  FADD.FTZ R16, R176, R17 ;  /* 0x00000011b0107221 */ /* 0x000fe20000010000 */
[----:B------:R-:W3:Y:S02]  /*d440*/  LDL R128, [R1+0x394] ;  /* 0x0003940001807983 */ /* 0x000ee40000100800 */
[----:B------:R-:W-:Y:S01]  /*d450*/  FADD.FTZ R17, R170, R121 ;  /* 0x00000079aa117221 */ /* 0x000fe20000010000 */
[----:B------:R-:W-:Y:S01]  /*d460*/  FADD.FTZ R25, R181, R16 ;  /* 0x00000010b5197221 */ /* 0x000fe20000010000 */
[----:B------:R-:W3:Y:S03]  /*d470*/  LDL R130, [R1+0x398] ;  /* 0x0003980001827983 */ /* 0x000ee60000100800 */
[----:B-1----:R-:W-:Y:S01]  /*d480*/  FADD.FTZ R16, R180, R25 ;  /* 0x00000019b4107221 */ /* 0x002fe20000010000 */
[----:B------:R-:W-:Y:S04]  /*d490*/  STL [R1+0x3310], R78 ;  /* 0x0033104e01007387 */ /* 0x000fe80000100800 */
[----:B------:R-:W-:Y:S01]  /*d4a0*/  STL [R1+0x330c], R76 ;  /* 0x00330c4c01007387 */ /* 0x000fe20000100800 */
[----:B------:R-:W-:-:S03]  /*d4b0*/  FADD.FTZ R17, R169, R17 ;  /* 0x00000011a9117221 */ /* 0x000fc60000010000 */
[----:B------:R-:W3:Y:S04]  /*d4c0*/  LDL.LU R118, [R1+0x3360] ;  /* 0x0033600001767983 */ /* 0x000ee80000300800 */
[----:B------:R-:W-:Y:S04]  /*d4d0*/  STL.64 [R1+0x240], R16 ;  /* 0x0002401001007387 */ /* 0x000fe80000100a00 */
[----:B------:R-:W3:Y:S04]  /*d4e0*/  LD.E R31, desc[UR44][R2.64] ;  /* 0x0000002c021f7980 */ /* 0x000ee8000c101900 */
[----:B------:R-:W-:Y:S04]  /*d4f0*/  STL [R1+0x26c], R81 ;  /* 0x00026c5101007387 */ /* 0x000fe80000100800 */
[----:B------:R0:W-:Y:S04]  /*d500*/  STL [R1+0x270], R83 ;  /* 0x0002705301007387 */ /* 0x0001e80000100800 */
        /* <DEDUP_REMOVED lines=35> */
[----:B------:R2:W-:Y:S04]  /*d740*/  STL [R1+0x268], R79 ;  /* 0x0002684f01007387 */ /* 0x0005e80000100800 */
[----:B------:R-:W-:Y:S04]  /*d750*/  STL [R1+0x29c], R105 ;  /* 0x00029c6901007387 */ /* 0x000fe80000100800 */
[----:B0-----:R-:W3:Y:S04]  /*d760*/  LDL.128 R80, [R1+0x2a0] ;  /* 0x0002a00001507983 */ /* 0x001ee80000100c00 */
[----:B-1----:R-:W3:Y:S04]  /*d770*/  LDL.128 R84, [R1+0x2b0] ;  /* 0x0002b00001547983 */ /* 0x002ee80000100c00 */
[----:B------:R-:W3:Y:S04]  /*d780*/  LDL.128 R88, [R1+0x2c0] ;  /* 0x0002c00001587983 */ /* 0x000ee80000100c00 */
[----:B------:R-:W3:Y:S04]  /*d790*/  LDL.128 R92, [R1+0x2d0] ;  /* 0x0002d000015c7983 */ /* 0x000ee80000100c00 */
[----:B------:R-:W3:Y:S04]  /*d7a0*/  LDL.128 R96, [R1+0x2e0] ;  /* 0x0002e00001607983 */ /* 0x000ee80000100c00 */
[----:B------:R-:W3:Y:S04]  /*d7b0*/  LDL.128 R100, [R1+0x2f0] ;  /* 0x0002f00001647983 */ /* 0x000ee80000100c00 */
[----:B------:R-:W3:Y:S04]  /*d7c0*/  LDL.LU R116, [R1+0x335c] ;  /* 0x00335c0001747983 */ /* 0x000ee80000300800 */
[----:B------:R-:W3:Y:S04]  /*d7d0*/  LDL.LU R110, [R1+0x3350] ;  /* 0x00335000016e7983 */ /* 0x000ee80000300800 */
[----:B------:R-:W3:Y:S04]  /*d7e0*/  LDL.LU R108, [R1+0x334c] ;  /* 0x00334c00016c7983 */ /* 0x000ee80000300800 */
[----:B--2---:R-:W2:Y:S04]  /*d7f0*/  LDL.128 R76, [R1+0x290] ;  /* 0x00029000014c7983 */ /* 0x004ea80000100c00 */
[----:B------:R-:W2:Y:S04]  /*d800*/  LDL R230, [R1+0x310] ;  /* 0x0003100001e67983 */ /* 0x000ea80000100800 */
[----:B------:R-:W-:Y:S04]  /*d810*/  STL [R1+0x3308], R74 ;  /* 0x0033084a01007387 */ /* 0x000fe80000100800 */
[----:B------:R0:W-:Y:S04]  /*d820*/  STL [R1+0x3304], R72 ;  /* 0x0033044801007387 */ /* 0x0001e80000100800 */
[----:B------:R-:W-:Y:S04]  /*d830*/  STL [R1+0x340], R206 ;  /* 0x000340ce01007387 */ /* 0x000fe80000100800 */
[----:B------:R-:W-:Y:S04]  /*d840*/  STL [R1+0x354], R204 ;  /* 0x000354cc01007387 */ /* 0x000fe80000100800 */
        /* <DEDUP_REMOVED lines=9> */
[----:B----4-:R-:W-:Y:S04]  /*d8e0*/  STL [R1+0x3368], R122 ;  /* 0x0033687a01007387 */ /* 0x010fe80000100800 */
[----:B------:R-:W-:Y:S04]  /*d8f0*/  STL [R1+0x3358], R114 ;  /* 0x0033587201007387 */ /* 0x000fe80000100800 */
[----:B---3--:R-:W-:Y:S04]  /*d900*/  STL [R1+0x336c], R124 ;  /* 0x00336c7c01007387 */ /* 0x008fe80000100800 */
[----:B------:R-:W-:Y:S04]  /*d910*/  STL [R1+0x3370], R126 ;  /* 0x0033707e01007387 */ /* 0x000fe80000100800 */
[----:B------:R-:W-:Y:S04]  /*d920*/  STL [R1+0x3364], R120 ;  /* 0x0033647801007387 */ /* 0x000fe80000100800 */
[----:B------:R-:W-:Y:S04]  /*d930*/  STL [R1+0x3374], R128 ;  /* 0x0033748001007387 */ /* 0x000fe80000100800 */
[----:B------:R1:W-:Y:S04]  /*d940*/  STL [R1+0x3378], R130 ;  /* 0x0033788201007387 */ /* 0x0003e80000100800 */
[----:B------:R3:W-:Y:S04]  /*d950*/  STL [R1+0x3354], R112 ;  /* 0x0033547001007387 */ /* 0x0007e80000100800 */
[----:B------:R4:W-:Y:S04]  /*d960*/  STL [R1+0x3348], R106 ;  /* 0x0033486a01007387 */ /* 0x0009e80000100800 */
[----:B------:R4:W-:Y:S04]  /*d970*/  STL [R1+0x3344], R104 ;  /* 0x0033446801007387 */ /* 0x0009e80000100800 */
[----:B------:R-:W-:Y:S04]  /*d980*/  STL [R1+0x300], R49 ;  /* 0x0003003101007387 */ /* 0x000fe80000100800 */
[----:B0-----:R-:W2:Y:S04]  /*d990*/  LDL.128 R72, [R1+0x280] ;  /* 0x0002800001487983 */ /* 0x001ea80000100c00 */
[----:B------:R-:W-:Y:S04]  /*d9a0*/  STL [R1+0x304], R39 ;  /* 0x0003042701007387 */ /* 0x000fe80000100800 */
[----:B------:R-:W-:Y:S04]  /*d9b0*/  STL [R1+0x308], R41 ;  /* 0x0003082901007387 */ /* 0x000fe80000100800 */
[----:B------:R-:W-:Y:S04]  /*d9c0*/  STL [R1+0x30c], R43 ;  /* 0x00030c2b01007387 */ /* 0x000fe80000100800 */
[----:B------:R0:W-:Y:S04]  /*d9d0*/  STL [R1+0x3210], R118 ;  /* 0x0032107601007387 */ /* 0x0001e80000100800 */
[----:B------:R-:W2:Y:S04]  /*d9e0*/  LDL R232, [R1+0x314] ;  /* 0x0003140001e87983 */ /* 0x000ea80000100800 */
[----:B-1----:R-:W2:Y:S04]  /*d9f0*/  LDL.LU R130, [R1+0x3378] ;  /* 0x0033780001827983 */ /* 0x002ea80000300800 */
[----:B------:R-:W2:Y:S04]  /*da00*/  LDL.LU R128, [R1+0x3374] ;  /* 0x0033740001807983 */ /* 0x000ea80000300800 */
[----:B------:R-:W2:Y:S04]  /*da10*/  LDL.LU R126, [R1+0x3370] ;  /* 0x00337000017e7983 */ /* 0x000ea80000300800 */
[----:B------:R-:W2:Y:S04]  /*da20*/  LDL.LU R124, [R1+0x336c] ;  /* 0x00336c00017c7983 */ /* 0x000ea80000300800 */
[----:B------:R-:W2:Y:S04]  /*da30*/  LDL.LU R122, [R1+0x3368] ;  /* 0x00336800017a7983 */ /* 0x000ea80000300800 */
[----:B------:R-:W2:Y:S04]  /*da40*/  LDL.LU R120, [R1+0x3364] ;  /* 0x0033640001787983 */ /* 0x000ea80000300800 */
[----:B------:R-:W2:Y:S04]  /*da50*/  LDL.LU R114, [R1+0x3358] ;  /* 0x0033580001727983 */ /* 0x000ea80000300800 */
[----:B---3--:R-:W3:Y:S04]  /*da60*/  LDL.LU R112, [R1+0x3354] ;  /* 0x0033540001707983 */ /* 0x008ee80000300800 */
[----:B----4-:R-:W4:Y:S04]  /*da70*/  LDL.LU R106, [R1+0x3348] ;  /* 0x00334800016a7983 */ /* 0x010f280000300800 */
[----:B------:R-:W4:Y:S04]  /*da80*/  LDL.LU R104, [R1+0x3344] ;  /* 0x0033440001687983 */ /* 0x000f280000300800 */
[----:B0-----:R-:W4:Y:S04]  /*da90*/  LDL.LU R118, [R1+0x3210] ;  /* 0x0032100001767983 */ /* 0x001f280000300800 */
[----:B------:R-:W4:Y:S04]  /*daa0*/  LDL R226, [R1+0x320] ;  /* 0x0003200001e27983 */ /* 0x000f280000100800 */
[----:B------:R-:W-:Y:S04]  /*dab0*/  STL.64 [R1+0x3420], R180 ;  /* 0x003420b401007387 */ /* 0x000fe80000100a00 */
[----:B------:R-:W-:Y:S04]  /*dac0*/  STL [R1+0x318], R37 ;  /* 0x0003182501007387 */ /* 0x000fe80000100800 */
[----:B------:R-:W-:Y:S04]  /*dad0*/  STL.128 [R1+0x3410], R176 ;  /* 0x003410b001007387 */ /* 0x000fe80000100c00 */
[----:B------:R-:W-:Y:S04]  /*dae0*/  STL.128 [R1+0x3400], R172 ;  /* 0x003400ac01007387 */ /* 0x000fe80000100c00 */
[----:B------:R-:W-:Y:S04]  /*daf0*/  STL [R1+0x33f8], R170 ;  /* 0x0033f8aa01007387 */ /* 0x000fe80000100800 */
[----:B------:R-:W-:Y:S04]  /*db00*/  STL.64 [R1+0x33f0], R168 ;  /* 0x0033f0a801007387 */ /* 0x000fe80000100a00 */
[----:B------:R-:W-:Y:S04]  /*db10*/  STL.128 [R1+0x33e0], R164 ;  /* 0x0033e0a401007387 */ /* 0x000fe80000100c00 */
[----:B------:R-:W-:Y:S04]  /*db20*/  STL.128 [R1+0x33d0], R160 ;  /* 0x0033d0a001007387 */ /* 0x000fe80000100c00 */
[----:B------:R-:W-:Y:S04]  /*db30*/  STL.128 [R1+0x33c0], R156 ;  /* 0x0033c09c01007387 */ /* 0x000fe80000100c00 */
[----:B------:R-:W-:Y:S04]  /*db40*/  STL.128 [R1+0x33b0], R152 ;  /* 0x0033b09801007387 */ /* 0x000fe80000100c00 */
[----:B------:R-:W-:Y:S04]  /*db50*/  STL [R1+0x3390], R142 ;  /* 0x0033908e01007387 */ /* 0x000fe80000100800 */
[----:B------:R-:W-:Y:S04]  /*db60*/  STL [R1+0x338c], R140 ;  /* 0x00338c8c01007387 */ /* 0x000fe80000100800 */
[----:B------:R-:W-:Y:S04]  /*db70*/  STL [R1+0x3300], R70 ;  /* 0x0033004601007387 */ /* 0x000fe80000100800 */
[----:B------:R0:W-:Y:S04]  /*db80*/  STL [R1+0x32fc], R68 ;  /* 0x0032fc4401007387 */ /* 0x0001e80000100800 */
[----:B------:R-:W4:Y:S04]  /*db90*/  LDL R200, [R1+0x34c] ;  /* 0x00034c0001c87983 */ /* 0x000f280000100800 */
[----:B------:R-:W-:Y:S04]  /*dba0*/  STL [R1+0x31c], R224 ;  /* 0x00031ce001007387 */ /* 0x000fe80000100800 */
[----:B0-----:R-:W4:Y:S04]  /*dbb0*/  LDL.128 R68, [R1+0x270] ;  /* 0x0002700001447983 */ /* 0x001f280000100c00 */
[----:B------:R-:W4:Y:S04]  /*dbc0*/  LDL.LU R182, [R1+0x3428] ;  /* 0x0034280001b67983 */ /* 0x000f280000300800 */
[----:B------:R-:W4:Y:S04]  /*dbd0*/  LDL.LU.64 R180, [R1+0x3420] ;  /* 0x0034200001b47983 */ /* 0x000f280000300a00 */
[----:B------:R-:W4:Y:S04]  /*dbe0*/  LDL.LU.128 R176, [R1+0x3410] ;  /* 0x0034100001b07983 */ /* 0x000f280000300c00 */
[----:B------:R-:W4:Y:S04]  /*dbf0*/  LDL.LU.128 R172, [R1+0x3400] ;  /* 0x0034000001ac7983 */ /* 0x000f280000300c00 */
[----:B------:R-:W4:Y:S01]  /*dc00*/  LDL.LU R170, [R1+0x33f8] ;  /* 0x0033f80001aa7983 */ /* 0x000f220000300800 */
[----:B------:R-:W-:-:S03]  /*dc10*/  IMAD.MOV.U32 R227, RZ, RZ, R80 ;  /* 0x000000ffffe37224 */ /* 0x000fc600078e0050 */
[----:B------:R-:W4:Y:S01]  /*dc20*/  LDL.LU.64 R168, [R1+0x33f0] ;  /* 0x0033f00001a87983 */ /* 0x000f220000300a00 */
[----:B------:R-:W-:Y:S02]  /*dc30*/  IMAD.MOV.U32 R219, RZ, RZ, R82 ;  /* 0x000000ffffdb7224 */ /* 0x000fe400078e0052 */
[----:B------:R-:W-:Y:S01]  /*dc40*/  IMAD.MOV.U32 R217, RZ, RZ, R84 ;  /* 0x000000ffffd97224 */ /* 0x000fe200078e0054 */
[----:B------:R-:W4:Y:S01]  /*dc50*/  LDL.LU R82, [R1+0x3318] ;  /* 0x0033180001527983 */ /* 0x000f220000300800 */
[----:B------:R-:W-:Y:S02]  /*dc60*/  IMAD.MOV.U32 R215, RZ, RZ, R86 ;  /* 0x000000ffffd77224 */ /* 0x000fe400078e0056 */
[----:B------:R-:W-:Y:S01]  /*dc70*/  IMAD.MOV.U32 R213, RZ, RZ, R88 ;  /* 0x000000ffffd57224 */ /* 0x000fe200078e0058 */
[----:B------:R-:W4:Y:S01]  /*dc80*/  LDL.LU R86, [R1+0x3320] ;  /* 0x0033200001567983 */ /* 0x000f220000300800 */
[----:B------:R-:W-:Y:S02]  /*dc90*/  IMAD.MOV.U32 R211, RZ, RZ, R90 ;  /* 0x000000ffffd37224 */ /* 0x000fe400078e005a */
[----:B------:R-:W-:Y:S01]  /*dca0*/  IMAD.MOV.U32 R209, RZ, RZ, R92 ;  /* 0x000000ffffd17224 */ /* 0x000fe200078e005c */
[----:B------:R-:W4:Y:S01]  /*dcb0*/  LDL.LU R90, [R1+0x3328] ;  /* 0x00332800015a7983 */ /* 0x000f220000300800 */
[----:B------:R-:W-:-:S02]  /*dcc0*/  IMAD.MOV.U32 R207, RZ, RZ, R94 ;  /* 0x000000ffffcf7224 */ /* 0x000fc400078e005e */
[----:B------:R-:W-:Y:S01]  /*dcd0*/  IMAD.MOV.U32 R206, RZ, RZ, R96 ;  /* 0x000000ffffce7224 */ /* 0x000fe200078e0060 */
[----:B------:R-:W4:Y:S01]  /*dce0*/  LDL.LU R94, [R1+0x3330] ;  /* 0x00333000015e7983 */ /* 0x000f220000300800 */
[----:B------:R-:W-:Y:S02]  /*dcf0*/  IMAD.MOV.U32 R205, RZ, RZ, R98 ;  /* 0x000000ffffcd7224 */ /* 0x000fe400078e0062 */
[----:B------:R-:W-:Y:S01]  /*dd00*/  IMAD.MOV.U32 R204, RZ, RZ, R100 ;  /* 0x000000ffffcc7224 */ /* 0x000fe200078e0064 */
[----:B------:R-:W4:Y:S01]  /*dd10*/  LDL.LU R98, [R1+0x3338] ;  /* 0x0033380001627983 */ /* 0x000f220000300800 */
[----:B------:R-:W-:-:S03]  /*dd20*/  IMAD.MOV.U32 R203, RZ, RZ, R102 ;  /* 0x000000ffffcb7224 */ /* 0x000fc600078e0066 */
[----:B------:R-:W-:Y:S04]  /*dd30*/  STL [R1+0x320c], R116 ;  /* 0x00320c7401007387 */ /* 0x000fe80000100800 */
[----:B------:R-:W-:Y:S04]  /*dd40*/  STL [R1+0x3200], R110 ;  /* 0x0032006e01007387 */ /* 0x000fe80000100800 */
[----:B------:R0:W-:Y:S01]  /*dd50*/  STL [R1+0x31fc], R108 ;  /* 0x0031fc6c01007387 */ /* 0x0001e20000100800 */
[----:B--2---:R-:W-:-:S03]  /*dd60*/  IMAD.MOV.U32 R229, RZ, RZ, R78 ;  /* 0x000000ffffe57224 */ /* 0x004fc600078e004e */
[----:B------:R-:W2:Y:S04]  /*dd70*/  LDL.LU R102, [R1+0x3340] ;  /* 0x0033400001667983 */ /* 0x000ea80000300800 */
[----:B------:R-:W2:Y:S04]  /*dd80*/  LDL.LU R100, [R1+0x333c] ;  /* 0x00333c0001647983 */ /* 0x000ea80000300800 */
[----:B------:R-:W2:Y:S04]  /*dd90*/  LDL.LU R96, [R1+0x3334] ;  /* 0x0033340001607983 */ /* 0x000ea80000300800 */
[----:B------:R-:W2:Y:S04]  /*dda0*/  LDL.LU R92, [R1+0x332c] ;  /* 0x00332c00015c7983 */ /* 0x000ea80000300800 */
[----:B------:R-:W2:Y:S04]  /*ddb0*/  LDL.LU R88, [R1+0x3324] ;  /* 0x0033240001587983 */ /* 0x000ea80000300800 */
[----:B------:R-:W2:Y:S04]  /*ddc0*/  LDL.LU R84, [R1+0x331c] ;  /* 0x00331c0001547983 */ /* 0x000ea80000300800 */
[----:B------:R-:W2:Y:S04]  /*ddd0*/  LDL.LU R80, [R1+0x3314] ;  /* 0x0033140001507983 */ /* 0x000ea80000300800 */
[----:B0-----:R-:W2:Y:S04]  /*dde0*/  LDL.128 R108, [R1+0x300] ;  /* 0x00030000016c7983 */ /* 0x001ea80000100c00 */
[----:B------:R-:W2:Y:S04]  /*ddf0*/  LDL.LU R116, [R1+0x320c] ;  /* 0x00320c0001747983 */ /* 0x000ea80000300800 */
[----:B------:R-:W2:Y:S01]  /*de00*/  LDL.LU R78, [R1+0x3310] ;  /* 0x00331000014e7983 */ /* 0x000ea20000300800 */
[----:B------:R-:W-:-:S03]  /*de10*/  IMAD.MOV.U32 R233, RZ, RZ, R76 ;  /* 0x000000ffffe97224 */ /* 0x000fc600078e004c */
[----:B------:R-:W-:Y:S04]  /*de20*/  STL [R1+0x310], R230 ;  /* 0x000310e601007387 */ /* 0x000fe80000100800 */
        /* <DEDUP_REMOVED lines=8> */
[----:B------:R-:W-:Y:S04]  /*deb0*/  STL [R1+0x350], R202 ;  /* 0x000350ca01007387 */ /* 0x000fe80000100800 */
[----:B------:R-:W2:Y:S04]  /*dec0*/  LDL.LU.128 R164, [R1+0x33e0] ;  /* 0x0033e00001a47983 */ /* 0x000ea80000300c00 */
[----:B------:R-:W2:Y:S04]  /*ded0*/  LDL.LU.128 R160, [R1+0x33d0] ;  /* 0x0033d00001a07983 */ /* 0x000ea80000300c00 */
[----:B------:R-:W2:Y:S04]  /*dee0*/  LDL.LU.128 R156, [R1+0x33c0] ;  /* 0x0033c000019c7983 */ /* 0x000ea80000300c00 */
[----:B------:R-:W2:Y:S04]  /*def0*/  LDL.LU.128 R152, [R1+0x33b0] ;  /* 0x0033b00001987983 */ /* 0x000ea80000300c00 */
[----:B0-----:R-:W2:Y:S04]  /*df00*/  LDL.LU R150, [R1+0x33a0] ;  /* 0x0033a00001967983 */ /* 0x001ea80000300800 */
[----:B-1----:R-:W2:Y:S01]  /*df10*/  LDL.LU R148, [R1+0x339c] ;  /* 0x00339c0001947983 */ /* 0x002ea20000300800 */
[----:B------:R-:W-:-:S03]  /*df20*/  IMAD.MOV.U32 R230, RZ, RZ, R74 ;  /* 0x000000ffffe67224 */ /* 0x000fc600078e004a */
[----:B------:R-:W2:Y:S01]  /*df30*/  LDL.LU R146, [R1+0x3398] ;  /* 0x0033980001927983 */ /* 0x000ea20000300800 */
[----:B------:R-:W-:-:S03]  /*df40*/  IMAD.MOV.U32 R37, RZ, RZ, R72 ;  /* 0x000000ffff257224 */ /* 0x000fc600078e0048 */
[----:B------:R-:W2:Y:S04]  /*df50*/  LDL.LU R144, [R1+0x3394] ;  /* 0x0033940001907983 */ /* 0x000ea80000300800 */
[----:B------:R-:W2:Y:S04]  /*df60*/  LDL.LU R142, [R1+0x3390] ;  /* 0x00339000018e7983 */ /* 0x000ea80000300800 */
[----:B------:R-:W2:Y:S04]  /*df70*/  LDL.LU R140, [R1+0x338c] ;  /* 0x00338c00018c7983 */ /* 0x000ea80000300800 */
[----:B------:R-:W2:Y:S04]  /*df80*/  LDL.LU R138, [R1+0x3388] ;  /* 0x00338800018a7983 */ /* 0x000ea80000300800 */
[----:B------:R-:W-:Y:S04]  /*df90*/  STL [R1+0x314], R232 ;  /* 0x000314e801007387 */ /* 0x000fe80000100800 */
[----:B------:R-:W2:Y:S04]  /*dfa0*/  LDL.LU R136, [R1+0x3384] ;  /* 0x0033840001887983 */ /* 0x000ea80000300800 */
[----:B------:R-:W2:Y:S04]  /*dfb0*/  LDL.LU R134, [R1+0x3380] ;  /* 0x0033800001867983 */ /* 0x000ea80000300800 */
[----:B------:R-:W2:Y:S04]  /*dfc0*/  LDL.LU R132, [R1+0x337c] ;  /* 0x00337c0001847983 */ /* 0x000ea80000300800 */
[----:B------:R-:W2:Y:S04]  /*dfd0*/  LDL.LU R76, [R1+0x330c] ;  /* 0x00330c00014c7983 */ /* 0x000ea80000300800 */
[----:B------:R-:W2:Y:S04]  /*dfe0*/  LDL.LU R74, [R1+0x3308] ;  /* 0x00330800014a7983 */ /* 0x000ea80000300800 */
[----:B------:R-:W2:Y:S04]  /*dff0*/  LDL.LU R72, [R1+0x3304] ;  /* 0x0033040001487983 */ /* 0x000ea80000300800 */
[----:B------:R0:W-:Y:S04]  /*e000*/  STL [R1+0x3228], R130 ;  /* 0x0032288201007387 */ /* 0x0001e80000100800 */
[----:B------:R1:W-:Y:S04]  /*e010*/  STL [R1+0x3224], R128 ;  /* 0x0032248001007387 */ /* 0x0003e80000100800 */
[----:B------:R1:W-:Y:S04]  /*e020*/  STL [R1+0x3220], R126 ;  /* 0x0032207e01007387 */ /* 0x0003e80000100800 */
[----:B------:R1:W-:Y:S04]  /*e030*/  STL [R1+0x321c], R124 ;  /* 0x00321c7c01007387 */ /* 0x0003e80000100800 */
[----:B------:R1:W-:Y:S04]  /*e040*/  STL [R1+0x3218], R122 ;  /* 0x0032187a01007387 */ /* 0x0003e80000100800 */
[----:B------:R1:W-:Y:S04]  /*e050*/  STL [R1+0x3214], R120 ;  /* 0x0032147801007387 */ /* 0x0003e80000100800 */
[----:B------:R1:W-:Y:S04]  /*e060*/  STL [R1+0x3208], R114 ;  /* 0x0032087201007387 */ /* 0x0003e80000100800 */
[----:B---3--:R3:W-:Y:S04]  /*e070*/  STL [R1+0x3204], R112 ;  /* 0x0032047001007387 */ /* 0x0087e80000100800 */
[----:B----4-:R4:W-:Y:S04]  /*e080*/  STL [R1+0x31f8], R106 ;  /* 0x0031f86a01007387 */ /* 0x0109e80000100800 */
[----:B------:R4:W-:Y:S04]  /*e090*/  STL [R1+0x31f4], R104 ;  /* 0x0031f46801007387 */ /* 0x0009e80000100800 */
[----:B------:R-:W-:Y:S04]  /*e0a0*/  STL [R1+0x30d4], R118 ;  /* 0x0030d47601007387 */ /* 0x000fe80000100800 */
[----:B0-----:R-:W2:Y:S04]  /*e0b0*/  LDL.LU R130, [R1+0x3228] ;  /* 0x0032280001827983 */ /* 0x001ea80000300800 */
[----:B-1----:R-:W2:Y:S04]  /*e0c0*/  LDL.LU R128, [R1+0x3224] ;  /* 0x0032240001807983 */ /* 0x002ea80000300800 */
        /* <DEDUP_REMOVED lines=8> */
[----:B------:R-:W-:Y:S04]  /*e150*/  STL [R1+0x3434], R188 ;  /* 0x003434bc01007387 */ /* 0x000fe80000100800 */
[----:B------:R-:W-:Y:S04]  /*e160*/  STL [R1+0x320], R226 ;  /* 0x000320e201007387 */ /* 0x000fe80000100800 */
[----:B------:R-:W-:Y:S04]  /*e170*/  STL [R1+0x328], R218 ;  /* 0x000328da01007387 */ /* 0x000fe80000100800 */
[----:B------:R-:W-:Y:S04]  /*e180*/  STL [R1+0x3430], R186 ;  /* 0x003430ba01007387 */ /* 0x000fe80000100800 */
[----:B------:R-:W-:Y:S04]  /*e190*/  STL [R1+0x342c], R184 ;  /* 0x00342cb801007387 */ /* 0x000fe80000100800 */
[----:B------:R-:W4:Y:S04]  /*e1a0*/  LDL.LU R194, [R1+0x32f0] ;  /* 0x0032f00001c27983 */ /* 0x000f280000300800 */
[----:B------:R-:W4:Y:S04]  /*e1b0*/  LDL.LU.64 R192, [R1+0x32e8] ;  /* 0x0032e80001c07983 */ /* 0x000f280000300a00 */
[----:B------:R-:W-:Y:S04]  /*e1c0*/  STL [R1+0x32f8], R66 ;  /* 0x0032f84201007387 */ /* 0x000fe80000100800 */
[----:B------:R-:W-:Y:S04]  /*e1d0*/  STL [R1+0x31c8], R82 ;  /* 0x0031c85201007387 */ /* 0x000fe80000100800 */
[----:B------:R-:W-:Y:S04]  /*e1e0*/  STL [R1+0x31d0], R86 ;  /* 0x0031d05601007387 */ /* 0x000fe80000100800 */
[----:B------:R0:W-:Y:S04]  /*e1f0*/  STL [R1+0x31d8], R90 ;  /* 0x0031d85a01007387 */ /* 0x0001e80000100800 */
[----:B------:R1:W-:Y:S04]  /*e200*/  STL [R1+0x31e0], R94 ;  /* 0x0031e05e01007387 */ /* 0x0003e80000100800 */
[----:B------:R1:W-:Y:S04]  /*e210*/  STL [R1+0x31e8], R98 ;  /* 0x0031e86201007387 */ /* 0x0003e80000100800 */
[----:B0-----:R-:W4:Y:S04]  /*e220*/  LDL.LU R90, [R1+0x31d8] ;  /* 0x0031d800015a7983 */ /* 0x001f280000300800 */
[----:B-1----:R-:W4:Y:S04]  /*e230*/  LDL.LU R94, [R1+0x31e0] ;  /* 0x0031e000015e7983 */ /* 0x002f280000300800 */
[----:B------:R-:W4:Y:S04]  /*e240*/  LDL.LU R98, [R1+0x31e8] ;  /* 0x0031e80001627983 */ /* 0x000f280000300800 */
[----:B--2---:R0:W-:Y:S04]  /*e250*/  STL [R1+0x31f0], R102 ;  /* 0x0031f06601007387 */ /* 0x0041e80000100800 */
[----:B------:R1:W-:Y:S04]  /*e260*/  STL [R1+0x31ec], R100 ;  /* 0x0031ec6401007387 */ /* 0x0003e80000100800 */
[----:B------:R2:W-:Y:S04]  /*e270*/  STL [R1+0x31e4], R96 ;  /* 0x0031e46001007387 */ /* 0x0005e80000100800 */
[----:B------:R2:W-:Y:S04]  /*e280*/  STL [R1+0x31dc], R92 ;  /* 0x0031dc5c01007387 */ /* 0x0005e80000100800 */
[----:B------:R2:W-:Y:S04]  /*e290*/  STL [R1+0x31d4], R88 ;  /* 0x0031d45801007387 */ /* 0x0005e80000100800 */
[----:B------:R2:W-:Y:S04]  /*e2a0*/  STL [R1+0x31cc], R84 ;  /* 0x0031cc5401007387 */ /* 0x0005e80000100800 */
[----:B------:R2:W-:Y:S01]  /*e2b0*/  STL [R1+0x31c4], R80 ;  /* 0x0031c45001007387 */ /* 0x0005e20000100800 */
[----:B------:R-:W-:-:S03]  /*e2c0*/  IMAD.MOV.U32 R202, RZ, RZ, R108 ;  /* 0x000000ffffca7224 */ /* 0x000fc600078e006c */
[----:B0-----:R-:W4:Y:S01]  /*e2d0*/  LDL.LU R102, [R1+0x31f0] ;  /* 0x0031f00001667983 */ /* 0x001f220000300800 */
[----:B------:R-:W-:-:S03]  /*e2e0*/  IMAD.MOV.U32 R201, RZ, RZ, R110 ;  /* 0x000000ffffc97224 */ /* 0x000fc600078e006e */
[----:B------:R0:W-:Y:S04]  /*e2f0*/  STL [R1+0x30d0], R116 ;  /* 0x0030d07401007387 */ /* 0x0001e80000100800 */
[----:B------:R0:W-:Y:S04]  /*e300*/  STL [R1+0x31c0], R78 ;  /* 0x0031c04e01007387 */ /* 0x0001e80000100800 */
[----:B------:R-:W4:Y:S04]  /*e310*/  LDL.LU R110, [R1+0x3200] ;  /* 0x00320000016e7983 */ /* 0x000f280000300800 */
[----:B------:R-:W4:Y:S04]  /*e320*/  LDL.LU R108, [R1+0x31fc] ;  /* 0x0031fc00016c7983 */ /* 0x000f280000300800 */
[----:B-1----:R-:W4:Y:S04]  /*e330*/  LDL.LU R100, [R1+0x31ec] ;  /* 0x0031ec0001647983 */ /* 0x002f280000300800 */
[----:B--2---:R-:W2:Y:S04]  /*e340*/  LDL.LU R96, [R1+0x31e4] ;  /* 0x0031e40001607983 */ /* 0x004ea80000300800 */
[----:B------:R-:W2:Y:S04]  /*e350*/  LDL.LU R92, [R1+0x31dc] ;  /* 0x0031dc00015c7983 */ /* 0x000ea80000300800 */
[----:B------:R-:W2:Y:S04]  /*e360*/  LDL.LU R88, [R1+0x31d4] ;  /* 0x0031d40001587983 */ /* 0x000ea80000300800 */
[----:B------:R-:W2:Y:S04]  /*e370*/  LDL.LU R86, [R1+0x31d0] ;  /* 0x0031d00001567983 */ /* 0x000ea80000300800 */
[----:B------:R-:W2:Y:S04]  /*e380*/  LDL.LU R84, [R1+0x31cc] ;  /* 0x0031cc0001547983 */ /* 0x000ea80000300800 */
[----:B------:R-:W2:Y:S04]  /*e390*/  LDL.LU R82, [R1+0x31c8] ;  /* 0x0031c80001527983 */ /* 0x000ea80000300800 */
[----:B------:R-:W2:Y:S04]  /*e3a0*/  LDL.LU R80, [R1+0x31c4] ;  /* 0x0031c40001507983 */ /* 0x000ea80000300800 */
[----:B0-----:R-:W2:Y:S04]  /*e3b0*/  LDL.128 R116, [R1+0x310] ;  /* 0x0003100001747983 */ /* 0x001ea80000100c00 */
[----:B------:R-:W2:Y:S01]  /*e3c0*/  LDL.LU R78, [R1+0x31c0] ;  /* 0x0031c000014e7983 */ /* 0x000ea20000300800 */
[----:B------:R-:W-:-:S02]  /*e3d0*/  IMAD.MOV.U32 R226, RZ, RZ, R70 ;  /* 0x000000ffffe27224 */ /* 0x000fc400078e0046 */
[----:B------:R-:W-:Y:S01]  /*e3e0*/  IMAD.MOV.U32 R218, RZ, RZ, R68 ;  /* 0x000000ffffda7224 */ /* 0x000fe200078e0044 */
[----:B------:R-:W-:Y:S04]  /*e3f0*/  STL [R1+0x34c], R200 ;  /* 0x00034cc801007387 */ /* 0x000fe80000100800 */
[----:B------:R0:W-:Y:S04]  /*e400*/  STL [R1+0x32d8], R182 ;  /* 0x0032d8b601007387 */ /* 0x0001e80000100800 */
[----:B------:R1:W-:Y:S04]  /*e410*/  STL.64 [R1+0x32d0], R180 ;  /* 0x0032d0b401007387 */ /* 0x0003e80000100a00 */
[----:B------:R1:W-:Y:S04]  /*e420*/  STL.128 [R1+0x32c0], R176 ;  /* 0x0032c0b001007387 */ /* 0x0003e80000100c00 */
[----:B------:R1:W-:Y:S04]  /*e430*/  STL.128 [R1+0x32b0], R172 ;  /* 0x0032b0ac01007387 */ /* 0x0003e80000100c00 */
[----:B------:R1:W-:Y:S04]  /*e440*/  STL [R1+0x32a8], R170 ;  /* 0x0032a8aa01007387 */ /* 0x0003e80000100800 */
[----:B------:R1:W-:Y:S04]  /*e450*/  STL.64 [R1+0x32a0], R168 ;  /* 0x0032a0a801007387 */ /* 0x0003e80000100a00 */
[----:B------:R1:W-:Y:S04]  /*e460*/  STL.128 [R1+0x3290], R164 ;  /* 0x003290a401007387 */ /* 0x0003e80000100c00 */
[----:B------:R1:W-:Y:S04]  /*e470*/  STL.128 [R1+0x3280], R160 ;  /* 0x003280a001007387 */ /* 0x0003e80000100c00 */
[----:B------:R1:W-:Y:S04]  /*e480*/  STL.128 [R1+0x3270], R156 ;  /* 0x0032709c01007387 */ /* 0x0003e80000100c00 */
[----:B------:R1:W-:Y:S04]  /*e490*/  STL.128 [R1+0x3260], R152 ;  /* 0x0032609801007387 */ /* 0x0003e80000100c00 */
        /* <DEDUP_REMOVED lines=13> */
[----:B------:R-:W2:Y:S04]  /*e570*/  LDL.LU R188, [R1+0x3434] ;  /* 0x0034340001bc7983 */ /* 0x000ea80000300800 */
[----:B------:R-:W2:Y:S04]  /*e580*/  LDL.LU R186, [R1+0x3430] ;  /* 0x0034300001ba7983 */ /* 0x000ea80000300800 */
[----:B------:R-:W2:Y:S04]  /*e590*/  LDL.LU R184, [R1+0x342c] ;  /* 0x00342c0001b87983 */ /* 0x000ea80000300800 */
[----:B------:R-:W2:Y:S04]  /*e5a0*/  LDL.LU R70, [R1+0x3300] ;  /* 0x0033000001467983 */ /* 0x000ea80000300800 */
[----:B------:R-:W2:Y:S04]  /*e5b0*/  LDL.LU R68, [R1+0x32fc] ;  /* 0x0032fc0001447983 */ /* 0x000ea80000300800 */
[----:B0-----:R-:W2:Y:S04]  /*e5c0*/  LDL.LU R182, [R1+0x32d8] ;  /* 0x0032d80001b67983 */ /* 0x001ea80000300800 */
[----:B-1----:R-:W2:Y:S04]  /*e5d0*/  LDL.LU.64 R180, [R1+0x32d0] ;  /* 0x0032d00001b47983 */ /* 0x002ea80000300a00 */
[----:B------:R-:W2:Y:S04]  /*e5e0*/  LDL.LU.128 R176, [R1+0x32c0] ;  /* 0x0032c00001b07983 */ /* 0x000ea80000300c00 */
[----:B------:R-:W2:Y:S04]  /*e5f0*/  LDL.LU.128 R172, [R1+0x32b0] ;  /* 0x0032b00001ac7983 */ /* 0x000ea80000300c00 */
[----:B------:R-:W2:Y:S04]  /*e600*/  LDL.LU R170, [R1+0x32a8] ;  /* 0x0032a80001aa7983 */ /* 0x000ea80000300800 */
[----:B------:R-:W2:Y:S04]  /*e610*/  LDL.LU.64 R168, [R1+0x32a0] ;  /* 0x0032a00001a87983 */ /* 0x000ea80000300a00 */
[----:B------:R-:W2:Y:S04]  /*e620*/  LDL.LU.128 R164, [R1+0x3290] ;  /* 0x0032900001a47983 */ /* 0x000ea80000300c00 */
[----:B------:R-:W2:Y:S04]  /*e630*/  LDL.LU.128 R160, [R1+0x3280] ;  /* 0x0032800001a07983 */ /* 0x000ea80000300c00 */
[----:B------:R-:W2:Y:S04]  /*e640*/  LDL.LU.128 R156, [R1+0x3270] ;  /* 0x00327000019c7983 */ /* 0x000ea80000300c00 */
[----:B------:R-:W2:Y:S04]  /*e650*/  LDL.LU.128 R152, [R1+0x3260] ;  /* 0x0032600001987983 */ /* 0x000ea80000300c00 */
[----:B------:R-:W2:Y:S04]  /*e660*/  LDL.LU R150, [R1+0x3250] ;  /* 0x0032500001967983 */ /* 0x000ea80000300800 */
[----:B------:R-:W2:Y:S04]  /*e670*/  LDL.LU R148, [R1+0x324c] ;  /* 0x00324c0001947983 */ /* 0x000ea80000300800 */
[----:B------:R-:W2:Y:S04]  /*e680*/  LDL.LU R146, [R1+0x3248] ;  /* 0x0032480001927983 */ /* 0x000ea80000300800 */
[----:B------:R-:W2:Y:S04]  /*e690*/  LDL.LU R144, [R1+0x3244] ;  /* 0x0032440001907983 */ /* 0x000ea80000300800 */
[----:B------:R-:W2:Y:S04]  /*e6a0*/  LDL.LU R142, [R1+0x3240] ;  /* 0x00324000018e7983 */ /* 0x000ea80000300800 */
[----:B------:R-:W2:Y:S04]  /*e6b0*/  LDL.LU R140, [R1+0x323c] ;  /* 0x00323c00018c7983 */ /* 0x000ea80000300800 */
[----:B---3--:R-:W3:Y:S04]  /*e6c0*/  LDL.LU R138, [R1+0x3238] ;  /* 0x00323800018a7983 */ /* 0x008ee80000300800 */
[----:B------:R-:W3:Y:S04]  /*e6d0*/  LDL.LU R136, [R1+0x3234] ;  /* 0x0032340001887983 */ /* 0x000ee80000300800 */
[----:B------:R-:W3:Y:S04]  /*e6e0*/  LDL.LU R134, [R1+0x3230] ;  /* 0x0032300001867983 */ /* 0x000ee80000300800 */
[----:B------:R-:W3:Y:S04]  /*e6f0*/  LDL.LU R132, [R1+0x322c] ;  /* 0x00322c0001847983 */ /* 0x000ee80000300800 */
[----:B------:R-:W3:Y:S04]  /*e700*/  LDL.LU R76, [R1+0x31bc] ;  /* 0x0031bc00014c7983 */ /* 0x000ee80000300800 */
[----:B------:R-:W3:Y:S04]  /*e710*/  LDL.LU R74, [R1+0x31b8] ;  /* 0x0031b800014a7983 */ /* 0x000ee80000300800 */
[----:B------:R-:W3:Y:S04]  /*e720*/  LDL.LU R72, [R1+0x31b4] ;  /* 0x0031b40001487983 */ /* 0x000ee80000300800 */
        /* <DEDUP_REMOVED lines=8> */
[----:B----4-:R-:W-:Y:S04]  /*e7b0*/  STL [R1+0x30bc], R106 ;  /* 0x0030bc6a01007387 */ /* 0x010fe80000100800 */
[----:B------:R-:W-:Y:S04]  /*e7c0*/  STL [R1+0x30b8], R104 ;  /* 0x0030b86801007387 */ /* 0x000fe80000100800 */
[----:B------:R-:W-:Y:S04]  /*e7d0*/  STL [R1+0x30b4], R102 ;  /* 0x0030b46601007387 */ /* 0x000fe80000100800 */
[----:B------:R4:W-:Y:S04]  /*e7e0*/  STL [R1+0x30c4], R110 ;  /* 0x0030c46e01007387 */ /* 0x0009e80000100800 */
[----:B------:R4:W-:Y:S04]  /*e7f0*/  STL [R1+0x30c0], R108 ;  /* 0x0030c06c01007387 */ /* 0x0009e80000100800 */
[----:B------:R4:W-:Y:S04]  /*e800*/  STL [R1+0x30b0], R100 ;  /* 0x0030b06401007387 */ /* 0x0009e80000100800 */
[----:B------:R4:W-:Y:S04]  /*e810*/  STL [R1+0x30ac], R98 ;  /* 0x0030ac6201007387 */ /* 0x0009e80000100800 */
[----:B--2---:R2:W-:Y:S04]  /*e820*/  STL [R1+0x30a8], R96 ;  /* 0x0030a86001007387 */ /* 0x0045e80000100800 */
[----:B------:R2:W-:Y:S04]  /*e830*/  STL [R1+0x30a4], R94 ;  /* 0x0030a45e01007387 */ /* 0x0005e80000100800 */
[----:B------:R2:W-:Y:S04]  /*e840*/  STL [R1+0x30a0], R92 ;  /* 0x0030a05c01007387 */ /* 0x0005e80000100800 */
[----:B------:R2:W-:Y:S04]  /*e850*/  STL [R1+0x309c], R90 ;  /* 0x00309c5a01007387 */ /* 0x0005e80000100800 */
[----:B------:R2:W-:Y:S04]  /*e860*/  STL [R1+0x3098], R88 ;  /* 0x0030985801007387 */ /* 0x0005e80000100800 */
[----:B------:R2:W-:Y:S04]  /*e870*/  STL [R1+0x3094], R86 ;  /* 0x0030945601007387 */ /* 0x0005e80000100800 */
[----:B------:R2:W-:Y:S01]  /*e880*/  STL [R1+0x3090], R84 ;  /* 0x0030905401007387 */ /* 0x0005e20000100800 */
[----:B------:R-:W-:-:S02]  /*e890*/  IMAD.MOV.U32 R200, RZ, RZ, R116 ;  /* 0x000000ffffc87224 */ /* 0x000fc400078e0074 */
[----:B------:R-:W-:Y:S01]  /*e8a0*/  IMAD.MOV.U32 R199, RZ, RZ, R118 ;  /* 0x000000ffffc77224 */ /* 0x000fe200078e0076 */
[----:B------:R2:W-:Y:S04]  /*e8b0*/  STL [R1+0x308c], R82 ;  /* 0x00308c5201007387 */ /* 0x0005e80000100800 */
[----:B------:R2:W-:Y:S04]  /*e8c0*/  STL [R1+0x3088], R80 ;  /* 0x0030885001007387 */ /* 0x0005e80000100800 */
[----:B------:R2:W-:Y:S04]  /*e8d0*/  STL [R1+0x3084], R78 ;  /* 0x0030844e01007387 */ /* 0x0005e80000100800 */
[----:B0-----:R-:W3:Y:S04]  /*e8e0*/  LDL.LU R130, [R1+0x30ec] ;  /* 0x0030ec0001827983 */ /* 0x001ee80000300800 */
[----:B-1----:R-:W3:Y:S04]  /*e8f0*/  LDL.LU R128, [R1+0x30e8] ;  /* 0x0030e80001807983 */ /* 0x002ee80000300800 */
[----:B------:R-:W3:Y:S04]  /*e900*/  LDL.LU R126, [R1+0x30e4] ;  /* 0x0030e400017e7983 */ /* 0x000ee80000300800 */
[----:B------:R-:W3:Y:S04]  /*e910*/  LDL.LU R124, [R1+0x30e0] ;  /* 0x0030e000017c7983 */ /* 0x000ee80000300800 */
[----:B------:R-:W3:Y:S04]  /*e920*/  LDL.LU R122, [R1+0x30dc] ;  /* 0x0030dc00017a7983 */ /* 0x000ee80000300800 */
[----:B------:R-:W3:Y:S04]  /*e930*/  LDL.LU R120, [R1+0x30d8] ;  /* 0x0030d80001787983 */ /* 0x000ee80000300800 */
[----:B------:R-:W3:Y:S04]  /*e940*/  LDL.LU R118, [R1+0x30d4] ;  /* 0x0030d40001767983 */ /* 0x000ee80000300800 */
[----:B------:R-:W3:Y:S04]  /*e950*/  LDL.LU R116, [R1+0x30d0] ;  /* 0x0030d00001747983 */ /* 0x000ee80000300800 */
[----:B------:R-:W3:Y:S04]  /*e960*/  LDL.LU R114, [R1+0x30cc] ;  /* 0x0030cc0001727983 */ /* 0x000ee80000300800 */
[----:B------:R-:W3:Y:S04]  /*e970*/  LDL.LU R112, [R1+0x30c8] ;  /* 0x0030c80001707983 */ /* 0x000ee80000300800 */
[----:B----4-:R-:W4:Y:S04]  /*e980*/  LDL.LU R110, [R1+0x30c4] ;  /* 0x0030c400016e7983 */ /* 0x010f280000300800 */
[----:B------:R-:W4:Y:S04]  /*e990*/  LDL.LU R108, [R1+0x30c0] ;  /* 0x0030c000016c7983 */ /* 0x000f280000300800 */
[----:B------:R-:W4:Y:S04]  /*e9a0*/  LDL.LU R106, [R1+0x30bc] ;  /* 0x0030bc00016a7983 */ /* 0x000f280000300800 */
[----:B------:R-:W4:Y:S04]  /*e9b0*/  LDL.LU R104, [R1+0x30b8] ;  /* 0x0030b80001687983 */ /* 0x000f280000300800 */
[----:B------:R-:W4:Y:S04]  /*e9c0*/  LDL.LU R102, [R1+0x30b4] ;  /* 0x0030b40001667983 */ /* 0x000f280000300800 */
[----:B------:R-:W4:Y:S04]  /*e9d0*/  LDL.LU R100, [R1+0x30b0] ;  /* 0x0030b00001647983 */ /* 0x000f280000300800 */
[----:B------:R-:W4:Y:S04]  /*e9e0*/  LDL.LU R98, [R1+0x30ac] ;  /* 0x0030ac0001627983 */ /* 0x000f280000300800 */
[----:B--2---:R-:W2:Y:S04]  /*e9f0*/  LDL.LU R96, [R1+0x30a8] ;  /* 0x0030a80001607983 */ /* 0x004ea80000300800 */
[----:B------:R-:W2:Y:S04]  /*ea00*/  LDL.LU R94, [R1+0x30a4] ;  /* 0x0030a400015e7983 */ /* 0x000ea80000300800 */
[----:B------:R-:W2:Y:S04]  /*ea10*/  LDL.LU R92, [R1+0x30a0] ;  /* 0x0030a000015c7983 */ /* 0x000ea80000300800 */
[----:B------:R-:W2:Y:S04]  /*ea20*/  LDL.LU R90, [R1+0x309c] ;  /* 0x00309c00015a7983 */ /* 0x000ea80000300800 */
[----:B------:R-:W2:Y:S04]  /*ea30*/  LDL.LU R88, [R1+0x3098] ;  /* 0x0030980001587983 */ /* 0x000ea80000300800 */
[----:B------:R-:W2:Y:S04]  /*ea40*/  LDL.LU R86, [R1+0x3094] ;  /* 0x0030940001567983 */ /* 0x000ea80000300800 */
[----:B------:R-:W2:Y:S04]  /*ea50*/  LDL.LU R84, [R1+0x3090] ;  /* 0x0030900001547983 */ /* 0x000ea80000300800 */
[----:B------:R-:W2:Y:S04]  /*ea60*/  LDL.LU R82, [R1+0x308c] ;  /* 0x00308c0001527983 */ /* 0x000ea80000300800 */
[----:B------:R-:W2:Y:S04]  /*ea70*/  LDL.LU R80, [R1+0x3088] ;  /* 0x0030880001507983 */ /* 0x000ea80000300800 */
[----:B------:R0:W-:Y:S04]  /*ea80*/  STL [R1+0x32f4], R64 ;  /* 0x0032f44001007387 */ /* 0x0001e80000100800 */
[----:B------:R-:W2:Y:S04]  /*ea90*/  LDL.LU R78, [R1+0x3084] ;  /* 0x00308400014e7983 */ /* 0x000ea80000300800 */
[----:B------:R-:W2:Y:S04]  /*eaa0*/  LDL R228, [R1+0x324] ;  /* 0x0003240001e47983 */ /* 0x000ea80000100800 */
[----:B------:R-:W2:Y:S04]  /*eab0*/  LDL R58, [R1+0x428] ;  /* 0x00042800013a7983 */ /* 0x000ea80000100800 */
[----:B------:R-:W2:Y:S04]  /*eac0*/  LDL R60, [R1+0x42c] ;  /* 0x00042c00013c7983 */ /* 0x000ea80000100800 */
[----:B------:R-:W2:Y:S04]  /*ead0*/  LDL R54, [R1+0x438] ;  /* 0x0004380001367983 */ /* 0x000ea80000100800 */
[----:B------:R-:W2:Y:S04]  /*eae0*/  LDL.LU R66, [R1+0x32f8] ;  /* 0x0032f80001427983 */ /* 0x000ea80000300800 */
[----:B0-----:R-:W2:Y:S01]  /*eaf0*/  LDL.LU R64, [R1+0x32f4] ;  /* 0x0032f40001407983 */ /* 0x001ea20000300800 */
[----:B------:R-:W-:-:S02]  /*eb00*/  IMAD.MOV.U32 R53, RZ, RZ, R93 ;  /* 0x000000ffff357224 */ /* 0x000fc400078e005d */
[----:B------:R-:W-:Y:S01]  /*eb10*/  IMAD.MOV.U32 R55, RZ, RZ, R95 ;  /* 0x000000ffff377224 */ /* 0x000fe200078e005f */
[----:B------:R0:W-:Y:S01]  /*eb20*/  STL [R1+0x3438], R190 ;  /* 0x003438be01007387 */ /* 0x0001e20000100800 */
[----:B------:R-:W-:Y:S02]  /*eb30*/  IMAD.MOV.U32 R57, RZ, RZ, R97 ;  /* 0x000000ffff397224 */ /* 0x000fe400078e0061 */
[----:B------:R-:W-:Y:S01]  /*eb40*/  IMAD.MOV.U32 R59, RZ, RZ, R99 ;  /* 0x000000ffff3b7224 */ /* 0x000fe200078e0063 */
[----:B------:R-:W2:Y:S01]  /*eb50*/  LDL R222, [R1+0x330] ;  /* 0x0003300001de7983 */ /* 0x000ea20000100800 */
[----:B------:R-:W-:Y:S02]  /*eb60*/  IMAD.MOV.U32 R61, RZ, RZ, R101 ;  /* 0x000000ffff3d7224 */ /* 0x000fe400078e0065 */
[----:B------:R-:W-:Y:S01]  /*eb70*/  IMAD.MOV.U32 R63, RZ, RZ, R103 ;  /* 0x000000ffff3f7224 */ /* 0x000fe200078e0067 */
[----:B------:R-:W2:Y:S01]  /*eb80*/  LDL R212, [R1+0x334] ;  /* 0x0003340001d47983 */ /* 0x000ea20000100800 */
[----:B------:R-:W-:-:S02]  /*eb90*/  IMAD.MOV.U32 R65, RZ, RZ, R109 ;  /* 0x000000ffff417224 */ /* 0x000fc400078e006d */
[----:B------:R-:W-:Y:S01]  /*eba0*/  IMAD.MOV.U32 R67, RZ, RZ, R111 ;  /* 0x000000ffff437224 */ /* 0x000fe200078e006f */
[----:B------:R1:W-:Y:S01]  /*ebb0*/  STL [R1+0x32e4], R188 ;  /* 0x0032e4bc01007387 */ /* 0x0003e20000100800 */
[----:B------:R-:W-:-:S03]  /*ebc0*/  IMAD.MOV.U32 R224, RZ, RZ, R71 ;  /* 0x000000ffffe07224 */ /* 0x000fc600078e0047 */
[----:B------:R1:W-:Y:S04]  /*ebd0*/  STL [R1+0x32e0], R186 ;  /* 0x0032e0ba01007387 */ /* 0x0003e80000100800 */
[----:B------:R1:W-:Y:S04]  /*ebe0*/  STL [R1+0x32dc], R184 ;  /* 0x0032dcb801007387 */ /* 0x0003e80000100800 */
[----:B------:R1:W-:Y:S04]  /*ebf0*/  STL [R1+0x31b0], R70 ;  /* 0x0031b04601007387 */ /* 0x0003e80000100800 */
[----:B------:R1:W-:Y:S04]  /*ec00*/  STL [R1+0x31ac], R68 ;  /* 0x0031ac4401007387 */ /* 0x0003e80000100800 */
[----:B------:R1:W-:Y:S04]  /*ec10*/  STL [R1+0x31a8], R194 ;  /* 0x0031a8c201007387 */ /* 0x0003e80000100800 */
[----:B------:R1:W-:Y:S04]  /*ec20*/  STL.64 [R1+0x31a0], R192 ;  /* 0x0031a0c001007387 */ /* 0x0003e80000100a00 */
        /* <DEDUP_REMOVED lines=16> */
[----:B---3--:R3:W-:Y:S04]  /*ed30*/  STL [R1+0x30fc], R138 ;  /* 0x0030fc8a01007387 */ /* 0x0087e80000100800 */
[----:B------:R3:W-:Y:S04]  /*ed40*/  STL [R1+0x30f8], R136 ;  /* 0x0030f88801007387 */ /* 0x0007e80000100800 */
[----:B------:R3:W-:Y:S04]  /*ed50*/  STL [R1+0x30f4], R134 ;  /* 0x0030f48601007387 */ /* 0x0007e80000100800 */
[----:B------:R3:W-:Y:S04]  /*ed60*/  STL [R1+0x30f0], R132 ;  /* 0x0030f08401007387 */ /* 0x0007e80000100800 */
[----:B------:R3:W-:Y:S04]  /*ed70*/  STL [R1+0x3080], R76 ;  /* 0x0030804c01007387 */ /* 0x0007e80000100800 */
[----:B------:R3:W-:Y:S04]  /*ed80*/  STL [R1+0x307c], R74 ;  /* 0x00307c4a01007387 */ /* 0x0007e80000100800 */
        /* <DEDUP_REMOVED lines=9> */
[----:B------:R-:W2:Y:S04]  /*ee20*/  LDL.LU.64 R192, [R1+0x31a0] ;  /* 0x0031a00001c07983 */ /* 0x000ea80000300a00 */
[----:B------:R-:W2:Y:S04]  /*ee30*/  LDL.LU R182, [R1+0x3198] ;  /* 0x0031980001b67983 */ /* 0x000ea80000300800 */
[----:B------:R-:W2:Y:S04]  /*ee40*/  LDL.LU.64 R180, [R1+0x3190] ;  /* 0x0031900001b47983 */ /* 0x000ea80000300a00 */
        /* <DEDUP_REMOVED lines=21> */
[----:B------:R-:W3:Y:S04]  /*efa0*/  LDL.LU R71, [R1+0x52c] ;  /* 0x00052c0001477983 */ /* 0x000ee80000300800 */
        /* <DEDUP_REMOVED lines=10> */
[----:B----4-:R-:W-:Y:S04]  /*f050*/  STL [R1+0x304c], R110 ;  /* 0x00304c6e01007387 */ /* 0x010fe80000100800 */
[----:B------:R-:W-:Y:S04]  /*f060*/  STL [R1+0x3048], R108 ;  /* 0x0030486c01007387 */ /* 0x000fe80000100800 */
[----:B------:R-:W-:Y:S04]  /*f070*/  STL [R1+0x3044], R106 ;  /* 0x0030446a01007387 */ /* 0x000fe80000100800 */
[----:B------:R-:W-:Y:S04]  /*f080*/  STL [R1+0x3040], R104 ;  /* 0x0030406801007387 */ /* 0x000fe80000100800 */
[----:B------:R-:W-:Y:S04]  /*f090*/  STL [R1+0x303c], R102 ;  /* 0x00303c6601007387 */ /* 0x000fe80000100800 */
[----:B------:R-:W-:Y:S04]  /*f0a0*/  STL [R1+0x3038], R100 ;  /* 0x0030386401007387 */ /* 0x000fe80000100800 */
[----:B------:R-:W-:Y:S04]  /*f0b0*/  STL [R1+0x3034], R98 ;  /* 0x0030346201007387 */ /* 0x000fe80000100800 */
[----:B--2---:R-:W-:Y:S04]  /*f0c0*/  STL [R1+0x3030], R96 ;  /* 0x0030306001007387 */ /* 0x004fe80000100800 */
        /* <DEDUP_REMOVED lines=11> */
[----:B------:R-:W-:Y:S04]  /*f180*/  STL [R1+0x32c], R220 ;  /* 0x00032cdc01007387 */ /* 0x000fe80000100800 */
[----:B------:R-:W-:Y:S04]  /*f190*/  STL.128 [R1+0x2fe0], R64 ;  /* 0x002fe04001007387 */ /* 0x000fe80000100c00 */
[----:B------:R-:W-:Y:S04]  /*f1a0*/  STL.128 [R1+0x2fd0], R60 ;  /* 0x002fd03c01007387 */ /* 0x000fe80000100c00 */
[----:B------:R-:W-:Y:S04]  /*f1b0*/  STL.128 [R1+0x2fc0], R56 ;  /* 0x002fc03801007387 */ /* 0x000fe80000100c00 */
[----:B------:R1:W-:Y:S04]  /*f1c0*/  STL.128 [R1+0x2fb0], R52 ;  /* 0x002fb03401007387 */ /* 0x0003e80000100c00 */
[----:B------:R-:W2:Y:S04]  /*f1d0*/  LDL R44, [R1+0x43c] ;  /* 0x00043c00012c7983 */ /* 0x000ea80000100800 */
[----:B------:R-:W4:Y:S04]  /*f1e0*/  LDL R48, [R1+0x444] ;  /* 0x0004440001307983 */ /* 0x000f280000100800 */
[----:B------:R-:W4:Y:S04]  /*f1f0*/  LDL R38, [R1+0x448] ;  /* 0x0004480001267983 */ /* 0x000f280000100800 */
[----:B------:R-:W4:Y:S04]  /*f200*/  LDL R40, [R1+0x44c] ;  /* 0x00044c0001287983 */ /* 0x000f280000100800 */
[----:B------:R-:W4:Y:S04]  /*f210*/  LDL R42, [R1+0x450] ;  /* 0x00045000012a7983 */ /* 0x000f280000100800 */
[----:B------:R-:W4:Y:S04]  /*f220*/  LDL R32, [R1+0x454] ;  /* 0x0004540001207983 */ /* 0x000f280000100800 */
[----:B------:R-:W4:Y:S04]  /*f230*/  LDL R34, [R1+0x458] ;  /* 0x0004580001227983 */ /* 0x000f280000100800 */
[----:B------:R-:W4:Y:S04]  /*f240*/  LDL R36, [R1+0x45c] ;  /* 0x00045c0001247983 */ /* 0x000f280000100800 */
[----:B0-----:R-:W4:Y:S04]  /*f250*/  LDL R33, [R1+0x88] ;  /* 0x0000880001217983 */ /* 0x001f280000100800 */
[----:B------:R-:W4:Y:S04]  /*f260*/  LDL.64 R16, [R1+0xa8] ;  /* 0x0000a80001107983 */ /* 0x000f280000100a00 */
[----:B------:R-:W4:Y:S04]  /*f270*/  LDL.128 R24, [R1+0x260] ;  /* 0x0002600001187983 */ /* 0x000f280000100c00 */
[----:B-1----:R-:W4:Y:S04]  /*f280*/  LDL.128 R52, [R1+0x320] ;  /* 0x0003200001347983 */ /* 0x002f280000100c00 */
[----:B------:R-:W4:Y:S04]  /*f290*/  LDL.LU.128 R64, [R1+0x2fe0] ;  /* 0x002fe00001407983 */ /* 0x000f280000300c00 */
[----:B------:R-:W4:Y:S04]  /*f2a0*/  LDL.LU.128 R60, [R1+0x2fd0] ;  /* 0x002fd000013c7983 */ /* 0x000f280000300c00 */
[----:B------:R-:W4:Y:S04]  /*f2b0*/  LDL.LU.128 R56, [R1+0x2fc0] ;  /* 0x002fc00001387983 */ /* 0x000f280000300c00 */
[----:B------:R-:W4:Y:S04]  /*f2c0*/  LDL.LU R120, [R1+0x3060] ;  /* 0x0030600001787983 */ /* 0x000f280000300800 */
        /* <DEDUP_REMOVED lines=8> */
[----:B------:R-:W4:Y:S01]  /*f350*/  LDL.LU R92, [R1+0x3028] ;  /* 0x00302800015c7983 */ /* 0x000f220000300800 */
[----:B------:R-:W-:-:S02]  /*f360*/  IMAD.MOV.U32 R228, RZ, RZ, R69 ;  /* 0x000000ffffe47224 */ /* 0x000fc400078e0045 */
[----:B------:R-:W-:Y:S02]  /*f370*/  IMAD.MOV.U32 R39, RZ, RZ, R79 ;  /* 0x000000ffff277224 */ /* 0x000fe400078e004f */
[----:B------:R-:W-:Y:S02]  /*f380*/  IMAD.MOV.U32 R41, RZ, RZ, R81 ;  /* 0x000000ffff297224 */ /* 0x000fe400078e0051 */
[----:B------:R-:W-:Y:S02]  /*f390*/  IMAD.MOV.U32 R43, RZ, RZ, R83 ;  /* 0x000000ffff2b7224 */ /* 0x000fe400078e0053 */
[----:B------:R-:W-:Y:S02]  /*f3a0*/  IMAD.MOV.U32 R45, RZ, RZ, R85 ;  /* 0x000000ffff2d7224 */ /* 0x000fe400078e0055 */
[----:B------:R-:W-:Y:S02]  /*f3b0*/  IMAD.MOV.U32 R47, RZ, RZ, R87 ;  /* 0x000000ffff2f7224 */ /* 0x000fe400078e0057 */
[----:B------:R-:W-:-:S02]  /*f3c0*/  IMAD.MOV.U32 R49, RZ, RZ, R89 ;  /* 0x000000ffff317224 */ /* 0x000fc400078e0059 */
[----:B------:R-:W-:Y:S01]  /*f3d0*/  IMAD.MOV.U32 R51, RZ, RZ, R91 ;  /* 0x000000ffff337224 */ /* 0x000fe200078e005b */
[----:B------:R-:W-:Y:S01]  /*f3e0*/  STL [R1+0x360], R198 ;  /* 0x000360c601007387 */ /* 0x000fe20000100800 */
[----:B------:R-:W-:Y:S02]  /*f3f0*/  IMAD.MOV.U32 R69, RZ, RZ, R117 ;  /* 0x000000ffff457224 */ /* 0x000fe400078e0075 */
[----:B------:R-:W-:Y:S01]  /*f400*/  IMAD.MOV.U32 R232, RZ, RZ, R73 ;  /* 0x000000ffffe87224 */ /* 0x000fe200078e0049 */
[----:B------:R-:W-:Y:S01]  /*f410*/  STL [R1+0x330], R222 ;  /* 0x000330de01007387 */ /* 0x000fe20000100800 */
[----:B------:R-:W-:-:S03]  /*f420*/  IMAD.MOV.U32 R235, RZ, RZ, R75 ;  /* 0x000000ffffeb7224 */ /* 0x000fc600078e004b */
[----:B------:R-:W-:Y:S04]  /*f430*/  STL [R1+0x334], R212 ;  /* 0x000334d401007387 */ /* 0x000fe80000100800 */
[----:B------:R-:W-:Y:S04]  /*f440*/  STL [R1+0x338], R214 ;  /* 0x000338d601007387 */ /* 0x000fe80000100800 */
[----:B------:R-:W-:Y:S04]  /*f450*/  STL [R1+0x33c], R216 ;  /* 0x00033cd801007387 */ /* 0x000fe80000100800 */
[----:B------:R-:W-:Y:S04]  /*f460*/  STL.128 [R1+0x2f50], R28 ;  /* 0x002f501c01007387 */ /* 0x000fe80000100c00 */
[----:B------:R-:W-:Y:S04]  /*f470*/  STL.128 [R1+0x2f30], R20 ;  /* 0x002f301401007387 */ /* 0x000fe80000100c00 */
[----:B------:R-:W-:Y:S04]  /*f480*/  STL.128 [R1+0x2f10], R12 ;  /* 0x002f100c01007387 */ /* 0x000fe80000100c00 */
[----:B------:R-:W-:Y:S04]  /*f490*/  STL.128 [R1+0x2f00], R8 ;  /* 0x002f000801007387 */ /* 0x000fe80000100c00 */
[----:B---3--:R0:W-:Y:S04]  /*f4a0*/  STL [R1+0x3008], R76 ;  /* 0x0030084c01007387 */ /* 0x0081e80000100800 */
[----:B------:R1:W-:Y:S04]  /*f4b0*/  STL [R1+0x3004], R74 ;  /* 0x0030044a01007387 */ /* 0x0003e80000100800 */
[----:B------:R3:W-:Y:S04]  /*f4c0*/  STL [R1+0x3000], R72 ;  /* 0x0030004801007387 */ /* 0x0007e80000100800 */
[----:B------:R3:W-:Y:S04]  /*f4d0*/  STL.128 [R1+0x2ff0], R68 ;  /* 0x002ff04401007387 */ /* 0x0007e80000100c00 */
[----:B------:R3:W-:Y:S04]  /*f4e0*/  STL.128 [R1+0x2ef0], R4 ;  /* 0x002ef00401007387 */ /* 0x0007e80000100c00 */
        /* <DEDUP_REMOVED lines=15> */
[----:B0-----:R-:W4:Y:S04]  /*f5e0*/  LDL.LU R76, [R1+0x3008] ;  /* 0x00300800014c7983 */ /* 0x001f280000300800 */
[----:B-1----:R-:W4:Y:S04]  /*f5f0*/  LDL.LU R74, [R1+0x3004] ;  /* 0x00300400014a7983 */ /* 0x002f280000300800 */
[----:B---3--:R-:W3:Y:S04]  /*f600*/  LDL.LU R72, [R1+0x3000] ;  /* 0x0030000001487983 */ /* 0x008ee80000300800 */
[----:B------:R-:W3:Y:S04]  /*f610*/  LDL.LU.128 R68, [R1+0x2ff0] ;  /* 0x002ff00001447983 */ /* 0x000ee80000300c00 */
[----:B------:R-:W3:Y:S04]  /*f620*/  LDL.LU.128 R28, [R1+0x2f50] ;  /* 0x002f5000011c7983 */ /* 0x000ee80000300c00 */
[----:B------:R-:W3:Y:S04]  /*f630*/  LDL.LU.128 R20, [R1+0x2f30] ;  /* 0x002f300001147983 */ /* 0x000ee80000300c00 */
[----:B------:R-:W3:Y:S04]  /*f640*/  LDL.LU.128 R12, [R1+0x2f10] ;  /* 0x002f1000010c7983 */ /* 0x000ee80000300c00 */
[----:B------:R-:W3:Y:S04]  /*f650*/  LDL.LU.128 R8, [R1+0x2f00] ;  /* 0x002f000001087983 */ /* 0x000ee80000300c00 */
[----:B------:R-:W3:Y:S01]  /*f660*/  LDL.LU.128 R4, [R1+0x2ef0] ;  /* 0x002ef00001047983 */ /* 0x000ee20000300c00 */
[----:B------:R-:W-:-:S03]  /*f670*/  IMAD.MOV.U32 R231, RZ, RZ, R77 ;  /* 0x000000ffffe77224 */ /* 0x000fc600078e004d */
[----:B------:R-:W-:Y:S04]  /*f680*/  STL [R1+0x35c], R196 ;  /* 0x00035cc401007387 */ /* 0x000fe80000100800 */
[----:B------:R-:W-:Y:S04]  /*f690*/  STL [R1+0x344], R208 ;  /* 0x000344d001007387 */ /* 0x000fe80000100800 */
[----:B------:R-:W-:Y:S04]  /*f6a0*/  STL [R1+0x348], R210 ;  /* 0x000348d201007387 */ /* 0x000fe80000100800 */
[----:B------:R-:W3:Y:S04]  /*f6b0*/  LDL.LU R130, [R1+0x3074] ;  /* 0x0030740001827983 */ /* 0x000ee80000300800 */
[----:B------:R-:W3:Y:S04]  /*f6c0*/  LDL.LU R128, [R1+0x3070] ;  /* 0x0030700001807983 */ /* 0x000ee80000300800 */
[----:B--2---:R-:W-:Y:S04]  /*f6d0*/  STL.128 [R1+0x2f90], R44 ;  /* 0x002f902c01007387 */ /* 0x004fe80000100c00 */
[----:B----4-:R0:W-:Y:S04]  /*f6e0*/  STL.128 [R1+0x2fa0], R48 ;  /* 0x002fa03001007387 */ /* 0x0101e80000100c00 */
[----:B------:R-:W-:Y:S04]  /*f6f0*/  STL.128 [R1+0x2f80], R40 ;  /* 0x002f802801007387 */ /* 0x000fe80000100c00 */
[----:B0-----:R-:W2:Y:S04]  /*f700*/  LDL.LU.128 R48, [R1+0x2fa0] ;  /* 0x002fa00001307983 */ /* 0x001ea80000300c00 */
[----:B------:R-:W4:Y:S04]  /*f710*/  LDL.LU.128 R44, [R1+0x2f90] ;  /* 0x002f9000012c7983 */ /* 0x000f280000300c00 */
[----:B------:R-:W-:Y:S04]  /*f720*/  STL.128 [R1+0x2f70], R36 ;  /* 0x002f702401007387 */ /* 0x000fe80000100c00 */
[----:B------:R-:W-:Y:S04]  /*f730*/  STL.128 [R1+0x2f60], R32 ;  /* 0x002f602001007387 */ /* 0x000fe80000100c00 */
[----:B------:R-:W-:Y:S04]  /*f740*/  STL.64 [R1+0x2f20], R16 ;  /* 0x002f201001007387 */ /* 0x000fe80000100a00 */
[----:B------:R-:W-:Y:S01]  /*f750*/  STL.128 [R1+0x2f40], R24 ;  /* 0x002f401801007387 */ /* 0x000fe20000100c00 */
[----:B------:R-:W-:-:S03]  /*f760*/  IMAD.MOV.U32 R198, RZ, RZ, R52 ;  /* 0x000000ffffc67224 */ /* 0x000fc600078e0034 */
[----:B------:R0:W-:Y:S01]  /*f770*/  STL.64 [R1+0x538], R54 ;  /* 0x0005383601007387 */ /* 0x0001e20000100a00 */
[----:B------:R-:W-:-:S03]  /*f780*/  IMAD.MOV.U32 R73, RZ, RZ, R53 ;  /* 0x000000ffff497224 */ /* 0x000fc600078e0035 */
[----:B------:R-:W-:Y:S04]  /*f790*/  STL.128 [R1+0x2e50], R64 ;  /* 0x002e504001007387 */ /* 0x000fe80000100c00 */
[----:B------:R-:W-:Y:S04]  /*f7a0*/  STL.128 [R1+0x2e40], R60 ;  /* 0x002e403c01007387 */ /* 0x000fe80000100c00 */
[----:B------:R1:W-:Y:S04]  /*f7b0*/  STL.128 [R1+0x2e30], R56 ;  /* 0x002e303801007387 */ /* 0x0003e80000100c00 */
[----:B0-----:R-:W4:Y:S04]  /*f7c0*/  LDL.LU.128 R52, [R1+0x2fb0] ;  /* 0x002fb00001347983 */ /* 0x001f280000300c00 */
[----:B------:R-:W4:Y:S04]  /*f7d0*/  LDL.LU.128 R40, [R1+0x2f80] ;  /* 0x002f800001287983 */ /* 0x000f280000300c00 */
[----:B------:R-:W4:Y:S04]  /*f7e0*/  LDL.LU.128 R36, [R1+0x2f70] ;  /* 0x002f700001247983 */ /* 0x000f280000300c00 */
[----:B------:R-:W4:Y:S04]  /*f7f0*/  LDL.LU.128 R32, [R1+0x2f60] ;  /* 0x002f600001207983 */ /* 0x000f280000300c00 */
[----:B------:R-:W4:Y:S04]  /*f800*/  LDL.LU.128 R24, [R1+0x2f40] ;  /* 0x002f400001187983 */ /* 0x000f280000300c00 */
[----:B------:R-:W4:Y:S04]  /*f810*/  LDL.LU.64 R16, [R1+0x2f20] ;  /* 0x002f200001107983 */ /* 0x000f280000300a00 */
[----:B------:R-:W4:Y:S04]  /*f820*/  LDL.LU R75, [R1+0x53c] ;  /* 0x00053c00014b7983 */ /* 0x000f280000300800 */
[----:B------:R0:W-:Y:S04]  /*f830*/  STL [R1+0x2ed8], R120 ;  /* 0x002ed87801007387 */ /* 0x0001e80000100800 */
[----:B------:R0:W-:Y:S04]  /*f840*/  STL [R1+0x2ed4], R118 ;  /* 0x002ed47601007387 */ /* 0x0001e80000100800 */
[----:B------:R0:W-:Y:S04]  /*f850*/  STL [R1+0x2ed0], R116 ;  /* 0x002ed07401007387 */ /* 0x0001e80000100800 */
[----:B------:R0:W-:Y:S04]  /*f860*/  STL [R1+0x2ecc], R114 ;  /* 0x002ecc7201007387 */ /* 0x0001e80000100800 */
[----:B------:R0:W-:Y:S04]  /*f870*/  STL [R1+0x2ec8], R112 ;  /* 0x002ec87001007387 */ /* 0x0001e80000100800 */
[----:B------:R0:W-:Y:S04]  /*f880*/  STL [R1+0x2ec4], R110 ;  /* 0x002ec46e01007387 */ /* 0x0001e80000100800 */
[----:B------:R0:W-:Y:S04]  /*f890*/  STL [R1+0x2ec0], R108 ;  /* 0x002ec06c01007387 */ /* 0x0001e80000100800 */
[----:B-1----:R-:W4:Y:S04]  /*f8a0*/  LDL.128 R56, [R1+0x330] ;  /* 0x0003300001387983 */ /* 0x002f280000100c00 */
[----:B------:R-:W4:Y:S04]  /*f8b0*/  LDL.LU.128 R64, [R1+0x2e50] ;  /* 0x002e500001407983 */ /* 0x000f280000300c00 */
[----:B------:R-:W4:Y:S04]  /*f8c0*/  LDL.LU.128 R60, [R1+0x2e40] ;  /* 0x002e4000013c7983 */ /* 0x000f280000300c00 */
[----:B------:R1:W-:Y:S04]  /*f8d0*/  STL [R1+0x2ebc], R106 ;  /* 0x002ebc6a01007387 */ /* 0x0003e80000100800 */
[----:B0-----:R-:W4:Y:S04]  /*f8e0*/  LDL.LU R120, [R1+0x2ed8] ;  /* 0x002ed80001787983 */ /* 0x001f280000300800 */
[----:B------:R-:W4:Y:S04]  /*f8f0*/  LDL.LU R118, [R1+0x2ed4] ;  /* 0x002ed40001767983 */ /* 0x000f280000300800 */
[----:B------:R-:W4:Y:S04]  /*f900*/  LDL.LU R116, [R1+0x2ed0] ;  /* 0x002ed00001747983 */ /* 0x000f280000300800 */
[----:B------:R-:W4:Y:S04]  /*f910*/  LDL.LU R114, [R1+0x2ecc] ;  /* 0x002ecc0001727983 */ /* 0x000f280000300800 */
[----:B------:R-:W4:Y:S04]  /*f920*/  LDL.LU R112, [R1+0x2ec8] ;  /* 0x002ec80001707983 */ /* 0x000f280000300800 */
[----:B------:R-:W4:Y:S04]  /*f930*/  LDL.LU R110, [R1+0x2ec4] ;  /* 0x002ec400016e7983 */ /* 0x000f280000300800 */
[----:B------:R-:W4:Y:S04]  /*f940*/  LDL.LU R108, [R1+0x2ec0] ;  /* 0x002ec000016c7983 */ /* 0x000f280000300800 */
[----:B------:R0:W-:Y:S04]  /*f950*/  STL [R1+0x2ea4], R94 ;  /* 0x002ea45e01007387 */ /* 0x0001e80000100800 */
[----:B------:R0:W-:Y:S04]  /*f960*/  STL [R1+0x2ea0], R92 ;  /* 0x002ea05c01007387 */ /* 0x0001e80000100800 */
[----:B-1----:R-:W4:Y:S04]  /*f970*/  LDL.LU R106, [R1+0x2ebc] ;  /* 0x002ebc00016a7983 */ /* 0x002f280000300800 */
[----:B0-----:R-:W4:Y:S04]  /*f980*/  LDL.LU R94, [R1+0x2ea4] ;  /* 0x002ea400015e7983 */ /* 0x001f280000300800 */
        /* <DEDUP_REMOVED lines=17> */
[----:B---3--:R3:W-:Y:S04]  /*faa0*/  STL.128 [R1+0x2e60], R68 ;  /* 0x002e604401007387 */ /* 0x0087e80000100c00 */
[----:B------:R-:W-:Y:S04]  /*fab0*/  STL.128 [R1+0x2dc0], R28 ;  /* 0x002dc01c01007387 */ /* 0x000fe80000100c00 */
[----:B------:R-:W-:Y:S04]  /*fac0*/  STL.128 [R1+0x2da0], R20 ;  /* 0x002da01401007387 */ /* 0x000fe80000100c00 */
[----:B------:R-:W-:Y:S04]  /*fad0*/  STL.128 [R1+0x2d80], R12 ;  /* 0x002d800c01007387 */ /* 0x000fe80000100c00 */
[----:B------:R-:W-:Y:S04]  /*fae0*/  STL.128 [R1+0x2d70], R8 ;  /* 0x002d700801007387 */ /* 0x000fe80000100c00 */
[----:B------:R-:W-:Y:S04]  /*faf0*/  STL.128 [R1+0x2d60], R4 ;  /* 0x002d600401007387 */ /* 0x000fe80000100c00 */
        /* <DEDUP_REMOVED lines=13> */
[----:B--2---:R0:W-:Y:S04]  /*fbd0*/  STL.128 [R1+0x2e10], R48 ;  /* 0x002e103001007387 */ /* 0x0041e80000100c00 */
[----:B----4-:R1:W-:Y:S04]  /*fbe0*/  STL.128 [R1+0x2e00], R44 ;  /* 0x002e002c01007387 */ /* 0x0103e80000100c00 */
[----:B------:R-:W2:Y:S04]  /*fbf0*/  LDL.LU R80, [R1+0x2e88] ;  /* 0x002e880001507983 */ /* 0x000ea80000300800 */
[----:B------:R-:W4:Y:S04]  /*fc00*/  LDL.LU R78, [R1+0x2e84] ;  /* 0x002e8400014e7983 */ /* 0x000f280000300800 */
[----:B------:R-:W4:Y:S04]  /*fc10*/  LDL.LU R76, [R1+0x2e80] ;  /* 0x002e8000014c7983 */ /* 0x000f280000300800 */
[----:B---3--:R-:W3:Y:S04]  /*fc20*/  LDL.LU.128 R68, [R1+0x2e60] ;  /* 0x002e600001447983 */ /* 0x008ee80000300c00 */
[----:B0-----:R-:W4:Y:S04]  /*fc30*/  LDL.LU.128 R48, [R1+0x2e10] ;  /* 0x002e100001307983 */ /* 0x001f280000300c00 */
[----:B-1----:R-:W4:Y:S04]  /*fc40*/  LDL.LU.128 R44, [R1+0x2e00] ;  /* 0x002e0000012c7983 */ /* 0x002f280000300c00 */
[----:B------:R-:W4:Y:S04]  /*fc50*/  LDL.LU.128 R28, [R1+0x2dc0] ;  /* 0x002dc000011c7983 */ /* 0x000f280000300c00 */
[----:B------:R-:W4:Y:S04]  /*fc60*/  LDL.LU.128 R20, [R1+0x2da0] ;  /* 0x002da00001147983 */ /* 0x000f280000300c00 */
[----:B------:R0:W-:Y:S04]  /*fc70*/  STL.128 [R1+0x2e20], R52 ;  /* 0x002e203401007387 */ /* 0x0001e80000100c00 */
[----:B------:R1:W-:Y:S04]  /*fc80*/  STL.128 [R1+0x2df0], R40 ;  /* 0x002df02801007387 */ /* 0x0003e80000100c00 */
[----:B------:R1:W-:Y:S04]  /*fc90*/  STL.128 [R1+0x2de0], R36 ;  /* 0x002de02401007387 */ /* 0x0003e80000100c00 */
[----:B------:R-:W-:Y:S04]  /*fca0*/  STL.128 [R1+0x2dd0], R32 ;  /* 0x002dd02001007387 */ /* 0x000fe80000100c00 */
[----:B------:R-:W-:Y:S04]  /*fcb0*/  STL.128 [R1+0x2db0], R24 ;  /* 0x002db01801007387 */ /* 0x000fe80000100c00 */
[----:B------:R-:W-:Y:S04]  /*fcc0*/  STL.64 [R1+0x2d90], R16 ;  /* 0x002d901001007387 */ /* 0x000fe80000100a00 */
[----:B------:R1:W-:Y:S04]  /*fcd0*/  STL.128 [R1+0x2e70], R72 ;  /* 0x002e704801007387 */ /* 0x0003e80000100c00 */
[----:B0-----:R-:W4:Y:S04]  /*fce0*/  LDL.LU.128 R52, [R1+0x2e20] ;  /* 0x002e200001347983 */ /* 0x001f280000300c00 */
[----:B-1----:R-:W4:Y:S04]  /*fcf0*/  LDL.LU.128 R40, [R1+0x2df0] ;  /* 0x002df00001287983 */ /* 0x002f280000300c00 */
[----:B------:R-:W4:Y:S04]  /*fd00*/  LDL.LU.128 R36, [R1+0x2de0] ;  /* 0x002de00001247983 */ /* 0x000f280000300c00 */
[----:B------:R-:W4:Y:S04]  /*fd10*/  LDL.LU.128 R72, [R1+0x2e70] ;  /* 0x002e700001487983 */ /* 0x000f280000300c00 */
[----:B------:R-:W4:Y:S04]  /*fd20*/  LDL.LU.128 R32, [R1+0x2dd0] ;  /* 0x002dd00001207983 */ /* 0x000f280000300c00 */
[----:B------:R-:W4:Y:S04]  /*fd30*/  LDL.LU.128 R24, [R1+0x2db0] ;  /* 0x002db00001187983 */ /* 0x000f280000300c00 */
[----:B------:R-:W4:Y:S01]  /*fd40*/  LDL.LU.64 R16, [R1+0x2d90] ;  /* 0x002d900001107983 */ /* 0x000f220000300a00 */
[----:B------:R-:W-:-:S03]  /*fd50*/  IMAD.MOV.U32 R196, RZ, RZ, R56 ;  /* 0x000000ffffc47224 */ /* 0x000fc600078e0038 */
[----:B------:R0:W-:Y:S01]  /*fd60*/  STL.64 [R1+0x548], R58 ;  /* 0x0005483a01007387 */ /* 0x0001e20000100a00 */
[----:B------:R-:W-:-:S03]  /*fd70*/  IMAD.MOV.U32 R77, RZ, RZ, R57 ;  /* 0x000000ffff4d7224 */ /* 0x000fc600078e0039 */
[----:B------:R-:W-:Y:S04]  /*fd80*/  STL.128 [R1+0x2cb0], R64 ;  /* 0x002cb04001007387 */ /* 0x000fe80000100c00 */
[----:B------:R1:W-:Y:S04]  /*fd90*/  STL.128 [R1+0x2ca0], R60 ;  /* 0x002ca03c01007387 */ /* 0x0003e80000100c00 */
[----:B0-----:R-:W4:Y:S04]  /*fda0*/  LDL.LU.128 R56, [R1+0x2e30] ;  /* 0x002e300001387983 */ /* 0x001f280000300c00 */
[----:B------:R-:W4:Y:S04]  /*fdb0*/  LDL.LU.128 R12, [R1+0x2d80] ;  /* 0x002d8000010c7983 */ /* 0x000f280000300c00 */
[----:B------:R-:W4:Y:S04]  /*fdc0*/  LDL.LU.128 R8, [R1+0x2d70] ;  /* 0x002d700001087983 */ /* 0x000f280000300c00 */
[----:B------:R-:W4:Y:S04]  /*fdd0*/  LDL.LU.128 R4, [R1+0x2d60] ;  /* 0x002d600001047983 */ /* 0x000f280000300c00 */
        /* <DEDUP_REMOVED lines=23> */
[----:B------:R-:W-:Y:S04]  /*ff50*/  STL [R1+0x358], R190 ;  /* 0x000358be01007387 */ /* 0x000fe80000100800 */
[----:B------:R0:W-:Y:S04]  /*ff60*/  STL [R1+0x2eec], R130 ;  /* 0x002eec8201007387 */ /* 0x0001e80000100800 */
[----:B------:R1:W-:Y:S04]  /*ff70*/  STL [R1+0x2ee8], R128 ;  /* 0x002ee88001007387 */ /* 0x0003e80000100800 */
[----:B------:R-:W-:Y:S04]  /*ff80*/  STL [R1+0x36c], R188 ;  /* 0x00036cbc01007387 */ /* 0x000fe80000100800 */
[----:B0-----:R-:W4:Y:S04]  /*ff90*/  LDL.LU R130, [R1+0x2eec] ;  /* 0x002eec0001827983 */ /* 0x001f280000300800 */
[----:B-1----:R-:W4:Y:S04]  /*ffa0*/  LDL.LU R128, [R1+0x2ee8] ;  /* 0x002ee80001807983 */ /* 0x002f280000300800 */
[----:B------:R-:W4:Y:S04]  /*ffb0*/  LDL.LU R197, [R1+0x538] ;  /* 0x0005380001c57983 */ /* 0x000f280000300800 */
        /* <DEDUP_REMOVED lines=14> */
[----:B0-----:R-:W4:Y:S04]  /*100a0*/  LDL.LU R126, [R1+0x2d4c] ;  /* 0x002d4c00017e7983 */ /* 0x001f280000300800 */
[----:B-1----:R-:W4:Y:S04]  /*100b0*/  LDL.LU R124, [R1+0x2d48] ;  /* 0x002d4800017c7983 */ /* 0x002f280000300800 */
[----:B--2---:R0:W-:Y:S04]  /*100c0*/  STL [R1+0x2cf0], R80 ;  /* 0x002cf05001007387 */ /* 0x0041e80000100800 */
[----:B------:R-:W2:Y:S04]  /*100d0*/  LDL.LU R122, [R1+0x2d44] ;  /* 0x002d4400017a7983 */ /* 0x000ea80000300800 */
[----:B------:R-:W2:Y:S04]  /*100e0*/  LDL.LU R104, [R1+0x2d20] ;  /* 0x002d200001687983 */ /* 0x000ea80000300800 */
[----:B---3--:R-:W-:Y:S04]  /*100f0*/  STL.128 [R1+0x2cc0], R68 ;  /* 0x002cc04401007387 */ /* 0x008fe80000100c00 */
[----:B----4-:R-:W-:Y:S04]  /*10100*/  STL.128 [R1+0x2c70], R48 ;  /* 0x002c703001007387 */ /* 0x010fe80000100c00 */
[----:B------:R-:W-:Y:S04]  /*10110*/  STL.128 [R1+0x2c60], R44 ;  /* 0x002c602c01007387 */ /* 0x000fe80000100c00 */
[----:B------:R-:W-:Y:S04]  /*10120*/  STL.128 [R1+0x2c20], R28 ;  /* 0x002c201c01007387 */ /* 0x000fe80000100c00 */
[----:B------:R-:W-:Y:S04]  /*10130*/  STL.128 [R1+0x2c00], R20 ;  /* 0x002c001401007387 */ /* 0x000fe80000100c00 */
[----:B------:R-:W3:Y:S04]  /*10140*/  LDL.LU R102, [R1+0x2d1c] ;  /* 0x002d1c0001667983 */ /* 0x000ee80000300800 */
[----:B------:R-:W4:Y:S04]  /*10150*/  LDL.LU R100, [R1+0x2d18] ;  /* 0x002d180001647983 */ /* 0x000f280000300800 */
[----:B------:R-:W4:Y:S04]  /*10160*/  LDL.LU R98, [R1+0x2d14] ;  /* 0x002d140001627983 */ /* 0x000f280000300800 */
[----:B------:R-:W4:Y:S04]  /*10170*/  LDL.LU R96, [R1+0x2d10] ;  /* 0x002d100001607983 */ /* 0x000f280000300800 */
[----:B------:R-:W4:Y:S04]  /*10180*/  LDL.LU R90, [R1+0x2d04] ;  /* 0x002d0400015a7983 */ /* 0x000f280000300800 */
[----:B------:R-:W4:Y:S04]  /*10190*/  LDL.LU R88, [R1+0x2d00] ;  /* 0x002d000001587983 */ /* 0x000f280000300800 */
[----:B------:R-:W4:Y:S04]  /*101a0*/  LDL.LU R86, [R1+0x2cfc] ;  /* 0x002cfc0001567983 */ /* 0x000f280000300800 */
[----:B------:R-:W-:Y:S04]  /*101b0*/  STL.128 [R1+0x2c80], R52 ;  /* 0x002c803401007387 */ /* 0x000fe80000100c00 */
[----:B------:R-:W-:Y:S04]  /*101c0*/  STL.128 [R1+0x2c50], R40 ;  /* 0x002c502801007387 */ /* 0x000fe80000100c00 */
[----:B------:R-:W-:Y:S04]  /*101d0*/  STL.128 [R1+0x2c40], R36 ;  /* 0x002c402401007387 */ /* 0x000fe80000100c00 */
[----:B------:R1:W-:Y:S04]  /*101e0*/  STL.128 [R1+0x2cd0], R72 ;  /* 0x002cd04801007387 */ /* 0x0003e80000100c00 */
[----:B------:R-:W-:Y:S04]  /*101f0*/  STL.128 [R1+0x2c30], R32 ;  /* 0x002c302001007387 */ /* 0x000fe80000100c00 */
[----:B------:R-:W-:Y:S04]  /*10200*/  STL.128 [R1+0x2c10], R24 ;  /* 0x002c101801007387 */ /* 0x000fe80000100c00 */
[----:B------:R-:W-:Y:S04]  /*10210*/  STL.64 [R1+0x2bf0], R16 ;  /* 0x002bf01001007387 */ /* 0x000fe80000100a00 */
[----:B------:R-:W4:Y:S04]  /*10220*/  LDL.LU R84, [R1+0x2cf8] ;  /* 0x002cf80001547983 */ /* 0x000f280000300800 */
[----:B------:R-:W4:Y:S04]  /*10230*/  LDL.LU R82, [R1+0x2cf4] ;  /* 0x002cf40001527983 */ /* 0x000f280000300800 */
[----:B0-----:R-:W4:Y:S04]  /*10240*/  LDL.LU R80, [R1+0x2cf0] ;  /* 0x002cf00001507983 */ /* 0x001f280000300800 */
[----:B------:R0:W-:Y:S04]  /*10250*/  STL.128 [R1+0x2c90], R56 ;  /* 0x002c903801007387 */ /* 0x0001e80000100c00 */
[----:B------:R-:W-:Y:S04]  /*10260*/  STL.128 [R1+0x2be0], R12 ;  /* 0x002be00c01007387 */ /* 0x000fe80000100c00 */
[----:B------:R-:W-:Y:S04]  /*10270*/  STL.128 [R1+0x2bd0], R8 ;  /* 0x002bd00801007387 */ /* 0x000fe80000100c00 */
[----:B------:R-:W-:Y:S04]  /*10280*/  STL.128 [R1+0x2bc0], R4 ;  /* 0x002bc00401007387 */ /* 0x000fe80000100c00 */
[----:B------:R0:W-:Y:S04]  /*10290*/  STL.128 [R1+0x2ce0], R76 ;  /* 0x002ce04c01007387 */ /* 0x0001e80000100c00 */
[----:B-1----:R-:W4:Y:S04]  /*102a0*/  LDL.LU.128 R72, [R1+0x2cd0] ;  /* 0x002cd00001487983 */ /* 0x002f280000300c00 */
[----:B------:R-:W4:Y:S04]  /*102b0*/  LDL.LU.128 R68, [R1+0x2cc0] ;  /* 0x002cc00001447983 */ /* 0x000f280000300c00 */
[----:B0-----:R-:W4:Y:S04]  /*102c0*/  LDL.LU.128 R56, [R1+0x2c90] ;  /* 0x002c900001387983 */ /* 0x001f280000300c00 */
[----:B------:R-:W4:Y:S04]  /*102d0*/  LDL.LU.128 R76, [R1+0x2ce0] ;  /* 0x002ce000014c7983 */ /* 0x000f280000300c00 */
[----:B------:R-:W4:Y:S04]  /*102e0*/  LDL.LU.128 R52, [R1+0x2c80] ;  /* 0x002c800001347983 */ /* 0x000f280000300c00 */
[----:B------:R-:W4:Y:S04]  /*102f0*/  LDL.LU.128 R48, [R1+0x2c70] ;  /* 0x002c700001307983 */ /* 0x000f280000300c00 */
[----:B------:R-:W4:Y:S01]  /*10300*/  LDL.LU.128 R44, [R1+0x2c60] ;  /* 0x002c6000012c7983 */ /* 0x000f220000300c00 */
[----:B------:R-:W-:-:S03]  /*10310*/  IMAD.MOV.U32 R191, RZ, RZ, R60 ;  /* 0x000000ffffbf7224 */ /* 0x000fc600078e003c */
[----:B------:R0:W-:Y:S01]  /*10320*/  STL.64 [R1+0x558], R62 ;  /* 0x0005583e01007387 */ /* 0x0001e20000100a00 */
[----:B------:R-:W-:-:S03]  /*10330*/  IMAD.MOV.U32 R81, RZ, RZ, R61 ;  /* 0x000000ffff517224 */ /* 0x000fc600078e003d */
[----:B------:R1:W-:Y:S04]  /*10340*/  STL.128 [R1+0x2b10], R64 ;  /* 0x002b104001007387 */ /* 0x0003e80000100c00 */
[----:B------:R-:W4:Y:S04]  /*10350*/  LDL.LU.128 R40, [R1+0x2c50] ;  /* 0x002c500001287983 */ /* 0x000f280000300c00 */
[----:B0-----:R-:W4:Y:S04]  /*10360*/  LDL.LU.128 R60, [R1+0x2ca0] ;  /* 0x002ca000013c7983 */ /* 0x001f280000300c00 */
[----:B------:R-:W4:Y:S04]  /*10370*/  LDL.LU.128 R36, [R1+0x2c40] ;  /* 0x002c400001247983 */ /* 0x000f280000300c00 */
[----:B------:R-:W4:Y:S04]  /*10380*/  LDL.LU.128 R32, [R1+0x2c30] ;  /* 0x002c300001207983 */ /* 0x000f280000300c00 */
[----:B------:R-:W4:Y:S04]  /*10390*/  LDL.LU.128 R28, [R1+0x2c20] ;  /* 0x002c2000011c7983 */ /* 0x000f280000300c00 */
[----:B------:R-:W4:Y:S04]  /*103a0*/  LDL.LU.128 R24, [R1+0x2c10] ;  /* 0x002c100001187983 */ /* 0x000f280000300c00 */
[----:B------:R-:W4:Y:S04]  /*103b0*/  LDL.LU.128 R20, [R1+0x2c00] ;  /* 0x002c000001147983 */ /* 0x000f280000300c00 */
[----:B------:R-:W4:Y:S04]  /*103c0*/  LDL.LU.64 R16, [R1+0x2bf0] ;  /* 0x002bf00001107983 */ /* 0x000f280000300a00 */
        /* <DEDUP_REMOVED lines=29> */
[----:B--2---:R2:W-:Y:S04]  /*105a0*/  STL [R1+0x2bac], R122 ;  /* 0x002bac7a01007387 */ /* 0x0045e80000100800 */
[----:B------:R2:W-:Y:S04]  /*105b0*/  STL [R1+0x2b88], R104 ;  /* 0x002b886801007387 */ /* 0x0005e80000100800 */
[----:B0-----:R-:W2:Y:S04]  /*105c0*/  LDL.LU R130, [R1+0x2d54] ;  /* 0x002d540001827983 */ /* 0x001ea80000300800 */
[----:B-1----:R-:W2:Y:S04]  /*105d0*/  LDL.LU R128, [R1+0x2d50] ;  /* 0x002d500001807983 */ /* 0x002ea80000300800 */
[----:B------:R-:W2:Y:S04]  /*105e0*/  LDL.LU R190, [R1+0x558] ;  /* 0x0005580001be7983 */ /* 0x000ea80000300800 */
[----:B------:R-:W2:Y:S04]  /*105f0*/  LDL.LU R126, [R1+0x2bb4] ;  /* 0x002bb400017e7983 */ /* 0x000ea80000300800 */
[----:B------:R-:W2:Y:S04]  /*10600*/  LDL.LU R124, [R1+0x2bb0] ;  /* 0x002bb000017c7983 */ /* 0x000ea80000300800 */
[----:B---3--:R0:W-:Y:S04]  /*10610*/  STL [R1+0x2b84], R102 ;  /* 0x002b846601007387 */ /* 0x0081e80000100800 */
[----:B----4-:R1:W-:Y:S04]  /*10620*/  STL [R1+0x2b80], R100 ;  /* 0x002b806401007387 */ /* 0x0103e80000100800 */
[----:B------:R3:W-:Y:S04]  /*10630*/  STL [R1+0x2b7c], R98 ;  /* 0x002b7c6201007387 */ /* 0x0007e80000100800 */
[----:B------:R4:W-:Y:S04]  /*10640*/  STL [R1+0x2b78], R96 ;  /* 0x002b786001007387 */ /* 0x0009e80000100800 */
[----:B------:R4:W-:Y:S04]  /*10650*/  STL [R1+0x2b6c], R90 ;  /* 0x002b6c5a01007387 */ /* 0x0009e80000100800 */
[----:B------:R4:W-:Y:S04]  /*10660*/  STL [R1+0x2b68], R88 ;  /* 0x002b685801007387 */ /* 0x0009e80000100800 */
[----:B------:R4:W-:Y:S04]  /*10670*/  STL [R1+0x2b64], R86 ;  /* 0x002b645601007387 */ /* 0x0009e80000100800 */
[----:B--2---:R-:W2:Y:S04]  /*10680*/  LDL.LU R122, [R1+0x2bac] ;  /* 0x002bac00017a7983 */ /* 0x004ea80000300800 */
[----:B------:R-:W2:Y:S04]  /*10690*/  LDL.LU R104, [R1+0x2b88] ;  /* 0x002b880001687983 */ /* 0x000ea80000300800 */
[----:B0-----:R-:W2:Y:S04]  /*106a0*/  LDL.LU R102, [R1+0x2b84] ;  /* 0x002b840001667983 */ /* 0x001ea80000300800 */
[----:B-1----:R-:W2:Y:S04]  /*106b0*/  LDL.LU R100, [R1+0x2b80] ;  /* 0x002b800001647983 */ /* 0x002ea80000300800 */
[----:B---3--:R-:W3:Y:S04]  /*106c0*/  LDL.LU R98, [R1+0x2b7c] ;  /* 0x002b7c0001627983 */ /* 0x008ee80000300800 */
[----:B----4-:R-:W4:Y:S04]  /*106d0*/  LDL.LU R96, [R1+0x2b78] ;  /* 0x002b780001607983 */ /* 0x010f280000300800 */
[----:B------:R-:W4:Y:S04]  /*106e0*/  LDL.LU R90, [R1+0x2b6c] ;  /* 0x002b6c00015a7983 */ /* 0x000f280000300800 */
[----:B------:R0:W-:Y:S04]  /*106f0*/  STL [R1+0x2b60], R84 ;  /* 0x002b605401007387 */ /* 0x0001e80000100800 */
[----:B------:R-:W4:Y:S04]  /*10700*/  LDL.LU R88, [R1+0x2b68] ;  /* 0x002b680001587983 */ /* 0x000f280000300800 */
[----:B------:R-:W4:Y:S04]  /*10710*/  LDL.LU R86, [R1+0x2b64] ;  /* 0x002b640001567983 */ /* 0x000f280000300800 */
[----:B0-----:R-:W4:Y:S04]  /*10720*/  LDL.LU R84, [R1+0x2b60] ;  /* 0x002b600001547983 */ /* 0x001f280000300800 */
[----:B------:R-:W-:Y:S04]  /*10730*/  STL.128 [R1+0x2b30], R72 ;  /* 0x002b304801007387 */ /* 0x000fe80000100c00 */
[----:B------:R-:W-:Y:S04]  /*10740*/  STL.128 [R1+0x2b20], R68 ;  /* 0x002b204401007387 */ /* 0x000fe80000100c00 */
[----:B------:R-:W-:Y:S04]  /*10750*/  STL.128 [R1+0x2af0], R56 ;  /* 0x002af03801007387 */ /* 0x000fe80000100c00 */
[----:B------:R0:W-:Y:S04]  /*10760*/  STL.128 [R1+0x2b40], R76 ;  /* 0x002b404c01007387 */ /* 0x0001e80000100c00 */
[----:B------:R-:W-:Y:S04]  /*10770*/  STL.128 [R1+0x2ae0], R52 ;  /* 0x002ae03401007387 */ /* 0x000fe80000100c00 */
[----:B------:R-:W-:Y:S04]  /*10780*/  STL.128 [R1+0x2ad0], R48 ;  /* 0x002ad03001007387 */ /* 0x000fe80000100c00 */
[----:B------:R-:W-:Y:S04]  /*10790*/  STL.128 [R1+0x2ac0], R44 ;  /* 0x002ac02c01007387 */ /* 0x000fe80000100c00 */
[----:B0-----:R-:W4:Y:S04]  /*107a0*/  LDL.LU.128 R76, [R1+0x2b40] ;  /* 0x002b4000014c7983 */ /* 0x001f280000300c00 */
[----:B------:R-:W4:Y:S04]  /*107b0*/  LDL.LU.128 R72, [R1+0x2b30] ;  /* 0x002b300001487983 */ /* 0x000f280000300c00 */
[----:B------:R-:W4:Y:S04]  /*107c0*/  LDL.LU.128 R68, [R1+0x2b20] ;  /* 0x002b200001447983 */ /* 0x000f280000300c00 */
[----:B------:R-:W-:Y:S04]  /*107d0*/  STL.128 [R1+0x2ab0], R40 ;  /* 0x002ab02801007387 */ /* 0x000fe80000100c00 */
[----:B------:R0:W-:Y:S04]  /*107e0*/  STL.128 [R1+0x2b00], R60 ;  /* 0x002b003c01007387 */ /* 0x0001e80000100c00 */
[----:B------:R-:W-:Y:S04]  /*107f0*/  STL.128 [R1+0x2aa0], R36 ;  /* 0x002aa02401007387 */ /* 0x000fe80000100c00 */
[----:B------:R-:W-:Y:S04]  /*10800*/  STL.128 [R1+0x2a90], R32 ;  /* 0x002a902001007387 */ /* 0x000fe80000100c00 */
[----:B------:R-:W-:Y:S04]  /*10810*/  STL.128 [R1+0x2a80], R28 ;  /* 0x002a801c01007387 */ /* 0x000fe80000100c00 */
[----:B------:R-:W-:Y:S04]  /*10820*/  STL.128 [R1+0x2a70], R24 ;  /* 0x002a701801007387 */ /* 0x000fe80000100c00 */
[----:B------:R-:W-:Y:S04]  /*10830*/  STL.128 [R1+0x2a60], R20 ;  /* 0x002a601401007387 */ /* 0x000fe80000100c00 */
[----:B------:R-:W-:Y:S04]  /*10840*/  STL.64 [R1+0x2a50], R16 ;  /* 0x002a501001007387 */ /* 0x000fe80000100a00 */
[----:B------:R-:W-:Y:S04]  /*10850*/  STL.128 [R1+0x2a40], R12 ;  /* 0x002a400c01007387 */ /* 0x000fe80000100c00 */
[----:B------:R-:W-:Y:S04]  /*10860*/  STL.128 [R1+0x2a30], R8 ;  /* 0x002a300801007387 */ /* 0x000fe80000100c00 */
[----:B------:R-:W-:Y:S04]  /*10870*/  STL.128 [R1+0x2a20], R4 ;  /* 0x002a200401007387 */ /* 0x000fe80000100c00 */
[----:B------:R1:W-:Y:S04]  /*10880*/  STL.128 [R1+0x2b50], R80 ;  /* 0x002b505001007387 */ /* 0x0003e80000100c00 */
[----:B0-----:R-:W4:Y:S04]  /*10890*/  LDL.LU.128 R60, [R1+0x2b00] ;  /* 0x002b0000013c7983 */ /* 0x001f280000300c00 */
[----:B------:R-:W4:Y:S04]  /*108a0*/  LDL.LU.128 R56, [R1+0x2af0] ;  /* 0x002af00001387983 */ /* 0x000f280000300c00 */
[----:B------:R-:W4:Y:S04]  /*108b0*/  LDL.LU.128 R52, [R1+0x2ae0] ;  /* 0x002ae00001347983 */ /* 0x000f280000300c00 */
[----:B-1----:R-:W4:Y:S04]  /*108c0*/  LDL.LU.128 R80, [R1+0x2b50] ;  /* 0x002b500001507983 */ /* 0x002f280000300c00 */
[----:B------:R-:W4:Y:S04]  /*108d0*/  LDL.LU.128 R48, [R1+0x2ad0] ;  /* 0x002ad00001307983 */ /* 0x000f280000300c00 */
[----:B------:R-:W4:Y:S04]  /*108e0*/  LDL.LU.128 R44, [R1+0x2ac0] ;  /* 0x002ac000012c7983 */ /* 0x000f280000300c00 */
[----:B------:R-:W4:Y:S01]  /*108f0*/  LDL.LU.128 R40, [R1+0x2ab0] ;  /* 0x002ab00001287983 */ /* 0x000f220000300c00 */
[----:B------:R-:W-:-:S02]  /*10900*/  IMAD.MOV.U32 R189, RZ, RZ, R64 ;  /* 0x000000ffffbd7224 */ /* 0x000fc400078e0040 */
[----:B------:R-:W-:Y:S01]  /*10910*/  IMAD.MOV.U32 R85, RZ, RZ, R65 ;  /* 0x000000ffff557224 */ /* 0x000fe200078e0041 */
[----:B------:R0:W-:Y:S04]  /*10920*/  STL.64 [R1+0x568], R66 ;  /* 0x0005684201007387 */ /* 0x0001e80000100a00 */
[----:B------:R-:W4:Y:S04]  /*10930*/  LDL.LU.128 R36, [R1+0x2aa0] ;  /* 0x002aa00001247983 */ /* 0x000f280000300c00 */
[----:B------:R-:W4:Y:S04]  /*10940*/  LDL.LU.128 R32, [R1+0x2a90] ;  /* 0x002a900001207983 */ /* 0x000f280000300c00 */
[----:B0-----:R-:W4:Y:S04]  /*10950*/  LDL.LU.128 R64, [R1+0x2b10] ;  /* 0x002b100001407983 */ /* 0x001f280000300c00 */
        /* <DEDUP_REMOVED lines=8> */
[----:B------:R-:W4:Y:S04]  /*109e0*/  LDL.LU R87, [R1+0x56c] ;  /* 0x00056c0001577983 */ /* 0x000f280000300800 */
        /* <DEDUP_REMOVED lines=9> */
[----:B------:R1:W-:Y:S04]  /*10a80*/  STL [R1+0x29d8], R92 ;  /* 0x0029d85c01007387 */ /* 0x0003e80000100800 */
[----:B------:R-:W-:Y:S04]  /*10a90*/  STL [R1+0x370], R146 ;  /* 0x0003709201007387 */ /* 0x000fe80000100800 */
[----:B0-----:R-:W3:Y:S04]  /*10aa0*/  LDL.LU R94, [R1+0x29dc] ;  /* 0x0029dc00015e7983 */ /* 0x001ee80000300800 */
[----:B-1----:R-:W4:Y:S04]  /*10ab0*/  LDL.LU R92, [R1+0x29d8] ;  /* 0x0029d800015c7983 */ /* 0x002f280000300800 */
        /* <DEDUP_REMOVED lines=9> */
[----:B------:R-:W4:Y:S04]  /*10b50*/  LDL.LU R108, [R1+0x29f8] ;  /* 0x0029f800016c7983 */ /* 0x000f280000300800 */
[----:B------:R-:W4:Y:S04]  /*10b60*/  LDL.LU R106, [R1+0x29f4] ;  /* 0x0029f400016a7983 */ /* 0x000f280000300800 */
[----:B------:R-:W4:Y:S04]  /*10b70*/  LDL.LU R112, [R1+0x2a00] ;  /* 0x002a000001707983 */ /* 0x000f280000300800 */
[----:B------:R-:W4:Y:S04]  /*10b80*/  LDL.LU R110, [R1+0x29fc] ;  /* 0x0029fc00016e7983 */ /* 0x000f280000300800 */
[----:B------:R-:W-:Y:S04]  /*10b90*/  STL [R1+0x390], R138 ;  /* 0x0003908a01007387 */ /* 0x000fe80000100800 */
[----:B------:R-:W-:Y:S04]  /*10ba0*/  STL [R1+0x394], R128 ;  /* 0x0003948001007387 */ /* 0x000fe80000100800 */
[----:B------:R-:W-:Y:S04]  /*10bb0*/  STL [R1+0x398], R130 ;  /* 0x0003988201007387 */ /* 0x000fe80000100800 */
[----:B------:R-:W-:Y:S04]  /*10bc0*/  STL [R1+0x39c], R132 ;  /* 0x00039c8401007387 */ /* 0x000fe80000100800 */
[----:B------:R-:W4:Y:S04]  /*10bd0*/  LDL.LU R120, [R1+0x2a10] ;  /* 0x002a100001787983 */ /* 0x000f280000300800 */
[----:B------:R-:W4:Y:S04]  /*10be0*/  LDL.LU R118, [R1+0x2a0c] ;  /* 0x002a0c0001767983 */ /* 0x000f280000300800 */
[----:B------:R-:W4:Y:S04]  /*10bf0*/  LDL.LU R116, [R1+0x2a08] ;  /* 0x002a080001747983 */ /* 0x000f280000300800 */
[----:B--2---:R-:W-:Y:S04]  /*10c00*/  STL [R1+0x3a0], R122 ;  /* 0x0003a07a01007387 */ /* 0x004fe80000100800 */
[----:B------:R-:W-:Y:S04]  /*10c10*/  STL [R1+0x3a4], R124 ;  /* 0x0003a47c01007387 */ /* 0x000fe80000100800 */
[----:B------:R-:W-:Y:S04]  /*10c20*/  STL [R1+0x3a8], R126 ;  /* 0x0003a87e01007387 */ /* 0x000fe80000100800 */
[----:B------:R-:W-:Y:S04]  /*10c30*/  STL.128 [R1+0x2340], R192 ;  /* 0x002340c001007387 */ /* 0x000fe80000100c00 */
[----:B------:R-:W2:Y:S04]  /*10c40*/  LDL.LU R114, [R1+0x2a04] ;  /* 0x002a040001727983 */ /* 0x000ea80000300800 */
[----:B---3--:R-:W-:Y:S04]  /*10c50*/  STL [R1+0x2854], R94 ;  /* 0x0028545e01007387 */ /* 0x008fe80000100800 */
[----:B----4-:R0:W-:Y:S04]  /*10c60*/  STL [R1+0x2850], R92 ;  /* 0x0028505c01007387 */ /* 0x0101e80000100800 */
[----:B0-----:R-:W3:Y:S04]  /*10c70*/  LDL.128 R92, [R1+0x370] ;  /* 0x00037000015c7983 */ /* 0x001ee80000100c00 */
[----:B------:R0:W-:Y:S04]  /*10c80*/  STL [R1+0x29e4], R98 ;  /* 0x0029e46201007387 */ /* 0x0001e80000100800 */
[----:B------:R1:W-:Y:S04]  /*10c90*/  STL [R1+0x29e0], R96 ;  /* 0x0029e06001007387 */ /* 0x0003e80000100800 */
[----:B0-----:R-:W4:Y:S04]  /*10ca0*/  LDL.LU R98, [R1+0x29e4] ;  /* 0x0029e40001627983 */ /* 0x001f280000300800 */
[----:B-1----:R-:W2:Y:S01]  /*10cb0*/  LDL.LU R96, [R1+0x29e0] ;  /* 0x0029e00001607983 */ /* 0x002ea20000300800 */
[----:B---3--:R-:W-:-:S03]  /*10cc0*/  IMAD.MOV.U32 R185, RZ, RZ, R92 ;  /* 0x000000ffffb97224 */ /* 0x008fc600078e005c */
[----:B------:R0:W-:Y:S04]  /*10cd0*/  STL.64 [R1+0x588], R94 ;  /* 0x0005885e01007387 */ /* 0x0001e80000100a00 */
[----:B------:R-:W3:Y:S04]  /*10ce0*/  LDL.LU R92, [R1+0x2850] ;  /* 0x00285000015c7983 */ /* 0x000ee80000300800 */
[----:B------:R-:W-:Y:S04]  /*10cf0*/  STL [R1+0x29f0], R104 ;  /* 0x0029f06801007387 */ /* 0x000fe80000100800 */
[----:B0-----:R-:W3:Y:S04]  /*10d00*/  LDL.LU R94, [R1+0x2854] ;  /* 0x00285400015e7983 */ /* 0x001ee80000300800 */
[----:B------:R-:W3:Y:S04]  /*10d10*/  LDL.LU R95, [R1+0x58c] ;  /* 0x00058c00015f7983 */ /* 0x000ee80000300800 */
[----:B----4-:R0:W-:Y:S04]  /*10d20*/  STL [R1+0x285c], R98 ;  /* 0x00285c6201007387 */ /* 0x0101e80000100800 */
[----:B--2---:R1:W-:Y:S04]  /*10d30*/  STL [R1+0x2858], R96 ;  /* 0x0028586001007387 */ /* 0x0043e80000100800 */
[----:B------:R-:W-:Y:S04]  /*10d40*/  STL [R1+0x29d4], R90 ;  /* 0x0029d45a01007387 */ /* 0x000fe80000100800 */
[----:B0-----:R-:W2:Y:S04]  /*10d50*/  LDL.LU R98, [R1+0x285c] ;  /* 0x00285c0001627983 */ /* 0x001ea80000300800 */
[----:B-1----:R-:W4:Y:S04]  /*10d60*/  LDL.LU R96, [R1+0x2858] ;  /* 0x0028580001607983 */ /* 0x002f280000300800 */
[----:B------:R0:W-:Y:S04]  /*10d70*/  STL [R1+0x29d0], R88 ;  /* 0x0029d05801007387 */ /* 0x0001e80000100800 */
[----:B------:R-:W4:Y:S04]  /*10d80*/  LDL.LU R104, [R1+0x29f0] ;  /* 0x0029f00001687983 */ /* 0x000f280000300800 */
[----:B------:R1:W-:Y:S04]  /*10d90*/  STL [R1+0x29ec], R102 ;  /* 0x0029ec6601007387 */ /* 0x0003e80000100800 */
[----:B0-----:R-:W4:Y:S04]  /*10da0*/  LDL.128 R88, [R1+0x360] ;  /* 0x0003600001587983 */ /* 0x001f280000100c00 */
[----:B------:R0:W-:Y:S04]  /*10db0*/  STL [R1+0x29e8], R100 ;  /* 0x0029e86401007387 */ /* 0x0001e80000100800 */
[----:B------:R0:W-:Y:S04]  /*10dc0*/  STL.128 [R1+0x29c0], R84 ;  /* 0x0029c05401007387 */ /* 0x0001e80000100c00 */
        /* <DEDUP_REMOVED lines=16> */
[----:B------:R0:W-:Y:S04]  /*10ed0*/  STL.64 [R1+0x28b0], R16 ;  /* 0x0028b01001007387 */ /* 0x0001e80000100a00 */
[----:B------:R0:W-:Y:S04]  /*10ee0*/  STL.128 [R1+0x28a0], R12 ;  /* 0x0028a00c01007387 */ /* 0x0001e80000100c00 */
[----:B------:R0:W-:Y:S04]  /*10ef0*/  STL.128 [R1+0x2890], R8 ;  /* 0x0028900801007387 */ /* 0x0001e80000100c00 */
[----:B------:R0:W-:Y:S04]  /*10f00*/  STL.128 [R1+0x2880], R4 ;  /* 0x0028800401007387 */ /* 0x0001e80000100c00 */
[----:B------:R0:W-:Y:S04]  /*10f10*/  STL [R1+0x2870], R108 ;  /* 0x0028706c01007387 */ /* 0x0001e80000100800 */
[----:B------:R0:W-:Y:S04]  /*10f20*/  STL [R1+0x286c], R106 ;  /* 0x00286c6a01007387 */ /* 0x0001e80000100800 */
[----:B-1----:R-:W4:Y:S04]  /*10f30*/  LDL.LU R102, [R1+0x29ec] ;  /* 0x0029ec0001667983 */ /* 0x002f280000300800 */
[----:B0-----:R-:W4:Y:S04]  /*10f40*/  LDL.LU R100, [R1+0x29e8] ;  /* 0x0029e80001647983 */ /* 0x001f280000300800 */
[----:B------:R-:W4:Y:S04]  /*10f50*/  LDL.LU.128 R84, [R1+0x29c0] ;  /* 0x0029c00001547983 */ /* 0x000f280000300c00 */
        /* <DEDUP_REMOVED lines=20> */
[----:B------:R0:W-:Y:S04]  /*110a0*/  STL [R1+0x2878], R112 ;  /* 0x0028787001007387 */ /* 0x0001e80000100800 */
[----:B------:R1:W-:Y:S04]  /*110b0*/  STL [R1+0x2874], R110 ;  /* 0x0028746e01007387 */ /* 0x0003e80000100800 */
[----:B------:R-:W4:Y:S04]  /*110c0*/  LDL.LU R108, [R1+0x2870] ;  /* 0x00287000016c7983 */ /* 0x000f280000300800 */
[----:B------:R-:W4:Y:S04]  /*110d0*/  LDL.LU R106, [R1+0x286c] ;  /* 0x00286c00016a7983 */ /* 0x000f280000300800 */
[----:B0-----:R-:W4:Y:S04]  /*110e0*/  LDL.LU R112, [R1+0x2878] ;  /* 0x0028780001707983 */ /* 0x001f280000300800 */
[----:B-1----:R-:W4:Y:S04]  /*110f0*/  LDL.LU R110, [R1+0x2874] ;  /* 0x00287400016e7983 */ /* 0x002f280000300800 */
[----:B------:R-:W-:Y:S04]  /*11100*/  STL [R1+0x3ac], R116 ;  /* 0x0003ac7401007387 */ /* 0x000fe80000100800 */
[----:B------:R-:W-:Y:S04]  /*11110*/  STL [R1+0x3b0], R118 ;  /* 0x0003b07601007387 */ /* 0x000fe80000100800 */
[----:B------:R-:W-:Y:S04]  /*11120*/  STL [R1+0x3b4], R120 ;  /* 0x0003b47801007387 */ /* 0x000fe80000100800 */
[----:B------:R0:W-:Y:S04]  /*11130*/  STL.128 [R1+0x2330], R188 ;  /* 0x002330bc01007387 */ /* 0x0001e80000100c00 */
[----:B------:R-:W4:Y:S04]  /*11140*/  LDL.LU R184, [R1+0x588] ;  /* 0x0005880001b87983 */ /* 0x000f280000300800 */
[----:B0-----:R-:W4:Y:S04]  /*11150*/  LDL.128 R188, [R1+0x3a0] ;  /* 0x0003a00001bc7983 */ /* 0x001f280000100c00 */
[----:B---3--:R0:W-:Y:S04]  /*11160*/  STL.128 [R1+0x26c0], R92 ;  /* 0x0026c05c01007387 */ /* 0x0081e80000100c00 */
[----:B0-----:R-:W3:Y:S04]  /*11170*/  LDL.128 R92, [R1+0x380] ;  /* 0x00038000015c7983 */ /* 0x001ee80000100c00 */
[----:B--2---:R0:W-:Y:S04]  /*11180*/  STL [R1+0x26d4], R98 ;  /* 0x0026d46201007387 */ /* 0x0041e80000100800 */
[----:B----4-:R1:W-:Y:S04]  /*11190*/  STL [R1+0x26d0], R96 ;  /* 0x0026d06001007387 */ /* 0x0103e80000100800 */
[----:B0-----:R-:W2:Y:S04]  /*111a0*/  LDL.LU R98, [R1+0x26d4] ;  /* 0x0026d40001627983 */ /* 0x001ea80000300800 */
[----:B-1----:R-:W2:Y:S04]  /*111b0*/  LDL.LU R96, [R1+0x26d0] ;  /* 0x0026d00001607983 */ /* 0x002ea80000300800 */
[----:B---3--:R-:W-:Y:S04]  /*111c0*/  STL.64 [R1+0x598], R94 ;  /* 0x0005985e01007387 */ /* 0x008fe80000100a00 */
[----:B------:R-:W2:Y:S01]  /*111d0*/  LDL.LU R99, [R1+0x59c] ;  /* 0x00059c0001637983 */ /* 0x000ea20000300800 */
[----:B------:R-:W-:-:S02]  /*111e0*/  IMAD.MOV.U32 R97, RZ, RZ, R93 ;  /* 0x000000ffff617224 */ /* 0x000fc400078e005d */
[----:B------:R-:W-:Y:S01]  /*111f0*/  IMAD.MOV.U32 R187, RZ, RZ, R88 ;  /* 0x000000ffffbb7224 */ /* 0x000fe200078e0058 */
[----:B------:R0:W-:Y:S04]  /*11200*/  STL.64 [R1+0x578], R90 ;  /* 0x0005785a01007387 */ /* 0x0001e80000100a00 */
[----:B------:R1:W-:Y:S04]  /*11210*/  STL [R1+0x2868], R104 ;  /* 0x0028686801007387 */ /* 0x0003e80000100800 */
[----:B------:R-:W3:Y:S04]  /*11220*/  LDL.LU R88, [R1+0x29d0] ;  /* 0x0029d00001587983 */ /* 0x000ee80000300800 */
[----:B0-----:R-:W3:Y:S04]  /*11230*/  LDL.LU R90, [R1+0x29d4] ;  /* 0x0029d400015a7983 */ /* 0x001ee80000300800 */
[----:B------:R-:W3:Y:S04]  /*11240*/  LDL.LU R91, [R1+0x57c] ;  /* 0x00057c00015b7983 */ /* 0x000ee80000300800 */
[----:B-1----:R-:W4:Y:S04]  /*11250*/  LDL.LU R104, [R1+0x2868] ;  /* 0x0028680001687983 */ /* 0x002f280000300800 */
[----:B------:R0:W-:Y:S04]  /*11260*/  STL [R1+0x2864], R102 ;  /* 0x0028646601007387 */ /* 0x0001e80000100800 */
        /* <DEDUP_REMOVED lines=24> */
[----:B0-----:R-:W4:Y:S04]  /*113f0*/  LDL.LU R102, [R1+0x2864] ;  /* 0x0028640001667983 */ /* 0x001f280000300800 */
[----:B-1----:R-:W4:Y:S04]  /*11400*/  LDL.LU R100, [R1+0x2860] ;  /* 0x0028600001647983 */ /* 0x002f280000300800 */
        /* <DEDUP_REMOVED lines=21> */
[----:B------:R-:W-:Y:S04]  /*11560*/  STL [R1+0x3b8], R110 ;  /* 0x0003b86e01007387 */ /* 0x000fe80000100800 */
[----:B------:R-:W-:Y:S04]  /*11570*/  STL [R1+0x3bc], R112 ;  /* 0x0003bc7001007387 */ /* 0x000fe80000100800 */
[----:B------:R-:W4:Y:S04]  /*11580*/  LDL.LU R108, [R1+0x26e8] ;  /* 0x0026e800016c7983 */ /* 0x000f280000300800 */
[----:B------:R-:W4:Y:S04]  /*11590*/  LDL.LU R106, [R1+0x26e4] ;  /* 0x0026e400016a7983 */ /* 0x000f280000300800 */
[----:B------:R-:W4:Y:S04]  /*115a0*/  LDL.LU R186, [R1+0x578] ;  /* 0x0005780001ba7983 */ /* 0x000f280000300800 */
[----:B------:R-:W4:Y:S04]  /*115b0*/  LDL.LU R150, [R1+0x598] ;  /* 0x0005980001967983 */ /* 0x000f280000300800 */
[----:B------:R-:W4:Y:S04]  /*115c0*/  LDL.128 R192, [R1+0x3b0] ;  /* 0x0003b00001c07983 */ /* 0x000f280000100c00 */
[----:B--2---:R0:W-:Y:S04]  /*115d0*/  STL.128 [R1+0x2540], R96 ;  /* 0x0025406001007387 */ /* 0x0041e80000100c00 */
[----:B0-----:R-:W2:Y:S04]  /*115e0*/  LDL.128 R96, [R1+0x390] ;  /* 0x0003900001607983 */ /* 0x001ea80000100c00 */
[----:B---3--:R-:W-:Y:S04]  /*115f0*/  STL.128 [R1+0x2840], R88 ;  /* 0x0028405801007387 */ /* 0x008fe80000100c00 */
[----:B----4-:R0:W-:Y:S04]  /*11600*/  STL [R1+0x26e0], R104 ;  /* 0x0026e06801007387 */ /* 0x0101e80000100800 */
[----:B0-----:R-:W3:Y:S04]  /*11610*/  LDL.LU R104, [R1+0x26e0] ;  /* 0x0026e00001687983 */ /* 0x001ee80000300800 */
[----:B------:R-:W4:Y:S04]  /*11620*/  LDL.LU.128 R88, [R1+0x2840] ;  /* 0x0028400001587983 */ /* 0x000f280000300c00 */
[----:B--2---:R-:W-:Y:S04]  /*11630*/  STL.64 [R1+0x5a8], R98 ;  /* 0x0005a86201007387 */ /* 0x004fe80000100a00 */
[----:B------:R-:W2:Y:S01]  /*11640*/  LDL.LU R148, [R1+0x5a8] ;  /* 0x0005a80001947983 */ /* 0x000ea20000300800 */
[----:B------:R-:W-:-:S02]  /*11650*/  IMAD.MOV.U32 R151, RZ, RZ, R92 ;  /* 0x000000ffff977224 */ /* 0x000fc400078e005c */
[----:B------:R-:W-:Y:S01]  /*11660*/  IMAD.MOV.U32 R149, RZ, RZ, R96 ;  /* 0x000000ffff957224 */ /* 0x000fe200078e0060 */
[----:B------:R-:W-:Y:S01]  /*11670*/  STL [R1+0x26dc], R102 ;  /* 0x0026dc6601007387 */ /* 0x000fe20000100800 */
[----:B------:R-:W-:Y:S02]  /*11680*/  IMAD.MOV.U32 R105, RZ, RZ, R189 ;  /* 0x000000ffff697224 */ /* 0x000fe400078e00bd */
[----:B------:R-:W-:Y:S01]  /*11690*/  IMAD.MOV.U32 R107, RZ, RZ, R191 ;  /* 0x000000ffff6b7224 */ /* 0x000fe200078e00bf */
[----:B------:R-:W-:Y:S01]  /*116a0*/  STL [R1+0x26d8], R100 ;  /* 0x0026d86401007387 */ /* 0x000fe20000100800 */
[----:B------:R-:W-:-:S03]  /*116b0*/  IMAD.MOV.U32 R101, RZ, RZ, R97 ;  /* 0x000000ffff657224 */ /* 0x000fc600078e0061 */
[----:B------:R-:W-:Y:S04]  /*116c0*/  STL.128 [R1+0x26a0], R84 ;  /* 0x0026a05401007387 */ /* 0x000fe80000100c00 */
[----:B------:R-:W-:Y:S04]  /*116d0*/  STL.128 [R1+0x2690], R80 ;  /* 0x0026905001007387 */ /* 0x000fe80000100c00 */
[----:B----4-:R-:W-:Y:S04]  /*116e0*/  STL.128 [R1+0x26b0], R88 ;  /* 0x0026b05801007387 */ /* 0x010fe80000100c00 */
        /* <DEDUP_REMOVED lines=19> */
[----:B---3--:R0:W-:Y:S04]  /*11820*/  STL [R1+0x3c4], R104 ;  /* 0x0003c46801007387 */ /* 0x0081e80000100800 */
[----:B------:R1:W-:Y:S04]  /*11830*/  STL [R1+0x3c8], R106 ;  /* 0x0003c86a01007387 */ /* 0x0003e80000100800 */
[----:B------:R3:W-:Y:S01]  /*11840*/  STL [R1+0x3cc], R108 ;  /* 0x0003cc6c01007387 */ /* 0x0007e20000100800 */
[----:B0-----:R-:W-:-:S03]  /*11850*/  IMAD.MOV.U32 R104, RZ, RZ, R188 ;  /* 0x000000ffff687224 */ /* 0x001fc600078e00bc */
[----:B------:R-:W4:Y:S01]  /*11860*/  LDL.LU R102, [R1+0x26dc] ;  /* 0x0026dc0001667983 */ /* 0x000f220000300800 */
[----:B-1----:R-:W-:-:S03]  /*11870*/  IMAD.MOV.U32 R106, RZ, RZ, R190 ;  /* 0x000000ffff6a7224 */ /* 0x002fc600078e00be */
[----:B------:R-:W4:Y:S01]  /*11880*/  LDL.LU R100, [R1+0x26d8] ;  /* 0x0026d80001647983 */ /* 0x000f220000300800 */
[----:B---3--:R-:W-:-:S03]  /*11890*/  IMAD.MOV.U32 R108, RZ, RZ, R192 ;  /* 0x000000ffff6c7224 */ /* 0x008fc600078e00c0 */
[----:B------:R-:W3:Y:S04]  /*118a0*/  LDL.LU.128 R92, [R1+0x26c0] ;  /* 0x0026c000015c7983 */ /* 0x000ee80000300c00 */
        /* <DEDUP_REMOVED lines=18> */
[----:B------:R-:W3:Y:S04]  /*119d0*/  LDL.LU.64 R16, [R1+0x2590] ;  /* 0x0025900001107983 */ /* 0x000ee80000300a00 */
[----:B------:R-:W3:Y:S04]  /*119e0*/  LDL.LU.128 R12, [R1+0x2580] ;  /* 0x00258000010c7983 */ /* 0x000ee80000300c00 */
[----:B------:R-:W3:Y:S04]  /*119f0*/  LDL.LU.128 R8, [R1+0x2570] ;  /* 0x0025700001087983 */ /* 0x000ee80000300c00 */
[----:B------:R-:W3:Y:S04]  /*11a00*/  LDL.LU.128 R4, [R1+0x2560] ;  /* 0x0025600001047983 */ /* 0x000ee80000300c00 */
[----:B------:R0:W-:Y:S04]  /*11a10*/  STL.64 [R1+0x2398], R218 ;  /* 0x002398da01007387 */ /* 0x0001e80000100a00 */
[----:B------:R1:W-:Y:S04]  /*11a20*/  STL [R1+0x2390], R217 ;  /* 0x002390d901007387 */ /* 0x0003e80000100800 */
[----:B------:R1:W-:Y:S04]  /*11a30*/  STL [R1+0x238c], R215 ;  /* 0x00238cd701007387 */ /* 0x0003e80000100800 */
[----:B------:R1:W-:Y:S04]  /*11a40*/  STL [R1+0x2388], R213 ;  /* 0x002388d501007387 */ /* 0x0003e80000100800 */
[----:B------:R1:W-:Y:S04]  /*11a50*/  STL [R1+0x2384], R211 ;  /* 0x002384d301007387 */ /* 0x0003e80000100800 */
[----:B------:R1:W-:Y:S04]  /*11a60*/  STL [R1+0x2380], R209 ;  /* 0x002380d101007387 */ /* 0x0003e80000100800 */
[----:B------:R1:W-:Y:S04]  /*11a70*/  STL.128 [R1+0x2370], R204 ;  /* 0x002370cc01007387 */ /* 0x0003e80000100c00 */
[----:B------:R1:W-:Y:S04]  /*11a80*/  STL.128 [R1+0x2360], R200 ;  /* 0x002360c801007387 */ /* 0x0003e80000100c00 */
[----:B------:R1:W-:Y:S04]  /*11a90*/  STL.128 [R1+0x2350], R196 ;  /* 0x002350c401007387 */ /* 0x0003e80000100c00 */
[----:B------:R-:W-:Y:S04]  /*11aa0*/  STL.128 [R1+0x2320], R184 ;  /* 0x002320b801007387 */ /* 0x000fe80000100c00 */
[----:B------:R-:W-:Y:S04]  /*11ab0*/  STL [R1+0x2318], R182 ;  /* 0x002318b601007387 */ /* 0x000fe80000100800 */
[----:B------:R-:W-:Y:S04]  /*11ac0*/  STL.64 [R1+0x2310], R180 ;  /* 0x002310b401007387 */ /* 0x000fe80000100a00 */
        /* <DEDUP_REMOVED lines=9> */
[----:B------:R1:W-:Y:S04]  /*11b60*/  STL.64 [R1+0x5c8], R194 ;  /* 0x0005c8c201007387 */ /* 0x0003e80000100a00 */
[----:B--2---:R2:W-:Y:S04]  /*11b70*/  STL.128 [R1+0x2290], R148 ;  /* 0x0022909401007387 */ /* 0x0045e80000100c00 */
[----:B------:R-:W3:Y:S04]  /*11b80*/  LDL.LU R103, [R1+0x5ac] ;  /* 0x0005ac0001677983 */ /* 0x000ee80000300800 */
[----:B0-----:R-:W3:Y:S04]  /*11b90*/  LDL.LU.64 R218, [R1+0x2398] ;  /* 0x0023980001da7983 */ /* 0x001ee80000300a00 */
[----:B-1----:R-:W3:Y:S04]  /*11ba0*/  LDL.LU R217, [R1+0x2390] ;  /* 0x0023900001d97983 */ /* 0x002ee80000300800 */
[----:B------:R-:W3:Y:S04]  /*11bb0*/  LDL.LU R215, [R1+0x238c] ;  /* 0x00238c0001d77983 */ /* 0x000ee80000300800 */
[----:B------:R-:W3:Y:S04]  /*11bc0*/  LDL.LU R213, [R1+0x2388] ;  /* 0x0023880001d57983 */ /* 0x000ee80000300800 */
[----:B------:R-:W3:Y:S04]  /*11bd0*/  LDL.LU R211, [R1+0x2384] ;  /* 0x0023840001d37983 */ /* 0x000ee80000300800 */
[----:B------:R-:W3:Y:S04]  /*11be0*/  LDL.LU R209, [R1+0x2380] ;  /* 0x0023800001d17983 */ /* 0x000ee80000300800 */
[----:B------:R-:W3:Y:S04]  /*11bf0*/  LDL.LU.128 R204, [R1+0x2370] ;  /* 0x0023700001cc7983 */ /* 0x000ee80000300c00 */
[----:B------:R-:W3:Y:S04]  /*11c00*/  LDL.LU.128 R200, [R1+0x2360] ;  /* 0x0023600001c87983 */ /* 0x000ee80000300c00 */
[----:B------:R-:W3:Y:S04]  /*11c10*/  LDL.LU.128 R196, [R1+0x2350] ;  /* 0x0023500001c47983 */ /* 0x000ee80000300c00 */
[----:B------:R-:W3:Y:S04]  /*11c20*/  LDL.LU.128 R192, [R1+0x2340] ;  /* 0x0023400001c07983 */ /* 0x000ee80000300c00 */
[----:B------:R-:W3:Y:S04]  /*11c30*/  LDL.LU.128 R188, [R1+0x2330] ;  /* 0x0023300001bc7983 */ /* 0x000ee80000300c00 */
[----:B------:R-:W3:Y:S04]  /*11c40*/  LDL.LU.128 R184, [R1+0x2320] ;  /* 0x0023200001b87983 */ /* 0x000ee80000300c00 */
[----:B------:R-:W3:Y:S04]  /*11c50*/  LDL.LU R182, [R1+0x2318] ;  /* 0x0023180001b67983 */ /* 0x000ee80000300800 */
[----:B------:R-:W3:Y:S04]  /*11c60*/  LDL.LU.64 R180, [R1+0x2310] ;  /* 0x0023100001b47983 */ /* 0x000ee80000300a00 */
[----:B------:R-:W3:Y:S04]  /*11c70*/  LDL.LU.128 R176, [R1+0x2300] ;  /* 0x0023000001b07983 */ /* 0x000ee80000300c00 */
[----:B------:R-:W3:Y:S04]  /*11c80*/  LDL.LU.128 R172, [R1+0x22f0] ;  /* 0x0022f00001ac7983 */ /* 0x000ee80000300c00 */
[----:B------:R-:W3:Y:S04]  /*11c90*/  LDL.LU R170, [R1+0x22e8] ;  /* 0x0022e80001aa7983 */ /* 0x000ee80000300800 */
[----:B------:R-:W3:Y:S04]  /*11ca0*/  LDL.LU.64 R168, [R1+0x22e0] ;  /* 0x0022e00001a87983 */ /* 0x000ee80000300a00 */
[----:B------:R-:W3:Y:S04]  /*11cb0*/  LDL.LU.128 R164, [R1+0x22d0] ;  /* 0x0022d00001a47983 */ /* 0x000ee80000300c00 */
[----:B------:R-:W3:Y:S04]  /*11cc0*/  LDL.LU.128 R160, [R1+0x22c0] ;  /* 0x0022c00001a07983 */ /* 0x000ee80000300c00 */
[----:B------:R-:W3:Y:S04]  /*11cd0*/  LDL.LU.128 R156, [R1+0x22b0] ;  /* 0x0022b000019c7983 */ /* 0x000ee80000300c00 */
[----:B------:R-:W3:Y:S04]  /*11ce0*/  LDL.LU.128 R152, [R1+0x22a0] ;  /* 0x0022a00001987983 */ /* 0x000ee80000300c00 */
[----:B--2---:R-:W2:Y:S04]  /*11cf0*/  LDL.LU.128 R148, [R1+0x2290] ;  /* 0x0022900001947983 */ /* 0x004ea80000300c00 */
[----:B------:R-:W2:Y:S04]  /*11d00*/  LDL.LU R109, [R1+0x5c4] ;  /* 0x0005c400016d7983 */ /* 0x000ea80000300800 */
[----:B------:R-:W2:Y:S04]  /*11d10*/  LDL.LU R110, [R1+0x5c8] ;  /* 0x0005c800016e7983 */ /* 0x000ea80000300800 */
[----:B------:R-:W2:Y:S04]  /*11d20*/  LDL.LU R111, [R1+0x5cc] ;  /* 0x0005cc00016f7983 */ /* 0x000ea80000300800 */
[----:B------:R-:W2:Y:S04]  /*11d30*/  LDL.LU.128 R96, [R1+0x2540] ;  /* 0x0025400001607983 */ /* 0x000ea80000300c00 */
[----:B------:R0:W-:Y:S04]  /*11d40*/  STL [R1+0x287c], R114 ;  /* 0x00287c7201007387 */ /* 0x0001e80000100800 */
[----:B----4-:R1:W-:Y:S04]  /*11d50*/  STL [R1+0x2554], R102 ;  /* 0x0025546601007387 */ /* 0x0103e80000100800 */
[----:B------:R4:W-:Y:S04]  /*11d60*/  STL [R1+0x2550], R100 ;  /* 0x0025506401007387 */ /* 0x0009e80000100800 */
[----:B---3--:R3:W-:Y:S04]  /*11d70*/  STL.128 [R1+0x2530], R92 ;  /* 0x0025305c01007387 */ /* 0x0087e80000100c00 */
        /* <DEDUP_REMOVED lines=23> */
[----:B------:R3:W-:Y:S04]  /*11ef0*/  STL.64 [R1+0x23c0], R232 ;  /* 0x0023c0e801007387 */ /* 0x0007e80000100a00 */
[----:B------:R3:W-:Y:S04]  /*11f00*/  STL.128 [R1+0x23b0], R228 ;  /* 0x0023b0e401007387 */ /* 0x0007e80000100c00 */
[----:B------:R3:W-:Y:S04]  /*11f10*/  STL.64 [R1+0x23a8], R226 ;  /* 0x0023a8e201007387 */ /* 0x0007e80000100a00 */
[----:B------:R3:W-:Y:S04]  /*11f20*/  STL [R1+0x23a0], R224 ;  /* 0x0023a0e001007387 */ /* 0x0007e80000100800 */
[----:B0-----:R-:W2:Y:S04]  /*11f30*/  LDL.LU R114, [R1+0x287c] ;  /* 0x00287c0001727983 */ /* 0x001ea80000300800 */
[----:B-1----:R-:W2:Y:S04]  /*11f40*/  LDL.LU R102, [R1+0x2554] ;  /* 0x0025540001667983 */ /* 0x002ea80000300800 */
[----:B----4-:R-:W4:Y:S04]  /*11f50*/  LDL.LU R100, [R1+0x2550] ;  /* 0x0025500001647983 */ /* 0x010f280000300800 */
[----:B---3--:R-:W3:Y:S04]  /*11f60*/  LDL.LU.128 R92, [R1+0x2530] ;  /* 0x00253000015c7983 */ /* 0x008ee80000300c00 */
        /* <DEDUP_REMOVED lines=22> */
[----:B------:R-:W3:Y:S04]  /*120d0*/  LDL.LU R235, [R1+0x23c8] ;  /* 0x0023c80001eb7983 */ /* 0x000ee80000300800 */
[----:B------:R-:W3:Y:S04]  /*120e0*/  LDL.LU.64 R232, [R1+0x23c0] ;  /* 0x0023c00001e87983 */ /* 0x000ee80000300a00 */
[----:B------:R-:W3:Y:S04]  /*120f0*/  LDL.LU.128 R228, [R1+0x23b0] ;  /* 0x0023b00001e47983 */ /* 0x000ee80000300c00 */
[----:B------:R-:W3:Y:S04]  /*12100*/  LDL.LU.64 R226, [R1+0x23a8] ;  /* 0x0023a80001e27983 */ /* 0x000ee80000300a00 */
[----:B------:R-:W3:Y:S04]  /*12110*/  LDL.LU R224, [R1+0x23a0] ;  /* 0x0023a00001e07983 */ /* 0x000ee80000300800 */
[----:B------:R-:W-:Y:S04]  /*12120*/  STL.64 [R1+0x2288], R218 ;  /* 0x002288da01007387 */ /* 0x000fe80000100a00 */
[----:B------:R-:W-:Y:S04]  /*12130*/  STL [R1+0x2280], R217 ;  /* 0x002280d901007387 */ /* 0x000fe80000100800 */
[----:B------:R-:W-:Y:S04]  /*12140*/  STL [R1+0x227c], R215 ;  /* 0x00227cd701007387 */ /* 0x000fe80000100800 */
[----:B------:R-:W-:Y:S04]  /*12150*/  STL [R1+0x2278], R213 ;  /* 0x002278d501007387 */ /* 0x000fe80000100800 */
[----:B------:R-:W-:Y:S04]  /*12160*/  STL [R1+0x2274], R211 ;  /* 0x002274d301007387 */ /* 0x000fe80000100800 */
[----:B------:R-:W-:Y:S04]  /*12170*/  STL [R1+0x2270], R209 ;  /* 0x002270d101007387 */ /* 0x000fe80000100800 */
[----:B------:R-:W-:Y:S04]  /*12180*/  STL.128 [R1+0x2260], R204 ;  /* 0x002260cc01007387 */ /* 0x000fe80000100c00 */
[----:B------:R-:W-:Y:S04]  /*12190*/  STL.128 [R1+0x2250], R200 ;  /* 0x002250c801007387 */ /* 0x000fe80000100c00 */
[----:B------:R-:W-:Y:S04]  /*121a0*/  STL.128 [R1+0x2240], R196 ;  /* 0x002240c401007387 */ /* 0x000fe80000100c00 */
[----:B------:R-:W-:Y:S04]  /*121b0*/  STL.128 [R1+0x2230], R192 ;  /* 0x002230c001007387 */ /* 0x000fe80000100c00 */
[----:B------:R-:W-:Y:S04]  /*121c0*/  STL.128 [R1+0x2220], R188 ;  /* 0x002220bc01007387 */ /* 0x000fe80000100c00 */
[----:B------:R-:W-:Y:S04]  /*121d0*/  STL.128 [R1+0x2210], R184 ;  /* 0x002210b801007387 */ /* 0x000fe80000100c00 */
[----:B------:R-:W-:Y:S04]  /*121e0*/  STL [R1+0x2208], R182 ;  /* 0x002208b601007387 */ /* 0x000fe80000100800 */
[----:B------:R-:W-:Y:S04]  /*121f0*/  STL.64 [R1+0x2200], R180 ;  /* 0x002200b401007387 */ /* 0x000fe80000100a00 */
[----:B------:R0:W-:Y:S04]  /*12200*/  STL.128 [R1+0x21f0], R176 ;  /* 0x0021f0b001007387 */ /* 0x0001e80000100c00 */
[----:B------:R1:W-:Y:S04]  /*12210*/  STL.128 [R1+0x21e0], R172 ;  /* 0x0021e0ac01007387 */ /* 0x0003e80000100c00 */
[----:B------:R-:W-:Y:S04]  /*12220*/  STL [R1+0x21d8], R170 ;  /* 0x0021d8aa01007387 */ /* 0x000fe80000100800 */
[----:B------:R-:W-:Y:S04]  /*12230*/  STL.64 [R1+0x21d0], R168 ;  /* 0x0021d0a801007387 */ /* 0x000fe80000100a00 */
[----:B------:R-:W-:Y:S04]  /*12240*/  STL.128 [R1+0x21c0], R164 ;  /* 0x0021c0a401007387 */ /* 0x000fe80000100c00 */
[----:B------:R-:W-:Y:S04]  /*12250*/  STL.128 [R1+0x21b0], R160 ;  /* 0x0021b0a001007387 */ /* 0x000fe80000100c00 */
[----:B------:R-:W-:Y:S04]  /*12260*/  STL.128 [R1+0x21a0], R156 ;  /* 0x0021a09c01007387 */ /* 0x000fe80000100c00 */
[----:B------:R-:W-:Y:S04]  /*12270*/  STL.128 [R1+0x2190], R152 ;  /* 0x0021909801007387 */ /* 0x000fe80000100c00 */
[----:B--2---:R-:W-:Y:S04]  /*12280*/  STL.128 [R1+0x2180], R148 ;  /* 0x0021809401007387 */ /* 0x004fe80000100c00 */
[----:B------:R2:W-:Y:S04]  /*12290*/  STL.128 [R1+0x2170], R108 ;  /* 0x0021706c01007387 */ /* 0x0005e80000100c00 */
[----:B------:R2:W-:Y:S04]  /*122a0*/  STL.128 [R1+0x2160], R104 ;  /* 0x0021606801007387 */ /* 0x0005e80000100c00 */
[----:B------:R2:W-:Y:S04]  /*122b0*/  STL [R1+0x2154], R103 ;  /* 0x0021546701007387 */ /* 0x0005e80000100800 */
[----:B------:R2:W-:Y:S04]  /*122c0*/  STL [R1+0x2150], R101 ;  /* 0x0021506501007387 */ /* 0x0005e80000100800 */
[----:B------:R3:W-:Y:S04]  /*122d0*/  STL [R1+0x214c], R99 ;  /* 0x00214c6301007387 */ /* 0x0007e80000100800 */
[----:B0-----:R-:W3:Y:S04]  /*122e0*/  LDL.LU.128 R176, [R1+0x21f0] ;  /* 0x0021f00001b07983 */ /* 0x001ee80000300c00 */
[----:B------:R-:W3:Y:S04]  /*122f0*/  LDL.LU R182, [R1+0x2208] ;  /* 0x0022080001b67983 */ /* 0x000ee80000300800 */
[----:B------:R-:W3:Y:S04]  /*12300*/  LDL.LU.64 R180, [R1+0x2200] ;  /* 0x0022000001b47983 */ /* 0x000ee80000300a00 */
[----:B-1----:R-:W3:Y:S04]  /*12310*/  LDL.LU.128 R172, [R1+0x21e0] ;  /* 0x0021e00001ac7983 */ /* 0x002ee80000300c00 */
[----:B------:R-:W-:Y:S04]  /*12320*/  STL [R1+0x3d0], R98 ;  /* 0x0003d06201007387 */ /* 0x000fe80000100800 */
[----:B------:R-:W-:Y:S04]  /*12330*/  STL [R1+0x3e4], R96 ;  /* 0x0003e46001007387 */ /* 0x000fe80000100800 */
[----:B--2---:R-:W2:Y:S04]  /*12340*/  LDL.LU.128 R108, [R1+0x2170] ;  /* 0x00217000016c7983 */ /* 0x004ea80000300c00 */
[----:B------:R-:W2:Y:S04]  /*12350*/  LDL.LU.128 R104, [R1+0x2160] ;  /* 0x0021600001687983 */ /* 0x000ea80000300c00 */
[----:B------:R-:W2:Y:S04]  /*12360*/  LDL.LU R103, [R1+0x2154] ;  /* 0x0021540001677983 */ /* 0x000ea80000300800 */
[----:B------:R-:W2:Y:S04]  /*12370*/  LDL.LU R101, [R1+0x2150] ;  /* 0x0021500001657983 */ /* 0x000ea80000300800 */
[----:B------:R-:W2:Y:S04]  /*12380*/  LDL.LU.128 R192, [R1+0x2230] ;  /* 0x0022300001c07983 */ /* 0x000ea80000300c00 */
[----:B------:R-:W2:Y:S04]  /*12390*/  LDL.LU.128 R188, [R1+0x2220] ;  /* 0x0022200001bc7983 */ /* 0x000ea80000300c00 */
[----:B------:R-:W2:Y:S04]  /*123a0*/  LDL.LU R170, [R1+0x21d8] ;  /* 0x0021d80001aa7983 */ /* 0x000ea80000300800 */
[----:B------:R-:W2:Y:S04]  /*123b0*/  LDL.LU.64 R168, [R1+0x21d0] ;  /* 0x0021d00001a87983 */ /* 0x000ea80000300a00 */
[----:B------:R-:W2:Y:S04]  /*123c0*/  LDL.LU.128 R164, [R1+0x21c0] ;  /* 0x0021c00001a47983 */ /* 0x000ea80000300c00 */
[----:B------:R-:W2:Y:S04]  /*123d0*/  LDL.LU.128 R160, [R1+0x21b0] ;  /* 0x0021b00001a07983 */ /* 0x000ea80000300c00 */
[----:B------:R-:W-:Y:S04]  /*123e0*/  STL [R1+0x3c0], R114 ;  /* 0x0003c07201007387 */ /* 0x000fe80000100800 */
[----:B------:R-:W2:Y:S04]  /*123f0*/  LDL.128 R184, [R1+0x3c0] ;  /* 0x0003c00001b87983 */ /* 0x000ea80000100c00 */
[----:B----4-:R-:W-:Y:S04]  /*12400*/  STL [R1+0x3d4], R100 ;  /* 0x0003d46401007387 */ /* 0x010fe80000100800 */
[----:B------:R-:W-:Y:S04]  /*12410*/  STL [R1+0x3d8], R102 ;  /* 0x0003d86601007387 */ /* 0x000fe80000100800 */
[----:B---3--:R-:W-:Y:S04]  /*12420*/  STL [R1+0x3dc], R92 ;  /* 0x0003dc5c01007387 */ /* 0x008fe80000100800 */
[----:B------:R-:W-:Y:S04]  /*12430*/  STL [R1+0x3e0], R94 ;  /* 0x0003e05e01007387 */ /* 0x000fe80000100800 */
[----:B------:R-:W-:Y:S04]  /*12440*/  STL [R1+0x3e8], R86 ;  /* 0x0003e85601007387 */ /* 0x000fe80000100800 */
[----:B------:R-:W-:Y:S04]  /*12450*/  STL [R1+0x3ec], R88 ;  /* 0x0003ec5801007387 */ /* 0x000fe80000100800 */
[----:B------:R-:W3:Y:S04]  /*12460*/  LDL.LU.128 R156, [R1+0x21a0] ;  /* 0x0021a000019c7983 */ /* 0x000ee80000300c00 */
[----:B------:R-:W4:Y:S04]  /*12470*/  LDL.LU.128 R152, [R1+0x2190] ;  /* 0x0021900001987983 */ /* 0x000f280000300c00 */
[----:B------:R-:W4:Y:S04]  /*12480*/  LDL.LU.128 R148, [R1+0x2180] ;  /* 0x0021800001947983 */ /* 0x000f280000300c00 */
[----:B------:R-:W4:Y:S04]  /*12490*/  LDL.LU R99, [R1+0x214c] ;  /* 0x00214c0001637983 */ /* 0x000f280000300800 */
[----:B------:R-:W-:Y:S04]  /*124a0*/  STL [R1+0x1ff4], R91 ;  /* 0x001ff45b01007387 */ /* 0x000fe80000100800 */
[----:B------:R0:W-:Y:S04]  /*124b0*/  STL [R1+0x2148], R97 ;  /* 0x0021486101007387 */ /* 0x0001e80000100800 */
[----:B------:R1:W-:Y:S04]  /*124c0*/  STL [R1+0x2144], R95 ;  /* 0x0021445f01007387 */ /* 0x0003e80000100800 */
[----:B------:R1:W-:Y:S04]  /*124d0*/  STL [R1+0x2140], R93 ;  /* 0x0021405d01007387 */ /* 0x0003e80000100800 */
[----:B0-----:R-:W4:Y:S04]  /*124e0*/  LDL.LU R97, [R1+0x2148] ;  /* 0x0021480001617983 */ /* 0x001f280000300800 */
[----:B-1----:R-:W4:Y:S04]  /*124f0*/  LDL.LU R95, [R1+0x2144] ;  /* 0x00214400015f7983 */ /* 0x002f280000300800 */
[----:B------:R-:W4:Y:S04]  /*12500*/  LDL.LU R93, [R1+0x2140] ;  /* 0x00214000015d7983 */ /* 0x000f280000300800 */
[----:B------:R0:W-:Y:S04]  /*12510*/  STL [R1+0x1ff0], R89 ;  /* 0x001ff05901007387 */ /* 0x0001e80000100800 */
[----:B------:R-:W-:Y:S04]  /*12520*/  STL [R1+0x3f0], R90 ;  /* 0x0003f05a01007387 */ /* 0x000fe80000100800 */
[----:B------:R-:W4:Y:S04]  /*12530*/  LDL.LU.128 R200, [R1+0x2250] ;  /* 0x0022500001c87983 */ /* 0x000f280000300c00 */
[----:B------:R-:W4:Y:S04]  /*12540*/  LDL.LU.128 R196, [R1+0x2240] ;  /* 0x0022400001c47983 */ /* 0x000f280000300c00 */
[----:B------:R-:W-:Y:S04]  /*12550*/  STL [R1+0x3f4], R80 ;  /* 0x0003f45001007387 */ /* 0x000fe80000100800 */
[----:B------:R-:W-:Y:S04]  /*12560*/  STL [R1+0x3f8], R82 ;  /* 0x0003f85201007387 */ /* 0x000fe80000100800 */
[----:B------:R-:W-:Y:S04]  /*12570*/  STL [R1+0x3fc], R84 ;  /* 0x0003fc5401007387 */ /* 0x000fe80000100800 */
[----:B------:R-:W4:Y:S04]  /*12580*/  LDL.LU R91, [R1+0x1ff4] ;  /* 0x001ff400015b7983 */ /* 0x000f280000300800 */
[----:B0-----:R-:W4:Y:S04]  /*12590*/  LDL.LU R89, [R1+0x1ff0] ;  /* 0x001ff00001597983 */ /* 0x001f280000300800 */
[----:B------:R0:W-:Y:S04]  /*125a0*/  STL [R1+0x1e9c], R87 ;  /* 0x001e9c5701007387 */ /* 0x0001e80000100800 */
[----:B------:R1:W-:Y:S04]  /*125b0*/  STL [R1+0x1e98], R85 ;  /* 0x001e985501007387 */ /* 0x0003e80000100800 */
[----:B------:R1:W-:Y:S04]  /*125c0*/  STL [R1+0x1e94], R83 ;  /* 0x001e945301007387 */ /* 0x0003e80000100800 */
[----:B------:R1:W-:Y:S04]  /*125d0*/  STL [R1+0x1e90], R81 ;  /* 0x001e905101007387 */ /* 0x0003e80000100800 */
[----:B------:R-:W4:Y:S04]  /*125e0*/  LDL.LU.128 R204, [R1+0x2260] ;  /* 0x0022600001cc7983 */ /* 0x000f280000300c00 */
[----:B------:R-:W-:Y:S04]  /*125f0*/  STL [R1+0x400], R74 ;  /* 0x0004004a01007387 */ /* 0x000fe80000100800 */
[----:B------:R-:W-:Y:S04]  /*12600*/  STL [R1+0x404], R76 ;  /* 0x0004044c01007387 */ /* 0x000fe80000100800 */
[----:B------:R-:W-:Y:S04]  /*12610*/  STL [R1+0x408], R78 ;  /* 0x0004084e01007387 */ /* 0x000fe80000100800 */
[----:B0-----:R-:W4:Y:S04]  /*12620*/  LDL.LU R87, [R1+0x1e9c] ;  /* 0x001e9c0001577983 */ /* 0x001f280000300800 */
[----:B-1----:R-:W4:Y:S04]  /*12630*/  LDL.LU R85, [R1+0x1e98] ;  /* 0x001e980001557983 */ /* 0x002f280000300800 */
[----:B------:R-:W4:Y:S04]  /*12640*/  LDL.LU R83, [R1+0x1e94] ;  /* 0x001e940001537983 */ /* 0x000f280000300800 */
[----:B------:R-:W4:Y:S04]  /*12650*/  LDL.LU R81, [R1+0x1e90] ;  /* 0x001e900001517983 */ /* 0x000f280000300800 */
[----:B------:R-:W-:Y:S04]  /*12660*/  STL [R1+0x40c], R68 ;  /* 0x00040c4401007387 */ /* 0x000fe80000100800 */
[----:B------:R0:W-:Y:S04]  /*12670*/  STL [R1+0x1d24], R79 ;  /* 0x001d244f01007387 */ /* 0x0001e80000100800 */
[----:B------:R1:W-:Y:S04]  /*12680*/  STL [R1+0x1d20], R77 ;  /* 0x001d204d01007387 */ /* 0x0003e80000100800 */
[----:B------:R-:W4:Y:S04]  /*12690*/  LDL.LU R215, [R1+0x227c] ;  /* 0x00227c0001d77983 */ /* 0x000f280000300800 */
[----:B------:R-:W4:Y:S04]  /*126a0*/  LDL.LU R213, [R1+0x2278] ;  /* 0x0022780001d57983 */ /* 0x000f280000300800 */
[----:B------:R-:W4:Y:S04]  /*126b0*/  LDL.LU R211, [R1+0x2274] ;  /* 0x0022740001d37983 */ /* 0x000f280000300800 */
[----:B------:R-:W4:Y:S04]  /*126c0*/  LDL.LU R209, [R1+0x2270] ;  /* 0x0022700001d17983 */ /* 0x000f280000300800 */
[----:B0-----:R-:W4:Y:S04]  /*126d0*/  LDL.LU R79, [R1+0x1d24] ;  /* 0x001d2400014f7983 */ /* 0x001f280000300800 */
[----:B-1----:R-:W4:Y:S04]  /*126e0*/  LDL.LU R77, [R1+0x1d20] ;  /* 0x001d2000014d7983 */ /* 0x002f280000300800 */
[----:B------:R0:W-:Y:S04]  /*126f0*/  STL [R1+0x1bc4], R75 ;  /* 0x001bc44b01007387 */ /* 0x0001e80000100800 */
[----:B------:R1:W-:Y:S04]  /*12700*/  STL [R1+0x1bc0], R73 ;  /* 0x001bc04901007387 */ /* 0x0003e80000100800 */
[----:B------:R1:W-:Y:S04]  /*12710*/  STL [R1+0x1bbc], R71 ;  /* 0x001bbc4701007387 */ /* 0x0003e80000100800 */
[----:B------:R1:W-:Y:S04]  /*12720*/  STL [R1+0x1bb8], R69 ;  /* 0x001bb84501007387 */ /* 0x0003e80000100800 */
[----:B------:R-:W4:Y:S04]  /*12730*/  LDL.LU.64 R218, [R1+0x2288] ;  /* 0x0022880001da7983 */ /* 0x000f280000300a00 */
[----:B------:R-:W4:Y:S04]  /*12740*/  LDL.LU R217, [R1+0x2280] ;  /* 0x0022800001d97983 */ /* 0x000f280000300800 */
[----:B0-----:R-:W4:Y:S04]  /*12750*/  LDL.LU R75, [R1+0x1bc4] ;  /* 0x001bc400014b7983 */ /* 0x001f280000300800 */
[----:B-1----:R-:W4:Y:S04]  /*12760*/  LDL.LU R73, [R1+0x1bc0] ;  /* 0x001bc00001497983 */ /* 0x002f280000300800 */
[----:B------:R-:W4:Y:S04]  /*12770*/  LDL.LU R71, [R1+0x1bbc] ;  /* 0x001bbc0001477983 */ /* 0x000f280000300800 */
[----:B------:R-:W4:Y:S04]  /*12780*/  LDL.LU R69, [R1+0x1bb8] ;  /* 0x001bb80001457983 */ /* 0x000f280000300800 */
[----:B------:R0:W-:Y:S04]  /*12790*/  STL.128 [R1+0x20b0], R176 ;  /* 0x0020b0b001007387 */ /* 0x0001e80000100c00 */
[----:B------:R-:W4:Y:S04]  /*127a0*/  LDL.LU R171, [R1+0x1bb4] ;  /* 0x001bb40001ab7983 */ /* 0x000f280000300800 */
[----:B------:R-:W4:Y:S04]  /*127b0*/  LDL.LU R234, [R1+0x1bb0] ;  /* 0x001bb00001ea7983 */ /* 0x000f280000300800 */
[----:B0-----:R-:W3:Y:S04]  /*127c0*/  LDL.LU.128 R176, [R1+0x20b0] ;  /* 0x0020b00001b07983 */ /* 0x001ee80000300c00 */
[----:B------:R-:W-:Y:S04]  /*127d0*/  STL [R1+0x20c8], R182 ;  /* 0x0020c8b601007387 */ /* 0x000fe80000100800 */
[----:B------:R0:W-:Y:S04]  /*127e0*/  STL.64 [R1+0x20c0], R180 ;  /* 0x0020c0b401007387 */ /* 0x0001e80000100a00 */
[----:B------:R1:W-:Y:S04]  /*127f0*/  STL.128 [R1+0x20a0], R172 ;  /* 0x0020a0ac01007387 */ /* 0x0003e80000100c00 */
[----:B0-----:R-:W4:Y:S04]  /*12800*/  LDL.128 R180, [R1+0x3d0] ;  /* 0x0003d00001b47983 */ /* 0x001f280000100c00 */
[----:B-1----:R-:W4:Y:S04]  /*12810*/  LDL.LU.128 R172, [R1+0x20a0] ;  /* 0x0020a00001ac7983 */ /* 0x002f280000300c00 */
[----:B--2---:R-:W-:Y:S04]  /*12820*/  STL [R1+0x5d4], R185 ;  /* 0x0005d4b901007387 */ /* 0x004fe80000100800 */
[----:B------:R-:W-:Y:S04]  /*12830*/  STL.64 [R1+0x5d8], R186 ;  /* 0x0005d8ba01007387 */ /* 0x000fe80000100a00 */
[----:B------:R-:W2:Y:S04]  /*12840*/  LDL.LU R113, [R1+0x5d4] ;  /* 0x0005d40001717983 */ /* 0x000ea80000300800 */
[----:B------:R-:W2:Y:S04]  /*12850*/  LDL.LU R114, [R1+0x5d8] ;  /* 0x0005d80001727983 */ /* 0x000ea80000300800 */
[----:B------:R-:W2:Y:S04]  /*12860*/  LDL.LU R115, [R1+0x5dc] ;  /* 0x0005dc0001737983 */ /* 0x000ea80000300800 */
[----:B---3--:R0:W-:Y:S04]  /*12870*/  STL.128 [R1+0x1f70], R176 ;  /* 0x001f70b001007387 */ /* 0x0081e80000100c00 */
[----:B0-----:R-:W3:Y:S01]  /*12880*/  LDL.128 R176, [R1+0x3e0] ;  /* 0x0003e00001b07983 */ /* 0x001ee20000100c00 */
[----:B------:R-:W-:-:S03]  /*12890*/  IMAD.MOV.U32 R112, RZ, RZ, R184 ;  /* 0x000000ffff707224 */ /* 0x000fc600078e00b8 */
[----:B------:R-:W3:Y:S04]  /*128a0*/  LDL.LU.128 R184, [R1+0x2210] ;  /* 0x0022100001b87983 */ /* 0x000ee80000300c00 */
[----:B------:R0:W-:Y:S04]  /*128b0*/  STL.128 [R1+0x2020], R108 ;  /* 0x0020206c01007387 */ /* 0x0001e80000100c00 */
[----:B------:R1:W-:Y:S04]  /*128c0*/  STL.128 [R1+0x2010], R104 ;  /* 0x0020106801007387 */ /* 0x0003e80000100c00 */
[----:B------:R1:W-:Y:S04]  /*128d0*/  STL [R1+0x200c], R103 ;  /* 0x00200c6701007387 */ /* 0x0003e80000100800 */
[----:B----4-:R-:W-:Y:S04]  /*128e0*/  STL [R1+0x5e4], R181 ;  /* 0x0005e4b501007387 */ /* 0x010fe80000100800 */
[----:B------:R-:W-:Y:S04]  /*128f0*/  STL.64 [R1+0x5e8], R182 ;  /* 0x0005e8b601007387 */ /* 0x000fe80000100a00 */
[----:B------:R4:W-:Y:S04]  /*12900*/  STL.128 [R1+0x1f60], R172 ;  /* 0x001f60ac01007387 */ /* 0x0009e80000100c00 */
[----:B------:R-:W-:Y:S04]  /*12910*/  STL [R1+0x2008], R101 ;  /* 0x0020086501007387 */ /* 0x000fe80000100800 */
[----:B0-----:R-:W3:Y:S04]  /*12920*/  LDL.LU.128 R108, [R1+0x2020] ;  /* 0x00202000016c7983 */ /* 0x001ee80000300c00 */
[----:B-1----:R-:W3:Y:S04]  /*12930*/  LDL.LU.128 R104, [R1+0x2010] ;  /* 0x0020100001687983 */ /* 0x002ee80000300c00 */
[----:B------:R-:W3:Y:S04]  /*12940*/  LDL.LU R103, [R1+0x200c] ;  /* 0x00200c0001677983 */ /* 0x000ee80000300800 */
[----:B------:R-:W3:Y:S04]  /*12950*/  LDL.LU R117, [R1+0x5e4] ;  /* 0x0005e40001757983 */ /* 0x000ee80000300800 */
[----:B--2---:R0:W-:Y:S04]  /*12960*/  STL.128 [R1+0x2030], R112 ;  /* 0x0020307001007387 */ /* 0x0041e80000100c00 */
[----:B------:R-:W2:Y:S04]  /*12970*/  LDL.LU R118, [R1+0x5e8] ;  /* 0x0005e80001767983 */ /* 0x000ea80000300800 */
[----:B------:R-:W2:Y:S04]  /*12980*/  LDL.LU R119, [R1+0x5ec] ;  /* 0x0005ec0001777983 */ /* 0x000ea80000300800 */
[----:B----4-:R-:W4:Y:S04]  /*12990*/  LDL.LU.128 R172, [R1+0x1f60] ;  /* 0x001f600001ac7983 */ /* 0x010f280000300c00 */
[----:B0-----:R-:W4:Y:S04]  /*129a0*/  LDL.LU.128 R112, [R1+0x2030] ;  /* 0x0020300001707983 */ /* 0x001f280000300c00 */
[----:B------:R-:W4:Y:S01]  /*129b0*/  LDL.LU R101, [R1+0x2008] ;  /* 0x0020080001657983 */ /* 0x000f220000300800 */
[----:B------:R-:W-:-:S03]  /*129c0*/  IMAD.MOV.U32 R116, RZ, RZ, R180 ;  /* 0x000000ffff747224 */ /* 0x000fc600078e00b4 */
        /* <DEDUP_REMOVED lines=13> */
[----:B0-----:R-:W4:Y:S04]  /*12aa0*/  LDL.LU.128 R192, [R1+0x20f0] ;  /* 0x0020f00001c07983 */ /* 0x001f280000300c00 */
[----:B-1----:R-:W4:Y:S04]  /*12ab0*/  LDL.LU.128 R188, [R1+0x20e0] ;  /* 0x0020e00001bc7983 */ /* 0x002f280000300c00 */
[----:B------:R-:W4:Y:S04]  /*12ac0*/  LDL.LU R182, [R1+0x20c8] ;  /* 0x0020c80001b67983 */ /* 0x000f280000300800 */
[----:B------:R-:W4:Y:S04]  /*12ad0*/  LDL.LU.64 R180, [R1+0x20c0] ;  /* 0x0020c00001b47983 */ /* 0x000f280000300a00 */
[----:B------:R-:W4:Y:S04]  /*12ae0*/  LDL.LU R170, [R1+0x2098] ;  /* 0x0020980001aa7983 */ /* 0x000f280000300800 */
[----:B------:R-:W4:Y:S04]  /*12af0*/  LDL.LU.64 R168, [R1+0x2090] ;  /* 0x0020900001a87983 */ /* 0x000f280000300a00 */
[----:B------:R-:W4:Y:S04]  /*12b00*/  LDL.LU.128 R164, [R1+0x2080] ;  /* 0x0020800001a47983 */ /* 0x000f280000300c00 */
[----:B------:R-:W4:Y:S04]  /*12b10*/  LDL.LU.128 R160, [R1+0x2070] ;  /* 0x0020700001a07983 */ /* 0x000f280000300c00 */
[----:B------:R-:W4:Y:S04]  /*12b20*/  LDL.LU.128 R156, [R1+0x2060] ;  /* 0x00206000019c7983 */ /* 0x000f280000300c00 */
[----:B------:R-:W4:Y:S04]  /*12b30*/  LDL.LU.128 R152, [R1+0x2050] ;  /* 0x0020500001987983 */ /* 0x000f280000300c00 */
[----:B------:R-:W4:Y:S04]  /*12b40*/  LDL.LU.128 R148, [R1+0x2040] ;  /* 0x0020400001947983 */ /* 0x000f280000300c00 */
[----:B------:R-:W4:Y:S04]  /*12b50*/  LDL.LU R99, [R1+0x2004] ;  /* 0x0020040001637983 */ /* 0x000f280000300800 */
[----:B------:R-:W4:Y:S04]  /*12b60*/  LDL.LU R97, [R1+0x2000] ;  /* 0x0020000001617983 */ /* 0x000f280000300800 */
[----:B------:R-:W4:Y:S04]  /*12b70*/  LDL.LU R95, [R1+0x1ffc] ;  /* 0x001ffc00015f7983 */ /* 0x000f280000300800 */
[----:B------:R-:W4:Y:S04]  /*12b80*/  LDL.LU R93, [R1+0x1ff8] ;  /* 0x001ff800015d7983 */ /* 0x000f280000300800 */
[----:B---3--:R-:W-:Y:S01]  /*12b90*/  STL [R1+0x5f4], R177 ;  /* 0x0005f4b101007387 */ /* 0x008fe20000100800 */
[----:B------:R-:W-:-:S03]  /*12ba0*/  IMAD.MOV.U32 R120, RZ, RZ, R176 ;  /* 0x000000ffff787224 */ /* 0x000fc600078e00b0 */
[----:B------:R0:W-:Y:S04]  /*12bb0*/  STL.64 [R1+0x5f8], R178 ;  /* 0x0005f8b201007387 */ /* 0x0001e80000100a00 */
[----:B------:R1:W-:Y:S04]  /*12bc0*/  STL.128 [R1+0x20d0], R184 ;  /* 0x0020d0b801007387 */ /* 0x0003e80000100c00 */
[----:B------:R-:W3:Y:S04]  /*12bd0*/  LDL.LU R121, [R1+0x5f4] ;  /* 0x0005f40001797983 */ /* 0x000ee80000300800 */
[----:B0-----:R-:W3:Y:S04]  /*12be0*/  LDL.LU.128 R176, [R1+0x1f70] ;  /* 0x001f700001b07983 */ /* 0x001ee80000300c00 */
[----:B------:R-:W3:Y:S04]  /*12bf0*/  LDL.LU R122, [R1+0x5f8] ;  /* 0x0005f800017a7983 */ /* 0x000ee80000300800 */
[----:B-1----:R-:W3:Y:S04]  /*12c00*/  LDL.LU.128 R184, [R1+0x20d0] ;  /* 0x0020d00001b87983 */ /* 0x002ee80000300c00 */
[----:B------:R-:W3:Y:S04]  /*12c10*/  LDL.LU R123, [R1+0x5fc] ;  /* 0x0005fc00017b7983 */ /* 0x000ee80000300800 */
[----:B------:R0:W-:Y:S04]  /*12c20*/  STL.128 [R1+0x1ed0], R108 ;  /* 0x001ed06c01007387 */ /* 0x0001e80000100c00 */
[----:B------:R1:W-:Y:S04]  /*12c30*/  STL.128 [R1+0x1ec0], R104 ;  /* 0x001ec06801007387 */ /* 0x0003e80000100c00 */
[----:B------:R-:W-:Y:S04]  /*12c40*/  STL [R1+0x1ebc], R103 ;  /* 0x001ebc6701007387 */ /* 0x000fe80000100800 */
[----:B0-----:R-:W3:Y:S04]  /*12c50*/  LDL.LU.128 R108, [R1+0x1ed0] ;  /* 0x001ed000016c7983 */ /* 0x001ee80000300c00 */
[----:B-1----:R-:W3:Y:S04]  /*12c60*/  LDL.LU.128 R104, [R1+0x1ec0] ;  /* 0x001ec00001687983 */ /* 0x002ee80000300c00 */
[----:B--2---:R0:W-:Y:S04]  /*12c70*/  STL.128 [R1+0x1ef0], R116 ;  /* 0x001ef07401007387 */ /* 0x0041e80000100c00 */
[----:B----4-:R-:W-:Y:S04]  /*12c80*/  STL.128 [R1+0x1e10], R172 ;  /* 0x001e10ac01007387 */ /* 0x010fe80000100c00 */
[----:B------:R1:W-:Y:S04]  /*12c90*/  STL.128 [R1+0x1ee0], R112 ;  /* 0x001ee07001007387 */ /* 0x0003e80000100c00 */
[----:B------:R2:W-:Y:S04]  /*12ca0*/  STL [R1+0x1eb8], R101 ;  /* 0x001eb86501007387 */ /* 0x0005e80000100800 */
[----:B0-----:R-:W4:Y:S04]  /*12cb0*/  LDL.LU.128 R116, [R1+0x1ef0] ;  /* 0x001ef00001747983 */ /* 0x001f280000300c00 */
[----:B------:R-:W4:Y:S04]  /*12cc0*/  LDL.LU R103, [R1+0x1ebc] ;  /* 0x001ebc0001677983 */ /* 0x000f280000300800 */
[----:B-1----:R-:W4:Y:S04]  /*12cd0*/  LDL.LU.128 R112, [R1+0x1ee0] ;  /* 0x001ee00001707983 */ /* 0x002f280000300c00 */
[----:B------:R-:W4:Y:S04]  /*12ce0*/  LDL.LU.128 R172, [R1+0x1e10] ;  /* 0x001e100001ac7983 */ /* 0x000f280000300c00 */
[----:B--2---:R-:W2:Y:S04]  /*12cf0*/  LDL.LU R101, [R1+0x1eb8] ;  /* 0x001eb80001657983 */ /* 0x004ea80000300800 */
[----:B---3--:R0:W-:Y:S04]  /*12d00*/  STL.128 [R1+0x1e20], R176 ;  /* 0x001e20b001007387 */ /* 0x0081e80000100c00 */
[----:B0-----:R-:W3:Y:S04]  /*12d10*/  LDL.128 R176, [R1+0x3f0] ;  /* 0x0003f00001b07983 */ /* 0x001ee80000100c00 */
[----:B------:R0:W-:Y:S04]  /*12d20*/  STL.128 [R1+0x2110], R200 ;  /* 0x002110c801007387 */ /* 0x0001e80000100c00 */
[----:B------:R1:W-:Y:S04]  /*12d30*/  STL.128 [R1+0x2100], R196 ;  /* 0x002100c401007387 */ /* 0x0003e80000100c00 */
[----:B------:R1:W-:Y:S04]  /*12d40*/  STL.128 [R1+0x1fb0], R192 ;  /* 0x001fb0c001007387 */ /* 0x0003e80000100c00 */
[----:B------:R1:W-:Y:S04]  /*12d50*/  STL.128 [R1+0x1fa0], R188 ;  /* 0x001fa0bc01007387 */ /* 0x0003e80000100c00 */
[----:B------:R1:W-:Y:S04]  /*12d60*/  STL.128 [R1+0x1f90], R184 ;  /* 0x001f90b801007387 */ /* 0x0003e80000100c00 */
[----:B------:R1:W-:Y:S04]  /*12d70*/  STL [R1+0x1f88], R182 ;  /* 0x001f88b601007387 */ /* 0x0003e80000100800 */
[----:B------:R4:W-:Y:S04]  /*12d80*/  STL.64 [R1+0x1f80], R180 ;  /* 0x001f80b401007387 */ /* 0x0009e80000100a00 */
        /* <DEDUP_REMOVED lines=13> */
[----:B0-----:R-:W3:Y:S04]  /*12e60*/  LDL.LU.128 R200, [R1+0x2110] ;  /* 0x0021100001c87983 */ /* 0x001ee80000300c00 */
[----:B-1----:R-:W3:Y:S04]  /*12e70*/  LDL.LU.128 R196, [R1+0x2100] ;  /* 0x0021000001c47983 */ /* 0x002ee80000300c00 */
[----:B------:R-:W3:Y:S04]  /*12e80*/  LDL.LU.128 R192, [R1+0x1fb0] ;  /* 0x001fb00001c07983 */ /* 0x000ee80000300c00 */
[----:B------:R-:W3:Y:S04]  /*12e90*/  LDL.LU.128 R188, [R1+0x1fa0] ;  /* 0x001fa00001bc7983 */ /* 0x000ee80000300c00 */
[----:B------:R-:W3:Y:S04]  /*12ea0*/  LDL.LU.128 R184, [R1+0x1f90] ;  /* 0x001f900001b87983 */ /* 0x000ee80000300c00 */
[----:B------:R-:W3:Y:S04]  /*12eb0*/  LDL.LU R182, [R1+0x1f88] ;  /* 0x001f880001b67983 */ /* 0x000ee80000300800 */
[----:B----4-:R-:W4:Y:S04]  /*12ec0*/  LDL.LU.64 R180, [R1+0x1f80] ;  /* 0x001f800001b47983 */ /* 0x010f280000300a00 */
[----:B------:R-:W4:Y:S04]  /*12ed0*/  LDL.LU R170, [R1+0x1f58] ;  /* 0x001f580001aa7983 */ /* 0x000f280000300800 */
[----:B------:R-:W4:Y:S04]  /*12ee0*/  LDL.LU.64 R168, [R1+0x1f50] ;  /* 0x001f500001a87983 */ /* 0x000f280000300a00 */
[----:B--2---:R-:W2:Y:S04]  /*12ef0*/  LDL.LU.128 R164, [R1+0x1f40] ;  /* 0x001f400001a47983 */ /* 0x004ea80000300c00 */
        /* <DEDUP_REMOVED lines=10> */
[----:B------:R0:W-:Y:S04]  /*12fa0*/  STL.128 [R1+0x1da0], R120 ;  /* 0x001da07801007387 */ /* 0x0001e80000100c00 */
[----:B------:R1:W-:Y:S04]  /*12fb0*/  STL.128 [R1+0x1d90], R116 ;  /* 0x001d907401007387 */ /* 0x0003e80000100c00 */
[----:B------:R1:W-:Y:S04]  /*12fc0*/  STL.128 [R1+0x1d80], R112 ;  /* 0x001d807001007387 */ /* 0x0003e80000100c00 */
[----:B------:R1:W-:Y:S04]  /*12fd0*/  STL.128 [R1+0x1d70], R108 ;  /* 0x001d706c01007387 */ /* 0x0003e80000100c00 */
[----:B------:R1:W-:Y:S04]  /*12fe0*/  STL.128 [R1+0x1d60], R104 ;  /* 0x001d606801007387 */ /* 0x0003e80000100c00 */
[----:B------:R1:W-:Y:S04]  /*12ff0*/  STL [R1+0x1d54], R103 ;  /* 0x001d546701007387 */ /* 0x0003e80000100800 */
[----:B------:R1:W-:Y:S04]  /*13000*/  STL.128 [R1+0x1cc0], R172 ;  /* 0x001cc0ac01007387 */ /* 0x0003e80000100c00 */
[----:B------:R1:W-:Y:S04]  /*13010*/  STL [R1+0x1d50], R101 ;  /* 0x001d506501007387 */ /* 0x0003e80000100800 */
[----:B0-----:R-:W2:Y:S04]  /*13020*/  LDL.LU.128 R120, [R1+0x1da0] ;  /* 0x001da00001787983 */ /* 0x001ea80000300c00 */
[----:B-1----:R-:W2:Y:S04]  /*13030*/  LDL.LU.128 R116, [R1+0x1d90] ;  /* 0x001d900001747983 */ /* 0x002ea80000300c00 */
[----:B------:R-:W2:Y:S04]  /*13040*/  LDL.LU.128 R112, [R1+0x1d80] ;  /* 0x001d800001707983 */ /* 0x000ea80000300c00 */
[----:B------:R-:W2:Y:S04]  /*13050*/  LDL.LU.128 R108, [R1+0x1d70] ;  /* 0x001d7000016c7983 */ /* 0x000ea80000300c00 */
[----:B------:R-:W2:Y:S04]  /*13060*/  LDL.LU.128 R104, [R1+0x1d60] ;  /* 0x001d600001687983 */ /* 0x000ea80000300c00 */
[----:B------:R-:W2:Y:S04]  /*13070*/  LDL.LU R103, [R1+0x1d54] ;  /* 0x001d540001677983 */ /* 0x000ea80000300800 */
[----:B------:R-:W2:Y:S04]  /*13080*/  LDL.128 R172, [R1+0x400] ;  /* 0x0004000001ac7983 */ /* 0x000ea80000100c00 */
[----:B------:R-:W2:Y:S04]  /*13090*/  LDL.LU R101, [R1+0x1d50] ;  /* 0x001d500001657983 */ /* 0x000ea80000300800 */
[----:B---3--:R-:W-:Y:S04]  /*130a0*/  STL [R1+0x604], R177 ;  /* 0x000604b101007387 */ /* 0x008fe80000100800 */
[----:B------:R-:W-:Y:S04]  /*130b0*/  STL.64 [R1+0x608], R178 ;  /* 0x000608b201007387 */ /* 0x000fe80000100a00 */
[----:B------:R-:W3:Y:S04]  /*130c0*/  LDL.LU R125, [R1+0x604] ;  /* 0x00060400017d7983 */ /* 0x000ee80000300800 */
[----:B------:R-:W3:Y:S04]  /*130d0*/  LDL.LU R126, [R1+0x608] ;  /* 0x00060800017e7983 */ /* 0x000ee80000300800 */
[----:B------:R-:W3:Y:S01]  /*130e0*/  LDL.LU R127, [R1+0x60c] ;  /* 0x00060c00017f7983 */ /* 0x000ee20000300800 */
[----:B------:R-:W-:-:S03]  /*130f0*/  IMAD.MOV.U32 R124, RZ, RZ, R176 ;  /* 0x000000ffff7c7224 */ /* 0x000fc600078e00b0 */
[----:B------:R0:W-:Y:S04]  /*13100*/  STL.128 [R1+0x2120], R204 ;  /* 0x002120cc01007387 */ /* 0x0001e80000100c00 */
[----:B------:R1:W-:Y:S04]  /*13110*/  STL [R1+0x1d34], R87 ;  /* 0x001d345701007387 */ /* 0x0003e80000100800 */
[----:B------:R1:W-:Y:S04]  /*13120*/  STL [R1+0x1d30], R85 ;  /* 0x001d305501007387 */ /* 0x0003e80000100800 */
[----:B------:R1:W-:Y:S04]  /*13130*/  STL [R1+0x1d2c], R83 ;  /* 0x001d2c5301007387 */ /* 0x0003e80000100800 */
[----:B------:R1:W-:Y:S04]  /*13140*/  STL [R1+0x1d28], R81 ;  /* 0x001d285101007387 */ /* 0x0003e80000100800 */
[----:B0-----:R-:W3:Y:S04]  /*13150*/  LDL.LU.128 R204, [R1+0x2120] ;  /* 0x0021200001cc7983 */ /* 0x001ee80000300c00 */
[----:B------:R-:W3:Y:S04]  /*13160*/  LDL.LU.128 R176, [R1+0x1e20] ;  /* 0x001e200001b07983 */ /* 0x000ee80000300c00 */
[----:B-1----:R-:W3:Y:S04]  /*13170*/  LDL.LU R87, [R1+0x1d34] ;  /* 0x001d340001577983 */ /* 0x002ee80000300800 */
[----:B------:R-:W3:Y:S04]  /*13180*/  LDL.LU R85, [R1+0x1d30] ;  /* 0x001d300001557983 */ /* 0x000ee80000300800 */
[----:B------:R-:W3:Y:S04]  /*13190*/  LDL.LU R83, [R1+0x1d2c] ;  /* 0x001d2c0001537983 */ /* 0x000ee80000300800 */
[----:B------:R-:W3:Y:S04]  /*131a0*/  LDL.LU R81, [R1+0x1d28] ;  /* 0x001d280001517983 */ /* 0x000ee80000300800 */
[----:B------:R0:W-:Y:S04]  /*131b0*/  STL.128 [R1+0x1fd0], R200 ;  /* 0x001fd0c801007387 */ /* 0x0001e80000100c00 */
[----:B------:R1:W-:Y:S04]  /*131c0*/  STL.128 [R1+0x1fc0], R196 ;  /* 0x001fc0c401007387 */ /* 0x0003e80000100c00 */
[----:B------:R1:W-:Y:S04]  /*131d0*/  STL.128 [R1+0x1e60], R192 ;  /* 0x001e60c001007387 */ /* 0x0003e80000100c00 */
[----:B------:R1:W-:Y:S04]  /*131e0*/  STL.128 [R1+0x1e50], R188 ;  /* 0x001e50bc01007387 */ /* 0x0003e80000100c00 */
[----:B------:R1:W-:Y:S04]  /*131f0*/  STL.128 [R1+0x1e40], R184 ;  /* 0x001e40b801007387 */ /* 0x0003e80000100c00 */
[----:B------:R1:W-:Y:S04]  /*13200*/  STL [R1+0x1e38], R182 ;  /* 0x001e38b601007387 */ /* 0x0003e80000100800 */
[----:B----4-:R4:W-:Y:S04]  /*13210*/  STL.64 [R1+0x1e30], R180 ;  /* 0x001e30b401007387 */ /* 0x0109e80000100a00 */
[----:B------:R4:W-:Y:S04]  /*13220*/  STL [R1+0x1e08], R170 ;  /* 0x001e08aa01007387 */ /* 0x0009e80000100800 */
[----:B------:R4:W-:Y:S04]  /*13230*/  STL.64 [R1+0x1e00], R168 ;  /* 0x001e00a801007387 */ /* 0x0009e80000100a00 */
[----:B--2---:R2:W-:Y:S04]  /*13240*/  STL.128 [R1+0x1df0], R164 ;  /* 0x001df0a401007387 */ /* 0x0045e80000100c00 */
        /* <DEDUP_REMOVED lines=36> */
[----:B------:R-:W-:Y:S04]  /*13490*/  STL [R1+0x614], R173 ;  /* 0x000614ad01007387 */ /* 0x000fe80000100800 */
[----:B------:R-:W-:Y:S04]  /*134a0*/  STL.64 [R1+0x618], R174 ;  /* 0x000618ae01007387 */ /* 0x000fe80000100a00 */
[----:B------:R3:W-:Y:S04]  /*134b0*/  STL [R1+0x1bf8], R101 ;  /* 0x001bf86501007387 */ /* 0x0007e80000100800 */
[----:B0-----:R-:W2:Y:S04]  /*134c0*/  LDL.LU.128 R120, [R1+0x1c40] ;  /* 0x001c400001787983 */ /* 0x001ea80000300c00 */
[----:B-1----:R-:W2:Y:S04]  /*134d0*/  LDL.LU.128 R116, [R1+0x1c30] ;  /* 0x001c300001747983 */ /* 0x002ea80000300c00 */
[----:B------:R-:W2:Y:S04]  /*134e0*/  LDL.LU.128 R112, [R1+0x1c20] ;  /* 0x001c200001707983 */ /* 0x000ea80000300c00 */
[----:B------:R-:W2:Y:S04]  /*134f0*/  LDL.LU.128 R108, [R1+0x1c10] ;  /* 0x001c1000016c7983 */ /* 0x000ea80000300c00 */
[----:B------:R-:W2:Y:S04]  /*13500*/  LDL.LU.128 R104, [R1+0x1c00] ;  /* 0x001c000001687983 */ /* 0x000ea80000300c00 */
[----:B------:R-:W2:Y:S04]  /*13510*/  LDL.LU R103, [R1+0x1bfc] ;  /* 0x001bfc0001677983 */ /* 0x000ea80000300800 */
[----:B------:R-:W2:Y:S04]  /*13520*/  LDL.LU R129, [R1+0x614] ;  /* 0x0006140001817983 */ /* 0x000ea80000300800 */
[----:B------:R-:W2:Y:S04]  /*13530*/  LDL.LU R130, [R1+0x618] ;  /* 0x0006180001827983 */ /* 0x000ea80000300800 */
[----:B------:R-:W2:Y:S04]  /*13540*/  LDL.LU R131, [R1+0x61c] ;  /* 0x00061c0001837983 */ /* 0x000ea80000300800 */
[----:B---3--:R0:W-:Y:S04]  /*13550*/  STL.128 [R1+0x1c50], R124 ;  /* 0x001c507c01007387 */ /* 0x0081e80000100c00 */
[----:B------:R-:W3:Y:S04]  /*13560*/  LDL.LU R101, [R1+0x1bf8] ;  /* 0x001bf80001657983 */ /* 0x000ee80000300800 */
[----:B0-----:R-:W3:Y:S01]  /*13570*/  LDL.LU.128 R124, [R1+0x1c50] ;  /* 0x001c5000017c7983 */ /* 0x001ee20000300c00 */
[----:B------:R-:W-:-:S03]  /*13580*/  IMAD.MOV.U32 R128, RZ, RZ, R172 ;  /* 0x000000ffff807224 */ /* 0x000fc600078e00ac */
[----:B------:R0:W-:Y:S04]  /*13590*/  STL [R1+0x213c], R215 ;  /* 0x00213cd701007387 */ /* 0x0001e80000100800 */
[----:B------:R1:W-:Y:S04]  /*135a0*/  STL [R1+0x2138], R213 ;  /* 0x002138d501007387 */ /* 0x0003e80000100800 */
[----:B------:R1:W-:Y:S04]  /*135b0*/  STL [R1+0x2134], R211 ;  /* 0x002134d301007387 */ /* 0x0003e80000100800 */
[----:B------:R1:W-:Y:S04]  /*135c0*/  STL [R1+0x2130], R209 ;  /* 0x002130d101007387 */ /* 0x0003e80000100800 */
        /* <DEDUP_REMOVED lines=8> */
[----:B0-----:R-:W3:Y:S04]  /*13650*/  LDL.LU R215, [R1+0x213c] ;  /* 0x00213c0001d77983 */ /* 0x001ee80000300800 */
[----:B-1----:R-:W3:Y:S04]  /*13660*/  LDL.LU R213, [R1+0x2138] ;  /* 0x0021380001d57983 */ /* 0x002ee80000300800 */
[----:B------:R-:W3:Y:S04]  /*13670*/  LDL.LU R211, [R1+0x2134] ;  /* 0x0021340001d37983 */ /* 0x000ee80000300800 */
[----:B------:R-:W3:Y:S04]  /*13680*/  LDL.LU R209, [R1+0x2130] ;  /* 0x0021300001d17983 */ /* 0x000ee80000300800 */
[----:B------:R-:W3:Y:S04]  /*13690*/  LDL.LU.128 R204, [R1+0x1fe0] ;  /* 0x001fe00001cc7983 */ /* 0x000ee80000300c00 */
[----:B------:R-:W3:Y:S04]  /*136a0*/  LDL.LU.128 R176, [R1+0x1cd0] ;  /* 0x001cd00001b07983 */ /* 0x000ee80000300c00 */
[----:B------:R-:W3:Y:S04]  /*136b0*/  LDL.LU.128 R172, [R1+0x1cc0] ;  /* 0x001cc00001ac7983 */ /* 0x000ee80000300c00 */
        /* <DEDUP_REMOVED lines=40> */
[----:B------:R-:W4:Y:S04]  /*13940*/  LDL.LU.128 R160, [R1+0x1c90] ;  /* 0x001c900001a07983 */ /* 0x000f280000300c00 */
[----:B------:R-:W4:Y:S04]  /*13950*/  LDL.LU.128 R156, [R1+0x1c80] ;  /* 0x001c8000019c7983 */ /* 0x000f280000300c00 */
[----:B------:R-:W4:Y:S04]  /*13960*/  LDL.LU.128 R152, [R1+0x1c70] ;  /* 0x001c700001987983 */ /* 0x000f280000300c00 */
[----:B------:R-:W4:Y:S04]  /*13970*/  LDL.LU.128 R148, [R1+0x1c60] ;  /* 0x001c600001947983 */ /* 0x000f280000300c00 */
[----:B------:R-:W2:Y:S04]  /*13980*/  LDL.LU R99, [R1+0x1bf4] ;  /* 0x001bf40001637983 */ /* 0x000ea80000300800 */
[----:B------:R-:W4:Y:S04]  /*13990*/  LDL.LU R97, [R1+0x1bf0] ;  /* 0x001bf00001617983 */ /* 0x000f280000300800 */
[----:B------:R-:W4:Y:S04]  /*139a0*/  LDL.LU R95, [R1+0x1bec] ;  /* 0x001bec00015f7983 */ /* 0x000f280000300800 */
[----:B------:R-:W4:Y:S04]  /*139b0*/  LDL.LU R93, [R1+0x1be8] ;  /* 0x001be800015d7983 */ /* 0x000f280000300800 */
[----:B------:R-:W4:Y:S04]  /*139c0*/  LDL.LU R91, [R1+0x1be4] ;  /* 0x001be400015b7983 */ /* 0x000f280000300800 */
[----:B------:R-:W4:Y:S04]  /*139d0*/  LDL.LU R89, [R1+0x1be0] ;  /* 0x001be00001597983 */ /* 0x000f280000300800 */
[----:B------:R-:W-:Y:S04]  /*139e0*/  STL.128 [R1+0x1ba0], R128 ;  /* 0x001ba08001007387 */ /* 0x000fe80000100c00 */
[----:B------:R-:W-:Y:S04]  /*139f0*/  STL.128 [R1+0x1b80], R120 ;  /* 0x001b807801007387 */ /* 0x000fe80000100c00 */
[----:B---3--:R0:W-:Y:S04]  /*13a00*/  STL.128 [R1+0x1b90], R124 ;  /* 0x001b907c01007387 */ /* 0x0081e80000100c00 */
[----:B------:R1:W-:Y:S04]  /*13a10*/  STL.128 [R1+0x1b70], R116 ;  /* 0x001b707401007387 */ /* 0x0003e80000100c00 */
[----:B------:R-:W-:Y:S04]  /*13a20*/  STL.128 [R1+0x1b60], R112 ;  /* 0x001b607001007387 */ /* 0x000fe80000100c00 */
[----:B------:R-:W-:Y:S04]  /*13a30*/  STL.128 [R1+0x1b50], R108 ;  /* 0x001b506c01007387 */ /* 0x000fe80000100c00 */
[----:B------:R-:W-:Y:S04]  /*13a40*/  STL.128 [R1+0x1b40], R104 ;  /* 0x001b406801007387 */ /* 0x000fe80000100c00 */
[----:B------:R-:W-:Y:S04]  /*13a50*/  STL [R1+0x1b3c], R103 ;  /* 0x001b3c6701007387 */ /* 0x000fe80000100800 */
[----:B------:R-:W-:Y:S04]  /*13a60*/  STL [R1+0x1b38], R101 ;  /* 0x001b386501007387 */ /* 0x000fe80000100800 */
[----:B------:R3:W-:Y:S04]  /*13a70*/  STL.128 [R1+0x1ab0], R44 ;  /* 0x001ab02c01007387 */ /* 0x0007e80000100c00 */
[----:B------:R3:W-:Y:S04]  /*13a80*/  STL.128 [R1+0x1aa0], R40 ;  /* 0x001aa02801007387 */ /* 0x0007e80000100c00 */
[----:B------:R3:W-:Y:S04]  /*13a90*/  STL.128 [R1+0x1a90], R36 ;  /* 0x001a902401007387 */ /* 0x0007e80000100c00 */
[----:B0-----:R-:W4:Y:S04]  /*13aa0*/  LDL.LU.128 R124, [R1+0x1b90] ;  /* 0x001b9000017c7983 */ /* 0x001f280000300c00 */
[----:B------:R-:W4:Y:S04]  /*13ab0*/  LDL.LU.128 R120, [R1+0x1b80] ;  /* 0x001b800001787983 */ /* 0x000f280000300c00 */
[----:B-1----:R-:W4:Y:S04]  /*13ac0*/  LDL.LU.128 R116, [R1+0x1b70] ;  /* 0x001b700001747983 */ /* 0x002f280000300c00 */
[----:B---3--:R-:W3:Y:S04]  /*13ad0*/  LDL.LU.128 R44, [R1+0x1ab0] ;  /* 0x001ab000012c7983 */ /* 0x008ee80000300c00 */
[----:B------:R-:W3:Y:S04]  /*13ae0*/  LDL.LU.128 R40, [R1+0x1aa0] ;  /* 0x001aa00001287983 */ /* 0x000ee80000300c00 */
[----:B------:R-:W3:Y:S04]  /*13af0*/  LDL.LU.128 R36, [R1+0x1a90] ;  /* 0x001a900001247983 */ /* 0x000ee80000300c00 */
[----:B------:R-:W3:Y:S04]  /*13b00*/  LDL.128 R112, [R1+0x410] ;  /* 0x0004100001707983 */ /* 0x000ee80000100c00 */
[----:B------:R0:W-:Y:S04]  /*13b10*/  STL.128 [R1+0x1a80], R32 ;  /* 0x001a802001007387 */ /* 0x0001e80000100c00 */
[----:B------:R-:W-:Y:S04]  /*13b20*/  STL [R1+0x420], R66 ;  /* 0x0004204201007387 */ /* 0x000fe80000100800 */
[----:B------:R-:W-:Y:S04]  /*13b30*/  STL [R1+0x424], R56 ;  /* 0x0004243801007387 */ /* 0x000fe80000100800 */
[----:B------:R-:W-:Y:S04]  /*13b40*/  STL [R1+0x428], R58 ;  /* 0x0004283a01007387 */ /* 0x000fe80000100800 */
[----:B0-----:R-:W3:Y:S04]  /*13b50*/  LDL.LU.128 R32, [R1+0x1a80] ;  /* 0x001a800001207983 */ /* 0x001ee80000300c00 */
[----:B------:R-:W-:Y:S04]  /*13b60*/  STL [R1+0x42c], R60 ;  /* 0x00042c3c01007387 */ /* 0x000fe80000100800 */
[----:B------:R0:W-:Y:S04]  /*13b70*/  STL.128 [R1+0x1ad0], R52 ;  /* 0x001ad03401007387 */ /* 0x0001e80000100c00 */
[----:B------:R1:W-:Y:S04]  /*13b80*/  STL.128 [R1+0x1ac0], R48 ;  /* 0x001ac03001007387 */ /* 0x0003e80000100c00 */
[----:B------:R-:W3:Y:S04]  /*13b90*/  LDL.LU.128 R128, [R1+0x1ba0] ;  /* 0x001ba00001807983 */ /* 0x000ee80000300c00 */
[----:B------:R-:W3:Y:S04]  /*13ba0*/  LDL.LU.128 R108, [R1+0x1b50] ;  /* 0x001b5000016c7983 */ /* 0x000ee80000300c00 */
[----:B0-----:R-:W3:Y:S04]  /*13bb0*/  LDL.LU.128 R52, [R1+0x1ad0] ;  /* 0x001ad00001347983 */ /* 0x001ee80000300c00 */
[----:B-1----:R-:W3:Y:S04]  /*13bc0*/  LDL.LU.128 R48, [R1+0x1ac0] ;  /* 0x001ac00001307983 */ /* 0x002ee80000300c00 */
        /* <DEDUP_REMOVED lines=16> */
[----:B------:R-:W3:Y:S04]  /*13cd0*/  LDL.LU.128 R104, [R1+0x1b40] ;  /* 0x001b400001687983 */ /* 0x000ee80000300c00 */
[----:B------:R-:W3:Y:S04]  /*13ce0*/  LDL.LU R103, [R1+0x1b3c] ;  /* 0x001b3c0001677983 */ /* 0x000ee80000300800 */
[----:B------:R-:W3:Y:S04]  /*13cf0*/  LDL.LU R101, [R1+0x1b38] ;  /* 0x001b380001657983 */ /* 0x000ee80000300800 */
        /* <DEDUP_REMOVED lines=16> */
[----:B--2---:R0:W-:Y:S04]  /*13e00*/  STL [R1+0x1b34], R99 ;  /* 0x001b346301007387 */ /* 0x0041e80000100800 */
[----:B----4-:R1:W-:Y:S04]  /*13e10*/  STL [R1+0x1b30], R97 ;  /* 0x001b306101007387 */ /* 0x0103e80000100800 */
[----:B------:R2:W-:Y:S04]  /*13e20*/  STL [R1+0x1b2c], R95 ;  /* 0x001b2c5f01007387 */ /* 0x0005e80000100800 */
[----:B------:R4:W-:Y:S04]  /*13e30*/  STL [R1+0x1b28], R93 ;  /* 0x001b285d01007387 */ /* 0x0009e80000100800 */
[----:B------:R4:W-:Y:S04]  /*13e40*/  STL [R1+0x1b24], R91 ;  /* 0x001b245b01007387 */ /* 0x0009e80000100800 */
[----:B------:R4:W-:Y:S04]  /*13e50*/  STL [R1+0x1b20], R89 ;  /* 0x001b205901007387 */ /* 0x0009e80000100800 */
[----:B0-----:R-:W3:Y:S04]  /*13e60*/  LDL.LU R99, [R1+0x1b34] ;  /* 0x001b340001637983 */ /* 0x001ee80000300800 */
[----:B-1----:R-:W3:Y:S04]  /*13e70*/  LDL.LU R97, [R1+0x1b30] ;  /* 0x001b300001617983 */ /* 0x002ee80000300800 */
[----:B--2---:R-:W2:Y:S04]  /*13e80*/  LDL.LU R95, [R1+0x1b2c] ;  /* 0x001b2c00015f7983 */ /* 0x004ea80000300800 */
[----:B----4-:R-:W4:Y:S04]  /*13e90*/  LDL.LU R93, [R1+0x1b28] ;  /* 0x001b2800015d7983 */ /* 0x010f280000300800 */
[----:B------:R-:W4:Y:S04]  /*13ea0*/  LDL.LU R91, [R1+0x1b24] ;  /* 0x001b2400015b7983 */ /* 0x000f280000300800 */
[----:B------:R-:W4:Y:S04]  /*13eb0*/  LDL.LU R89, [R1+0x1b20] ;  /* 0x001b200001597983 */ /* 0x000f280000300800 */
[----:B------:R-:W-:Y:S04]  /*13ec0*/  STL.128 [R1+0x19f0], R124 ;  /* 0x0019f07c01007387 */ /* 0x000fe80000100c00 */
[----:B------:R-:W-:Y:S04]  /*13ed0*/  STL.128 [R1+0x19e0], R120 ;  /* 0x0019e07801007387 */ /* 0x000fe80000100c00 */
[----:B------:R0:W-:Y:S04]  /*13ee0*/  STL.128 [R1+0x19d0], R116 ;  /* 0x0019d07401007387 */ /* 0x0001e80000100c00 */
[----:B---3--:R1:W-:Y:S04]  /*13ef0*/  STL.128 [R1+0x1910], R44 ;  /* 0x0019102c01007387 */ /* 0x0083e80000100c00 */
[----:B------:R3:W-:Y:S04]  /*13f00*/  STL.128 [R1+0x1900], R40 ;  /* 0x0019002801007387 */ /* 0x0007e80000100c00 */
[----:B------:R3:W-:Y:S01]  /*13f10*/  STL.128 [R1+0x18f0], R36 ;  /* 0x0018f02401007387 */ /* 0x0007e20000100c00 */
[----:B------:R-:W-:-:S03]  /*13f20*/  IMAD.MOV.U32 R132, RZ, RZ, R112 ;  /* 0x000000ffff847224 */ /* 0x000fc600078e0070 */
[----:B0-----:R-:W4:Y:S01]  /*13f30*/  LDL.128 R116, [R1+0x420] ;  /* 0x0004200001747983 */ /* 0x001f220000100c00 */
[----:B------:R-:W-:Y:S02]  /*13f40*/  IMAD.MOV.U32 R133, RZ, RZ, R113 ;  /* 0x000000ffff857224 */ /* 0x000fe400078e0071 */
[----:B------:R-:W-:Y:S01]  /*13f50*/  IMAD.MOV.U32 R134, RZ, RZ, R114 ;  /* 0x000000ffff867224 */ /* 0x000fe200078e0072 */
[----:B------:R-:W4:Y:S01]  /*13f60*/  LDL.LU.128 R124, [R1+0x19f0] ;  /* 0x0019f000017c7983 */ /* 0x000f220000300c00 */
[----:B------:R-:W-:-:S03]  /*13f70*/  IMAD.MOV.U32 R135, RZ, RZ, R115 ;  /* 0x000000ffff877224 */ /* 0x000fc600078e0073 */
[----:B------:R-:W4:Y:S04]  /*13f80*/  LDL.LU.128 R120, [R1+0x19e0] ;  /* 0x0019e00001787983 */ /* 0x000f280000300c00 */
[----:B-1----:R-:W4:Y:S04]  /*13f90*/  LDL.LU.128 R44, [R1+0x1910] ;  /* 0x00191000012c7983 */ /* 0x002f280000300c00 */
[----:B---3--:R-:W3:Y:S04]  /*13fa0*/  LDL.LU.128 R40, [R1+0x1900] ;  /* 0x0019000001287983 */ /* 0x008ee80000300c00 */
[----:B------:R-:W3:Y:S04]  /*13fb0*/  LDL.LU.128 R36, [R1+0x18f0] ;  /* 0x0018f00001247983 */ /* 0x000ee80000300c00 */
[----:B------:R-:W3:Y:S04]  /*13fc0*/  LDL.LU.128 R112, [R1+0x1b60] ;  /* 0x001b600001707983 */ /* 0x000ee80000300c00 */
[----:B------:R0:W-:Y:S04]  /*13fd0*/  STL.128 [R1+0x1a70], R28 ;  /* 0x001a701c01007387 */ /* 0x0001e80000100c00 */
[----:B------:R1:W-:Y:S04]  /*13fe0*/  STL.64 [R1+0x1a40], R16 ;  /* 0x001a401001007387 */ /* 0x0003e80000100a00 */
[----:B------:R1:W-:Y:S04]  /*13ff0*/  STL.128 [R1+0x1a60], R24 ;  /* 0x001a601801007387 */ /* 0x0003e80000100c00 */
[----:B------:R1:W-:Y:S04]  /*14000*/  STL.128 [R1+0x18e0], R32 ;  /* 0x0018e02001007387 */ /* 0x0003e80000100c00 */
[----:B0-----:R-:W3:Y:S04]  /*14010*/  LDL.LU.128 R28, [R1+0x1a70] ;  /* 0x001a7000011c7983 */ /* 0x001ee80000300c00 */
[----:B-1----:R-:W3:Y:S04]  /*14020*/  LDL.LU.64 R16, [R1+0x1a40] ;  /* 0x001a400001107983 */ /* 0x002ee80000300a00 */
[----:B------:R0:W-:Y:S04]  /*14030*/  STL.128 [R1+0x1a50], R20 ;  /* 0x001a501401007387 */ /* 0x0001e80000100c00 */
[----:B------:R1:W-:Y:S04]  /*14040*/  STL.128 [R1+0x1a30], R12 ;  /* 0x001a300c01007387 */ /* 0x0003e80000100c00 */
[----:B------:R1:W-:Y:S04]  /*14050*/  STL.128 [R1+0x1a20], R8 ;  /* 0x001a200801007387 */ /* 0x0003e80000100c00 */
[----:B------:R1:W-:Y:S04]  /*14060*/  STL.128 [R1+0x1a10], R4 ;  /* 0x001a100401007387 */ /* 0x0003e80000100c00 */
[----:B------:R-:W3:Y:S04]  /*14070*/  LDL.LU.128 R24, [R1+0x1a60] ;  /* 0x001a600001187983 */ /* 0x000ee80000300c00 */
[----:B------:R-:W3:Y:S04]  /*14080*/  LDL.LU.128 R32, [R1+0x18e0] ;  /* 0x0018e00001207983 */ /* 0x000ee80000300c00 */
[----:B0-----:R-:W3:Y:S04]  /*14090*/  LDL.LU.128 R20, [R1+0x1a50] ;  /* 0x001a500001147983 */ /* 0x001ee80000300c00 */
[----:B-1----:R-:W3:Y:S04]  /*140a0*/  LDL.LU.128 R12, [R1+0x1a30] ;  /* 0x001a3000010c7983 */ /* 0x002ee80000300c00 */
[----:B------:R-:W3:Y:S04]  /*140b0*/  LDL.LU.128 R8, [R1+0x1a20] ;  /* 0x001a200001087983 */ /* 0x000ee80000300c00 */
[----:B------:R-:W3:Y:S04]  /*140c0*/  LDL.LU.128 R4, [R1+0x1a10] ;  /* 0x001a100001047983 */ /* 0x000ee80000300c00 */
[----:B------:R-:W-:Y:S04]  /*140d0*/  STL [R1+0x430], R50 ;  /* 0x0004303201007387 */ /* 0x000fe80000100800 */
[----:B------:R-:W-:Y:S04]  /*140e0*/  STL [R1+0x434], R52 ;  /* 0x0004343401007387 */ /* 0x000fe80000100800 */
[----:B------:R-:W-:Y:S04]  /*140f0*/  STL [R1+0x438], R54 ;  /* 0x0004383601007387 */ /* 0x000fe80000100800 */
[----:B------:R0:W-:Y:S04]  /*14100*/  STL.128 [R1+0x1a00], R128 ;  /* 0x001a008001007387 */ /* 0x0001e80000100c00 */
[----:B------:R1:W-:Y:S04]  /*14110*/  STL.64 [R1+0x1920], R48 ;  /* 0x0019203001007387 */ /* 0x0003e80000100a00 */
[----:B------:R1:W-:Y:S04]  /*14120*/  STL.128 [R1+0x19b0], R108 ;  /* 0x0019b06c01007387 */ /* 0x0003e80000100c00 */
[----:B0-----:R-:W3:Y:S04]  /*14130*/  LDL.LU.128 R128, [R1+0x1a00] ;  /* 0x001a000001807983 */ /* 0x001ee80000300c00 */
[----:B-1----:R-:W3:Y:S04]  /*14140*/  LDL.LU.64 R48, [R1+0x1920] ;  /* 0x0019200001307983 */ /* 0x002ee80000300a00 */
[----:B------:R0:W-:Y:S04]  /*14150*/  STL.128 [R1+0x19a0], R104 ;  /* 0x0019a06801007387 */ /* 0x0001e80000100c00 */
[----:B------:R1:W-:Y:S04]  /*14160*/  STL [R1+0x1990], R103 ;  /* 0x0019906701007387 */ /* 0x0003e80000100800 */
        /* <DEDUP_REMOVED lines=20> */
[----:B------:R-:W3:Y:S04]  /*142b0*/  LDL.LU.128 R108, [R1+0x19b0] ;  /* 0x0019b000016c7983 */ /* 0x000ee80000300c00 */
[----:B0-----:R-:W3:Y:S04]  /*142c0*/  LDL.LU.128 R104, [R1+0x19a0] ;  /* 0x0019a00001687983 */ /* 0x001ee80000300c00 */
[----:B-1----:R-:W3:Y:S04]  /*142d0*/  LDL.LU R103, [R1+0x1990] ;  /* 0x0019900001677983 */ /* 0x002ee80000300800 */
[----:B------:R0:W-:Y:S04]  /*142e0*/  STL [R1+0x1988], R99 ;  /* 0x0019886301007387 */ /* 0x0001e80000100800 */
[----:B------:R1:W-:Y:S04]  /*142f0*/  STL [R1+0x1984], R97 ;  /* 0x0019846101007387 */ /* 0x0003e80000100800 */
[----:B--2---:R2:W-:Y:S04]  /*14300*/  STL [R1+0x1980], R95 ;  /* 0x0019805f01007387 */ /* 0x0045e80000100800 */
[----:B----4-:R4:W-:Y:S04]  /*14310*/  STL [R1+0x197c], R93 ;  /* 0x00197c5d01007387 */ /* 0x0109e80000100800 */
[----:B------:R4:W-:Y:S04]  /*14320*/  STL [R1+0x1978], R91 ;  /* 0x0019785b01007387 */ /* 0x0009e80000100800 */
[----:B------:R4:W-:Y:S04]  /*14330*/  STL [R1+0x1974], R89 ;  /* 0x0019745901007387 */ /* 0x0009e80000100800 */
[----:B------:R-:W3:Y:S04]  /*14340*/  LDL.LU R101, [R1+0x198c] ;  /* 0x00198c0001657983 */ /* 0x000ee80000300800 */
[----:B0-----:R-:W3:Y:S04]  /*14350*/  LDL.LU R99, [R1+0x1988] ;  /* 0x0019880001637983 */ /* 0x001ee80000300800 */
[----:B-1----:R-:W3:Y:S04]  /*14360*/  LDL.LU R97, [R1+0x1984] ;  /* 0x0019840001617983 */ /* 0x002ee80000300800 */
[----:B--2---:R-:W2:Y:S04]  /*14370*/  LDL.LU R95, [R1+0x1980] ;  /* 0x00198000015f7983 */ /* 0x004ea80000300800 */
[----:B----4-:R-:W4:Y:S04]  /*14380*/  LDL.LU R93, [R1+0x197c] ;  /* 0x00197c00015d7983 */ /* 0x010f280000300800 */
[----:B------:R-:W4:Y:S04]  /*14390*/  LDL.LU R91, [R1+0x1978] ;  /* 0x00197800015b7983 */ /* 0x000f280000300800 */
[----:B------:R-:W4:Y:S04]  /*143a0*/  LDL.LU R89, [R1+0x1974] ;  /* 0x0019740001597983 */ /* 0x000f280000300800 */
[----:B------:R-:W4:Y:S04]  /*143b0*/  LDL.LU R87, [R1+0x1970] ;  /* 0x0019700001577983 */ /* 0x000f280000300800 */
[----:B------:R-:W4:Y:S04]  /*143c0*/  LDL.LU R85, [R1+0x196c] ;  /* 0x00196c0001557983 */ /* 0x000f280000300800 */
[----:B------:R-:W4:Y:S04]  /*143d0*/  LDL.LU R83, [R1+0x1968] ;  /* 0x0019680001537983 */ /* 0x000f280000300800 */
[----:B------:R-:W4:Y:S04]  /*143e0*/  LDL.LU R81, [R1+0x1964] ;  /* 0x0019640001517983 */ /* 0x000f280000300800 */
[----:B------:R-:W4:Y:S01]  /*143f0*/  LDL.LU R79, [R1+0x1960] ;  /* 0x00196000014f7983 */ /* 0x000f220000300800 */
[----:B------:R-:W-:-:S03]  /*14400*/  IMAD.MOV.U32 R136, RZ, RZ, R116 ;  /* 0x000000ffff887224 */ /* 0x000fc600078e0074 */
[----:B------:R-:W4:Y:S01]  /*14410*/  LDL.LU R77, [R1+0x195c] ;  /* 0x00195c00014d7983 */ /* 0x000f220000300800 */
[----:B------:R-:W-:Y:S02]  /*14420*/  IMAD.MOV.U32 R137, RZ, RZ, R117 ;  /* 0x000000ffff897224 */ /* 0x000fe400078e0075 */
[----:B------:R-:W-:Y:S01]  /*14430*/  IMAD.MOV.U32 R138, RZ, RZ, R118 ;  /* 0x000000ffff8a7224 */ /* 0x000fe200078e0076 */
[----:B------:R-:W-:Y:S01]  /*14440*/  STL.128 [R1+0x1850], R124 ;  /* 0x0018507c01007387 */ /* 0x000fe20000100c00 */
[----:B------:R-:W-:-:S03]  /*14450*/  IMAD.MOV.U32 R139, RZ, RZ, R119 ;  /* 0x000000ffff8b7224 */ /* 0x000fc600078e0077 */
[----:B------:R0:W-:Y:S04]  /*14460*/  STL.128 [R1+0x1840], R120 ;  /* 0x0018407801007387 */ /* 0x0001e80000100c00 */
[----:B------:R-:W-:Y:S04]  /*14470*/  STL [R1+0x43c], R44 ;  /* 0x00043c2c01007387 */ /* 0x000fe80000100800 */
[----:B---3--:R1:W-:Y:S04]  /*14480*/  STL.128 [R1+0x1770], R40 ;  /* 0x0017702801007387 */ /* 0x0083e80000100c00 */
[----:B------:R3:W-:Y:S04]  /*14490*/  STL.128 [R1+0x1760], R36 ;  /* 0x0017602401007387 */ /* 0x0007e80000100c00 */
[----:B------:R3:W-:Y:S04]  /*144a0*/  STL.128 [R1+0x19c0], R112 ;  /* 0x0019c07001007387 */ /* 0x0007e80000100c00 */
[----:B------:R-:W4:Y:S04]  /*144b0*/  LDL.LU.128 R116, [R1+0x19d0] ;  /* 0x0019d00001747983 */ /* 0x000f280000300c00 */
[----:B0-----:R-:W4:Y:S04]  /*144c0*/  LDL.128 R120, [R1+0x430] ;  /* 0x0004300001787983 */ /* 0x001f280000100c00 */
[----:B------:R-:W4:Y:S04]  /*144d0*/  LDL.LU.128 R124, [R1+0x1850] ;  /* 0x00185000017c7983 */ /* 0x000f280000300c00 */
[----:B-1----:R-:W4:Y:S04]  /*144e0*/  LDL.LU.128 R40, [R1+0x1770] ;  /* 0x0017700001287983 */ /* 0x002f280000300c00 */
[----:B---3--:R-:W3:Y:S04]  /*144f0*/  LDL.LU.128 R36, [R1+0x1760] ;  /* 0x0017600001247983 */ /* 0x008ee80000300c00 */
[----:B------:R-:W3:Y:S04]  /*14500*/  LDL.LU.128 R112, [R1+0x19c0] ;  /* 0x0019c00001707983 */ /* 0x000ee80000300c00 */
        /* <DEDUP_REMOVED lines=31> */
[----:B------:R0:W-:Y:S04]  /*14700*/  STL.128 [R1+0x1860], R128 ;  /* 0x0018608001007387 */ /* 0x0001e80000100c00 */
[----:B------:R1:W-:Y:S04]  /*14710*/  STL [R1+0x1788], R49 ;  /* 0x0017883101007387 */ /* 0x0003e80000100800 */
[----:B------:R1:W-:Y:S04]  /*14720*/  STL [R1+0x1784], R47 ;  /* 0x0017842f01007387 */ /* 0x0003e80000100800 */
[----:B------:R1:W-:Y:S04]  /*14730*/  STL [R1+0x1780], R45 ;  /* 0x0017802d01007387 */ /* 0x0003e80000100800 */
[----:B0-----:R-:W3:Y:S04]  /*14740*/  LDL.LU.128 R128, [R1+0x1860] ;  /* 0x0018600001807983 */ /* 0x001ee80000300c00 */
[----:B-1----:R-:W3:Y:S04]  /*14750*/  LDL.LU R49, [R1+0x1788] ;  /* 0x0017880001317983 */ /* 0x002ee80000300800 */
[----:B------:R-:W3:Y:S04]  /*14760*/  LDL.LU R47, [R1+0x1784] ;  /* 0x00178400012f7983 */ /* 0x000ee80000300800 */
[----:B------:R-:W3:Y:S04]  /*14770*/  LDL.LU R45, [R1+0x1780] ;  /* 0x00178000012d7983 */ /* 0x000ee80000300800 */
[----:B------:R0:W-:Y:S04]  /*14780*/  STL.128 [R1+0x1810], R108 ;  /* 0x0018106c01007387 */ /* 0x0001e80000100c00 */
[----:B------:R1:W-:Y:S04]  /*14790*/  STL.128 [R1+0x1800], R104 ;  /* 0x0018006801007387 */ /* 0x0003e80000100c00 */
[----:B------:R1:W-:Y:S04]  /*147a0*/  STL [R1+0x17f4], R103 ;  /* 0x0017f46701007387 */ /* 0x0003e80000100800 */
[----:B0-----:R-:W3:Y:S04]  /*147b0*/  LDL.LU.128 R108, [R1+0x1810] ;  /* 0x00181000016c7983 */ /* 0x001ee80000300c00 */
[----:B-1----:R-:W3:Y:S04]  /*147c0*/  LDL.LU.128 R104, [R1+0x1800] ;  /* 0x0018000001687983 */ /* 0x002ee80000300c00 */
[----:B------:R-:W3:Y:S04]  /*147d0*/  LDL.LU R103, [R1+0x17f4] ;  /* 0x0017f40001677983 */ /* 0x000ee80000300800 */
[----:B------:R0:W-:Y:S04]  /*147e0*/  STL [R1+0x17f0], R101 ;  /* 0x0017f06501007387 */ /* 0x0001e80000100800 */
[----:B------:R1:W-:Y:S04]  /*147f0*/  STL [R1+0x17ec], R99 ;  /* 0x0017ec6301007387 */ /* 0x0003e80000100800 */
[----:B------:R1:W-:Y:S04]  /*14800*/  STL [R1+0x17e8], R97 ;  /* 0x0017e86101007387 */ /* 0x0003e80000100800 */
[----:B--2---:R2:W-:Y:S04]  /*14810*/  STL [R1+0x17e4], R95 ;  /* 0x0017e45f01007387 */ /* 0x0045e80000100800 */
[----:B----4-:R4:W-:Y:S04]  /*14820*/  STL [R1+0x17e0], R93 ;  /* 0x0017e05d01007387 */ /* 0x0109e80000100800 */
[----:B------:R4:W-:Y:S04]  /*14830*/  STL [R1+0x17dc], R91 ;  /* 0x0017dc5b01007387 */ /* 0x0009e80000100800 */
[----:B------:R4:W-:Y:S04]  /*14840*/  STL [R1+0x17d8], R89 ;  /* 0x0017d85901007387 */ /* 0x0009e80000100800 */
[----:B------:R4:W-:Y:S04]  /*14850*/  STL [R1+0x17d4], R87 ;  /* 0x0017d45701007387 */ /* 0x0009e80000100800 */
[----:B------:R-:W-:Y:S04]  /*14860*/  STL [R1+0x17d0], R85 ;  /* 0x0017d05501007387 */ /* 0x000fe80000100800 */
[----:B------:R-:W-:Y:S04]  /*14870*/  STL [R1+0x17cc], R83 ;  /* 0x0017cc5301007387 */ /* 0x000fe80000100800 */
[----:B------:R-:W-:Y:S04]  /*14880*/  STL [R1+0x17c8], R81 ;  /* 0x0017c85101007387 */ /* 0x000fe80000100800 */
[----:B------:R-:W-:Y:S04]  /*14890*/  STL [R1+0x17c4], R79 ;  /* 0x0017c44f01007387 */ /* 0x000fe80000100800 */
[----:B0-----:R-:W3:Y:S04]  /*148a0*/  LDL.LU R101, [R1+0x17f0] ;  /* 0x0017f00001657983 */ /* 0x001ee80000300800 */
[----:B------:R-:W-:Y:S04]  /*148b0*/  STL [R1+0x17c0], R77 ;  /* 0x0017c04d01007387 */ /* 0x000fe80000100800 */
[----:B-1----:R-:W3:Y:S04]  /*148c0*/  LDL.LU R99, [R1+0x17ec] ;  /* 0x0017ec0001637983 */ /* 0x002ee80000300800 */
[----:B------:R-:W3:Y:S04]  /*148d0*/  LDL.LU R97, [R1+0x17e8] ;  /* 0x0017e80001617983 */ /* 0x000ee80000300800 */
[----:B--2---:R-:W2:Y:S04]  /*148e0*/  LDL.LU R95, [R1+0x17e4] ;  /* 0x0017e400015f7983 */ /* 0x004ea80000300800 */
[----:B----4-:R-:W4:Y:S04]  /*148f0*/  LDL.LU R93, [R1+0x17e0] ;  /* 0x0017e000015d7983 */ /* 0x010f280000300800 */
[----:B------:R-:W4:Y:S04]  /*14900*/  LDL.LU R91, [R1+0x17dc] ;  /* 0x0017dc00015b7983 */ /* 0x000f280000300800 */
[----:B------:R-:W4:Y:S04]  /*14910*/  LDL.LU R89, [R1+0x17d8] ;  /* 0x0017d80001597983 */ /* 0x000f280000300800 */
[----:B------:R0:W-:Y:S01]  /*14920*/  STL.128 [R1+0x1830], R116 ;  /* 0x0018307401007387 */ /* 0x0001e20000100c00 */
[----:B------:R-:W-:-:S02]  /*14930*/  IMAD.MOV.U32 R140, RZ, RZ, R120 ;  /* 0x000000ffff8c7224 */ /* 0x000fc400078e0078 */
[----:B------:R-:W-:Y:S01]  /*14940*/  IMAD.MOV.U32 R141, RZ, RZ, R121 ;  /* 0x000000ffff8d7224 */ /* 0x000fe200078e0079 */
[----:B------:R-:W4:Y:S01]  /*14950*/  LDL.LU R87, [R1+0x17d4] ;  /* 0x0017d40001577983 */ /* 0x000f220000300800 */
[----:B------:R-:W-:Y:S02]  /*14960*/  IMAD.MOV.U32 R142, RZ, RZ, R122 ;  /* 0x000000ffff8e7224 */ /* 0x000fe400078e007a */
[----:B------:R-:W-:Y:S01]  /*14970*/  IMAD.MOV.U32 R143, RZ, RZ, R123 ;  /* 0x000000ffff8f7224 */ /* 0x000fe200078e007b */
[----:B------:R1:W-:Y:S04]  /*14980*/  STL.128 [R1+0x16c0], R124 ;  /* 0x0016c07c01007387 */ /* 0x0003e80000100c00 */
[----:B------:R-:W-:Y:S04]  /*14990*/  STL [R1+0x44c], R40 ;  /* 0x00044c2801007387 */ /* 0x000fe80000100800 */
[----:B---3--:R-:W-:Y:S04]  /*149a0*/  STL [R1+0x448], R38 ;  /* 0x0004482601007387 */ /* 0x008fe80000100800 */
[----:B------:R3:W-:Y:S04]  /*149b0*/  STL.128 [R1+0x1820], R112 ;  /* 0x0018207001007387 */ /* 0x0007e80000100c00 */
[----:B------:R-:W4:Y:S04]  /*149c0*/  LDL.LU.128 R120, [R1+0x1840] ;  /* 0x0018400001787983 */ /* 0x000f280000300c00 */
[----:B0-----:R-:W4:Y:S04]  /*149d0*/  LDL.LU.128 R116, [R1+0x1830] ;  /* 0x0018300001747983 */ /* 0x001f280000300c00 */
[----:B-1----:R-:W4:Y:S04]  /*149e0*/  LDL.128 R124, [R1+0x440] ;  /* 0x00044000017c7983 */ /* 0x002f280000100c00 */
[----:B---3--:R-:W3:Y:S04]  /*149f0*/  LDL.LU.128 R112, [R1+0x1820] ;  /* 0x0018200001707983 */ /* 0x008ee80000300c00 */
        /* <DEDUP_REMOVED lines=13> */
[----:B------:R-:W3:Y:S04]  /*14ad0*/  LDL.LU R85, [R1+0x17d0] ;  /* 0x0017d00001557983 */ /* 0x000ee80000300800 */
[----:B------:R-:W3:Y:S04]  /*14ae0*/  LDL.LU R83, [R1+0x17cc] ;  /* 0x0017cc0001537983 */ /* 0x000ee80000300800 */
[----:B------:R-:W3:Y:S04]  /*14af0*/  LDL.LU R81, [R1+0x17c8] ;  /* 0x0017c80001517983 */ /* 0x000ee80000300800 */
        /* <DEDUP_REMOVED lines=18> */
[----:B------:R1:W-:Y:S04]  /*14c20*/  STL.64 [R1+0x15e0], R36 ;  /* 0x0015e02401007387 */ /* 0x0003e80000100a00 */
[----:B0-----:R-:W3:Y:S04]  /*14c30*/  LDL.LU.128 R28, [R1+0x1740] ;  /* 0x00174000011c7983 */ /* 0x001ee80000300c00 */
[----:B-1----:R-:W3:Y:S04]  /*14c40*/  LDL.LU.64 R16, [R1+0x1710] ;  /* 0x0017100001107983 */ /* 0x002ee80000300a00 */
[----:B------:R0:W-:Y:S04]  /*14c50*/  STL.128 [R1+0x15d0], R32 ;  /* 0x0015d02001007387 */ /* 0x0001e80000100c00 */
[----:B------:R1:W-:Y:S04]  /*14c60*/  STL.128 [R1+0x1720], R20 ;  /* 0x0017201401007387 */ /* 0x0003e80000100c00 */
[----:B------:R1:W-:Y:S04]  /*14c70*/  STL.128 [R1+0x1700], R12 ;  /* 0x0017000c01007387 */ /* 0x0003e80000100c00 */
[----:B------:R1:W-:Y:S04]  /*14c80*/  STL.128 [R1+0x16f0], R8 ;  /* 0x0016f00801007387 */ /* 0x0003e80000100c00 */
[----:B------:R1:W-:Y:S04]  /*14c90*/  STL.128 [R1+0x16e0], R4 ;  /* 0x0016e00401007387 */ /* 0x0003e80000100c00 */
[----:B------:R-:W3:Y:S04]  /*14ca0*/  LDL.LU.128 R24, [R1+0x1730] ;  /* 0x0017300001187983 */ /* 0x000ee80000300c00 */
[----:B------:R-:W3:Y:S04]  /*14cb0*/  LDL.LU.64 R36, [R1+0x15e0] ;  /* 0x0015e00001247983 */ /* 0x000ee80000300a00 */
[----:B0-----:R-:W3:Y:S04]  /*14cc0*/  LDL.LU.128 R32, [R1+0x15d0] ;  /* 0x0015d00001207983 */ /* 0x001ee80000300c00 */
[----:B-1----:R-:W3:Y:S04]  /*14cd0*/  LDL.LU.128 R20, [R1+0x1720] ;  /* 0x0017200001147983 */ /* 0x002ee80000300c00 */
[----:B------:R-:W3:Y:S04]  /*14ce0*/  LDL.LU.128 R12, [R1+0x1700] ;  /* 0x00170000010c7983 */ /* 0x000ee80000300c00 */
[----:B------:R-:W3:Y:S04]  /*14cf0*/  LDL.LU.128 R8, [R1+0x16f0] ;  /* 0x0016f00001087983 */ /* 0x000ee80000300c00 */
[----:B------:R-:W3:Y:S04]  /*14d00*/  LDL.LU.128 R4, [R1+0x16e0] ;  /* 0x0016e00001047983 */ /* 0x000ee80000300c00 */
[----:B------:R0:W-:Y:S04]  /*14d10*/  STL.128 [R1+0x16d0], R128 ;  /* 0x0016d08001007387 */ /* 0x0001e80000100c00 */
[----:B------:R1:W-:Y:S04]  /*14d20*/  STL.128 [R1+0x1680], R108 ;  /* 0x0016806c01007387 */ /* 0x0003e80000100c00 */
[----:B------:R1:W-:Y:S04]  /*14d30*/  STL.128 [R1+0x1670], R104 ;  /* 0x0016706801007387 */ /* 0x0003e80000100c00 */
[----:B0-----:R-:W3:Y:S04]  /*14d40*/  LDL.LU.128 R128, [R1+0x16d0] ;  /* 0x0016d00001807983 */ /* 0x001ee80000300c00 */
[----:B------:R0:W-:Y:S04]  /*14d50*/  STL [R1+0x1668], R103 ;  /* 0x0016686701007387 */ /* 0x0001e80000100800 */
[----:B------:R-:W-:Y:S04]  /*14d60*/  STL [R1+0x15fc], R49 ;  /* 0x0015fc3101007387 */ /* 0x000fe80000100800 */
[----:B------:R-:W-:Y:S04]  /*14d70*/  STL [R1+0x15f8], R47 ;  /* 0x0015f82f01007387 */ /* 0x000fe80000100800 */
[----:B------:R0:W-:Y:S04]  /*14d80*/  STL [R1+0x1664], R101 ;  /* 0x0016646501007387 */ /* 0x0001e80000100800 */
[----:B------:R-:W-:Y:S04]  /*14d90*/  STL [R1+0x15f4], R45 ;  /* 0x0015f42d01007387 */ /* 0x000fe80000100800 */
[----:B------:R-:W-:Y:S04]  /*14da0*/  STL [R1+0x1660], R99 ;  /* 0x0016606301007387 */ /* 0x000fe80000100800 */
[----:B------:R-:W-:Y:S04]  /*14db0*/  STL [R1+0x165c], R97 ;  /* 0x00165c6101007387 */ /* 0x000fe80000100800 */
[----:B--2---:R-:W-:Y:S04]  /*14dc0*/  STL [R1+0x1658], R95 ;  /* 0x0016585f01007387 */ /* 0x004fe80000100800 */
[----:B----4-:R-:W-:Y:S04]  /*14dd0*/  STL [R1+0x1654], R93 ;  /* 0x0016545d01007387 */ /* 0x010fe80000100800 */
[----:B------:R-:W-:Y:S04]  /*14de0*/  STL [R1+0x1650], R91 ;  /* 0x0016505b01007387 */ /* 0x000fe80000100800 */
[----:B------:R-:W-:Y:S04]  /*14df0*/  STL [R1+0x164c], R89 ;  /* 0x00164c5901007387 */ /* 0x000fe80000100800 */
[----:B------:R-:W-:Y:S04]  /*14e00*/  STL [R1+0x15f0], R43 ;  /* 0x0015f02b01007387 */ /* 0x000fe80000100800 */
[----:B------:R-:W-:Y:S04]  /*14e10*/  STL [R1+0x1648], R87 ;  /* 0x0016485701007387 */ /* 0x000fe80000100800 */
[----:B------:R-:W-:Y:S04]  /*14e20*/  STL [R1+0x15ec], R41 ;  /* 0x0015ec2901007387 */ /* 0x000fe80000100800 */
[----:B-1----:R-:W2:Y:S04]  /*14e30*/  LDL.LU.128 R108, [R1+0x1680] ;  /* 0x00168000016c7983 */ /* 0x002ea80000300c00 */
[----:B------:R-:W4:Y:S04]  /*14e40*/  LDL.LU.128 R104, [R1+0x1670] ;  /* 0x0016700001687983 */ /* 0x000f280000300c00 */
[----:B0-----:R-:W4:Y:S04]  /*14e50*/  LDL.LU R103, [R1+0x1668] ;  /* 0x0016680001677983 */ /* 0x001f280000300800 */
[----:B------:R0:W-:Y:S04]  /*14e60*/  STL.128 [R1+0x16b0], R120 ;  /* 0x0016b07801007387 */ /* 0x0001e80000100c00 */
[----:B------:R1:W-:Y:S01]  /*14e70*/  STL.128 [R1+0x16a0], R116 ;  /* 0x0016a07401007387 */ /* 0x0003e20000100c00 */
[----:B------:R-:W-:-:S03]  /*14e80*/  IMAD.MOV.U32 R144, RZ, RZ, R124 ;  /* 0x000000ffff907224 */ /* 0x000fc600078e007c */
[----:B------:R-:W4:Y:S01]  /*14e90*/  LDL.LU R101, [R1+0x1664] ;  /* 0x0016640001657983 */ /* 0x000f220000300800 */
[----:B------:R-:W-:Y:S02]  /*14ea0*/  IMAD.MOV.U32 R145, RZ, RZ, R125 ;  /* 0x000000ffff917224 */ /* 0x000fe400078e007d */
[----:B------:R-:W-:Y:S01]  /*14eb0*/  IMAD.MOV.U32 R146, RZ, RZ, R126 ;  /* 0x000000ffff927224 */ /* 0x000fe200078e007e */
[----:B---3--:R3:W-:Y:S01]  /*14ec0*/  STL.128 [R1+0x1690], R112 ;  /* 0x0016907001007387 */ /* 0x0087e20000100c00 */
[----:B------:R-:W-:-:S03]  /*14ed0*/  IMAD.MOV.U32 R147, RZ, RZ, R127 ;  /* 0x000000ffff937224 */ /* 0x000fc600078e007f */
[----:B------:R-:W2:Y:S04]  /*14ee0*/  LDL.LU.128 R124, [R1+0x16c0] ;  /* 0x0016c000017c7983 */ /* 0x000ea80000300c00 */
[----:B0-----:R-:W4:Y:S04]  /*14ef0*/  LDL.LU.128 R120, [R1+0x16b0] ;  /* 0x0016b00001787983 */ /* 0x001f280000300c00 */
[----:B-1----:R-:W4:Y:S04]  /*14f00*/  LDL.LU.128 R116, [R1+0x16a0] ;  /* 0x0016a00001747983 */ /* 0x002f280000300c00 */
[----:B---3--:R-:W3:Y:S04]  /*14f10*/  LDL.LU.128 R112, [R1+0x1690] ;  /* 0x0016900001707983 */ /* 0x008ee80000300c00 */
        /* <DEDUP_REMOVED lines=50> */
[----:B------:R-:W-:Y:S04]  /*15240*/  STL [R1+0x450], R42 ;  /* 0x0004502a01007387 */ /* 0x000fe80000100800 */
[----:B------:R1:W-:Y:S04]  /*15250*/  STL.128 [R1+0x15b0], R24 ;  /* 0x0015b01801007387 */ /* 0x0003e80000100c00 */
[----:B0-----:R-:W3:Y:S04]  /*15260*/  LDL.LU.128 R28, [R1+0x15c0] ;  /* 0x0015c000011c7983 */ /* 0x001ee80000300c00 */
[----:B-1----:R-:W3:Y:S04]  /*15270*/  LDL.LU.64 R16, [R1+0x1590] ;  /* 0x0015900001107983 */ /* 0x002ee80000300a00 */
[----:B------:R0:W-:Y:S04]  /*15280*/  STL.128 [R1+0x1550], R164 ;  /* 0x001550a401007387 */ /* 0x0001e80000100c00 */
[----:B------:R-:W-:Y:S04]  /*15290*/  STL [R1+0x454], R32 ;  /* 0x0004542001007387 */ /* 0x000fe80000100800 */
[----:B------:R-:W-:Y:S04]  /*152a0*/  STL [R1+0x458], R34 ;  /* 0x0004582201007387 */ /* 0x000fe80000100800 */
[----:B------:R-:W-:Y:S04]  /*152b0*/  STL [R1+0x45c], R36 ;  /* 0x00045c2401007387 */ /* 0x000fe80000100800 */
[----:B------:R1:W-:Y:S04]  /*152c0*/  STL [R1+0x15e8], R39 ;  /* 0x0015e82701007387 */ /* 0x0003e80000100800 */
[----:B------:R1:W-:Y:S04]  /*152d0*/  STL.128 [R1+0x15a0], R20 ;  /* 0x0015a01401007387 */ /* 0x0003e80000100c00 */
[----:B------:R1:W-:Y:S04]  /*152e0*/  STL.128 [R1+0x1580], R12 ;  /* 0x0015800c01007387 */ /* 0x0003e80000100c00 */
[----:B------:R1:W-:Y:S04]  /*152f0*/  STL.128 [R1+0x1570], R8 ;  /* 0x0015700801007387 */ /* 0x0003e80000100c00 */
[----:B------:R1:W-:Y:S04]  /*15300*/  STL.128 [R1+0x1560], R4 ;  /* 0x0015600401007387 */ /* 0x0003e80000100c00 */
[----:B------:R-:W3:Y:S04]  /*15310*/  LDL.LU.128 R24, [R1+0x15b0] ;  /* 0x0015b00001187983 */ /* 0x000ee80000300c00 */
[----:B0-----:R-:W3:Y:S04]  /*15320*/  LDL.128 R164, [R1+0x450] ;  /* 0x0004500001a47983 */ /* 0x001ee80000100c00 */
[----:B-1----:R-:W3:Y:S04]  /*15330*/  LDL.LU R39, [R1+0x15e8] ;  /* 0x0015e80001277983 */ /* 0x002ee80000300800 */
[----:B------:R-:W3:Y:S04]  /*15340*/  LDL.LU.128 R20, [R1+0x15a0] ;  /* 0x0015a00001147983 */ /* 0x000ee80000300c00 */
[----:B------:R-:W3:Y:S04]  /*15350*/  LDL.LU.128 R12, [R1+0x1580] ;  /* 0x00158000010c7983 */ /* 0x000ee80000300c00 */
[----:B------:R-:W3:Y:S04]  /*15360*/  LDL.LU.128 R8, [R1+0x1570] ;  /* 0x0015700001087983 */ /* 0x000ee80000300c00 */
[----:B------:R-:W3:Y:S04]  /*15370*/  LDL.LU.128 R4, [R1+0x1560] ;  /* 0x0015600001047983 */ /* 0x000ee80000300c00 */
[----:B------:R-:W-:Y:S04]  /*15380*/  STL.128 [R1+0x1540], R160 ;  /* 0x001540a001007387 */ /* 0x000fe80000100c00 */
[----:B------:R-:W-:Y:S04]  /*15390*/  STL.128 [R1+0x1530], R156 ;  /* 0x0015309c01007387 */ /* 0x000fe80000100c00 */
[----:B------:R0:W-:Y:S04]  /*153a0*/  STL.128 [R1+0x1520], R152 ;  /* 0x0015209801007387 */ /* 0x0001e80000100c00 */
[----:B------:R1:W-:Y:S04]  /*153b0*/  STL.128 [R1+0x1510], R148 ;  /* 0x0015109401007387 */ /* 0x0003e80000100c00 */
[----:B------:R1:W-:Y:S04]  /*153c0*/  STL.128 [R1+0x1500], R144 ;  /* 0x0015009001007387 */ /* 0x0003e80000100c00 */
[----:B------:R1:W-:Y:S04]  /*153d0*/  STL.128 [R1+0x14f0], R140 ;  /* 0x0014f08c01007387 */ /* 0x0003e80000100c00 */
[----:B------:R1:W-:Y:S04]  /*153e0*/  STL.128 [R1+0x14e0], R136 ;  /* 0x0014e08801007387 */ /* 0x0003e80000100c00 */
[----:B------:R1:W-:Y:S04]  /*153f0*/  STL.128 [R1+0x14d0], R132 ;  /* 0x0014d08401007387 */ /* 0x0003e80000100c00 */
[----:B------:R1:W-:Y:S04]  /*15400*/  STL.128 [R1+0x14c0], R128 ;  /* 0x0014c08001007387 */ /* 0x0003e80000100c00 */
[----:B--2---:R2:W-:Y:S04]  /*15410*/  STL.128 [R1+0x14b0], R124 ;  /* 0x0014b07c01007387 */ /* 0x0045e80000100c00 */
[----:B----4-:R4:W-:Y:S04]  /*15420*/  STL.128 [R1+0x14a0], R120 ;  /* 0x0014a07801007387 */ /* 0x0109e80000100c00 */
[----:B------:R4:W-:Y:S04]  /*15430*/  STL.128 [R1+0x1490], R116 ;  /* 0x0014907401007387 */ /* 0x0009e80000100c00 */
[----:B---3--:R3:W-:Y:S04]  /*15440*/  STL.128 [R1+0x1480], R112 ;  /* 0x0014807001007387 */ /* 0x0087e80000100c00 */
[----:B0-----:R-:W3:Y:S04]  /*15450*/  LDL.LU.128 R152, [R1+0x1520] ;  /* 0x0015200001987983 */ /* 0x001ee80000300c00 */
[----:B-1----:R-:W3:Y:S04]  /*15460*/  LDL.LU.128 R148, [R1+0x1510] ;  /* 0x0015100001947983 */ /* 0x002ee80000300c00 */
        /* <DEDUP_REMOVED lines=12> */
[----:B------:R-:W-:Y:S04]  /*15530*/  STL [R1+0x13ec], R47 ;  /* 0x0013ec2f01007387 */ /* 0x000fe80000100800 */
[----:B------:R-:W3:Y:S04]  /*15540*/  LDL.LU.128 R144, [R1+0x1500] ;  /* 0x0015000001907983 */ /* 0x000ee80000300c00 */
[----:B------:R-:W3:Y:S04]  /*15550*/  LDL.LU.128 R140, [R1+0x14f0] ;  /* 0x0014f000018c7983 */ /* 0x000ee80000300c00 */
[----:B------:R-:W3:Y:S04]  /*15560*/  LDL.LU.128 R136, [R1+0x14e0] ;  /* 0x0014e00001887983 */ /* 0x000ee80000300c00 */
[----:B------:R-:W3:Y:S04]  /*15570*/  LDL.LU.128 R132, [R1+0x14d0] ;  /* 0x0014d00001847983 */ /* 0x000ee80000300c00 */
        /* <DEDUP_REMOVED lines=22> */
[----:B--2---:R-:W2:Y:S04]  /*156e0*/  LDL.LU.128 R124, [R1+0x14b0] ;  /* 0x0014b000017c7983 */ /* 0x004ea80000300c00 */
[----:B----4-:R-:W2:Y:S04]  /*156f0*/  LDL.LU.128 R120, [R1+0x14a0] ;  /* 0x0014a00001787983 */ /* 0x010ea80000300c00 */
[----:B------:R-:W2:Y:S04]  /*15700*/  LDL.LU.128 R116, [R1+0x1490] ;  /* 0x0014900001747983 */ /* 0x000ea80000300c00 */
[----:B---3--:R-:W2:Y:S04]  /*15710*/  LDL.LU.128 R112, [R1+0x1480] ;  /* 0x0014800001707983 */ /* 0x008ea80000300c00 */
[----:B0-----:R-:W2:Y:S04]  /*15720*/  LDL.LU.128 R108, [R1+0x1470] ;  /* 0x00147000016c7983 */ /* 0x001ea80000300c00 */
[----:B-1----:R-:W2:Y:S04]  /*15730*/  LDL.LU.128 R104, [R1+0x1460] ;  /* 0x0014600001687983 */ /* 0x002ea80000300c00 */
        /* <DEDUP_REMOVED lines=31> */
[----:B------:R-:W2:Y:S01]  /*15930*/  LDL.LU R41, [R1+0x13e0] ;  /* 0x0013e00001297983 */ /* 0x000ea20000300800 */
[----:B------:R-:W-:Y:S01]  /*15940*/  ISETP.NE.U32.AND P2, PT, R33, RZ, PT ;  /* 0x000000ff2100720c */ /* 0x000fe20003f45070 */
[----:B------:R-:W-:-:S02]  /*15950*/  IMAD R16, R31, 0xc00, R16 ;  /* 0x00000c001f107824 */ /* 0x000fc400078e0210 */
[----:B------:R-:W-:Y:S02]  /*15960*/  IMAD.MOV.U32 R19, RZ, RZ, R164 ;  /* 0x000000ffff137224 */ /* 0x000fe400078e00a4 */
[----:B------:R-:W-:Y:S02]  /*15970*/  IMAD.MOV.U32 R18, RZ, RZ, R165 ;  /* 0x000000ffff127224 */ /* 0x000fe400078e00a5 */
[----:B------:R-:W-:Y:S02]  /*15980*/  IMAD.MOV.U32 R3, RZ, RZ, R166 ;  /* 0x000000ffff037224 */ /* 0x000fe400078e00a6 */
[----:B------:R-:W-:Y:S02]  /*15990*/  IMAD.MOV.U32 R2, RZ, RZ, R167 ;  /* 0x000000ffff027224 */ /* 0x000fe400078e00a7 */
[----:B------:R-:W-:Y:S02]  /*159a0*/  IMAD.MOV.U32 R225, RZ, RZ, R27 ;  /* 0x000000ffffe17224 */ /* 0x000fe400078e001b */
[----:B------:R-:W-:-:S02]  /*159b0*/  IMAD.MOV.U32 R223, RZ, RZ, R26 ;  /* 0x000000ffffdf7224 */ /* 0x000fc400078e001a */
[----:B------:R-:W-:Y:S01]  /*159c0*/  IMAD.MOV.U32 R221, RZ, RZ, R25 ;  /* 0x000000ffffdd7224 */ /* 0x000fe200078e0019 */
[----:B------:R-:W-:Y:S01]  /*159d0*/  R2UR UR6, R16 ;  /* 0x00000000100672ca */ /* 0x000fe200000e0000 */
[----:B------:R-:W-:Y:S01]  /*159e0*/  IMAD.MOV.U32 R32, RZ, RZ, R37 ;  /* 0x000000ffff207224 */ /* 0x000fe200078e0025 */
[----:B------:R-:W-:Y:S01]  /*159f0*/  R2UR UR7, R17 ;  /* 0x00000000110772ca */ /* 0x000fe200000e0000 */
        /* <DEDUP_REMOVED lines=9> */
[----:B------:R-:W3:Y:S01]  /*15a90*/  LDL.LU.128 R160, [R1+0x1540] ;  /* 0x0015400001a07983 */ /* 0x000ee20000300c00 */
[----:B------:R-:W-:-:S02]  /*15aa0*/  IMAD.MOV.U32 R29, RZ, RZ, R228 ;  /* 0x000000ffff1d7224 */ /* 0x000fc400078e00e4 */
[----:B------:R-:W-:Y:S01]  /*15ab0*/  IMAD.MOV.U32 R30, RZ, RZ, R226 ;  /* 0x000000ffff1e7224 */ /* 0x000fe200078e00e2 */
[----:B------:R-:W4:Y:S01]  /*15ac0*/  LDL.LU.128 R156, [R1+0x1530] ;  /* 0x00153000019c7983 */ /* 0x000f220000300c00 */
[----:B------:R-:W-:Y:S02]  /*15ad0*/  IMAD.MOV.U32 R31, RZ, RZ, R224 ;  /* 0x000000ffff1f7224 */ /* 0x000fe400078e00e0 */
[----:B------:R-:W-:Y:S02]  /*15ae0*/  IMAD.MOV.U32 R33, RZ, RZ, R232 ;  /* 0x000000ffff217224 */ /* 0x000fe400078e00e8 */
[----:B------:R-:W-:Y:S02]  /*15af0*/  IMAD.MOV.U32 R34, RZ, RZ, R230 ;  /* 0x000000ffff227224 */ /* 0x000fe400078e00e6 */
[----:B------:R-:W-:Y:S02]  /*15b00*/  IMAD.MOV.U32 R36, RZ, RZ, R233 ;  /* 0x000000ffff247224 */ /* 0x000fe400078e00e9 */
[----:B------:R-:W-:-:S02]  /*15b10*/  IMAD.MOV.U32 R38, RZ, RZ, R229 ;  /* 0x000000ffff267224 */ /* 0x000fc400078e00e5 */
[----:B------:R-:W-:Y:S02]  /*15b20*/  IMAD.MOV.U32 R40, RZ, RZ, R227 ;  /* 0x000000ffff287224 */ /* 0x000fe400078e00e3 */
        /* <DEDUP_REMOVED lines=26> */
[----:B------:R-:W-:Y:S01]  /*15cd0*/  IMAD.MOV.U32 R94, RZ, RZ, R184 ;  /* 0x000000ffff5e7224 */ /* 0x000fe200078e00b8 */
[----:B------:R-:W-:Y:S01]  /*15ce0*/  VOTEU.ANY UP0, P2 ;  /* 0x00000000003f7886 */ /* 0x000fe20001000100 */
[----:B------:R-:W-:Y:S01]  /*15cf0*/  IMAD.MOV.U32 R35, RZ, RZ, R235 ;  /* 0x000000ffff237224 */ /* 0x000fe200078e00eb */
[----:B------:R-:W3:Y:S01]  /*15d00*/  LDL.LU.128 R164, [R1+0x1550] ;  /* 0x0015500001a47983 */ /* 0x000ee20000300c00 */
[----:B------:R-:W-:-:S02]  /*15d10*/  IMAD.MOV.U32 R37, RZ, RZ, R231 ;  /* 0x000000ffff257224 */ /* 0x000fc400078e00e7 */
[----:B------:R-:W-:Y:S02]  /*15d20*/  IMAD.MOV.U32 R148, RZ, RZ, R19 ;  /* 0x000000ffff947224 */ /* 0x000fe400078e0013 */
[----:B------:R-:W-:Y:S02]  /*15d30*/  IMAD.MOV.U32 R149, RZ, RZ, R18 ;  /* 0x000000ffff957224 */ /* 0x000fe400078e0012 */
[----:B------:R-:W-:Y:S02]  /*15d40*/  IMAD.MOV.U32 R150, RZ, RZ, R3 ;  /* 0x000000ffff967224 */ /* 0x000fe400078e0003 */
[----:B------:R-:W-:Y:S02]  /*15d50*/  IMAD.MOV.U32 R151, RZ, RZ, R2 ;  /* 0x000000ffff977224 */ /* 0x000fe400078e0002 */
[----:B------:R-:W-:Y:S02]  /*15d60*/  IMAD.MOV.U32 R27, RZ, RZ, R225 ;  /* 0x000000ffff1b7224 */ /* 0x000fe400078e00e1 */
[----:B------:R-:W-:-:S02]  /*15d70*/  IMAD.MOV.U32 R26, RZ, RZ, R223 ;  /* 0x000000ffff1a7224 */ /* 0x000fc400078e00df */
[----:B------:R-:W-:-:S06]  /*15d80*/  IMAD.MOV.U32 R25, RZ, RZ, R221 ;  /* 0x000000ffff197224 */ /* 0x000fcc00078e00dd */
[----:B--2---:R-:W-:-:S06]  /*15d90*/  WARPGROUP.ARRIVE ;  /* 0x00000000000079c5 */ /* 0x004fcc0000000000 */
[----:B------:R-:W-:Y:S03]  /*15da0*/  HGMMA.64x256x16.F32.BF16 R24, R152, gdesc[UR4].tnspB, R24, UP0, gsb0 ;  /* 0x43e0000498187df0 */ /* 0x000fe6000b801818 */
[----:B------:R-:W-:Y:S02]  /*15db0*/  WARPGROUP.DEPBAR.LE gsb0, 0x0 ;  /* 0x00008000000079c5 */ /* 0x000fe40000010000 */
[----:B------:R-:W-:Y:S02]  /*15dc0*/  VIADD R154, R16, 0x80 ;  /* 0x00000080109a7836 */ /* 0x000fe40000000000 */
[----:B------:R-:W-:Y:S01]  /*15dd0*/  IMAD.MOV.U32 R155, RZ, RZ, R17 ;  /* 0x000000ffff9b7224 */ /* 0x000fe200078e0011 */
[----:B------:R-:W-:Y:S01]  /*15de0*/  F2FP.BF16.F32.PACK_AB R152, R7, R8 ;  /* 0x000000080798723e */ /* 0x000fe200000010ff */
        /* <DEDUP_REMOVED lines=45> */
[----:B------:R-:W-:Y:S01]  /*160c0*/  IMAD.MOV.U32 R184, RZ, RZ, R100 ;  /* 0x000000ffffb87224 */ /* 0x000fe200078e0064 */
[----:B------:R0:W-:Y:S04]  /*160d0*/  STL.128 [R1+0x13d0], R224 ;  /* 0x0013d0e001007387 */ /* 0x0001e80000100c00 */
[----:B------:R1:W-:Y:S04]  /*160e0*/  STL.128 [R1+0x13c0], R220 ;  /* 0x0013c0dc01007387 */ /* 0x0003e80000100c00 */
        /* <DEDUP_REMOVED lines=9> */
[----:B------:R4:W-:Y:S01]  /*16180*/  STL.128 [R1+0x12b0], R152 ;  /* 0x0012b09801007387 */ /* 0x0009e20000100c00 */
[----:B------:R-:W-:-:S03]  /*16190*/  IMAD.MOV.U32 R232, RZ, RZ, R148 ;  /* 0x000000ffffe87224 */ /* 0x000fc600078e0094 */
[----:B0-----:R-:W3:Y:S01]  /*161a0*/  LDL.LU.128 R224, [R1+0x13d0] ;  /* 0x0013d00001e07983 */ /* 0x001ee20000300c00 */
[----:B------:R-:W-:-:S03]  /*161b0*/  IMAD.MOV.U32 R231, RZ, RZ, R147 ;  /* 0x000000ffffe77224 */ /* 0x000fc600078e0093 */
[----:B-1----:R-:W3:Y:S01]  /*161c0*/  LDL.LU.128 R220, [R1+0x13c0] ;  /* 0x0013c00001dc7983 */ /* 0x002ee20000300c00 */
[----:B------:R-:W-:-:S03]  /*161d0*/  IMAD.MOV.U32 R230, RZ, RZ, R146 ;  /* 0x000000ffffe67224 */ /* 0x000fc600078e0092 */
[----:B--2---:R-:W2:Y:S01]  /*161e0*/  LDL.LU.128 R216, [R1+0x13b0] ;  /* 0x0013b00001d87983 */ /* 0x004ea20000300c00 */
[----:B------:R-:W-:Y:S02]  /*161f0*/  IMAD.MOV.U32 R229, RZ, RZ, R145 ;  /* 0x000000ffffe57224 */ /* 0x000fe400078e0091 */
[----:B----4-:R-:W-:Y:S01]  /*16200*/  IMAD.MOV.U32 R155, RZ, RZ, R79 ;  /* 0x000000ffff9b7224 */ /* 0x010fe200078e004f */
[----:B------:R-:W4:Y:S01]  /*16210*/  LDL.LU.128 R212, [R1+0x13a0] ;  /* 0x0013a00001d47983 */ /* 0x000f220000300c00 */
[----:B------:R-:W-:Y:S02]  /*16220*/  IMAD.MOV.U32 R154, RZ, RZ, R78 ;  /* 0x000000ffff9a7224 */ /* 0x000fe400078e004e */
[----:B------:R-:W-:Y:S01]  /*16230*/  IMAD.MOV.U32 R153, RZ, RZ, R77 ;  /* 0x000000ffff997224 */ /* 0x000fe200078e004d */
[----:B------:R-:W2:Y:S01]  /*16240*/  LDL.LU.128 R208, [R1+0x1390] ;  /* 0x0013900001d07983 */ /* 0x000ea20000300c00 */
[----:B------:R-:W-:-:S03]  /*16250*/  IMAD.MOV.U32 R152, RZ, RZ, R76 ;  /* 0x000000ffff987224 */ /* 0x000fc600078e004c */
[----:B------:R-:W4:Y:S04]  /*16260*/  LDL.LU.128 R204, [R1+0x1380] ;  /* 0x0013800001cc7983 */ /* 0x000f280000300c00 */
[----:B------:R-:W2:Y:S04]  /*16270*/  LDL.LU.128 R200, [R1+0x1370] ;  /* 0x0013700001c87983 */ /* 0x000ea80000300c00 */
[----:B------:R-:W4:Y:S04]  /*16280*/  LDL.LU.128 R196, [R1+0x1360] ;  /* 0x0013600001c47983 */ /* 0x000f280000300c00 */
[----:B------:R-:W2:Y:S04]  /*16290*/  LDL.LU.128 R192, [R1+0x1350] ;  /* 0x0013500001c07983 */ /* 0x000ea80000300c00 */
[----:B------:R-:W4:Y:S04]  /*162a0*/  LDL.LU.128 R188, [R1+0x1340] ;  /* 0x0013400001bc7983 */ /* 0x000f280000300c00 */
[----:B------:R-:W2:Y:S01]  /*162b0*/  LDL.LU.128 R184, [R1+0x1330] ;  /* 0x0013300001b87983 */ /* 0x000ea20000300c00 */
[----:B------:R-:W-:-:S02]  /*162c0*/  IMAD.MOV.U32 R148, RZ, RZ, R72 ;  /* 0x000000ffff947224 */ /* 0x000fc400078e0048 */
[----:B------:R-:W-:Y:S01]  /*162d0*/  IMAD.MOV.U32 R147, RZ, RZ, R71 ;  /* 0x000000ffff937224 */ /* 0x000fe200078e0047 */
[----:B------:R0:W-:Y:S01]  /*162e0*/  STL.128 [R1+0x330], R152 ;  /* 0x0003309801007387 */ /* 0x0001e20000100c00 */
[----:B------:R-:W-:Y:S02]  /*162f0*/  IMAD.MOV.U32 R146, RZ, RZ, R70 ;  /* 0x000000ffff927224 */ /* 0x000fe400078e0046 */
[----:B------:R-:W-:Y:S02]  /*16300*/  IMAD.MOV.U32 R145, RZ, RZ, R69 ;  /* 0x000000ffff917224 */ /* 0x000fe400078e0045 */
[----:B------:R-:W-:Y:S02]  /*16310*/  IMAD.MOV.U32 R72, RZ, RZ, R155 ;  /* 0x000000ffff487224 */ /* 0x000fe400078e009b */
[----:B------:R-:W-:Y:S02]  /*16320*/  IMAD.MOV.U32 R71, RZ, RZ, R154 ;  /* 0x000000ffff477224 */ /* 0x000fe400078e009a */
[----:B------:R-:W-:-:S02]  /*16330*/  IMAD.MOV.U32 R70, RZ, RZ, R153 ;  /* 0x000000ffff467224 */ /* 0x000fc400078e0099 */
[----:B------:R-:W-:Y:S02]  /*16340*/  IMAD.MOV.U32 R69, RZ, RZ, R152 ;  /* 0x000000ffff457224 */ /* 0x000fe400078e0098 */
[----:B0-----:R-:W4:Y:S01]  /*16350*/  LDL.LU.128 R152, [R1+0x12b0] ;  /* 0x0012b00001987983 */ /* 0x001f220000300c00 */
[----:B------:R-:W-:-:S03]  /*16360*/  IMAD.MOV.U32 R235, RZ, RZ, R151 ;  /* 0x000000ffffeb7224 */ /* 0x000fc600078e0097 */
[----:B------:R0:W-:Y:S01]  /*16370*/  STL.128 [R1+0x1300], R172 ;  /* 0x001300ac01007387 */ /* 0x0001e20000100c00 */
[----:B------:R-:W-:-:S03]  /*16380*/  IMAD.MOV.U32 R7, RZ, RZ, R150 ;  /* 0x000000ffff077224 */ /* 0x000fc600078e0096 */
[----:B------:R1:W-:Y:S01]  /*16390*/  STL.128 [R1+0x12f0], R168 ;  /* 0x0012f0a801007387 */ /* 0x0003e20000100c00 */
[----:B------:R-:W-:-:S03]  /*163a0*/  IMAD.MOV.U32 R233, RZ, RZ, R149 ;  /* 0x000000ffffe97224 */ /* 0x000fc600078e0095 */
[----:B---3--:R3:W-:Y:S01]  /*163b0*/  STL.128 [R1+0x12e0], R164 ;  /* 0x0012e0a401007387 */ /* 0x0087e20000100c00 */
[----:B------:R-:W-:-:S03]  /*163c0*/  IMAD.MOV.U32 R228, RZ, RZ, R144 ;  /* 0x000000ffffe47224 */ /* 0x000fc600078e0090 */
[----:B------:R3:W-:Y:S01]  /*163d0*/  STL.128 [R1+0x12d0], R160 ;  /* 0x0012d0a001007387 */ /* 0x0007e20000100c00 */
[----:B------:R-:W-:Y:S02]  /*163e0*/  IMAD.MOV.U32 R151, RZ, RZ, R75 ;  /* 0x000000ffff977224 */ /* 0x000fe400078e004b */
[----:B0-----:R-:W-:Y:S01]  /*163f0*/  IMAD.MOV.U32 R175, RZ, RZ, R99 ;  /* 0x000000ffffaf7224 */ /* 0x001fe200078e0063 */
[----:B------:R0:W-:Y:S01]  /*16400*/  STL.128 [R1+0x12c0], R156 ;  /* 0x0012c09c01007387 */ /* 0x0001e20000100c00 */
[----:B------:R-:W-:Y:S02]  /*16410*/  IMAD.MOV.U32 R174, RZ, RZ, R98 ;  /* 0x000000ffffae7224 */ /* 0x000fe400078e0062 */
[----:B------:R-:W-:Y:S02]  /*16420*/  IMAD.MOV.U32 R173, RZ, RZ, R97 ;  /* 0x000000ffffad7224 */ /* 0x000fe400078e0061 */
[----:B------:R-:W-:Y:S02]  /*16430*/  IMAD.MOV.U32 R172, RZ, RZ, R96 ;  /* 0x000000ffffac7224 */ /* 0x000fe400078e0060 */
[----:B-1----:R-:W-:-:S02]  /*16440*/  IMAD.MOV.U32 R171, RZ, RZ, R95 ;  /* 0x000000ffffab7224 */ /* 0x002fc400078e005f */
[----:B------:R-:W-:Y:S02]  /*16450*/  IMAD.MOV.U32 R170, RZ, RZ, R94 ;  /* 0x000000ffffaa7224 */ /* 0x000fe400078e005e */
[----:B------:R-:W-:Y:S02]  /*16460*/  IMAD.MOV.U32 R169, RZ, RZ, R93 ;  /* 0x000000ffffa97224 */ /* 0x000fe400078e005d */
[----:B------:R-:W-:Y:S02]  /*16470*/  IMAD.MOV.U32 R168, RZ, RZ, R92 ;  /* 0x000000ffffa87224 */ /* 0x000fe400078e005c */
[----:B---3--:R-:W-:Y:S02]  /*16480*/  IMAD.MOV.U32 R167, RZ, RZ, R91 ;  /* 0x000000ffffa77224 */ /* 0x008fe400078e005b */
[----:B------:R-:W-:Y:S02]  /*16490*/  IMAD.MOV.U32 R166, RZ, RZ, R90 ;  /* 0x000000ffffa67224 */ /* 0x000fe400078e005a */
[----:B------:R-:W-:-:S02]  /*164a0*/  IMAD.MOV.U32 R165, RZ, RZ, R89 ;  /* 0x000000ffffa57224 */ /* 0x000fc400078e0059 */
[----:B------:R-:W-:Y:S02]  /*164b0*/  IMAD.MOV.U32 R164, RZ, RZ, R88 ;  /* 0x000000ffffa47224 */ /* 0x000fe400078e0058 */
[----:B------:R-:W-:Y:S02]  /*164c0*/  IMAD.MOV.U32 R163, RZ, RZ, R87 ;  /* 0x000000ffffa37224 */ /* 0x000fe400078e0057 */
[----:B------:R-:W-:Y:S02]  /*164d0*/  IMAD.MOV.U32 R162, RZ, RZ, R86 ;  /* 0x000000ffffa27224 */ /* 0x000fe400078e0056 */
[----:B------:R-:W-:Y:S02]  /*164e0*/  IMAD.MOV.U32 R161, RZ, RZ, R85 ;  /* 0x000000ffffa17224 */ /* 0x000fe400078e0055 */
[----:B------:R-:W-:Y:S02]  /*164f0*/  IMAD.MOV.U32 R160, RZ, RZ, R84 ;  /* 0x000000ffffa07224 */ /* 0x000fe400078e0054 */
[----:B0-----:R-:W-:-:S02]  /*16500*/  IMAD.MOV.U32 R159, RZ, RZ, R83 ;  /* 0x000000ffff9f7224 */ /* 0x001fc400078e0053 */
        /* <DEDUP_REMOVED lines=175> */
[----:B------:R-:W-:Y:S01]  /*17000*/  IMAD.MOV.U32 R45, RZ, RZ, R38 ;  /* 0x000000ffff2d7224 */ /* 0x000fe200078e0026 */
[----:B------:R4:W-:Y:S01]  /*17010*/  STL.128 [R1+0x270], R104 ;  /* 0x0002706801007387 */ /* 0x0009e20000100c00 */
[----:B------:R-:W-:Y:S02]  /*17020*/  IMAD.MOV.U32 R44, RZ, RZ, R37 ;  /* 0x000000ffff2c7224 */ /* 0x000fe400078e0025 */
[----:B------:R-:W-:Y:S01]  /*17030*/  IMAD.MOV.U32 R43, RZ, RZ, R36 ;  /* 0x000000ffff2b7224 */ /* 0x000fe200078e0024 */
[----:B------:R0:W-:Y:S01]  /*17040*/  STL.128 [R1+0x280], R108 ;  /* 0x0002806c01007387 */ /* 0x0001e20000100c00 */
[----:B------:R-:W-:Y:S02]  /*17050*/  IMAD.MOV.U32 R42, RZ, RZ, R35 ;  /* 0x000000ffff2a7224 */ /* 0x000fe400078e0023 */
[----:B------:R-:W-:Y:S01]  /*17060*/  IMAD.MOV.U32 R41, RZ, RZ, R34 ;  /* 0x000000ffff297224 */ /* 0x000fe200078e0022 */
[----:B------:R1:W-:Y:S01]  /*17070*/  STL.128 [R1+0x290], R112 ;  /* 0x0002907001007387 */ /* 0x0003e20000100c00 */
[----:B------:R-:W-:-:S02]  /*17080*/  IMAD.MOV.U32 R40, RZ, RZ, R33 ;  /* 0x000000ffff287224 */ /* 0x000fc400078e0021 */
        /* <DEDUP_REMOVED lines=18> */
[----:B--2---:R-:W-:Y:S01]  /*171b0*/  IMAD.MOV.U32 R100, RZ, RZ, R184 ;  /* 0x000000ffff647224 */ /* 0x004fe200078e00b8 */
[----:B------:R2:W-:Y:S01]  /*171c0*/  STL.128 [R1+0x300], R140 ;  /* 0x0003008c01007387 */ /* 0x0005e20000100c00 */
[----:B------:R-:W-:Y:S02]  /*171d0*/  IMAD.MOV.U32 R101, RZ, RZ, R185 ;  /* 0x000000ffff657224 */ /* 0x000fe400078e00b9 */
[----:B------:R-:W-:Y:S01]  /*171e0*/  IMAD.MOV.U32 R102, RZ, RZ, R186 ;  /* 0x000000ffff667224 */ /* 0x000fe200078e00ba */
[----:B------:R2:W-:Y:S01]  /*171f0*/  STL.128 [R1+0x310], R144 ;  /* 0x0003109001007387 */ /* 0x0005e20000100c00 */
[----:B------:R-:W-:Y:S02]  /*17200*/  IMAD.MOV.U32 R103, RZ, RZ, R187 ;  /* 0x000000ffff677224 */ /* 0x000fe400078e00bb */
[----:B----4-:R-:W-:Y:S01]  /*17210*/  IMAD.MOV.U32 R104, RZ, RZ, R188 ;  /* 0x000000ffff687224 */ /* 0x010fe200078e00bc */
[----:B------:R4:W-:Y:S01]  /*17220*/  STL.128 [R1+0x320], R148 ;  /* 0x0003209401007387 */ /* 0x0009e20000100c00 */
[----:B------:R-:W-:-:S02]  /*17230*/  IMAD.MOV.U32 R105, RZ, RZ, R189 ;  /* 0x000000ffff697224 */ /* 0x000fc400078e00bd */
[----:B------:R-:W-:Y:S02]  /*17240*/  IMAD.MOV.U32 R106, RZ, RZ, R190 ;  /* 0x000000ffff6a7224 */ /* 0x000fe400078e00be */
[----:B------:R-:W-:Y:S02]  /*17250*/  IMAD.MOV.U32 R107, RZ, RZ, R191 ;  /* 0x000000ffff6b7224 */ /* 0x000fe400078e00bf */
[----:B0-----:R-:W-:Y:S02]  /*17260*/  IMAD.MOV.U32 R108, RZ, RZ, R4 ;  /* 0x000000ffff6c7224 */ /* 0x001fe400078e0004 */
[----:B------:R-:W-:Y:S02]  /*17270*/  IMAD.MOV.U32 R109, RZ, RZ, R0 ;  /* 0x000000ffff6d7224 */ /* 0x000fe400078e0000 */
[----:B------:R-:W-:Y:S02]  /*17280*/  IMAD.MOV.U32 R110, RZ, RZ, R8 ;  /* 0x000000ffff6e7224 */ /* 0x000fe400078e0008 */
[----:B------:R-:W-:-:S02]  /*17290*/  IMAD.MOV.U32 R111, RZ, RZ, R195 ;  /* 0x000000ffff6f7224 */ /* 0x000fc400078e00c3 */
[----:B-1----:R-:W-:Y:S02]  /*172a0*/  IMAD.MOV.U32 R112, RZ, RZ, R196 ;  /* 0x000000ffff707224 */ /* 0x002fe400078e00c4 */
[----:B------:R-:W-:Y:S02]  /*172b0*/  IMAD.MOV.U32 R113, RZ, RZ, R197 ;  /* 0x000000ffff717224 */ /* 0x000fe400078e00c5 */
[----:B------:R-:W-:Y:S02]  /*172c0*/  IMAD.MOV.U32 R114, RZ, RZ, R198 ;  /* 0x000000ffff727224 */ /* 0x000fe400078e00c6 */
[----:B------:R-:W-:Y:S02]  /*172d0*/  IMAD.MOV.U32 R115, RZ, RZ, R199 ;  /* 0x000000ffff737224 */ /* 0x000fe400078e00c7 */
[----:B---3--:R-:W-:Y:S02]  /*172e0*/  IMAD.MOV.U32 R116, RZ, RZ, R200 ;  /* 0x000000ffff747224 */ /* 0x008fe400078e00c8 */
        /* <DEDUP_REMOVED lines=23> */
[----:B--2---:R-:W-:Y:S02]  /*17460*/  IMAD.MOV.U32 R140, RZ, RZ, R224 ;  /* 0x000000ffff8c7224 */ /* 0x004fe400078e00e0 */
[----:B------:R-:W-:-:S02]  /*17470*/  IMAD.MOV.U32 R141, RZ, RZ, R225 ;  /* 0x000000ffff8d7224 */ /* 0x000fc400078e00e1 */
[----:B------:R-:W-:Y:S02]  /*17480*/  IMAD.MOV.U32 R142, RZ, RZ, R226 ;  /* 0x000000ffff8e7224 */ /* 0x000fe400078e00e2 */
[----:B------:R-:W-:Y:S02]  /*17490*/  IMAD.MOV.U32 R143, RZ, RZ, R227 ;  /* 0x000000ffff8f7224 */ /* 0x000fe400078e00e3 */
[----:B------:R-:W-:Y:S02]  /*174a0*/  IMAD.MOV.U32 R144, RZ, RZ, R228 ;  /* 0x000000ffff907224 */ /* 0x000fe400078e00e4 */
[----:B------:R-:W-:Y:S02]  /*174b0*/  IMAD.MOV.U32 R145, RZ, RZ, R229 ;  /* 0x000000ffff917224 */ /* 0x000fe400078e00e5 */
[----:B------:R-:W-:Y:S02]  /*174c0*/  IMAD.MOV.U32 R146, RZ, RZ, R230 ;  /* 0x000000ffff927224 */ /* 0x000fe400078e00e6 */
[----:B------:R-:W-:-:S02]  /*174d0*/  IMAD.MOV.U32 R147, RZ, RZ, R231 ;  /* 0x000000ffff937224 */ /* 0x000fc400078e00e7 */
[----:B----4-:R-:W-:Y:S02]  /*174e0*/  IMAD.MOV.U32 R148, RZ, RZ, R232 ;  /* 0x000000ffff947224 */ /* 0x010fe400078e00e8 */
[----:B------:R-:W-:Y:S02]  /*174f0*/  IMAD.MOV.U32 R149, RZ, RZ, R233 ;  /* 0x000000ffff957224 */ /* 0x000fe400078e00e9 */
[----:B------:R-:W-:Y:S02]  /*17500*/  IMAD.MOV.U32 R150, RZ, RZ, R7 ;  /* 0x000000ffff967224 */ /* 0x000fe400078e0007 */
[----:B------:R-:W-:Y:S02]  /*17510*/  IMAD.MOV.U32 R151, RZ, RZ, R235 ;  /* 0x000000ffff977224 */ /* 0x000fe400078e00eb */
[----:B------:R-:W-:Y:S02]  /*17520*/  IMAD.MOV.U32 R24, RZ, RZ, R18 ;  /* 0x000000ffff187224 */ /* 0x000fe400078e0012 */
[----:B------:R-:W-:-:S02]  /*17530*/  IMAD.MOV.U32 R25, RZ, RZ, R2 ;  /* 0x000000ffff197224 */ /* 0x000fc400078e0002 */
[----:B------:R-:W-:Y:S02]  /*17540*/  IMAD.MOV.U32 R26, RZ, RZ, R3 ;  /* 0x000000ffff1a7224 */ /* 0x000fe400078e0003 */
[----:B------:R-:W-:-:S06]  /*17550*/  IMAD.MOV.U32 R27, RZ, RZ, R19 ;  /* 0x000000ffff1b7224 */ /* 0x000fcc00078e0013 */
[----:B------:R-:W-:-:S06]  /*17560*/  WARPGROUP.ARRIVE ;  /* 0x00000000000079c5 */ /* 0x000fcc0000000000 */
[----:B------:R-:W-:Y:S01]  /*17570*/  HGMMA.64x256x16.F32.BF16 R24, R152, gdesc[UR4].tnspB, R24, gsb0 ;  /* 0x43e0000498187df0 */ /* 0x000fe20008001818 */
[----:B------:R0:W-:Y:S04]  /*17580*/  STL.128 [R1+0x340], R156 ;  /* 0x0003409c01007387 */ /* 0x0001e80000100c00 */
[----:B------:R1:W-:Y:S04]  /*17590*/  STL.128 [R1+0x350], R160 ;  /* 0x000350a001007387 */ /* 0x0003e80000100c00 */
[----:B0-----:R-:W2:Y:S04]  /*175a0*/  LDL.LU.128 R156, [R1+0x12c0] ;  /* 0x0012c000019c7983 */ /* 0x001ea80000300c00 */
[----:B-1----:R-:W3:Y:S04]  /*175b0*/  LDL.LU.128 R160, [R1+0x12d0] ;  /* 0x0012d00001a07983 */ /* 0x002ee80000300c00 */
[----:B------:R0:W-:Y:S04]  /*175c0*/  STL.128 [R1+0x370], R168 ;  /* 0x000370a801007387 */ /* 0x0001e80000100c00 */
[----:B------:R1:W-:Y:S04]  /*175d0*/  STL.128 [R1+0x360], R164 ;  /* 0x000360a401007387 */ /* 0x0003e80000100c00 */
[----:B0-----:R-:W4:Y:S04]  /*175e0*/  LDL.LU.128 R168, [R1+0x12f0] ;  /* 0x0012f00001a87983 */ /* 0x001f280000300c00 */
[----:B-1----:R-:W4:Y:S04]  /*175f0*/  LDL.LU.128 R164, [R1+0x12e0] ;  /* 0x0012e00001a47983 */ /* 0x002f280000300c00 */
[----:B------:R0:W-:Y:S04]  /*17600*/  STL [R1+0x12a8], R194 ;  /* 0x0012a8c201007387 */ /* 0x0001e80000100800 */
[----:B------:R1:W-:Y:S01]  /*17610*/  STL.64 [R1+0x12a0], R192 ;  /* 0x0012a0c001007387 */ /* 0x0003e20000100a00 */
[----:B0-----:R-:W-:-:S02]  /*17620*/  IMAD.MOV.U32 R194, RZ, RZ, R8 ;  /* 0x000000ffffc27224 */ /* 0x001fc400078e0008 */
[----:B-1----:R-:W-:Y:S02]  /*17630*/  IMAD.MOV.U32 R192, RZ, RZ, R4 ;  /* 0x000000ffffc07224 */ /* 0x002fe400078e0004 */
[----:B------:R-:W-:-:S05]  /*17640*/  IMAD.MOV.U32 R193, RZ, RZ, R0 ;  /* 0x000000ffffc17224 */ /* 0x000fca00078e0000 */
[----:B------:R0:W-:Y:S04]  /*17650*/  STL.128 [R1+0x3b0], R192 ;  /* 0x0003b0c001007387 */ /* 0x0001e80000100c00 */
[----:B0-----:R-:W4:Y:S04]  /*17660*/  LDL.LU R194, [R1+0x12a8] ;  /* 0x0012a80001c27983 */ /* 0x001f280000300800 */
[----:B------:R-:W4:Y:S01]  /*17670*/  LDL.LU.64 R192, [R1+0x12a0] ;  /* 0x0012a00001c07983 */ /* 0x000f220000300a00 */
[----:B------:R-:W-:-:S05]  /*17680*/  IMAD.MOV.U32 R183, RZ, RZ, 0x1 ;  /* 0x00000001ffb77424 */ /* 0x000fca00078e00ff */
[----:B------:R0:W-:Y:S04]  /*17690*/  STL.128 [R1+0x1320], R180 ;  /* 0x001320b401007387 */ /* 0x0001e80000100c00 */
[----:B------:R1:W-:Y:S04]  /*176a0*/  STL.128 [R1+0x1310], R176 ;  /* 0x001310b001007387 */ /* 0x0003e80000100c00 */
[----:B------:R1:W-:Y:S04]  /*176b0*/  STL.128 [R1+0x380], R172 ;  /* 0x000380ac01007387 */ /* 0x0003e80000100c00 */
[----:B0-----:R-:W4:Y:S04]  /*176c0*/  LDL.LU.128 R180, [R1+0x1320] ;  /* 0x0013200001b47983 */ /* 0x001f280000300c00 */
[----:B-1----:R-:W4:Y:S04]  /*176d0*/  LDL.LU.128 R176, [R1+0x1310] ;  /* 0x0013100001b07983 */ /* 0x002f280000300c00 */
[----:B------:R-:W4:Y:S01]  /*176e0*/  LDL.LU.128 R172, [R1+0x1300] ;  /* 0x0013000001ac7983 */ /* 0x000f220000300c00 */
[----:B------:R-:W-:-:S03]  /*176f0*/  WARPGROUP.DEPBAR.LE gsb0, 0x0 ;  /* 0x00008000000079c5 */ /* 0x000fc60000010000 */
        /* <DEDUP_REMOVED lines=9> */
[----:B0-----:R-:W4:Y:S04]  /*17790*/  LDL.LU.128 R140, [R1+0x1200] ;  /* 0x00120000018c7983 */ /* 0x001f280000300c00 */
[----:B-1----:R-:W4:Y:S04]  /*177a0*/  LDL.LU.128 R136, [R1+0x11f0] ;  /* 0x0011f00001887983 */ /* 0x002f280000300c00 */
[----:B------:R-:W4:Y:S04]  /*177b0*/  LDL.LU.128 R132, [R1+0x11e0] ;  /* 0x0011e00001847983 */ /* 0x000f280000300c00 */
[----:B------:R-:W4:Y:S04]  /*177c0*/  LDL.LU.128 R128, [R1+0x11d0] ;  /* 0x0011d00001807983 */ /* 0x000f280000300c00 */
[----:B------:R-:W4:Y:S04]  /*177d0*/  LDL.LU.128 R124, [R1+0x11c0] ;  /* 0x0011c000017c7983 */ /* 0x000f280000300c00 */
[----:B------:R-:W4:Y:S04]  /*177e0*/  LDL.LU.128 R120, [R1+0x11b0] ;  /* 0x0011b00001787983 */ /* 0x000f280000300c00 */
[----:B------:R-:W4:Y:S04]  /*177f0*/  LDL.LU.128 R116, [R1+0x11a0] ;  /* 0x0011a00001747983 */ /* 0x000f280000300c00 */
[----:B------:R-:W4:Y:S04]  /*17800*/  LDL.LU.128 R112, [R1+0x1190] ;  /* 0x0011900001707983 */ /* 0x000f280000300c00 */
[----:B------:R-:W4:Y:S04]  /*17810*/  LDL.LU.128 R108, [R1+0x1180] ;  /* 0x00118000016c7983 */ /* 0x000f280000300c00 */
[----:B------:R0:W-:Y:S04]  /*17820*/  STL.128 [R1+0x1220], R148 ;  /* 0x0012209401007387 */ /* 0x0001e80000100c00 */
[----:B------:R1:W-:Y:S04]  /*17830*/  STL.128 [R1+0x1210], R144 ;  /* 0x0012109001007387 */ /* 0x0003e80000100c00 */
[----:B0-----:R-:W4:Y:S04]  /*17840*/  LDL.LU.128 R148, [R1+0x1220] ;  /* 0x0012200001947983 */ /* 0x001f280000300c00 */
[----:B-1----:R-:W4:Y:S04]  /*17850*/  LDL.LU.128 R144, [R1+0x1210] ;  /* 0x0012100001907983 */ /* 0x002f280000300c00 */
[----:B---3--:R0:W-:Y:S04]  /*17860*/  STL.128 [R1+0x1240], R160 ;  /* 0x001240a001007387 */ /* 0x0081e80000100c00 */
[----:B--2---:R1:W-:Y:S04]  /*17870*/  STL.128 [R1+0x1230], R156 ;  /* 0x0012309c01007387 */ /* 0x0043e80000100c00 */
[----:B0-----:R-:W2:Y:S04]  /*17880*/  LDL.LU.128 R160, [R1+0x1240] ;  /* 0x0012400001a07983 */ /* 0x001ea80000300c00 */
[----:B-1----:R-:W3:Y:S04]  /*17890*/  LDL.LU.128 R156, [R1+0x1230] ;  /* 0x00123000019c7983 */ /* 0x002ee80000300c00 */
[----:B----4-:R0:W-:Y:S04]  /*178a0*/  STL.128 [R1+0x1260], R168 ;  /* 0x001260a801007387 */ /* 0x0101e80000100c00 */
[----:B------:R1:W-:Y:S04]  /*178b0*/  STL.128 [R1+0x1250], R164 ;  /* 0x001250a401007387 */ /* 0x0003e80000100c00 */
[----:B0-----:R-:W4:Y:S04]  /*178c0*/  LDL.LU.128 R168, [R1+0x1260] ;  /* 0x0012600001a87983 */ /* 0x001f280000300c00 */
[----:B-1----:R-:W4:Y:S01]  /*178d0*/  LDL.LU.128 R164, [R1+0x1250] ;  /* 0x0012500001a47983 */ /* 0x002f220000300c00 */
[----:B------:R-:W-:-:S02]  /*178e0*/  F2FP.BF16.F32.PACK_AB R152, R15, R20 ;  /* 0x000000140f98723e */ /* 0x000fc400000010ff */
[----:B------:R-:W-:Y:S01]  /*178f0*/  F2FP.BF16.F32.PACK_AB R153, R11, R12 ;  /* 0x0000000c0b99723e */ /* 0x000fe200000010ff */
[----:B------:R0:W-:Y:S01]  /*17900*/  STL.128 [R1+0x390], R184 ;  /* 0x000390b801007387 */ /* 0x0001e20000100c00 */
[----:B------:R-:W-:Y:S02]  /*17910*/  F2FP.BF16.F32.PACK_AB R154, R21, R22 ;  /* 0x00000016159a723e */ /* 0x000fe400000010ff */
[----:B------:R-:W-:Y:S01]  /*17920*/  F2FP.BF16.F32.PACK_AB R155, R13, R14 ;  /* 0x0000000e0d9b723e */ /* 0x000fe200000010ff */
[----:B------:R1:W-:Y:S04]  /*17930*/  STL.128 [R1+0x3a0], R188 ;  /* 0x0003a0bc01007387 */ /* 0x0003e80000100c00 */
[----:B------:R-:W-:Y:S04]  /*17940*/  STL.128 [R1+0x3c0], R196 ;  /* 0x0003c0c401007387 */ /* 0x000fe80000100c00 */
[----:B------:R-:W-:Y:S04]  /*17950*/  STL.128 [R1+0x3d0], R200 ;  /* 0x0003d0c801007387 */ /* 0x000fe80000100c00 */
[----:B------:R-:W-:Y:S01]  /*17960*/  STL.128 [R1+0x3e0], R204 ;  /* 0x0003e0cc01007387 */ /* 0x000fe20000100c00 */
[----:B0-----:R-:W-:-:S02]  /*17970*/  IMAD.MOV.U32 R187, RZ, RZ, R103 ;  /* 0x000000ffffbb7224 */ /* 0x001fc400078e0067 */
[----:B------:R-:W-:Y:S01]  /*17980*/  IMAD.MOV.U32 R186, RZ, RZ, R102 ;  /* 0x000000ffffba7224 */ /* 0x000fe200078e0066 */
[----:B------:R-:W-:Y:S01]  /*17990*/  STL.128 [R1+0x3f0], R208 ;  /* 0x0003f0d001007387 */ /* 0x000fe20000100c00 */
[----:B-1----:R-:W-:Y:S02]  /*179a0*/  IMAD.MOV.U32 R191, RZ, RZ, R107 ;  /* 0x000000ffffbf7224 */ /* 0x002fe400078e006b */
[----:B------:R-:W-:Y:S01]  /*179b0*/  IMAD.MOV.U32 R190, RZ, RZ, R106 ;  /* 0x000000ffffbe7224 */ /* 0x000fe200078e006a */
[----:B------:R-:W-:Y:S01]  /*179c0*/  STL.128 [R1+0x400], R212 ;  /* 0x000400d401007387 */ /* 0x000fe20000100c00 */
[----:B------:R-:W-:Y:S02]  /*179d0*/  IMAD.MOV.U32 R189, RZ, RZ, R105 ;  /* 0x000000ffffbd7224 */ /* 0x000fe400078e0069 */
[----:B------:R-:W-:Y:S01]  /*179e0*/  IMAD.MOV.U32 R188, RZ, RZ, R104 ;  /* 0x000000ffffbc7224 */ /* 0x000fe200078e0068 */
[----:B------:R-:W-:Y:S01]  /*179f0*/  STL.128 [R1+0x410], R216 ;  /* 0x000410d801007387 */ /* 0x000fe20000100c00 */
[----:B------:R-:W-:-:S02]  /*17a00*/  IMAD.MOV.U32 R185, RZ, RZ, R101 ;  /* 0x000000ffffb97224 */ /* 0x000fc400078e0065 */
[----:B------:R-:W-:Y:S01]  /*17a10*/  IMAD.MOV.U32 R184, RZ, RZ, R100 ;  /* 0x000000ffffb87224 */ /* 0x000fe200078e0064 */
[----:B------:R-:W-:Y:S04]  /*17a20*/  STL.128 [R1+0x420], R220 ;  /* 0x000420dc01007387 */ /* 0x000fe80000100c00 */
[----:B------:R-:W-:Y:S01]  /*17a30*/  STL.128 [R1+0x430], R224 ;  /* 0x000430e001007387 */ /* 0x000fe20000100c00 */
[----:B------:R-:W-:-:S03]  /*17a40*/  IMAD.MOV.U32 R15, RZ, RZ, R19 ;  /* 0x000000ffff0f7224 */ /* 0x000fc600078e0013 */
[----:B------:R0:W-:Y:S04]  /*17a50*/  STL.128 [R1+0x10e0], R188 ;  /* 0x0010e0bc01007387 */ /* 0x0001e80000100c00 */
[----:B------:R1:W-:Y:S04]  /*17a60*/  STL.128 [R1+0x10d0], R184 ;  /* 0x0010d0b801007387 */ /* 0x0003e80000100c00 */
[----:B------:R1:W-:Y:S04]  /*17a70*/  STL.128 [R1+0x1050], R152 ;  /* 0x0010509801007387 */ /* 0x0003e80000100c00 */
[----:B------:R-:W-:Y:S04]  /*17a80*/  STL.128 [R1+0x440], R228 ;  /* 0x000440e401007387 */ /* 0x000fe80000100c00 */
[----:B0-----:R-:W4:Y:S04]  /*17a90*/  LDL.LU.128 R188, [R1+0x10e0] ;  /* 0x0010e00001bc7983 */ /* 0x001f280000300c00 */
[----:B-1----:R-:W4:Y:S01]  /*17aa0*/  LDL.LU.128 R184, [R1+0x10d0] ;  /* 0x0010d00001b87983 */ /* 0x002f220000300c00 */
[----:B------:R-:W-:-:S02]  /*17ab0*/  IMAD.MOV.U32 R155, RZ, RZ, R79 ;  /* 0x000000ffff9b7224 */ /* 0x000fc400078e004f */
[----:B------:R-:W-:Y:S02]  /*17ac0*/  IMAD.MOV.U32 R154, RZ, RZ, R78 ;  /* 0x000000ffff9a7224 */ /* 0x000fe400078e004e */
[----:B------:R-:W-:Y:S02]  /*17ad0*/  IMAD.MOV.U32 R153, RZ, RZ, R77 ;  /* 0x000000ffff997224 */ /* 0x000fe400078e004d */
[----:B------:R-:W-:-:S05]  /*17ae0*/  IMAD.MOV.U32 R152, RZ, RZ, R76 ;  /* 0x000000ffff987224 */ /* 0x000fca00078e004c */
[----:B------:R-:W-:Y:S04]  /*17af0*/  STL.128 [R1+0x330], R152 ;  /* 0x0003309801007387 */ /* 0x000fe80000100c00 */
[----:B------:R0:W-:Y:S04]  /*17b00*/  STL.128 [R1+0x1290], R180 ;  /* 0x001290b401007387 */ /* 0x0001e80000100c00 */
[----:B------:R1:W-:Y:S04]  /*17b10*/  STL.128 [R1+0x1280], R176 ;  /* 0x001280b001007387 */ /* 0x0003e80000100c00 */
[----:B------:R1:W-:Y:S04]  /*17b20*/  STL.128 [R1+0x1270], R172 ;  /* 0x001270ac01007387 */ /* 0x0003e80000100c00 */
[----:B0-----:R-:W4:Y:S04]  /*17b30*/  LDL.LU.128 R180, [R1+0x1290] ;  /* 0x0012900001b47983 */ /* 0x001f280000300c00 */
[----:B-1----:R-:W4:Y:S04]  /*17b40*/  LDL.LU.128 R176, [R1+0x1280] ;  /* 0x0012800001b07983 */ /* 0x002f280000300c00 */
[----:B------:R-:W4:Y:S01]  /*17b50*/  LDL.LU.128 R172, [R1+0x1270] ;  /* 0x0012700001ac7983 */ /* 0x000f220000300c00 */
        /* <DEDUP_REMOVED lines=41> */
[----:B------:R1:W-:Y:S01]  /*17df0*/  STL.128 [R1+0x10f0], R192 ;  /* 0x0010f0c001007387 */ /* 0x0003e20000100c00 */
[----:B------:R-:W-:-:S03]  /*17e00*/  IMAD.MOV.U32 R10, RZ, RZ, R148 ;  /* 0x000000ffff0a7224 */ /* 0x000fc600078e0094 */
[----:B0-----:R-:W4:Y:S01]  /*17e10*/  LDL.LU.128 R224, [R1+0x1170] ;  /* 0x0011700001e07983 */ /* 0x001f220000300c00 */
[----:B------:R-:W-:-:S03]  /*17e20*/  IMAD.MOV.U32 R19, RZ, RZ, R147 ;  /* 0x000000ffff137224 */ /* 0x000fc600078e0093 */
[----:B-1----:R-:W4:Y:S01]  /*17e30*/  LDL.LU.128 R220, [R1+0x1160] ;  /* 0x0011600001dc7983 */ /* 0x002f220000300c00 */
[----:B------:R-:W-:-:S03]  /*17e40*/  IMAD.MOV.U32 R230, RZ, RZ, R146 ;  /* 0x000000ffffe67224 */ /* 0x000fc600078e0092 */
[----:B------:R-:W4:Y:S01]  /*17e50*/  LDL.LU.128 R216, [R1+0x1150] ;  /* 0x0011500001d87983 */ /* 0x000f220000300c00 */
[----:B------:R-:W-:-:S03]  /*17e60*/  IMAD.MOV.U32 R229, RZ, RZ, R145 ;  /* 0x000000ffffe57224 */ /* 0x000fc600078e0091 */
[----:B------:R-:W4:Y:S04]  /*17e70*/  LDL.LU.128 R212, [R1+0x1140] ;  /* 0x0011400001d47983 */ /* 0x000f280000300c00 */
[----:B------:R-:W4:Y:S04]  /*17e80*/  LDL.LU.128 R208, [R1+0x1130] ;  /* 0x0011300001d07983 */ /* 0x000f280000300c00 */
[----:B------:R-:W4:Y:S04]  /*17e90*/  LDL.LU.128 R204, [R1+0x1120] ;  /* 0x0011200001cc7983 */ /* 0x000f280000300c00 */
[----:B------:R-:W4:Y:S04]  /*17ea0*/  LDL.LU.128 R200, [R1+0x1110] ;  /* 0x0011100001c87983 */ /* 0x000f280000300c00 */
[----:B------:R-:W4:Y:S04]  /*17eb0*/  LDL.LU.128 R196, [R1+0x1100] ;  /* 0x0011000001c47983 */ /* 0x000f280000300c00 */
        /* <DEDUP_REMOVED lines=9> */
[----:B------:R-:W4:Y:S04]  /*17f50*/  LDL.LU.128 R152, [R1+0x1050] ;  /* 0x0010500001987983 */ /* 0x000f280000300c00 */
[----:B--2---:R0:W-:Y:S04]  /*17f60*/  STL.128 [R1+0x1070], R160 ;  /* 0x001070a001007387 */ /* 0x0041e80000100c00 */
[----:B---3--:R1:W-:Y:S01]  /*17f70*/  STL.128 [R1+0x1060], R156 ;  /* 0x0010609c01007387 */ /* 0x0083e20000100c00 */
[----:B------:R-:W-:-:S03]  /*17f80*/  IMAD.MOV.U32 R6, RZ, RZ, R151 ;  /* 0x000000ffff067224 */ /* 0x000fc600078e0097 */
[----:B------:R2:W-:Y:S01]  /*17f90*/  STL [R1+0x12ac], R234 ;  /* 0x0012acea01007387 */ /* 0x0005e20000100800 */
        /* <DEDUP_REMOVED lines=10> */
[----:B--2---:R-:W-:Y:S02]  /*18040*/  IMAD.MOV.U32 R234, RZ, RZ, R7 ;  /* 0x000000ffffea7224 */ /* 0x004fe400078e0007 */
[----:B------:R-:W-:Y:S01]  /*18050*/  IMAD.MOV.U32 R7, RZ, RZ, R150 ;  /* 0x000000ffff077224 */ /* 0x000fe200078e0096 */
[----:B------:R0:W-:Y:S01]  /*18060*/  STL.128 [R1+0x340], R156 ;  /* 0x0003409c01007387 */ /* 0x0001e20000100c00 */
        /* <DEDUP_REMOVED lines=8> */
[----:B------:R-:W-:Y:S01]  /*180f0*/  IMAD.MOV.U32 R79, RZ, RZ, R162 ;  /* 0x000000ffff4f7224 */ /* 0x000fe200078e00a2 */
[----:B0-----:R-:W2:Y:S01]  /*18100*/  LDL.LU.128 R156, [R1+0x1060] ;  /* 0x00106000019c7983 */ /* 0x001ea20000300c00 */
[----:B------:R-:W-:Y:S02]  /*18110*/  IMAD.MOV.U32 R78, RZ, RZ, R161 ;  /* 0x000000ffff4e7224 */ /* 0x000fe400078e00a1 */
[----:B------:R-:W-:Y:S02]  /*18120*/  IMAD.MOV.U32 R77, RZ, RZ, R160 ;  /* 0x000000ffff4d7224 */ /* 0x000fe400078e00a0 */
[----:B-1----:R-:W3:Y:S04]  /*18130*/  LDL.LU.128 R160, [R1+0x1070] ;  /* 0x0010700001a07983 */ /* 0x002ee80000300c00 */
[----:B----4-:R0:W-:Y:S01]  /*18140*/  STL.128 [R1+0x1090], R168 ;  /* 0x001090a801007387 */ /* 0x0101e20000100c00 */
[----:B------:R-:W-:-:S03]  /*18150*/  IMAD.MOV.U32 R228, RZ, RZ, R144 ;  /* 0x000000ffffe47224 */ /* 0x000fc600078e0090 */
[----:B------:R1:W-:Y:S01]  /*18160*/  STL.128 [R1+0x1080], R164 ;  /* 0x001080a401007387 */ /* 0x0003e20000100c00 */
[----:B------:R-:W-:Y:S02]  /*18170*/  IMAD.MOV.U32 R144, RZ, RZ, R68 ;  /* 0x000000ffff907224 */ /* 0x000fe400078e0044 */
[----:B------:R-:W-:Y:S02]  /*18180*/  IMAD.MOV.U32 R143, RZ, RZ, R67 ;  /* 0x000000ffff8f7224 */ /* 0x000fe400078e0043 */
[----:B------:R-:W-:Y:S02]  /*18190*/  IMAD.MOV.U32 R142, RZ, RZ, R66 ;  /* 0x000000ffff8e7224 */ /* 0x000fe400078e0042 */
[----:B------:R-:W-:Y:S02]  /*181a0*/  IMAD.MOV.U32 R141, RZ, RZ, R65 ;  /* 0x000000ffff8d7224 */ /* 0x000fe400078e0041 */
[----:B0-----:R-:W-:Y:S02]  /*181b0*/  IMAD.MOV.U32 R171, RZ, RZ, R95 ;  /* 0x000000ffffab7224 */ /* 0x001fe400078e005f */
[----:B------:R-:W-:-:S02]  /*181c0*/  IMAD.MOV.U32 R170, RZ, RZ, R94 ;  /* 0x000000ffffaa7224 */ /* 0x000fc400078e005e */
[----:B------:R-:W-:Y:S02]  /*181d0*/  IMAD.MOV.U32 R169, RZ, RZ, R93 ;  /* 0x000000ffffa97224 */ /* 0x000fe400078e005d */
[----:B------:R-:W-:Y:S02]  /*181e0*/  IMAD.MOV.U32 R168, RZ, RZ, R92 ;  /* 0x000000ffffa87224 */ /* 0x000fe400078e005c */
[----:B-1----:R-:W-:Y:S02]  /*181f0*/  IMAD.MOV.U32 R167, RZ, RZ, R91 ;  /* 0x000000ffffa77224 */ /* 0x002fe400078e005b */
        /* <DEDUP_REMOVED lines=35> */
[----:B------:R-:W-:Y:S02]  /*18430*/  VIADD R4, R16, 0x100 ;  /* 0x0000010010047836 */ /* 0x000fe40000000000 */
        /* <DEDUP_REMOVED lines=30> */
[----:B------:R-:W-:Y:S01]  /*18620*/  STL.128 [R1+0x2f0], R136 ;  /* 0x0002f08801007387 */ /* 0x000fe20000100c00 */
[----:B0-----:R-:W-:Y:S02]  /*18630*/  IMAD.MOV.U32 R232, RZ, RZ, R109 ;  /* 0x000000ffffe87224 */ /* 0x001fe400078e006d */
[----:B------:R-:W-:Y:S01]  /*18640*/  IMAD.MOV.U32 R233, RZ, RZ, R108 ;  /* 0x000000ffffe97224 */ /* 0x000fe200078e006c */
[----:B------:R-:W-:Y:S01]  /*18650*/  STL.128 [R1+0x300], R140 ;  /* 0x0003008c01007387 */ /* 0x000fe20000100c00 */
[----:B------:R-:W-:Y:S02]  /*18660*/  IMAD.MOV.U32 R59, RZ, RZ, R142 ;  /* 0x000000ffff3b7224 */ /* 0x000fe400078e008e */
[----:B------:R-:W-:Y:S01]  /*18670*/  IMAD.MOV.U32 R110, RZ, RZ, R34 ;  /* 0x000000ffff6e7224 */ /* 0x000fe200078e0022 */
[----:B------:R-:W-:Y:S01]  /*18680*/  STL.128 [R1+0x310], R144 ;  /* 0x0003109001007387 */ /* 0x000fe20000100c00 */
[----:B------:R-:W-:-:S02]  /*18690*/  IMAD.MOV.U32 R109, RZ, RZ, R33 ;  /* 0x000000ffff6d7224 */ /* 0x000fc400078e0021 */
[----:B------:R-:W-:Y:S01]  /*186a0*/  IMAD.MOV.U32 R108, RZ, RZ, R32 ;  /* 0x000000ffff6c7224 */ /* 0x000fe200078e0020 */
[----:B------:R-:W-:Y:S01]  /*186b0*/  STL.128 [R1+0x320], R148 ;  /* 0x0003209401007387 */ /* 0x000fe20000100c00 */
[----:B------:R-:W-:Y:S02]  /*186c0*/  IMAD.MOV.U32 R52, RZ, RZ, R135 ;  /* 0x000000ffff347224 */ /* 0x000fe400078e0087 */
[----:B------:R-:W-:Y:S02]  /*186d0*/  IMAD.MOV.U32 R56, RZ, RZ, R139 ;  /* 0x000000ffff387224 */ /* 0x000fe400078e008b */
[----:B------:R-:W-:Y:S02]  /*186e0*/  IMAD.MOV.U32 R100, RZ, RZ, R184 ;  /* 0x000000ffff647224 */ /* 0x000fe400078e00b8 */
[----:B------:R-:W-:Y:S02]  /*186f0*/  IMAD.MOV.U32 R101, RZ, RZ, R185 ;  /* 0x000000ffff657224 */ /* 0x000fe400078e00b9 */
        /* <DEDUP_REMOVED lines=17> */
[----:B------:R-:W2:Y:S01]  /*18810*/  LDL.LU R234, [R1+0x12ac] ;  /* 0x0012ac0001ea7983 */ /* 0x000ea20000300800 */
        /* <DEDUP_REMOVED lines=15> */
[----:B------:R-:W-:Y:S01]  /*18910*/  IMAD.MOV.U32 R41, RZ, RZ, R124 ;  /* 0x000000ffff297224 */ /* 0x000fe200078e007c */
[----:B------:R-:W-:Y:S01]  /*18920*/  R2UR UR6, R4 ;  /* 0x00000000040672ca */ /* 0x000fe200000e0000 */
        /* <DEDUP_REMOVED lines=19> */
[----:B------:R-:W-:Y:S01]  /*18a60*/  R2UR UR7, R5 ;  /* 0x00000000050772ca */ /* 0x000fe200000e0000 */
        /* <DEDUP_REMOVED lines=25> */
[----:B0-----:R-:W2:Y:S01]  /*18c00*/  LDL.LU.128 R180, [R1+0x10c0] ;  /* 0x0010c00001b47983 */ /* 0x001ea20000300c00 */
[----:B------:R-:W-:Y:S02]  /*18c10*/  IMAD.MOV.U32 R68, RZ, RZ, R61 ;  /* 0x000000ffff447224 */ /* 0x000fe400078e003d */
[----:B------:R-:W-:Y:S01]  /*18c20*/  IMAD.MOV.U32 R67, RZ, RZ, R60 ;  /* 0x000000ffff437224 */ /* 0x000fe200078e003c */
[----:B-1----:R-:W2:Y:S01]  /*18c30*/  LDL.LU.128 R176, [R1+0x10b0] ;  /* 0x0010b00001b07983 */ /* 0x002ea20000300c00 */
[----:B------:R-:W-:-:S02]  /*18c40*/  IMAD.MOV.U32 R66, RZ, RZ, R59 ;  /* 0x000000ffff427224 */ /* 0x000fc400078e003b */
[----:B------:R-:W-:Y:S01]  /*18c50*/  IMAD.MOV.U32 R27, RZ, RZ, R110 ;  /* 0x000000ffff1b7224 */ /* 0x000fe200078e006e */
[----:B----4-:R-:W4:Y:S01]  /*18c60*/  LDL.LU.128 R172, [R1+0x10a0] ;  /* 0x0010a00001ac7983 */ /* 0x010f220000300c00 */
[----:B------:R-:W-:Y:S02]  /*18c70*/  IMAD.MOV.U32 R26, RZ, RZ, R109 ;  /* 0x000000ffff1a7224 */ /* 0x000fe400078e006d */
[----:B------:R-:W-:Y:S01]  /*18c80*/  IMAD.MOV.U32 R65, RZ, RZ, R58 ;  /* 0x000000ffff417224 */ /* 0x000fe200078e003a */
[----:B------:R-:W4:Y:S01]  /*18c90*/  LDL.LU.128 R164, [R1+0x1080] ;  /* 0x0010800001a47983 */ /* 0x000f220000300c00 */
[----:B------:R-:W-:Y:S02]  /*18ca0*/  IMAD.MOV.U32 R64, RZ, RZ, R57 ;  /* 0x000000ffff407224 */ /* 0x000fe400078e0039 */
[----:B------:R-:W-:Y:S01]  /*18cb0*/  IMAD.MOV.U32 R63, RZ, RZ, R56 ;  /* 0x000000ffff3f7224 */ /* 0x000fe200078e0038 */
        /* <DEDUP_REMOVED lines=45> */
[----:B---3--:R-:W-:Y:S02]  /*18f90*/  IMAD.MOV.U32 R104, RZ, RZ, R188 ;  /* 0x000000ffff687224 */ /* 0x008fe400078e00bc */
        /* <DEDUP_REMOVED lines=47> */
[----:B------:R-:W-:-:S06]  /*19290*/  WARPGROUP.ARRIVE ;  /* 0x00000000000079c5 */ /* 0x000fcc0000000000 */
[----:B------:R-:W-:Y:S01]  /*192a0*/  HGMMA.64x256x16.F32.BF16 R24, R152, gdesc[UR4].tnspB, R24, gsb0 ;  /* 0x43e0000498187df0 */ /* 0x000fe20008001818 */
[----:B------:R0:W-:Y:S04]  /*192b0*/  STL.128 [R1+0xfe0], R160 ;  /* 0x000fe0a001007387 */ /* 0x0001e80000100c00 */
[----:B--2---:R1:W-:Y:S04]  /*192c0*/  STL.128 [R1+0xfd0], R156 ;  /* 0x000fd09c01007387 */ /* 0x0043e80000100c00 */
[----:B------:R2:W-:Y:S04]  /*192d0*/  STL [R1+0x1048], R194 ;  /* 0x001048c201007387 */ /* 0x0005e80000100800 */
[----:B0-----:R-:W3:Y:S04]  /*192e0*/  LDL.LU.128 R160, [R1+0xfe0] ;  /* 0x000fe00001a07983 */ /* 0x001ee80000300c00 */
[----:B-1----:R-:W3:Y:S01]  /*192f0*/  LDL.LU.128 R156, [R1+0xfd0] ;  /* 0x000fd000019c7983 */ /* 0x002ee20000300c00 */
[----:B--2---:R-:W-:-:S03]  /*19300*/  IMAD.MOV.U32 R194, RZ, RZ, R231 ;  /* 0x000000ffffc27224 */ /* 0x004fc600078e00e7 */
[----:B------:R0:W-:Y:S02]  /*19310*/  STL.64 [R1+0x1040], R192 ;  /* 0x001040c001007387 */ /* 0x0001e40000100a00 */
[----:B0-----:R-:W-:Y:S02]  /*19320*/  IMAD.MOV.U32 R192, RZ, RZ, R233 ;  /* 0x000000ffffc07224 */ /* 0x001fe400078e00e9 */
[----:B------:R-:W-:-:S05]  /*19330*/  IMAD.MOV.U32 R193, RZ, RZ, R232 ;  /* 0x000000ffffc17224 */ /* 0x000fca00078e00e8 */
[----:B------:R0:W-:Y:S04]  /*19340*/  STL.128 [R1+0x3b0], R192 ;  /* 0x0003b0c001007387 */ /* 0x0001e80000100c00 */
[----:B0-----:R-:W2:Y:S04]  /*19350*/  LDL.LU R194, [R1+0x1048] ;  /* 0x0010480001c27983 */ /* 0x001ea80000300800 */
[----:B------:R-:W2:Y:S04]  /*19360*/  LDL.LU.64 R192, [R1+0x1040] ;  /* 0x0010400001c07983 */ /* 0x000ea80000300a00 */
[----:B------:R-:W-:Y:S01]  /*19370*/  STL.128 [R1+0x1030], R180 ;  /* 0x001030b401007387 */ /* 0x000fe20000100c00 */
        /* <DEDUP_REMOVED lines=8> */
[----:B0-----:R-:W2:Y:S04]  /*19400*/  LDL.LU.128 R132, [R1+0xf80] ;  /* 0x000f800001847983 */ /* 0x001ea80000300c00 */
[----:B-1----:R-:W2:Y:S04]  /*19410*/  LDL.LU.128 R128, [R1+0xf70] ;  /* 0x000f700001807983 */ /* 0x002ea80000300c00 */
[----:B----4-:R-:W4:Y:S04]  /*19420*/  LDL.LU.128 R124, [R1+0xf60] ;  /* 0x000f6000017c7983 */ /* 0x010f280000300c00 */
[----:B------:R-:W4:Y:S04]  /*19430*/  LDL.LU.128 R120, [R1+0xf50] ;  /* 0x000f500001787983 */ /* 0x000f280000300c00 */
[----:B------:R-:W4:Y:S04]  /*19440*/  LDL.LU.128 R116, [R1+0xf40] ;  /* 0x000f400001747983 */ /* 0x000f280000300c00 */
[----:B------:R-:W4:Y:S04]  /*19450*/  LDL.LU.128 R112, [R1+0xf30] ;  /* 0x000f300001707983 */ /* 0x000f280000300c00 */
[----:B------:R-:W4:Y:S04]  /*19460*/  LDL.LU.128 R108, [R1+0xf20] ;  /* 0x000f2000016c7983 */ /* 0x000f280000300c00 */
[----:B------:R0:W-:Y:S04]  /*19470*/  STL.128 [R1+0xfc0], R148 ;  /* 0x000fc09401007387 */ /* 0x0001e80000100c00 */
[----:B0-----:R-:W4:Y:S01]  /*19480*/  LDL.LU.128 R148, [R1+0xfc0] ;  /* 0x000fc00001947983 */ /* 0x001f220000300c00 */
[----:B------:R-:W-:-:S02]  /*19490*/  IMAD.MOV.U32 R180, RZ, RZ, R11 ;  /* 0x000000ffffb47224 */ /* 0x000fc400078e000b */
[----:B------:R-:W-:Y:S02]  /*194a0*/  IMAD.MOV.U32 R181, RZ, RZ, R20 ;  /* 0x000000ffffb57224 */ /* 0x000fe400078e0014 */
[----:B------:R-:W-:Y:S02]  /*194b0*/  IMAD.MOV.U32 R182, RZ, RZ, R4 ;  /* 0x000000ffffb67224 */ /* 0x000fe400078e0004 */
[----:B------:R-:W-:Y:S01]  /*194c0*/  IMAD.MOV.U32 R183, RZ, RZ, R235 ;  /* 0x000000ffffb77224 */ /* 0x000fe200078e00eb */
        /* <DEDUP_REMOVED lines=8> */
[----:B------:R0:W-:Y:S04]  /*19550*/  STL.128 [R1+0x1000], R168 ;  /* 0x001000a801007387 */ /* 0x0001e80000100c00 */
[----:B0-----:R-:W4:Y:S04]  /*19560*/  LDL.LU.128 R168, [R1+0x1000] ;  /* 0x0010000001a87983 */ /* 0x001f280000300c00 */
[----:B------:R0:W-:Y:S04]  /*19570*/  STL.128 [R1+0xfb0], R144 ;  /* 0x000fb09001007387 */ /* 0x0001e80000100c00 */
[----:B------:R1:W-:Y:S04]  /*19580*/  STL.128 [R1+0xfa0], R140 ;  /* 0x000fa08c01007387 */ /* 0x0003e80000100c00 */
[----:B------:R1:W-:Y:S04]  /*19590*/  STL.128 [R1+0xf90], R136 ;  /* 0x000f908801007387 */ /* 0x0003e80000100c00 */
[----:B0-----:R-:W4:Y:S04]  /*195a0*/  LDL.LU.128 R144, [R1+0xfb0] ;  /* 0x000fb00001907983 */ /* 0x001f280000300c00 */
[----:B-1----:R-:W4:Y:S04]  /*195b0*/  LDL.LU.128 R140, [R1+0xfa0] ;  /* 0x000fa000018c7983 */ /* 0x002f280000300c00 */
[----:B------:R-:W4:Y:S01]  /*195c0*/  LDL.LU.128 R136, [R1+0xf90] ;  /* 0x000f900001887983 */ /* 0x000f220000300c00 */
[----:B---3--:R-:W-:Y:S01]  /*195d0*/  F2FP.BF16.F32.PACK_AB R152, R159, R160 ;  /* 0x000000a09f98723e */ /* 0x008fe200000010ff */
[----:B------:R-:W-:Y:S01]  /*195e0*/  IMAD.MOV.U32 R159, RZ, RZ, R96 ;  /* 0x000000ffff9f7224 */ /* 0x000fe200078e0060 */
[----:B------:R-:W-:Y:S01]  /*195f0*/  F2FP.BF16.F32.PACK_AB R153, R23, R156 ;  /* 0x0000009c1799723e */ /* 0x000fe200000010ff */
[----:B------:R-:W-:Y:S01]  /*19600*/  IMAD.MOV.U32 R156, RZ, RZ, R93 ;  /* 0x000000ffff9c7224 */ /* 0x000fe200078e005d */
[----:B------:R-:W-:Y:S01]  /*19610*/  F2FP.BF16.F32.PACK_AB R154, R161, R162 ;  /* 0x000000a2a19a723e */ /* 0x000fe200000010ff */
[----:B------:R0:W-:Y:S01]  /*19620*/  STL.128 [R1+0x390], R184 ;  /* 0x000390b801007387 */ /* 0x0001e20000100c00 */
[----:B------:R-:W-:Y:S01]  /*19630*/  F2FP.BF16.F32.PACK_AB R155, R157, R158 ;  /* 0x0000009e9d9b723e */ /* 0x000fe200000010ff */
[----:B------:R-:W-:-:S02]  /*19640*/  IMAD.MOV.U32 R160, RZ, RZ, R95 ;  /* 0x000000ffffa07224 */ /* 0x000fc400078e005f */
[----:B------:R1:W-:Y:S01]  /*19650*/  STL.128 [R1+0x3a0], R188 ;  /* 0x0003a0bc01007387 */ /* 0x0003e20000100c00 */
[----:B------:R-:W-:Y:S02]  /*19660*/  IMAD.MOV.U32 R161, RZ, RZ, R92 ;  /* 0x000000ffffa17224 */ /* 0x000fe400078e005c */
[----:B------:R-:W-:Y:S01]  /*19670*/  IMAD.MOV.U32 R158, RZ, RZ, R90 ;  /* 0x000000ffff9e7224 */ /* 0x000fe200078e005a */
[----:B------:R-:W-:Y:S01]  /*19680*/  STL.128 [R1+0x3c0], R196 ;  /* 0x0003c0c401007387 */ /* 0x000fe20000100c00 */
[----:B------:R-:W-:-:S03]  /*19690*/  IMAD.MOV.U32 R157, RZ, RZ, R89 ;  /* 0x000000ffff9d7224 */ /* 0x000fc600078e0059 */
[----:B------:R-:W-:Y:S04]  /*196a0*/  STL.128 [R1+0x3d0], R200 ;  /* 0x0003d0c801007387 */ /* 0x000fe80000100c00 */
[----:B------:R-:W-:Y:S01]  /*196b0*/  STL.128 [R1+0x3e0], R204 ;  /* 0x0003e0cc01007387 */ /* 0x000fe20000100c00 */
[----:B0-----:R-:W-:Y:S02]  /*196c0*/  IMAD.MOV.U32 R187, RZ, RZ, R103 ;  /* 0x000000ffffbb7224 */ /* 0x001fe400078e0067 */
[----:B------:R-:W-:Y:S01]  /*196d0*/  IMAD.MOV.U32 R186, RZ, RZ, R102 ;  /* 0x000000ffffba7224 */ /* 0x000fe200078e0066 */
[----:B------:R-:W-:Y:S01]  /*196e0*/  STL.128 [R1+0x3f0], R208 ;  /* 0x0003f0d001007387 */ /* 0x000fe20000100c00 */
[----:B-1----:R-:W-:Y:S02]  /*196f0*/  IMAD.MOV.U32 R191, RZ, RZ, R107 ;  /* 0x000000ffffbf7224 */ /* 0x002fe400078e006b */
[----:B------:R-:W-:Y:S01]  /*19700*/  IMAD.MOV.U32 R190, RZ, RZ, R106 ;  /* 0x000000ffffbe7224 */ /* 0x000fe200078e006a */
[----:B------:R-:W-:Y:S01]  /*19710*/  STL.128 [R1+0x400], R212 ;  /* 0x000400d401007387 */ /* 0x000fe20000100c00 */
[----:B------:R-:W-:-:S02]  /*19720*/  IMAD.MOV.U32 R189, RZ, RZ, R105 ;  /* 0x000000ffffbd7224 */ /* 0x000fc400078e0069 */
[----:B------:R-:W-:Y:S01]  /*19730*/  IMAD.MOV.U32 R188, RZ, RZ, R104 ;  /* 0x000000ffffbc7224 */ /* 0x000fe200078e0068 */
[----:B------:R-:W-:Y:S01]  /*19740*/  STL.128 [R1+0x410], R216 ;  /* 0x000410d801007387 */ /* 0x000fe20000100c00 */
[----:B------:R-:W-:Y:S02]  /*19750*/  IMAD.MOV.U32 R185, RZ, RZ, R101 ;  /* 0x000000ffffb97224 */ /* 0x000fe400078e0065 */
[----:B------:R-:W-:Y:S01]  /*19760*/  IMAD.MOV.U32 R184, RZ, RZ, R100 ;  /* 0x000000ffffb87224 */ /* 0x000fe200078e0064 */
[----:B------:R0:W-:Y:S04]  /*19770*/  STL [R1+0xe24], R159 ;  /* 0x000e249f01007387 */ /* 0x0001e80000100800 */
[----:B------:R1:W-:Y:S01]  /*19780*/  STL [R1+0xe20], R156 ;  /* 0x000e209c01007387 */ /* 0x0003e20000100800 */
[----:B0-----:R-:W-:-:S03]  /*19790*/  IMAD.MOV.U32 R159, RZ, RZ, R91 ;  /* 0x000000ffff9f7224 */ /* 0x001fc600078e005b */
[----:B------:R0:W-:Y:S01]  /*197a0*/  STL.128 [R1+0xe10], R152 ;  /* 0x000e109801007387 */ /* 0x0001e20000100c00 */
[----:B-1----:R-:W-:-:S03]  /*197b0*/  IMAD.MOV.U32 R156, RZ, RZ, R88 ;  /* 0x000000ffff9c7224 */ /* 0x002fc600078e0058 */
[----:B------:R1:W-:Y:S01]  /*197c0*/  STL.128 [R1+0xea0], R188 ;  /* 0x000ea0bc01007387 */ /* 0x0003e20000100c00 */
[----:B------:R-:W-:-:S03]  /*197d0*/  IMAD.MOV.U32 R231, RZ, RZ, R19 ;  /* 0x000000ffffe77224 */ /* 0x000fc600078e0013 */
[----:B------:R3:W-:Y:S01]  /*197e0*/  STL.128 [R1+0xe90], R184 ;  /* 0x000e90b801007387 */ /* 0x0007e20000100c00 */
[----:B------:R-:W-:-:S03]  /*197f0*/  IMAD.MOV.U32 R235, RZ, RZ, R6 ;  /* 0x000000ffffeb7224 */ /* 0x000fc600078e0006 */
[----:B------:R3:W-:Y:S01]  /*19800*/  STL.64 [R1+0xe28], R160 ;  /* 0x000e28a001007387 */ /* 0x0007e20000100a00 */
[----:B0-----:R-:W-:-:S03]  /*19810*/  IMAD.MOV.U32 R155, RZ, RZ, R87 ;  /* 0x000000ffff9b7224 */ /* 0x001fc600078e0057 */
[----:B------:R0:W-:Y:S01]  /*19820*/  STL.128 [R1+0x360], R156 ;  /* 0x0003609c01007387 */ /* 0x0001e20000100c00 */
[----:B------:R-:W-:Y:S02]  /*19830*/  IMAD.MOV.U32 R152, RZ, RZ, R84 ;  /* 0x000000ffff987224 */ /* 0x000fe400078e0054 */
[----:B------:R-:W-:Y:S01]  /*19840*/  IMAD.MOV.U32 R87, RZ, RZ, R159 ;  /* 0x000000ffff577224 */ /* 0x000fe200078e009f */
[----:B-1----:R-:W4:Y:S01]  /*19850*/  LDL.LU.128 R188, [R1+0xea0] ;  /* 0x000ea00001bc7983 */ /* 0x002f220000300c00 */
[----:B------:R-:W-:Y:S02]  /*19860*/  IMAD.MOV.U32 R84, RZ, RZ, R156 ;  /* 0x000000ffff547224 */ /* 0x000fe400078e009c */
[----:B------:R-:W-:Y:S01]  /*19870*/  IMAD.MOV.U32 R154, RZ, RZ, R86 ;  /* 0x000000ffff9a7224 */ /* 0x000fe200078e0056 */
[----:B---3--:R-:W3:Y:S01]  /*19880*/  LDL.LU.128 R184, [R1+0xe90] ;  /* 0x000e900001b87983 */ /* 0x008ee20000300c00 */
[----:B------:R-:W-:-:S03]  /*19890*/  IMAD.MOV.U32 R153, RZ, RZ, R85 ;  /* 0x000000ffff997224 */ /* 0x000fc600078e0055 */
[----:B------:R-:W3:Y:S01]  /*198a0*/  LDL.LU.64 R160, [R1+0xe28] ;  /* 0x000e280001a07983 */ /* 0x000ee20000300a00 */
[----:B------:R-:W-:-:S03]  /*198b0*/  IMAD.MOV.U32 R12, RZ, RZ, R18 ;  /* 0x000000ffff0c7224 */ /* 0x000fc600078e0012 */
[----:B0-----:R-:W3:Y:S04]  /*198c0*/  LDL.LU R159, [R1+0xe24] ;  /* 0x000e2400019f7983 */ /* 0x001ee80000300800 */
[----:B------:R-:W3:Y:S04]  /*198d0*/  LDL.LU R156, [R1+0xe20] ;  /* 0x000e2000019c7983 */ /* 0x000ee80000300800 */
[----:B------:R0:W-:Y:S04]  /*198e0*/  STL [R1+0x104c], R234 ;  /* 0x00104cea01007387 */ /* 0x0001e80000100800 */
[----:B------:R-:W-:Y:S01]  /*198f0*/  STL.128 [R1+0x350], R152 ;  /* 0x0003509801007387 */ /* 0x000fe20000100c00 */
[----:B0-----:R-:W-:-:S02]  /*19900*/  IMAD.MOV.U32 R234, RZ, RZ, R7 ;  /* 0x000000ffffea7224 */ /* 0x001fc400078e0007 */
[----:B--2---:R-:W-:Y:S02]  /*19910*/  IMAD.MOV.U32 R219, RZ, RZ, R135 ;  /* 0x000000ffffdb7224 */ /* 0x004fe400078e0087 */
[----:B------:R-:W-:Y:S02]  /*19920*/  IMAD.MOV.U32 R218, RZ, RZ, R134 ;  /* 0x000000ffffda7224 */ /* 0x000fe400078e0086 */
[----:B------:R-:W-:Y:S02]  /*19930*/  IMAD.MOV.U32 R217, RZ, RZ, R133 ;  /* 0x000000ffffd97224 */ /* 0x000fe400078e0085 */
[----:B------:R-:W-:Y:S02]  /*19940*/  IMAD.MOV.U32 R216, RZ, RZ, R132 ;  /* 0x000000ffffd87224 */ /* 0x000fe400078e0084 */
[----:B------:R-:W-:Y:S02]  /*19950*/  IMAD.MOV.U32 R215, RZ, RZ, R131 ;  /* 0x000000ffffd77224 */ /* 0x000fe400078e0083 */
[----:B------:R-:W-:-:S02]  /*19960*/  IMAD.MOV.U32 R214, RZ, RZ, R130 ;  /* 0x000000ffffd67224 */ /* 0x000fc400078e0082 */
[----:B------:R-:W-:Y:S02]  /*19970*/  IMAD.MOV.U32 R213, RZ, RZ, R129 ;  /* 0x000000ffffd57224 */ /* 0x000fe400078e0081 */
[----:B------:R-:W-:Y:S02]  /*19980*/  IMAD.MOV.U32 R212, RZ, RZ, R128 ;  /* 0x000000ffffd47224 */ /* 0x000fe400078e0080 */
[----:B----4-:R-:W-:Y:S02]  /*19990*/  IMAD.MOV.U32 R211, RZ, RZ, R127 ;  /* 0x000000ffffd37224 */ /* 0x010fe400078e007f */
        /* <DEDUP_REMOVED lines=24> */
[----:B0-----:R-:W3:Y:S01]  /*19b20*/  LDL.LU.128 R216, [R1+0xf10] ;  /* 0x000f100001d87983 */ /* 0x001ee20000300c00 */
[----:B------:R-:W-:-:S03]  /*19b30*/  IMAD.MOV.U32 R7, RZ, RZ, R150 ;  /* 0x000000ffff077224 */ /* 0x000fc600078e0096 */
[----:B-1----:R-:W3:Y:S01]  /*19b40*/  LDL.LU.128 R212, [R1+0xf00] ;  /* 0x000f000001d47983 */ /* 0x002ee20000300c00 */
[----:B------:R-:W-:-:S03]  /*19b50*/  IMAD.MOV.U32 R18, RZ, RZ, R149 ;  /* 0x000000ffff127224 */ /* 0x000fc600078e0095 */
[----:B--2---:R-:W2:Y:S01]  /*19b60*/  LDL.LU.128 R208, [R1+0xef0] ;  /* 0x000ef00001d07983 */ /* 0x004ea20000300c00 */
[----:B------:R-:W-:-:S03]  /*19b70*/  IMAD.MOV.U32 R19, RZ, RZ, R148 ;  /* 0x000000ffff137224 */ /* 0x000fc600078e0094 */
[----:B----4-:R-:W4:Y:S04]  /*19b80*/  LDL.LU.128 R204, [R1+0xee0] ;  /* 0x000ee00001cc7983 */ /* 0x010f280000300c00 */
[----:B------:R-:W2:Y:S04]  /*19b90*/  LDL.LU.128 R200, [R1+0xed0] ;  /* 0x000ed00001c87983 */ /* 0x000ea80000300c00 */
[----:B------:R-:W4:Y:S04]  /*19ba0*/  LDL.LU.128 R196, [R1+0xec0] ;  /* 0x000ec00001c47983 */ /* 0x000f280000300c00 */
[----:B------:R-:W2:Y:S01]  /*19bb0*/  LDL.LU.128 R192, [R1+0xeb0] ;  /* 0x000eb00001c07983 */ /* 0x000ea20000300c00 */
        /* <DEDUP_REMOVED lines=8> */
[----:B------:R-:W4:Y:S01]  /*19c40*/  LDL.LU.128 R152, [R1+0xe10] ;  /* 0x000e100001987983 */ /* 0x000f220000300c00 */
[----:B------:R-:W-:Y:S02]  /*19c50*/  IMAD.MOV.U32 R232, RZ, RZ, R10 ;  /* 0x000000ffffe87224 */ /* 0x000fe400078e000a */
[----:B------:R-:W-:Y:S01]  /*19c60*/  IMAD.MOV.U32 R233, RZ, RZ, R9 ;  /* 0x000000ffffe97224 */ /* 0x000fe200078e0009 */
[----:B------:R0:W-:Y:S04]  /*19c70*/  STL.128 [R1+0xe80], R180 ;  /* 0x000e80b401007387 */ /* 0x0001e80000100c00 */
[----:B------:R1:W-:Y:S04]  /*19c80*/  STL.128 [R1+0x450], R232 ;  /* 0x000450e801007387 */ /* 0x0003e80000100c00 */
[----:B------:R1:W-:Y:S04]  /*19c90*/  STL.128 [R1+0xe70], R176 ;  /* 0x000e70b001007387 */ /* 0x0003e80000100c00 */
[----:B------:R1:W-:Y:S04]  /*19ca0*/  STL.128 [R1+0xe60], R172 ;  /* 0x000e60ac01007387 */ /* 0x0003e80000100c00 */
[----:B0-----:R-:W4:Y:S04]  /*19cb0*/  LDL.LU.128 R180, [R1+0xe80] ;  /* 0x000e800001b47983 */ /* 0x001f280000300c00 */
[----:B-1----:R-:W4:Y:S04]  /*19cc0*/  LDL.LU R234, [R1+0x104c] ;  /* 0x00104c0001ea7983 */ /* 0x002f280000300800 */
[----:B------:R0:W-:Y:S04]  /*19cd0*/  STL.128 [R1+0xe40], R164 ;  /* 0x000e40a401007387 */ /* 0x0001e80000100c00 */
[----:B------:R1:W-:Y:S04]  /*19ce0*/  STL [R1+0xe30], R163 ;  /* 0x000e30a301007387 */ /* 0x0003e80000100800 */
[----:B------:R-:W4:Y:S04]  /*19cf0*/  LDL.LU.128 R176, [R1+0xe70] ;  /* 0x000e700001b07983 */ /* 0x000f280000300c00 */
[----:B------:R-:W4:Y:S04]  /*19d00*/  LDL.LU.128 R172, [R1+0xe60] ;  /* 0x000e600001ac7983 */ /* 0x000f280000300c00 */
[----:B0-----:R-:W4:Y:S04]  /*19d10*/  LDL.LU.128 R164, [R1+0xe40] ;  /* 0x000e400001a47983 */ /* 0x001f280000300c00 */
[----:B-1----:R-:W4:Y:S04]  /*19d20*/  LDL.LU R163, [R1+0xe30] ;  /* 0x000e300001a37983 */ /* 0x002f280000300800 */
[----:B------:R0:W-:Y:S04]  /*19d30*/  STL.128 [R1+0xe50], R168 ;  /* 0x000e50a801007387 */ /* 0x0001e80000100c00 */
[----:B0-----:R-:W4:Y:S01]  /*19d40*/  LDL.LU.128 R168, [R1+0xe50] ;  /* 0x000e500001a87983 */ /* 0x001f220000300c00 */
        /* <DEDUP_REMOVED lines=10> */
[----:B------:R-:W-:Y:S02]  /*19df0*/  IMAD.MOV.U32 R134, RZ, RZ, R66 ;  /* 0x000000ffff867224 */ /* 0x000fe400078e0042 */
[----:B0-----:R-:W-:Y:S02]  /*19e00*/  IMAD.MOV.U32 R229, RZ, RZ, R145 ;  /* 0x000000ffffe57224 */ /* 0x001fe400078e0091 */
[----:B------:R-:W-:Y:S02]  /*19e10*/  IMAD.MOV.U32 R228, RZ, RZ, R144 ;  /* 0x000000ffffe47224 */ /* 0x000fe400078e0090 */
[----:B-1----:R-:W-:Y:S02]  /*19e20*/  IMAD.MOV.U32 R227, RZ, RZ, R143 ;  /* 0x000000ffffe37224 */ /* 0x002fe400078e008f */
        /* <DEDUP_REMOVED lines=31> */
[----:B------:R-:W-:-:S02]  /*1a020*/  VIADD R4, R16, 0x180 ;  /* 0x0000018010047836 */ /* 0x000fc40000000000 */
        /* <DEDUP_REMOVED lines=171> */
[----:B---3--:R-:W-:Y:S01]  /*1aae0*/  IMAD.MOV.U32 R92, RZ, RZ, R161 ;  /* 0x000000ffff5c7224 */ /* 0x008fe200078e00a1 */
[----:B------:R3:W-:Y:S01]  /*1aaf0*/  STL.128 [R1+0x2d0], R120 ;  /* 0x0002d07801007387 */ /* 0x0007e20000100c00 */
[----:B------:R-:W-:Y:S02]  /*1ab00*/  IMAD.MOV.U32 R93, RZ, RZ, R156 ;  /* 0x000000ffff5d7224 */ /* 0x000fe400078e009c */
[----:B------:R-:W-:Y:S01]  /*1ab10*/  IMAD.MOV.U32 R94, RZ, RZ, R23 ;  /* 0x000000ffff5e7224 */ /* 0x000fe200078e0017 */
[----:B------:R3:W-:Y:S01]  /*1ab20*/  STL.128 [R1+0x2e0], R124 ;  /* 0x0002e07c01007387 */ /* 0x0007e20000100c00 */
[----:B------:R-:W-:Y:S02]  /*1ab30*/  IMAD.MOV.U32 R95, RZ, RZ, R160 ;  /* 0x000000ffff5f7224 */ /* 0x000fe400078e00a0 */
[----:B0-----:R-:W-:Y:S01]  /*1ab40*/  IMAD.MOV.U32 R96, RZ, RZ, R159 ;  /* 0x000000ffff607224 */ /* 0x001fe200078e009f */
[----:B------:R0:W-:Y:S01]  /*1ab50*/  STL.128 [R1+0x2f0], R128 ;  /* 0x0002f08001007387 */ /* 0x0001e20000100c00 */
[----:B------:R-:W-:-:S02]  /*1ab60*/  IMAD.MOV.U32 R97, RZ, RZ, R4 ;  /* 0x000000ffff617224 */ /* 0x000fc400078e0004 */
[----:B------:R-:W-:Y:S01]  /*1ab70*/  IMAD.MOV.U32 R98, RZ, RZ, R235 ;  /* 0x000000ffff627224 */ /* 0x000fe200078e00eb */
[----:B------:R0:W-:Y:S01]  /*1ab80*/  STL.128 [R1+0x300], R132 ;  /* 0x0003008401007387 */ /* 0x0001e20000100c00 */
[----:B------:R-:W-:Y:S02]  /*1ab90*/  IMAD.MOV.U32 R99, RZ, RZ, R233 ;  /* 0x000000ffff637224 */ /* 0x000fe400078e00e9 */
[----:B-1----:R-:W-:Y:S01]  /*1aba0*/  IMAD.MOV.U32 R100, RZ, RZ, R184 ;  /* 0x000000ffff647224 */ /* 0x002fe200078e00b8 */
        /* <DEDUP_REMOVED lines=11> */
[----:B----4-:R-:W-:Y:S02]  /*1ac60*/  IMAD.MOV.U32 R108, RZ, RZ, R232 ;  /* 0x000000ffff6c7224 */ /* 0x010fe400078e00e8 */
        /* <DEDUP_REMOVED lines=19> */
[----:B0-----:R-:W-:Y:S02]  /*1ada0*/  IMAD.MOV.U32 R128, RZ, RZ, R212 ;  /* 0x000000ffff807224 */ /* 0x001fe400078e00d4 */
[----:B------:R-:W-:Y:S02]  /*1adb0*/  IMAD.MOV.U32 R129, RZ, RZ, R213 ;  /* 0x000000ffff817224 */ /* 0x000fe400078e00d5 */
[----:B------:R-:W-:Y:S02]  /*1adc0*/  IMAD.MOV.U32 R130, RZ, RZ, R214 ;  /* 0x000000ffff827224 */ /* 0x000fe400078e00d6 */
[----:B------:R-:W-:Y:S02]  /*1add0*/  IMAD.MOV.U32 R131, RZ, RZ, R215 ;  /* 0x000000ffff837224 */ /* 0x000fe400078e00d7 */
[----:B------:R-:W-:Y:S02]  /*1ade0*/  IMAD.MOV.U32 R132, RZ, RZ, R216 ;  /* 0x000000ffff847224 */ /* 0x000fe400078e00d8 */
        /* <DEDUP_REMOVED lines=18> */
[----:B------:R-:W-:-:S06]  /*1af10*/  IMAD.MOV.U32 R151, RZ, RZ, R6 ;  /* 0x000000ffff977224 */ /* 0x000fcc00078e0006 */
[----:B------:R-:W-:-:S06]  /*1af20*/  WARPGROUP.ARRIVE ;  /* 0x00000000000079c5 */ /* 0x000fcc0000000000 */
[----:B------:R-:W-:Y:S01]  /*1af30*/  HGMMA.64x256x16.F32.BF16 R24, R152, gdesc[UR4].tnspB, R24, gsb0 ;  /* 0x43e0000498187df0 */ /* 0x000fe20008001818 */
[----:B------:R0:W-:Y:S04]  /*1af40*/  STL.64 [R1+0xe00], R192 ;  /* 0x000e00c001007387 */ /* 0x0001e80000100a00 */
[----:B------:R-:W-:Y:S04]  /*1af50*/  STL.128 [R1+0xdf0], R180 ;  /* 0x000df0b401007387 */ /* 0x000fe80000100c00 */
[----:B------:R1:W-:Y:S01]  /*1af60*/  STL [R1+0xe0c], R234 ;  /* 0x000e0cea01007387 */ /* 0x0003e20000100800 */
[----:B0-----:R-:W-:-:S03]  /*1af70*/  IMAD.MOV.U32 R192, RZ, RZ, R232 ;  /* 0x000000ffffc07224 */ /* 0x001fc600078e00e8 */
[----:B------:R0:W-:Y:S01]  /*1af80*/  STL.128 [R1+0xde0], R176 ;  /* 0x000de0b001007387 */ /* 0x0001e20000100c00 */
[----:B------:R-:W-:-:S03]  /*1af90*/  IMAD.MOV.U32 R232, RZ, RZ, R19 ;  /* 0x000000ffffe87224 */ /* 0x000fc600078e0013 */
[----:B------:R2:W-:Y:S01]  /*1afa0*/  STL.128 [R1+0xdd0], R172 ;  /* 0x000dd0ac01007387 */ /* 0x0005e20000100c00 */
[----:B-1----:R-:W-:Y:S02]  /*1afb0*/  IMAD.MOV.U32 R234, RZ, RZ, R7 ;  /* 0x000000ffffea7224 */ /* 0x002fe400078e0007 */
[----:B------:R-:W-:Y:S02]  /*1afc0*/  IMAD.MOV.U32 R182, RZ, RZ, R235 ;  /* 0x000000ffffb67224 */ /* 0x000fe400078e00eb */
[----:B------:R-:W-:Y:S01]  /*1afd0*/  IMAD.MOV.U32 R183, RZ, RZ, R233 ;  /* 0x000000ffffb77224 */ /* 0x000fe200078e00e9 */
[----:B------:R-:W-:Y:S01]  /*1afe0*/  STL.128 [R1+0xdb0], R164 ;  /* 0x000db0a401007387 */ /* 0x000fe20000100c00 */
[----:B------:R-:W-:Y:S02]  /*1aff0*/  IMAD.MOV.U32 R233, RZ, RZ, R18 ;  /* 0x000000ffffe97224 */ /* 0x000fe400078e0012 */
[----:B------:R-:W-:Y:S01]  /*1b000*/  IMAD.MOV.U32 R235, RZ, RZ, R6 ;  /* 0x000000ffffeb7224 */ /* 0x000fe200078e0006 */
[----:B------:R1:W-:Y:S01]  /*1b010*/  STL [R1+0xda0], R163 ;  /* 0x000da0a301007387 */ /* 0x0003e20000100800 */
[----:B------:R-:W-:-:S02]  /*1b020*/  IMAD.MOV.U32 R180, RZ, RZ, R159 ;  /* 0x000000ffffb47224 */ /* 0x000fc400078e009f */
[----:B0-----:R-:W-:Y:S02]  /*1b030*/  IMAD.MOV.U32 R176, RZ, RZ, R161 ;  /* 0x000000ffffb07224 */ /* 0x001fe400078e00a1 */
[----:B------:R-:W-:Y:S01]  /*1b040*/  IMAD.MOV.U32 R177, RZ, RZ, R156 ;  /* 0x000000ffffb17224 */ /* 0x000fe200078e009c */
[----:B--2---:R-:W2:Y:S01]  /*1b050*/  LDL.LU.128 R172, [R1+0xdd0] ;  /* 0x000dd00001ac7983 */ /* 0x004ea20000300c00 */
[----:B------:R-:W-:Y:S02]  /*1b060*/  IMAD.MOV.U32 R178, RZ, RZ, R23 ;  /* 0x000000ffffb27224 */ /* 0x000fe400078e0017 */
[----:B------:R-:W-:Y:S01]  /*1b070*/  IMAD.MOV.U32 R179, RZ, RZ, R160 ;  /* 0x000000ffffb37224 */ /* 0x000fe200078e00a0 */
[----:B-1----:R-:W3:Y:S01]  /*1b080*/  LDL.LU R163, [R1+0xda0] ;  /* 0x000da00001a37983 */ /* 0x002ee20000300800 */
[----:B------:R-:W-:-:S03]  /*1b090*/  IMAD.MOV.U32 R181, RZ, RZ, R4 ;  /* 0x000000ffffb57224 */ /* 0x000fc600078e0004 */
[----:B------:R-:W3:Y:S01]  /*1b0a0*/  LDL.LU.128 R164, [R1+0xdb0] ;  /* 0x000db00001a47983 */ /* 0x000ee20000300c00 */
[----:B------:R-:W-:-:S03]  /*1b0b0*/  IMAD.MOV.U32 R193, RZ, RZ, R231 ;  /* 0x000000ffffc17224 */ /* 0x000fc600078e00e7 */
[----:B------:R0:W-:Y:S04]  /*1b0c0*/  STL [R1+0xe08], R194 ;  /* 0x000e08c201007387 */ /* 0x0001e80000100800 */
[----:B------:R1:W-:Y:S04]  /*1b0d0*/  STL.128 [R1+0x450], R232 ;  /* 0x000450e801007387 */ /* 0x0003e80000100c00 */
[----:B------:R4:W-:Y:S01]  /*1b0e0*/  STL.128 [R1+0xdc0], R168 ;  /* 0x000dc0a801007387 */ /* 0x0009e20000100c00 */
[----:B0-----:R-:W-:-:S03]  /*1b0f0*/  IMAD.MOV.U32 R194, RZ, RZ, R230 ;  /* 0x000000ffffc27224 */ /* 0x001fc600078e00e6 */
[----:B------:R0:W-:Y:S04]  /*1b100*/  STL.128 [R1+0x370], R176 ;  /* 0x000370b001007387 */ /* 0x0001e80000100c00 */
[----:B------:R0:W-:Y:S04]  /*1b110*/  STL.128 [R1+0x380], R180 ;  /* 0x000380b401007387 */ /* 0x0001e80000100c00 */
[----:B-1----:R-:W3:Y:S04]  /*1b120*/  LDL.LU R234, [R1+0xe0c] ;  /* 0x000e0c0001ea7983 */ /* 0x002ee80000300800 */
[----:B----4-:R-:W4:Y:S04]  /*1b130*/  LDL.LU.128 R168, [R1+0xdc0] ;  /* 0x000dc00001a87983 */ /* 0x010f280000300c00 */
[----:B0-----:R-:W4:Y:S04]  /*1b140*/  LDL.LU.128 R176, [R1+0xde0] ;  /* 0x000de00001b07983 */ /* 0x001f280000300c00 */
[----:B------:R-:W4:Y:S04]  /*1b150*/  LDL.LU.128 R180, [R1+0xdf0] ;  /* 0x000df00001b47983 */ /* 0x000f280000300c00 */
[----:B------:R0:W-:Y:S04]  /*1b160*/  STL.128 [R1+0x3b0], R192 ;  /* 0x0003b0c001007387 */ /* 0x0001e80000100c00 */
[----:B0-----:R-:W4:Y:S04]  /*1b170*/  LDL.LU R194, [R1+0xe08] ;  /* 0x000e080001c27983 */ /* 0x001f280000300800 */
[----:B------:R-:W4:Y:S01]  /*1b180*/  LDL.LU.64 R192, [R1+0xe00] ;  /* 0x000e000001c07983 */ /* 0x000f220000300a00 */
[----:B------:R-:W-:-:S03]  /*1b190*/  WARPGROUP.DEPBAR.LE gsb0, 0x0 ;  /* 0x00008000000079c5 */ /* 0x000fc60000010000 */
[----:B------:R0:W-:Y:S04]  /*1b1a0*/  STL.128 [R1+0xd90], R148 ;  /* 0x000d909401007387 */ /* 0x0001e80000100c00 */
[----:B------:R1:W-:Y:S04]  /*1b1b0*/  STL.128 [R1+0xd80], R144 ;  /* 0x000d809001007387 */ /* 0x0003e80000100c00 */
[----:B------:R1:W-:Y:S04]  /*1b1c0*/  STL.128 [R1+0xd70], R140 ;  /* 0x000d708c01007387 */ /* 0x0003e80000100c00 */
[----:B------:R1:W-:Y:S04]  /*1b1d0*/  STL.128 [R1+0xd60], R136 ;  /* 0x000d608801007387 */ /* 0x0003e80000100c00 */
[----:B0-----:R-:W4:Y:S04]  /*1b1e0*/  LDL.LU.128 R148, [R1+0xd90] ;  /* 0x000d900001947983 */ /* 0x001f280000300c00 */
[----:B-1----:R-:W4:Y:S04]  /*1b1f0*/  LDL.LU.128 R144, [R1+0xd80] ;  /* 0x000d800001907983 */ /* 0x002f280000300c00 */
[----:B------:R0:W-:Y:S04]  /*1b200*/  STL.128 [R1+0xd50], R132 ;  /* 0x000d508401007387 */ /* 0x0001e80000100c00 */
[----:B------:R1:W-:Y:S04]  /*1b210*/  STL.128 [R1+0xd40], R128 ;  /* 0x000d408001007387 */ /* 0x0003e80000100c00 */
[----:B------:R1:W-:Y:S04]  /*1b220*/  STL.128 [R1+0xd30], R124 ;  /* 0x000d307c01007387 */ /* 0x0003e80000100c00 */
[----:B------:R1:W-:Y:S04]  /*1b230*/  STL.128 [R1+0xd20], R120 ;  /* 0x000d207801007387 */ /* 0x0003e80000100c00 */
[----:B------:R1:W-:Y:S04]  /*1b240*/  STL.128 [R1+0xd10], R116 ;  /* 0x000d107401007387 */ /* 0x0003e80000100c00 */
[----:B------:R-:W4:Y:S04]  /*1b250*/  LDL.LU.128 R140, [R1+0xd70] ;  /* 0x000d7000018c7983 */ /* 0x000f280000300c00 */
[----:B------:R-:W4:Y:S04]  /*1b260*/  LDL.LU.128 R136, [R1+0xd60] ;  /* 0x000d600001887983 */ /* 0x000f280000300c00 */
[----:B0-----:R-:W4:Y:S04]  /*1b270*/  LDL.LU.128 R132, [R1+0xd50] ;  /* 0x000d500001847983 */ /* 0x001f280000300c00 */
[----:B-1----:R-:W4:Y:S04]  /*1b280*/  LDL.LU.128 R128, [R1+0xd40] ;  /* 0x000d400001807983 */ /* 0x002f280000300c00 */
[----:B------:R-:W4:Y:S04]  /*1b290*/  LDL.LU.128 R124, [R1+0xd30] ;  /* 0x000d3000017c7983 */ /* 0x000f280000300c00 */
[----:B------:R-:W4:Y:S04]  /*1b2a0*/  LDL.LU.128 R120, [R1+0xd20] ;  /* 0x000d200001787983 */ /* 0x000f280000300c00 */
[----:B------:R-:W4:Y:S04]  /*1b2b0*/  LDL.LU.128 R116, [R1+0xd10] ;  /* 0x000d100001747983 */ /* 0x000f280000300c00 */
[----:B------:R0:W-:Y:S04]  /*1b2c0*/  STL.128 [R1+0xd00], R112 ;  /* 0x000d007001007387 */ /* 0x0001e80000100c00 */
[----:B------:R1:W-:Y:S04]  /*1b2d0*/  STL.128 [R1+0xcf0], R108 ;  /* 0x000cf06c01007387 */ /* 0x0003e80000100c00 */
[----:B0-----:R-:W4:Y:S04]  /*1b2e0*/  LDL.LU.128 R112, [R1+0xd00] ;  /* 0x000d000001707983 */ /* 0x001f280000300c00 */
[----:B-1----:R-:W4:Y:S01]  /*1b2f0*/  LDL.LU.128 R108, [R1+0xcf0] ;  /* 0x000cf000016c7983 */ /* 0x002f220000300c00 */
[----:B------:R-:W-:-:S02]  /*1b300*/  IMAD.MOV.U32 R5, RZ, RZ, R17 ;  /* 0x000000ffff057224 */ /* 0x000fc400078e0011 */
[----:B------:R-:W-:Y:S02]  /*1b310*/  IMAD.MOV.U32 R230, RZ, RZ, R22 ;  /* 0x000000ffffe67224 */ /* 0x000fe400078e0016 */
[----:B------:R-:W-:Y:S01]  /*1b320*/  IMAD.MOV.U32 R231, RZ, RZ, R21 ;  /* 0x000000ffffe77224 */ /* 0x000fe200078e0015 */
[----:B------:R-:W-:Y:S01]  /*1b330*/  R2UR UR7, R5 ;  /* 0x00000000050772ca */ /* 0x000fe200000e0000 */
[----:B------:R-:W-:Y:S02]  /*1b340*/  IMAD.MOV.U32 R7, RZ, RZ, R3 ;  /* 0x000000ffff077224 */ /* 0x000fe400078e0003 */
[----:B------:R-:W-:Y:S02]  /*1b350*/  IMAD.MOV.U32 R6, RZ, RZ, R2 ;  /* 0x000000ffff067224 */ /* 0x000fe400078e0002 */
[----:B------:R-:W-:Y:S01]  /*1b360*/  IMAD.MOV.U32 R5, RZ, RZ, R0 ;  /* 0x000000ffff057224 */ /* 0x000fe200078e0000 */
[----:B--2---:R-:W-:Y:S01]  /*1b370*/  F2FP.BF16.F32.PACK_AB R152, R172, R173 ;  /* 0x000000adac98723e */ /* 0x004fe200000010ff */
[----:B------:R-:W-:Y:S01]  /*1b380*/  VIADD R4, R16, 0x200 ;  /* 0x0000020010047836 */ /* 0x000fe20000000000 */
[----:B---3--:R-:W-:-:S02]  /*1b390*/  F2FP.BF16.F32.PACK_AB R153, R163, R164 ;  /* 0x000000a4a399723e */ /* 0x008fc400000010ff */
[----:B------:R-:W-:Y:S02]  /*1b3a0*/  F2FP.BF16.F32.PACK_AB R154, R174, R175 ;  /* 0x000000afae9a723e */ /* 0x000fe400000010ff */
[----:B------:R-:W-:Y:S01]  /*1b3b0*/  F2FP.BF16.F32.PACK_AB R155, R165, R166 ;  /* 0x000000a6a59b723e */ /* 0x000fe200000010ff */
[----:B------:R-:W-:Y:S01]  /*1b3c0*/  STL.128 [R1+0x3c0], R196 ;  /* 0x0003c0c401007387 */ /* 0x000fe20000100c00 */
[----:B------:R-:W-:Y:S01]  /*1b3d0*/  R2UR UR6, R4 ;  /* 0x00000000040672ca */ /* 0x000fe200000e0000 */
[----:B------:R-:W-:Y:S02]  /*1b3e0*/  IMAD.MOV.U32 R175, RZ, RZ, R91 ;  /* 0x000000ffffaf7224 */ /* 0x000fe400078e005b */
[----:B------:R-:W-:Y:S01]  /*1b3f0*/  STL.128 [R1+0x3d0], R200 ;  /* 0x0003d0c801007387 */ /* 0x000fe20000100c00 */
[----:B------:R-:W-:-:S03]  /*1b400*/  IMAD.MOV.U32 R174, RZ, RZ, R90 ;  /* 0x000000ffffae7224 */ /* 0x000fc600078e005a */
        /* <DEDUP_REMOVED lines=11> */
[----:B------:R-:W-:Y:S02]  /*1b4c0*/  IMAD.MOV.U32 R163, RZ, RZ, R79 ;  /* 0x000000ffffa37224 */ /* 0x000fe400078e004f */
[----:B------:R-:W-:Y:S01]  /*1b4d0*/  IMAD.MOV.U32 R162, RZ, RZ, R78 ;  /* 0x000000ffffa27224 */ /* 0x000fe200078e004e */
[----:B------:R0:W-:Y:S01]  /*1b4e0*/  STL.128 [R1+0x390], R184 ;  /* 0x000390b801007387 */ /* 0x0001e20000100c00 */
[----:B------:R-:W-:Y:S02]  /*1b4f0*/  IMAD.MOV.U32 R161, RZ, RZ, R77 ;  /* 0x000000ffffa17224 */ /* 0x000fe400078e004d */
[----:B------:R-:W-:Y:S01]  /*1b500*/  IMAD.MOV.U32 R160, RZ, RZ, R76 ;  /* 0x000000ffffa07224 */ /* 0x000fe200078e004c */
[----:B------:R1:W-:Y:S01]  /*1b510*/  STL.128 [R1+0x3a0], R188 ;  /* 0x0003a0bc01007387 */ /* 0x0003e20000100c00 */
[----:B------:R-:W-:Y:S02]  /*1b520*/  IMAD.MOV.U32 R159, RZ, RZ, R75 ;  /* 0x000000ffff9f7224 */ /* 0x000fe400078e004b */
[----:B------:R-:W-:-:S02]  /*1b530*/  IMAD.MOV.U32 R158, RZ, RZ, R74 ;  /* 0x000000ffff9e7224 */ /* 0x000fc400078e004a */
[----:B------:R-:W-:Y:S02]  /*1b540*/  IMAD.MOV.U32 R157, RZ, RZ, R73 ;  /* 0x000000ffff9d7224 */ /* 0x000fe400078e0049 */
[----:B------:R-:W-:Y:S02]  /*1b550*/  IMAD.MOV.U32 R156, RZ, RZ, R72 ;  /* 0x000000ffff9c7224 */ /* 0x000fe400078e0048 */
[----:B0-----:R-:W-:Y:S02]  /*1b560*/  IMAD.MOV.U32 R187, RZ, RZ, R103 ;  /* 0x000000ffffbb7224 */ /* 0x001fe400078e0067 */
[----:B------:R-:W-:Y:S02]  /*1b570*/  IMAD.MOV.U32 R186, RZ, RZ, R102 ;  /* 0x000000ffffba7224 */ /* 0x000fe400078e0066 */
[----:B-1----:R-:W-:Y:S02]  /*1b580*/  IMAD.MOV.U32 R191, RZ, RZ, R107 ;  /* 0x000000ffffbf7224 */ /* 0x002fe400078e006b */
[----:B------:R-:W-:-:S02]  /*1b590*/  IMAD.MOV.U32 R190, RZ, RZ, R106 ;  /* 0x000000ffffbe7224 */ /* 0x000fc400078e006a */
[----:B------:R-:W-:Y:S02]  /*1b5a0*/  IMAD.MOV.U32 R189, RZ, RZ, R105 ;  /* 0x000000ffffbd7224 */ /* 0x000fe400078e0069 */
[----:B------:R-:W-:Y:S02]  /*1b5b0*/  IMAD.MOV.U32 R188, RZ, RZ, R104 ;  /* 0x000000ffffbc7224 */ /* 0x000fe400078e0068 */
[----:B------:R-:W-:Y:S02]  /*1b5c0*/  IMAD.MOV.U32 R185, RZ, RZ, R101 ;  /* 0x000000ffffb97224 */ /* 0x000fe400078e0065 */
        /* <DEDUP_REMOVED lines=8> */
[----:B------:R-:W-:Y:S01]  /*1b650*/  IMAD.MOV.U32 R23, RZ, RZ, R144 ;  /* 0x000000ffff177224 */ /* 0x000fe200078e0090 */
[----:B------:R-:W-:Y:S01]  /*1b660*/  STL [R1+0x66c], R0 ;  /* 0x00066c0001007387 */ /* 0x000fe20000100800 */
[----:B------:R-:W-:-:S03]  /*1b670*/  IMAD.MOV.U32 R233, RZ, RZ, R3 ;  /* 0x000000ffffe97224 */ /* 0x000fc600078e0003 */
[----:B------:R-:W-:Y:S01]  /*1b680*/  STL [R1+0x668], R2 ;  /* 0x0006680201007387 */ /* 0x000fe20000100800 */
[----:B------:R-:W-:-:S03]  /*1b690*/  IMAD.MOV.U32 R235, RZ, RZ, R0 ;  /* 0x000000ffffeb7224 */ /* 0x000fc600078e0000 */
[----:B------:R-:W-:Y:S04]  /*1b6a0*/  STL [R1+0x664], R3 ;  /* 0x0006640301007387 */ /* 0x000fe80000100800 */
[----:B------:R-:W-:Y:S01]  /*1b6b0*/  STL [R1+0x660], R18 ;  /* 0x0006601201007387 */ /* 0x000fe20000100800 */
[----:B------:R-:W-:-:S03]  /*1b6c0*/  IMAD.MOV.U32 R224, RZ, RZ, R140 ;  /* 0x000000ffffe07224 */ /* 0x000fc600078e008c */
        /* <DEDUP_REMOVED lines=57> */
[----:B------:R-:W-:Y:S02]  /*1ba60*/  IMAD.MOV.U32 R225, RZ, RZ, R141 ;  /* 0x000000ffffe17224 */ /* 0x000fe400078e008d */
[----:B------:R-:W-:Y:S01]  /*1ba70*/  IMAD.MOV.U32 R226, RZ, RZ, R142 ;  /* 0x000000ffffe27224 */ /* 0x000fe200078e008e */
[----:B------:R0:W-:Y:S01]  /*1ba80*/  STL [R1+0xcec], R234 ;  /* 0x000cecea01007387 */ /* 0x0001e20000100800 */
[----:B------:R-:W-:Y:S02]  /*1ba90*/  IMAD.MOV.U32 R227, RZ, RZ, R143 ;  /* 0x000000ffffe37224 */ /* 0x000fe400078e008f */
[----:B------:R-:W-:Y:S01]  /*1baa0*/  IMAD.MOV.U32 R4, RZ, RZ, R108 ;  /* 0x000000ffff047224 */ /* 0x000fe200078e006c */
[----:B------:R-:W-:Y:S01]  /*1bab0*/  STL [R1+0x5e8], R118 ;  /* 0x0005e87601007387 */ /* 0x000fe20000100800 */
[----:B------:R-:W-:Y:S02]  /*1bac0*/  IMAD.MOV.U32 R151, RZ, RZ, R67 ;  /* 0x000000ffff977224 */ /* 0x000fe400078e0043 */
[----:B------:R-:W-:Y:S01]  /*1bad0*/  IMAD.MOV.U32 R150, RZ, RZ, R66 ;  /* 0x000000ffff967224 */ /* 0x000fe200078e0042 */
[----:B------:R-:W-:Y:S01]  /*1bae0*/  STL [R1+0x5e4], R117 ;  /* 0x0005e47501007387 */ /* 0x000fe20000100800 */
[----:B------:R-:W-:-:S02]  /*1baf0*/  IMAD.MOV.U32 R149, RZ, RZ, R65 ;  /* 0x000000ffff957224 */ /* 0x000fc400078e0041 */
[----:B0-----:R-:W-:Y:S01]  /*1bb00*/  IMAD.MOV.U32 R234, RZ, RZ, R2 ;  /* 0x000000ffffea7224 */ /* 0x001fe200078e0002 */
[----:B------:R-:W-:Y:S01]  /*1bb10*/  STL [R1+0x5e0], R116 ;  /* 0x0005e07401007387 */ /* 0x000fe20000100800 */
[----:B------:R-:W-:Y:S02]  /*1bb20*/  IMAD.MOV.U32 R148, RZ, RZ, R64 ;  /* 0x000000ffff947224 */ /* 0x000fe400078e0040 */
[----:B------:R-:W-:Y:S01]  /*1bb30*/  IMAD.MOV.U32 R147, RZ, RZ, R63 ;  /* 0x000000ffff937224 */ /* 0x000fe200078e003f */
[----:B------:R-:W-:Y:S01]  /*1bb40*/  STL [R1+0x5dc], R115 ;  /* 0x0005dc7301007387 */ /* 0x000fe20000100800 */
[----:B------:R-:W-:Y:S02]  /*1bb50*/  IMAD.MOV.U32 R146, RZ, RZ, R62 ;  /* 0x000000ffff927224 */ /* 0x000fe400078e003e */
[----:B------:R-:W-:Y:S01]  /*1bb60*/  IMAD.MOV.U32 R145, RZ, RZ, R61 ;  /* 0x000000ffff917224 */ /* 0x000fe200078e003d */
[----:B------:R-:W-:Y:S01]  /*1bb70*/  STL [R1+0x5d8], R114 ;  /* 0x0005d87201007387 */ /* 0x000fe20000100800 */
[----:B------:R-:W-:-:S02]  /*1bb80*/  IMAD.MOV.U32 R144, RZ, RZ, R60 ;  /* 0x000000ffff907224 */ /* 0x000fc400078e003c */
[----:B------:R-:W-:Y:S01]  /*1bb90*/  IMAD.MOV.U32 R143, RZ, RZ, R59 ;  /* 0x000000ffff8f7224 */ /* 0x000fe200078e003b */
[----:B------:R-:W-:Y:S01]  /*1bba0*/  STL [R1+0x5d4], R113 ;  /* 0x0005d47101007387 */ /* 0x000fe20000100800 */
[----:B------:R-:W-:Y:S02]  /*1bbb0*/  IMAD.MOV.U32 R142, RZ, RZ, R58 ;  /* 0x000000ffff8e7224 */ /* 0x000fe400078e003a */
[----:B------:R-:W-:Y:S01]  /*1bbc0*/  IMAD.MOV.U32 R141, RZ, RZ, R57 ;  /* 0x000000ffff8d7224 */ /* 0x000fe200078e0039 */
[----:B------:R-:W-:Y:S01]  /*1bbd0*/  STL [R1+0x5d0], R112 ;  /* 0x0005d07001007387 */ /* 0x000fe20000100800 */
        /* <DEDUP_REMOVED lines=11> */
[----:B------:R3:W-:Y:S01]  /*1bc90*/  STL [R1+0xca0], R167 ;  /* 0x000ca0a701007387 */ /* 0x0007e20000100800 */
[----:B------:R-:W-:-:S02]  /*1bca0*/  IMAD.MOV.U32 R132, RZ, RZ, R48 ;  /* 0x000000ffff847224 */ /* 0x000fc400078e0030 */
[----:B------:R-:W-:Y:S01]  /*1bcb0*/  IMAD.MOV.U32 R131, RZ, RZ, R47 ;  /* 0x000000ffff837224 */ /* 0x000fe200078e002f */
[----:B------:R4:W-:Y:S01]  /*1bcc0*/  STL.128 [R1+0xc90], R152 ;  /* 0x000c909801007387 */ /* 0x0009e20000100c00 */
[----:B0-----:R-:W-:Y:S02]  /*1bcd0*/  IMAD.MOV.U32 R183, RZ, RZ, R99 ;  /* 0x000000ffffb77224 */ /* 0x001fe400078e0063 */
[----:B------:R-:W-:Y:S02]  /*1bce0*/  IMAD.MOV.U32 R182, RZ, RZ, R98 ;  /* 0x000000ffffb67224 */ /* 0x000fe400078e0062 */
[----:B------:R-:W-:Y:S02]  /*1bcf0*/  IMAD.MOV.U32 R181, RZ, RZ, R97 ;  /* 0x000000ffffb57224 */ /* 0x000fe400078e0061 */
[----:B------:R-:W-:Y:S02]  /*1bd00*/  IMAD.MOV.U32 R180, RZ, RZ, R96 ;  /* 0x000000ffffb47224 */ /* 0x000fe400078e0060 */
[----:B-1----:R-:W-:-:S02]  /*1bd10*/  IMAD.MOV.U32 R179, RZ, RZ, R95 ;  /* 0x000000ffffb37224 */ /* 0x002fc400078e005f */
[----:B------:R-:W-:Y:S02]  /*1bd20*/  IMAD.MOV.U32 R178, RZ, RZ, R94 ;  /* 0x000000ffffb27224 */ /* 0x000fe400078e005e */
[----:B------:R-:W-:Y:S02]  /*1bd30*/  IMAD.MOV.U32 R177, RZ, RZ, R93 ;  /* 0x000000ffffb17224 */ /* 0x000fe400078e005d */
[----:B------:R-:W-:Y:S02]  /*1bd40*/  IMAD.MOV.U32 R176, RZ, RZ, R92 ;  /* 0x000000ffffb07224 */ /* 0x000fe400078e005c */
[----:B--2---:R-:W-:Y:S02]  /*1bd50*/  IMAD.MOV.U32 R171, RZ, RZ, R87 ;  /* 0x000000ffffab7224 */ /* 0x004fe400078e0057 */
[----:B------:R-:W-:Y:S02]  /*1bd60*/  IMAD.MOV.U32 R170, RZ, RZ, R86 ;  /* 0x000000ffffaa7224 */ /* 0x000fe400078e0056 */
[----:B------:R-:W-:-:S02]  /*1bd70*/  IMAD.MOV.U32 R169, RZ, RZ, R85 ;  /* 0x000000ffffa97224 */ /* 0x000fc400078e0055 */
[----:B------:R-:W-:Y:S02]  /*1bd80*/  IMAD.MOV.U32 R168, RZ, RZ, R84 ;  /* 0x000000ffffa87224 */ /* 0x000fe400078e0054 */
[----:B---3--:R-:W-:Y:S02]  /*1bd90*/  IMAD.MOV.U32 R167, RZ, RZ, R83 ;  /* 0x000000ffffa77224 */ /* 0x008fe400078e0053 */
        /* <DEDUP_REMOVED lines=26> */
[----:B------:R0:W-:Y:S01]  /*1bf40*/  STL [R1+0xce8], R194 ;  /* 0x000ce8c201007387 */ /* 0x0001e20000100800 */
[----:B------:R-:W-:-:S03]  /*1bf50*/  IMAD.MOV.U32 R195, RZ, RZ, R111 ;  /* 0x000000ffffc37224 */ /* 0x000fc600078e006f */
[----:B------:R1:W-:Y:S04]  /*1bf60*/  STL.64 [R1+0xce0], R192 ;  /* 0x000ce0c001007387 */ /* 0x0003e80000100a00 */
[----:B------:R-:W-:Y:S01]  /*1bf70*/  STL [R1+0x5cc], R111 ;  /* 0x0005cc6f01007387 */ /* 0x000fe20000100800 */
[----:B0-----:R-:W-:-:S03]  /*1bf80*/  IMAD.MOV.U32 R194, RZ, RZ, R110 ;  /* 0x000000ffffc27224 */ /* 0x001fc600078e006e */
[----:B------:R-:W-:Y:S04]  /*1bf90*/  STL [R1+0x5c8], R110 ;  /* 0x0005c86e01007387 */ /* 0x000fe80000100800 */
[----:B------:R-:W-:Y:S01]  /*1bfa0*/  STL [R1+0x5c4], R109 ;  /* 0x0005c46d01007387 */ /* 0x000fe20000100800 */
[----:B-1----:R-:W-:-:S03]  /*1bfb0*/  IMAD.MOV.U32 R193, RZ, RZ, R109 ;  /* 0x000000ffffc17224 */ /* 0x002fc600078e006d */
        /* <DEDUP_REMOVED lines=95> */
[----:B------:R-:W-:Y:S04]  /*1c5b0*/  STL [R1+0x470], R24 ;  /* 0x0004701801007387 */ /* 0x000fe80000100800 */
[----:B------:R1:W-:Y:S04]  /*1c5c0*/  STL [R1+0xc80], R24 ;  /* 0x000c801801007387 */ /* 0x0003e80000100800 */
[----:B------:R-:W2:Y:S04]  /*1c5d0*/  LDL.LU.128 R28, [R1+0x480] ;  /* 0x00048000011c7983 */ /* 0x000ea80000300c00 */
[----:B0-----:R-:W2:Y:S04]  /*1c5e0*/  LDL.LU.128 R152, [R1+0xc90] ;  /* 0x000c900001987983 */ /* 0x001ea80000300c00 */
[----:B-1----:R-:W2:Y:S04]  /*1c5f0*/  LDL.LU.128 R24, [R1+0x470] ;  /* 0x0004700001187983 */ /* 0x002ea80000300c00 */
[----:B------:R-:W2:Y:S04]  /*1c600*/  LDL.LU.128 R32, [R1+0x490] ;  /* 0x0004900001207983 */ /* 0x000ea80000300c00 */
        /* <DEDUP_REMOVED lines=29> */
[----:B------:R0:W-:Y:S01]  /*1c7e0*/  STL.128 [R1+0x440], R228 ;  /* 0x000440e401007387 */ /* 0x0001e20000100c00 */
[----:B------:R-:W-:-:S02]  /*1c7f0*/  IMAD.MOV.U32 R192, RZ, RZ, R4 ;  /* 0x000000ffffc07224 */ /* 0x000fc400078e0004 */
[----:B0-----:R-:W-:Y:S02]  /*1c800*/  IMAD.MOV.U32 R228, RZ, RZ, R23 ;  /* 0x000000ffffe47224 */ /* 0x001fe400078e0017 */
[----:B------:R-:W-:Y:S02]  /*1c810*/  IMAD.MOV.U32 R229, RZ, RZ, R22 ;  /* 0x000000ffffe57224 */ /* 0x000fe400078e0016 */
[----:B------:R-:W-:Y:S02]  /*1c820*/  IMAD.MOV.U32 R230, RZ, RZ, R21 ;  /* 0x000000ffffe67224 */ /* 0x000fe400078e0015 */
[----:B------:R-:W-:Y:S02]  /*1c830*/  IMAD.MOV.U32 R21, RZ, RZ, R3 ;  /* 0x000000ffff157224 */ /* 0x000fe400078e0003 */
[----:B------:R-:W-:Y:S02]  /*1c840*/  IMAD.MOV.U32 R22, RZ, RZ, R2 ;  /* 0x000000ffff167224 */ /* 0x000fe400078e0002 */
[----:B------:R-:W-:-:S05]  /*1c850*/  IMAD.MOV.U32 R23, RZ, RZ, R0 ;  /* 0x000000ffff177224 */ /* 0x000fca00078e0000 */
[----:B------:R0:W-:Y:S04]  /*1c860*/  STL.128 [R1+0xc70], R20 ;  /* 0x000c701401007387 */ /* 0x0001e80000100c00 */
[----:B------:R1:W-:Y:S04]  /*1c870*/  STL.128 [R1+0x3b0], R192 ;  /* 0x0003b0c001007387 */ /* 0x0003e80000100c00 */
[----:B------:R-:W-:Y:S04]  /*1c880*/  STL.128 [R1+0x340], R164 ;  /* 0x000340a401007387 */ /* 0x000fe80000100c00 */
[----:B0-----:R-:W3:Y:S04]  /*1c890*/  LDL.LU.128 R20, [R1+0xc70] ;  /* 0x000c700001147983 */ /* 0x001ee80000300c00 */
[----:B------:R-:W-:Y:S04]  /*1c8a0*/  STL.128 [R1+0x350], R168 ;  /* 0x000350a801007387 */ /* 0x000fe80000100c00 */
[----:B------:R0:W-:Y:S04]  /*1c8b0*/  STL.128 [R1+0x370], R176 ;  /* 0x000370b001007387 */ /* 0x0001e80000100c00 */
[----:B------:R4:W-:Y:S04]  /*1c8c0*/  STL.128 [R1+0x380], R180 ;  /* 0x000380b401007387 */ /* 0x0009e80000100c00 */
[----:B-1----:R-:W3:Y:S04]  /*1c8d0*/  LDL.LU R194, [R1+0xce8] ;  /* 0x000ce80001c27983 */ /* 0x002ee80000300800 */
[----:B------:R-:W3:Y:S04]  /*1c8e0*/  LDL.LU.64 R192, [R1+0xce0] ;  /* 0x000ce00001c07983 */ /* 0x000ee80000300a00 */
[----:B0-----:R-:W3:Y:S04]  /*1c8f0*/  LDL.LU.128 R176, [R1+0xcc0] ;  /* 0x000cc00001b07983 */ /* 0x001ee80000300c00 */
[----:B----4-:R-:W4:Y:S04]  /*1c900*/  LDL.LU.128 R180, [R1+0xcd0] ;  /* 0x000cd00001b47983 */ /* 0x010f280000300c00 */
[----:B------:R-:W4:Y:S04]  /*1c910*/  LDL.LU.128 R168, [R1+0xcb0] ;  /* 0x000cb00001a87983 */ /* 0x000f280000300c00 */
[----:B------:R-:W4:Y:S01]  /*1c920*/  LDL.LU R167, [R1+0xca0] ;  /* 0x000ca00001a77983 */ /* 0x000f220000300800 */
[----:B--2---:R-:W-:-:S06]  /*1c930*/  WARPGROUP.ARRIVE ;  /* 0x00000000000079c5 */ /* 0x004fcc0000000000 */
[----:B------:R-:W-:Y:S03]  /*1c940*/  HGMMA.64x256x16.F32.BF16 R24, R152, gdesc[UR4].tnspB, R24, gsb0 ;  /* 0x43e0000498187df0 */ /* 0x000fe60008001818 */
[----:B------:R-:W-:Y:S02]  /*1c950*/  WARPGROUP.DEPBAR.LE gsb0, 0x0 ;  /* 0x00008000000079c5 */ /* 0x000fe40000010000 */
[----:B------:R0:W-:Y:S04]  /*1c960*/  STL.128 [R1+0x470], R24 ;  /* 0x0004701801007387 */ /* 0x0001e80000100c00 */
[----:B0-----:R-:W2:Y:S01]  /*1c970*/  LDL.LU R24, [R1+0xc80] ;  /* 0x000c800001187983 */ /* 0x001ea20000300800 */
[----:B---3--:R-:W-:-:S02]  /*1c980*/  IMAD.MOV.U32 R4, RZ, RZ, R20 ;  /* 0x000000ffff047224 */ /* 0x008fc400078e0014 */
        /* <DEDUP_REMOVED lines=9> */
[----:B------:R-:W-:Y:S01]  /*1ca20*/  VIADD R16, R16, 0x280 ;  /* 0x0000028010107836 */ /* 0x000fe20000000000 */
[----:B------:R4:W-:Y:S01]  /*1ca30*/  STL.128 [R1+0x390], R184 ;  /* 0x000390b801007387 */ /* 0x0009e20000100c00 */
[----:B------:R-:W-:-:S03]  /*1ca40*/  IMAD.MOV.U32 R3, RZ, RZ, R108 ;  /* 0x000000ffff037224 */ /* 0x000fc600078e006c */
[----:B------:R4:W-:Y:S01]  /*1ca50*/  STL.128 [R1+0x3a0], R188 ;  /* 0x0003a0bc01007387 */ /* 0x0009e20000100c00 */
[----:B0-----:R-:W-:Y:S02]  /*1ca60*/  IMAD.MOV.U32 R156, RZ, RZ, R72 ;  /* 0x000000ffff9c7224 */ /* 0x001fe400078e0048 */
[----:B------:R-:W-:Y:S01]  /*1ca70*/  IMAD.MOV.U32 R157, RZ, RZ, R73 ;  /* 0x000000ffff9d7224 */ /* 0x000fe200078e0049 */
[----:B------:R-:W-:Y:S01]  /*1ca80*/  STL.128 [R1+0x510], R64 ;  /* 0x0005104001007387 */ /* 0x000fe20000100c00 */
[----:B------:R-:W-:Y:S02]  /*1ca90*/  IMAD.MOV.U32 R158, RZ, RZ, R74 ;  /* 0x000000ffff9e7224 */ /* 0x000fe400078e004a */
[----:B------:R-:W-:Y:S02]  /*1caa0*/  IMAD.MOV.U32 R159, RZ, RZ, R75 ;  /* 0x000000ffff9f7224 */ /* 0x000fe400078e004b */
[----:B-1----:R-:W-:Y:S02]  /*1cab0*/  IMAD.MOV.U32 R160, RZ, RZ, R76 ;  /* 0x000000ffffa07224 */ /* 0x002fe400078e004c */
[----:B------:R-:W-:-:S02]  /*1cac0*/  IMAD.MOV.U32 R161, RZ, RZ, R77 ;  /* 0x000000ffffa17224 */ /* 0x000fc400078e004d */
[----:B------:R-:W-:Y:S02]  /*1cad0*/  IMAD.MOV.U32 R162, RZ, RZ, R78 ;  /* 0x000000ffffa27224 */ /* 0x000fe400078e004e */
[----:B------:R-:W-:Y:S02]  /*1cae0*/  IMAD.MOV.U32 R163, RZ, RZ, R79 ;  /* 0x000000ffffa37224 */ /* 0x000fe400078e004f */
[----:B---3--:R-:W-:Y:S02]  /*1caf0*/  IMAD.MOV.U32 R172, RZ, RZ, R88 ;  /* 0x000000ffffac7224 */ /* 0x008fe400078e0058 */
        /* <DEDUP_REMOVED lines=12> */
[----:B------:R-:W-:Y:S02]  /*1cbc0*/  IMAD.MOV.U32 R18, RZ, RZ, R109 ;  /* 0x000000ffff127224 */ /* 0x000fe400078e006d */
[----:B------:R-:W-:Y:S01]  /*1cbd0*/  IMAD.MOV.U32 R19, RZ, RZ, R110 ;  /* 0x000000ffff137224 */ /* 0x000fe200078e006e */
[----:B------:R-:W-:Y:S01]  /*1cbe0*/  STL.128 [R1+0x260], R8 ;  /* 0x0002600801007387 */ /* 0x000fe20000100c00 */
[----:B------:R-:W-:-:S03]  /*1cbf0*/  IMAD.MOV.U32 R2, RZ, RZ, R99 ;  /* 0x000000ffff027224 */ /* 0x000fc600078e0063 */
[----:B------:R-:W3:Y:S01]  /*1cc00*/  LDL.LU.128 R108, [R1+0x510] ;  /* 0x00051000016c7983 */ /* 0x000ee20000300c00 */
[----:B------:R-:W-:Y:S02]  /*1cc10*/  R2UR UR6, R16 ;  /* 0x00000000100672ca */ /* 0x000fe400000e0000 */
[----:B------:R-:W-:Y:S01]  /*1cc20*/  R2UR UR7, R17 ;  /* 0x00000000110772ca */ /* 0x000fe200000e0000 */
[----:B------:R-:W-:Y:S01]  /*1cc30*/  STL.128 [R1+0x480], R28 ;  /* 0x0004801c01007387 */ /* 0x000fe20000100c00 */
[----:B------:R-:W-:-:S03]  /*1cc40*/  F2FP.BF16.F32.PACK_AB R152, R176, R177 ;  /* 0x000000b1b098723e */ /* 0x000fc600000010ff */
[----:B------:R-:W-:Y:S01]  /*1cc50*/  STL.128 [R1+0x490], R32 ;  /* 0x0004902001007387 */ /* 0x000fe20000100c00 */
[----:B------:R-:W-:-:S03]  /*1cc60*/  F2FP.BF16.F32.PACK_AB R153, R167, R168 ;  /* 0x000000a8a799723e */ /* 0x000fc600000010ff */
[----:B------:R-:W-:Y:S01]  /*1cc70*/  STL.128 [R1+0x4a0], R36 ;  /* 0x0004a02401007387 */ /* 0x000fe20000100c00 */
[----:B------:R-:W-:-:S03]  /*1cc80*/  F2FP.BF16.F32.PACK_AB R154, R180, R181 ;  /* 0x000000b5b49a723e */ /* 0x000fc600000010ff */
[----:B------:R-:W-:Y:S01]  /*1cc90*/  STL.128 [R1+0x4b0], R40 ;  /* 0x0004b02801007387 */ /* 0x000fe20000100c00 */
[----:B------:R-:W-:-:S03]  /*1cca0*/  F2FP.BF16.F32.PACK_AB R155, R169, R170 ;  /* 0x000000aaa99b723e */ /* 0x000fc600000010ff */
[----:B------:R-:W-:Y:S04]  /*1ccb0*/  STL.128 [R1+0x4c0], R44 ;  /* 0x0004c02c01007387 */ /* 0x000fe80000100c00 */
[----:B------:R-:W-:Y:S04]  /*1ccc0*/  STL.128 [R1+0x4d0], R48 ;  /* 0x0004d03001007387 */ /* 0x000fe80000100c00 */
[----:B------:R-:W-:Y:S04]  /*1ccd0*/  STL.128 [R1+0x4e0], R52 ;  /* 0x0004e03401007387 */ /* 0x000fe80000100c00 */
[----:B------:R-:W-:Y:S04]  /*1cce0*/  STL.128 [R1+0x4f0], R56 ;  /* 0x0004f03801007387 */ /* 0x000fe80000100c00 */
[----:B------:R-:W-:Y:S04]  /*1ccf0*/  STL.128 [R1+0x500], R60 ;  /* 0x0005003c01007387 */ /* 0x000fe80000100c00 */
[----:B------:R0:W-:Y:S04]  /*1cd00*/  STL.128 [R1+0x520], R68 ;  /* 0x0005204401007387 */ /* 0x0001e80000100c00 */
[----:B------:R1:W-:Y:S04]  /*1cd10*/  STL [R1+0x55c], R83 ;  /* 0x00055c5301007387 */ /* 0x0003e80000100800 */
[----:B------:R4:W-:Y:S04]  /*1cd20*/  STL.128 [R1+0x560], R84 ;  /* 0x0005605401007387 */ /* 0x0009e80000100c00 */
[----:B------:R4:W-:Y:S04]  /*1cd30*/  STL.128 [R1+0x580], R92 ;  /* 0x0005805c01007387 */ /* 0x0009e80000100c00 */
[----:B------:R-:W-:Y:S04]  /*1cd40*/  STL.64 [R1+0x590], R96 ;  /* 0x0005906001007387 */ /* 0x000fe80000100a00 */
[----:B------:R4:W-:Y:S04]  /*1cd50*/  STL [R1+0x598], R98 ;  /* 0x0005986201007387 */ /* 0x0009e80000100800 */
[----:B------:R4:W-:Y:S04]  /*1cd60*/  STL.128 [R1+0x260], R4 ;  /* 0x0002600401007387 */ /* 0x0009e80000100c00 */
[----:B------:R4:W-:Y:S04]  /*1cd70*/  STL.128 [R1+0xc60], R192 ;  /* 0x000c60c001007387 */ /* 0x0009e80000100c00 */
[----:B------:R4:W-:Y:S04]  /*1cd80*/  STL.128 [R1+0xc50], R188 ;  /* 0x000c50bc01007387 */ /* 0x0009e80000100c00 */
[----:B------:R4:W-:Y:S04]  /*1cd90*/  STL.128 [R1+0xc40], R184 ;  /* 0x000c40b801007387 */ /* 0x0009e80000100c00 */
[----:B------:R4:W-:Y:S04]  /*1cda0*/  STL.128 [R1+0xc20], R172 ;  /* 0x000c20ac01007387 */ /* 0x0009e80000100c00 */
[----:B------:R4:W-:Y:S04]  /*1cdb0*/  STL [R1+0xc18], R166 ;  /* 0x000c18a601007387 */ /* 0x0009e80000100800 */
[----:B------:R4:W-:Y:S04]  /*1cdc0*/  STL.64 [R1+0xc10], R164 ;  /* 0x000c10a401007387 */ /* 0x0009e80000100a00 */
[----:B------:R2:W-:Y:S04]  /*1cdd0*/  STL.128 [R1+0xc00], R160 ;  /* 0x000c00a001007387 */ /* 0x0005e80000100c00 */
[----:B------:R2:W-:Y:S04]  /*1cde0*/  STL.128 [R1+0xbf0], R156 ;  /* 0x000bf09c01007387 */ /* 0x0005e80000100c00 */
[----:B0-----:R-:W3:Y:S04]  /*1cdf0*/  LDL.LU.128 R68, [R1+0x470] ;  /* 0x0004700001447983 */ /* 0x001ee80000300c00 */
[----:B------:R-:W3:Y:S04]  /*1ce00*/  LDL.LU.128 R72, [R1+0x480] ;  /* 0x0004800001487983 */ /* 0x000ee80000300c00 */
[----:B------:R-:W3:Y:S04]  /*1ce10*/  LDL.LU.128 R76, [R1+0x490] ;  /* 0x00049000014c7983 */ /* 0x000ee80000300c00 */
[----:B-1----:R-:W3:Y:S04]  /*1ce20*/  LDL.LU.128 R80, [R1+0x4a0] ;  /* 0x0004a00001507983 */ /* 0x002ee80000300c00 */
[----:B----4-:R-:W4:Y:S04]  /*1ce30*/  LDL.LU.128 R84, [R1+0x4b0] ;  /* 0x0004b00001547983 */ /* 0x010f280000300c00 */
        /* <DEDUP_REMOVED lines=19> */
[----:B------:R-:W4:Y:S04]  /*1cf70*/  LDL.LU.128 R192, [R1+0xc60] ;  /* 0x000c600001c07983 */ /* 0x000f280000300c00 */
[----:B------:R-:W4:Y:S04]  /*1cf80*/  LDL.LU.128 R188, [R1+0xc50] ;  /* 0x000c500001bc7983 */ /* 0x000f280000300c00 */
[----:B------:R-:W4:Y:S04]  /*1cf90*/  LDL.LU.128 R184, [R1+0xc40] ;  /* 0x000c400001b87983 */ /* 0x000f280000300c00 */
[----:B------:R-:W4:Y:S04]  /*1cfa0*/  LDL.LU.128 R172, [R1+0xc20] ;  /* 0x000c200001ac7983 */ /* 0x000f280000300c00 */
[----:B------:R-:W4:Y:S04]  /*1cfb0*/  LDL.LU R166, [R1+0xc18] ;  /* 0x000c180001a67983 */ /* 0x000f280000300800 */
[----:B------:R-:W4:Y:S04]  /*1cfc0*/  LDL.LU.64 R164, [R1+0xc10] ;  /* 0x000c100001a47983 */ /* 0x000f280000300a00 */
[----:B--2---:R-:W2:Y:S04]  /*1cfd0*/  LDL.LU.128 R160, [R1+0xc00] ;  /* 0x000c000001a07983 */ /* 0x004ea80000300c00 */
[----:B------:R-:W2:Y:S01]  /*1cfe0*/  LDL.LU.128 R156, [R1+0xbf0] ;  /* 0x000bf000019c7983 */ /* 0x000ea20000300c00 */
[----:B------:R-:W-:-:S05]  /*1cff0*/  IMAD.MOV.U32 R20, RZ, RZ, R24 ;  /* 0x000000ffff147224 */ /* 0x000fca00078e0018 */
[----:B------:R0:W-:Y:S04]  /*1d000*/  STL.128 [R1+0x260], R20 ;  /* 0x0002601401007387 */ /* 0x0001e80000100c00 */
[----:B------:R1:W-:Y:S04]  /*1d010*/  STL.128 [R1+0xbe0], R152 ;  /* 0x000be09801007387 */ /* 0x0003e80000100c00 */
[----:B0-----:R-:W2:Y:S04]  /*1d020*/  LDL.LU R22, [R1+0x520] ;  /* 0x0005200001167983 */ /* 0x001ea80000300800 */
[----:B------:R-:W2:Y:S04]  /*1d030*/  LDL.LU R23, [R1+0x524] ;  /* 0x0005240001177983 */ /* 0x000ea80000300800 */
[----:B-1----:R-:W2:Y:S01]  /*1d040*/  LDL.LU.128 R152, [R1+0xbe0] ;  /* 0x000be00001987983 */ /* 0x002ea20000300c00 */
[----:B------:R-:W-:-:S03]  /*1d050*/  IMAD.MOV.U32 R0, RZ, RZ, R151 ;  /* 0x000000ffff007224 */ /* 0x000fc600078e0097 */
[----:B------:R0:W-:Y:S04]  /*1d060*/  STL.128 [R1+0x3c0], R196 ;  /* 0x0003c0c401007387 */ /* 0x0001e80000100c00 */
[----:B------:R1:W-:Y:S04]  /*1d070*/  STL.128 [R1+0x3d0], R200 ;  /* 0x0003d0c801007387 */ /* 0x0003e80000100c00 */
[----:B------:R1:W-:Y:S04]  /*1d080*/  STL.128 [R1+0x3e0], R204 ;  /* 0x0003e0cc01007387 */ /* 0x0003e80000100c00 */
[----:B------:R1:W-:Y:S04]  /*1d090*/  STL.128 [R1+0x3f0], R208 ;  /* 0x0003f0d001007387 */ /* 0x0003e80000100c00 */
[----:B------:R3:W-:Y:S01]  /*1d0a0*/  STL.128 [R1+0x400], R212 ;  /* 0x000400d401007387 */ /* 0x0007e20000100c00 */
[----:B0-----:R-:W-:-:S02]  /*1d0b0*/  IMAD.MOV.U32 R196, RZ, RZ, R112 ;  /* 0x000000ffffc47224 */ /* 0x001fc400078e0070 */
[----:B------:R-:W-:Y:S01]  /*1d0c0*/  IMAD.MOV.U32 R197, RZ, RZ, R113 ;  /* 0x000000ffffc57224 */ /* 0x000fe200078e0071 */
[----:B------:R0:W-:Y:S01]  /*1d0d0*/  STL.128 [R1+0x410], R216 ;  /* 0x000410d801007387 */ /* 0x0001e20000100c00 */
[----:B------:R-:W-:Y:S02]  /*1d0e0*/  IMAD.MOV.U32 R198, RZ, RZ, R114 ;  /* 0x000000ffffc67224 */ /* 0x000fe400078e0072 */
        /* <DEDUP_REMOVED lines=10> */
[----:B------:R1:W-:Y:S01]  /*1d190*/  STL.128 [R1+0x450], R232 ;  /* 0x000450e801007387 */ /* 0x0003e20000100c00 */
[----:B------:R-:W-:Y:S02]  /*1d1a0*/  IMAD.MOV.U32 R206, RZ, RZ, R122 ;  /* 0x000000ffffce7224 */ /* 0x000fe400078e007a */
[----:B------:R-:W-:Y:S02]  /*1d1b0*/  IMAD.MOV.U32 R207, RZ, RZ, R123 ;  /* 0x000000ffffcf7224 */ /* 0x000fe400078e007b */
[----:B------:R-:W-:-:S02]  /*1d1c0*/  IMAD.MOV.U32 R208, RZ, RZ, R124 ;  /* 0x000000ffffd07224 */ /* 0x000fc400078e007c */
[----:B------:R-:W-:Y:S02]  /*1d1d0*/  IMAD.MOV.U32 R209, RZ, RZ, R125 ;  /* 0x000000ffffd17224 */ /* 0x000fe400078e007d */
[----:B------:R-:W-:Y:S02]  /*1d1e0*/  IMAD.MOV.U32 R210, RZ, RZ, R126 ;  /* 0x000000ffffd27224 */ /* 0x000fe400078e007e */
[----:B------:R-:W-:Y:S02]  /*1d1f0*/  IMAD.MOV.U32 R211, RZ, RZ, R127 ;  /* 0x000000ffffd37224 */ /* 0x000fe400078e007f */
[----:B---3--:R-:W-:Y:S02]  /*1d200*/  IMAD.MOV.U32 R212, RZ, RZ, R128 ;  /* 0x000000ffffd47224 */ /* 0x008fe400078e0080 */
[----:B------:R-:W-:Y:S01]  /*1d210*/  IMAD.MOV.U32 R213, RZ, RZ, R129 ;  /* 0x000000ffffd57224 */ /* 0x000fe200078e0081 */
[----:B------:R-:W-:Y:S01]  /*1d220*/  STL.128 [R1+0x300], R108 ;  /* 0x0003006c01007387 */ /* 0x000fe20000100c00 */
[----:B------:R-:W-:-:S02]  /*1d230*/  IMAD.MOV.U32 R214, RZ, RZ, R130 ;  /* 0x000000ffffd67224 */ /* 0x000fc400078e0082 */
[----:B------:R-:W-:Y:S01]  /*1d240*/  IMAD.MOV.U32 R215, RZ, RZ, R131 ;  /* 0x000000ffffd77224 */ /* 0x000fe200078e0083 */
[----:B------:R3:W-:Y:S01]  /*1d250*/  STL.64 [R1+0xc30], R178 ;  /* 0x000c30b201007387 */ /* 0x0007e20000100a00 */
[----:B0-----:R-:W-:Y:S02]  /*1d260*/  IMAD.MOV.U32 R216, RZ, RZ, R132 ;  /* 0x000000ffffd87224 */ /* 0x001fe400078e0084 */
[----:B------:R-:W-:Y:S01]  /*1d270*/  IMAD.MOV.U32 R217, RZ, RZ, R133 ;  /* 0x000000ffffd97224 */ /* 0x000fe200078e0085 */
[----:B------:R0:W-:Y:S01]  /*1d280*/  STL [R1+0xc1c], R171 ;  /* 0x000c1cab01007387 */ /* 0x0001e20000100800 */
[----:B------:R-:W-:Y:S02]  /*1d290*/  IMAD.MOV.U32 R218, RZ, RZ, R134 ;  /* 0x000000ffffda7224 */ /* 0x000fe400078e0086 */
[----:B------:R-:W-:Y:S01]  /*1d2a0*/  IMAD.MOV.U32 R219, RZ, RZ, R135 ;  /* 0x000000ffffdb7224 */ /* 0x000fe200078e0087 */
[----:B-1----:R-:W2:Y:S01]  /*1d2b0*/  LDL.LU R234, [R1+0xcec] ;  /* 0x000cec0001ea7983 */ /* 0x002ea20000300800 */
[----:B------:R-:W-:-:S02]  /*1d2c0*/  IMAD.MOV.U32 R220, RZ, RZ, R136 ;  /* 0x000000ffffdc7224 */ /* 0x000fc400078e0088 */
[----:B------:R-:W-:Y:S01]  /*1d2d0*/  IMAD.MOV.U32 R221, RZ, RZ, R137 ;  /* 0x000000ffffdd7224 */ /* 0x000fe200078e0089 */
[----:B---3--:R-:W3:Y:S01]  /*1d2e0*/  LDL.LU.64 R178, [R1+0xc30] ;  /* 0x000c300001b27983 */ /* 0x008ee20000300a00 */
[----:B------:R-:W-:Y:S02]  /*1d2f0*/  IMAD.MOV.U32 R222, RZ, RZ, R138 ;  /* 0x000000ffffde7224 */ /* 0x000fe400078e008a */
[----:B------:R-:W-:Y:S01]  /*1d300*/  IMAD.MOV.U32 R223, RZ, RZ, R139 ;  /* 0x000000ffffdf7224 */ /* 0x000fe200078e008b */
[----:B0-----:R-:W3:Y:S01]  /*1d310*/  LDL.LU R171, [R1+0xc1c] ;  /* 0x000c1c0001ab7983 */ /* 0x001ee20000300800 */
        /* <DEDUP_REMOVED lines=42> */
[----:B------:R-:W-:Y:S01]  /*1d5c0*/  IMAD.MOV.U32 R31, RZ, RZ, R75 ;  /* 0x000000ffff1f7224 */ /* 0x000fe200078e004b */
[----:B----4-:R1:W-:Y:S01]  /*1d5d0*/  STL.128 [R1+0x2a0], R84 ;  /* 0x0002a05401007387 */ /* 0x0103e20000100c00 */
        /* <DEDUP_REMOVED lines=37> */
[----:B0-----:R-:W-:Y:S02]  /*1d830*/  IMAD.MOV.U32 R83, RZ, RZ, R4 ;  /* 0x000000ffff537224 */ /* 0x001fe400078e0004 */
[----:B-1----:R-:W-:Y:S02]  /*1d840*/  IMAD.MOV.U32 R84, RZ, RZ, R5 ;  /* 0x000000ffff547224 */ /* 0x002fe400078e0005 */
        /* <DEDUP_REMOVED lines=18> */
[----:B--2---:R-:W-:Y:S02]  /*1d970*/  IMAD.MOV.U32 R76, RZ, RZ, R160 ;  /* 0x000000ffff4c7224 */ /* 0x004fe400078e00a0 */
        /* <DEDUP_REMOVED lines=48> */
[----:B------:R-:W-:-:S06]  /*1dc80*/  IMAD.MOV.U32 R151, RZ, RZ, R0 ;  /* 0x000000ffff977224 */ /* 0x000fcc00078e0000 */
[----:B------:R-:W-:-:S06]  /*1dc90*/  WARPGROUP.ARRIVE ;  /* 0x00000000000079c5 */ /* 0x000fcc0000000000 */
[----:B------:R-:W-:Y:S01]  /*1dca0*/  HGMMA.64x256x16.F32.BF16 R24, R152, gdesc[UR4].tnspB, R24, gsb0 ;  /* 0x43e0000498187df0 */ /* 0x000fe20008001818 */
[----:B------:R0:W-:Y:S04]  /*1dcb0*/  STL [R1+0xbc0], R194 ;  /* 0x000bc0c201007387 */ /* 0x0001e80000100800 */
[----:B------:R1:W-:Y:S01]  /*1dcc0*/  STL.64 [R1+0xbb8], R192 ;  /* 0x000bb8c001007387 */ /* 0x0003e20000100a00 */
[----:B0-----:R-:W-:-:S03]  /*1dcd0*/  IMAD.MOV.U32 R194, RZ, RZ, R19 ;  /* 0x000000ffffc27224 */ /* 0x001fc600078e0013 */
[----:B------:R-:W2:Y:S01]  /*1dce0*/  LDL.LU R19, [R1+0xbc8] ;  /* 0x000bc80001137983 */ /* 0x000ea20000300800 */
[----:B-1----:R-:W-:-:S03]  /*1dcf0*/  IMAD.MOV.U32 R193, RZ, RZ, R18 ;  /* 0x000000ffffc17224 */ /* 0x002fc600078e0012 */
[----:B------:R-:W2:Y:S01]  /*1dd00*/  LDL.LU R18, [R1+0xbcc] ;  /* 0x000bcc0001127983 */ /* 0x000ea20000300800 */
[----:B------:R-:W-:-:S03]  /*1dd10*/  WARPGROUP.DEPBAR.LE gsb0, 0x0 ;  /* 0x00008000000079c5 */ /* 0x000fc60000010000 */
[----:B------:R0:W-:Y:S04]  /*1dd20*/  STL.128 [R1+0xb40], R128 ;  /* 0x000b408001007387 */ /* 0x0001e80000100c00 */
[----:B------:R1:W-:Y:S04]  /*1dd30*/  STL.128 [R1+0xb30], R124 ;  /* 0x000b307c01007387 */ /* 0x0003e80000100c00 */
[----:B------:R4:W-:Y:S04]  /*1dd40*/  STL.128 [R1+0xb20], R120 ;  /* 0x000b207801007387 */ /* 0x0009e80000100c00 */
[----:B------:R3:W-:Y:S01]  /*1dd50*/  STL.128 [R1+0xb10], R116 ;  /* 0x000b107401007387 */ /* 0x0007e20000100c00 */
[----:B0-----:R-:W-:-:S02]  /*1dd60*/  IMAD.MOV.U32 R131, RZ, RZ, R47 ;  /* 0x000000ffff837224 */ /* 0x001fc400078e002f */
[----:B------:R-:W-:Y:S02]  /*1dd70*/  IMAD.MOV.U32 R130, RZ, RZ, R46 ;  /* 0x000000ffff827224 */ /* 0x000fe400078e002e */
[----:B------:R-:W-:Y:S02]  /*1dd80*/  IMAD.MOV.U32 R129, RZ, RZ, R45 ;  /* 0x000000ffff817224 */ /* 0x000fe400078e002d */
[----:B-1----:R-:W-:Y:S02]  /*1dd90*/  IMAD.MOV.U32 R127, RZ, RZ, R43 ;  /* 0x000000ffff7f7224 */ /* 0x002fe400078e002b */
[----:B------:R-:W-:Y:S02]  /*1dda0*/  IMAD.MOV.U32 R126, RZ, RZ, R42 ;  /* 0x000000ffff7e7224 */ /* 0x000fe400078e002a */
[----:B------:R-:W-:Y:S02]  /*1ddb0*/  IMAD.MOV.U32 R125, RZ, RZ, R41 ;  /* 0x000000ffff7d7224 */ /* 0x000fe400078e0029 */
[----:B----4-:R-:W-:-:S02]  /*1ddc0*/  IMAD.MOV.U32 R123, RZ, RZ, R39 ;  /* 0x000000ffff7b7224 */ /* 0x010fc400078e0027 */
[----:B------:R-:W-:Y:S02]  /*1ddd0*/  IMAD.MOV.U32 R122, RZ, RZ, R38 ;  /* 0x000000ffff7a7224 */ /* 0x000fe400078e0026 */
[----:B------:R-:W-:Y:S02]  /*1dde0*/  IMAD.MOV.U32 R121, RZ, RZ, R37 ;  /* 0x000000ffff797224 */ /* 0x000fe400078e0025 */
[----:B------:R-:W-:Y:S02]  /*1ddf0*/  IMAD.MOV.U32 R120, RZ, RZ, R36 ;  /* 0x000000ffff787224 */ /* 0x000fe400078e0024 */
[----:B------:R-:W-:Y:S02]  /*1de00*/  IMAD.MOV.U32 R124, RZ, RZ, R40 ;  /* 0x000000ffff7c7224 */ /* 0x000fe400078e0028 */
[----:B------:R-:W-:Y:S01]  /*1de10*/  IMAD.MOV.U32 R128, RZ, RZ, R44 ;  /* 0x000000ffff807224 */ /* 0x000fe200078e002c */
[----:B------:R0:W-:Y:S01]  /*1de20*/  STL.128 [R1+0x290], R120 ;  /* 0x0002907801007387 */ /* 0x0001e20000100c00 */
[----:B---3--:R-:W-:-:S02]  /*1de30*/  IMAD.MOV.U32 R119, RZ, RZ, R35 ;  /* 0x000000ffff777224 */ /* 0x008fc400078e0023 */
[----:B------:R-:W-:Y:S01]  /*1de40*/  IMAD.MOV.U32 R118, RZ, RZ, R34 ;  /* 0x000000ffff767224 */ /* 0x000fe200078e0022 */
[----:B------:R1:W-:Y:S01]  /*1de50*/  STL.128 [R1+0x2a0], R124 ;  /* 0x0002a07c01007387 */ /* 0x0003e20000100c00 */
[----:B------:R-:W-:Y:S02]  /*1de60*/  IMAD.MOV.U32 R117, RZ, RZ, R33 ;  /* 0x000000ffff757224 */ /* 0x000fe400078e0021 */
[----:B------:R-:W-:Y:S01]  /*1de70*/  IMAD.MOV.U32 R116, RZ, RZ, R32 ;  /* 0x000000ffff747224 */ /* 0x000fe200078e0020 */
[----:B------:R3:W-:Y:S04]  /*1de80*/  STL.128 [R1+0x2b0], R128 ;  /* 0x0002b08001007387 */ /* 0x0007e80000100c00 */
[----:B------:R4:W-:Y:S04]  /*1de90*/  STL.128 [R1+0x280], R116 ;  /* 0x0002807401007387 */ /* 0x0009e80000100c00 */
[----:B0-----:R-:W2:Y:S04]  /*1dea0*/  LDL.LU.128 R120, [R1+0xb20] ;  /* 0x000b200001787983 */ /* 0x001ea80000300c00 */
[----:B-1----:R-:W2:Y:S04]  /*1deb0*/  LDL.LU.128 R124, [R1+0xb30] ;  /* 0x000b3000017c7983 */ /* 0x002ea80000300c00 */
[----:B---3--:R-:W3:Y:S04]  /*1dec0*/  LDL.LU.128 R128, [R1+0xb40] ;  /* 0x000b400001807983 */ /* 0x008ee80000300c00 */
[----:B------:R0:W-:Y:S04]  /*1ded0*/  STL.128 [R1+0xaa0], R24 ;  /* 0x000aa01801007387 */ /* 0x0001e80000100c00 */
[----:B----4-:R-:W4:Y:S04]  /*1dee0*/  LDL.LU.128 R116, [R1+0xb10] ;  /* 0x000b100001747983 */ /* 0x010f280000300c00 */
[----:B0-----:R-:W4:Y:S04]  /*1def0*/  LDL.LU.128 R24, [R1+0xaa0] ;  /* 0x000aa00001187983 */ /* 0x001f280000300c00 */
[----:B------:R0:W-:Y:S04]  /*1df00*/  STL.128 [R1+0xb00], R112 ;  /* 0x000b007001007387 */ /* 0x0001e80000100c00 */
[----:B------:R1:W-:Y:S04]  /*1df10*/  STL.64 [R1+0xc38], R182 ;  /* 0x000c38b601007387 */ /* 0x0003e80000100a00 */
[----:B------:R1:W-:Y:S01]  /*1df20*/  STL.128 [R1+0xb50], R132 ;  /* 0x000b508401007387 */ /* 0x0003e20000100c00 */
[----:B0-----:R-:W-:-:S03]  /*1df30*/  IMAD.MOV.U32 R115, RZ, RZ, R31 ;  /* 0x000000ffff737224 */ /* 0x001fc600078e001f */
[----:B-1----:R-:W4:Y:S01]  /*1df40*/  LDL.LU.64 R182, [R1+0xc38] ;  /* 0x000c380001b67983 */ /* 0x002f220000300a00 */
[----:B------:R-:W-:Y:S02]  /*1df50*/  IMAD.MOV.U32 R114, RZ, RZ, R30 ;  /* 0x000000ffff727224 */ /* 0x000fe400078e001e */
        /* <DEDUP_REMOVED lines=8> */
[----:B------:R1:W-:Y:S04]  /*1dfe0*/  STL.128 [R1+0xb90], R148 ;  /* 0x000b909401007387 */ /* 0x0003e80000100c00 */
[----:B------:R1:W-:Y:S04]  /*1dff0*/  STL.128 [R1+0xb80], R144 ;  /* 0x000b809001007387 */ /* 0x0003e80000100c00 */
[----:B0-----:R-:W4:Y:S04]  /*1e000*/  LDL.LU.128 R108, [R1+0xaf0] ;  /* 0x000af000016c7983 */ /* 0x001f280000300c00 */
[----:B-1----:R-:W4:Y:S04]  /*1e010*/  LDL.LU.128 R112, [R1+0xb00] ;  /* 0x000b000001707983 */ /* 0x002f280000300c00 */
        /* <DEDUP_REMOVED lines=11> */
[----:B0-----:R-:W-:Y:S02]  /*1e0d0*/  IMAD.MOV.U32 R143, RZ, RZ, R59 ;  /* 0x000000ffff8f7224 */ /* 0x001fe400078e003b */
[----:B------:R-:W-:Y:S02]  /*1e0e0*/  IMAD.MOV.U32 R142, RZ, RZ, R58 ;  /* 0x000000ffff8e7224 */ /* 0x000fe400078e003a */
[----:B-1----:R-:W-:Y:S02]  /*1e0f0*/  IMAD.MOV.U32 R139, RZ, RZ, R55 ;  /* 0x000000ffff8b7224 */ /* 0x002fe400078e0037 */
[----:B------:R-:W-:Y:S01]  /*1e100*/  IMAD.MOV.U32 R138, RZ, RZ, R54 ;  /* 0x000000ffff8a7224 */ /* 0x000fe200078e0036 */
[----:B------:R-:W4:Y:S01]  /*1e110*/  LDL.LU.128 R132, [R1+0xb50] ;  /* 0x000b500001847983 */ /* 0x000f220000300c00 */
        /* <DEDUP_REMOVED lines=12> */
[----:B--2---:R0:W-:Y:S04]  /*1e1e0*/  STL.64 [R1+0xa90], R18 ;  /* 0x000a901201007387 */ /* 0x0041e80000100a00 */
[----:B0-----:R-:W2:Y:S04]  /*1e1f0*/  LDL.LU.64 R18, [R1+0xa90] ;  /* 0x000a900001127983 */ /* 0x001ea80000300a00 */
[----:B------:R0:W-:Y:S04]  /*1e200*/  STL.128 [R1+0xac0], R120 ;  /* 0x000ac07801007387 */ /* 0x0001e80000100c00 */
[----:B------:R1:W-:Y:S04]  /*1e210*/  STL.128 [R1+0xad0], R124 ;  /* 0x000ad07c01007387 */ /* 0x0003e80000100c00 */
[----:B---3--:R3:W-:Y:S04]  /*1e220*/  STL.128 [R1+0xae0], R128 ;  /* 0x000ae08001007387 */ /* 0x0087e80000100c00 */
[----:B0-----:R-:W2:Y:S04]  /*1e230*/  LDL.LU.128 R120, [R1+0xac0] ;  /* 0x000ac00001787983 */ /* 0x001ea80000300c00 */
[----:B-1----:R-:W2:Y:S04]  /*1e240*/  LDL.LU.128 R124, [R1+0xad0] ;  /* 0x000ad000017c7983 */ /* 0x002ea80000300c00 */
[----:B---3--:R-:W3:Y:S04]  /*1e250*/  LDL.LU.128 R128, [R1+0xae0] ;  /* 0x000ae00001807983 */ /* 0x008ee80000300c00 */
[----:B----4-:R0:W-:Y:S04]  /*1e260*/  STL.128 [R1+0xab0], R116 ;  /* 0x000ab07401007387 */ /* 0x0101e80000100c00 */
[----:B------:R1:W-:Y:S04]  /*1e270*/  STL.128 [R1+0xa80], R24 ;  /* 0x000a801801007387 */ /* 0x0003e80000100c00 */
[----:B0-----:R-:W4:Y:S04]  /*1e280*/  LDL.LU.128 R116, [R1+0xab0] ;  /* 0x000ab00001747983 */ /* 0x001f280000300c00 */
[----:B-1----:R-:W4:Y:S01]  /*1e290*/  LDL.LU.128 R24, [R1+0xa80] ;  /* 0x000a800001187983 */ /* 0x002f220000300c00 */
[----:B------:R-:W-:-:S02]  /*1e2a0*/  IMAD.MOV.U32 R167, RZ, RZ, R4 ;  /* 0x000000ffffa77224 */ /* 0x000fc400078e0004 */
[----:B------:R-:W-:Y:S01]  /*1e2b0*/  IMAD.MOV.U32 R168, RZ, RZ, R5 ;  /* 0x000000ffffa87224 */ /* 0x000fe200078e0005 */
[----:B------:R0:W-:Y:S01]  /*1e2c0*/  STL.64 [R1+0xba8], R178 ;  /* 0x000ba8b201007387 */ /* 0x0001e20000100a00 */
[----:B------:R-:W-:Y:S02]  /*1e2d0*/  IMAD.MOV.U32 R169, RZ, RZ, R6 ;  /* 0x000000ffffa97224 */ /* 0x000fe400078e0006 */
[----:B------:R-:W-:Y:S01]  /*1e2e0*/  IMAD.MOV.U32 R170, RZ, RZ, R7 ;  /* 0x000000ffffaa7224 */ /* 0x000fe200078e0007 */
[----:B------:R1:W-:Y:S01]  /*1e2f0*/  STL [R1+0xba0], R171 ;  /* 0x000ba0ab01007387 */ /* 0x0003e20000100800 */
[----:B------:R-:W-:Y:S02]  /*1e300*/  IMAD.MOV.U32 R176, RZ, RZ, R9 ;  /* 0x000000ffffb07224 */ /* 0x000fe400078e0009 */
[----:B------:R-:W-:Y:S01]  /*1e310*/  IMAD.MOV.U32 R177, RZ, RZ, R10 ;  /* 0x000000ffffb17224 */ /* 0x000fe200078e000a */
[----:B------:R1:W-:Y:S01]  /*1e320*/  STL [R1+0xbc4], R234 ;  /* 0x000bc4ea01007387 */ /* 0x0003e20000100800 */
[----:B------:R-:W-:-:S02]  /*1e330*/  IMAD.MOV.U32 R154, RZ, RZ, R16 ;  /* 0x000000ffff9a7224 */ /* 0x000fc400078e0010 */
[----:B0-----:R-:W-:Y:S01]  /*1e340*/  IMAD.MOV.U32 R178, RZ, RZ, R11 ;  /* 0x000000ffffb27224 */ /* 0x001fe200078e000b */
[----:B------:R0:W-:Y:S01]  /*1e350*/  STL.64 [R1+0xbb0], R182 ;  /* 0x000bb0b601007387 */ /* 0x0001e20000100a00 */
[----:B-1----:R-:W-:Y:S02]  /*1e360*/  IMAD.MOV.U32 R171, RZ, RZ, R8 ;  /* 0x000000ffffab7224 */ /* 0x002fe400078e0008 */
[----:B------:R-:W-:Y:S02]  /*1e370*/  IMAD.MOV.U32 R179, RZ, RZ, R12 ;  /* 0x000000ffffb37224 */ /* 0x000fe400078e000c */
[----:B------:R-:W-:Y:S02]  /*1e380*/  IMAD.MOV.U32 R234, RZ, RZ, R235 ;  /* 0x000000ffffea7224 */ /* 0x000fe400078e00eb */
[----:B------:R-:W-:Y:S02]  /*1e390*/  IMAD.MOV.U32 R155, RZ, RZ, R17 ;  /* 0x000000ffff9b7224 */ /* 0x000fe400078e0011 */
[----:B------:R-:W-:-:S02]  /*1e3a0*/  IMAD.MOV.U32 R180, RZ, RZ, R13 ;  /* 0x000000ffffb47224 */ /* 0x000fc400078e000d */
[----:B------:R-:W-:Y:S02]  /*1e3b0*/  IMAD.MOV.U32 R181, RZ, RZ, R14 ;  /* 0x000000ffffb57224 */ /* 0x000fe400078e000e */
[----:B0-----:R-:W-:Y:S02]  /*1e3c0*/  IMAD.MOV.U32 R182, RZ, RZ, R15 ;  /* 0x000000ffffb67224 */ /* 0x001fe400078e000f */
        /* <DEDUP_REMOVED lines=15> */
[----:B------:R-:W-:Y:S01]  /*1e4c0*/  IMAD.MOV.U32 R6, RZ, RZ, R112 ;  /* 0x000000ffff067224 */ /* 0x000fe200078e0070 */
[----:B------:R0:W-:Y:S01]  /*1e4d0*/  STL.128 [R1+0x340], R164 ;  /* 0x000340a401007387 */ /* 0x0001e20000100c00 */
[----:B------:R-:W-:-:S02]  /*1e4e0*/  IMAD.MOV.U32 R152, RZ, RZ, R22 ;  /* 0x000000ffff987224 */ /* 0x000fc400078e0016 */
[----:B------:R-:W-:Y:S01]  /*1e4f0*/  IMAD.MOV.U32 R153, RZ, RZ, R23 ;  /* 0x000000ffff997224 */ /* 0x000fe200078e0017 */
[----:B------:R1:W-:Y:S01]  /*1e500*/  STL.128 [R1+0x350], R168 ;  /* 0x000350a801007387 */ /* 0x0003e20000100c00 */
[----:B------:R-:W-:-:S03]  /*1e510*/  IMAD.MOV.U32 R21, RZ, RZ, R99 ;  /* 0x000000ffff157224 */ /* 0x000fc600078e0063 */
[----:B------:R1:W-:Y:S01]  /*1e520*/  STL.128 [R1+0x360], R172 ;  /* 0x000360ac01007387 */ /* 0x0003e20000100c00 */
[----:B------:R-:W-:-:S03]  /*1e530*/  IMAD.MOV.U32 R22, RZ, RZ, R98 ;  /* 0x000000ffff167224 */ /* 0x000fc600078e0062 */
[----:B------:R1:W-:Y:S01]  /*1e540*/  STL.128 [R1+0x370], R176 ;  /* 0x000370b001007387 */ /* 0x0003e20000100c00 */
        /* <DEDUP_REMOVED lines=35> */
[----:B------:R0:W-:Y:S01]  /*1e780*/  STL.128 [R1+0x310], R152 ;  /* 0x0003109801007387 */ /* 0x0001e20000100c00 */
[----:B------:R-:W-:-:S03]  /*1e790*/  IMAD.MOV.U32 R164, RZ, RZ, R80 ;  /* 0x000000ffffa47224 */ /* 0x000fc600078e0050 */
[----:B------:R1:W-:Y:S01]  /*1e7a0*/  STL.128 [R1+0x330], R160 ;  /* 0x000330a001007387 */ /* 0x0003e20000100c00 */
        /* <DEDUP_REMOVED lines=9> */
[----:B------:R-:W-:Y:S01]  /*1e840*/  IMAD.MOV.U32 R28, RZ, RZ, R96 ;  /* 0x000000ffff1c7224 */ /* 0x000fe200078e0060 */
[----:B------:R0:W-:Y:S01]  /*1e850*/  STL.128 [R1+0x320], R156 ;  /* 0x0003209c01007387 */ /* 0x0001e20000100c00 */
[----:B-1----:R-:W-:Y:S02]  /*1e860*/  IMAD.MOV.U32 R163, RZ, RZ, R79 ;  /* 0x000000ffffa37224 */ /* 0x002fe400078e004f */
[----:B------:R-:W-:-:S02]  /*1e870*/  IMAD.MOV.U32 R162, RZ, RZ, R78 ;  /* 0x000000ffffa27224 */ /* 0x000fc400078e004e */
[----:B------:R-:W-:Y:S02]  /*1e880*/  IMAD.MOV.U32 R192, RZ, RZ, R3 ;  /* 0x000000ffffc07224 */ /* 0x000fe400078e0003 */
[----:B------:R-:W-:Y:S01]  /*1e890*/  IMAD.MOV.U32 R112, RZ, RZ, R132 ;  /* 0x000000ffff707224 */ /* 0x000fe200078e0084 */
[----:B------:R-:W-:Y:S01]  /*1e8a0*/  STL.128 [R1+0x390], R184 ;  /* 0x000390b801007387 */ /* 0x000fe20000100c00 */
        /* <DEDUP_REMOVED lines=12> */
[----:B0-----:R-:W-:Y:S02]  /*1e970*/  IMAD.MOV.U32 R159, RZ, RZ, R75 ;  /* 0x000000ffff9f7224 */ /* 0x001fe400078e004b */
[----:B------:R-:W-:Y:S01]  /*1e980*/  IMAD.MOV.U32 R158, RZ, RZ, R74 ;  /* 0x000000ffff9e7224 */ /* 0x000fe200078e004a */
[----:B------:R0:W-:Y:S01]  /*1e990*/  STL.128 [R1+0x380], R180 ;  /* 0x000380b401007387 */ /* 0x0001e20000100c00 */
[----:B------:R-:W-:-:S02]  /*1e9a0*/  IMAD.MOV.U32 R157, RZ, RZ, R73 ;  /* 0x000000ffff9d7224 */ /* 0x000fc400078e0049 */
[----:B------:R-:W-:Y:S01]  /*1e9b0*/  IMAD.MOV.U32 R156, RZ, RZ, R72 ;  /* 0x000000ffff9c7224 */ /* 0x000fe200078e0048 */
[----:B------:R-:W-:Y:S01]  /*1e9c0*/  STL.128 [R1+0x3b0], R192 ;  /* 0x0003b0c001007387 */ /* 0x000fe20000100c00 */
[----:B------:R-:W-:-:S03]  /*1e9d0*/  IMAD.MOV.U32 R76, RZ, RZ, R28 ;  /* 0x000000ffff4c7224 */ /* 0x000fc600078e001c */
[----:B------:R-:W-:Y:S01]  /*1e9e0*/  STL.128 [R1+0x3e0], R204 ;  /* 0x0003e0cc01007387 */ /* 0x000fe20000100c00 */
[----:B-1----:R-:W-:-:S03]  /*1e9f0*/  IMAD.MOV.U32 R153, RZ, RZ, R5 ;  /* 0x000000ffff997224 */ /* 0x002fc600078e0005 */
[----:B------:R-:W-:Y:S01]  /*1ea00*/  STL.128 [R1+0x3f0], R208 ;  /* 0x0003f0d001007387 */ /* 0x000fe20000100c00 */
[----:B------:R-:W-:Y:S02]  /*1ea10*/  IMAD.MOV.U32 R154, RZ, RZ, R4 ;  /* 0x000000ffff9a7224 */ /* 0x000fe400078e0004 */
[----:B------:R-:W-:Y:S01]  /*1ea20*/  IMAD.MOV.U32 R155, RZ, RZ, R0 ;  /* 0x000000ffff9b7224 */ /* 0x000fe200078e0000 */
[----:B0-----:R-:W4:Y:S04]  /*1ea30*/  LDL.LU.64 R182, [R1+0xbb0] ;  /* 0x000bb00001b67983 */ /* 0x001f280000300a00 */
        /* <DEDUP_REMOVED lines=8> */
[----:B------:R-:W-:Y:S01]  /*1eac0*/  STL.128 [R1+0x340], R164 ;  /* 0x000340a401007387 */ /* 0x000fe20000100c00 */
[----:B--2---:R-:W-:-:S02]  /*1ead0*/  IMAD.MOV.U32 R14, RZ, RZ, R123 ;  /* 0x000000ffff0e7224 */ /* 0x004fc400078e007b */
        /* <DEDUP_REMOVED lines=12> */
[----:B------:R-:W-:-:S02]  /*1eba0*/  IMAD.MOV.U32 R100, RZ, RZ, R17 ;  /* 0x000000ffff647224 */ /* 0x000fc400078e0011 */
[----:B----4-:R-:W-:Y:S02]  /*1ebb0*/  IMAD.MOV.U32 R31, RZ, RZ, R27 ;  /* 0x000000ffff1f7224 */ /* 0x010fe400078e001b */
        /* <DEDUP_REMOVED lines=8> */
[----:B------:R-:W2:Y:S01]  /*1ec40*/  LDL R132, [R1+0x30c] ;  /* 0x00030c0001847983 */ /* 0x000ea20000100800 */
[----:B------:R-:W-:Y:S02]  /*1ec50*/  IMAD.MOV.U32 R105, RZ, RZ, R12 ;  /* 0x000000ffff697224 */ /* 0x000fe400078e000c */
[----:B------:R-:W-:Y:S01]  /*1ec60*/  IMAD.MOV.U32 R106, RZ, RZ, R11 ;  /* 0x000000ffff6a7224 */ /* 0x000fe200078e000b */
[----:B------:R-:W-:Y:S01]  /*1ec70*/  STL.64 [R1+0xa70], R18 ;  /* 0x000a701201007387 */ /* 0x000fe20000100a00 */
[----:B------:R-:W-:Y:S02]  /*1ec80*/  IMAD.MOV.U32 R107, RZ, RZ, R10 ;  /* 0x000000ffff6b7224 */ /* 0x000fe400078e000a */
[----:B------:R-:W-:Y:S01]  /*1ec90*/  IMAD.MOV.U32 R108, RZ, RZ, R9 ;  /* 0x000000ffff6c7224 */ /* 0x000fe200078e0009 */
[----:B------:R0:W5:Y:S01]  /*1eca0*/  LDL.LU R2, [R1+0xbd4] ;  /* 0x000bd40001027983 */ /* 0x0001620000300800 */
[----:B------:R-:W-:-:S02]  /*1ecb0*/  IMAD.MOV.U32 R109, RZ, RZ, R8 ;  /* 0x000000ffff6d7224 */ /* 0x000fc400078e0008 */
[----:B------:R-:W-:Y:S01]  /*1ecc0*/  IMAD.MOV.U32 R110, RZ, RZ, R7 ;  /* 0x000000ffff6e7224 */ /* 0x000fe200078e0007 */
[----:B------:R0:W5:Y:S01]  /*1ecd0*/  LDL.LU R3, [R1+0xbd0] ;  /* 0x000bd00001037983 */ /* 0x0001620000300800 */
        /* <DEDUP_REMOVED lines=20> */
[----:B------:R-:W-:Y:S01]  /*1ee20*/  STL.128 [R1+0x410], R112 ;  /* 0x0004107001007387 */ /* 0x000fe20000100c00 */
[----:B------:R-:W-:Y:S02]  /*1ee30*/  IMAD.MOV.U32 R16, RZ, RZ, R138 ;  /* 0x000000ffff107224 */ /* 0x000fe400078e008a */
[----:B------:R-:W-:Y:S01]  /*1ee40*/  IMAD.MOV.U32 R17, RZ, RZ, R137 ;  /* 0x000000ffff117224 */ /* 0x000fe200078e0089 */
[----:B------:R-:W2:Y:S01]  /*1ee50*/  LDL R4, [R1+0x270] ;  /* 0x0002700001047983 */ /* 0x000ea20000100800 */
[----:B------:R-:W-:-:S02]  /*1ee60*/  IMAD.MOV.U32 R96, RZ, RZ, R23 ;  /* 0x000000ffff607224 */ /* 0x000fc400078e0017 */
[----:B------:R-:W-:Y:S01]  /*1ee70*/  IMAD.MOV.U32 R97, RZ, RZ, R22 ;  /* 0x000000ffff617224 */ /* 0x000fe200078e0016 */
[----:B------:R-:W2:Y:S01]  /*1ee80*/  LDL R74, [R1+0x274] ;  /* 0x00027400014a7983 */ /* 0x000ea20000100800 */
        /* <DEDUP_REMOVED lines=26> */
[----:B------:R0:W-:Y:S04]  /*1f030*/  STL.128 [R1+0x3d0], R96 ;  /* 0x0003d06001007387 */ /* 0x0001e80000100c00 */
[----:B------:R0:W-:Y:S04]  /*1f040*/  STL.128 [R1+0x3e0], R100 ;  /* 0x0003e06401007387 */ /* 0x0001e80000100c00 */
[----:B------:R0:W-:Y:S04]  /*1f050*/  STL.128 [R1+0x3f0], R104 ;  /* 0x0003f06801007387 */ /* 0x0001e80000100c00 */
[----:B------:R0:W-:Y:S04]  /*1f060*/  STL.128 [R1+0x400], R108 ;  /* 0x0004006c01007387 */ /* 0x0001e80000100c00 */
[----:B------:R-:W-:Y:S04]  /*1f070*/  STL.128 [R1+0x420], R140 ;  /* 0x0004208c01007387 */ /* 0x000fe80000100c00 */
[----:B------:R-:W-:Y:S04]  /*1f080*/  STL.128 [R1+0x430], R144 ;  /* 0x0004309001007387 */ /* 0x000fe80000100c00 */
[----:B------:R-:W-:Y:S04]  /*1f090*/  STL.128 [R1+0x440], R148 ;  /* 0x0004409401007387 */ /* 0x000fe80000100c00 */
[----:B------:R-:W-:Y:S04]  /*1f0a0*/  STL.128 [R1+0x450], R152 ;  /* 0x0004509801007387 */ /* 0x000fe80000100c00 */
[----:B------:R0:W-:Y:S04]  /*1f0b0*/  STL.128 [R1+0x260], R24 ;  /* 0x0002601801007387 */ /* 0x0001e80000100c00 */
[----:B------:R-:W2:Y:S04]  /*1f0c0*/  LDL R0, [R1+0x260] ;  /* 0x0002600001007983 */ /* 0x000ea80000100800 */
[----:B------:R-:W2:Y:S04]  /*1f0d0*/  LDL R68, [R1+0x264] ;  /* 0x0002640001447983 */ /* 0x000ea80000100800 */
[----:B------:R-:W2:Y:S04]  /*1f0e0*/  LDL R70, [R1+0x268] ;  /* 0x0002680001467983 */ /* 0x000ea80000100800 */
[----:B------:R-:W2:Y:S04]  /*1f0f0*/  LDL R72, [R1+0x26c] ;  /* 0x00026c0001487983 */ /* 0x000ea80000100800 */
[----:B-1----:R-:W2:Y:S04]  /*1f100*/  LDL R76, [R1+0x278] ;  /* 0x00027800014c7983 */ /* 0x002ea80000100800 */
[----:B------:R-:W2:Y:S04]  /*1f110*/  LDL R78, [R1+0x27c] ;  /* 0x00027c00014e7983 */ /* 0x000ea80000100800 */
[----:B------:R-:W2:Y:S04]  /*1f120*/  LDL R6, [R1+0x280] ;  /* 0x0002800001067983 */ /* 0x000ea80000100800 */
[----:B---3--:R-:W3:Y:S04]  /*1f130*/  LDL R80, [R1+0x284] ;  /* 0x0002840001507983 */ /* 0x008ee80000100800 */
[----:B------:R-:W3:Y:S04]  /*1f140*/  LDL R82, [R1+0x288] ;  /* 0x0002880001527983 */ /* 0x000ee80000100800 */
[----:B----4-:R-:W4:Y:S04]  /*1f150*/  LDL R84, [R1+0x28c] ;  /* 0x00028c0001547983 */ /* 0x010f280000100800 */
[----:B------:R-:W4:Y:S04]  /*1f160*/  LDL R8, [R1+0x290] ;  /* 0x0002900001087983 */ /* 0x000f280000100800 */
[----:B------:R-:W4:Y:S04]  /*1f170*/  LDL R86, [R1+0x294] ;  /* 0x0002940001567983 */ /* 0x000f280000100800 */
[----:B0-----:R-:W4:Y:S04]  /*1f180*/  LDL R88, [R1+0x298] ;  /* 0x0002980001587983 */ /* 0x001f280000100800 */
        /* <DEDUP_REMOVED lines=104> */
[----:B------:R0:W5:Y:S04]  /*1f810*/  LDL.LU R234, [R1+0xbc4] ;  /* 0x000bc40001ea7983 */ /* 0x0001680000300800 */
[----:B------:R0:W5:Y:S04]  /*1f820*/  LDL.LU R194, [R1+0xbc0] ;  /* 0x000bc00001c27983 */ /* 0x0001680000300800 */
[----:B------:R0:W5:Y:S04]  /*1f830*/  LDL.LU.64 R192, [R1+0xbb8] ;  /* 0x000bb80001c07983 */ /* 0x0001680000300a00 */
[----:B------:R0:W5:Y:S04]  /*1f840*/  LDL.LU.64 R178, [R1+0xba8] ;  /* 0x000ba80001b27983 */ /* 0x0001680000300a00 */
[----:B------:R0:W5:Y:S04]  /*1f850*/  LDL.LU R171, [R1+0xba0] ;  /* 0x000ba00001ab7983 */ /* 0x0001680000300800 */
[----:B------:R0:W5:Y:S04]  /*1f860*/  LDL.LU.64 R18, [R1+0xa70] ;  /* 0x000a700001127983 */ /* 0x0001680000300a00 */
[----:B------:R0:W-:Y:S04]  /*1f870*/  STL [R1+0x88], R183 ;  /* 0x000088b701007387 */ /* 0x0001e80000100800 */
[----:B------:R0:W-:Y:S04]  /*1f880*/  STL [R1+0x88], R183 ;  /* 0x000088b701007387 */ /* 0x0001e80000100800 */
        /* <DEDUP_REMOVED lines=15> */
[----:B----4-:R0:W-:Y:S04]  /*1f980*/  STL [R1+0x28c], R84 ;  /* 0x00028c5401007387 */ /* 0x0101e80000100800 */
        /* <DEDUP_REMOVED lines=116> */
[----:B------:R-:W-:Y:S04]  /*200d0*/  BSSY B0, `(.L_x_2105) ;  /* 0x0000008000007945 */ /* 0x000fe80003800000 */
[----:B------:R-:W-:Y:S05]  /*200e0*/  @P0 BRA `(.L_x_2106) ;  /* 0x0000000000180947 */ /* 0x000fea0003800000 */
[----:B0-----:R-:W2:Y:S04]  /*200f0*/  LDL.64 R4, [R1+0x68] ;  /* 0x0000680001047983 */ /* 0x001ea80000100a00 */
[----:B-----5:R-:W3:Y:S01]  /*20100*/  LD.E R0, desc[UR44][R2.64] ;  /* 0x0000002c02007980 */ /* 0x020ee2000c101900 */
[----:B--2---:R-:W-:-:S05]  /*20110*/  MOV R5, R4 ;  /* 0x0000000400057202 */ /* 0x004fca0000000f00 */
[----:B---3--:R-:W-:-:S05]  /*20120*/  IMAD R0, R0, 0x8, R5 ;  /* 0x0000000800007824 */ /* 0x008fca00078e0205 */
[----:B------:R-:W-:-:S04]  /*20130*/  PRMT R0, RZ, 0x654, R0 ;  /* 0x00000654ff007816 */ /* 0x000fc80000000000 */
[----:B------:R1:W-:Y:S03]  /*20140*/  SYNCS.ARRIVE.TRANS64.RED.A1T0 RZ, [R0+URZ], RZ ;  /* 0x000000ff00ff79a7 */ /* 0x0003e6000810043f */
.L_x_2106:
[----:B------:R-:W-:Y:S05]  /*20150*/  BSYNC B0 ;  /* 0x0000000000007941 */ /* 0x000fea0003800000 */
.L_x_2105:
[----:B------:R-:W-:Y:S05]  /*20160*/  @P1 BRA `(.L_x_2107) ;  /* 0xfffffe9000dc1947 */ /* 0x000fea000383ffff */
[----:B0----5:R-:W-:-:S07]  /*20170*/  IMAD.MOV.U32 R20, RZ, RZ, R171 ;  /* 0x000000ffff147224 */ /* 0x021fce00078e00ab */
.L_x_2090:
[----:B------:R-:W-:-:S13]  /*20180*/  ISETP.GE.AND P1, PT, R20, R192, PT ;  /* 0x000000c01400720c */ /* 0x000fda0003f26270 */
[----:B------:R-:W-:Y:S05]  /*20190*/  @!P1 BRA `(.L_x_2108) ;  /* 0x000000b000609947 */ /* 0x000fea0003800000 */
[----:B------:R0:W5:Y:S02]  /*201a0*/  LDL.64 R4, [R1+0x178] ;  /* 0x0001780001047983 */ /* 0x0001640000100a00 */
.L_x_2135:
        /* <DEDUP_REMOVED lines=12> */
[----:B------:R-:W2:Y:S04]  /*20270*/  LDL.64 R72, [R1+0x190] ;  /* 0x0001900001487983 */ /* 0x000ea80000100a00 */
[----:B--2---:R-:W2:Y:S01]  /*20280*/  LD.E R0, desc[UR44][R72.64+0x1c] ;  /* 0x00001c2c48007980 */ /* 0x004ea2000c101900 */
[----:B------:R-:W-:Y:S05]  /*20290*/  YIELD ;  /* 0x0000000000007946 */ /* 0x000fea0003800000 */
[----:B------:R-:W-:Y:S01]  /*202a0*/  BSSY B0, `(.L_x_2109) ;  /* 0x0000006000007945 */ /* 0x000fe20003800000 */
[----:B---3--:R-:W-:Y:S01]  /*202b0*/  @!P1 IMAD.MOV.U32 R3, RZ, RZ, RZ ;  /* 0x000000ffff039224 */ /* 0x008fe200078e00ff */
[----:B--2---:R-:W-:-:S04]  /*202c0*/  LOP3.LUT R0, R0, 0x1, RZ, 0xfc, !PT ;  /* 0x0000000100007812 */ /* 0x004fc800078efcff */
[----:B------:R-:W-:-:S13]  /*202d0*/  ISETP.NE.AND P2, PT, R0, 0x3, PT ;  /* 0x000000030000780c */ /* 0x000fda0003f45270 */
[----:B-1----:R-:W-:Y:S05]  /*202e0*/  @!P2 BRA `(.L_x_2110) ;  /* 0x000000000004a947 */ /* 0x002fea0003800000 */
[----:B------:R-:W-:Y:S01]  /*202f0*/  BPT.TRAP 0x1 ;  /* 0x000000040000795c */ /* 0x000fe20000300000 */
.L_x_2110:
[----:B------:R-:W-:Y:S05]  /*20300*/  BSYNC B0 ;  /* 0x0000000000007941 */ /* 0x000fea0003800000 */
.L_x_2109:
[----:B------:R-:W2:Y:S01]  /*20310*/  LD.E.64 R6, desc[UR44][R72.64+0x8] ;  /* 0x0000082c48067980 */ /* 0x000ea2000c101b00 */
[----:B-----5:R-:W-:Y:S02]  /*20320*/  SHF.L.U32 R8, R9, 0x1f, RZ ;  /* 0x0000001f09087819 */ /* 0x020fe400000006ff */
[----:B--2---:R-:W-:-:S05]  /*20330*/  MOV R6, R6 ;  /* 0x0000000600067202 */ /* 0x004fca0000000f00 */
[----:B------:R-:W-:-:S04]  /*20340*/  IMAD R3, R3, 0x8, R6 ;  /* 0x0000000803037824 */ /* 0x000fc800078e0206 */
[----:B------:R1:W2:Y:S01]  /*20350*/  SYNCS.PHASECHK.TRANS64.TRYWAIT P1, [R3+URZ], R8 ;  /* 0x00000008030075a7 */ /* 0x0002a2000802017f */
[----:B------:R-:W3:Y:S04]  /*20360*/  LD.E R2, desc[UR44][R72.64+0x1c] ;  /* 0x00001c2c48027980 */ /* 0x000ee8000c101900 */
[----:B------:R1:W5:Y:S04]  /*20370*/  LD.E R0, desc[UR44][R4.64] ;  /* 0x0000002c04007980 */ /* 0x000368000c101900 */
[----:B------:R1:W5:Y:S01]  /*20380*/  LD.E R6, desc[UR44][R4.64+0x4] ;  /* 0x0000042c04067980 */ /* 0x000362000c101900 */
[----:B------:R-:W-:Y:S01]  /*20390*/  BSSY B0, `(.L_x_2111) ;  /* 0x0000005000007945 */ /* 0x000fe20003800000 */
[----:B---3--:R-:W-:-:S04]  /*203a0*/  LOP3.LUT R2, R2, 0x1, RZ, 0xfc, !PT ;  /* 0x0000000102027812 */ /* 0x008fc800078efcff */
[----:B------:R-:W-:-:S13]  /*203b0*/  ISETP.NE.AND P2, PT, R2, 0x3, PT ;  /* 0x000000030200780c */ /* 0x000fda0003f45270 */
[----:B-12---:R-:W-:Y:S05]  /*203c0*/  @!P2 BRA `(.L_x_2112) ;  /* 0x000000000004a947 */ /* 0x006fea0003800000 */
[----:B------:R-:W-:Y:S01]  /*203d0*/  BPT.TRAP 0x1 ;  /* 0x000000040000795c */ /* 0x000fe20000300000 */
.L_x_2112:
[----:B------:R-:W-:Y:S05]  /*203e0*/  BSYNC B0 ;  /* 0x0000000000007941 */ /* 0x000fea0003800000 */
.L_x_2111:
[----:B------:R-:W-:Y:S04]  /*203f0*/  BSSY B0, `(.L_x_2113) ;  /* 0x0000008000007945 */ /* 0x000fe80003800000 */
[----:B------:R-:W-:Y:S05]  /*20400*/  @P1 BRA `(.L_x_2114) ;  /* 0x0000000000181947 */ /* 0x000fea0003800000 */
[----:B------:R-:W2:Y:S01]  /*20410*/  LD.E.64 R2, desc[UR44][R72.64+0x8] ;  /* 0x0000082c48027980 */ /* 0x000ea2000c101b00 */
[----:B-----5:R-:W-:Y:S02]  /*20420*/  SHF.L.U32 R7, R6, 0x1f, RZ ;  /* 0x0000001f06077819 */ /* 0x020fe400000006ff */
[----:B--2---:R-:W-:-:S05]  /*20430*/  MOV R3, R2 ;  /* 0x0000000200037202 */ /* 0x004fca0000000f00 */
[----:B------:R-:W-:-:S04]  /*20440*/  IMAD R0, R0, 0x8, R3 ;  /* 0x0000000800007824 */ /* 0x000fc800078e0203 */
[----:B------:R-:W1:Y:S02]  /*20450*/  SYNCS.PHASECHK.TRANS64.TRYWAIT P1, [R0+URZ], R7 ;  /* 0x00000007000075a7 */ /* 0x000e64000802017f */
[----:B-1----:R-:W-:Y:S05]  /*20460*/  @!P1 BRA `(.L_x_2115) ;  /* 0x0000013800549947 */ /* 0x002fea0003800000 */
.L_x_2114:
[----:B------:R-:W-:Y:S05]  /*20470*/  BSYNC B0 ;  /* 0x0000000000007941 */ /* 0x000fea0003800000 */
.L_x_2113:
[----:B------:R-:W2:Y:S04]  /*20480*/  LD.E R3, desc[UR44][R4.64] ;  /* 0x0000002c04037980 */ /* 0x000ea8000c101900 */
[----:B------:R-:W2:Y:S01]  /*20490*/  LDL.64 R8, [R1+0xa0] ;  /* 0x0000a00001087983 */ /* 0x000ea20000100a00 */
[----:B------:R-:W-:Y:S05]  /*204a0*/  WARPSYNC.ALL ;  /* 0x0000000000007948 */ /* 0x000fea0003800000 */
[----:B------:R-:W3:Y:S04]  /*204b0*/  LDL.64 R14, [R1+0x98] ;  /* 0x00009800010e7983 */ /* 0x000ee80000100a00 */
[----:B-1---5:R-:W4:Y:S04]  /*204c0*/  LDL.64 R6, [R1+0x98] ;  /* 0x0000980001067983 */ /* 0x022f280000100a00 */
[----:B------:R-:W4:Y:S01]  /*204d0*/  LDL.64 R10, [R1+0x98] ;  /* 0x00009800010a7983 */ /* 0x000f220000100a00 */
[----:B--2---:R-:W-:-:S03]  /*204e0*/  IMAD R2, R3, 0x300, R8 ;  /* 0x0000030003027824 */ /* 0x004fc600078e0208 */
        /* <DEDUP_REMOVED lines=52> */
.L_x_2117:
[----:B------:R-:W-:Y:S05]  /*20830*/  BSYNC B0 ;  /* 0x0000000000007941 */ /* 0x000fea0003800000 */
.L_x_2116:
        /* <DEDUP_REMOVED lines=10> */
.L_x_2119:
[----:B------:R-:W-:Y:S05]  /*208e0*/  BSYNC B0 ;  /* 0x0000000000007941 */ /* 0x000fea0003800000 */
.L_x_2118:
[----:B------:R-:W-:Y:S04]  /*208f0*/  BSSY B0, `(.L_x_2120) ;  /* 0x0000006000007945 */ /* 0x000fe80003800000 */
[----:B--2---:R-:W-:Y:S05]  /*20900*/  @P1 BRA `(.L_x_2121) ;  /* 0x0000000000101947 */ /* 0x004fea0003800000 */
[----:B-----5:R-:W-:Y:S01]  /*20910*/  IMAD R2, R2, 0x8, R7 ;  /* 0x0000000802027824 */ /* 0x020fe200078e0207 */
[----:B------:R-:W-:-:S04]  /*20920*/  SHF.L.U32 R3, R3, 0x1f, RZ ;  /* 0x0000001f03037819 */ /* 0x000fc800000006ff */
[----:B------:R-:W2:Y:S02]  /*20930*/  SYNCS.PHASECHK.TRANS64.TRYWAIT P1, [R2+URZ], R3 ;  /* 0x00000003020075a7 */ /* 0x000ea4000802017f */
[----:B--2---:R-:W-:Y:S05]  /*20940*/  @!P1 BRA `(.L_x_2122) ;  /* 0x0000013400309947 */ /* 0x004fea0003800000 */
.L_x_2121:
[----:B------:R-:W-:Y:S05]  /*20950*/  BSYNC B0 ;  /* 0x0000000000007941 */ /* 0x000fea0003800000 */
.L_x_2120:
        /* <DEDUP_REMOVED lines=9> */
[----:B---3--:R-:W-:Y:S01]  /*209f0*/  IMAD R6, R15, 0xc00, R6 ;  /* 0x00000c000f067824 */ /* 0x008fe200078e0206 */
[----:B------:R-:W-:Y:S01]  /*20a00*/  R2UR UR7, R7 ;  /* 0x00000000070772ca */ /* 0x000fe200000e0000 */
[----:B------:R-:W3:Y:S01]  /*20a10*/  LDL.64 R14, [R1+0x110] ;  /* 0x00011000010e7983 */ /* 0x000ee20000100a00 */
[----:B----4-:R-:W-:-:S02]  /*20a20*/  ISETP.NE.U32.AND P1, PT, R0, RZ, PT ;  /* 0x000000ff0000720c */ /* 0x010fc40003f25070 */
[----:B------:R-:W-:Y:S02]  /*20a30*/  R2UR UR6, R6 ;  /* 0x00000000060672ca */ /* 0x000fe400000e0000 */
[----:B--2---:R-:W-:Y:S02]  /*20a40*/  R2UR UR4, R2 ;  /* 0x00000000020472ca */ /* 0x004fe400000e0000 */
[----:B------:R-:W-:-:S07]  /*20a50*/  R2UR UR5, R3 ;  /* 0x00000000030572ca */ /* 0x000fce00000e0000 */
[----:B------:R-:W-:-:S06]  /*20a60*/  VOTEU.ANY UP0, P1 ;  /* 0x00000000003f7886 */ /* 0x000fcc0000800100 */
        /* <DEDUP_REMOVED lines=180> */
[----:B------:R-:W2:Y:S04]  /*215b0*/  @!P0 LD.E.64 R2, desc[UR44][R72.64+0x30] ;  /* 0x0000302c48028980 */ /* 0x000ea8000c101b00 */
[----:B------:R-:W3:Y:S01]  /*215c0*/  @!P0 LD.E R0, desc[UR44][R4.64] ;  /* 0x0000002c04008980 */ /* 0x000ee2000c101900 */
[----:B--2---:R-:W-:-:S05]  /*215d0*/  @!P0 MOV R3, R2 ;  /* 0x0000000200038202 */ /* 0x004fca0000000f00 */
[----:B---3--:R-:W-:-:S05]  /*215e0*/  @!P0 IMAD R0, R0, 0x8, R3 ;  /* 0x0000000800008824 */ /* 0x008fca00078e0203 */
[----:B------:R-:W-:-:S04]  /*215f0*/  @!P0 PRMT R0, RZ, 0x654, R0 ;  /* 0x00000654ff008816 */ /* 0x000fc80000000000 */
[----:B------:R2:W-:Y:S01]  /*21600*/  @!P0 SYNCS.ARRIVE.TRANS64.RED.A1T0 RZ, [R0+URZ], RZ ;  /* 0x000000ff00ff89a7 */ /* 0x0005e2000810043f */
[----:B------:R-:W3:Y:S04]  /*21610*/  LDL.64 R16, [R1+0x170] ;  /* 0x0001700001107983 */ /* 0x000ee80000100a00 */
[----:B------:R-:W4:Y:S04]  /*21620*/  LDL R21, [R1+0x13c] ;  /* 0x00013c0001157983 */ /* 0x000f280000100800 */
[----:B------:R-:W4:Y:S04]  /*21630*/  LDL R22, [R1+0x70] ;  /* 0x0000700001167983 */ /* 0x000f280000100800 */
[----:B------:R-:W2:Y:S04]  /*21640*/  LDL.64 R2, [R1+0x160] ;  /* 0x0001600001027983 */ /* 0x000ea80000100a00 */
[----:B------:R-:W4:Y:S04]  /*21650*/  LDL R23, [R1+0x168] ;  /* 0x0001680001177983 */ /* 0x000f280000100800 */
[----:B------:R-:W4:Y:S04]  /*21660*/  LDL.128 R12, [R1+0x150] ;  /* 0x00015000010c7983 */ /* 0x000f280000100c00 */
[----:B------:R-:W4:Y:S04]  /*21670*/  LDL.128 R8, [R1+0x140] ;  /* 0x0001400001087983 */ /* 0x000f280000100c00 */
[----:B---3--:R-:W3:Y:S01]  /*21680*/  LD.E R16, desc[UR44][R16.64] ;  /* 0x0000002c10107980 */ /* 0x008ee2000c101900 */
[----:B--2---:R-:W-:-:S02]  /*21690*/  ISETP.NE.AND P1, PT, R2, 0x1, PT ;  /* 0x000000010200780c */ /* 0x004fc40003f25270 */
[----:B----4-:R-:W-:Y:S01]  /*216a0*/  ISETP.GE.AND P2, PT, R13, 0x1, PT ;  /* 0x000000010d00780c */ /* 0x010fe20003f46270 */
[----:B------:R-:W-:Y:S01]  /*216b0*/  BSSY B0, `(.L_x_2123) ;  /* 0x000009e000007945 */ /* 0x000fe20003800000 */
[-C--:B---3--:R-:W-:Y:S01]  /*216c0*/  FMUL.FTZ R36, R36, R16.reuse ;  /* 0x0000001024247220 */ /* 0x088fe20000410000 */
[----:B------:R-:W-:-:S03]  /*216d0*/  FMUL.FTZ R0, R26, R16 ;  /* 0x000000101a007220 */ /* 0x000fc60000410000 */
[----:B------:R2:W3:Y:S01]  /*216e0*/  MUFU.TANH R75, R36 ;  /* 0x00000024004b7308 */ /* 0x0004e20000002400 */
[-C--:B------:R-:W-:Y:S01]  /*216f0*/  FMUL.FTZ R17, R30, R16.reuse ;  /* 0x000000101e117220 */ /* 0x080fe20000410000 */
[-C--:B------:R-:W-:Y:S01]  /*21700*/  FMUL.FTZ R26, R29, R16.reuse ;  /* 0x000000101d1a7220 */ /* 0x080fe20000410000 */
[----:B------:R-:W-:Y:S01]  /*21710*/  FMUL.FTZ R30, R35, R16 ;  /* 0x00000010231e7220 */ /* 0x000fe20000410000 */
[----:B--2---:R-:W-:-:S04]  /*21720*/  SHF.R.S32.HI R36, RZ, 0x1f, R21 ;  /* 0x0000001fff247819 */ /* 0x004fc80000011415 */
[----:B------:R2:W4:Y:S01]  /*21730*/  MUFU.TANH R72, R26 ;  /* 0x0000001a00487308 */ /* 0x0005220000002400 */
[----:B------:R-:W-:Y:S01]  /*21740*/  LEA.HI R35, R36, R21, RZ, 0x7 ;  /* 0x0000001524237211 */ /* 0x000fe200078f38ff */
[----:B------:R-:W-:-:S03]  /*21750*/  FMUL.FTZ R37, R37, R16 ;  /* 0x0000001025257220 */ /* 0x000fc60000410000 */
[----:B--2---:R-:W-:-:S03]  /*21760*/  LOP3.LUT R26, R35, 0xffffff80, RZ, 0xc0, !PT ;  /* 0xffffff80231a7812 */ /* 0x004fc600078ec0ff */
[----:B------:R2:W0:Y:S01]  /*21770*/  MUFU.TANH R76, R37 ;  /* 0x00000025004c7308 */ /* 0x0004220000002400 */
[-C--:B------:R-:W-:Y:S01]  /*21780*/  FMUL.FTZ R7, R24, R16.reuse ;  /* 0x0000001018077220 */ /* 0x080fe20000410000 */
[-C--:B------:R-:W-:Y:S01]  /*21790*/  FMUL.FTZ R24, R31, R16.reuse ;  /* 0x000000101f187220 */ /* 0x080fe20000410000 */
[-C--:B------:R-:W-:Y:S01]  /*217a0*/  FMUL.FTZ R32, R32, R16.reuse ;  /* 0x0000001020207220 */ /* 0x080fe20000410000 */
[----:B------:R-:W-:Y:S01]  /*217b0*/  FMUL.FTZ R31, R38, R16 ;  /* 0x00000010261f7220 */ /* 0x000fe20000410000 */
[----:B--2---:R-:W-:-:S03]  /*217c0*/  IMAD.IADD R37, R21, 0x1, -R26 ;  /* 0x0000000115257824 */ /* 0x004fc600078e0a1a */
[----:B------:R2:W0:Y:S01]  /*217d0*/  MUFU.TANH R73, R32 ;  /* 0x0000002000497308 */ /* 0x0004220000002400 */
[----:B------:R-:W-:Y:S02]  /*217e0*/  LEA.HI R36, R36, R21, RZ, 0x2 ;  /* 0x0000001524247211 */ /* 0x000fe400078f10ff */
[----:B------:R-:W-:Y:S01]  /*217f0*/  SHF.R.S32.HI R38, RZ, 0x1f, R37 ;  /* 0x0000001fff267819 */ /* 0x000fe20000011425 */
[-C--:B------:R-:W-:Y:S01]  /*21800*/  FMUL.FTZ R40, R40, R16.reuse ;  /* 0x0000001028287220 */ /* 0x080fe20000410000 */
[-C--:B------:R-:W-:Y:S01]  /*21810*/  FMUL.FTZ R41, R41, R16.reuse ;  /* 0x0000001029297220 */ /* 0x080fe20000410000 */
[-C--:B------:R-:W-:Y:S01]  /*21820*/  FMUL.FTZ R33, R33, R16.reuse ;  /* 0x0000001021217220 */ /* 0x080fe20000410000 */
[----:B--2---:R-:W-:Y:S01]  /*21830*/  FMUL.FTZ R32, R39, R16 ;  /* 0x0000001027207220 */ /* 0x004fe20000410000 */
[----:B------:R-:W-:Y:S01]  /*21840*/  LEA.HI R39, R38, R37, RZ, 0x2 ;  /* 0x0000002526277211 */ /* 0x000fe200078f10ff */
[----:B------:R2:W0:Y:S01]  /*21850*/  MUFU.TANH R77, R40 ;  /* 0x00000028004d7308 */ /* 0x0004220000002400 */
[----:B------:R-:W-:-:S02]  /*21860*/  LOP3.LUT R36, R36, 0xfffffffc, RZ, 0xc0, !PT ;  /* 0xfffffffc24247812 */ /* 0x000fc400078ec0ff */
[----:B------:R-:W-:-:S05]  /*21870*/  LEA.HI R38, R38, R37, RZ, 0x5 ;  /* 0x0000002526267211 */ /* 0x000fca00078f28ff */
[----:B------:R1:W0:Y:S01]  /*21880*/  MUFU.TANH R78, R41 ;  /* 0x00000029004e7308 */ /* 0x0002220000002400 */
[----:B--2---:R-:W-:-:S07]  /*21890*/  SHF.R.S32.HI R40, RZ, 0x2, R39 ;  /* 0x00000002ff287819 */ /* 0x004fce0000011427 */
[----:B------:R2:W0:Y:S01]  /*218a0*/  MUFU.TANH R74, R33 ;  /* 0x00000021004a7308 */ /* 0x0004220000002400 */
[----:B-1----:R-:W-:-:S04]  /*218b0*/  SHF.R.S32.HI R41, RZ, 0x1f, R39 ;  /* 0x0000001fff297819 */ /* 0x002fc80000011427 */
[----:B------:R-:W-:Y:S01]  /*218c0*/  LEA.HI R41, R41, R40, RZ, 0x3 ;  /* 0x0000002829297211 */ /* 0x000fe200078f18ff */
[----:B--2---:R-:W-:Y:S01]  /*218d0*/  FMUL.FTZ R33, R42, R16 ;  /* 0x000000102a217220 */ /* 0x004fe20000410000 */
[----:B------:R-:W-:Y:S01]  /*218e0*/  IMAD.IADD R42, R21, 0x1, -R36 ;  /* 0x00000001152a7824 */ /* 0x000fe200078e0a24 */
[----:B------:R-:W-:Y:S02]  /*218f0*/  SHF.R.S32.HI R36, RZ, 0x7, R35 ;  /* 0x00000007ff247819 */ /* 0x000fe40000011423 */
[----:B------:R-:W-:Y:S02]  /*21900*/  LOP3.LUT R41, R41, 0xfffffff8, RZ, 0xc0, !PT ;  /* 0xfffffff829297812 */ /* 0x000fe400078ec0ff */
[----:B------:R-:W-:Y:S02]  /*21910*/  LEA.HI R35, R35, R36, RZ, 0x1 ;  /* 0x0000002423237211 */ /* 0x000fe400078f08ff */
[----:B------:R-:W-:Y:S01]  /*21920*/  SHF.R.S32.HI R21, RZ, 0x5, R38 ;  /* 0x00000005ff157819 */ /* 0x000fe20000011426 */
[----:B------:R-:W-:Y:S01]  /*21930*/  IMAD.IADD R41, R40, 0x1, -R41 ;  /* 0x0000000128297824 */ /* 0x000fe200078e0a29 */
[----:B------:R-:W-:-:S02]  /*21940*/  LOP3.LUT R35, R35, 0x3fffffe, RZ, 0xc0, !PT ;  /* 0x03fffffe23237812 */ /* 0x000fc400078ec0ff */
        /* <DEDUP_REMOVED lines=9> */
[----:B------:R-:W-:Y:S01]  /*219e0*/  @P1 SHF.R.U32.HI R2, RZ, R23, R22 ;  /* 0x00000017ff021219 */ /* 0x000fe20000011616 */
[----:B------:R-:W-:Y:S01]  /*219f0*/  IMAD.MOV.U32 R3, RZ, RZ, -0x60 ;  /* 0xffffffa0ff037424 */ /* 0x000fe200078e00ff */
        /* <DEDUP_REMOVED lines=32> */
[-C--:B------:R-:W-:Y:S01]  /*21c00*/  FMUL.FTZ R66, R66, R16.reuse ;  /* 0x0000001042427220 */ /* 0x080fe20000410000 */
[----:B------:R-:W-:Y:S02]  /*21c10*/  IMAD R3, R20, R3, 0x1 ;  /* 0x0000000114037424 */ /* 0x000fe400078e0203 */
[-C--:B------:R-:W-:Y:S01]  /*21c20*/  FMUL.FTZ R67, R67, R16.reuse ;  /* 0x0000001043437220 */ /* 0x080fe20000410000 */
[-C--:B------:R-:W-:Y:S01]  /*21c30*/  FMUL.FTZ R70, R70, R16.reuse ;  /* 0x0000001046467220 */ /* 0x080fe20000410000 */
[----:B------:R-:W-:Y:S01]  /*21c40*/  FMUL.FTZ R16, R71, R16 ;  /* 0x0000001047107220 */ /* 0x000fe20000410000 */
[----:B------:R-:W-:Y:S01]  /*21c50*/  IMAD R3, R22, -0x2, R3 ;  /* 0xfffffffe16037824 */ /* 0x000fe200078e0203 */
[----:B------:R-:W2:Y:S01]  /*21c60*/  MUFU.TANH R7, R7 ;  /* 0x0000000700077308 */ /* 0x000ea20000002400 */
[----:B------:R-:W-:-:S03]  /*21c70*/  LOP3.LUT R21, RZ, R10, RZ, 0x33, !PT ;  /* 0x0000000aff157212 */ /* 0x000fc600078e33ff */
[----:B------:R-:W-:-:S04]  /*21c80*/  IADD3 R22, -R8, R3, R9 ;  /* 0x0000000308167210 */ /* 0x000fc80007ffe109 */
        /* <DEDUP_REMOVED lines=34> */
[----:B------:R0:W0:Y:S08]  /*21eb0*/  MUFU.TANH R40, R66 ;  /* 0x0000004200287308 */ /* 0x0000300000002400 */
[----:B------:R0:W0:Y:S08]  /*21ec0*/  MUFU.TANH R41, R67 ;  /* 0x0000004300297308 */ /* 0x0000300000002400 */
[----:B------:R-:W0:Y:S08]  /*21ed0*/  MUFU.TANH R68, R68 ;  /* 0x0000004400447308 */ /* 0x000e300000002400 */
[----:B------:R-:W0:Y:S08]  /*21ee0*/  MUFU.TANH R69, R69 ;  /* 0x0000004500457308 */ /* 0x000e300000002400 */
[----:B------:R0:W0:Y:S08]  /*21ef0*/  MUFU.TANH R42, R70 ;  /* 0x00000046002a7308 */ /* 0x0000300000002400 */
[----:B------:R0:W0:Y:S01]  /*21f00*/  MUFU.TANH R43, R16 ;  /* 0x00000010002b7308 */ /* 0x0000220000002400 */
[----:B------:R-:W-:-:S02]  /*21f10*/  IMAD.IADD R35, R22, 0x1, R11 ;  /* 0x0000000116237824 */ /* 0x000fc400078e020b */
[----:B------:R-:W-:Y:S02]  /*21f20*/  IMAD.IADD R36, R22, 0x1, R21 ;  /* 0x0000000116247824 */ /* 0x000fe400078e0215 */
[----:B------:R-:W-:Y:S02]  /*21f30*/  VIADD R38, R3, 0xffffffff ;  /* 0xffffffff03267836 */ /* 0x000fe40000000000 */
[----:B------:R-:W-:Y:S02]  /*21f40*/  IMAD R22, R20, -0x60, R12 ;  /* 0xffffffa014167824 */ /* 0x000fe400078e020c */
[--C-:B-1----:R-:W-:Y:S02]  /*21f50*/  IMAD.IADD R10, R35, 0x1, R23.reuse ;  /* 0x00000001230a7824 */ /* 0x102fe400078e0217 */
        /* <DEDUP_REMOVED lines=12> */
.L_x_2126:
[----:B------:R-:W-:-:S13]  /*22020*/  ISETP.NE.AND P1, PT, R13, 0x1, PT ;  /* 0x000000010d00780c */ /* 0x000fda0003f25270 */
[----:B------:R-:W-:-:S05]  /*22030*/  @P1 IMAD.HI.U32 R12, R11, R14, RZ ;  /* 0x0000000e0b0c1227 */ /* 0x000fca00078e00ff */
[----:B------:R-:W-:-:S07]  /*22040*/  @P1 SHF.R.U32.HI R11, RZ, R15, R12 ;  /* 0x0000000fff0b1219 */ /* 0x000fce000001160c */
.L_x_2127:
[----:B------:R-:W-:Y:S05]  /*22050*/  BSYNC B1 ;  /* 0x0000000000017941 */ /* 0x000fea0003800000 */
.L_x_2125:
[----:B------:R-:W-:-:S05]  /*22060*/  IMAD R12, R11, R13, R38 ;  /* 0x0000000d0b0c7224 */ /* 0x000fca00078e0226 */
[----:B------:R-:W-:Y:S02]  /*22070*/  VIMNMX R3, R3, R12, !PT ;  /* 0x0000000c03037248 */ /* 0x000fe40007fe0100 */
[----:B------:R-:W-:-:S07]  /*22080*/  VIADDMNMX R10, R12, R13, R10, PT ;  /* 0x0000000d0c0a7246 */ /* 0x000fce000380010a */
.L_x_2124:
[----:B------:R-:W-:Y:S05]  /*22090*/  BSYNC B0 ;  /* 0x0000000000007941 */ /* 0x000fea0003800000 */
.L_x_2123:
[C---:B------:R-:W-:Y:S01]  /*220a0*/  ISETP.GE.AND P1, PT, R22.reuse, 0x2, PT ;  /* 0x000000021600780c */ /* 0x040fe20003f26270 */
[----:B------:R-:W1:Y:S01]  /*220b0*/  SHFL.IDX PT, R2, R2, 0x1, 0x1c1f ;  /* 0x003c1f0002027f89 */ /* 0x000e6200000e0000 */
[C---:B------:R-:W-:Y:S01]  /*220c0*/  ISETP.GE.AND P5, PT, R22.reuse, 0xa, PT ;  /* 0x0000000a1600780c */ /* 0x040fe20003fa6270 */
[----:B------:R-:W-:Y:S01]  /*220d0*/  BSSY B0, `(.L_x_2128) ;  /* 0x0000087000007945 */ /* 0x000fe20003800000 */
[C---:B------:R-:W-:Y:S02]  /*220e0*/  ISETP.GT.AND P3, PT, R3.reuse, 0x1, !P1 ;  /* 0x000000010300780c */ /* 0x040fe40004f64270 */
[----:B------:R-:W-:Y:S02]  /*220f0*/  ISETP.GE.AND P2, PT, R22, 0x9, PT ;  /* 0x000000091600780c */ /* 0x000fe40003f46270 */
[----:B------:R-:W-:Y:S02]  /*22100*/  ISETP.LT.OR P3, PT, R10, 0x2, P3 ;  /* 0x000000020a00780c */ /* 0x000fe40001f61670 */
[----:B------:R-:W-:-:S02]  /*22110*/  ISETP.GT.AND P4, PT, R3, 0x8, !P2 ;  /* 0x000000080300780c */ /* 0x000fc40005784270 */
[----:B0-----:R-:W-:Y:S02]  /*22120*/  FSEL R63, R25, -INF , !P3 ;  /* 0xff800000193f7808 */ /* 0x001fe40005800000 */
[----:B------:R-:W-:Y:S02]  /*22130*/  ISETP.GT.AND P3, PT, R3, 0x9, !P5 ;  /* 0x000000090300780c */ /* 0x000fe40006f64270 */
[----:B------:R-:W-:Y:S02]  /*22140*/  P2R R25, PR, RZ, 0x20 ;  /* 0x00000020ff197803 */ /* 0x000fe40000000000 */
[----:B------:R-:W-:Y:S02]  /*22150*/  ISETP.LT.OR P3, PT, R10, 0xa, P3 ;  /* 0x0000000a0a00780c */ /* 0x000fe40001f61670 */
[----:B------:R-:W-:Y:S02]  /*22160*/  ISETP.GE.AND P5, PT, R22, 0x11, PT ;  /* 0x000000111600780c */ /* 0x000fe40003fa6270 */
[----:B------:R-:W-:-:S02]  /*22170*/  FSEL R185, R72, -INF , !P3 ;  /* 0xff80000048b97808 */ /* 0x000fc40005800000 */
[----:B------:R-:W-:Y:S01]  /*22180*/  ISETP.LT.OR P4, PT, R10, 0x9, P4 ;  /* 0x000000090a00780c */ /* 0x000fe20002781670 */
[----:B-1----:R-:W-:Y:S01]  /*22190*/  IMAD.IADD R11, R36, 0x1, R2 ;  /* 0x00000001240b7824 */ /* 0x002fe200078e0202 */
[----:B------:R-:W-:Y:S02]  /*221a0*/  ISETP.GT.AND P3, PT, R3, 0x10, !P5 ;  /* 0x000000100300780c */ /* 0x000fe40006f64270 */
[----:B------:R-:W-:Y:S02]  /*221b0*/  FSEL R67, R28, -INF , !P4 ;  /* 0xff8000001c437808 */ /* 0x000fe40006000000 */
[----:B------:R-:W-:Y:S02]  /*221c0*/  ISETP.LT.OR P3, PT, R10, 0x11, P3 ;  /* 0x000000110a00780c */ /* 0x000fe40001f61670 */
[----:B------:R-:W-:Y:S02]  /*221d0*/  ISETP.GE.AND P4, PT, R22, 0x12, PT ;  /* 0x000000121600780c */ /* 0x000fe40003f86270 */
[----:B------:R-:W-:-:S02]  /*221e0*/  FSEL R73, R73, -INF , !P3 ;  /* 0xff80000049497808 */ /* 0x000fc40005800000 */
[C---:B------:R-:W-:Y:S02]  /*221f0*/  ISETP.GT.AND P3, PT, R3.reuse, 0x11, !P4 ;  /* 0x000000110300780c */ /* 0x040fe40006764270 */
        /* <DEDUP_REMOVED lines=93> */
[----:B------:R-:W-:-:S04]  /*227d0*/  ISETP.GT.AND P6, PT, R3, 0x59, !P6 ;  /* 0x000000590300780c */ /* 0x000fc800077c4270 */
[----:B------:R-:W-:Y:S01]  /*227e0*/  ISETP.LT.OR P6, PT, R10, 0x5a, P6 ;  /* 0x0000005a0a00780c */ /* 0x000fe200037c1670 */
[----:B------:R-:W-:-:S03]  /*227f0*/  IMAD.IADD R10, R35, 0x1, R2 ;  /* 0x00000001230a7824 */ /* 0x000fc600078e0202 */
        /* <DEDUP_REMOVED lines=13> */
.L_x_2131:
[----:B------:R-:W-:-:S13]  /*228d0*/  ISETP.NE.AND P6, PT, R13, 0x1, PT ;  /* 0x000000010d00780c */ /* 0x000fda0003fc5270 */
[----:B------:R-:W-:-:S05]  /*228e0*/  @P6 IMAD.HI.U32 R14, R8, R14, RZ ;  /* 0x0000000e080e6227 */ /* 0x000fca00078e00ff */
[----:B------:R-:W-:-:S07]  /*228f0*/  @P6 SHF.R.U32.HI R8, RZ, R15, R14 ;  /* 0x0000000fff086219 */ /* 0x000fce000001160e */
.L_x_2132:
[----:B------:R-:W-:Y:S05]  /*22900*/  BSYNC B1 ;  /* 0x0000000000017941 */ /* 0x000fea0003800000 */
.L_x_2130:
[----:B------:R-:W-:-:S05]  /*22910*/  IMAD R8, R8, R13, R38 ;  /* 0x0000000d08087224 */ /* 0x000fca00078e0226 */
[----:B------:R-:W-:Y:S02]  /*22920*/  VIADDMNMX R10, R8, R13, R10, PT ;  /* 0x0000000d080a7246 */ /* 0x000fe4000380010a */
[----:B------:R-:W-:-:S07]  /*22930*/  VIMNMX R11, R11, R8, !PT ;  /* 0x000000080b0b7248 */ /* 0x000fce0007fe0100 */
.L_x_2129:
[----:B------:R-:W-:Y:S05]  /*22940*/  BSYNC B0 ;  /* 0x0000000000007941 */ /* 0x000fea0003800000 */
.L_x_2128:
[----:B------:R-:W2:Y:S01]  /*22950*/  LD.E.64 R2, desc[UR44][R18.64+0x230] ;  /* 0x0002302c12027980 */ /* 0x000ea2000c101b00 */
[C---:B------:R-:W-:Y:S02]  /*22960*/  ISETP.GT.AND P1, PT, R11.reuse, 0x1, !P1 ;  /* 0x000000010b00780c */ /* 0x040fe40004f24270 */
[----:B------:R-:W-:Y:S02]  /*22970*/  ISETP.GT.AND P2, PT, R11, 0x8, !P2 ;  /* 0x000000080b00780c */ /* 0x000fe40005744270 */
[C---:B------:R-:W-:Y:S02]  /*22980*/  ISETP.LT.OR P1, PT, R10.reuse, 0x2, P1 ;  /* 0x000000020a00780c */ /* 0x040fe40000f21670 */
[----:B------:R-:W-:Y:S02]  /*22990*/  ISETP.LT.OR P2, PT, R10, 0x9, P2 ;  /* 0x000000090a00780c */ /* 0x000fe40001741670 */
[----:B------:R-:W-:Y:S02]  /*229a0*/  FSEL R8, R6, -INF , !P1 ;  /* 0xff80000006087808 */ /* 0x000fe40004800000 */
[----:B------:R-:W-:-:S02]  /*229b0*/  ISETP.NE.AND P1, PT, R25, RZ, PT ;  /* 0x000000ff1900720c */ /* 0x000fc40003f25270 */
[----:B------:R-:W-:Y:S02]  /*229c0*/  FSEL R17, R17, -INF , !P2 ;  /* 0xff80000011117808 */ /* 0x000fe40005000000 */
[----:B------:R-:W-:Y:S02]  /*229d0*/  ISETP.GT.AND P1, PT, R11, 0x9, !P1 ;  /* 0x000000090b00780c */ /* 0x000fe40004f24270 */
[----:B------:R-:W-:Y:S02]  /*229e0*/  ISETP.NE.AND P2, PT, R39, RZ, PT ;  /* 0x000000ff2700720c */ /* 0x000fe40003f45270 */
[----:B------:R-:W-:Y:S02]  /*229f0*/  ISETP.LT.OR P1, PT, R10, 0xa, P1 ;  /* 0x0000000a0a00780c */ /* 0x000fe40000f21670 */
[----:B------:R-:W-:Y:S02]  /*22a00*/  ISETP.NE.AND P6, PT, R62, RZ, PT ;  /* 0x000000ff3e00720c */ /* 0x000fe40003fc5270 */
[----:B------:R-:W-:-:S02]  /*22a10*/  FSEL R24, R24, -INF , !P1 ;  /* 0xff80000018187808 */ /* 0x000fc40004800000 */
[----:B------:R-:W-:-:S04]  /*22a20*/  ISETP.NE.AND P1, PT, R28, RZ, PT ;  /* 0x000000ff1c00720c */ /* 0x000fc80003f25270 */
[----:B------:R-:W-:-:S04]  /*22a30*/  ISETP.GT.AND P1, PT, R11, 0x10, !P1 ;  /* 0x000000100b00780c */ /* 0x000fc80004f24270 */
[----:B------:R-:W-:-:S04]  /*22a40*/  ISETP.LT.OR P1, PT, R10, 0x11, P1 ;  /* 0x000000110a00780c */ /* 0x000fc80000f21670 */
[----:B------:R-:W-:Y:S02]  /*22a50*/  FSEL R29, R29, -INF , !P1 ;  /* 0xff8000001d1d7808 */ /* 0x000fe40004800000 */
[----:B------:R-:W-:-:S04]  /*22a60*/  ISETP.NE.AND P1, PT, R37, RZ, PT ;  /* 0x000000ff2500720c */ /* 0x000fc80003f25270 */
[----:B------:R-:W-:-:S04]  /*22a70*/  ISETP.GT.AND P1, PT, R11, 0x11, !P1 ;  /* 0x000000110b00780c */ /* 0x000fc80004f24270 */
[----:B------:R-:W-:-:S04]  /*22a80*/  ISETP.LT.OR P1, PT, R10, 0x12, P1 ;  /* 0x000000120a00780c */ /* 0x000fc80000f21670 */
[----:B------:R-:W-:Y:S02]  /*22a90*/  FSEL R30, R30, -INF , !P1 ;  /* 0xff8000001e1e7808 */ /* 0x000fe40004800000 */
[----:B------:R-:W-:Y:S02]  /*22aa0*/  ISETP.GT.AND P1, PT, R11, 0x18, !P2 ;  /* 0x000000180b00780c */ /* 0x000fe40005724270 */
[----:B------:R-:W-:Y:S02]  /*22ab0*/  ISETP.NE.AND P2, PT, R56, RZ, PT ;  /* 0x000000ff3800720c */ /* 0x000fe40003f45270 */
[----:B------:R-:W-:-:S04]  /*22ac0*/  ISETP.LT.OR P1, PT, R10, 0x19, P1 ;  /* 0x000000190a00780c */ /* 0x000fc80000f21670 */
[----:B------:R-:W-:Y:S02]  /*22ad0*/  FSEL R31, R31, -INF , !P1 ;  /* 0xff8000001f1f7808 */ /* 0x000fe40004800000 */
[----:B------:R-:W-:Y:S02]  /*22ae0*/  ISETP.GT.AND P1, PT, R11, 0x19, !P6 ;  /* 0x000000190b00780c */ /* 0x000fe40007724270 */
[----:B------:R-:W-:Y:S02]  /*22af0*/  ISETP.NE.AND P6, PT, R12, RZ, PT ;  /* 0x000000ff0c00720c */ /* 0x000fe40003fc5270 */
[----:B------:R-:W-:-:S04]  /*22b00*/  ISETP.LT.OR P1, PT, R10, 0x1a, P1 ;  /* 0x0000001a0a00780c */ /* 0x000fc80000f21670 */
[----:B------:R-:W-:Y:S02]  /*22b10*/  FSEL R32, R32, -INF , !P1 ;  /* 0xff80000020207808 */ /* 0x000fe40004800000 */
        /* <DEDUP_REMOVED lines=40> */
[----:B------:R-:W-:Y:S02]  /*22da0*/  ISETP.GT.AND P1, PT, R11, RZ, !P6 ;  /* 0x000000ff0b00720c */ /* 0x000fe40007724270 */
[----:B--2---:R-:W-:Y:S02]  /*22db0*/  FMNMX.FTZ R12, R187, R2, !PT ;  /* 0x00000002bb0c7209 */ /* 0x004fe40007810000 */
[----:B------:R-:W-:Y:S02]  /*22dc0*/  ISETP.LT.OR P1, PT, R10, 0x1, P1 ;  /* 0x000000010a00780c */ /* 0x000fe40000f21670 */
[----:B------:R-:W-:Y:S02]  /*22dd0*/  FMNMX.FTZ R12, R63, R12, !PT ;  /* 0x0000000c3f0c7209 */ /* 0x000fe40007810000 */
[----:B------:R-:W-:-:S02]  /*22de0*/  FSEL R0, R0, -INF , !P1 ;  /* 0xff80000000007808 */ /* 0x000fc40004800000 */
[----:B------:R-:W-:Y:S02]  /*22df0*/  FMNMX.FTZ R12, R67, R12, !PT ;  /* 0x0000000c430c7209 */ /* 0x000fe40007810000 */
[----:B------:R-:W-:Y:S02]  /*22e00*/  ISETP.NE.AND P1, PT, R78, RZ, PT ;  /* 0x000000ff4e00720c */ /* 0x000fe40003f25270 */
[----:B------:R-:W-:Y:S02]  /*22e10*/  FMNMX.FTZ R12, R185, R12, !PT ;  /* 0x0000000cb90c7209 */ /* 0x000fe40007810000 */
[----:B------:R-:W-:Y:S02]  /*22e20*/  ISETP.GT.AND P2, PT, R11, 0x49, !P2 ;  /* 0x000000490b00780c */ /* 0x000fe40005744270 */
[----:B------:R-:W-:Y:S02]  /*22e30*/  FMNMX.FTZ R12, R73, R12, !PT ;  /* 0x0000000c490c7209 */ /* 0x000fe40007810000 */
[----:B------:R-:W-:-:S02]  /*22e40*/  ISETP.GT.AND P3, PT, R11, 0x50, !P3 ;  /* 0x000000500b00780c */ /* 0x000fc40005f64270 */
[----:B------:R-:W-:Y:S02]  /*22e50*/  FMNMX.FTZ R12, R71, R12, !PT ;  /* 0x0000000c470c7209 */ /* 0x000fe40007810000 */
[----:B------:R-:W-:Y:S02]  /*22e60*/  ISETP.GT.AND P4, PT, R11, 0x51, !P4 ;  /* 0x000000510b00780c */ /* 0x000fe40006784270 */
[----:B------:R-:W-:Y:S02]  /*22e70*/  FMNMX.FTZ R12, R75, R12, !PT ;  /* 0x0000000c4b0c7209 */ /* 0x000fe40007810000 */
[----:B------:R-:W-:Y:S02]  /*22e80*/  ISETP.NE.AND P6, PT, R64, RZ, PT ;  /* 0x000000ff4000720c */ /* 0x000fe40003fc5270 */
[----:B------:R-:W-:-:S04]  /*22e90*/  FMNMX.FTZ R12, R79, R12, !PT ;  /* 0x0000000c4f0c7209 */ /* 0x000fc80007810000 */
[----:B------:R-:W-:-:S04]  /*22ea0*/  FMNMX.FTZ R12, R77, R12, !PT ;  /* 0x0000000c4d0c7209 */ /* 0x000fc80007810000 */
[----:B------:R-:W-:-:S04]  /*22eb0*/  FMNMX.FTZ R12, R81, R12, !PT ;  /* 0x0000000c510c7209 */ /* 0x000fc80007810000 */
[----:B------:R-:W-:-:S04]  /*22ec0*/  FMNMX.FTZ R12, R159, R12, !PT ;  /* 0x0000000c9f0c7209 */ /* 0x000fc80007810000 */
[----:B------:R-:W-:-:S04]  /*22ed0*/  FMNMX.FTZ R12, R83, R12, !PT ;  /* 0x0000000c530c7209 */ /* 0x000fc80007810000 */
[----:B------:R-:W-:-:S04]  /*22ee0*/  FMNMX.FTZ R12, R171, R12, !PT ;  /* 0x0000000cab0c7209 */ /* 0x000fc80007810000 */
[----:B------:R-:W-:Y:S02]  /*22ef0*/  FMNMX.FTZ R12, R49, R12, !PT ;  /* 0x0000000c310c7209 */ /* 0x000fe40007810000 */
[----:B------:R-:W-:Y:S02]  /*22f00*/  FMNMX.FTZ R13, R0, R3, !PT ;  /* 0x00000003000d7209 */ /* 0x000fe40007810000 */
[----:B------:R-:W-:Y:S02]  /*22f10*/  FMNMX.FTZ R14, R169, R12, !PT ;  /* 0x0000000ca90e7209 */ /* 0x000fe40007810000 */
[----:B------:R-:W-:Y:S02]  /*22f20*/  FMNMX.FTZ R12, R8, R13, !PT ;  /* 0x0000000d080c7209 */ /* 0x000fe40007810000 */
[----:B------:R-:W-:Y:S02]  /*22f30*/  FMNMX.FTZ R14, R53, R14, !PT ;  /* 0x0000000e350e7209 */ /* 0x000fe40007810000 */
[----:B------:R-:W-:-:S02]  /*22f40*/  FMNMX.FTZ R13, R17, R12, !PT ;  /* 0x0000000c110d7209 */ /* 0x000fc40007810000 */
        /* <DEDUP_REMOVED lines=15> */
[----:B------:R-:W-:-:S03]  /*23040*/  FMNMX.FTZ R13, R25, R12, !PT ;  /* 0x0000000c190d7209 */ /* 0x000fc60007810000 */
[----:B------:R-:W0:Y:S01]  /*23050*/  SHFL.BFLY PT, R14, R15, 0x2, 0x1f ;  /* 0x0c401f000f0e7f89 */ /* 0x000e2200000e0000 */
[----:B------:R-:W-:-:S04]  /*23060*/  FMNMX.FTZ R13, R28, R13, !PT ;  /* 0x0000000d1c0d7209 */ /* 0x000fc80007810000 */
[----:B------:R-:W-:-:S04]  /*23070*/  FMNMX.FTZ R12, R36, R13, !PT ;  /* 0x0000000d240c7209 */ /* 0x000fc80007810000 */
[----:B------:R-:W-:-:S04]  /*23080*/  FMNMX.FTZ R13, R37, R12, !PT ;  /* 0x0000000c250d7209 */ /* 0x000fc80007810000 */
[----:B------:R-:W-:Y:S02]  /*23090*/  FMNMX.FTZ R12, R38, R13, !PT ;  /* 0x0000000d260c7209 */ /* 0x000fe40007810000 */
[----:B------:R-:W-:Y:S02]  /*230a0*/  ISETP.GT.AND P1, PT, R11, 0x48, !P1 ;  /* 0x000000480b00780c */ /* 0x000fe40004f24270 */
[----:B------:R-:W-:Y:S02]  /*230b0*/  FMNMX.FTZ R12, R39, R12, !PT ;  /* 0x0000000c270c7209 */ /* 0x000fe40007810000 */
[----:B------:R-:W-:Y:S02]  /*230c0*/  ISETP.LT.OR P1, PT, R10, 0x49, P1 ;  /* 0x000000490a00780c */ /* 0x000fe40000f21670 */
[----:B------:R-:W-:Y:S02]  /*230d0*/  FMNMX.FTZ R13, R7, R12, !PT ;  /* 0x0000000c070d7209 */ /* 0x000fe40007810000 */
[----:B0-----:R-:W-:-:S02]  /*230e0*/  FMNMX.FTZ R14, R15, R14, !PT ;  /* 0x0000000e0f0e7209 */ /* 0x001fc40007810000 */
[----:B------:R-:W-:Y:S02]  /*230f0*/  ISETP.LT.OR P2, PT, R10, 0x4a, P2 ;  /* 0x0000004a0a00780c */ /* 0x000fe40001741670 */
[----:B------:R-:W-:Y:S01]  /*23100*/  FSEL R26, R26, -INF , !P1 ;  /* 0xff8000001a1a7808 */ /* 0x000fe20004800000 */
[----:B------:R-:W0:Y:S01]  /*23110*/  SHFL.BFLY PT, R33, R14, 0x1, 0x1f ;  /* 0x0c201f000e217f89 */ /* 0x000e2200000e0000 */
[----:B------:R-:W-:Y:S02]  /*23120*/  FMNMX.FTZ R13, R6, R13, !PT ;  /* 0x0000000d060d7209 */ /* 0x000fe40007810000 */
[----:B------:R-:W-:Y:S02]  /*23130*/  ISETP.LT.OR P3, PT, R10, 0x51, P3 ;  /* 0x000000510a00780c */ /* 0x000fe40001f61670 */
[----:B------:R-:W-:Y:S02]  /*23140*/  FSEL R27, R27, -INF , !P2 ;  /* 0xff8000001b1b7808 */ /* 0x000fe40005000000 */
[----:B------:R-:W-:-:S02]  /*23150*/  FMNMX.FTZ R12, R26, R13, !PT ;  /* 0x0000000d1a0c7209 */ /* 0x000fc40007810000 */
[----:B------:R-:W-:Y:S02]  /*23160*/  ISETP.GT.AND P5, PT, R11, 0x58, !P5 ;  /* 0x000000580b00780c */ /* 0x000fe40006fa4270 */
[----:B------:R-:W-:Y:S02]  /*23170*/  ISETP.LT.OR P4, PT, R10, 0x52, P4 ;  /* 0x000000520a00780c */ /* 0x000fe40002781670 */
[----:B------:R-:W-:Y:S02]  /*23180*/  FSEL R40, R40, -INF , !P3 ;  /* 0xff80000028287808 */ /* 0x000fe40005800000 */
[----:B------:R-:W-:Y:S02]  /*23190*/  FMNMX.FTZ R13, R27, R12, !PT ;  /* 0x0000000c1b0d7209 */ /* 0x000fe40007810000 */
[----:B------:R-:W-:Y:S02]  /*231a0*/  ISETP.GT.AND P1, PT, R11, 0x59, !P6 ;  /* 0x000000590b00780c */ /* 0x000fe40007724270 */
[----:B------:R-:W-:-:S02]  /*231b0*/  ISETP.LT.OR P5, PT, R10, 0x59, P5 ;  /* 0x000000590a00780c */ /* 0x000fc40002fa1670 */
[----:B------:R-:W-:Y:S02]  /*231c0*/  FSEL R41, R41, -INF , !P4 ;  /* 0xff80000029297808 */ /* 0x000fe40006000000 */
[----:B------:R-:W-:Y:S02]  /*231d0*/  FMNMX.FTZ R12, R40, R13, !PT ;  /* 0x0000000d280c7209 */ /* 0x000fe40007810000 */
[----:B------:R-:W-:Y:S02]  /*231e0*/  ISETP.LT.OR P1, PT, R10, 0x5a, P1 ;  /* 0x0000005a0a00780c */ /* 0x000fe40000f21670 */
[----:B------:R-:W-:Y:S02]  /*231f0*/  FSEL R42, R42, -INF , !P5 ;  /* 0xff8000002a2a7808 */ /* 0x000fe40006800000 */
[----:B------:R-:W-:Y:S02]  /*23200*/  FMNMX.FTZ R11, R41, R12, !PT ;  /* 0x0000000c290b7209 */ /* 0x000fe40007810000 */
[----:B------:R-:W-:-:S02]  /*23210*/  FSEL R43, R43, -INF , !P1 ;  /* 0xff8000002b2b7808 */ /* 0x000fc40004800000 */
[----:B------:R-:W-:Y:S02]  /*23220*/  FMNMX.FTZ R10, R42, R11, !PT ;  /* 0x0000000b2a0a7209 */ /* 0x000fe40007810000 */
[----:B------:R-:W-:Y:S02]  /*23230*/  LOP3.LUT R178, R193, 0x4, RZ, 0xfc, !PT ;  /* 0x00000004c1b27812 */ /* 0x000fe400078efcff */
[----:B------:R-:W-:Y:S02]  /*23240*/  FMNMX.FTZ R11, R43, R10, !PT ;  /* 0x0000000a2b0b7209 */ /* 0x000fe40007810000 */
[----:B0-----:R-:W-:Y:S01]  /*23250*/  FMNMX.FTZ R33, R14, R33, !PT ;  /* 0x000000210e217209 */ /* 0x001fe20007810000 */
[----:B------:R-:W-:Y:S04]  /*23260*/  ST.E desc[UR44][R18.64+0x230], R15 ;  /* 0x0002300f12007985 */ /* 0x000fe8000c10192c */
[----:B------:R-:W-:Y:S04]  /*23270*/  ST.E desc[UR44][R178.64], R11 ;  /* 0x0000000bb2007985 */ /* 0x000fe8000c10192c */
[----:B------:R-:W-:Y:S04]  /*23280*/  ST.E desc[UR44][R18.64+0x230], R33 ;  /* 0x0002302112007985 */ /* 0x000fe8000c10192c */
[----:B------:R-:W2:Y:S04]  /*23290*/  LD.E R10, desc[UR44][R178.64] ;  /* 0x0000002cb20a7980 */ /* 0x000ea8000c101900 */
[----:B--2---:R-:W0:Y:S02]  /*232a0*/  SHFL.BFLY PT, R13, R10, 0x2, 0x1f ;  /* 0x0c401f000a0d7f89 */ /* 0x004e2400000e0000 */
[----:B0-----:R-:W-:-:S05]  /*232b0*/  FMNMX.FTZ R13, R10, R13, !PT ;  /* 0x0000000d0a0d7209 */ /* 0x001fca0007810000 */
[----:B------:R-:W0:Y:S02]  /*232c0*/  SHFL.BFLY PT, R12, R13, 0x1, 0x1f ;  /* 0x0c201f000d0c7f89 */ /* 0x000e2400000e0000 */
[----:B0-----:R-:W-:-:S05]  /*232d0*/  FMNMX.FTZ R35, R13, R12, !PT ;  /* 0x0000000c0d237209 */ /* 0x001fca0007810000 */
[----:B------:R0:W-:Y:S04]  /*232e0*/  ST.E desc[UR44][R178.64], R35 ;  /* 0x00000023b2007985 */ /* 0x0001e8000c10192c */
[----:B------:R-:W2:Y:S04]  /*232f0*/  LD.E R44, desc[UR44][R18.64+0x230] ;  /* 0x0002302c122c7980 */ /* 0x000ea8000c101900 */
[----:B------:R-:W3:Y:S04]  /*23300*/  LD.E R45, desc[UR44][R18.64+0x250] ;  /* 0x0002502c122d7980 */ /* 0x000ee8000c101900 */
[----:B------:R-:W4:Y:S04]  /*23310*/  LD.E R46, desc[UR44][R18.64+0x240] ;  /* 0x0002402c122e7980 */ /* 0x000f28000c101900 */
[----:B------:R-:W5:Y:S01]  /*23320*/  LD.E R47, desc[UR44][R18.64+0x244] ;  /* 0x0002442c122f7980 */ /* 0x000f62000c101900 */
[----:B------:R-:W-:-:S04]  /*23330*/  FSETP.NEU.FTZ.AND P2, PT, R35, -INF , PT ;  /* 0xff8000002300780b */ /* 0x000fc80003f5d000 */
[----:B------:R-:W-:-:S05]  /*23340*/  FSEL R12, R35, RZ, P2 ;  /* 0x000000ff230c7208 */ /* 0x000fca0001000000 */
[----:B------:R-:W-:Y:S01]  /*23350*/  FADD.FTZ R12, R3, -R12 ;  /* 0x8000000c030c7221 */ /* 0x000fe20000010000 */
[C---:B--2---:R-:W-:Y:S01]  /*23360*/  FSETP.NEU.FTZ.AND P1, PT, R44.reuse, -INF , PT ;  /* 0xff8000002c00780b */ /* 0x044fe20003f3d000 */
[----:B---3--:R-:W-:-:S03]  /*23370*/  FMUL.FTZ R10, R44, R45 ;  /* 0x0000002d2c0a7220 */ /* 0x008fc60000410000 */
[----:B------:R-:W-:Y:S01]  /*23380*/  FSEL R3, R44, RZ, P1 ;  /* 0x000000ff2c037208 */ /* 0x000fe20000800000 */
[----:B0-----:R-:W-:Y:S01]  /*23390*/  FMUL.FTZ R35, R35, R45 ;  /* 0x0000002d23237220 */ /* 0x001fe20000410000 */
[----:B------:R-:W-:-:S03]  /*233a0*/  FSEL R14, R10, RZ, P1 ;  /* 0x000000ff0a0e7208 */ /* 0x000fc60000800000 */
[----:B------:R-:W-:Y:S02]  /*233b0*/  FADD.FTZ R3, R2, -R3 ;  /* 0x8000000302037221 */ /* 0x000fe40000010000 */
[-CC-:B------:R-:W-:Y:S01]  /*233c0*/  FFMA.FTZ R182, R22, R45.reuse, -R14.reuse ;  /* 0x0000002d16b67223 */ /* 0x180fe2000001080e */
[----:B------:R-:W-:Y:S01]  /*233d0*/  FSEL R22, R35, RZ, P2 ;  /* 0x000000ff23167208 */ /* 0x000fe20001000000 */
[-C--:B------:R-:W-:Y:S01]  /*233e0*/  FMUL.FTZ R3, R3, R45.reuse ;  /* 0x0000002d03037220 */ /* 0x080fe20000410000 */
[-C--:B------:R-:W-:Y:S01]  /*233f0*/  FFMA.FTZ R187, R187, R45.reuse, -R14 ;  /* 0x0000002dbbbb7223 */ /* 0x080fe2000001080e */
[----:B------:R-:W-:Y:S02]  /*23400*/  FMUL.FTZ R12, R45, R12 ;  /* 0x0000000c2d0c7220 */ /* 0x000fe40000410000 */
[-C--:B------:R-:W-:Y:S01]  /*23410*/  FFMA.FTZ R188, R0, R45.reuse, -R22 ;  /* 0x0000002d00bc7223 */ /* 0x080fe20000010816 */
[----:B------:R-:W4:Y:S01]  /*23420*/  MUFU.EX2 R35, R3 ;  /* 0x0000000300237308 */ /* 0x000f220000000800 */
[-C--:B------:R-:W-:Y:S01]  /*23430*/  FFMA.FTZ R152, R63, R45.reuse, -R14 ;  /* 0x0000002d3f987223 */ /* 0x080fe2000001080e */
[-C--:B------:R-:W-:Y:S01]  /*23440*/  FFMA.FTZ R153, R8, R45.reuse, -R22 ;  /* 0x0000002d08997223 */ /* 0x080fe20000010816 */
[-C--:B------:R-:W-:Y:S01]  /*23450*/  FFMA.FTZ R154, R67, R45.reuse, -R14 ;  /* 0x0000002d439a7223 */ /* 0x080fe2000001080e */
[----:B------:R-:W-:-:S04]  /*23460*/  FFMA.FTZ R186, R17, R45, -R22 ;  /* 0x0000002d11ba7223 */ /* 0x000fc80000010816 */
[----:B------:R0:W-:Y:S01]  /*23470*/  MUFU.EX2 R33, R12 ;  /* 0x0000000c00217308 */ /* 0x0001e20000000800 */
[-C--:B------:R-:W-:Y:S01]  /*23480*/  FFMA.FTZ R185, R185, R45.reuse, -R14 ;  /* 0x0000002db9b97223 */ /* 0x080fe2000001080e */
[----:B------:R-:W-:-:S06]  /*23490*/  FFMA.FTZ R155, R24, R45, -R22 ;  /* 0x0000002d189b7223 */ /* 0x000fcc0000010816 */
[----:B------:R-:W-:Y:S08]  /*234a0*/  MUFU.EX2 R187, R187 ;  /* 0x000000bb00bb7308 */ /* 0x000ff00000000800 */
[----:B------:R-:W5:Y:S01]  /*234b0*/  MUFU.EX2 R188, R188 ;  /* 0x000000bc00bc7308 */ /* 0x000f620000000800 */
[-C--:B------:R-:W-:Y:S01]  /*234c0*/  FFMA.FTZ R11, R73, R45.reuse, -R14 ;  /* 0x0000002d490b7223 */ /* 0x080fe2000001080e */
[----:B------:R-:W-:-:S06]  /*234d0*/  FFMA.FTZ R15, R29, R45, -R22 ;  /* 0x0000002d1d0f7223 */ /* 0x000fcc0000010816 */
[----:B------:R-:W-:Y:S08]  /*234e0*/  MUFU.EX2 R152, R152 ;  /* 0x0000009800987308 */ /* 0x000ff00000000800 */
[----:B------:R-:W1:Y:S01]  /*234f0*/  MUFU.EX2 R153, R153 ;  /* 0x0000009900997308 */ /* 0x000e620000000800 */
[-CC-:B------:R-:W-:Y:S01]  /*23500*/  FFMA.FTZ R10, R71, R45.reuse, -R14.reuse ;  /* 0x0000002d470a7223 */ /* 0x180fe2000001080e */
[-CC-:B------:R-:W-:Y:S01]  /*23510*/  FFMA.FTZ R13, R75, R45.reuse, -R14.reuse ;  /* 0x0000002d4b0d7223 */ /* 0x180fe2000001080e */
[----:B0-----:R-:W-:-:S05]  /*23520*/  FFMA.FTZ R12, R79, R45, -R14 ;  /* 0x0000002d4f0c7223 */ /* 0x001fca000001080e */
[----:B------:R-:W-:Y:S01]  /*23530*/  MUFU.EX2 R154, R154 ;  /* 0x0000009a009a7308 */ /* 0x000fe20000000800 */
[-CC-:B------:R-:W-:Y:S01]  /*23540*/  FFMA.FTZ R157, R77, R45.reuse, -R14.reuse ;  /* 0x0000002d4d9d7223 */ /* 0x180fe2000001080e */
[-CC-:B------:R-:W-:Y:S01]  /*23550*/  FFMA.FTZ R156, R81, R45.reuse, -R14.reuse ;  /* 0x0000002d519c7223 */ /* 0x180fe2000001080e */
[----:B------:R-:W-:-:S05]  /*23560*/  FFMA.FTZ R159, R159, R45, -R14 ;  /* 0x0000002d9f9f7223 */ /* 0x000fca000001080e */
        /* <DEDUP_REMOVED lines=13> */
[----:B------:R-:W-:Y:S01]  /*23640*/  FFMA.FTZ R183, R16, R45, -R14 ;  /* 0x0000002d10b77223 */ /* 0x000fe2000001080e */
[----:B----4-:R-:W-:-:S02]  /*23650*/  FMUL.FTZ R46, R35, R46 ;  /* 0x0000002e232e7220 */ /* 0x010fc40000410000 */
[----:B------:R-:W2:Y:S01]  /*23660*/  MUFU.EX2 R155, R155 ;  /* 0x0000009b009b7308 */ /* 0x000ea20000000800 */
[-CC-:B------:R-:W-:Y:S01]  /*23670*/  FFMA.FTZ R14, R30, R45.reuse, -R22.reuse ;  /* 0x0000002d1e0e7223 */ /* 0x180fe20000010816 */
[----:B------:R-:W-:Y:S01]  /*23680*/  FFMA.FTZ R161, R9, R45, -R22 ;  /* 0x0000002d09a17223 */ /* 0x000fe20000010816 */
[----:B-----5:R-:W-:Y:S01]  /*23690*/  FFMA.FTZ R2, R33, R47, R188 ;  /* 0x0000002f21027223 */ /* 0x020fe200000100bc */
[----:B------:R-:W-:Y:S01]  /*236a0*/  FADD.FTZ R9, R46, R187 ;  /* 0x000000bb2e097221 */ /* 0x000fe20000010000 */
[----:B------:R-:W-:-:S03]  /*236b0*/  FFMA.FTZ R16, R31, R45, -R22 ;  /* 0x0000002d1f107223 */ /* 0x000fc60000010816 */
[----:B------:R-:W-:Y:S01]  /*236c0*/  MUFU.EX2 R11, R11 ;  /* 0x0000000b000b7308 */ /* 0x000fe20000000800 */
[----:B-1----:R-:W-:Y:S01]  /*236d0*/  FADD.FTZ R3, R153, R2 ;  /* 0x0000000299037221 */ /* 0x002fe20000010000 */
[----:B------:R-:W-:-:S06]  /*236e0*/  FADD.FTZ R9, R152, R9 ;  /* 0x0000000998097221 */ /* 0x000fcc0000010000 */
[----:B------:R-:W1:Y:S01]  /*236f0*/  MUFU.EX2 R15, R15 ;  /* 0x0000000f000f7308 */ /* 0x000e620000000800 */
[----:B------:R-:W-:Y:S01]  /*23700*/  FFMA.FTZ R0, R32, R45, -R22 ;  /* 0x0000002d20007223 */ /* 0x000fe20000010816 */
[----:B0-----:R-:W-:Y:S01]  /*23710*/  FADD.FTZ R8, R186, R3 ;  /* 0x00000003ba087221 */ /* 0x001fe20000010000 */
[----:B------:R-:W-:-:S05]  /*23720*/  FADD.FTZ R2, R154, R9 ;  /* 0x000000099a027221 */ /* 0x000fca0000010000 */
[----:B------:R-:W-:Y:S08]  /*23730*/  MUFU.EX2 R10, R10 ;  /* 0x0000000a000a7308 */ /* 0x000ff00000000800 */
[----:B------:R-:W0:Y:S01]  /*23740*/  MUFU.EX2 R14, R14 ;  /* 0x0000000e000e7308 */ /* 0x000e220000000800 */
[----:B--2---:R-:W-:Y:S01]  /*23750*/  FADD.FTZ R8, R155, R8 ;  /* 0x000000089b087221 */ /* 0x004fe20000010000 */
[----:B------:R-:W-:-:S06]  /*23760*/  FADD.FTZ R2, R185, R2 ;  /* 0x00000002b9027221 */ /* 0x000fcc0000010000 */
[----:B------:R-:W-:Y:S01]  /*23770*/  MUFU.EX2 R13, R13 ;  /* 0x0000000d000d7308 */ /* 0x000fe20000000800 */
[----:B------:R-:W-:-:S07]  /*23780*/  FFMA.FTZ R160, R34, R45, -R22 ;  /* 0x0000002d22a07223 */ /* 0x000fce0000010816 */
[----:B------:R-:W2:Y:S01]  /*23790*/  MUFU.EX2 R16, R16 ;  /* 0x0000001000107308 */ /* 0x000ea20000000800 */
[----:B------:R-:W-:Y:S01]  /*237a0*/  FFMA.FTZ R175, R7, R45, -R22 ;  /* 0x0000002d07af7223 */ /* 0x000fe20000010816 */
[----:B-1----:R-:W-:Y:S01]  /*237b0*/  FADD.FTZ R7, R15, R8 ;  /* 0x000000080f077221 */ /* 0x002fe20000010000 */
[----:B------:R-:W-:-:S05]  /*237c0*/  FADD.FTZ R3, R11, R2 ;  /* 0x000000020b037221 */ /* 0x000fca0000010000 */
[----:B------:R-:W-:Y:S01]  /*237d0*/  MUFU.EX2 R12, R12 ;  /* 0x0000000c000c7308 */ /* 0x000fe20000000800 */
[----:B------:R-:W-:-:S07]  /*237e0*/  FFMA.FTZ R163, R25, R45, -R22 ;  /* 0x0000002d19a37223 */ /* 0x000fce0000010816 */
[----:B------:R-:W1:Y:S01]  /*237f0*/  MUFU.EX2 R0, R0 ;  /* 0x0000000000007308 */ /* 0x000e620000000800 */
[----:B0-----:R-:W-:Y:S01]  /*23800*/  FADD.FTZ R7, R14, R7 ;  /* 0x000000070e077221 */ /* 0x001fe20000010000 */
[----:B------:R-:W-:-:S06]  /*23810*/  FADD.FTZ R2, R10, R3 ;  /* 0x000000030a027221 */ /* 0x000fcc0000010000 */
[----:B------:R-:W-:Y:S01]  /*23820*/  MUFU.EX2 R157, R157 ;  /* 0x0000009d009d7308 */ /* 0x000fe20000000800 */
[----:B------:R-:W-:-:S07]  /*23830*/  FFMA.FTZ R162, R28, R45, -R22 ;  /* 0x0000002d1ca27223 */ /* 0x000fce0000010816 */
        /* <DEDUP_REMOVED lines=22> */
[----:B-1----:R-:W-:Y:S01]  /*239a0*/  FADD.FTZ R7, R163, R6 ;  /* 0x00000006a3077221 */ /* 0x002fe20000010000 */
[----:B------:R-:W-:-:S06]  /*239b0*/  FADD.FTZ R3, R159, R2 ;  /* 0x000000029f037221 */ /* 0x000fcc0000010000 */
[----:B------:R-:W-:Y:S08]  /*239c0*/  MUFU.EX2 R170, R170 ;  /* 0x000000aa00aa7308 */ /* 0x000ff00000000800 */
[----:B------:R-:W1:Y:S01]  /*239d0*/  MUFU.EX2 R166, R166 ;  /* 0x000000a600a67308 */ /* 0x000e620000000800 */
[----:B0-----:R-:W-:Y:S01]  /*239e0*/  FADD.FTZ R6, R162, R7 ;  /* 0x00000007a2067221 */ /* 0x001fe20000010000 */
[----:B------:R-:W-:-:S06]  /*239f0*/  FADD.FTZ R2, R158, R3 ;  /* 0x000000039e027221 */ /* 0x000fcc0000010000 */
[----:B------:R-:W-:Y:S08]  /*23a00*/  MUFU.EX2 R169, R169 ;  /* 0x000000a900a97308 */ /* 0x000ff00000000800 */
        /* <DEDUP_REMOVED lines=33> */
[----:B------:R-:W-:Y:S08]  /*23c20*/  MUFU.EX2 R180, R180 ;  /* 0x000000b400b47308 */ /* 0x000ff00000000800 */
[----:B------:R-:W2:Y:S01]  /*23c30*/  MUFU.EX2 R17, R17 ;  /* 0x0000001100117308 */ /* 0x000ea20000000800 */
[----:B-1----:R-:W-:Y:S01]  /*23c40*/  FADD.FTZ R6, R8, R7 ;  /* 0x0000000708067221 */ /* 0x002fe20000010000 */
[----:B------:R-:W-:-:S06]  /*23c50*/  FADD.FTZ R2, R176, R3 ;  /* 0x00000003b0027221 */ /* 0x000fcc0000010000 */
[----:B------:R-:W-:Y:S08]  /*23c60*/  MUFU.EX2 R183, R183 ;  /* 0x000000b700b77308 */ /* 0x000ff00000000800 */
[----:B------:R-:W1:Y:S01]  /*23c70*/  MUFU.EX2 R23, R23 ;  /* 0x0000001700177308 */ /* 0x000e620000000800 */
[----:B0-----:R-:W-:Y:S01]  /*23c80*/  FADD.FTZ R6, R21, R6 ;  /* 0x0000000615067221 */ /* 0x001fe20000010000 */
[----:B------:R-:W-:-:S06]  /*23c90*/  FADD.FTZ R3, R181, R2 ;  /* 0x00000002b5037221 */ /* 0x000fcc0000010000 */
[----:B------:R-:W0:Y:S08]  /*23ca0*/  MUFU.EX2 R182, R182 ;  /* 0x000000b600b67308 */ /* 0x000e300000000800 */
[----:B------:R-:W3:Y:S01]  /*23cb0*/  MUFU.EX2 R22, R22 ;  /* 0x0000001600167308 */ /* 0x000ee20000000800 */
[----:B--2---:R-:W-:Y:S01]  /*23cc0*/  FADD.FTZ R6, R17, R6 ;  /* 0x0000000611067221 */ /* 0x004fe20000010000 */
[----:B------:R-:W-:-:S03]  /*23cd0*/  FADD.FTZ R2, R180, R3 ;  /* 0x00000003b4027221 */ /* 0x000fc60000010000 */
[----:B-1----:R-:W-:Y:S01]  /*23ce0*/  FADD.FTZ R7, R23, R6 ;  /* 0x0000000617077221 */ /* 0x002fe20000010000 */
[----:B------:R-:W-:-:S04]  /*23cf0*/  FADD.FTZ R3, R183, R2 ;  /* 0x00000002b7037221 */ /* 0x000fc80000010000 */
[----:B0-----:R-:W-:Y:S01]  /*23d00*/  FADD.FTZ R36, R182, R3 ;  /* 0x00000003b6247221 */ /* 0x001fe20000010000 */
[----:B------:R-:W-:Y:S01]  /*23d10*/  ST.E desc[UR44][R18.64+0x240], R46 ;  /* 0x0002402e12007985 */ /* 0x000fe2000c10192c */
[----:B---3--:R-:W-:-:S05]  /*23d20*/  FADD.FTZ R37, R22, R7 ;  /* 0x0000000716257221 */ /* 0x008fca0000010000 */
[----:B------:R0:W-:Y:S04]  /*23d30*/  ST.E.64 desc[UR44][R18.64+0x240], R36 ;  /* 0x0002402412007985 */ /* 0x0001e8000c101b2c */
[----:B------:R-:W2:Y:S04]  /*23d40*/  LDL.64 R2, [R1+0x1f8] ;  /* 0x0001f80001027983 */ /* 0x000ea80000100a00 */
[----:B--2---:R-:W2:Y:S04]  /*23d50*/  LD.E R31, desc[UR44][R2.64+0x1fc] ;  /* 0x0001fc2c021f7980 */ /* 0x004ea8000c101900 */
[----:B------:R-:W3:Y:S04]  /*23d60*/  LD.E R6, desc[UR44][R2.64] ;  /* 0x0000002c02067980 */ /* 0x000ee8000c101900 */
[----:B------:R-:W4:Y:S04]  /*23d70*/  LD.E R7, desc[UR44][R2.64+0x4] ;  /* 0x0000042c02077980 */ /* 0x000f28000c101900 */
[----:B------:R-:W5:Y:S04]  /*23d80*/  LD.E R25, desc[UR44][R2.64+0x14] ;  /* 0x0000142c02197980 */ /* 0x000f68000c101900 */
[----:B------:R-:W5:Y:S04]  /*23d90*/  LD.E R27, desc[UR44][R2.64+0x24] ;  /* 0x0000242c021b7980 */ /* 0x000f68000c101900 */
[----:B------:R-:W5:Y:S04]  /*23da0*/  LD.E R28, desc[UR44][R2.64+0x30] ;  /* 0x0000302c021c7980 */ /* 0x000f68000c101900 */
[----:B------:R-:W5:Y:S04]  /*23db0*/  LD.E R29, desc[UR44][R2.64+0x34] ;  /* 0x0000342c021d7980 */ /* 0x000f68000c101900 */
[----:B0-----:R-:W5:Y:S04]  /*23dc0*/  LD.E R37, desc[UR44][R2.64+0x164] ;  /* 0x0001642c02257980 */ /* 0x001f68000c101900 */
[----:B------:R-:W5:Y:S04]  /*23dd0*/  LD.E R41, desc[UR44][R2.64+0x154] ;  /* 0x0001542c02297980 */ /* 0x000f68000c101900 */
        /* <DEDUP_REMOVED lines=118> */
[----:B------:R-:W5:Y:S01]  /*24540*/  LD.E R34, desc[UR44][R2.64+0x1f8] ;  /* 0x0001f82c02227980 */ /* 0x000f62000c101900 */
[----:B--2---:R-:W-:Y:S01]  /*24550*/  FMUL.FTZ R119, R33, R31 ;  /* 0x0000001f21777220 */ /* 0x004fe20000410000 */
[C---:B---3--:R-:W-:Y:S01]  /*24560*/  FMUL.FTZ R31, R35.reuse, R6 ;  /* 0x00000006231f7220 */ /* 0x048fe20000410000 */
[C---:B----4-:R-:W-:Y:S01]  /*24570*/  FMUL.FTZ R7, R35.reuse, R7 ;  /* 0x0000000723077220 */ /* 0x050fe20000410000 */
[C---:B-----5:R-:W-:Y:S01]  /*24580*/  FMUL.FTZ R25, R35.reuse, R25 ;  /* 0x0000001923197220 */ /* 0x060fe20000410000 */
[C---:B------:R-:W-:Y:S01]  /*24590*/  FMUL.FTZ R27, R35.reuse, R27 ;  /* 0x0000001b231b7220 */ /* 0x040fe20000410000 */
[C---:B------:R-:W-:Y:S01]  /*245a0*/  FMUL.FTZ R29, R35.reuse, R29 ;  /* 0x0000001d231d7220 */ /* 0x040fe20000410000 */
[----:B------:R0:W-:Y:S01]  /*245b0*/  ST.E desc[UR44][R2.64], R31 ;  /* 0x0000001f02007985 */ /* 0x0001e2000c10192c */
[C---:B------:R-:W-:Y:S01]  /*245c0*/  FMUL.FTZ R37, R35.reuse, R37 ;  /* 0x0000002523257220 */ /* 0x040fe20000410000 */
[C---:B------:R-:W-:Y:S01]  /*245d0*/  FMUL.FTZ R41, R35.reuse, R41 ;  /* 0x0000002923297220 */ /* 0x040fe20000410000 */
[C---:B------:R-:W-:Y:S01]  /*245e0*/  FMUL.FTZ R39, R35.reuse, R39 ;  /* 0x0000002723277220 */ /* 0x040fe20000410000 */
[----:B------:R1:W-:Y:S01]  /*245f0*/  ST.E desc[UR44][R2.64+0x4], R7 ;  /* 0x0000040702007985 */ /* 0x0003e2000c10192c */
[C---:B------:R-:W-:Y:S01]  /*24600*/  FMUL.FTZ R45, R35.reuse, R24 ;  /* 0x00000018232d7220 */ /* 0x040fe20000410000 */
[C---:B------:R-:W-:Y:S01]  /*24610*/  FMUL.FTZ R43, R35.reuse, R43 ;  /* 0x0000002b232b7220 */ /* 0x040fe20000410000 */
[C---:B0-----:R-:W-:Y:S01]  /*24620*/  FMUL.FTZ R31, R35.reuse, R28 ;  /* 0x0000001c231f7220 */ /* 0x041fe20000410000 */
[----:B------:R0:W-:Y:S01]  /*24630*/  ST.E desc[UR44][R2.64+0x14], R25 ;  /* 0x0000141902007985 */ /* 0x0001e2000c10192c */
[----:B-1----:R-:W-:-:S03]  /*24640*/  FMUL.FTZ R7, R35, R232 ;  /* 0x000000e823077220 */ /* 0x002fc60000410000 */
[----:B------:R1:W-:Y:S04]  /*24650*/  ST.E desc[UR44][R2.64+0x24], R27 ;  /* 0x0000241b02007985 */ /* 0x0003e8000c10192c */
[----:B------:R2:W-:Y:S04]  /*24660*/  ST.E desc[UR44][R2.64+0x30], R31 ;  /* 0x0000301f02007985 */ /* 0x0005e8000c10192c */
[----:B------:R3:W-:Y:S01]  /*24670*/  ST.E desc[UR44][R2.64+0x34], R29 ;  /* 0x0000341d02007985 */ /* 0x0007e2000c10192c */
[----:B0-----:R-:W-:-:S03]  /*24680*/  FMUL.FTZ R25, R35, R224 ;  /* 0x000000e023197220 */ /* 0x001fc60000410000 */
[----:B------:R0:W-:Y:S01]  /*24690*/  ST.E desc[UR44][R2.64+0x164], R37 ;  /* 0x0001642502007985 */ /* 0x0001e2000c10192c */
[----:B-1----:R-:W-:-:S03]  /*246a0*/  FMUL.FTZ R27, R35, R230 ;  /* 0x000000e6231b7220 */ /* 0x002fc60000410000 */
[----:B------:R1:W-:Y:S01]  /*246b0*/  ST.E desc[UR44][R2.64+0x154], R41 ;  /* 0x0001542902007985 */ /* 0x0003e2000c10192c */
[----:B--2---:R-:W-:-:S03]  /*246c0*/  FMUL.FTZ R31, R35, R226 ;  /* 0x000000e2231f7220 */ /* 0x004fc60000410000 */
[----:B------:R2:W-:Y:S01]  /*246d0*/  ST.E desc[UR44][R2.64+0x160], R39 ;  /* 0x0001602702007985 */ /* 0x0005e2000c10192c */
[C---:B---3--:R-:W-:Y:S01]  /*246e0*/  FMUL.FTZ R29, R35.reuse, R228 ;  /* 0x000000e4231d7220 */ /* 0x048fe20000410000 */
[C---:B0-----:R-:W-:Y:S01]  /*246f0*/  FMUL.FTZ R37, R35.reuse, R222 ;  /* 0x000000de23257220 */ /* 0x041fe20000410000 */
[C---:B-1----:R-:W-:Y:S01]  /*24700*/  FMUL.FTZ R41, R35.reuse, R220 ;  /* 0x000000dc23297220 */ /* 0x042fe20000410000 */
[C---:B--2---:R-:W-:Y:S01]  /*24710*/  FMUL.FTZ R39, R35.reuse, R214 ;  /* 0x000000d623277220 */ /* 0x044fe20000410000 */
[----:B------:R-:W-:Y:S01]  /*24720*/  ST.E desc[UR44][R2.64+0x10], R45 ;  /* 0x0000102d02007985 */ /* 0x000fe2000c10192c */
[C---:B------:R-:W-:Y:S01]  /*24730*/  FMUL.FTZ R117, R35.reuse, R30 ;  /* 0x0000001e23757220 */ /* 0x040fe20000410000 */
        /* <DEDUP_REMOVED lines=44> */
[----:B------:R0:W-:Y:S01]  /*24a00*/  ST.E desc[UR44][R2.64+0x1a0], R39 ;  /* 0x0001a02702007985 */ /* 0x0001e2000c10192c */
[C---:B-1----:R-:W-:Y:S01]  /*24a10*/  FMUL.FTZ R7, R35.reuse, R212 ;  /* 0x000000d423077220 */ /* 0x042fe20000410000 */
[C---:B--2---:R-:W-:Y:S01]  /*24a20*/  FMUL.FTZ R25, R35.reuse, R204 ;  /* 0x000000cc23197220 */ /* 0x044fe20000410000 */
[C---:B---3--:R-:W-:Y:S01]  /*24a30*/  FMUL.FTZ R27, R35.reuse, R210 ;  /* 0x000000d2231b7220 */ /* 0x048fe20000410000 */
[----:B------:R1:W-:Y:S01]  /*24a40*/  ST.E desc[UR44][R2.64+0x1a4], R41 ;  /* 0x0001a42902007985 */ /* 0x0003e2000c10192c */
[C---:B----4-:R-:W-:Y:S01]  /*24a50*/  FMUL.FTZ R29, R35.reuse, R208 ;  /* 0x000000d0231d7220 */ /* 0x050fe20000410000 */
[C---:B-----5:R-:W-:Y:S01]  /*24a60*/  FMUL.FTZ R31, R35.reuse, R206 ;  /* 0x000000ce231f7220 */ /* 0x060fe20000410000 */
[C---:B------:R-:W-:Y:S01]  /*24a70*/  FMUL.FTZ R37, R35.reuse, R202 ;  /* 0x000000ca23257220 */ /* 0x040fe20000410000 */
[----:B------:R-:W-:Y:S01]  /*24a80*/  FMUL.FTZ R35, R35, R190 ;  /* 0x000000be23237220 */ /* 0x000fe20000410000 */
[C---:B0-----:R-:W-:Y:S01]  /*24a90*/  FMUL.FTZ R39, R33.reuse, R200 ;  /* 0x000000c821277220 */ /* 0x041fe20000410000 */
[C---:B-1----:R-:W-:Y:S01]  /*24aa0*/  FMUL.FTZ R41, R33.reuse, R198 ;  /* 0x000000c621297220 */ /* 0x042fe20000410000 */
[----:B------:R0:W-:Y:S04]  /*24ab0*/  ST.E desc[UR44][R2.64+0x1b0], R43 ;  /* 0x0001b02b02007985 */ /* 0x0001e8000c10192c */
        /* <DEDUP_REMOVED lines=9> */
[----:B---3--:R-:W-:-:S03]  /*24b50*/  FMUL.FTZ R27, R33, R148 ;  /* 0x00000094211b7220 */ /* 0x008fc60000410000 */
[----:B------:R3:W-:Y:S01]  /*24b60*/  ST.E desc[UR44][R2.64+0x1f0], R35 ;  /* 0x0001f02302007985 */ /* 0x0007e2000c10192c */
[----:B0-----:R-:W-:-:S03]  /*24b70*/  FMUL.FTZ R29, R33, R146 ;  /* 0x00000092211d7220 */ /* 0x001fc60000410000 */
[----:B------:R0:W-:Y:S01]  /*24b80*/  ST.E desc[UR44][R2.64+0x8], R39 ;  /* 0x0000082702007985 */ /* 0x0001e2000c10192c */
[----:B-1----:R-:W-:-:S03]  /*24b90*/  FMUL.FTZ R31, R33, R144 ;  /* 0x00000090211f7220 */ /* 0x002fc60000410000 */
[----:B------:R1:W-:Y:S01]  /*24ba0*/  ST.E desc[UR44][R2.64+0xc], R41 ;  /* 0x00000c2902007985 */ /* 0x0003e2000c10192c */
[C---:B--2---:R-:W-:Y:S01]  /*24bb0*/  FMUL.FTZ R37, R33.reuse, R132 ;  /* 0x0000008421257220 */ /* 0x044fe20000410000 */
[C---:B---3--:R-:W-:Y:S01]  /*24bc0*/  FMUL.FTZ R35, R33.reuse, R140 ;  /* 0x0000008c21237220 */ /* 0x048fe20000410000 */
        /* <DEDUP_REMOVED lines=102> */
[----:B------:R-:W-:Y:S01]  /*25230*/  FMUL.FTZ R33, R33, R34 ;  /* 0x0000002221217220 */ /* 0x000fe20000410000 */
[----:B------:R-:W-:Y:S04]  /*25240*/  ST.E desc[UR44][R2.64+0x1f4], R117 ;  /* 0x0001f47502007985 */ /* 0x000fe8000c10192c */
        /* <DEDUP_REMOVED lines=39> */
[----:B------:R0:W-:Y:S04]  /*254c0*/  ST.E desc[UR44][R2.64+0x1b8], R25 ;  /* 0x0001b81902007985 */ /* 0x0001e8000c10192c */
[----:B------:R1:W-:Y:S04]  /*254d0*/  ST.E desc[UR44][R2.64+0x1bc], R27 ;  /* 0x0001bc1b02007985 */ /* 0x0003e8000c10192c */
[----:B------:R2:W-:Y:S04]  /*254e0*/  ST.E desc[UR44][R2.64+0x1c8], R29 ;  /* 0x0001c81d02007985 */ /* 0x0005e8000c10192c */
[----:B------:R3:W-:Y:S04]  /*254f0*/  ST.E desc[UR44][R2.64+0x1cc], R31 ;  /* 0x0001cc1f02007985 */ /* 0x0007e8000c10192c */
[----:B------:R4:W-:Y:S04]  /*25500*/  ST.E desc[UR44][R2.64+0x1d8], R35 ;  /* 0x0001d82302007985 */ /* 0x0009e8000c10192c */
[----:B------:R5:W-:Y:S04]  /*25510*/  ST.E desc[UR44][R2.64+0x1dc], R37 ;  /* 0x0001dc2502007985 */ /* 0x000be8000c10192c */
[----:B------:R5:W-:Y:S04]  /*25520*/  ST.E desc[UR44][R2.64+0x1e8], R39 ;  /* 0x0001e82702007985 */ /* 0x000be8000c10192c */
[----:B------:R5:W-:Y:S04]  /*25530*/  ST.E desc[UR44][R2.64+0x1ec], R41 ;  /* 0x0001ec2902007985 */ /* 0x000be8000c10192c */
[----:B------:R5:W-:Y:S01]  /*25540*/  ST.E desc[UR44][R2.64+0x1f8], R33 ;  /* 0x0001f82102007985 */ /* 0x000be2000c10192c */
[----:B------:R2:W-:Y:S06]  /*25550*/  BAR.SYNC.DEFER_BLOCKING R237, 0x100 ;  /* 0x000400ed0000751d */ /* 0x0005ec0000010000 */
[----:B0-----:R-:W5:Y:S04]  /*25560*/  LD.E R25, desc[UR44][R2.64] ;  /* 0x0000002c02197980 */ /* 0x001f68000c101900 */
[----:B-1----:R-:W5:Y:S04]  /*25570*/  LD.E R27, desc[UR44][R2.64+0x4] ;  /* 0x0000042c021b7980 */ /* 0x002f68000c101900 */
[----:B--2---:R-:W2:Y:S04]  /*25580*/  LD.E R29, desc[UR44][R2.64+0x8] ;  /* 0x0000082c021d7980 */ /* 0x004ea8000c101900 */
[----:B---3--:R-:W3:Y:S04]  /*25590*/  LD.E R31, desc[UR44][R2.64+0xc] ;  /* 0x00000c2c021f7980 */ /* 0x008ee8000c101900 */
[----:B------:R-:W3:Y:S04]  /*255a0*/  LD.E R43, desc[UR44][R2.64+0x10] ;  /* 0x0000102c022b7980 */ /* 0x000ee8000c101900 */
[----:B----4-:R-:W4:Y:S04]  /*255b0*/  LD.E R35, desc[UR44][R2.64+0x14] ;  /* 0x0000142c02237980 */ /* 0x010f28000c101900 */
[----:B-----5:R-:W5:Y:S04]  /*255c0*/  LD.E R37, desc[UR44][R2.64+0x18] ;  /* 0x0000182c02257980 */ /* 0x020f68000c101900 */
        /* <DEDUP_REMOVED lines=122> */
[----:B------:R-:W5:Y:S04]  /*25d70*/  LD.E.64 R6, desc[UR44][R18.64+0xa8] ;  /* 0x0000a82c12067980 */ /* 0x000f68000c101b00 */
[----:B------:R0:W-:Y:S04]  /*25d80*/  ST.E desc[UR44][R2.64], R25 ;  /* 0x0000001902007985 */ /* 0x0001e8000c10192c */
[----:B------:R-:W-:Y:S04]  /*25d90*/  ST.E desc[UR44][R2.64+0x4], R27 ;  /* 0x0000041b02007985 */ /* 0x000fe8000c10192c */
[----:B--2---:R-:W-:Y:S04]  /*25da0*/  ST.E desc[UR44][R2.64+0x8], R29 ;  /* 0x0000081d02007985 */ /* 0x004fe8000c10192c */
[----:B---3--:R-:W-:Y:S04]  /*25db0*/  ST.E desc[UR44][R2.64+0xc], R31 ;  /* 0x00000c1f02007985 */ /* 0x008fe8000c10192c */
[----:B------:R-:W-:Y:S04]  /*25dc0*/  ST.E desc[UR44][R2.64+0x10], R43 ;  /* 0x0000102b02007985 */ /* 0x000fe8000c10192c */
[----:B----4-:R-:W-:Y:S04]  /*25dd0*/  ST.E desc[UR44][R2.64+0x14], R35 ;  /* 0x0000142302007985 */ /* 0x010fe8000c10192c */
[----:B-----5:R-:W-:Y:S04]  /*25de0*/  ST.E desc[UR44][R2.64+0x18], R37 ;  /* 0x0000182502007985 */ /* 0x020fe8000c10192c */
        /* <DEDUP_REMOVED lines=121> */
[----:B------:R-:W5:Y:S04]  /*26580*/  LD.E R190, desc[UR44][R18.64+0x88] ;  /* 0x0000882c12be7980 */ /* 0x000f68000c101900 */
[----:B0-----:R-:W5:Y:S04]  /*26590*/  LD.E R25, desc[UR44][R2.64+0x4] ;  /* 0x0000042c02197980 */ /* 0x001f68000c101900 */
[----:B-1----:R-:W5:Y:S04]  /*265a0*/  LD.E R26, desc[UR44][R2.64+0x8] ;  /* 0x0000082c021a7980 */ /* 0x002f68000c101900 */
[----:B------:R-:W5:Y:S04]  /*265b0*/  LD.E R27, desc[UR44][R2.64+0xc] ;  /* 0x00000c2c021b7980 */ /* 0x000f68000c101900 */
[----:B--2---:R-:W2:Y:S04]  /*265c0*/  LD.E R28, desc[UR44][R2.64+0x10] ;  /* 0x0000102c021c7980 */ /* 0x004ea8000c101900 */
[----:B------:R-:W2:Y:S04]  /*265d0*/  LD.E R29, desc[UR44][R2.64+0x14] ;  /* 0x0000142c021d7980 */ /* 0x000ea8000c101900 */
[----:B---3--:R-:W2:Y:S04]  /*265e0*/  LD.E R30, desc[UR44][R2.64+0x18] ;  /* 0x0000182c021e7980 */ /* 0x008ea8000c101900 */
[----:B------:R-:W2:Y:S04]  /*265f0*/  LD.E R31, desc[UR44][R2.64+0x1c] ;  /* 0x00001c2c021f7980 */ /* 0x000ea8000c101900 */
[----:B----4-:R-:W2:Y:S04]  /*26600*/  LD.E R32, desc[UR44][R2.64+0x20] ;  /* 0x0000202c02207980 */ /* 0x010ea8000c101900 */
[----:B------:R-:W2:Y:S04]  /*26610*/  LD.E R33, desc[UR44][R2.64+0x24] ;  /* 0x0000242c02217980 */ /* 0x000ea8000c101900 */
[----:B-----5:R-:W2:Y:S04]  /*26620*/  LD.E R34, desc[UR44][R2.64+0x28] ;  /* 0x0000282c02227980 */ /* 0x020ea8000c101900 */
[----:B------:R-:W2:Y:S04]  /*26630*/  LD.E R35, desc[UR44][R2.64+0x2c] ;  /* 0x00002c2c02237980 */ /* 0x000ea8000c101900 */
        /* <DEDUP_REMOVED lines=116> */
[----:B------:R-:W2:Y:S01]  /*26d80*/  LD.E R24, desc[UR44][R2.64] ;  /* 0x0000002c02187980 */ /* 0x000ea2000c101900 */
[----:B------:R-:W-:Y:S01]  /*26d90*/  IMAD R6, R189, 0xc00, R6 ;  /* 0x00000c00bd067824 */ /* 0x000fe200078e0206 */
[----:B------:R-:W-:-:S02]  /*26da0*/  ISETP.NE.U32.AND P1, PT, R190, RZ, PT ;  /* 0x000000ffbe00720c */ /* 0x000fc40003f25070 */
[----:B------:R-:W-:Y:S02]  /*26db0*/  R2UR UR7, R7 ;  /* 0x00000000070772ca */ /* 0x000fe400000e0000 */
[----:B------:R-:W-:Y:S02]  /*26dc0*/  R2UR UR6, R6 ;  /* 0x00000000060672ca */ /* 0x000fe400000e0000 */
[----:B------:R-:W-:Y:S02]  /*26dd0*/  F2FP.BF16.F32.PACK_AB R152, R152, R187 ;  /* 0x000000bb9898723e */ /* 0x000fe400000010ff */
[----:B------:R-:W-:Y:S02]  /*26de0*/  F2FP.BF16.F32.PACK_AB R154, R185, R154 ;  /* 0x0000009ab99a723e */ /* 0x000fe400000010ff */
[----:B------:R-:W-:Y:S02]  /*26df0*/  F2FP.BF16.F32.PACK_AB R153, R153, R188 ;  /* 0x000000bc9999723e */ /* 0x000fe400000010ff */
[----:B------:R-:W-:Y:S01]  /*26e00*/  F2FP.BF16.F32.PACK_AB R155, R155, R186 ;  /* 0x000000ba9b9b723e */ /* 0x000fe200000010ff */
[----:B------:R-:W-:-:S03]  /*26e10*/  VOTEU.ANY UP0, P1 ;  /* 0x00000000003f7886 */ /* 0x000fc60000800100 */
[----:B--2---:R-:W-:-:S06]  /*26e20*/  WARPGROUP.ARRIVE ;  /* 0x00000000000079c5 */ /* 0x004fcc0000000000 */
[----:B------:R-:W-:Y:S03]  /*26e30*/  HGMMA.64x256x16.F32.BF16 R24, R152, gdesc[UR4].tnspB, R24, UP0, gsb0 ;  /* 0x43e0000498187df0 */ /* 0x000fe6000b801818 */
[----:B------:R-:W-:Y:S02]  /*26e40*/  WARPGROUP.DEPBAR.LE gsb0, 0x0 ;  /* 0x00008000000079c5 */ /* 0x000fe40000010000 */
[----:B------:R0:W-:Y:S04]  /*26e50*/  ST.E desc[UR44][R2.64], R24 ;  /* 0x0000001802007985 */ /* 0x0001e8000c10192c */
        /* <DEDUP_REMOVED lines=127> */
[----:B------:R-:W-:Y:S04]  /*27650*/  ST.E desc[UR44][R18.64+0x88], R184 ;  /* 0x000088b812007985 */ /* 0x000fe8000c10192c */
[----:B0-----:R-:W1:Y:S01]  /*27660*/  LD.E R24, desc[UR44][R2.64] ;  /* 0x0000002c02187980 */ /* 0x001e62000c101900 */
[----:B------:R-:W-:-:S02]  /*27670*/  VIADD R154, R6, 0x80 ;  /* 0x00000080069a7836 */ /* 0x000fc40000000000 */
[----:B------:R-:W-:-:S03]  /*27680*/  IMAD.MOV.U32 R155, RZ, RZ, R7 ;  /* 0x000000ffff9b7224 */ /* 0x000fc600078e0007 */
[----:B------:R-:W-:Y:S02]  /*27690*/  R2UR UR6, R154 ;  /* 0x000000009a0672ca */ /* 0x000fe400000e0000 */
[----:B------:R-:W-:Y:S02]  /*276a0*/  R2UR UR7, R155 ;  /* 0x000000009b0772ca */ /* 0x000fe400000e0000 */
[----:B------:R-:W-:Y:S02]  /*276b0*/  F2FP.BF16.F32.PACK_AB R152, R10, R11 ;  /* 0x0000000b0a98723e */ /* 0x000fe400000010ff */
[----:B------:R-:W-:Y:S02]  /*276c0*/  F2FP.BF16.F32.PACK_AB R154, R12, R13 ;  /* 0x0000000d0c9a723e */ /* 0x000fe400000010ff */
[----:B------:R-:W-:Y:S02]  /*276d0*/  F2FP.BF16.F32.PACK_AB R153, R14, R15 ;  /* 0x0000000f0e99723e */ /* 0x000fe400000010ff */
[----:B------:R-:W-:-:S04]  /*276e0*/  F2FP.BF16.F32.PACK_AB R155, R0, R16 ;  /* 0x00000010009b723e */ /* 0x000fc800000010ff */
[----:B-1----:R-:W-:-:S06]  /*276f0*/  WARPGROUP.ARRIVE ;  /* 0x00000000000079c5 */ /* 0x002fcc0000000000 */
[----:B------:R-:W-:Y:S03]  /*27700*/  HGMMA.64x256x16.F32.BF16 R24, R152, gdesc[UR4].tnspB, R24, gsb0 ;  /* 0x43e0000498187df0 */ /* 0x000fe60008001818 */
        /* <DEDUP_REMOVED lines=554> */
[----:B------:R-:W-:Y:S01]  /*299b0*/  VIADD R6, R6, 0x280 ;  /* 0x0000028006067836 */ /* 0x000fe20000000000 */
[----:B------:R-:W-:-:S04]  /*299c0*/  R2UR UR7, R7 ;  /* 0x00000000070772ca */ /* 0x000fc800000e0000 */
        /* <DEDUP_REMOVED lines=24> */
[----:B------:R-:W-:Y:S04]  /*29b50*/  ST.E desc[UR44][R2.64+0x40], R40 ;  /* 0x0000402802007985 */ /* 0x000fe8000c10192c */
        /* <DEDUP_REMOVED lines=111> */
[----:B------:R1:W-:Y:S04]  /*2a250*/  ST.E desc[UR44][R18.64+0x88], R184 ;  /* 0x000088b812007985 */ /* 0x0003e8000c10192c */
        /* <DEDUP_REMOVED lines=16> */
[----:B-1----:R-:W5:Y:S04]  /*2a360*/  LD.E R39, desc[UR44][R2.64+0x3c] ;  /* 0x00003c2c02277980 */ /* 0x002f68000c101900 */
[----:B--2---:R-:W2:Y:S04]  /*2a370*/  LD.E R41, desc[UR44][R2.64+0x40] ;  /* 0x0000402c02297980 */ /* 0x004ea8000c101900 */
[----:B---3--:R-:W3:Y:S04]  /*2a380*/  LD.E R43, desc[UR44][R2.64+0x44] ;  /* 0x0000442c022b7980 */ /* 0x008ee8000c101900 */
        /* <DEDUP_REMOVED lines=126> */
[----:B--2---:R0:W-:Y:S04]  /*2ab70*/  ST.E desc[UR44][R2.64+0x40], R41 ;  /* 0x0000402902007985 */ /* 0x0041e8000c10192c */
[----:B---3--:R0:W-:Y:S04]  /*2ab80*/  ST.E desc[UR44][R2.64+0x44], R43 ;  /* 0x0000442b02007985 */ /* 0x0081e8000c10192c */
[----:B----4-:R0:W-:Y:S04]  /*2ab90*/  ST.E desc[UR44][R2.64+0x48], R45 ;  /* 0x0000482d02007985 */ /* 0x0101e8000c10192c */
[----:B-----5:R0:W-:Y:S04]  /*2aba0*/  ST.E desc[UR44][R2.64+0x4c], R47 ;  /* 0x00004c2f02007985 */ /* 0x0201e8000c10192c */
        /* <DEDUP_REMOVED lines=107> */
[----:B------:R-:W-:Y:S04]  /*2b260*/  BSSY B0, `(.L_x_2133) ;  /* 0x0000008000007945 */ /* 0x000fe80003800000 */
[----:B------:R-:W-:Y:S05]  /*2b270*/  @P0 BRA `(.L_x_2134) ;  /* 0x0000000000180947 */ /* 0x000fea0003800000 */
[----:B0-----:R-:W2:Y:S04]  /*2b280*/  LDL.64 R2, [R1+0x68] ;  /* 0x0000680001027983 */ /* 0x001ea80000100a00 */
[----:B------:R-:W3:Y:S01]  /*2b290*/  LD.E R0, desc[UR44][R4.64] ;  /* 0x0000002c04007980 */ /* 0x000ee2000c101900 */
[----:B--2---:R-:W-:-:S05]  /*2b2a0*/  MOV R3, R2 ;  /* 0x0000000200037202 */ /* 0x004fca0000000f00 */
[----:B---3--:R-:W-:-:S05]  /*2b2b0*/  IMAD R0, R0, 0x8, R3 ;  /* 0x0000000800007824 */ /* 0x008fca00078e0203 */
[----:B------:R-:W-:-:S04]  /*2b2c0*/  PRMT R0, RZ, 0x654, R0 ;  /* 0x00000654ff007816 */ /* 0x000fc80000000000 */
[----:B------:R1:W-:Y:S03]  /*2b2d0*/  SYNCS.ARRIVE.TRANS64.RED.A1T0 RZ, [R0+URZ], RZ ;  /* 0x000000ff00ff79a7 */ /* 0x0003e6000810043f */
.L_x_2134:
[----:B------:R-:W-:Y:S05]  /*2b2e0*/  BSYNC B0 ;  /* 0x0000000000007941 */ /* 0x000fea0003800000 */
.L_x_2133:
[C---:B------:R-:W-:Y:S01]  /*2b2f0*/  ISETP.GT.AND P1, PT, R20.reuse, R192, PT ;  /* 0x000000c01400720c */ /* 0x040fe20003f24270 */
[----:B------:R-:W-:-:S12]  /*2b300*/  VIADD R20, R20, 0xffffffff ;  /* 0xffffffff14147836 */ /* 0x000fd80000000000 */
[----:B------:R-:W-:Y:S05]  /*2b310*/  @P1 BRA `(.L_x_2135) ;  /* 0xffffff4c00a41947 */ /* 0x000fea000383ffff */
.L_x_2108:
[----:B------:R-:W-:Y:S05]  /*2b320*/  WARPSYNC.ALL ;  /* 0x0000000000007948 */ /* 0x000fea0003800000 */
[----:B------:R-:W1:Y:S04]  /*2b330*/  LDL R5, [R1+0x240] ;  /* 0x0002400001057983 */ /* 0x000e680000100800 */
[----:B0-----:R-:W2:Y:S04]  /*2b340*/  LDL R6, [R1+0x244] ;  /* 0x0002440001067983 */ /* 0x001ea80000100800 */
[----:B------:R-:W3:Y:S04]  /*2b350*/  LDL R62, [R1+0x218] ;  /* 0x00021800013e7983 */ /* 0x000ee80000100800 */
[----:B------:R-:W4:Y:S04]  /*2b360*/  LDL.64 R12, [R1+0x3c8] ;  /* 0x0003c800010c7983 */ /* 0x000f280000100a00 */
[----:B------:R-:W5:Y:S04]  /*2b370*/  LDL.64 R82, [R1+0x260] ;  /* 0x0002600001527983 */ /* 0x000f680000100a00 */
        /* <DEDUP_REMOVED lines=59> */
[----:B------:R-:W4:Y:S04]  /*2b730*/  LDL R61, [R1+0x220] ;  /* 0x00022000013d7983 */ /* 0x000f280000100800 */
[----:B-1----:R-:W0:Y:S02]  /*2b740*/  SHFL.BFLY PT, R0, R5, 0x2, 0x1f ;  /* 0x0c401f0005007f89 */ /* 0x002e2400000e0000 */
[----:B0-----:R-:W-:-:S05]  /*2b750*/  FADD.FTZ R0, R5, R0 ;  /* 0x0000000005007221 */ /* 0x001fca0000010000 */
[----:B------:R-:W0:Y:S02]  /*2b760*/  SHFL.BFLY PT, R3, R0, 0x1, 0x1f ;  /* 0x0c201f0000037f89 */ /* 0x000e2400000e0000 */
[----:B0-----:R-:W-:Y:S01]  /*2b770*/  FADD.FTZ R2, R0, R3 ;  /* 0x0000000300027221 */ /* 0x001fe20000010000 */
[----:B---3--:R-:W-:Y:S01]  /*2b780*/  VIADD R62, R62, 0x1 ;  /* 0x000000013e3e7836 */ /* 0x008fe20000000000 */
[----:B------:R-:W3:Y:S04]  /*2b790*/  LDL R0, [R1+0x224] ;  /* 0x0002240001007983 */ /* 0x000ee80000100800 */
[----:B------:R-:W-:Y:S04]  /*2b7a0*/  STL [R1+0x240], R2 ;  /* 0x0002400201007387 */ /* 0x000fe80000100800 */
[----:B------:R-:W5:Y:S04]  /*2b7b0*/  LDL R81, [R1+0x240] ;  /* 0x0002400001517983 */ /* 0x000f680000100800 */
[----:B--2---:R-:W0:Y:S02]  /*2b7c0*/  SHFL.BFLY PT, R3, R6, 0x2, 0x1f ;  /* 0x0c401f0006037f89 */ /* 0x004e2400000e0000 */
[----:B0-----:R-:W-:Y:S01]  /*2b7d0*/  FADD.FTZ R3, R3, R6 ;  /* 0x0000000603037221 */ /* 0x001fe20000010000 */
[----:B------:R-:W-:Y:S01]  /*2b7e0*/  ISETP.NE.AND P2, PT, R62, 0x2, PT ;  /* 0x000000023e00780c */ /* 0x000fe20003f45270 */
[----:B------:R-:W2:Y:S04]  /*2b7f0*/  LDL.64 R6, [R1+0x458] ;  /* 0x0004580001067983 */ /* 0x000ea80000100a00 */
[----:B------:R-:W0:Y:S08]  /*2b800*/  SHFL.BFLY PT, R4, R3, 0x1, 0x1f ;  /* 0x0c201f0003047f89 */ /* 0x000e3000000e0000 */
[----:B------:R-:W4:Y:S01]  /*2b810*/  @!P2 LDL R60, [R1+0x21c] ;  /* 0x00021c00013ca983 */ /* 0x000f220000100800 */
[----:B0-----:R-:W-:-:S03]  /*2b820*/  FADD.FTZ R72, R3, R4 ;  /* 0x0000000403487221 */ /* 0x001fc60000010000 */
[----:B------:R-:W2:Y:S02]  /*2b830*/  LDL.64 R4, [R1+0x428] ;  /* 0x0004280001047983 */ /* 0x000ea40000100a00 */
[----:B------:R-:W-:Y:S02]  /*2b840*/  FSETP.NE.FTZ.AND P1, PT, R72, RZ, PT ;  /* 0x000000ff4800720b */ /* 0x000fe40003f35000 */
[----:B------:R-:W2:Y:S11]  /*2b850*/  LDL.64 R2, [R1+0x448] ;  /* 0x0004480001027983 */ /* 0x000eb60000100a00 */
[----:B------:R-:W2:Y:S04]  /*2b860*/  @P1 LDL R77, [R1+0x250] ;  /* 0x00025000014d1983 */ /* 0x000ea80000100800 */
[----:B------:R-:W2:Y:S01]  /*2b870*/  @P1 LDL R79, [R1+0x234] ;  /* 0x00023400014f1983 */ /* 0x000ea20000100800 */
[----:B------:R-:W-:-:S02]  /*2b880*/  IMAD.MOV.U32 R74, RZ, RZ, -0x800000 ;  /* 0xff800000ff4a7424 */ /* 0x000fc400078e00ff */
[----:B------:R-:W-:Y:S01]  /*2b890*/  IMAD.MOV.U32 R73, RZ, RZ, RZ ;  /* 0x000000ffff497224 */ /* 0x000fe200078e00ff */
[----:B------:R0:W-:Y:S08]  /*2b8a0*/  BAR.ARV R236, 0x100 ;  /* 0x000400ec0000751d */ /* 0x0001f00000002000 */
[----:B------:R-:W-:Y:S06]  /*2b8b0*/  BAR.ARV 0x8, 0x180 ;  /* 0x0206000000007b1d */ /* 0x000fec0000002000 */
[----:B-----5:R-:W-:-:S13]  /*2b8c0*/  FSETP.NE.FTZ.AND P0, PT, R81, RZ, PT ;  /* 0x000000ff5100720b */ /* 0x020fda0003f15000 */
[----:B------:R-:W5:Y:S04]  /*2b8d0*/  @P0 LDL R63, [R1+0x250] ;  /* 0x00025000013f0983 */ /* 0x000f680000100800 */
[----:B------:R-:W2:Y:S01]  /*2b8e0*/  @P0 LDL R76, [R1+0x230] ;  /* 0x00023000014c0983 */ /* 0x000ea20000100800 */
[----:B------:R-:W1:Y:S02]  /*2b8f0*/  @P0 MUFU.LG2 R75, R81 ;  /* 0x00000051004b0308 */ /* 0x000e640000000c00 */
[----:B-1----:R-:W-:-:S06]  /*2b900*/  @P0 FMUL.FTZ R78, R75, 0.69314718246459960938 ;  /* 0x3f3172184b4e0820 */ /* 0x002fcc0000410000 */
[----:B------:R-:W1:Y:S08]  /*2b910*/  @P1 MUFU.LG2 R80, R72 ;  /* 0x0000004800501308 */ /* 0x000e700000000c00 */
[----:B------:R-:W0:Y:S01]  /*2b920*/  @P0 MUFU.RCP R73, R81 ;  /* 0x0000005100490308 */ /* 0x000e220000001000 */
[----:B----4-:R-:W-:Y:S01]  /*2b930*/  @!P2 LOP3.LUT R60, R60, 0x1, RZ, 0x3c, !PT ;  /* 0x000000013c3ca812 */ /* 0x010fe200078e3cff */
[----:B---3--:R-:W-:-:S02]  /*2b940*/  VIADD R0, R0, 0x1 ;  /* 0x0000000100007836 */ /* 0x008fc40000000000 */
[----:B-1----:R-:W-:Y:S01]  /*2b950*/  @P1 FMUL.FTZ R75, R80, 0.69314718246459960938 ;  /* 0x3f317218504b1820 */ /* 0x002fe20000410000 */
[----:B------:R-:W-:Y:S01]  /*2b960*/  STL [R1+0x244], R72 ;  /* 0x0002444801007387 */ /* 0x000fe20000100800 */
        /* <DEDUP_REMOVED lines=64> */
[----:B------:R-:W-:Y:S04]  /*2bd70*/  STL [R1+0x218], R62 ;  /* 0x0002183e01007387 */ /* 0x000fe80000100800 */
        /* <DEDUP_REMOVED lines=32> */
[----:B------:R-:W-:Y:S04]  /*2bf80*/  @!P2 STL [R1+0x21c], R60 ;  /* 0x00021c3c0100a387 */ /* 0x000fe80000100800 */
[----:B------:R-:W-:Y:S04]  /*2bf90*/  STL [R1+0x224], R0 ;  /* 0x0002240001007387 */ /* 0x000fe80000100800 */
[----:B------:R-:W-:Y:S01]  /*2bfa0*/  @!P2 STL [R1+0x218], RZ ;  /* 0x000218ff0100a387 */ /* 0x000fe20000100800 */
[----:B-----5:R-:W-:-:S04]  /*2bfb0*/  @P0 FMUL.FTZ R63, R63, 0.69314718246459960938 ;  /* 0x3f3172183f3f0820 */ /* 0x020fc80000410000 */
[----:B--2---:R-:W-:Y:S01]  /*2bfc0*/  @P0 FFMA.FTZ R74, R63, R76, R78 ;  /* 0x0000004c3f4a0223 */ /* 0x004fe2000001004e */
[----:B------:R-:W-:-:S06]  /*2bfd0*/  IMAD.MOV.U32 R63, RZ, RZ, RZ ;  /* 0x000000ffff3f7224 */ /* 0x000fcc00078e00ff */
[----:B------:R-:W0:Y:S01]  /*2bfe0*/  @P1 MUFU.RCP R63, R72 ;  /* 0x00000048003f1308 */ /* 0x000e220000001000 */
[----:B------:R-:W-:Y:S01]  /*2bff0*/  @P1 FMUL.FTZ R78, R77, 0.69314718246459960938 ;  /* 0x3f3172184d4e1820 */ /* 0x000fe20000410000 */
[----:B------:R-:W-:-:S03]  /*2c000*/  IMAD.MOV.U32 R76, RZ, RZ, -0x800000 ;  /* 0xff800000ff4c7424 */ /* 0x000fc600078e00ff */
[----:B------:R-:W-:Y:S01]  /*2c010*/  @P1 FFMA.FTZ R76, R78, R79, R75 ;  /* 0x0000004f4e4c1223 */ /* 0x000fe2000001004b */
[----:B------:R-:W-:Y:S01]  /*2c020*/  STL [R1+0x240], R74 ;  /* 0x0002404a01007387 */ /* 0x000fe20000100800 */
[-C--:B0-----:R-:W-:Y:S01]  /*2c030*/  FMUL.FTZ R13, R13, R63.reuse ;  /* 0x0000003f0d0d7220 */ /* 0x081fe20000410000 */
[-C--:B------:R-:W-:Y:S01]  /*2c040*/  FMUL.FTZ R12, R12, R63.reuse ;  /* 0x0000003f0c0c7220 */ /* 0x080fe20000410000 */
[-C--:B------:R-:W-:Y:S01]  /*2c050*/  FMUL.FTZ R69, R69, R63.reuse ;  /* 0x0000003f45457220 */ /* 0x080fe20000410000 */
[-C--:B------:R-:W-:Y:S01]  /*2c060*/  FMUL.FTZ R68, R68, R63.reuse ;  /* 0x0000003f44447220 */ /* 0x080fe20000410000 */
[-C--:B------:R-:W-:Y:S01]  /*2c070*/  FMUL.FTZ R67, R67, R63.reuse ;  /* 0x0000003f43437220 */ /* 0x080fe20000410000 */
[-C--:B------:R-:W-:Y:S01]  /*2c080*/  FMUL.FTZ R66, R66, R63.reuse ;  /* 0x0000003f42427220 */ /* 0x080fe20000410000 */
[----:B------:R0:W-:Y:S01]  /*2c090*/  STL.64 [R1+0x3c8], R12 ;  /* 0x0003c80c01007387 */ /* 0x0001e20000100a00 */
        /* <DEDUP_REMOVED lines=58> */
[----:B0-----:R-:W-:Y:S01]  /*2c440*/  VIADD R12, R61, 0x1 ;  /* 0x000000013d0c7836 */ /* 0x001fe20000000000 */
[----:B------:R0:W-:Y:S04]  /*2c450*/  STL [R1+0x244], R76 ;  /* 0x0002444c01007387 */ /* 0x0001e80000100800 */
[----:B------:R0:W-:Y:S04]  /*2c460*/  STL.64 [R1+0x268], R68 ;  /* 0x0002684401007387 */ /* 0x0001e80000100a00 */
        /* <DEDUP_REMOVED lines=30> */
[----:B------:R0:W-:Y:S01]  /*2c650*/  STL [R1+0x220], R12 ;  /* 0x0002200c01007387 */ /* 0x0001e20000100800 */
[----:B------:R-:W-:-:S13]  /*2c660*/  PLOP3.LUT P0, PT, PT, PT, PT, 0x8, 0x0 ;  /* 0x000000000000781c */ /* 0x000fda0003f0e170 */
.L_x_2047:
[----:B------:R-:W-:Y:S05]  /*2c670*/  @P0 BRA `(.L_x_2136) ;  /* 0x0000002400340947 */ /* 0x000fea0003800000 */
[----:B------:R-:W1:Y:S01]  /*2c680*/  S2R R0, SR_TID.X ;  /* 0x0000000000007919 */ /* 0x000e620000002100 */
[----:B------:R-:W2:Y:S01]  /*2c690*/  S2UR UR5, SR_CgaCtaId ;  /* 0x00000000000579c3 */ /* 0x000ea20000008800 */
[----:B------:R-:W-:Y:S01]  /*2c6a0*/  UMOV UR4, 0x400 ;  /* 0x0000040000047882 */ /* 0x000fe20000000000 */
[----:B------:R-:W-:Y:S01]  /*2c6b0*/  ULDC UR6, c[0x0][0xb88] ;  /* 0x0002e20000067ab9 */ /* 0x000fe20000000800 */
[----:B0-----:R-:W0:Y:S05]  /*2c6c0*/  S2R R14, SR_CTAID.X ;  /* 0x00000000000e7919 */ /* 0x001e2a0000002500 */
[----:B------:R-:W3:Y:S01]  /*2c6d0*/  LDC R12, c[0x0][0xce8] ;  /* 0x00033a00ff0c7b82 */ /* 0x000ee20000000800 */
[----:B--2---:R-:W-:-:S04]  /*2c6e0*/  ULEA UR4, UR5, UR4, 0x18 ;  /* 0x0000000405047291 */ /* 0x004fc8000f8ec03f */
[----:B------:R-:W-:Y:S01]  /*2c6f0*/  UIADD3 UR4, UR4, 0x32420, URZ ;  /* 0x0003242004047890 */ /* 0x000fe2000fffe03f */
[----:B-1----:R-:W-:-:S03]  /*2c700*/  VIADD R3, R0, 0xffffff80 ;  /* 0xffffff8000037836 */ /* 0x002fc60000000000 */
[----:B------:R-:W-:Y:S01]  /*2c710*/  UPRMT UR4, URZ, 0x654, UR4 ;  /* 0x000006543f047896 */ /* 0x000fe20008000004 */
[----:B------:R-:W-:Y:S01]  /*2c720*/  BAR.SYNC.DEFER_BLOCKING 0x1, 0x100 ;  /* 0x0044000000007b1d */ /* 0x000fe20000010000 */
[----:B---3--:R-:W-:Y:S01]  /*2c730*/  IMAD R18, R12, UR6, RZ ;  /* 0x000000060c127c24 */ /* 0x008fe2000f8e02ff */
[----:B------:R-:W-:-:S04]  /*2c740*/  SHF.R.S32.HI R2, RZ, 0x1f, R3 ;  /* 0x0000001fff027819 */ /* 0x000fc80000011403 */
[----:B------:R-:W-:-:S04]  /*2c750*/  LEA.HI R0, R2, R3, RZ, 0x7 ;  /* 0x0000000302007211 */ /* 0x000fc800078f38ff */
[----:B------:R-:W-:-:S05]  /*2c760*/  LOP3.LUT R4, R0, 0xffffff80, RZ, 0xc0, !PT ;  /* 0xffffff8000047812 */ /* 0x000fca00078ec0ff */
[----:B------:R-:W-:-:S05]  /*2c770*/  IMAD.IADD R19, R3, 0x1, -R4 ;  /* 0x0000000103137824 */ /* 0x000fca00078e0a04 */
[----:B------:R-:W-:Y:S02]  /*2c780*/  SHF.R.S32.HI R4, RZ, 0x1f, R19 ;  /* 0x0000001fff047819 */ /* 0x000fe40000011413 */
[----:B------:R-:W-:Y:S01]  /*2c790*/  LOP3.LUT P0, RZ, R19, 0x3, RZ, 0xc0, !PT ;  /* 0x0000000313ff7812 */ /* 0x000fe2000780c0ff */
[----:B------:R-:W-:Y:S01]  /*2c7a0*/  SYNCS.ARRIVE.TRANS64.RED.A1T0 RZ, [UR4], RZ ;  /* 0x000000ffffff79a7 */ /* 0x000fe20008100404 */
[CC--:B------:R-:W-:Y:S01]  /*2c7b0*/  LEA.HI R27, R4.reuse, R19.reuse, RZ, 0x2 ;  /* 0x00000013041b7211 */ /* 0x0c0fe200078f10ff */
[----:B------:R-:W-:Y:S01]  /*2c7c0*/  ULDC.64 UR4, c[0x0][0xcd0] ;  /* 0x0003340000047ab9 */ /* 0x000fe20000000a00 */
[----:B------:R-:W-:Y:S02]  /*2c7d0*/  LEA.HI R4, R4, R19, RZ, 0x5 ;  /* 0x0000001304047211 */ /* 0x000fe400078f28ff */
[--C-:B------:R-:W-:Y:S02]  /*2c7e0*/  SHF.R.S32.HI R6, RZ, 0x2, R27.reuse ;  /* 0x00000002ff067819 */ /* 0x100fe4000001141b */
[----:B------:R-:W-:-:S02]  /*2c7f0*/  SHF.R.S32.HI R5, RZ, 0x1f, R27 ;  /* 0x0000001fff057819 */ /* 0x000fc4000001141b */
[----:B------:R-:W-:Y:S02]  /*2c800*/  SHF.R.S32.HI R4, RZ, 0x5, R4 ;  /* 0x00000005ff047819 */ /* 0x000fe40000011404 */
[----:B------:R-:W-:Y:S02]  /*2c810*/  LEA.HI R7, R5, R6, RZ, 0x3 ;  /* 0x0000000605077211 */ /* 0x000fe400078f18ff */
[----:B------:R-:W-:Y:S02]  /*2c820*/  SHF.R.S32.HI R5, RZ, 0x7, R0 ;  /* 0x00000007ff057819 */ /* 0x000fe40000011400 */
[----:B------:R-:W-:Y:S02]  /*2c830*/  LOP3.LUT R7, R7, 0xfffffff8, RZ, 0xc0, !PT ;  /* 0xfffffff807077812 */ /* 0x000fe400078ec0ff */
[----:B------:R-:W-:-:S03]  /*2c840*/  LEA.HI R0, R0, R5, RZ, 0x1 ;  /* 0x0000000500007211 */ /* 0x000fc600078f08ff */
[----:B------:R-:W-:Y:S01]  /*2c850*/  IMAD.IADD R7, R6, 0x1, -R7 ;  /* 0x0000000106077824 */ /* 0x000fe200078e0a07 */
[----:B------:R-:W-:-:S05]  /*2c860*/  LOP3.LUT R0, R0, 0x3fffffe, RZ, 0xc0, !PT ;  /* 0x03fffffe00007812 */ /* 0x000fca00078ec0ff */
[----:B------:R-:W-:Y:S02]  /*2c870*/  IMAD.IADD R0, R5, 0x1, -R0 ;  /* 0x0000000105007824 */ /* 0x000fe400078e0a00 */
[----:B------:R-:W-:Y:S01]  /*2c880*/  IMAD R5, R4, 0x10, R7 ;  /* 0x0000001004057824 */ /* 0x000fe200078e0207 */
[----:B------:R-:W-:Y:S01]  /*2c890*/  ISETP.NE.AND P2, PT, R12, 0x1, PT ;  /* 0x000000010c00780c */ /* 0x000fe20003f45270 */
[----:B------:R-:W1:Y:S02]  /*2c8a0*/  LDC.64 R6, c[0x0][0xcd8] ;  /* 0x00033600ff067b82 */ /* 0x000e640000000a00 */
[----:B------:R-:W-:-:S04]  /*2c8b0*/  IMAD R5, R0, 0x40, R5 ;  /* 0x0000004000057824 */ /* 0x000fc800078e0205 */
[----:B0-----:R-:W-:-:S05]  /*2c8c0*/  IMAD R13, R14, 0x80, R5 ;  /* 0x000000800e0d7824 */ /* 0x001fca00078e0205 */
[----:B------:R-:W-:Y:S01]  /*2c8d0*/  ISETP.GE.OR P1, PT, R13, R18, P0 ;  /* 0x000000120d00720c */ /* 0x000fe20000726670 */
[----:B------:R-:W0:-:S12]  /*2c8e0*/  @P2 LDC R4, c[0x0][0xcf0] ;  /* 0x00033c00ff042b82 */ /* 0x000e180000000800 */
[----:B------:R-:W2:Y:S01]  /*2c8f0*/  @!P1 LDL R15, [R1+0x240] ;  /* 0x00024000010f9983 */ /* 0x000ea20000100800 */
[----:B------:R-:W-:Y:S01]  /*2c900*/  LEA.HI R0, R2, R3, RZ, 0x2 ;  /* 0x0000000302007211 */ /* 0x000fe200078f10ff */
[----:B------:R-:W-:Y:S01]  /*2c910*/  IMAD.WIDE.U32 R10, R194, UR4, RZ ;  /* 0x00000004c20a7c25 */ /* 0x000fe2000f8e00ff */
[----:B------:R-:W-:Y:S02]  /*2c920*/  SHF.R.S32.HI R8, RZ, 0x1f, R194 ;  /* 0x0000001fff087819 */ /* 0x000fe400000114c2 */
[----:B------:R-:W-:Y:S01]  /*2c930*/  LOP3.LUT R0, R0, 0xfffffffc, RZ, 0xc0, !PT ;  /* 0xfffffffc00007812 */ /* 0x000fe200078ec0ff */
[----:B------:R-:W-:Y:S02]  /*2c940*/  VIADD R21, R13, 0x8 ;  /* 0x000000080d157836 */ /* 0x000fe40000000000 */
[----:B------:R-:W-:Y:S02]  /*2c950*/  IMAD R17, R8, UR4, RZ ;  /* 0x0000000408117c24 */ /* 0x000fe4000f8e02ff */
[----:B------:R-:W-:Y:S01]  /*2c960*/  IMAD.IADD R0, R3, 0x1, -R0 ;  /* 0x0000000103007824 */ /* 0x000fe200078e0a00 */
[----:B------:R-:W-:Y:S01]  /*2c970*/  ISETP.GE.OR P0, PT, R21, R18, P0 ;  /* 0x000000121500720c */ /* 0x000fe20000706670 */
[----:B------:R-:W3:Y:S01]  /*2c980*/  @P2 LDC R3, c[0x0][0xcec] ;  /* 0x00033b00ff032b82 */ /* 0x000ee20000000800 */
[----:B------:R-:W-:Y:S01]  /*2c990*/  IMAD R17, R194, UR5, R17 ;  /* 0x00000005c2117c24 */ /* 0x000fe2000f8e0211 */
[----:B------:R-:W-:Y:S01]  /*2c9a0*/  ULDC.64 UR4, c[0x0][0xce0] ;  /* 0x0003380000047ab9 */ /* 0x000fe20000000a00 */
[----:B------:R-:W-:-:S02]  /*2c9b0*/  LEA.HI R2, R0, R0, RZ, 0x1 ;  /* 0x0000000000027211 */ /* 0x000fc400078f08ff */
[----:B------:R-:W-:Y:S02]  /*2c9c0*/  IMAD.IADD R11, R11, 0x1, R17 ;  /* 0x000000010b0b7824 */ /* 0x000fe400078e0211 */
[----:B------:R-:W-:Y:S01]  /*2c9d0*/  LOP3.LUT R9, R2, 0x1ffffffe, RZ, 0xc0, !PT ;  /* 0x1ffffffe02097812 */ /* 0x000fe200078ec0ff */
[----:B-1----:R-:W-:-:S04]  /*2c9e0*/  IMAD R2, R6, UR37, RZ ;  /* 0x0000002506027c24 */ /* 0x002fc8000f8e02ff */
[----:B------:R-:W-:Y:S02]  /*2c9f0*/  IMAD.IADD R0, R0, 0x1, -R9 ;  /* 0x0000000100007824 */ /* 0x000fe400078e0a09 */
[----:B------:R-:W-:Y:S02]  /*2ca00*/  IMAD R17, R7, UR36, R2 ;  /* 0x0000002407117c24 */ /* 0x000fe4000f8e0202 */
[----:B------:R-:W-:Y:S02]  /*2ca10*/  IMAD R0, R0, 0x8, R5 ;  /* 0x0000000800007824 */ /* 0x000fe400078e0205 */
[----:B------:R-:W-:-:S04]  /*2ca20*/  IMAD.WIDE.U32 R6, R6, UR36, R10 ;  /* 0x0000002406067c25 */ /* 0x000fc8000f8e000a */
[----:B------:R-:W-:Y:S01]  /*2ca30*/  IMAD R9, R14, 0x80, R0 ;  /* 0x000000800e097824 */ /* 0x000fe200078e0200 */
[----:B------:R-:W-:Y:S01]  /*2ca40*/  SHF.R.S32.HI R14, RZ, 0x1f, R234 ;  /* 0x0000001fff0e7819 */ /* 0x000fe200000114ea */
[----:B------:R-:W-:Y:S02]  /*2ca50*/  IMAD.IADD R7, R7, 0x1, R17 ;  /* 0x0000000107077824 */ /* 0x000fe400078e0211 */
[----:B---3--:R-:W-:-:S04]  /*2ca60*/  @P2 IMAD.HI.U32 R3, R9, R3, RZ ;  /* 0x0000000309032227 */ /* 0x008fc800078e00ff */
[----:B------:R-:W-:Y:S01]  /*2ca70*/  IMAD.MOV.U32 R5, RZ, RZ, R9 ;  /* 0x000000ffff057224 */ /* 0x000fe200078e0009 */
[----:B0-----:R-:W-:Y:S01]  /*2ca80*/  @P2 SHF.R.U32.HI R5, RZ, R4, R3 ;  /* 0x00000004ff052219 */ /* 0x001fe20000011603 */
[----:B------:R-:W-:Y:S02]  /*2ca90*/  IMAD R11, R14, UR4, RZ ;  /* 0x000000040e0b7c24 */ /* 0x000fe4000f8e02ff */
[C---:B------:R-:W-:Y:S02]  /*2caa0*/  IMAD.WIDE.U32 R2, R234.reuse, UR4, R6 ;  /* 0x00000004ea027c25 */ /* 0x040fe4000f8e0006 */
[----:B------:R-:W0:Y:S02]  /*2cab0*/  @P2 LDC R6, c[0x0][0xcec] ;  /* 0x00033b00ff062b82 */ /* 0x000e240000000800 */
[----:B------:R-:W-:Y:S01]  /*2cac0*/  IMAD.MOV R0, RZ, RZ, -R5 ;  /* 0x000000ffff007224 */ /* 0x000fe200078e0a05 */
[----:B------:R-:W-:Y:S01]  /*2cad0*/  IADD3 R2, P3, R5, R2, RZ ;  /* 0x0000000205027210 */ /* 0x000fe20007f7e0ff */
[----:B------:R-:W-:Y:S01]  /*2cae0*/  IMAD R4, R234, UR5, R11 ;  /* 0x00000005ea047c24 */ /* 0x000fe2000f8e020b */
[----:B------:R-:W-:Y:S01]  /*2caf0*/  SHF.R.S32.HI R11, RZ, 0x1f, R5 ;  /* 0x0000001fff0b7819 */ /* 0x000fe20000011405 */
[----:B------:R-:W-:Y:S01]  /*2cb00*/  IMAD R7, R12, R0, R9 ;  /* 0x000000000c077224 */ /* 0x000fe200078e0209 */
[----:B------:R-:W-:-:S02]  /*2cb10*/  ULDC.64 UR4, c[0x0][0xcc8] ;  /* 0x0003320000047ab9 */ /* 0x000fc40000000a00 */
[----:B------:R-:W-:Y:S02]  /*2cb20*/  IADD3.X R3, R11, R3, R4, P3, !PT ;  /* 0x000000030b037210 */ /* 0x000fe40001ffe404 */
[----:B------:R-:W-:Y:S01]  /*2cb30*/  SHF.R.S32.HI R0, RZ, 0x1f, R7 ;  /* 0x0000001fff007819 */ /* 0x000fe20000011407 */
[----:B------:R-:W1:Y:S01]  /*2cb40*/  LDC.64 R4, c[0x0][0xc40] ;  /* 0x00031000ff047b82 */ /* 0x000e620000000a00 */
[----:B------:R-:W-:-:S04]  /*2cb50*/  IMAD.WIDE.U32 R2, R7, UR4, R2 ;  /* 0x0000000407027c25 */ /* 0x000fc8000f8e0002 */
[----:B------:R-:W-:-:S04]  /*2cb60*/  IMAD R0, R0, UR4, RZ ;  /* 0x0000000400007c24 */ /* 0x000fc8000f8e02ff */
[----:B------:R-:W-:Y:S01]  /*2cb70*/  IMAD R7, R7, UR5, R0 ;  /* 0x0000000507077c24 */ /* 0x000fe2000f8e0200 */
[----:B------:R-:W-:Y:S02]  /*2cb80*/  ULDC.64 UR4, c[0x0][0xca8] ;  /* 0x00032a0000047ab9 */ /* 0x000fe40000000a00 */
[C---:B------:R-:W-:Y:S01]  /*2cb90*/  LEA R24, P3, R2.reuse, UR4, 0x2 ;  /* 0x0000000402187c11 */ /* 0x040fe2000f8610ff */
[----:B------:R-:W-:Y:S02]  /*2cba0*/  IMAD.IADD R3, R3, 0x1, R7 ;  /* 0x0000000103037824 */ /* 0x000fe400078e0207 */
[----:B------:R-:W3:Y:S02]  /*2cbb0*/  @P2 LDC R7, c[0x0][0xcf0] ;  /* 0x00033c00ff072b82 */ /* 0x000ee40000000800 */
[----:B------:R-:W-:Y:S01]  /*2cbc0*/  SHFL.IDX PT, R10, R24, RZ, 0x1c1f ;  /* 0x001c1fff180a7589 */ /* 0x000fe200000e0000 */
[----:B------:R-:W-:Y:S01]  /*2cbd0*/  LEA.HI.X R26, R2, UR5, R3, 0x2, P3 ;  /* 0x00000005021a7c11 */ /* 0x000fe200098f1403 */
[----:B------:R-:W-:-:S04]  /*2cbe0*/  ULDC.64 UR4, c[0x0][0xc38] ;  /* 0x00030e0000047ab9 */ /* 0x000fc80000000a00 */
[----:B------:R-:W2:Y:S04]  /*2cbf0*/  SHFL.IDX PT, R11, R26, RZ, 0x1c1f ;  /* 0x001c1fff1a0b7589 */ /* 0x000ea800000e0000 */
[----:B--2---:R2:W-:Y:S04]  /*2cc00*/  @!P1 ST.E desc[UR44][R10.64], R15 ;  /* 0x0000000f0a009985 */ /* 0x0045e8000c10192c */
[----:B------:R-:W4:Y:S01]  /*2cc10*/  @!P0 LDL R25, [R1+0x244] ;  /* 0x0002440001198983 */ /* 0x000f220000100800 */
[----:B------:R-:W-:Y:S01]  /*2cc20*/  IMAD R3, R8, UR4, RZ ;  /* 0x0000000408037c24 */ /* 0x000fe2000f8e02ff */
[----:B------:R-:W-:Y:S01]  /*2cc30*/  BSSY B0, `(.L_x_2137) ;  /* 0x000010a000007945 */ /* 0x000fe20003800000 */
[----:B-1----:R-:W-:-:S02]  /*2cc40*/  IMAD R0, R4, UR37, RZ ;  /* 0x0000002504007c24 */ /* 0x002fc4000f8e02ff */
[C---:B------:R-:W-:Y:S02]  /*2cc50*/  IMAD R3, R194.reuse, UR5, R3 ;  /* 0x00000005c2037c24 */ /* 0x040fe4000f8e0203 */
[----:B------:R-:W-:Y:S01]  /*2cc60*/  IMAD.WIDE.U32 R194, R194, UR4, RZ ;  /* 0x00000004c2c27c25 */ /* 0x000fe2000f8e00ff */
[----:B------:R-:W-:-:S03]  /*2cc70*/  ULDC.64 UR4, c[0x0][0xc48] ;  /* 0x0003120000047ab9 */ /* 0x000fc60000000a00 */
[----:B------:R-:W-:Y:S02]  /*2cc80*/  IMAD.IADD R3, R195, 0x1, R3 ;  /* 0x00000001c3037824 */ /* 0x000fe400078e0203 */
[----:B------:R-:W-:Y:S02]  /*2cc90*/  IMAD.MOV.U32 R2, RZ, RZ, R194 ;  /* 0x000000ffff027224 */ /* 0x000fe400078e00c2 */
[----:B------:R-:W-:Y:S02]  /*2cca0*/  IMAD R5, R5, UR36, R0 ;  /* 0x0000002405057c24 */ /* 0x000fe4000f8e0200 */
[----:B------:R-:W-:-:S04]  /*2ccb0*/  IMAD.WIDE.U32 R2, R4, UR36, R2 ;  /* 0x0000002404027c25 */ /* 0x000fc8000f8e0002 */
[----:B0-----:R-:W-:-:S04]  /*2ccc0*/  @P2 IMAD.HI.U32 R6, R9, R6, RZ ;  /* 0x0000000609062227 */ /* 0x001fc800078e00ff */
[----:B------:R-:W-:Y:S02]  /*2ccd0*/  IMAD.IADD R3, R3, 0x1, R5 ;  /* 0x0000000103037824 */ /* 0x000fe400078e0205 */
[----:B------:R-:W-:Y:S01]  /*2cce0*/  IMAD.MOV.U32 R5, RZ, RZ, R9 ;  /* 0x000000ffff057224 */ /* 0x000fe200078e0009 */
[----:B---3--:R-:W-:Y:S01]  /*2ccf0*/  @P2 SHF.R.U32.HI R5, RZ, R7, R6 ;  /* 0x00000007ff052219 */ /* 0x008fe20000011606 */
[----:B--2---:R-:W-:-:S03]  /*2cd00*/  IMAD R11, R14, UR4, RZ ;  /* 0x000000040e0b7c24 */ /* 0x004fc6000f8e02ff */
[----:B------:R-:W-:Y:S01]  /*2cd10*/  SHF.R.S32.HI R0, RZ, 0x1f, R5 ;  /* 0x0000001fff007819 */ /* 0x000fe20000011405 */
[C---:B------:R-:W-:Y:S02]  /*2cd20*/  IMAD R11, R234.reuse, UR5, R11 ;  /* 0x00000005ea0b7c24 */ /* 0x040fe4000f8e020b */
[----:B------:R-:W-:Y:S02]  /*2cd30*/  IMAD.MOV R23, RZ, RZ, -R5 ;  /* 0x000000ffff177224 */ /* 0x000fe400078e0a05 */
[----:B------:R-:W-:Y:S01]  /*2cd40*/  IMAD.WIDE.U32 R234, R234, UR4, R2 ;  /* 0x00000004eaea7c25 */ /* 0x000fe2000f8e0002 */
[----:B------:R-:W-:-:S03]  /*2cd50*/  ULDC.64 UR4, c[0x0][0xc30] ;  /* 0x00030c0000047ab9 */ /* 0x000fc60000000a00 */
[----:B------:R-:W-:Y:S02]  /*2cd60*/  IMAD R0, R0, UR4, RZ ;  /* 0x0000000400007c24 */ /* 0x000fe4000f8e02ff */
[----:B------:R-:W-:Y:S02]  /*2cd70*/  IMAD R23, R12, R23, R9 ;  /* 0x000000170c177224 */ /* 0x000fe400078e0209 */
[----:B------:R-:W-:Y:S02]  /*2cd80*/  IMAD.IADD R235, R235, 0x1, R11 ;  /* 0x00000001ebeb7824 */ /* 0x000fe400078e020b */
[C---:B------:R-:W-:Y:S01]  /*2cd90*/  IMAD R7, R5.reuse, UR5, R0 ;  /* 0x0000000505077c24 */ /* 0x040fe2000f8e0200 */
[----:B------:R-:W-:Y:S01]  /*2cda0*/  SHF.R.S32.HI R0, RZ, 0x1f, R23 ;  /* 0x0000001fff007819 */ /* 0x000fe20000011417 */
[----:B------:R-:W-:Y:S01]  /*2cdb0*/  IMAD.WIDE.U32 R2, R5, UR4, R234 ;  /* 0x0000000405027c25 */ /* 0x000fe2000f8e00ea */
[----:B------:R-:W-:-:S03]  /*2cdc0*/  ULDC.64 UR4, c[0x0][0xc28] ;  /* 0x00030a0000047ab9 */ /* 0x000fc60000000a00 */
[----:B------:R-:W-:Y:S02]  /*2cdd0*/  IMAD R0, R0, UR4, RZ ;  /* 0x0000000400007c24 */ /* 0x000fe4000f8e02ff */
[----:B------:R-:W-:Y:S02]  /*2cde0*/  IMAD.IADD R3, R3, 0x1, R7 ;  /* 0x0000000103037824 */ /* 0x000fe400078e0207 */
[----:B------:R-:W-:Y:S01]  /*2cdf0*/  IMAD R5, R23, UR5, R0 ;  /* 0x0000000517057c24 */ /* 0x000fe2000f8e0200 */
[----:B------:R-:W-:Y:S01]  /*2ce00*/  LOP3.LUT R0, R27, 0x7ffffffc, RZ, 0xc0, !PT ;  /* 0x7ffffffc1b007812 */ /* 0x000fe200078ec0ff */
[----:B------:R-:W-:Y:S01]  /*2ce10*/  IMAD.WIDE.U32 R22, R23, UR4, R2 ;  /* 0x0000000417167c25 */ /* 0x000fe2000f8e0002 */
[----:B------:R-:W-:Y:S01]  /*2ce20*/  ULDC.64 UR4, c[0x0][0xc00] ;  /* 0x0003000000047ab9 */ /* 0x000fe20000000a00 */
[----:B------:R-:W-:Y:S02]  /*2ce30*/  SHFL.IDX PT, R2, R24, 0x1, 0x1c1f ;  /* 0x003c1f0018027f89 */ /* 0x000fe400000e0000 */
[----:B------:R-:W-:Y:S01]  /*2ce40*/  IMAD.IADD R3, R23, 0x1, R5 ;  /* 0x0000000117037824 */ /* 0x000fe200078e0205 */
[----:B------:R-:W-:Y:S01]  /*2ce50*/  LEA R20, P1, R22, UR4, 0x2 ;  /* 0x0000000416147c11 */ /* 0x000fe2000f8210ff */
[----:B------:R-:W-:-:S03]  /*2ce60*/  IMAD.IADD R19, R19, 0x1, -R0 ;  /* 0x0000000113137824 */ /* 0x000fc600078e0a00 */
[----:B------:R-:W-:Y:S01]  /*2ce70*/  LEA.HI.X R22, R22, UR5, R3, 0x2, P1 ;  /* 0x0000000516167c11 */ /* 0x000fe200088f1403 */
[----:B------:R-:W-:Y:S01]  /*2ce80*/  SHFL.IDX PT, R16, R20, RZ, 0x1c1f ;  /* 0x001c1fff14107589 */ /* 0x000fe200000e0000 */
[----:B------:R-:W-:Y:S01]  /*2ce90*/  ISETP.GE.AND P1, PT, R13, R18, PT ;  /* 0x000000120d00720c */ /* 0x000fe20003f26270 */
[----:B------:R-:W-:Y:S02]  /*2cea0*/  IMAD.SHL.U32 R19, R19, 0x2, RZ ;  /* 0x0000000213137824 */ /* 0x000fe400078e00ff */
[----:B------:R-:W4:Y:S04]  /*2ceb0*/  SHFL.IDX PT, R3, R26, 0x1, 0x1c1f ;  /* 0x003c1f001a037f89 */ /* 0x000f2800000e0000 */
[----:B------:R0:W1:Y:S04]  /*2cec0*/  SHFL.IDX PT, R17, R22, RZ, 0x1c1f ;  /* 0x001c1fff16117589 */ /* 0x00006800000e0000 */
[----:B----4-:R0:W-:Y:S02]  /*2ced0*/  @!P0 ST.E desc[UR44][R2.64], R25 ;  /* 0x0000001902008985 */ /* 0x0101e4000c10192c */
[----:B-1----:R-:W-:Y:S05]  /*2cee0*/  @P1 BRA `(.L_x_2138) ;  /* 0x0000000c00781947 */ /* 0x002fea0003800000 */
[----:B------:R-:W-:Y:S02]  /*2cef0*/  ULDC UR4, c[0x0][0xbc8] ;  /* 0x0002f20000047ab9 */ /* 0x000fe40000000800 */
[----:B------:R-:W-:-:S13]  /*2cf00*/  ISETP.GE.AND P0, PT, R19, UR4, PT ;  /* 0x0000000413007c0c */ /* 0x000fda000bf06270 */
[----:B------:R-:W2:Y:S01]  /*2cf10*/  @!P0 LDL.64 R12, [R1+0x260] ;  /* 0x00026000010c8983 */ /* 0x000ea20000100a00 */
[C---:B------:R-:W-:Y:S02]  /*2cf20*/  VIADD R0, R19.reuse, 0x8 ;  /* 0x0000000813007836 */ /* 0x040fe40000000000 */
[----:B0-----:R-:W-:-:S03]  /*2cf30*/  @!P0 IMAD.WIDE R2, R19, 0x4, R16 ;  /* 0x0000000413028825 */ /* 0x001fc600078e0210 */
[C---:B------:R-:W-:Y:S01]  /*2cf40*/  ISETP.GE.AND P1, PT, R0.reuse, UR4, PT ;  /* 0x0000000400007c0c */ /* 0x040fe2000bf26270 */
[----:B------:R-:W-:Y:S01]  /*2cf50*/  VIADD R8, R19, 0x10 ;  /* 0x0000001013087836 */ /* 0x000fe20000000000 */
[----:B--2---:R0:W-:Y:S11]  /*2cf60*/  @!P0 ST.E.64 desc[UR44][R2.64], R12 ;  /* 0x0000000c02008985 */ /* 0x0041f6000c101b2c */
[----:B------:R-:W2:Y:S01]  /*2cf70*/  @!P1 LDL.64 R6, [R1+0x270] ;  /* 0x0002700001069983 */ /* 0x000ea20000100a00 */
[----:B------:R-:W-:-:S02]  /*2cf80*/  @!P1 LEA.HI R0, R0, R0, RZ, 0x1 ;  /* 0x0000000000009211 */ /* 0x000fc400078f08ff */
[----:B------:R-:W-:Y:S02]  /*2cf90*/  ISETP.GE.AND P0, PT, R8, UR4, PT ;  /* 0x0000000408007c0c */ /* 0x000fe4000bf06270 */
[----:B------:R-:W-:-:S05]  /*2cfa0*/  @!P1 LOP3.LUT R0, R0, 0xfffffffe, RZ, 0xc0, !PT ;  /* 0xfffffffe00009812 */ /* 0x000fca00078ec0ff */
[----:B------:R-:W-:-:S04]  /*2cfb0*/  @!P1 IMAD.WIDE R4, R0, 0x4, R16 ;  /* 0x0000000400049825 */ /* 0x000fc800078e0210 */
[----:B------:R-:W-:Y:S01]  /*2cfc0*/  VIADD R0, R19, 0x18 ;  /* 0x0000001813007836 */ /* 0x000fe20000000000 */
[----:B--2---:R1:W-:Y:S04]  /*2cfd0*/  @!P1 ST.E.64 desc[UR44][R4.64], R6 ;  /* 0x0000000604009985 */ /* 0x0043e8000c101b2c */
[----:B------:R-:W2:Y:S01]  /*2cfe0*/  @!P0 LDL.64 R10, [R1+0x280] ;  /* 0x00028000010a8983 */ /* 0x000ea20000100a00 */
[----:B------:R-:W-:Y:S02]  /*2cff0*/  @!P0 LEA.HI R8, R8, R8, RZ, 0x1 ;  /* 0x0000000808088211 */ /* 0x000fe400078f08ff */
[----:B------:R-:W-:Y:S02]  /*2d000*/  ISETP.GE.AND P1, PT, R0, UR4, PT ;  /* 0x0000000400007c0c */ /* 0x000fe4000bf26270 */
[----:B------:R-:W-:-:S05]  /*2d010*/  @!P0 LOP3.LUT R8, R8, 0xfffffffe, RZ, 0xc0, !PT ;  /* 0xfffffffe08088812 */ /* 0x000fca00078ec0ff */
[----:B------:R-:W-:-:S04]  /*2d020*/  @!P0 IMAD.WIDE R8, R8, 0x4, R16 ;  /* 0x0000000408088825 */ /* 0x000fc800078e0210 */
[----:B------:R-:W-:Y:S01]  /*2d030*/  VIADD R14, R19, 0x20 ;  /* 0x00000020130e7836 */ /* 0x000fe20000000000 */
[----:B--2---:R2:W-:Y:S04]  /*2d040*/  @!P0 ST.E.64 desc[UR44][R8.64], R10 ;  /* 0x0000000a08008985 */ /* 0x0045e8000c101b2c */
[----:B0-----:R-:W3:Y:S01]  /*2d050*/  @!P1 LDL.64 R12, [R1+0x290] ;  /* 0x00029000010c9983 */ /* 0x001ee20000100a00 */
[----:B------:R-:W-:Y:S02]  /*2d060*/  @!P1 LEA.HI R0, R0, R0, RZ, 0x1 ;  /* 0x0000000000009211 */ /* 0x000fe400078f08ff */
[----:B------:R-:W-:Y:S02]  /*2d070*/  ISETP.GE.AND P0, PT, R14, UR4, PT ;  /* 0x000000040e007c0c */ /* 0x000fe4000bf06270 */
[----:B------:R-:W-:-:S05]  /*2d080*/  @!P1 LOP3.LUT R0, R0, 0xfffffffe, RZ, 0xc0, !PT ;  /* 0xfffffffe00009812 */ /* 0x000fca00078ec0ff */
[----:B------:R-:W-:-:S04]  /*2d090*/  @!P1 IMAD.WIDE R2, R0, 0x4, R16 ;  /* 0x0000000400029825 */ /* 0x000fc800078e0210 */
[----:B------:R-:W-:Y:S01]  /*2d0a0*/  VIADD R0, R19, 0x28 ;  /* 0x0000002813007836 */ /* 0x000fe20000000000 */
[----:B---3--:R0:W-:Y:S04]  /*2d0b0*/  @!P1 ST.E.64 desc[UR44][R2.64], R12 ;  /* 0x0000000c02009985 */ /* 0x0081e8000c101b2c */
[----:B-1----:R-:W3:Y:S01]  /*2d0c0*/  @!P0 LDL.64 R4, [R1+0x2a0] ;  /* 0x0002a00001048983 */ /* 0x002ee20000100a00 */
[----:B------:R-:W-:Y:S02]  /*2d0d0*/  @!P0 LEA.HI R14, R14, R14, RZ, 0x1 ;  /* 0x0000000e0e0e8211 */ /* 0x000fe400078f08ff */
[----:B------:R-:W-:Y:S02]  /*2d0e0*/  ISETP.GE.AND P1, PT, R0, UR4, PT ;  /* 0x0000000400007c0c */ /* 0x000fe4000bf26270 */
[----:B------:R-:W-:-:S05]  /*2d0f0*/  @!P0 LOP3.LUT R14, R14, 0xfffffffe, RZ, 0xc0, !PT ;  /* 0xfffffffe0e0e8812 */ /* 0x000fca00078ec0ff */
[----:B------:R-:W-:-:S04]  /*2d100*/  @!P0 IMAD.WIDE R14, R14, 0x4, R16 ;  /* 0x000000040e0e8825 */ /* 0x000fc800078e0210 */
[----:B--2---:R-:W-:Y:S01]  /*2d110*/  VIADD R8, R19, 0x30 ;  /* 0x0000003013087836 */ /* 0x004fe20000000000 */
[----:B---3--:R1:W-:Y:S04]  /*2d120*/  @!P0 ST.E.64 desc[UR44][R14.64], R4 ;  /* 0x000000040e008985 */ /* 0x0083e8000c101b2c */
[----:B------:R-:W2:Y:S01]  /*2d130*/  @!P1 LDL.64 R6, [R1+0x2b0] ;  /* 0x0002b00001069983 */ /* 0x000ea20000100a00 */
[----:B------:R-:W-:Y:S02]  /*2d140*/  @!P1 LEA.HI R0, R0, R0, RZ, 0x1 ;  /* 0x0000000000009211 */ /* 0x000fe400078f08ff */
[----:B------:R-:W-:Y:S02]  /*2d150*/  ISETP.GE.AND P0, PT, R8, UR4, PT ;  /* 0x0000000408007c0c */ /* 0x000fe4000bf06270 */
[----:B------:R-:W-:-:S05]  /*2d160*/  @!P1 LOP3.LUT R0, R0, 0xfffffffe, RZ, 0xc0, !PT ;  /* 0xfffffffe00009812 */ /* 0x000fca00078ec0ff */
[----:B0-----:R-:W-:-:S04]  /*2d170*/  @!P1 IMAD.WIDE R2, R0, 0x4, R16 ;  /* 0x0000000400029825 */ /* 0x001fc800078e0210 */
        /* <DEDUP_REMOVED lines=9> */
[----:B-1----:R-:W3:Y:S01]  /*2d210*/  @!P1 LDL.64 R4, [R1+0x2d0] ;  /* 0x0002d00001049983 */ /* 0x002ee20000100a00 */
[----:B------:R-:W-:Y:S02]  /*2d220*/  @!P1 LEA.HI R0, R0, R0, RZ, 0x1 ;  /* 0x0000000000009211 */ /* 0x000fe400078f08ff */
[----:B------:R-:W-:Y:S02]  /*2d230*/  ISETP.GE.AND P0, PT, R12, UR4, PT ;  /* 0x000000040c007c0c */ /* 0x000fe4000bf06270 */
[----:B------:R-:W-:-:S05]  /*2d240*/  @!P1 LOP3.LUT R0, R0, 0xfffffffe, RZ, 0xc0, !PT ;  /* 0xfffffffe00009812 */ /* 0x000fca00078ec0ff */
[----:B0-----:R-:W-:-:S04]  /*2d250*/  @!P1 IMAD.WIDE R2, R0, 0x4, R16 ;  /* 0x0000000400029825 */ /* 0x001fc800078e0210 */
[----:B------:R-:W-:Y:S01]  /*2d260*/  VIADD R0, R19, 0x48 ;  /* 0x0000004813007836 */ /* 0x000fe20000000000 */
[----:B---3--:R0:W-:Y:S04]  /*2d270*/  @!P1 ST.E.64 desc[UR44][R2.64], R4 ;  /* 0x0000000402009985 */ /* 0x0081e8000c101b2c */
[----:B------:R-:W3:Y:S01]  /*2d280*/  @!P0 LDL.64 R6, [R1+0x2e0] ;  /* 0x0002e00001068983 */ /* 0x000ee20000100a00 */
        /* <DEDUP_REMOVED lines=18> */
[----:B-1----:R-:W-:Y:S01]  /*2d3b0*/  VIADD R12, R19, 0x60 ;  /* 0x00000060130c7836 */ /* 0x002fe20000000000 */
[----:B--2---:R1:W-:Y:S04]  /*2d3c0*/  @!P0 ST.E.64 desc[UR44][R10.64], R4 ;  /* 0x000000040a008985 */ /* 0x0043e8000c101b2c */
        /* <DEDUP_REMOVED lines=94> */
[----:B-1----:R-:W-:-:S05]  /*2d9b0*/  @!P0 LOP3.LUT R5, R12, 0xfffffffe, RZ, 0xc0, !PT ;  /* 0xfffffffe0c058812 */ /* 0x002fca00078ec0ff */
[----:B------:R-:W-:-:S04]  /*2d9c0*/  @!P0 IMAD.WIDE R4, R5, 0x4, R16 ;  /* 0x0000000405048825 */ /* 0x000fc800078e0210 */
[----:B------:R-:W-:Y:S01]  /*2d9d0*/  VIADD R12, R19, 0xd0 ;  /* 0x000000d0130c7836 */ /* 0x000fe20000000000 */
[----:B--2---:R1:W-:Y:S04]  /*2d9e0*/  @!P0 ST.E.64 desc[UR44][R4.64], R8 ;  /* 0x0000000804008985 */ /* 0x0043e8000c101b2c */
[----:B------:R-:W2:Y:S01]  /*2d9f0*/  @!P1 LDL.64 R10, [R1+0x3f0] ;  /* 0x0003f000010a9983 */ /* 0x000ea20000100a00 */
[----:B------:R-:W-:Y:S02]  /*2da00*/  @!P1 LEA.HI R0, R0, R0, RZ, 0x1 ;  /* 0x0000000000009211 */ /* 0x000fe400078f08ff */
[----:B------:R-:W-:Y:S02]  /*2da10*/  ISETP.GE.AND P0, PT, R12, UR4, PT ;  /* 0x000000040c007c0c */ /* 0x000fe4000bf06270 */
[----:B0-----:R-:W-:-:S05]  /*2da20*/  @!P1 LOP3.LUT R3, R0, 0xfffffffe, RZ, 0xc0, !PT ;  /* 0xfffffffe00039812 */ /* 0x001fca00078ec0ff */
[----:B------:R-:W-:-:S04]  /*2da30*/  @!P1 IMAD.WIDE R2, R3, 0x4, R16 ;  /* 0x0000000403029825 */ /* 0x000fc800078e0210 */
        /* <DEDUP_REMOVED lines=30> */
[----:B------:R-:W3:Y:S01]  /*2dc20*/  @!P0 LDL.64 R8, [R1+0x440] ;  /* 0x0004400001088983 */ /* 0x000ee20000100a00 */
[----:B------:R-:W-:Y:S02]  /*2dc30*/  @!P0 LEA.HI R12, R12, R12, RZ, 0x1 ;  /* 0x0000000c0c0c8211 */ /* 0x000fe400078f08ff */
[----:B------:R-:W-:Y:S02]  /*2dc40*/  ISETP.GE.AND P1, PT, R0, UR4, PT ;  /* 0x0000000400007c0c */ /* 0x000fe4000bf26270 */
[----:B-1----:R-:W-:-:S05]  /*2dc50*/  @!P0 LOP3.LUT R5, R12, 0xfffffffe, RZ, 0xc0, !PT ;  /* 0xfffffffe0c058812 */ /* 0x002fca00078ec0ff */
[----:B------:R-:W-:-:S05]  /*2dc60*/  @!P0 IMAD.WIDE R4, R5, 0x4, R16 ;  /* 0x0000000405048825 */ /* 0x000fca00078e0210 */
[----:B---3--:R2:W-:Y:S04]  /*2dc70*/  @!P0 ST.E.64 desc[UR44][R4.64], R8 ;  /* 0x0000000804008985 */ /* 0x0085e8000c101b2c */
[----:B------:R-:W3:Y:S01]  /*2dc80*/  @!P1 LDL.64 R12, [R1+0x450] ;  /* 0x00045000010c9983 */ /* 0x000ee20000100a00 */
[----:B------:R-:W-:-:S04]  /*2dc90*/  @!P1 LEA.HI R0, R0, R0, RZ, 0x1 ;  /* 0x0000000000009211 */ /* 0x000fc800078f08ff */
[----:B------:R-:W-:-:S05]  /*2dca0*/  @!P1 LOP3.LUT R11, R0, 0xfffffffe, RZ, 0xc0, !PT ;  /* 0xfffffffe000b9812 */ /* 0x000fca00078ec0ff */
[----:B------:R-:W-:-:S05]  /*2dcb0*/  @!P1 IMAD.WIDE R16, R11, 0x4, R16 ;  /* 0x000000040b109825 */ /* 0x000fca00078e0210 */
[----:B---3--:R2:W-:Y:S02]  /*2dcc0*/  @!P1 ST.E.64 desc[UR44][R16.64], R12 ;  /* 0x0000000c10009985 */ /* 0x0085e4000c101b2c */
.L_x_2138:
[----:B------:R-:W-:Y:S05]  /*2dcd0*/  BSYNC B0 ;  /* 0x0000000000007941 */ /* 0x000fea0003800000 */
.L_x_2137:
[----:B------:R-:W-:Y:S01]  /*2dce0*/  ISETP.GE.AND P0, PT, R21, R18, PT ;  /* 0x000000121500720c */ /* 0x000fe20003f06270 */
[----:B------:R1:W3:Y:S04]  /*2dcf0*/  SHFL.IDX PT, R15, R22, 0x1, 0x1c1f ;  /* 0x003c1f00160f7f89 */ /* 0x0002e800000e0000 */
[----:B------:R1:W4:Y:S08]  /*2dd00*/  SHFL.IDX PT, R14, R20, 0x1, 0x1c1f ;  /* 0x003c1f00140e7f89 */ /* 0x00033000000e0000 */
[----:B-1----:R-:W-:Y:S05]  /*2dd10*/  @P0 BRA `(.L_x_2039) ;  /* 0x0000005c00a80947 */ /* 0x002fea0003800000 */
[----:B--2---:R-:W1:Y:S02]  /*2dd20*/  LDC R17, c[0x0][0xbc8] ;  /* 0x0002f200ff117b82 */ /* 0x004e640000000800 */
[----:B-1----:R-:W-:-:S13]  /*2dd30*/  ISETP.GE.AND P0, PT, R19, R17, PT ;  /* 0x000000111300720c */ /* 0x002fda0003f06270 */
[----:B------:R-:W2:Y:S01]  /*2dd40*/  @!P0 LDL.64 R12, [R1+0x268] ;  /* 0x00026800010c8983 */ /* 0x000ea20000100a00 */
[C---:B------:R-:W-:Y:S02]  /*2dd50*/  VIADD R0, R19.reuse, 0x8 ;  /* 0x0000000813007836 */ /* 0x040fe40000000000 */
[----:B0--34-:R-:W-:-:S03]  /*2dd60*/  @!P0 IMAD.WIDE R2, R19, 0x4, R14 ;  /* 0x0000000413028825 */ /* 0x019fc600078e020e */
[C---:B------:R-:W-:Y:S01]  /*2dd70*/  ISETP.GE.AND P1, PT, R0.reuse, R17, PT ;  /* 0x000000110000720c */ /* 0x040fe20003f26270 */
[----:B------:R-:W-:Y:S01]  /*2dd80*/  VIADD R10, R19, 0x10 ;  /* 0x00000010130a7836 */ /* 0x000fe20000000000 */
[----:B--2---:R0:W-:Y:S11]  /*2dd90*/  @!P0 ST.E.64 desc[UR44][R2.64], R12 ;  /* 0x0000000c02008985 */ /* 0x0041f6000c101b2c */
[----:B------:R-:W2:Y:S01]  /*2dda0*/  @!P1 LDL.64 R6, [R1+0x278] ;  /* 0x0002780001069983 */ /* 0x000ea20000100a00 */
[----:B------:R-:W-:-:S02]  /*2ddb0*/  @!P1 LEA.HI R0, R0, R0, RZ, 0x1 ;  /* 0x0000000000009211 */ /* 0x000fc400078f08ff */
[----:B------:R-:W-:Y:S02]  /*2ddc0*/  ISETP.GE.AND P0, PT, R10, R17, PT ;  /* 0x000000110a00720c */ /* 0x000fe40003f06270 */
[----:B------:R-:W-:-:S05]  /*2ddd0*/  @!P1 LOP3.LUT R0, R0, 0xfffffffe, RZ, 0xc0, !PT ;  /* 0xfffffffe00009812 */ /* 0x000fca00078ec0ff */
[----:B------:R-:W-:-:S04]  /*2dde0*/  @!P1 IMAD.WIDE R4, R0, 0x4, R14 ;  /* 0x0000000400049825 */ /* 0x000fc800078e020e */
[----:B------:R-:W-:Y:S01]  /*2ddf0*/  VIADD R0, R19, 0x18 ;  /* 0x0000001813007836 */ /* 0x000fe20000000000 */
[----:B--2---:R1:W-:Y:S04]  /*2de00*/  @!P1 ST.E.64 desc[UR44][R4.64], R6 ;  /* 0x0000000604009985 */ /* 0x0043e8000c101b2c */
[----:B------:R-:W2:Y:S01]  /*2de10*/  @!P0 LDL.64 R8, [R1+0x288] ;  /* 0x0002880001088983 */ /* 0x000ea20000100a00 */
[----:B------:R-:W-:Y:S02]  /*2de20*/  @!P0 LEA.HI R10, R10, R10, RZ, 0x1 ;  /* 0x0000000a0a0a8211 */ /* 0x000fe400078f08ff */
[----:B------:R-:W-:Y:S02]  /*2de30*/  ISETP.GE.AND P1, PT, R0, R17, PT ;  /* 0x000000110000720c */ /* 0x000fe40003f26270 */
[----:B0-----:R-:W-:-:S05]  /*2de40*/  @!P0 LOP3.LUT R2, R10, 0xfffffffe, RZ, 0xc0, !PT ;  /* 0xfffffffe0a028812 */ /* 0x001fca00078ec0ff */
[----:B------:R-:W-:-:S04]  /*2de50*/  @!P0 IMAD.WIDE R2, R2, 0x4, R14 ;  /* 0x0000000402028825 */ /* 0x000fc800078e020e */
[----:B------:R-:W-:Y:S01]  /*2de60*/  VIADD R12, R19, 0x20 ;  /* 0x00000020130c7836 */ /* 0x000fe20000000000 */
[----:B--2---:R0:W-:Y:S04]  /*2de70*/  @!P0 ST.E.64 desc[UR44][R2.64], R8 ;  /* 0x0000000802008985 */ /* 0x0041e8000c101b2c */
[----:B------:R-:W2:Y:S01]  /*2de80*/  @!P1 LDL.64 R10, [R1+0x298] ;  /* 0x00029800010a9983 */ /* 0x000ea20000100a00 */
[----:B------:R-:W-:Y:S02]  /*2de90*/  @!P1 LEA.HI R0, R0, R0, RZ, 0x1 ;  /* 0x0000000000009211 */ /* 0x000fe400078f08ff */
[----:B------:R-:W-:Y:S02]  /*2dea0*/  ISETP.GE.AND P0, PT, R12, R17, PT ;  /* 0x000000110c00720c */ /* 0x000fe40003f06270 */
[----:B------:R-:W-:-:S05]  /*2deb0*/  @!P1 LOP3.LUT R0, R0, 0xfffffffe, RZ, 0xc0, !PT ;  /* 0xfffffffe00009812 */ /* 0x000fca00078ec0ff */
[----:B-1----:R-:W-:-:S04]  /*2dec0*/  @!P1 IMAD.WIDE R4, R0, 0x4, R14 ;  /* 0x0000000400049825 */ /* 0x002fc800078e020e */
        /* <DEDUP_REMOVED lines=110> */
[----:B-1----:R-:W-:-:S05]  /*2e5b0*/  @!P1 LOP3.LUT R5, R0, 0xfffffffe, RZ, 0xc0, !PT ;  /* 0xfffffffe00059812 */ /* 0x002fca00078ec0ff */
        /* <DEDUP_REMOVED lines=63> */
[----:B------:R-:W-:-:S06]  /*2e9b0*/  @!P0 IMAD.WIDE R2, R3, 0x4, R14 ;  /* 0x0000000403028825 */ /* 0x000fcc00078e020e */
[----:B------:R-:W-:Y:S01]  /*2e9c0*/  @!P1 LEA.HI R0, R0, R0, RZ, 0x1 ;  /* 0x0000000000009211 */ /* 0x000fe200078f08ff */
[----:B--2---:R0:W-:Y:S04]  /*2e9d0*/  @!P0 ST.E.64 desc[UR44][R2.64], R6 ;  /* 0x0000000602008985 */ /* 0x0041e8000c101b2c */
[----:B------:R-:W2:Y:S01]  /*2e9e0*/  @!P1 LDL.64 R8, [R1+0x438] ;  /* 0x0004380001089983 */ /* 0x000ea20000100a00 */
[----:B------:R-:W-:Y:S01]  /*2e9f0*/  @!P1 LOP3.LUT R13, R0, 0xfffffffe, RZ, 0xc0, !PT ;  /* 0xfffffffe000d9812 */ /* 0x000fe200078ec0ff */
[C---:B------:R-:W-:Y:S01]  /*2ea00*/  VIADD R0, R19.reuse, 0xf0 ;  /* 0x000000f013007836 */ /* 0x040fe20000000000 */
[----:B------:R-:W-:Y:S01]  /*2ea10*/  BSSY B0, `(.L_x_2139) ;  /* 0x000000c000007945 */ /* 0x000fe20003800000 */
[----:B------:R-:W-:Y:S02]  /*2ea20*/  VIADD R19, R19, 0xf8 ;  /* 0x000000f813137836 */ /* 0x000fe40000000000 */
[----:B-1----:R-:W-:Y:S01]  /*2ea30*/  @!P1 IMAD.WIDE R4, R13, 0x4, R14 ;  /* 0x000000040d049825 */ /* 0x002fe200078e020e */
[----:B------:R-:W-:-:S04]  /*2ea40*/  ISETP.GE.AND P0, PT, R0, R17, PT ;  /* 0x000000110000720c */ /* 0x000fc80003f06270 */
[----:B--2---:R0:W-:Y:S01]  /*2ea50*/  @!P1 ST.E.64 desc[UR44][R4.64], R8 ;  /* 0x0000000804009985 */ /* 0x0041e2000c101b2c */
[----:B------:R-:W-:-:S08]  /*2ea60*/  ISETP.GE.AND P1, PT, R19, R17, PT ;  /* 0x000000111300720c */ /* 0x000fd00003f26270 */
[----:B------:R-:W-:Y:S05]  /*2ea70*/  @P0 BRA `(.L_x_2140) ;  /* 0x0000000000140947 */ /* 0x000fea0003800000 */
[----:B0-----:R-:W2:Y:S01]  /*2ea80*/  LDL.64 R4, [R1+0x448] ;  /* 0x0004480001047983 */ /* 0x001ea20000100a00 */
[----:B------:R-:W-:-:S04]  /*2ea90*/  LEA.HI R0, R0, R0, RZ, 0x1 ;  /* 0x0000000000007211 */ /* 0x000fc800078f08ff */
[----:B------:R-:W-:-:S05]  /*2eaa0*/  LOP3.LUT R3, R0, 0xfffffffe, RZ, 0xc0, !PT ;  /* 0xfffffffe00037812 */ /* 0x000fca00078ec0ff */
[----:B------:R-:W-:-:S05]  /*2eab0*/  IMAD.WIDE R2, R3, 0x4, R14 ;  /* 0x0000000403027825 */ /* 0x000fca00078e020e */
[----:B--2---:R1:W-:Y:S02]  /*2eac0*/  ST.E.64 desc[UR44][R2.64], R4 ;  /* 0x0000000402007985 */ /* 0x0043e4000c101b2c */
.L_x_2140:
[----:B------:R-:W-:Y:S05]  /*2ead0*/  BSYNC B0 ;  /* 0x0000000000007941 */ /* 0x000fea0003800000 */
.L_x_2139:
[----:B------:R-:W-:Y:S05]  /*2eae0*/  @P1 BRA `(.L_x_2039) ;  /* 0x0000005000341947 */ /* 0x000fea0003800000 */
[----:B01----:R-:W2:Y:S01]  /*2eaf0*/  LDL.64 R4, [R1+0x458] ;  /* 0x0004580001047983 */ /* 0x003ea20000100a00 */
[----:B------:R-:W-:-:S04]  /*2eb00*/  LEA.HI R19, R19, R19, RZ, 0x1 ;  /* 0x0000001313137211 */ /* 0x000fc800078f08ff */
[----:B------:R-:W-:-:S05]  /*2eb10*/  LOP3.LUT R3, R19, 0xfffffffe, RZ, 0xc0, !PT ;  /* 0xfffffffe13037812 */ /* 0x000fca00078ec0ff */
[----:B------:R-:W-:-:S05]  /*2eb20*/  IMAD.WIDE R2, R3, 0x4, R14 ;  /* 0x0000000403027825 */ /* 0x000fca00078e020e */
[----:B--2---:R0:W-:Y:S01]  /*2eb30*/  ST.E.64 desc[UR44][R2.64], R4 ;  /* 0x0000000402007985 */ /* 0x0041e2000c101b2c */
[----:B------:R-:W-:Y:S05]  /*2eb40*/  BRA `(.L_x_2039) ;  /* 0x00000050001c7947 */ /* 0x000fea0003800000 */
.L_x_2136:
[----:B------:R-:W1:Y:S02]  /*2eb50*/  S2R R0, SR_TID.X ;  /* 0x0000000000007919 */ /* 0x000e640000002100 */
[----:B-1----:R-:W-:-:S05]  /*2eb60*/  VIADD R0, R0, 0xffffff80 ;  /* 0xffffff8000007836 */ /* 0x002fca0000000000 */
[----:B------:R-:W-:-:S13]  /*2eb70*/  ISETP.GT.AND P0, PT, R0, 0x7f, PT ;  /* 0x0000007f0000780c */ /* 0x000fda0003f04270 */
[----:B------:R-:W-:Y:S05]  /*2eb80*/  @P0 BRA `(.L_x_2039) ;  /* 0x00000050000c0947 */ /* 0x000fea0003800000 */
[----:B0-----:R-:W0:Y:S01]  /*2eb90*/  S2R R3, SR_CTAID.X ;  /* 0x0000000000037919 */ /* 0x001e220000002500 */
[----:B------:R-:W1:Y:S01]  /*2eba0*/  LDC R6, c[0x0][0xce8] ;  /* 0x00033a00ff067b82 */ /* 0x000e620000000800 */
[----:B------:R-:W-:Y:S02]  /*2ebb0*/  ULDC UR4, c[0x0][0xb88] ;  /* 0x0002e20000047ab9 */ /* 0x000fe40000000800 */
[----:B-1----:R-:W-:Y:S02]  /*2ebc0*/  IMAD R5, R6, UR4, RZ ;  /* 0x0000000406057c24 */ /* 0x002fe4000f8e02ff */
[----:B0-----:R-:W-:-:S05]  /*2ebd0*/  IMAD R0, R3, 0x80, R0 ;  /* 0x0000008003007824 */ /* 0x001fca00078e0200 */
[----:B------:R-:W-:-:S13]  /*2ebe0*/  ISETP.GE.AND P0, PT, R0, R5, PT ;  /* 0x000000050000720c */ /* 0x000fda0003f06270 */
[----:B------:R-:W-:Y:S05]  /*2ebf0*/  @P0 BRA `(.L_x_2039) ;  /* 0x0000004c00f00947 */ /* 0x000fea0003800000 */
[----:B------:R-:W-:Y:S01]  /*2ec00*/  ISETP.NE.AND P0, PT, R6, 0x1, PT ;  /* 0x000000010600780c */ /* 0x000fe20003f05270 */
[----:B------:R-:W0:Y:S01]  /*2ec10*/  LDC.64 R12, c[0x0][0xcd8] ;  /* 0x00033600ff0c7b82 */ /* 0x000e220000000a00 */
[----:B------:R-:W-:Y:S01]  /*2ec20*/  SHF.R.S32.HI R3, RZ, 0x1f, R194 ;  /* 0x0000001fff037819 */ /* 0x000fe200000114c2 */
[----:B------:R-:W-:Y:S01]  /*2ec30*/  ULDC.64 UR4, c[0x0][0xcd0] ;  /* 0x0003340000047ab9 */ /* 0x000fe20000000a00 */
[----:B------:R-:W-:-:S03]  /*2ec40*/  IMAD.MOV.U32 R5, RZ, RZ, R0 ;  /* 0x000000ffff057224 */ /* 0x000fc600078e0000 */
[----:B------:R-:W-:-:S04]  /*2ec50*/  IMAD R3, R3, UR4, RZ ;  /* 0x0000000403037c24 */ /* 0x000fc8000f8e02ff */
[C---:B------:R-:W-:Y:S02]  /*2ec60*/  IMAD R7, R194.reuse, UR5, R3 ;  /* 0x00000005c2077c24 */ /* 0x040fe4000f8e0203 */
[----:B------:R-:W1:Y:S01]  /*2ec70*/  @P0 LDC R9, c[0x0][0xcec] ;  /* 0x00033b00ff090b82 */ /* 0x000e620000000800 */
[----:B------:R-:W-:Y:S01]  /*2ec80*/  IMAD.WIDE.U32 R2, R194, UR4, RZ ;  /* 0x00000004c2027c25 */ /* 0x000fe2000f8e00ff */
[----:B------:R-:W-:-:S03]  /*2ec90*/  ULDC.64 UR4, c[0x0][0xce0] ;  /* 0x0003380000047ab9 */ /* 0x000fc60000000a00 */
[----:B------:R-:W-:-:S03]  /*2eca0*/  IMAD.IADD R3, R3, 0x1, R7 ;  /* 0x0000000103037824 */ /* 0x000fc600078e0207 */
[----:B------:R-:W2:Y:S01]  /*2ecb0*/  @P0 LDC R11, c[0x0][0xcf0] ;  /* 0x00033c00ff0b0b82 */ /* 0x000ea20000000800 */
[C---:B0-----:R-:W-:Y:S02]  /*2ecc0*/  IMAD R8, R12.reuse, UR37, RZ ;  /* 0x000000250c087c24 */ /* 0x041fe4000f8e02ff */
[----:B------:R-:W-:-:S04]  /*2ecd0*/  IMAD.WIDE.U32 R2, R12, UR36, R2 ;  /* 0x000000240c027c25 */ /* 0x000fc8000f8e0002 */
[----:B------:R-:W-:-:S04]  /*2ece0*/  IMAD R13, R13, UR36, R8 ;  /* 0x000000240d0d7c24 */ /* 0x000fc8000f8e0208 */
[----:B------:R-:W-:Y:S02]  /*2ecf0*/  IMAD.IADD R3, R13, 0x1, R3 ;  /* 0x000000010d037824 */ /* 0x000fe400078e0203 */
[----:B-1----:R-:W-:Y:S01]  /*2ed00*/  @P0 IMAD.HI.U32 R4, R0, R9, RZ ;  /* 0x0000000900040227 */ /* 0x002fe200078e00ff */
[----:B------:R-:W-:-:S03]  /*2ed10*/  SHF.R.S32.HI R9, RZ, 0x1f, R234 ;  /* 0x0000001fff097819 */ /* 0x000fc600000114ea */
[----:B------:R-:W-:Y:S01]  /*2ed20*/  IMAD.WIDE.U32 R2, R234, UR4, R2 ;  /* 0x00000004ea027c25 */ /* 0x000fe2000f8e0002 */
[----:B--2---:R-:W-:-:S03]  /*2ed30*/  @P0 SHF.R.U32.HI R5, RZ, R11, R4 ;  /* 0x0000000bff050219 */ /* 0x004fc60000011604 */
[----:B------:R-:W-:Y:S01]  /*2ed40*/  IMAD R9, R9, UR4, RZ ;  /* 0x0000000409097c24 */ /* 0x000fe2000f8e02ff */
[----:B------:R-:W-:Y:S01]  /*2ed50*/  IADD3 R2, P0, R5, R2, RZ ;  /* 0x0000000205027210 */ /* 0x000fe20007f1e0ff */
[----:B------:R-:W-:Y:S02]  /*2ed60*/  IMAD.MOV R7, RZ, RZ, -R5 ;  /* 0x000000ffff077224 */ /* 0x000fe400078e0a05 */
[----:B------:R-:W-:Y:S01]  /*2ed70*/  IMAD R234, R234, UR5, R9 ;  /* 0x00000005eaea7c24 */ /* 0x000fe2000f8e0209 */
[----:B------:R-:W-:Y:S01]  /*2ed80*/  SHF.R.S32.HI R9, RZ, 0x1f, R5 ;  /* 0x0000001fff097819 */ /* 0x000fe20000011405 */
[----:B------:R-:W-:Y:S01]  /*2ed90*/  IMAD R7, R6, R7, R0 ;  /* 0x0000000706077224 */ /* 0x000fe200078e0200 */
[----:B------:R-:W-:Y:S02]  /*2eda0*/  ULDC.64 UR4, c[0x0][0xcc8] ;  /* 0x0003320000047ab9 */ /* 0x000fe40000000a00 */
[----:B------:R-:W-:Y:S02]  /*2edb0*/  IADD3.X R3, R9, R3, R234, P0, !PT ;  /* 0x0000000309037210 */ /* 0x000fe400007fe4ea */
[----:B------:R-:W-:Y:S01]  /*2edc0*/  SHF.R.S32.HI R0, RZ, 0x1f, R7 ;  /* 0x0000001fff007819 */ /* 0x000fe20000011407 */
[----:B------:R-:W-:-:S04]  /*2edd0*/  IMAD.WIDE.U32 R2, R7, UR4, R2 ;  /* 0x0000000407027c25 */ /* 0x000fc8000f8e0002 */
[----:B------:R-:W-:-:S04]  /*2ede0*/  IMAD R0, R0, UR4, RZ ;  /* 0x0000000400007c24 */ /* 0x000fc8000f8e02ff */
[----:B------:R-:W-:Y:S01]  /*2edf0*/  IMAD R5, R7, UR5, R0 ;  /* 0x0000000507057c24 */ /* 0x000fe2000f8e0200 */
[----:B------:R-:W-:Y:S02]  /*2ee00*/  ULDC.64 UR4, c[0x0][0xca8] ;  /* 0x00032a0000047ab9 */ /* 0x000fe40000000a00 */
[----:B------:R-:W-:Y:S01]  /*2ee10*/  LEA R4, P0, R2, UR4, 0x2 ;  /* 0x0000000402047c11 */ /* 0x000fe2000f8010ff */
[----:B------:R-:W-:-:S05]  /*2ee20*/  IMAD.IADD R3, R3, 0x1, R5 ;  /* 0x0000000103037824 */ /* 0x000fca00078e0205 */
[----:B------:R-:W-:Y:S01]  /*2ee30*/  LEA.HI.X R5, R2, UR5, R3, 0x2, P0 ;  /* 0x0000000502057c11 */ /* 0x000fe200080f1403 */
[----:B------:R-:W-:-:S05]  /*2ee40*/  IMAD.MOV.U32 R3, RZ, RZ, -0x800000 ;  /* 0xff800000ff037424 */ /* 0x000fca00078e00ff */
[----:B------:R0:W-:Y:S01]  /*2ee50*/  STG.E desc[UR44][R4.64], R3 ;  /* 0x0000000304007986 */ /* 0x0001e2000c10192c */
[----:B------:R-:W-:Y:S05]  /*2ee60*/  BRA `(.L_x_2039) ;  /* 0x0000004c00547947 */ /* 0x000fea0003800000 */
.L_x_2037:
[----:B------:R-:W-:-:S08]  /*2ee70*/  NOP ;  /* 0x0000000000007918 */ /* 0x000fd00000000000 */
[----:B-1----:R-:W0:-:S00]  /*2ee80*/  USETMAXREG.DEALLOC.CTAPOOL 0x18 ;  /* 0x00000018000079c8 */ /* 0x002e0000080e0500 */
        /* <DEDUP_REMOVED lines=16> */
.L_x_2141:
[----:B------:R-:W-:Y:S01]  /*2ef90*/  ULDC UR7, c[0x0][0xd50] ;  /* 0x0003540000077ab9 */ /* 0x000fe20000000800 */
[----:B------:R-:W-:Y:S01]  /*2efa0*/  UMOV UR36, UR6 ;  /* 0x0000000600247c82 */ /* 0x000fe20008000000 */
[----:B------:R-:W-:-:S11]  /*2efb0*/  UISETP.NE.AND UP0, UPT, UR7, 0x1, UPT ;  /* 0x000000010700788c */ /* 0x000fd6000bf05270 */
[----:B------:R-:W-:Y:S01]  /*2efc0*/  @UP0 ULDC UR4, c[0x0][0xd54] ;  /* 0x0003550000040ab9 */ /* 0x000fe20000000800 */
[----:B------:R-:W-:Y:S01]  /*2efd0*/  @UP0 ULDC UR8, c[0x0][0xd58] ;  /* 0x0003560000080ab9 */ /* 0x000fe20000000800 */
[----:B------:R-:W-:-:S04]  /*2efe0*/  UIMAD.WIDE.U32 UR4, UR6, UR4, URZ ;  /* 0x00000004060472a5 */ /* 0x000fc8000f8e003f */
[----:B------:R-:W-:-:S12]  /*2eff0*/  @UP0 USHF.R.U32.HI UR36, URZ, UR8, UR5 ;  /* 0x000000083f240299 */ /* 0x000fd80008011605 */
.L_x_2142:
        /* <DEDUP_REMOVED lines=45> */
.L_x_2145:
[----:B------:R-:W-:-:S11]  /*2f2d0*/  UISETP.NE.AND UP0, UPT, UR5, 0x1, UPT ;  /* 0x000000010500788c */ /* 0x000fd6000bf05270 */
[----:B------:R-:W-:Y:S02]  /*2f2e0*/  @UP0 ULDC.64 UR14, c[0x0][0xae0] ;  /* 0x0002b800000e0ab9 */ /* 0x000fe40000000a00 */
[----:B------:R-:W-:-:S04]  /*2f2f0*/  UIMAD.WIDE.U32 UR6, UR8, UR14, URZ ;  /* 0x0000000e080672a5 */ /* 0x000fc8000f8e003f */
[----:B------:R-:W-:-:S12]  /*2f300*/  @UP0 USHF.R.U32.HI UR8, URZ, UR15, UR7 ;  /* 0x0000000f3f080299 */ /* 0x000fd80008011607 */
.L_x_2146:
[----:B------:R-:W-:-:S04]  /*2f310*/  UIMAD UR8, UR8, UR5, UR5 ;  /* 0x00000005080872a4 */ /* 0x000fc8000f8e0205 */
[----:B------:R-:W-:-:S04]  /*2f320*/  UISETP.LT.AND UP0, UPT, UR4, UR8, UPT ;  /* 0x000000080400728c */ /* 0x000fc8000bf01270 */
[----:B------:R-:W-:-:S12]  /*2f330*/  USEL UR4, UR4, UR8, UP0 ;  /* 0x0000000804047287 */ /* 0x000fd80008000000 */
.L_x_2144:
        /* <DEDUP_REMOVED lines=16> */
[----:B------:R-:W-:Y:S02]  /*2f440*/  UMOV UR4, UR6 ;  /* 0x0000000600047c82 */ /* 0x000fe40008000000 */
        /* <DEDUP_REMOVED lines=10> */
.L_x_2148:
[----:B------:R-:W-:-:S11]  /*2f4f0*/  UISETP.NE.AND UP0, UPT, UR5, 0x1, UPT ;  /* 0x000000010500788c */ /* 0x000fd6000bf05270 */
[----:B------:R-:W-:Y:S02]  /*2f500*/  @UP0 ULDC.64 UR10, c[0x0][0xae0] ;  /* 0x0002b800000a0ab9 */ /* 0x000fe40000000a00 */
[----:B------:R-:W-:-:S04]  /*2f510*/  UIMAD.WIDE.U32 UR6, UR4, UR10, URZ ;  /* 0x0000000a040672a5 */ /* 0x000fc8000f8e003f */
[----:B------:R-:W-:-:S12]  /*2f520*/  @UP0 USHF.R.U32.HI UR4, URZ, UR11, UR7 ;  /* 0x0000000b3f040299 */ /* 0x000fd80008011607 */
.L_x_2149:
[----:B------:R-:W-:-:S04]  /*2f530*/  UIMAD UR4, UR4, UR5, URZ ;  /* 0x00000005040472a4 */ /* 0x000fc8000f8e023f */
[----:B------:R-:W-:-:S04]  /*2f540*/  UISETP.LT.AND UP0, UPT, UR8, UR4, UPT ;  /* 0x000000040800728c */ /* 0x000fc8000bf01270 */
[----:B------:R-:W-:-:S12]  /*2f550*/  USEL UR8, UR8, UR4, !UP0 ;  /* 0x0000000408087287 */ /* 0x000fd8000c000000 */
.L_x_2147:
[----:B------:R-:W-:Y:S01]  /*2f560*/  UIMAD.WIDE UR4, UR8, 0x2aaaaaab, URZ ;  /* 0x2aaaaaab080478a5 */ /* 0x000fe2000f8e023f */
[----:B------:R0:W-:Y:S03]  /*2f570*/  STL [R1+0x490], RZ ;  /* 0x000490ff01007387 */ /* 0x0001e60000100800 */
[----:B------:R-:W-:-:S04]  /*2f580*/  USHF.R.U32.HI UR4, URZ, 0x1f, UR5 ;  /* 0x0000001f3f047899 */ /* 0x000fc80008011605 */
[----:B------:R-:W-:Y:S02]  /*2f590*/  ULEA.HI.SX32 UR4, UR5, UR4, 0x1c ;  /* 0x0000000405047291 */ /* 0x000fe4000f8fe23f */
[----:B------:R-:W-:Y:S02]  /*2f5a0*/  USHF.R.U32.HI UR5, URZ, 0x10, UR40 ;  /* 0x000000103f057899 */ /* 0x000fe40008011628 */
[----:B------:R-:W-:Y:S02]  /*2f5b0*/  ULOP3.LUT UR40, UR40, 0xffff, URZ, 0xc0, !UPT ;  /* 0x0000ffff28287892 */ /* 0x000fe4000f8ec03f */
[----:B------:R-:W-:Y:S01]  /*2f5c0*/  VIMNMX R7, RZ, UR4, !PT ;  /* 0x00000004ff077c48 */ /* 0x000fe2000ffe0100 */
[----:B------:R-:W-:-:S03]  /*2f5d0*/  UISETP.NE.AND UP0, UPT, UR5, URZ, UPT ;  /* 0x0000003f0500728c */ /* 0x000fc6000bf05270 */
[----:B------:R-:W-:Y:S01]  /*2f5e0*/  ISETP.LT.AND P0, PT, R7, UR9, PT ;  /* 0x0000000907007c0c */ /* 0x000fe2000bf01270 */
[----:B------:R0:W-:Y:S07]  /*2f5f0*/  STL [R1+0x48c], R7 ;  /* 0x00048c0701007387 */ /* 0x0001ee0000100800 */
[----:B------:R-:W-:-:S05]  /*2f600*/  @!UP0 ULDC UR5, c[0x0][0xae8] ;  /* 0x0002ba0000058ab9 */ /* 0x000fca0000000800 */
[----:B0-----:R-:W-:Y:S05]  /*2f610*/  @!P0 BRA `(.L_x_2150) ;  /* 0x0000000000708947 */ /* 0x001fea0003800000 */
[----:B------:R-:W-:Y:S01]  /*2f620*/  IMAD.U32 R6, RZ, RZ, UR5 ;  /* 0x00000005ff067e24 */ /* 0x000fe2000f8e00ff */
[----:B------:R-:W-:Y:S01]  /*2f630*/  UIADD3 UR4, UR5, -0x1, UR9 ;  /* 0xffffffff05047890 */ /* 0x000fe2000fffe009 */
[----:B------:R-:W-:-:S03]  /*2f640*/  IMAD.MOV.U32 R2, RZ, RZ, RZ ;  /* 0x000000ffff027224 */ /* 0x000fc600078e00ff */
[-C--:B------:R-:W-:Y:S02]  /*2f650*/  IABS R0, R6.reuse ;  /* 0x0000000600007213 */ /* 0x080fe40000000000 */
[----:B------:R-:W-:Y:S02]  /*2f660*/  IABS R6, R6 ;  /* 0x0000000600067213 */ /* 0x000fe40000000000 */
[----:B------:R-:W0:Y:S08]  /*2f670*/  I2F.RP R4, R0 ;  /* 0x0000000000047306 */ /* 0x000e300000209400 */
[----:B0-----:R-:W0:Y:S02]  /*2f680*/  MUFU.RCP R4, R4 ;  /* 0x0000000400047308 */ /* 0x001e240000001000 */
[----:B0-----:R-:W-:-:S06]  /*2f690*/  VIADD R3, R4, 0xffffffe ;  /* 0x0ffffffe04037836 */ /* 0x001fcc0000000000 */
[----:B------:R-:W0:Y:S02]  /*2f6a0*/  F2I.FTZ.U32.TRUNC.NTZ R3, R3 ;  /* 0x0000000300037305 */ /* 0x000e24000021f000 */
[----:B0-----:R-:W-:-:S04]  /*2f6b0*/  IMAD.MOV R5, RZ, RZ, -R3 ;  /* 0x000000ffff057224 */ /* 0x001fc800078e0a03 */
[----:B------:R-:W-:-:S04]  /*2f6c0*/  IMAD R5, R5, R0, RZ ;  /* 0x0000000005057224 */ /* 0x000fc800078e02ff */
[----:B------:R-:W-:Y:S01]  /*2f6d0*/  IMAD.HI.U32 R5, R3, R5, R2 ;  /* 0x0000000503057227 */ /* 0x000fe200078e0002 */
[----:B------:R-:W-:-:S03]  /*2f6e0*/  IADD3 R2, -R7, UR4, RZ ;  /* 0x0000000407027c10 */ /* 0x000fc6000fffe1ff */
[----:B------:R-:W-:Y:S01]  /*2f6f0*/  IMAD.MOV R3, RZ, RZ, -R6 ;  /* 0x000000ffff037224 */ /* 0x000fe200078e0a06 */
[----:B------:R-:W-:Y:S02]  /*2f700*/  IABS R4, R2 ;  /* 0x0000000200047213 */ /* 0x000fe40000000000 */
[----:B------:R-:W-:-:S03]  /*2f710*/  LOP3.LUT R2, R2, UR5, RZ, 0x3c, !PT ;  /* 0x0000000502027c12 */ /* 0x000fc6000f8e3cff */
[----:B------:R-:W-:Y:S01]  /*2f720*/  IMAD.HI.U32 R5, R5, R4, RZ ;  /* 0x0000000405057227 */ /* 0x000fe200078e00ff */
[----:B------:R-:W-:-:S03]  /*2f730*/  ISETP.GE.AND P2, PT, R2, RZ, PT ;  /* 0x000000ff0200720c */ /* 0x000fc60003f46270 */
[----:B------:R-:W-:-:S05]  /*2f740*/  IMAD R3, R5, R3, R4 ;  /* 0x0000000305037224 */ /* 0x000fca00078e0204 */
[----:B------:R-:W-:-:S13]  /*2f750*/  ISETP.GT.U32.AND P1, PT, R0, R3, PT ;  /* 0x000000030000720c */ /* 0x000fda0003f24070 */
[----:B------:R-:W-:Y:S02]  /*2f760*/  @!P1 IMAD.IADD R3, R3, 0x1, -R0 ;  /* 0x0000000103039824 */ /* 0x000fe400078e0a00 */
[----:B------:R-:W-:Y:S01]  /*2f770*/  @!P1 VIADD R5, R5, 0x1 ;  /* 0x0000000105059836 */ /* 0x000fe20000000000 */
[----:B------:R-:W-:Y:S02]  /*2f780*/  ISETP.NE.AND P1, PT, RZ, UR5, PT ;  /* 0x00000005ff007c0c */ /* 0x000fe4000bf25270 */
[----:B------:R-:W-:-:S13]  /*2f790*/  ISETP.GE.U32.AND P0, PT, R3, R0, PT ;  /* 0x000000000300720c */ /* 0x000fda0003f06070 */
[----:B------:R-:W-:-:S04]  /*2f7a0*/  @P0 VIADD R5, R5, 0x1 ;  /* 0x0000000105050836 */ /* 0x000fc80000000000 */
[----:B------:R-:W-:Y:S01]  /*2f7b0*/  @!P2 IMAD.MOV R5, RZ, RZ, -R5 ;  /* 0x000000ffff05a224 */ /* 0x000fe200078e0a05 */
[----:B------:R-:W-:-:S05]  /*2f7c0*/  @!P1 LOP3.LUT R5, RZ, UR5, RZ, 0x33, !PT ;  /* 0x00000005ff059c12 */ /* 0x000fca000f8e33ff */
[----:B------:R0:W-:Y:S02]  /*2f7d0*/  STL [R1+0x490], R5 ;  /* 0x0004900501007387 */ /* 0x0001e40000100800 */
.L_x_2150:
[----:B------:R-:W2:Y:S01]  /*2f7e0*/  LDL R2, [R1+0x490] ;  /* 0x0004900001027983 */ /* 0x000ea20000100800 */
[----:B------:R-:W-:Y:S02]  /*2f7f0*/  IMAD.MOV.U32 R6, RZ, RZ, RZ ;  /* 0x000000ffff067224 */ /* 0x000fe400078e00ff */
[----:B--2---:R-:W-:Y:S02]  /*2f800*/  IMAD R0, R2, UR40, R7 ;  /* 0x0000002802007c24 */ /* 0x004fe4000f8e0207 */
[----:B------:R-:W-:-:S03]  /*2f810*/  IMAD.MOV.U32 R7, RZ, RZ, 0x1 ;  /* 0x00000001ff077424 */ /* 0x000fc600078e00ff */
[----:B------:R-:W-:Y:S01]  /*2f820*/  VIADDMNMX R19, R0, R2, UR9, PT ;  /* 0x0000000900137e46 */ /* 0x000fe2000b800102 */
[----:B------:R1:W-:Y:S03]  /*2f830*/  STL [R1+0x488], R0 ;  /* 0x0004880001007387 */ /* 0x0003e60000100800 */
[----:B------:R-:W-:Y:S01]  /*2f840*/  ISETP.GT.AND P0, PT, R19, R0, PT ;  /* 0x000000001300720c */ /* 0x000fe20003f04270 */
[----:B------:R2:W-:Y:S01]  /*2f850*/  STL [R1+0x4b4], R19 ;  /* 0x0004b41301007387 */ /* 0x0005e20000100800 */
[----:B-1----:R-:W-:-:S11]  /*2f860*/  IMAD.MOV.U32 R0, RZ, RZ, 0x1 ;  /* 0x00000001ff007424 */ /* 0x002fd600078e00ff */
[----:B--2---:R-:W-:Y:S05]  /*2f870*/  @!P0 BRA `(.L_x_2143) ;  /* 0x0000004000108947 */ /* 0x004fea0003800000 */
[----:B------:R-:W1:Y:S01]  /*2f880*/  S2UR UR4, SR_CgaCtaId ;  /* 0x00000000000479c3 */ /* 0x000e620000008800 */
[----:B------:R-:W-:Y:S02]  /*2f890*/  UMOV UR38, 0x400 ;  /* 0x0000040000267882 */ /* 0x000fe40000000000 */
[----:B-1----:R-:W-:-:S04]  /*2f8a0*/  ULEA UR38, UR4, UR38, 0x18 ;  /* 0x0000002604267291 */ /* 0x002fc8000f8ec03f */
        /* <DEDUP_REMOVED lines=10> */
[----:B0-----:R-:W-:Y:S02]  /*2f950*/  IMAD.U32 R5, RZ, RZ, UR7 ;  /* 0x00000007ff057e24 */ /* 0x001fe4000f8e00ff */
        /* <DEDUP_REMOVED lines=9> */
.L_x_2151:
        /* <DEDUP_REMOVED lines=8> */
[----:B------:R1:W2:Y:S01]  /*2fa70*/  LDC.64 R2, c[0x4][R16] ;  /* 0x0100000010027b82 */ /* 0x0002a20000000a00 */
[----:B------:R-:W-:Y:S02]  /*2fa80*/  IMAD.U32 R4, RZ, RZ, UR6 ;  /* 0x00000006ff047e24 */ /* 0x000fe4000f8e00ff */
[----:B0-----:R-:W-:Y:S02]  /*2fa90*/  IMAD.U32 R5, RZ, RZ, UR7 ;  /* 0x00000007ff057e24 */ /* 0x001fe4000f8e00ff */
[----:B------:R-:W-:Y:S02]  /*2faa0*/  IMAD.U32 R6, RZ, RZ, UR8 ;  /* 0x00000008ff067e24 */ /* 0x000fe4000f8e00ff */
[----:B------:R-:W-:-:S02]  /*2fab0*/  IMAD.U32 R7, RZ, RZ, UR9 ;  /* 0x00000009ff077e24 */ /* 0x000fc4000f8e00ff */
[----:B------:R-:W-:Y:S02]  /*2fac0*/  IMAD.U32 R10, RZ, RZ, UR4 ;  /* 0x00000004ff0a7e24 */ /* 0x000fe4000f8e00ff */
[----:B------:R-:W-:Y:S02]  /*2fad0*/  IMAD.U32 R11, RZ, RZ, UR5 ;  /* 0x00000005ff0b7e24 */ /* 0x000fe4000f8e00ff */
[----:B------:R-:W-:Y:S02]  /*2fae0*/  IMAD.MOV.U32 R8, RZ, RZ, 0x70 ;  /* 0x00000070ff087424 */ /* 0x000fe400078e00ff */
[----:B------:R-:W-:Y:S02]  /*2faf0*/  IMAD.MOV.U32 R12, RZ, RZ, 0x1 ;  /* 0x00000001ff0c7424 */ /* 0x000fe400078e00ff */
[----:B-1----:R-:W-:-:S07]  /*2fb00*/  IMAD.MOV.U32 R13, RZ, RZ, RZ ;  /* 0x000000ffff0d7224 */ /* 0x002fce00078e00ff */
[----:B------:R-:W-:-:S07]  /*2fb10*/  LEPC R20, `(.L_x_2153) ;  /* 0x000000001014794e */ /* 0x000fce0000000000 */
[----:B--2---:R-:W-:Y:S05]  /*2fb20*/  CALL.ABS.NOINC R2 ;  /* 0x0000000002007343 */ /* 0x004fea0003c00000 */
.L_x_2153:
        /* <DEDUP_REMOVED lines=15> */
.L_x_2152:
[----:B------:R-:W1:Y:S02]  /*2fc20*/  LDC.64 R2, c[0x0][0xaf0] ;  /* 0x0002bc00ff027b82 */ /* 0x000e640000000a00 */
[----:B-1----:R-:W-:-:S04]  /*2fc30*/  ISETP.NE.U32.AND P0, PT, R2, RZ, PT ;  /* 0x000000ff0200720c */ /* 0x002fc80003f05070 */
[----:B------:R-:W-:-:S13]  /*2fc40*/  ISETP.NE.AND.EX P0, PT, R3, RZ, PT, P0 ;  /* 0x000000ff0300720c */ /* 0x000fda0003f05300 */
[----:B------:R-:W1:Y:S02]  /*2fc50*/  @P0 LDC.64 R2, c[0x0][0xaf0] ;  /* 0x0002bc00ff020b82 */ /* 0x000e640000000a00 */
[----:B-1----:R-:W-:-:S05]  /*2fc60*/  @P0 IMAD.WIDE R2, R18, 0x4, R2 ;  /* 0x0000000412020825 */ /* 0x002fca00078e0202 */
[----:B------:R1:W2:Y:S01]  /*2fc70*/  @P0 LDG.E R18, desc[UR44][R2.64] ;  /* 0x0000002c02120981 */ /* 0x0002a2000c1e1900 */
[----:B------:R-:W-:Y:S01]  /*2fc80*/  UMOV UR4, 0xffffffff ;  /* 0xffffffff00047882 */ /* 0x000fe20000000000 */
[----:B------:R-:W-:Y:S01]  /*2fc90*/  LOP3.LUT R17, R17, 0xfffffffe, RZ, 0xc0, !PT ;  /* 0xfffffffe11117812 */ /* 0x000fe200078ec0ff */
[----:B------:R-:W-:Y:S01]  /*2fca0*/  VIADD R0, R19, 0xffffffff ;  /* 0xffffffff13007836 */ /* 0x000fe20000000000 */
[----:B------:R-:W3:Y:S01]  /*2fcb0*/  S2R R16, SR_TID.X ;  /* 0x0000000000107919 */ /* 0x000ee20000002100 */
[----:B-1----:R-:W1:Y:S02]  /*2fcc0*/  LDC.64 R2, c[0x0][0x418] ;  /* 0x00010600ff027b82 */ /* 0x002e640000000a00 */
[----:B-1----:R-:W-:Y:S02]  /*2fcd0*/  ISETP.NE.U32.AND P0, PT, R2, RZ, PT ;  /* 0x000000ff0200720c */ /* 0x002fe40003f05070 */
[----:B---3--:R-:W-:Y:S02]  /*2fce0*/  SHF.R.U32.HI R4, RZ, 0x5, R16 ;  /* 0x00000005ff047819 */ /* 0x008fe40000011610 */
[----:B------:R-:W-:-:S02]  /*2fcf0*/  ISETP.NE.AND.EX P1, PT, R3, RZ, PT, P0 ;  /* 0x000000ff0300720c */ /* 0x000fc40003f25300 */
[----:B------:R-:W-:-:S11]  /*2fd00*/  LOP3.LUT R4, R4, 0x3, RZ, 0xc0, !PT ;  /* 0x0000000304047812 */ /* 0x000fd600078ec0ff */
[----:B------:R-:W-:Y:S02]  /*2fd10*/  @P1 LOP3.LUT R17, R17, 0x1, RZ, 0xfc, !PT ;  /* 0x0000000111111812 */ /* 0x000fe400078efcff */
[----:B--2---:R-:W-:Y:S02]  /*2fd20*/  SHF.R.S32.HI R19, RZ, 0x1f, R18 ;  /* 0x0000001fff137819 */ /* 0x004fe40000011412 */
[----:B------:R-:W-:Y:S01]  /*2fd30*/  SEL R16, R18, RZ, !P1 ;  /* 0x000000ff12107207 */ /* 0x000fe20004800000 */
[----:B------:R-:W-:Y:S06]  /*2fd40*/  BRA.DIV UR4, `(.L_x_2154) ;  /* 0x0000004204447947 */ /* 0x000fec000b800000 */
[----:B------:R1:W2:Y:S02]  /*2fd50*/  SHFL.IDX PT, R14, R4, RZ, 0x1f ;  /* 0x00001fff040e7589 */ /* 0x0002a400000e0000 */
.L_x_2238:
[----:B------:R3:W-:Y:S01]  /*2fd60*/  STL [R1+0x480], R0 ;  /* 0x0004800001007387 */ /* 0x0007e20000100800 */
[----:B--2---:R-:W-:Y:S02]  /*2fd70*/  ISETP.NE.AND P0, PT, R14, RZ, PT ;  /* 0x000000ff0e00720c */ /* 0x004fe40003f05270 */
[----:B------:R-:W-:Y:S02]  /*2fd80*/  PLOP3.LUT P2, PT, PT, PT, PT, 0x8, 0x0 ;  /* 0x000000000000781c */ /* 0x000fe40003f4e170 */
[----:B------:R-:W-:-:S11]  /*2fd90*/  LOP3.LUT R17, R17, 0xfffffffd, RZ, 0xc0, !PT ;  /* 0xfffffffd11117812 */ /* 0x000fd600078ec0ff */
[----:B------:R-:W-:Y:S01]  /*2fda0*/  @P2 LOP3.LUT R17, R17, 0x2, RZ, 0xfc, !PT ;  /* 0x0000000211112812 */ /* 0x000fe200078efcff */
[----:B---3--:R-:W-:Y:S06]  /*2fdb0*/  @P0 BRA `(.L_x_2155) ;  /* 0x0000000000e40947 */ /* 0x008fec0003800000 */
[----:B------:R-:W-:-:S03]  /*2fdc0*/  UMOV UR4, 0xffffffff ;  /* 0xffffffff00047882 */ /* 0x000fc60000000000 */
[----:B------:R-:W-:Y:S05]  /*2fdd0*/  BRA.DIV UR4, `(.L_x_2156) ;  /* 0x0000004204407947 */ /* 0x000fea000b800000 */
[----:B------:R-:W-:-:S13]  /*2fde0*/  ELECT P6, URZ, PT ;  /* 0x00000000003f782f */ /* 0x000fda00038c0000 */
.L_x_2241:
[----:B------:R-:W-:Y:S05]  /*2fdf0*/  @!P6 BRA `(.L_x_2155) ;  /* 0x0000000000d4e947 */ /* 0x000fea0003800000 */
[----:B------:R-:W-:Y:S01]  /*2fe00*/  IMAD.MOV.U32 R16, RZ, RZ, R18 ;  /* 0x000000ffff107224 */ /* 0x000fe200078e0012 */
[----:B------:R-:W-:Y:S06]  /*2fe10*/  @!P1 BRA `(.L_x_2157) ;  /* 0x00000000004c9947 */ /* 0x000fec0003800000 */
[----:B------:R-:W2:Y:S01]  /*2fe20*/  LDC R6, c[0x0][0x43c] ;  /* 0x00010f00ff067b82 */ /* 0x000ea20000000800 */
[----:B------:R-:W-:Y:S01]  /*2fe30*/  IMAD.MOV.U32 R7, RZ, RZ, R0 ;  /* 0x000000ffff077224 */ /* 0x000fe200078e0000 */
[----:B------:R-:W-:Y:S01]  /*2fe40*/  ULDC.64 UR4, c[0x0][0x428] ;  /* 0x00010a0000047ab9 */ /* 0x000fe20000000a00 */
[----:B--2---:R-:W-:-:S13]  /*2fe50*/  ISETP.NE.AND P0, PT, R6, 0x1, PT ;  /* 0x000000010600780c */ /* 0x004fda0003f05270 */
[----:B01----:R-:W0:Y:S02]  /*2fe60*/  @P0 LDC.64 R4, c[0x0][0x440] ;  /* 0x00011000ff040b82 */ /* 0x003e240000000a00 */
[----:B0-----:R-:W-:-:S04]  /*2fe70*/  @P0 IMAD.HI.U32 R0, R7, R4, RZ ;  /* 0x0000000407000227 */ /* 0x001fc800078e00ff */
[----:B------:R-:W-:Y:S01]  /*2fe80*/  IMAD.MOV.U32 R4, RZ, RZ, R7 ;  /* 0x000000ffff047224 */ /* 0x000fe200078e0007 */
[----:B------:R-:W-:-:S05]  /*2fe90*/  @P0 SHF.R.U32.HI R4, RZ, R5, R0 ;  /* 0x00000005ff040219 */ /* 0x000fca0000011600 */
[----:B------:R-:W-:-:S04]  /*2fea0*/  IMAD.MOV R5, RZ, RZ, -R4 ;  /* 0x000000ffff057224 */ /* 0x000fc800078e0a04 */
[----:B------:R-:W-:Y:S01]  /*2feb0*/  IMAD R7, R6, R5, R7 ;  /* 0x0000000506077224 */ /* 0x000fe200078e0207 */
[----:B------:R-:W-:-:S04]  /*2fec0*/  SHF.R.S32.HI R5, RZ, 0x1f, R4 ;  /* 0x0000001fff057819 */ /* 0x000fc80000011404 */
[----:B------:R0:W-:Y:S01]  /*2fed0*/  STL [R1+0x480], R7 ;  /* 0x0004800701007387 */ /* 0x0001e20000100800 */
[----:B------:R-:W-:-:S03]  /*2fee0*/  IMAD.WIDE.U32 R4, R18, UR4, R4 ;  /* 0x0000000412047c25 */ /* 0x000fc6000f8e0004 */
[----:B------:R-:W-:Y:S01]  /*2fef0*/  LEA R2, P0, R4, R2, 0x2 ;  /* 0x0000000204027211 */ /* 0x000fe200078010ff */
[----:B0-----:R-:W-:-:S04]  /*2ff00*/  IMAD R7, R19, UR4, RZ ;  /* 0x0000000413077c24 */ /* 0x001fc8000f8e02ff */
[----:B------:R-:W-:-:S04]  /*2ff10*/  IMAD R7, R18, UR5, R7 ;  /* 0x0000000512077c24 */ /* 0x000fc8000f8e0207 */
[----:B------:R-:W-:-:S05]  /*2ff20*/  IMAD.IADD R0, R5, 0x1, R7 ;  /* 0x0000000105007824 */ /* 0x000fca00078e0207 */
[----:B------:R-:W-:-:S05]  /*2ff30*/  LEA.HI.X R3, R4, R3, R0, 0x2, P0 ;  /* 0x0000000304037211 */ /* 0x000fca00000f1400 */
[----:B------:R2:W5:Y:S02]  /*2ff40*/  LDG.E R16, desc[UR44][R2.64] ;  /* 0x0000002c02107981 */ /* 0x000564000c1e1900 */
.L_x_2157:
[----:B------:R-:W-:Y:S01]  /*2ff50*/  IMAD.MOV.U32 R0, RZ, RZ, 0x1 ;  /* 0x00000001ff007424 */ /* 0x000fe200078e00ff */
[----:B------:R-:W2:Y:S04]  /*2ff60*/  S2R R8, SR_TID.X ;  /* 0x0000000000087919 */ /* 0x000ea80000002100 */
[----:B------:R-:W-:-:S04]  /*2ff70*/  SHF.L.U32 R0, R0, 0x1f, RZ ;  /* 0x0000001f00007819 */ /* 0x000fc800000006ff */
[----:B------:R-:W3:Y:S01]  /*2ff80*/  SYNCS.PHASECHK.TRANS64.TRYWAIT P0, [UR38+0x32440], R0 ;  /* 0x03244000ff0075a7 */ /* 0x000ee20008000166 */
[----:B--2---:R-:W-:-:S04]  /*2ff90*/  LOP3.LUT R2, R8, 0x7f, RZ, 0xc0, !PT ;  /* 0x0000007f08027812 */ /* 0x004fc800078ec0ff */
[----:B------:R-:W-:Y:S01]  /*2ffa0*/  ISETP.NE.AND P1, PT, R2, RZ, PT ;  /* 0x000000ff0200720c */ /* 0x000fe20003f25270 */
[----:B---3--:R-:W-:-:S12]  /*2ffb0*/  @!P0 BRA `(.L_x_2158) ;  /* 0x0000003c00e88947 */ /* 0x008fd80003800000 */
.L_x_2242:
[----:B------:R-:W-:Y:S05]  /*2ffc0*/  @P1 BRA `(.L_x_2159) ;  /* 0x0000000000181947 */ /* 0x000fea0003800000 */
[----:B------:R-:W3:Y:S01]  /*2ffd0*/  S2R R2, SR_TID.X ;  /* 0x0000000000027919 */ /* 0x000ee20000002100 */
[----:B--2---:R-:W-:-:S04]  /*2ffe0*/  IMAD.MOV.U32 R0, RZ, RZ, 0x3000 ;  /* 0x00003000ff007424 */ /* 0x004fc800078e00ff */
[----:B------:R4:W-:Y:S01]  /*2fff0*/  SYNCS.ARRIVE.TRANS64 RZ, [UR38+0x32430], R0 ;  /* 0x03243000ffff79a7 */ /* 0x0009e20008000026 */
[----:B---3--:R-:W-:-:S13]  /*30000*/  LOP3.LUT P0, RZ, R2, 0x1f, RZ, 0xc0, !PT ;  /* 0x0000001f02ff7812 */ /* 0x008fda000780c0ff */
[----:B----4-:R-:W-:Y:S05]  /*30010*/  @!P0 BRA `(.L_x_2159) ;  /* 0x0000000000048947 */ /* 0x010fea0003800000 */
[----:B------:R-:W-:Y:S01]  /*30020*/  BPT.TRAP 0x1 ;  /* 0x000000040000795c */ /* 0x000fe20000300000 */
.L_x_2159:
[----:B--2---:R-:W2:Y:S01]  /*30030*/  LDL R0, [R1+0x480] ;  /* 0x0004800001007983 */ /* 0x004ea20000100800 */
        /* <DEDUP_REMOVED lines=16> */
[----:B--2---:R-:W-:Y:S01]  /*30140*/  NOP ;  /* 0x0000000000007918 */ /* 0x004fe20000000000 */
.L_x_2155:
[----:B------:R-:W-:Y:S05]  /*30150*/  WARPSYNC.ALL ;  /* 0x0000000000007948 */ /* 0x000fea0003800000 */
[----:B------:R-:W-:Y:S01]  /*30160*/  UIADD3 UR4, UR38, 0x18400, URZ ;  /* 0x0001840026047890 */ /* 0x000fe2000fffe03f */
[----:B------:R-:W-:Y:S01]  /*30170*/  BAR.SYNC.DEFER_BLOCKING 0x8, 0x180 ;  /* 0x0206000000007b1d */ /* 0x000fe20000010000 */
[----:B------:R-:W-:Y:S02]  /*30180*/  USHF.R.S32.HI UR43, URZ, 0x1f, UR36 ;  /* 0x0000001f3f2b7899 */ /* 0x000fe40008011424 */
[----:B------:R-:W-:-:S06]  /*30190*/  ULOP3.LUT UP0, URZ, UR4, 0x3ff, URZ, 0xc0, !UPT ;  /* 0x000003ff043f7892 */ /* 0x000fcc000f80c03f */
[----:B------:R-:W-:-:S13]  /*301a0*/  PLOP3.LUT P0, PT, PT, PT, UP0, 0x80, 0x0 ;  /* 0x000000000000781c */ /* 0x000fda0003f0f008 */
[----:B------:R-:W-:Y:S05]  /*301b0*/  @!P0 BRA `(.L_x_2160) ;  /* 0x0000000000408947 */ /* 0x000fea0003800000 */
[----:B------:R-:W-:Y:S01]  /*301c0*/  MOV R2, 0x0 ;  /* 0x0000000000027802 */ /* 0x000fe20000000f00 */
[----:B------:R-:W-:Y:S01]  /*301d0*/  ULDC.64 UR6, c[0x4][0x98] ;  /* 0x0100260000067ab9 */ /* 0x000fe20000000a00 */
[----:B------:R-:W-:Y:S01]  /*301e0*/  ULDC.64 UR8, c[0x4][0xa0] ;  /* 0x0100280000087ab9 */ /* 0x000fe20000000a00 */
[----:B------:R-:W-:Y:S01]  /*301f0*/  ULDC.64 UR4, c[0x4][0x20] ;  /* 0x0100080000047ab9 */ /* 0x000fe20000000a00 */
[----:B-1----:R-:W-:Y:S02]  /*30200*/  IMAD.U32 R4, RZ, RZ, UR6 ;  /* 0x00000006ff047e24 */ /* 0x002fe4000f8e00ff */
        /* <DEDUP_REMOVED lines=11> */
.L_x_2160:
[----:B------:R-:W2:Y:S01]  /*302c0*/  LDC R7, c[0x0][0x448] ;  /* 0x00011200ff077b82 */ /* 0x000ea20000000800 */
[----:B------:R-:W3:Y:S01]  /*302d0*/  S2R R9, SR_TID.X ;  /* 0x0000000000097919 */ /* 0x000ee20000002100 */
[----:B------:R-:W-:Y:S02]  /*302e0*/  ULDC.64 UR8, c[0x0][0x2d8] ;  /* 0x0000b60000087ab9 */ /* 0x000fe40000000a00 */
[----:B------:R-:W-:Y:S01]  /*302f0*/  UIMAD UR6, UR43, UR8, URZ ;  /* 0x000000082b0672a4 */ /* 0x000fe2000f8e023f */
[----:B-1----:R-:W1:Y:S01]  /*30300*/  S2R R4, SR_CTAID.Z ;  /* 0x0000000000047919 */ /* 0x002e620000002700 */
[----:B------:R-:W-:Y:S02]  /*30310*/  UIMAD.WIDE.U32 UR4, UR36, UR8, URZ ;  /* 0x00000008240472a5 */ /* 0x000fe4000f8e003f */
[----:B------:R-:W-:Y:S01]  /*30320*/  UIMAD UR6, UR36, UR9, UR6 ;  /* 0x00000009240672a4 */ /* 0x000fe2000f8e0206 */
[----:B------:R-:W4:Y:S03]  /*30330*/  S2R R10, SR_CTAID.Z ;  /* 0x00000000000a7919 */ /* 0x000f260000002700 */
[----:B------:R-:W-:Y:S01]  /*30340*/  UIADD3 UR5, UR5, UR6, URZ ;  /* 0x0000000605057290 */ /* 0x000fe2000fffe03f */
[----:B--2---:R-:W-:-:S02]  /*30350*/  ISETP.NE.AND P0, PT, R7, 0x1, PT ;  /* 0x000000010700780c */ /* 0x004fc40003f05270 */
[C---:B---3--:R-:W-:Y:S01]  /*30360*/  LOP3.LUT R8, R9.reuse, 0x7f, RZ, 0xc0, !PT ;  /* 0x0000007f09087812 */ /* 0x048fe200078ec0ff */
[----:B------:R-:W-:-:S10]  /*30370*/  IMAD.SHL.U32 R3, R9, 0x10, RZ ;  /* 0x0000001009037824 */ /* 0x000fd400078e00ff */
[----:B------:R-:W2:Y:S01]  /*30380*/  @P0 LDC R0, c[0x0][0x44c] ;  /* 0x00011300ff000b82 */ /* 0x000ea20000000800 */
[----:B------:R-:W-:Y:S02]  /*30390*/  SHF.R.U32.HI R6, RZ, 0x3, R8 ;  /* 0x00000003ff067819 */ /* 0x000fe40000011608 */
[----:B-1----:R-:W-:Y:S02]  /*303a0*/  SHF.R.S32.HI R4, RZ, 0x1f, R4 ;  /* 0x0000001fff047819 */ /* 0x002fe40000011404 */
[----:B------:R-:W-:-:S03]  /*303b0*/  LOP3.LUT R3, R6, 0x70, R3, 0xf8, !PT ;  /* 0x0000007006037812 */ /* 0x000fc600078ef803 */
[----:B------:R-:W1:Y:S02]  /*303c0*/  @P0 LDC R2, c[0x0][0x450] ;  /* 0x00011400ff020b82 */ /* 0x000e640000000800 */
[----:B0-----:R-:W-:-:S04]  /*303d0*/  VIADD R5, R3, UR39 ;  /* 0x0000002703057c36 */ /* 0x001fc80008000000 */
[----:B--2---:R-:W-:-:S04]  /*303e0*/  @P0 IMAD.HI.U32 R3, R5, R0, RZ ;  /* 0x0000000005030227 */ /* 0x004fc800078e00ff */
[----:B------:R-:W-:Y:S01]  /*303f0*/  IMAD.MOV.U32 R0, RZ, RZ, R5 ;  /* 0x000000ffff007224 */ /* 0x000fe200078e0005 */
[----:B-1----:R-:W-:Y:S02]  /*30400*/  @P0 SHF.R.U32.HI R0, RZ, R2, R3 ;  /* 0x00000002ff000219 */ /* 0x002fe40000011603 */
[----:B------:R-:W0:Y:S02]  /*30410*/  LDC.64 R2, c[0x0][0x2e0] ;  /* 0x0000b800ff027b82 */ /* 0x000e240000000a00 */
[----:B0-----:R-:W-:-:S04]  /*30420*/  IMAD R4, R4, R2, RZ ;  /* 0x0000000204047224 */ /* 0x001fc800078e02ff */
[C---:B----4-:R-:W-:Y:S02]  /*30430*/  IMAD R4, R10.reuse, R3, R4 ;  /* 0x000000030a047224 */ /* 0x050fe400078e0204 */
        /* <DEDUP_REMOVED lines=8> */
[----:B------:R-:W-:Y:S02]  /*304c0*/  IMAD.MOV R0, RZ, RZ, -R0 ;  /* 0x000000ffff007224 */ /* 0x000fe400078e0a00 */
[----:B------:R-:W-:Y:S02]  /*304d0*/  IMAD.IADD R3, R3, 0x1, R4 ;  /* 0x0000000103037824 */ /* 0x000fe400078e0204 */
[----:B------:R-:W-:-:S04]  /*304e0*/  IMAD R0, R7, R0, R5 ;  /* 0x0000000007007224 */ /* 0x000fc800078e0205 */
[----:B------:R-:W-:Y:S01]  /*304f0*/  IMAD.WIDE.U32 R2, R0, UR4, R2 ;  /* 0x0000000400027c25 */ /* 0x000fe2000f8e0002 */
[----:B------:R-:W-:-:S05]  /*30500*/  SHF.R.S32.HI R4, RZ, 0x1f, R0 ;  /* 0x0000001fff047819 */ /* 0x000fca0000011400 */
[----:B------:R-:W-:-:S04]  /*30510*/  IMAD R4, R4, UR4, RZ ;  /* 0x0000000404047c24 */ /* 0x000fc8000f8e02ff */
        /* <DEDUP_REMOVED lines=21> */
[----:B------:R-:W2:Y:S02]  /*30670*/  SHFL.IDX PT, R6, R0, 0x1, 0x181f ;  /* 0x00381f0000067f89 */ /* 0x000ea400000e0000 */
[----:B------:R-:W-:-:S02]  /*30680*/  ISETP.GE.AND P1, PT, R11, R2, PT ;  /* 0x000000020b00720c */ /* 0x000fc40003f26270 */
[----:B------:R-:W3:Y:S01]  /*30690*/  SHFL.IDX PT, R8, R3, 0x1, 0x181f ;  /* 0x00381f0003087f89 */ /* 0x000ee200000e0000 */
[----:B------:R-:W-:-:S03]  /*306a0*/  ISETP.GE.AND P2, PT, R12, R2, PT ;  /* 0x000000020c00720c */ /* 0x000fc60003f46270 */
[----:B------:R4:W-:Y:S04]  /*306b0*/  STL [R1+0x494], R12 ;  /* 0x0004940c01007387 */ /* 0x0009e80000100800 */
[----:B------:R-:W-:Y:S03]  /*306c0*/  STL [R1+0x474], R11 ;  /* 0x0004740b01007387 */ /* 0x000fe60000100800 */
[----:B------:R-:W-:Y:S02]  /*306d0*/  @!P1 LEA R7, R9, UR38, 0x1 ;  /* 0x0000002609079c11 */ /* 0x000fe4000f8e08ff */
[----:B0-----:R-:W-:Y:S01]  /*306e0*/  @!P1 LEA R5, P3, R10, R5, 0x1 ;  /* 0x000000050a059211 */ /* 0x001fe200078608ff */
[----:B----4-:R-:W-:-:S04]  /*306f0*/  VIADD R12, R11, 0x20 ;  /* 0x000000200b0c7836 */ /* 0x010fc80000000000 */
[----:B-1----:R-:W-:Y:S01]  /*30700*/  @!P1 IMAD.X R4, RZ, RZ, R4, P3 ;  /* 0x000000ffff049224 */ /* 0x002fe200018e0604 */
[----:B------:R-:W-:Y:S04]  /*30710*/  STL [R1+0x4a0], R12 ;  /* 0x0004a00c01007387 */ /* 0x000fe80000100800 */
[----:B------:R-:W-:-:S04]  /*30720*/  @!P1 LOP3.LUT R5, R5, R4, RZ, 0x3c, !PT ;  /* 0x0000000405059212 */ /* 0x000fc800078e3cff */
[----:B------:R-:W-:-:S04]  /*30730*/  @!P1 LOP3.LUT R4, R5, R4, RZ, 0x3c, !PT ;  /* 0x0000000405049212 */ /* 0x000fc800078e3cff */
[----:B------:R-:W-:-:S05]  /*30740*/  @!P1 LOP3.LUT R5, R5, R4, RZ, 0x3c, !PT ;  /* 0x0000000405059212 */ /* 0x000fca00078e3cff */
[----:B------:R2:W-:Y:S02]  /*30750*/  @!P1 LDGSTS.E.BYPASS.LTC128B.128 [R7+0x18400], desc[UR44][R4.64], !P0 ;  /* 0x1840000004079fae */ /* 0x0005e4000c101d6c */
[----:B--2---:R-:W-:Y:S01]  /*30760*/  @!P2 LEA R4, P1, R10, R6, 0x1 ;  /* 0x000000060a04a211 */ /* 0x004fe200078208ff */
[----:B------:R-:W-:Y:S01]  /*30770*/  VIADD R7, R11, 0x30 ;  /* 0x000000300b077836 */ /* 0x000fe20000000000 */
[----:B------:R-:W-:-:S03]  /*30780*/  @!P2 LEA R6, R9, UR38, 0x1 ;  /* 0x000000260906ac11 */ /* 0x000fc6000f8e08ff */
[----:B---3--:R-:W-:Y:S01]  /*30790*/  @!P2 IMAD.X R5, RZ, RZ, R8, P1 ;  /* 0x000000ffff05a224 */ /* 0x008fe200008e0608 */
[----:B------:R-:W-:Y:S01]  /*307a0*/  ISETP.GE.AND P1, PT, R12, R2, PT ;  /* 0x000000020c00720c */ /* 0x000fe20003f26270 */
[----:B------:R-:W-:Y:S04]  /*307b0*/  STL [R1+0x4a4], R7 ;  /* 0x0004a40701007387 */ /* 0x000fe80000100800 */
[----:B------:R0:W-:Y:S04]  /*307c0*/  @!P2 LDGSTS.E.BYPASS.LTC128B.128 [R6+0x18c00], desc[UR44][R4.64], !P0 ;  /* 0x18c000000406afae */ /* 0x0001e8000c101d6c */
[----:B0-----:R-:W0:Y:S04]  /*307d0*/  SHFL.IDX PT, R5, R0, 0x2, 0x181f ;  /* 0x00581f0000057f89 */ /* 0x001e2800000e0000 */
[----:B------:R-:W-:Y:S01]  /*307e0*/  @!P1 LEA R6, R9, UR38, 0x1 ;  /* 0x0000002609069c11 */ /* 0x000fe2000f8e08ff */
[----:B------:R-:W1:Y:S01]  /*307f0*/  SHFL.IDX PT, R4, R3, 0x2, 0x181f ;  /* 0x00581f0003047f89 */ /* 0x000e6200000e0000 */
[----:B0-----:R-:W-:-:S05]  /*30800*/  @!P1 LEA R5, P2, R10, R5, 0x1 ;  /* 0x000000050a059211 */ /* 0x001fca00078408ff */
[----:B-1----:R-:W-:-:S05]  /*30810*/  @!P1 IMAD.X R4, RZ, RZ, R4, P2 ;  /* 0x000000ffff049224 */ /* 0x002fca00010e0604 */
        /* <DEDUP_REMOVED lines=19> */
[----:B0-----:R-:W0:Y:S04]  /*30950*/  SHFL.IDX PT, R4, R0, 0x4, 0x181f ;  /* 0x00981f0000047f89 */ /* 0x001e2800000e0000 */
[----:B------:R-:W1:Y:S01]  /*30960*/  SHFL.IDX PT, R6, R3, 0x4, 0x181f ;  /* 0x00981f0003067f89 */ /* 0x000e6200000e0000 */
[----:B0-----:R-:W-:-:S05]  /*30970*/  @!P1 LEA R5, P2, R10, R4, 0x1 ;  /* 0x000000040a059211 */ /* 0x001fca00078408ff */
[----:B-1----:R-:W-:Y:S01]  /*30980*/  @!P1 IMAD.X R4, RZ, RZ, R6, P2 ;  /* 0x000000ffff049224 */ /* 0x002fe200010e0606 */
[----:B------:R-:W-:-:S04]  /*30990*/  @!P1 LEA R6, R9, UR38, 0x1 ;  /* 0x0000002609069c11 */ /* 0x000fc8000f8e08ff */
        /* <DEDUP_REMOVED lines=16> */
[----:B------:R-:W-:-:S03]  /*30aa0*/  ISETP.GE.AND P1, PT, R7, R2, PT ;  /* 0x000000020700720c */ /* 0x000fc60003f26270 */
[----:B0-----:R-:W0:Y:S04]  /*30ab0*/  SHFL.IDX PT, R4, R0, 0x6, 0x181f ;  /* 0x00d81f0000047f89 */ /* 0x001e2800000e0000 */
[----:B------:R-:W1:Y:S04]  /*30ac0*/  SHFL.IDX PT, R6, R3, 0x6, 0x181f ;  /* 0x00d81f0003067f89 */ /* 0x000e6800000e0000 */
[----:B------:R-:W2:Y:S04]  /*30ad0*/  SHFL.IDX PT, R3, R3, 0x7, 0x181f ;  /* 0x00f81f0003037f89 */ /* 0x000ea800000e0000 */
[----:B------:R-:W3:Y:S01]  /*30ae0*/  SHFL.IDX PT, R0, R0, 0x7, 0x181f ;  /* 0x00f81f0000007f89 */ /* 0x000ee200000e0000 */
[----:B0-----:R-:W-:-:S05]  /*30af0*/  @!P1 LEA R5, P2, R10, R4, 0x1 ;  /* 0x000000040a059211 */ /* 0x001fca00078408ff */
[----:B-1----:R-:W-:Y:S01]  /*30b00*/  @!P1 IMAD.X R4, RZ, RZ, R6, P2 ;  /* 0x000000ffff049224 */ /* 0x002fe200010e0606 */
[----:B------:R-:W-:-:S04]  /*30b10*/  @!P1 LEA R6, R9, UR38, 0x1 ;  /* 0x0000002609069c11 */ /* 0x000fc8000f8e08ff */
[----:B------:R-:W-:-:S04]  /*30b20*/  @!P1 LOP3.LUT R5, R5, R4, RZ, 0x3c, !PT ;  /* 0x0000000405059212 */ /* 0x000fc800078e3cff */
[----:B------:R-:W-:-:S04]  /*30b30*/  @!P1 LOP3.LUT R4, R5, R4, RZ, 0x3c, !PT ;  /* 0x0000000405049212 */ /* 0x000fc800078e3cff */
[----:B------:R-:W-:-:S05]  /*30b40*/  @!P1 LOP3.LUT R5, R5, R4, RZ, 0x3c, !PT ;  /* 0x0000000405059212 */ /* 0x000fca00078e3cff */
[----:B--23--:R1:W-:Y:S02]  /*30b50*/  @!P1 LDGSTS.E.BYPASS.LTC128B.128 [R6+0x1b400], desc[UR44][R4.64], !P0 ;  /* 0x1b40000004069fae */ /* 0x00c3e4000c101d6c */
.L_x_2259:
[----:B01----:R-:W2:Y:S02]  /*30b60*/  LDL R4, [R1+0x474] ;  /* 0x0004740001047983 */ /* 0x003ea40000100800 */
        /* <DEDUP_REMOVED lines=13> */
[----:B-1----:R-:W1:Y:S01]  /*30c40*/  LDC.64 R2, c[0x0][0x3d8] ;  /* 0x0000f600ff027b82 */ /* 0x002e620000000a00 */
[----:B------:R-:W-:Y:S01]  /*30c50*/  NOP ;  /* 0x0000000000007918 */ /* 0x000fe20000000000 */
[C---:B-1----:R-:W-:Y:S01]  /*30c60*/  IMAD R0, R2.reuse, UR43, RZ ;  /* 0x0000002b02007c24 */ /* 0x042fe2000f8e02ff */
[----:B------:R-:W-:Y:S01]  /*30c70*/  UIADD3 UR4, UR38, 0x22400, URZ ;  /* 0x0002240026047890 */ /* 0x000fe2000fffe03f */
[----:B0-----:R-:W-:Y:S01]  /*30c80*/  IMAD.WIDE.U32 R4, R2, UR36, RZ ;  /* 0x0000002402047c25 */ /* 0x001fe2000f8e00ff */
        /* <DEDUP_REMOVED lines=12> */
[----:B0-----:R-:W-:Y:S02]  /*30d50*/  IMAD.U32 R4, RZ, RZ, UR6 ;  /* 0x00000006ff047e24 */ /* 0x001fe4000f8e00ff */
        /* <DEDUP_REMOVED lines=11> */
.L_x_2162:
[----:B0-----:R-:W2:Y:S01]  /*30e10*/  LDL.LU.64 R4, [R1+0x4b8] ;  /* 0x0004b80001047983 */ /* 0x001ea20000300a00 */
[----:B------:R-:W0:Y:S01]  /*30e20*/  LDC R6, c[0x0][0x448] ;  /* 0x00011200ff067b82 */ /* 0x000e220000000800 */
[----:B------:R-:W-:Y:S02]  /*30e30*/  ULDC.64 UR4, c[0x0][0x3e0] ;  /* 0x0000f80000047ab9 */ /* 0x000fe40000000a00 */
[----:B------:R-:W2:Y:S01]  /*30e40*/  LDL.LU.64 R2, [R1+0x498] ;  /* 0x0004980001027983 */ /* 0x000ea20000300a00 */
[----:B------:R-:W1:Y:S01]  /*30e50*/  S2R R0, SR_CTAID.Z ;  /* 0x0000000000007919 */ /* 0x000e620000002700 */
[----:B0-----:R-:W-:Y:S02]  /*30e60*/  ISETP.NE.AND P0, PT, R6, 0x1, PT ;  /* 0x000000010600780c */ /* 0x001fe40003f05270 */
[----:B-1----:R-:W-:-:S05]  /*30e70*/  SHF.R.S32.HI R0, RZ, 0x1f, R0 ;  /* 0x0000001fff007819 */ /* 0x002fca0000011400 */
[----:B------:R-:W-:Y:S01]  /*30e80*/  IMAD R0, R0, UR4, RZ ;  /* 0x0000000400007c24 */ /* 0x000fe2000f8e02ff */
[----:B------:R-:W0:Y:S02]  /*30e90*/  S2R R8, SR_TID.X ;  /* 0x0000000000087919 */ /* 0x000e240000002100 */
[----:B0-----:R-:W-:-:S05]  /*30ea0*/  IMAD.SHL.U32 R10, R8, 0x8, RZ ;  /* 0x00000008080a7824 */ /* 0x001fca00078e00ff */
[----:B------:R-:W-:Y:S01]  /*30eb0*/  LOP3.LUT R10, R10, 0x38, RZ, 0xc0, !PT ;  /* 0x000000380a0a7812 */ /* 0x000fe200078ec0ff */
[----:B--2---:R-:W-:Y:S02]  /*30ec0*/  IMAD.MOV.U32 R2, RZ, RZ, R4 ;  /* 0x000000ffff027224 */ /* 0x004fe400078e0004 */
[----:B------:R-:W0:Y:S01]  /*30ed0*/  S2R R4, SR_CTAID.Z ;  /* 0x0000000000047919 */ /* 0x000e220000002700 */
[----:B------:R-:W1:Y:S01]  /*30ee0*/  S2R R5, SR_TID.X ;  /* 0x0000000000057919 */ /* 0x000e620000002100 */
[C---:B0-----:R-:W-:Y:S02]  /*30ef0*/  IMAD R0, R4.reuse, UR5, R0 ;  /* 0x0000000504007c24 */ /* 0x041fe4000f8e0200 */
[----:B------:R-:W-:Y:S01]  /*30f00*/  IMAD.WIDE.U32 R2, R4, UR4, R2 ;  /* 0x0000000404027c25 */ /* 0x000fe2000f8e0002 */
[----:B------:R-:W-:-:S03]  /*30f10*/  ULDC.64 UR4, c[0x0][0x3d0] ;  /* 0x0000f40000047ab9 */ /* 0x000fc60000000a00 */
[----:B------:R-:W-:Y:S02]  /*30f20*/  IMAD.IADD R3, R3, 0x1, R0 ;  /* 0x0000000103037824 */ /* 0x000fe400078e0200 */
[----:B------:R-:W0:Y:S01]  /*30f30*/  @P0 LDC R0, c[0x0][0x44c] ;  /* 0x00011300ff000b82 */ /* 0x000e220000000800 */
[C---:B-1----:R-:W-:Y:S01]  /*30f40*/  LOP3.LUT R4, R5.reuse, 0x7f, RZ, 0xc0, !PT ;  /* 0x0000007f05047812 */ /* 0x042fe200078ec0ff */
[----:B------:R-:W-:-:S06]  /*30f50*/  IMAD.SHL.U32 R15, R5, 0x10, RZ ;  /* 0x00000010050f7824 */ /* 0x000fcc00078e00ff */
[----:B------:R-:W1:Y:S01]  /*30f60*/  @P0 LDC R5, c[0x0][0x450] ;  /* 0x00011400ff050b82 */ /* 0x000e620000000800 */
[----:B------:R-:W-:-:S04]  /*30f70*/  SHF.R.U32.HI R7, RZ, 0x3, R4 ;  /* 0x00000003ff077819 */ /* 0x000fc80000011604 */
[----:B------:R-:W-:-:S05]  /*30f80*/  LOP3.LUT R7, R7, 0x70, R15, 0xf8, !PT ;  /* 0x0000007007077812 */ /* 0x000fca00078ef80f */
[----:B------:R-:W-:-:S04]  /*30f90*/  VIADD R7, R7, UR39 ;  /* 0x0000002707077c36 */ /* 0x000fc80008000000 */
[----:B0-----:R-:W-:-:S04]  /*30fa0*/  @P0 IMAD.HI.U32 R0, R7, R0, RZ ;  /* 0x0000000007000227 */ /* 0x001fc800078e00ff */
[----:B------:R-:W-:Y:S01]  /*30fb0*/  IMAD.MOV.U32 R4, RZ, RZ, R7 ;  /* 0x000000ffff047224 */ /* 0x000fe200078e0007 */
[----:B-1----:R-:W-:-:S04]  /*30fc0*/  @P0 SHF.R.U32.HI R4, RZ, R5, R0 ;  /* 0x00000005ff040219 */ /* 0x002fc80000011600 */
[--C-:B------:R-:W-:Y:S01]  /*30fd0*/  SHF.R.S32.HI R5, RZ, 0x1f, R4.reuse ;  /* 0x0000001fff057819 */ /* 0x100fe20000011404 */
[----:B------:R-:W-:-:S04]  /*30fe0*/  IMAD.MOV R0, RZ, RZ, -R4 ;  /* 0x000000ffff007224 */ /* 0x000fc800078e0a04 */
[----:B------:R-:W-:Y:S02]  /*30ff0*/  IMAD R5, R5, UR4, RZ ;  /* 0x0000000405057c24 */ /* 0x000fe4000f8e02ff */
[----:B------:R-:W-:-:S04]  /*31000*/  IMAD.WIDE.U32 R2, R4, UR4, R2 ;  /* 0x0000000404027c25 */ /* 0x000fc8000f8e0002 */
[----:B------:R-:W-:Y:S02]  /*31010*/  IMAD R0, R6, R0, R7 ;  /* 0x0000000006007224 */ /* 0x000fe400078e0207 */
        /* <DEDUP_REMOVED lines=10> */
[----:B------:R-:W-:-:S04]  /*310c0*/  ULDC UR4, c[0x0][0x3b8] ;  /* 0x0000ee0000047ab9 */ /* 0x000fc80000000800 */
[----:B------:R-:W-:Y:S02]  /*310d0*/  LEA.HI.X R4, R2, UR5, R0, 0x1, P0 ;  /* 0x0000000502047c11 */ /* 0x000fe400080f0c00 */
[----:B------:R-:W-:-:S04]  /*310e0*/  LOP3.LUT R0, R10, 0x40, RZ, 0xfc, !PT ;  /* 0x000000400a007812 */ /* 0x000fc800078efcff */
[----:B------:R-:W-:Y:S02]  /*310f0*/  ISETP.GE.AND P0, PT, R0, UR4, PT ;  /* 0x0000000400007c0c */ /* 0x000fe4000bf06270 */
[----:B------:R-:W-:-:S04]  /*31100*/  LOP3.LUT R0, R10, 0x80, RZ, 0xfc, !PT ;  /* 0x000000800a007812 */ /* 0x000fc800078efcff */
[----:B------:R-:W-:Y:S02]  /*31110*/  ISETP.GE.AND P1, PT, R0, UR4, PT ;  /* 0x0000000400007c0c */ /* 0x000fe4000bf26270 */
[C---:B------:R-:W-:Y:S02]  /*31120*/  LOP3.LUT R0, R10.reuse, 0xc0, RZ, 0xfc, !PT ;  /* 0x000000c00a007812 */ /* 0x040fe400078efcff */
[----:B------:R-:W-:Y:S02]  /*31130*/  ISETP.GE.AND P3, PT, R10, UR4, PT ;  /* 0x000000040a007c0c */ /* 0x000fe4000bf66270 */
[----:B------:R-:W-:Y:S01]  /*31140*/  ISETP.GE.AND P2, PT, R0, UR4, PT ;  /* 0x0000000400007c0c */ /* 0x000fe2000bf46270 */
[----:B------:R-:W-:-:S03]  /*31150*/  UMOV UR4, 0xffffffff ;  /* 0xffffffff00047882 */ /* 0x000fc60000000000 */
[----:B------:R-:W-:Y:S09]  /*31160*/  BRA.DIV UR4, `(.L_x_2163) ;  /* 0x0000003a04707947 */ /* 0x000ff2000b800000 */
[----:B------:R-:W2:Y:S01]  /*31170*/  LDL.LU R3, [R1+0x494] ;  /* 0x0004940001037983 */ /* 0x000ea20000300800 */
[----:B------:R-:W-:-:S03]  /*31180*/  ULDC UR4, c[0x0][0x288] ;  /* 0x0000a20000047ab9 */ /* 0x000fc60000000800 */
[----:B------:R-:W3:Y:S04]  /*31190*/  LDL.LU R7, [R1+0x474] ;  /* 0x0004740001077983 */ /* 0x000ee80000300800 */
[----:B------:R-:W4:Y:S04]  /*311a0*/  LDL.LU R15, [R1+0x4a0] ;  /* 0x0004a000010f7983 */ /* 0x000f280000300800 */
[----:B------:R-:W5:Y:S01]  /*311b0*/  LDL.LU R13, [R1+0x4a4] ;  /* 0x0004a400010d7983 */ /* 0x000f620000300800 */
[----:B------:R-:W0:Y:S01]  /*311c0*/  S2R R2, SR_TID.X ;  /* 0x0000000000027919 */ /* 0x000e220000002100 */
[----:B------:R-:W-:-:S02]  /*311d0*/  IMAD R0, R6, UR4, RZ ;  /* 0x0000000406007c24 */ /* 0x000fc4000f8e02ff */
[----:B------:R-:W5:Y:S01]  /*311e0*/  LDL.LU R14, [R1+0x4a8] ;  /* 0x0004a800010e7983 */ /* 0x000f620000300800 */
[----:B0-----:R-:W-:-:S05]  /*311f0*/  IMAD.SHL.U32 R11, R2, 0x8, RZ ;  /* 0x00000008020b7824 */ /* 0x001fca00078e00ff */
[----:B------:R-:W-:-:S04]  /*31200*/  LOP3.LUT R11, R11, 0x1f8, RZ, 0xc0, !PT ;  /* 0x000001f80b0b7812 */ /* 0x000fc800078ec0ff */
[----:B------:R-:W-:Y:S01]  /*31210*/  LOP3.LUT R11, R11, 0x38, R2, 0x78, !PT ;  /* 0x000000380b0b7812 */ /* 0x000fe200078e7802 */
[----:B------:R-:W-:Y:S01]  /*31220*/  SHFL.IDX PT, R6, R4, 0x1, 0x181f ;  /* 0x00381f0004067f89 */ /* 0x000fe200000e0000 */
[----:B--2---:R-:W-:-:S03]  /*31230*/  ISETP.GE.AND P4, PT, R3, R0, PT ;  /* 0x000000000300720c */ /* 0x004fc60003f86270 */
[----:B------:R-:W0:Y:S01]  /*31240*/  SHFL.IDX PT, R3, R5, RZ, 0x181f ;  /* 0x00181fff05037589 */ /* 0x000e2200000e0000 */
[----:B---3--:R-:W-:Y:S02]  /*31250*/  ISETP.GE.AND P5, PT, R7, R0, PT ;  /* 0x000000000700720c */ /* 0x008fe40003fa6270 */
[----:B------:R-:W-:Y:S02]  /*31260*/  LOP3.LUT R7, R2, 0x7f, RZ, 0xc0, !PT ;  /* 0x0000007f02077812 */ /* 0x000fe400078ec0ff */
[----:B------:R-:W1:Y:S03]  /*31270*/  SHFL.IDX PT, R2, R4, RZ, 0x181f ;  /* 0x00181fff04027589 */ /* 0x000e6600000e0000 */
[----:B------:R-:W-:-:S06]  /*31280*/  IMAD.SHL.U32 R12, R7, 0x8, RZ ;  /* 0x00000008070c7824 */ /* 0x000fcc00078e00ff */
[----:B0-----:R-:W-:-:S05]  /*31290*/  @!P5 LEA R3, P6, R10, R3, 0x1 ;  /* 0x000000030a03d211 */ /* 0x001fca00078c08ff */
[----:B-1----:R-:W-:Y:S01]  /*312a0*/  @!P5 IMAD.X R2, RZ, RZ, R2, P6 ;  /* 0x000000ffff02d224 */ /* 0x002fe200030e0602 */
[----:B------:R-:W-:-:S04]  /*312b0*/  LOP3.LUT R11, R11, 0x200, R12, 0xf8, !PT ;  /* 0x000002000b0b7812 */ /* 0x000fc800078ef80c */
[----:B------:R-:W-:-:S04]  /*312c0*/  @!P5 LOP3.LUT R3, R3, R2, RZ, 0x3c, !PT ;  /* 0x000000020303d212 */ /* 0x000fc800078e3cff */
[----:B------:R-:W-:Y:S02]  /*312d0*/  @!P5 LOP3.LUT R2, R3, R2, RZ, 0x3c, !PT ;  /* 0x000000020302d212 */ /* 0x000fe400078e3cff */
        /* <DEDUP_REMOVED lines=19> */
[----:B0-----:R-:W-:-:S05]  /*31410*/  @!P4 LEA R2, P6, R10, R2, 0x1 ;  /* 0x000000020a02c211 */ /* 0x001fca00078c08ff */
[----:B-1----:R-:W-:-:S05]  /*31420*/  @!P4 IMAD.X R3, RZ, RZ, R6, P6 ;  /* 0x000000ffff03c224 */ /* 0x002fca00030e0606 */
[----:B------:R-:W-:Y:S04]  /*31430*/  @!P4 LDGSTS.E.BYPASS.LTC128B.128 [R9+0x23400], desc[UR44][R2.64], !P3 ;  /* 0x234000000209cfae */ /* 0x000fe8000d901d6c */
[----:B------:R-:W-:Y:S04]  /*31440*/  @!P4 LDGSTS.E.BYPASS.LTC128B.128 [R9+0x27400], desc[UR44][R2.64+0x80], !P0 ;  /* 0x274000800209cfae */ /* 0x000fe8000c101d6c */
[----:B------:R-:W-:Y:S04]  /*31450*/  @!P4 LDGSTS.E.BYPASS.LTC128B.128 [R9+0x2b400], desc[UR44][R2.64+0x100], !P1 ;  /* 0x2b4001000209cfae */ /* 0x000fe8000c901d6c */
[----:B------:R0:W-:Y:S01]  /*31460*/  @!P4 LDGSTS.E.BYPASS.LTC128B.128 [R9+0x2f400], desc[UR44][R2.64+0x180], !P2 ;  /* 0x2f4001800209cfae */ /* 0x0001e2000d101d6c */
[----:B-----5:R-:W-:-:S03]  /*31470*/  ISETP.GE.AND P4, PT, R13, R0, PT ;  /* 0x000000000d00720c */ /* 0x020fc60003f86270 */
[----:B------:R-:W3:Y:S04]  /*31480*/  LDL.LU R13, [R1+0x4b0] ;  /* 0x0004b000010d7983 */ /* 0x000ee80000300800 */
        /* <DEDUP_REMOVED lines=11> */
[----:B------:R-:W-:-:S13]  /*31540*/  ISETP.GE.AND P4, PT, R14, R0, PT ;  /* 0x000000000e00720c */ /* 0x000fda0003f86270 */
[----:B------:R-:W-:Y:S02]  /*31550*/  @!P4 LEA R9, R11, UR38, 0x1 ;  /* 0x000000260b09cc11 */ /* 0x000fe4000f8e08ff */
        /* <DEDUP_REMOVED lines=8> */
[----:B------:R-:W-:Y:S01]  /*315e0*/  SHFL.IDX PT, R14, R5, 0x7, 0x181f ;  /* 0x00f81f00050e7f89 */ /* 0x000fe200000e0000 */
[----:B--2---:R-:W-:-:S13]  /*315f0*/  ISETP.GE.AND P4, PT, R15, R0, PT ;  /* 0x000000000f00720c */ /* 0x004fda0003f86270 */
[----:B0-----:R-:W-:Y:S02]  /*31600*/  @!P4 LEA R2, P6, R10, R2, 0x1 ;  /* 0x000000020a02c211 */ /* 0x001fe400078c08ff */
[----:B------:R-:W-:-:S03]  /*31610*/  @!P4 LEA R7, R11, UR38, 0x1 ;  /* 0x000000260b07cc11 */ /* 0x000fc6000f8e08ff */
[----:B------:R-:W-:-:S05]  /*31620*/  @!P4 IMAD.X R3, RZ, RZ, R6, P6 ;  /* 0x000000ffff03c224 */ /* 0x000fca00030e0606 */
[----:B------:R-:W-:Y:S04]  /*31630*/  @!P4 LDGSTS.E.BYPASS.LTC128B.128 [R7+0x24c00], desc[UR44][R2.64], !P3 ;  /* 0x24c000000207cfae */ /* 0x000fe8000d901d6c */
[----:B------:R-:W-:Y:S04]  /*31640*/  @!P4 LDGSTS.E.BYPASS.LTC128B.128 [R7+0x28c00], desc[UR44][R2.64+0x80], !P0 ;  /* 0x28c000800207cfae */ /* 0x000fe8000c101d6c */
[----:B------:R-:W-:Y:S04]  /*31650*/  @!P4 LDGSTS.E.BYPASS.LTC128B.128 [R7+0x2cc00], desc[UR44][R2.64+0x100], !P1 ;  /* 0x2cc001000207cfae */ /* 0x000fe8000c901d6c */
[----:B------:R0:W-:Y:S04]  /*31660*/  @!P4 LDGSTS.E.BYPASS.LTC128B.128 [R7+0x30c00], desc[UR44][R2.64+0x180], !P2 ;  /* 0x30c001800207cfae */ /* 0x0001e8000d101d6c */
[----:B------:R-:W-:Y:S04]  /*31670*/  SHFL.IDX PT, R6, R4, 0x6, 0x181f ;  /* 0x00d81f0004067f89 */ /* 0x000fe800000e0000 */
[----:B0-----:R-:W0:Y:S01]  /*31680*/  SHFL.IDX PT, R2, R5, 0x6, 0x181f ;  /* 0x00d81f0005027f89 */ /* 0x001e2200000e0000 */
[----:B---3--:R-:W-:-:S13]  /*31690*/  ISETP.GE.AND P4, PT, R13, R0, PT ;  /* 0x000000000d00720c */ /* 0x008fda0003f86270 */
[----:B0-----:R-:W-:Y:S02]  /*316a0*/  @!P4 LEA R2, P6, R10, R2, 0x1 ;  /* 0x000000020a02c211 */ /* 0x001fe400078c08ff */
[----:B------:R-:W-:-:S03]  /*316b0*/  @!P4 LEA R9, R11, UR38, 0x1 ;  /* 0x000000260b09cc11 */ /* 0x000fc6000f8e08ff */
[----:B------:R-:W-:Y:S02]  /*316c0*/  @!P4 IMAD.X R3, RZ, RZ, R6, P6 ;  /* 0x000000ffff03c224 */ /* 0x000fe400030e0606 */
[----:B------:R0:W1:Y:S04]  /*316d0*/  SHFL.IDX PT, R6, R4, 0x7, 0x181f ;  /* 0x00f81f0004067f89 */ /* 0x00006800000e0000 */
[----:B------:R0:W-:Y:S04]  /*316e0*/  @!P4 LDGSTS.E.BYPASS.LTC128B.128 [R9+0x25400], desc[UR44][R2.64], !P3 ;  /* 0x254000000209cfae */ /* 0x0001e8000d901d6c */
[----:B------:R0:W-:Y:S04]  /*316f0*/  @!P4 LDGSTS.E.BYPASS.LTC128B.128 [R9+0x29400], desc[UR44][R2.64+0x80], !P0 ;  /* 0x294000800209cfae */ /* 0x0001e8000c101d6c */
[----:B------:R0:W-:Y:S04]  /*31700*/  @!P4 LDGSTS.E.BYPASS.LTC128B.128 [R9+0x2d400], desc[UR44][R2.64+0x100], !P1 ;  /* 0x2d4001000209cfae */ /* 0x0001e8000c901d6c */
[----:B------:R0:W-:Y:S02]  /*31710*/  @!P4 LDGSTS.E.BYPASS.LTC128B.128 [R9+0x31400], desc[UR44][R2.64+0x180], !P2 ;  /* 0x314001800209cfae */ /* 0x0001e4000d101d6c */
.L_x_2277:
[----:B0-----:R-:W2:Y:S01]  /*31720*/  LDL.LU R2, [R1+0x4c0] ;  /* 0x0004c00001027983 */ /* 0x001ea20000300800 */
[----:B------:R-:W-:Y:S01]  /*31730*/  BSSY B0, `(.L_x_2164) ;  /* 0x0000014000007945 */ /* 0x000fe20003800000 */
[----:B--2---:R-:W-:-:S13]  /*31740*/  ISETP.GE.AND P4, PT, R2, R0, PT ;  /* 0x000000000200720c */ /* 0x004fda0003f86270 */
[----:B------:R-:W-:Y:S05]  /*31750*/  @P4 BRA `(.L_x_2165) ;  /* 0x0000000000444947 */ /* 0x000fea0003800000 */
[----:B------:R-:W0:Y:S01]  /*31760*/  S2R R2, SR_TID.X ;  /* 0x0000000000027919 */ /* 0x000e220000002100 */
[----:B------:R-:W-:-:S05]  /*31770*/  LOP3.LUT R8, R8, 0x7f, RZ, 0xc0, !PT ;  /* 0x0000007f08087812 */ /* 0x000fca00078ec0ff */
[----:B------:R-:W-:Y:S02]  /*31780*/  IMAD.SHL.U32 R4, R8, 0x8, RZ ;  /* 0x0000000808047824 */ /* 0x000fe400078e00ff */
[----:B0-----:R-:W-:-:S05]  /*31790*/  IMAD.SHL.U32 R8, R2, 0x8, RZ ;  /* 0x0000000802087824 */ /* 0x001fca00078e00ff */
[----:B------:R-:W-:-:S04]  /*317a0*/  LOP3.LUT R8, R8, 0x1f8, RZ, 0xc0, !PT ;  /* 0x000001f808087812 */ /* 0x000fc800078ec0ff */
[----:B------:R-:W-:Y:S02]  /*317b0*/  LOP3.LUT R8, R8, 0x38, R2, 0x78, !PT ;  /* 0x0000003808087812 */ /* 0x000fe400078e7802 */
[----:B------:R-:W-:Y:S02]  /*317c0*/  LEA R2, P4, R10, R14, 0x1 ;  /* 0x0000000e0a027211 */ /* 0x000fe400078808ff */
[----:B------:R-:W-:-:S03]  /*317d0*/  LOP3.LUT R8, R8, 0x200, R4, 0xf8, !PT ;  /* 0x0000020008087812 */ /* 0x000fc600078ef804 */
[----:B-1----:R-:W-:Y:S01]  /*317e0*/  IMAD.X R3, RZ, RZ, R6, P4 ;  /* 0x000000ffff037224 */ /* 0x002fe200020e0606 */
        /* <DEDUP_REMOVED lines=8> */
.L_x_2165:
[----:B------:R-:W-:Y:S05]  /*31870*/  BSYNC B0 ;  /* 0x0000000000007941 */ /* 0x000fea0003800000 */
.L_x_2164:
[----:B------:R-:W-:Y:S01]  /*31880*/  NOP ;  /* 0x0000000000007918 */ /* 0x000fe20000000000 */
[----:B------:R-:W-:Y:S01]  /*31890*/  SYNCS.ARRIVE.TRANS64.RED.A0T1 RZ, [UR38+0x32410], RZ ;  /* 0x032410ffffff79a7 */ /* 0x000fe20008200426 */
[----:B0-----:R-:W-:Y:S01]  /*318a0*/  IMAD.MOV.U32 R2, RZ, RZ, 0x1 ;  /* 0x00000001ff027424 */ /* 0x001fe200078e00ff */
[----:B------:R-:W-:Y:S04]  /*318b0*/  ARRIVES.LDGSTSBAR.64.TRANSCNT [UR38+0x32410] ;  /* 0x03241000ff0079b0 */ /* 0x000fe80008000aa6 */
[----:B------:R-:W-:Y:S01]  /*318c0*/  SHF.L.U32 R2, R2, 0x1f, RZ ;  /* 0x0000001f02027819 */ /* 0x000fe200000006ff */
[----:B------:R-:W-:Y:S01]  /*318d0*/  NOP ;  /* 0x0000000000007918 */ /* 0x000fe20000000000 */
[----:B------:R-:W-:Y:S02]  /*318e0*/  SYNCS.ARRIVE.TRANS64.A1T0 RZ, [UR38+0x32410], RZ ;  /* 0x032410ffffff79a7 */ /* 0x000fe40008100026 */
[----:B------:R-:W0:Y:S02]  /*318f0*/  SYNCS.PHASECHK.TRANS64.TRYWAIT P0, [UR38+0x32420], R2 ;  /* 0x03242002ff0075a7 */ /* 0x000e240008000166 */
[----:B0-----:R-:W-:Y:S05]  /*31900*/  @!P0 BRA `(.L_x_2166) ;  /* 0x0000003c00e48947 */ /* 0x001fea0003800000 */
.L_x_2278:
[----:B------:R-:W-:Y:S01]  /*31910*/  LOP3.LUT P0, RZ, R17, 0x2, RZ, 0xc0, !PT ;  /* 0x0000000211ff7812 */ /* 0x000fe2000780c0ff */
[----:B------:R-:W-:Y:S01]  /*31920*/  BSSY B0, `(.L_x_2167) ;  /* 0x000004b000007945 */ /* 0x000fe20003800000 */
[----:B------:R-:W-:-:S11]  /*31930*/  IMAD.MOV.U32 R0, RZ, RZ, 0x1 ;  /* 0x00000001ff007424 */ /* 0x000fd600078e00ff */
[----:B------:R-:W-:Y:S05]  /*31940*/  @!P0 BRA `(.L_x_2168) ;  /* 0x0000000400208947 */ /* 0x000fea0003800000 */
[----:B------:R-:W2:Y:S01]  /*31950*/  SYNCS.PHASECHK.TRANS64.TRYWAIT P0, [UR38+0x32460], R2 ;  /* 0x03246002ff0075a7 */ /* 0x000ea20008000166 */
[----:B0-----:R-:W0:Y:S02]  /*31960*/  S2R R3, SR_TID.X ;  /* 0x0000000000037919 */ /* 0x001e240000002100 */
[----:B0-----:R-:W-:-:S04]  /*31970*/  LOP3.LUT R3, R3, 0x7f, RZ, 0xc0, !PT ;  /* 0x0000007f03037812 */ /* 0x001fc800078ec0ff */
[----:B------:R-:W-:Y:S01]  /*31980*/  ISETP.NE.AND P1, PT, R3, RZ, PT ;  /* 0x000000ff0300720c */ /* 0x000fe20003f25270 */
[----:B--2---:R-:W-:-:S12]  /*31990*/  @!P0 BRA `(.L_x_2169) ;  /* 0x0000003c00d88947 */ /* 0x004fd80003800000 */
.L_x_2279:
[----:B------:R-:W-:Y:S04]  /*319a0*/  BSSY B1, `(.L_x_2170) ;  /* 0x0000008000017945 */ /* 0x000fe80003800000 */
[----:B------:R-:W-:Y:S05]  /*319b0*/  @P1 BRA `(.L_x_2171) ;  /* 0x0000000000181947 */ /* 0x000fea0003800000 */
[----:B0-----:R-:W0:Y:S01]  /*319c0*/  S2R R3, SR_TID.X ;  /* 0x0000000000037919 */ /* 0x001e220000002100 */
[----:B------:R-:W-:-:S04]  /*319d0*/  IMAD.MOV.U32 R2, RZ, RZ, 0xc000 ;  /* 0x0000c000ff027424 */ /* 0x000fc800078e00ff */
[----:B------:R2:W-:Y:S01]  /*319e0*/  SYNCS.ARRIVE.TRANS64 RZ, [UR38+0x32450], R2 ;  /* 0x03245002ffff79a7 */ /* 0x0005e20008000026 */
[----:B0-----:R-:W-:-:S13]  /*319f0*/  LOP3.LUT P0, RZ, R3, 0x1f, RZ, 0xc0, !PT ;  /* 0x0000001f03ff7812 */ /* 0x001fda000780c0ff */
[----:B--2---:R-:W-:Y:S05]  /*31a00*/  @!P0 BRA `(.L_x_2171) ;  /* 0x0000000000048947 */ /* 0x004fea0003800000 */
[----:B------:R-:W-:Y:S01]  /*31a10*/  BPT.TRAP 0x1 ;  /* 0x000000040000795c */ /* 0x000fe20000300000 */
.L_x_2171:
[----:B------:R-:W-:Y:S05]  /*31a20*/  BSYNC B1 ;  /* 0x0000000000017941 */ /* 0x000fea0003800000 */
.L_x_2170:
[----:B0-----:R-:W2:Y:S01]  /*31a30*/  LDL.LU R2, [R1+0x480] ;  /* 0x0004800001027983 */ /* 0x001ea20000300800 */
        /* <DEDUP_REMOVED lines=10> */
.L_x_2172:
        /* <DEDUP_REMOVED lines=13> */
.L_x_2173:
        /* <DEDUP_REMOVED lines=13> */
.L_x_2174:
        /* <DEDUP_REMOVED lines=13> */
.L_x_2175:
[----:B------:R-:W-:-:S13]  /*31d50*/  @P0 ELECT P1, URZ, PT ;  /* 0x00000000003f082f */ /* 0x000fda0003820000 */
[----:B------:R-:W-:Y:S01]  /*31d60*/  @P1 R2UR UR13, R16 ;  /* 0x00000000100d12ca */ /* 0x000fe200000e0000 */
[----:B------:R-:W-:Y:S01]  /*31d70*/  UMOV UR12, UR36 ;  /* 0x00000024000c7c82 */ /* 0x000fe20008000000 */
[----:B------:R-:W-:Y:S02]  /*31d80*/  @P1 R2UR UR11, R2 ;  /* 0x00000000020b12ca */ /* 0x000fe400000e0000 */
[----:B------:R-:W-:Y:S02]  /*31d90*/  @P1 PLOP3.LUT P0, PT, P1, PT, PT, 0x8, 0x0 ;  /* 0x000000000000181c */ /* 0x000fe40000f0e170 */
[----:B------:R-:W-:-:S09]  /*31da0*/  PLOP3.LUT P1, PT, PT, PT, PT, 0x8, 0x0 ;  /* 0x000000000000781c */ /* 0x000fd20003f2e170 */
[----:B------:R2:W-:Y:S02]  /*31db0*/  UTMALDG.4D [UR8], [UR4], desc[UR6] ;  /* 0x00000608040075b4 */ /* 0x0005e40008019000 */
[----:B--2---:R-:W-:Y:S05]  /*31dc0*/  @P0 BRA.U.ANY `(.L_x_2175) ;  /* 0xfffffffd00e00947 */ /* 0x004fea000393ffff */
.L_x_2168:
[----:B------:R-:W-:Y:S05]  /*31dd0*/  BSYNC B0 ;  /* 0x0000000000007941 */ /* 0x000fea0003800000 */
.L_x_2167:
[----:B------:R-:W2:Y:S04]  /*31de0*/  LDL.LU R4, [R1+0x4b4] ;  /* 0x0004b40001047983 */ /* 0x000ea80000300800 */
[----:B0-----:R-:W3:Y:S01]  /*31df0*/  LDL R3, [R1+0x488] ;  /* 0x0004880001037983 */ /* 0x001ee20000100800 */
[----:B------:R-:W-:Y:S02]  /*31e00*/  IMAD.MOV.U32 R7, RZ, RZ, RZ ;  /* 0x000000ffff077224 */ /* 0x000fe400078e00ff */
[----:B-1----:R-:W-:Y:S02]  /*31e10*/  IMAD.MOV.U32 R6, RZ, RZ, 0x1 ;  /* 0x00000001ff067424 */ /* 0x002fe400078e00ff */
[----:B--2---:R-:W-:-:S05]  /*31e20*/  VIADD R8, R4, 0xfffffffe ;  /* 0xfffffffe04087836 */ /* 0x004fca0000000000 */
[----:B---3--:R-:W-:-:S13]  /*31e30*/  ISETP.GE.AND P0, PT, R8, R3, PT ;  /* 0x000000030800720c */ /* 0x008fda0003f06270 */
[----:B------:R-:W-:Y:S05]  /*31e40*/  @!P0 BRA `(.L_x_2143) ;  /* 0x00000018009c8947 */ /* 0x000fea0003800000 */
[----:B------:R-:W2:Y:S04]  /*31e50*/  LDL.LU R5, [R1+0x490] ;  /* 0x0004900001057983 */ /* 0x000ea80000300800 */
[----:B------:R-:W3:Y:S01]  /*31e60*/  LDL.LU R4, [R1+0x48c] ;  /* 0x00048c0001047983 */ /* 0x000ee20000300800 */
[----:B------:R-:W-:Y:S01]  /*31e70*/  UIADD3 UR4, UR40, 0x1, URZ ;  /* 0x0000000128047890 */ /* 0x000fe2000fffe03f */
[----:B------:R-:W-:Y:S01]  /*31e80*/  LOP3.LUT R3, RZ, R3, RZ, 0x33, !PT ;  /* 0x00000003ff037212 */ /* 0x000fe200078e33ff */
[----:B------:R-:W-:-:S04]  /*31e90*/  IMAD.MOV.U32 R6, RZ, RZ, 0x1 ;  /* 0x00000001ff067424 */ /* 0x000fc800078e00ff */
[----:B--2---:R-:W-:Y:S01]  /*31ea0*/  IMAD R0, R5, UR4, RZ ;  /* 0x0000000405007c24 */ /* 0x004fe2000f8e02ff */
[----:B------:R-:W-:-:S04]  /*31eb0*/  ULOP3.LUT UR4, URZ, UR41, URZ, 0x33, !UPT ;  /* 0x000000293f047292 */ /* 0x000fc8000f8e333f */
[----:B------:R-:W-:-:S04]  /*31ec0*/  LOP3.LUT R0, RZ, R0, RZ, 0x33, !PT ;  /* 0x00000000ff007212 */ /* 0x000fc800078e33ff */
[----:B---3--:R-:W-:Y:S01]  /*31ed0*/  VIADDMNMX R0, R0, -R4, UR4, !PT ;  /* 0x0000000400007e46 */ /* 0x008fe2000f800904 */
[----:B------:R-:W-:Y:S01]  /*31ee0*/  ULOP3.LUT UR4, URZ, UR42, URZ, 0x33, !UPT ;  /* 0x0000002a3f047292 */ /* 0x000fe2000f8e333f */
[----:B------:R-:W0:Y:S05]  /*31ef0*/  S2R R4, SR_TID.X ;  /* 0x0000000000047919 */ /* 0x000e2a0000002100 */
[----:B------:R-:W-:-:S04]  /*31f00*/  VIMNMX R0, R0, UR4, !PT ;  /* 0x0000000400007c48 */ /* 0x000fc8000ffe0100 */
[----:B------:R-:W-:-:S05]  /*31f10*/  VIADDMNMX R3, R0, 0x2, R3, !PT ;  /* 0x0000000200037846 */ /* 0x000fca0007800103 */
[----:B------:R-:W-:-:S05]  /*31f20*/  VIADD R5, R3, 0xfffffffe ;  /* 0xfffffffe03057836 */ /* 0x000fca0000000000 */
[-C--:B------:R-:W-:Y:S02]  /*31f30*/  ISETP.NE.AND P0, PT, R5, R0.reuse, PT ;  /* 0x000000000500720c */ /* 0x080fe40003f05270 */
[----:B------:R-:W-:-:S05]  /*31f40*/  LOP3.LUT R0, RZ, R0, RZ, 0x33, !PT ;  /* 0x00000000ff007212 */ /* 0x000fca00078e33ff */
[----:B------:R-:W-:Y:S02]  /*31f50*/  IMAD.IADD R2, R3, 0x1, R0 ;  /* 0x0000000103027824 */ /* 0x000fe400078e0200 */
[----:B------:R-:W-:-:S03]  /*31f60*/  IMAD.MOV.U32 R0, RZ, RZ, 0x1 ;  /* 0x00000001ff007424 */ /* 0x000fc600078e00ff */
[----:B------:R-:W-:Y:S02]  /*31f70*/  LOP3.LUT R11, R2, 0x1, RZ, 0xc0, !PT ;  /* 0x00000001020b7812 */ /* 0x000fe400078ec0ff */
[----:B0-----:R-:W-:Y:S01]  /*31f80*/  LOP3.LUT R10, R4, 0x1f, RZ, 0xc0, !PT ;  /* 0x0000001f040a7812 */ /* 0x001fe200078ec0ff */
[----:B------:R-:W-:Y:S06]  /*31f90*/  @!P0 BRA `(.L_x_2176) ;  /* 0x0000001000348947 */ /* 0x000fec0003800000 */
[----:B------:R-:W-:Y:S01]  /*31fa0*/  BSSY B0, `(.L_x_2176) ;  /* 0x000010c000007945 */ /* 0x000fe20003800000 */
[----:B------:R-:W-:Y:S02]  /*31fb0*/  IMAD.IADD R9, R2, 0x1, -R11 ;  /* 0x0000000102097824 */ /* 0x000fe400078e0a0b */
[----:B------:R-:W-:-:S07]  /*31fc0*/  IMAD.MOV.U32 R0, RZ, RZ, 0x1 ;  /* 0x00000001ff007424 */ /* 0x000fce00078e00ff */
.L_x_2209:
        /* <DEDUP_REMOVED lines=27> */
.L_x_2179:
[----:B------:R-:W1:Y:S01]  /*32180*/  S2R R2, SR_TID.X ;  /* 0x0000000000027919 */ /* 0x000e620000002100 */
[----:B------:R-:W-:Y:S01]  /*32190*/  BSSY B2, `(.L_x_2180) ;  /* 0x0000006000027945 */ /* 0x000fe20003800000 */
[----:B-1----:R-:W-:Y:S02]  /*321a0*/  LOP3.LUT R3, R2, 0x7f, RZ, 0xc0, !PT ;  /* 0x0000007f02037812 */ /* 0x002fe400078ec0ff */
[----:B------:R-:W-:Y:S02]  /*321b0*/  SHF.L.U32 R2, R0, 0x1f, RZ ;  /* 0x0000001f00027819 */ /* 0x000fe400000006ff */
[----:B------:R-:W-:Y:S02]  /*321c0*/  ISETP.NE.AND P2, PT, R3, RZ, PT ;  /* 0x000000ff0300720c */ /* 0x000fe40003f45270 */
[----:B------:R-:W1:Y:S02]  /*321d0*/  SYNCS.PHASECHK.TRANS64.TRYWAIT P0, [UR38+0x32448], R2 ;  /* 0x03244802ff0075a7 */ /* 0x000e640008000166 */
[----:B-1----:R-:W-:Y:S09]  /*321e0*/  @!P0 BRA `(.L_x_2181) ;  /* 0x0000003400dc8947 */ /* 0x002ff20003800000 */
.L_x_2280:
[----:B------:R-:W-:Y:S05]  /*321f0*/  BSYNC B2 ;  /* 0x0000000000027941 */ /* 0x000fea0003800000 */
.L_x_2180:
[----:B------:R-:W-:Y:S04]  /*32200*/  BSSY B2, `(.L_x_2182) ;  /* 0x0000007000027945 */ /* 0x000fe80003800000 */
[----:B------:R-:W-:Y:S05]  /*32210*/  @P2 BRA `(.L_x_2183) ;  /* 0x0000000000142947 */ /* 0x000fea0003800000 */
[----:B------:R-:W-:Y:S01]  /*32220*/  ISETP.NE.AND P0, PT, R10, RZ, PT ;  /* 0x000000ff0a00720c */ /* 0x000fe20003f05270 */
[----:B-1----:R-:W-:-:S04]  /*32230*/  IMAD.MOV.U32 R3, RZ, RZ, 0x3000 ;  /* 0x00003000ff037424 */ /* 0x002fc800078e00ff */
[----:B------:R2:W-:Y:S08]  /*32240*/  SYNCS.ARRIVE.TRANS64 RZ, [UR38+0x32438], R3 ;  /* 0x03243803ffff79a7 */ /* 0x0005f00008000026 */
[----:B--2---:R-:W-:Y:S05]  /*32250*/  @!P0 BRA `(.L_x_2183) ;  /* 0x0000000000048947 */ /* 0x004fea0003800000 */
[----:B------:R-:W-:Y:S01]  /*32260*/  BPT.TRAP 0x1 ;  /* 0x000000040000795c */ /* 0x000fe20000300000 */
.L_x_2183:
[----:B------:R-:W-:Y:S05]  /*32270*/  BSYNC B2 ;  /* 0x0000000000027941 */ /* 0x000fea0003800000 */
.L_x_2182:
        /* <DEDUP_REMOVED lines=11> */
.L_x_2184:
        /* <DEDUP_REMOVED lines=10> */
.L_x_2281:
[----:B------:R-:W-:Y:S05]  /*323d0*/  BSYNC B2 ;  /* 0x0000000000027941 */ /* 0x000fea0003800000 */
.L_x_2185:
        /* <DEDUP_REMOVED lines=9> */
.L_x_2188:
[----:B------:R-:W-:Y:S05]  /*32470*/  BSYNC B2 ;  /* 0x0000000000027941 */ /* 0x000fea0003800000 */
.L_x_2187:
        /* <DEDUP_REMOVED lines=9> */
.L_x_2189:
        /* <DEDUP_REMOVED lines=13> */
.L_x_2190:
        /* <DEDUP_REMOVED lines=13> */
.L_x_2191:
        /* <DEDUP_REMOVED lines=13> */
.L_x_2192:
        /* <DEDUP_REMOVED lines=8> */
.L_x_2178:
[----:B------:R-:W-:Y:S05]  /*32800*/  BSYNC B1 ;  /* 0x0000000000017941 */ /* 0x000fea0003800000 */
.L_x_2177:
        /* <DEDUP_REMOVED lines=8> */
[----:B------:R-:W-:Y:S01]  /*32890*/  ULDC.64 UR4, c[0x0][0x428] ;  /* 0x00010a0000047ab9 */ /* 0x000fe20000000a00 */
        /* <DEDUP_REMOVED lines=8> */
[----:B------:R-:W-:-:S04]  /*32920*/  IMAD R5, R19, UR4, RZ ;  /* 0x0000000413057c24 */ /* 0x000fc8000f8e02ff */
[C---:B------:R-:W-:Y:S02]  /*32930*/  IMAD R5, R18.reuse, UR5, R5 ;  /* 0x0000000512057c24 */ /* 0x040fe4000f8e0205 */
[----:B------:R-:W-:Y:S01]  /*32940*/  IMAD.WIDE.U32 R2, R18, UR4, R2 ;  /* 0x0000000412027c25 */ /* 0x000fe2000f8e0002 */
[----:B------:R-:W-:-:S03]  /*32950*/  ULDC.64 UR4, c[0x0][0x418] ;  /* 0x0001060000047ab9 */ /* 0x000fc60000000a00 */
[----:B------:R-:W-:Y:S01]  /*32960*/  IMAD.IADD R3, R5, 0x1, R3 ;  /* 0x0000000105037824 */ /* 0x000fe200078e0203 */
[----:B------:R-:W-:-:S04]  /*32970*/  LEA R4, P0, R2, UR4, 0x2 ;  /* 0x0000000402047c11 */ /* 0x000fc8000f8010ff */
[----:B------:R-:W-:-:S05]  /*32980*/  LEA.HI.X R5, R2, UR5, R3, 0x2, P0 ;  /* 0x0000000502057c11 */ /* 0x000fca00080f1403 */
[----:B------:R0:W5:Y:S04]  /*32990*/  LDG.E R16, desc[UR44][R4.64] ;  /* 0x0000002c04107981 */ /* 0x000168000c1e1900 */
.L_x_2195:
[----:B------:R-:W1:Y:S01]  /*329a0*/  S2R R2, SR_TID.X ;  /* 0x0000000000027919 */ /* 0x000e620000002100 */
[----:B------:R-:W-:Y:S01]  /*329b0*/  BSSY B2, `(.L_x_2196) ;  /* 0x0000006000027945 */ /* 0x000fe20003800000 */
[----:B-1----:R-:W-:Y:S02]  /*329c0*/  LOP3.LUT R3, R2, 0x7f, RZ, 0xc0, !PT ;  /* 0x0000007f02037812 */ /* 0x002fe400078ec0ff */
[----:B------:R-:W-:Y:S02]  /*329d0*/  SHF.L.U32 R2, R0, 0x1f, RZ ;  /* 0x0000001f00027819 */ /* 0x000fe400000006ff */
[----:B------:R-:W-:Y:S02]  /*329e0*/  ISETP.NE.AND P2, PT, R3, RZ, PT ;  /* 0x000000ff0300720c */ /* 0x000fe40003f45270 */
[----:B------:R-:W1:Y:S02]  /*329f0*/  SYNCS.PHASECHK.TRANS64.TRYWAIT P0, [UR38+0x32440], R2 ;  /* 0x03244002ff0075a7 */ /* 0x000e640008000166 */
[----:B-1----:R-:W-:Y:S09]  /*32a00*/  @!P0 BRA `(.L_x_2197) ;  /* 0x0000003000048947 */ /* 0x002ff20003800000 */
.L_x_2282:
[----:B------:R-:W-:Y:S05]  /*32a10*/  BSYNC B2 ;  /* 0x0000000000027941 */ /* 0x000fea0003800000 */
.L_x_2196:
[----:B------:R-:W-:Y:S04]  /*32a20*/  BSSY B2, `(.L_x_2198) ;  /* 0x0000007000027945 */ /* 0x000fe80003800000 */
[----:B------:R-:W-:Y:S05]  /*32a30*/  @P2 BRA `(.L_x_2199) ;  /* 0x0000000000142947 */ /* 0x000fea0003800000 */
[----:B------:R-:W-:Y:S01]  /*32a40*/  ISETP.NE.AND P0, PT, R10, RZ, PT ;  /* 0x000000ff0a00720c */ /* 0x000fe20003f05270 */
[----:B-1----:R-:W-:-:S04]  /*32a50*/  IMAD.MOV.U32 R3, RZ, RZ, 0x3000 ;  /* 0x00003000ff037424 */ /* 0x002fc800078e00ff */
[----:B------:R2:W-:Y:S08]  /*32a60*/  SYNCS.ARRIVE.TRANS64 RZ, [UR38+0x32430], R3 ;  /* 0x03243003ffff79a7 */ /* 0x0005f00008000026 */
[----:B--2---:R-:W-:Y:S05]  /*32a70*/  @!P0 BRA `(.L_x_2199) ;  /* 0x0000000000048947 */ /* 0x004fea0003800000 */
[----:B------:R-:W-:Y:S01]  /*32a80*/  BPT.TRAP 0x1 ;  /* 0x000000040000795c */ /* 0x000fe20000300000 */
.L_x_2199:
[----:B------:R-:W-:Y:S05]  /*32a90*/  BSYNC B2 ;  /* 0x0000000000027941 */ /* 0x000fea0003800000 */
.L_x_2198:
        /* <DEDUP_REMOVED lines=11> */
.L_x_2200:
        /* <DEDUP_REMOVED lines=11> */
.L_x_2283:
[----:B------:R-:W-:Y:S05]  /*32c00*/  BSYNC B2 ;  /* 0x0000000000027941 */ /* 0x000fea0003800000 */
.L_x_2201:
        /* <DEDUP_REMOVED lines=9> */
.L_x_2204:
[----:B------:R-:W-:Y:S05]  /*32ca0*/  BSYNC B2 ;  /* 0x0000000000027941 */ /* 0x000fea0003800000 */
.L_x_2203:
        /* <DEDUP_REMOVED lines=9> */
.L_x_2205:
        /* <DEDUP_REMOVED lines=13> */
.L_x_2206:
        /* <DEDUP_REMOVED lines=13> */
.L_x_2207:
        /* <DEDUP_REMOVED lines=13> */
.L_x_2208:
        /* <DEDUP_REMOVED lines=8> */
.L_x_2194:
[----:B------:R-:W-:Y:S05]  /*33030*/  BSYNC B1 ;  /* 0x0000000000017941 */ /* 0x000fea0003800000 */
.L_x_2193:
[----:B------:R-:W-:Y:S01]  /*33040*/  VIADD R8, R8, 0xfffffffe ;  /* 0xfffffffe08087836 */ /* 0x000fe20000000000 */
[----:B------:R-:W-:Y:S06]  /*33050*/  @P1 BRA `(.L_x_2209) ;  /* 0xffffffec00dc1947 */ /* 0x000fec000383ffff */
[----:B------:R-:W-:Y:S05]  /*33060*/  BSYNC B0 ;  /* 0x0000000000007941 */ /* 0x000fea0003800000 */
.L_x_2176:
        /* <DEDUP_REMOVED lines=25> */
.L_x_2212:
[----:B------:R-:W1:Y:S01]  /*33200*/  S2R R2, SR_TID.X ;  /* 0x0000000000027919 */ /* 0x000e620000002100 */
[----:B------:R-:W-:Y:S01]  /*33210*/  BSSY B1, `(.L_x_2213) ;  /* 0x0000006000017945 */ /* 0x000fe20003800000 */
[----:B-1----:R-:W-:Y:S02]  /*33220*/  LOP3.LUT R3, R2, 0x7f, RZ, 0xc0, !PT ;  /* 0x0000007f02037812 */ /* 0x002fe400078ec0ff */
[----:B------:R-:W-:Y:S02]  /*33230*/  SHF.L.U32 R2, R0, 0x1f, RZ ;  /* 0x0000001f00027819 */ /* 0x000fe400000006ff */
[----:B------:R-:W-:Y:S02]  /*33240*/  ISETP.NE.AND P1, PT, R3, RZ, PT ;  /* 0x000000ff0300720c */ /* 0x000fe40003f25270 */
[----:B------:R-:W1:Y:S02]  /*33250*/  SYNCS.PHASECHK.TRANS64.TRYWAIT P0, [UR38+0x32448], R2 ;  /* 0x03244802ff0075a7 */ /* 0x000e640008000166 */
[----:B-1----:R-:W-:Y:S09]  /*33260*/  @!P0 BRA `(.L_x_2214) ;  /* 0x00000028001c8947 */ /* 0x002ff20003800000 */
.L_x_2284:
[----:B------:R-:W-:Y:S05]  /*33270*/  BSYNC B1 ;  /* 0x0000000000017941 */ /* 0x000fea0003800000 */
.L_x_2213:
[----:B------:R-:W-:Y:S04]  /*33280*/  BSSY B1, `(.L_x_2215) ;  /* 0x0000007000017945 */ /* 0x000fe80003800000 */
[----:B------:R-:W-:Y:S05]  /*33290*/  @P1 BRA `(.L_x_2216) ;  /* 0x0000000000141947 */ /* 0x000fea0003800000 */
[----:B------:R-:W-:Y:S01]  /*332a0*/  ISETP.NE.AND P0, PT, R10, RZ, PT ;  /* 0x000000ff0a00720c */ /* 0x000fe20003f05270 */
[----:B-1----:R-:W-:-:S04]  /*332b0*/  IMAD.MOV.U32 R3, RZ, RZ, 0x3000 ;  /* 0x00003000ff037424 */ /* 0x002fc800078e00ff */
[----:B------:R2:W-:Y:S08]  /*332c0*/  SYNCS.ARRIVE.TRANS64 RZ, [UR38+0x32438], R3 ;  /* 0x03243803ffff79a7 */ /* 0x0005f00008000026 */
[----:B--2---:R-:W-:Y:S05]  /*332d0*/  @!P0 BRA `(.L_x_2216) ;  /* 0x0000000000048947 */ /* 0x004fea0003800000 */
[----:B------:R-:W-:Y:S01]  /*332e0*/  BPT.TRAP 0x1 ;  /* 0x000000040000795c */ /* 0x000fe20000300000 */
.L_x_2216:
[----:B------:R-:W-:Y:S05]  /*332f0*/  BSYNC B1 ;  /* 0x0000000000017941 */ /* 0x000fea0003800000 */
.L_x_2215:
        /* <DEDUP_REMOVED lines=11> */
.L_x_2217:
        /* <DEDUP_REMOVED lines=11> */
.L_x_2285:
[----:B------:R-:W-:Y:S05]  /*33460*/  BSYNC B1 ;  /* 0x0000000000017941 */ /* 0x000fea0003800000 */
.L_x_2218:
        /* <DEDUP_REMOVED lines=9> */
.L_x_2221:
[----:B------:R-:W-:Y:S05]  /*33500*/  BSYNC B1 ;  /* 0x0000000000017941 */ /* 0x000fea0003800000 */
.L_x_2220:
        /* <DEDUP_REMOVED lines=9> */
.L_x_2222:
        /* <DEDUP_REMOVED lines=13> */
.L_x_2223:
        /* <DEDUP_REMOVED lines=13> */
.L_x_2224:
        /* <DEDUP_REMOVED lines=13> */
.L_x_2225:
        /* <DEDUP_REMOVED lines=8> */
.L_x_2211:
[----:B------:R-:W-:Y:S05]  /*33890*/  BSYNC B0 ;  /* 0x0000000000007941 */ /* 0x000fea0003800000 */
.L_x_2210:
[----:B------:R-:W-:Y:S02]  /*338a0*/  LOP3.LUT R0, R0, 0x1, RZ, 0x3c, !PT ;  /* 0x0000000100007812 */ /* 0x000fe400078e3cff */
[----:B------:R-:W-:-:S07]  /*338b0*/  CS2R R6, SRZ ;  /* 0x0000000000067805 */ /* 0x000fce000001ff00 */
.L_x_2143:
[----:B------:R-:W1:Y:S01]  /*338c0*/  S2R R3, SR_CgaCtaId ;  /* 0x0000000000037919 */ /* 0x000e620000008800 */
[----:B------:R-:W-:Y:S02]  /*338d0*/  MOV R2, 0x400 ;  /* 0x0000040000027802 */ /* 0x000fe40000000f00 */
[----:B------:R-:W-:Y:S02]  /*338e0*/  SHF.L.U32 R7, R7, 0x1f, RZ ;  /* 0x0000001f07077819 */ /* 0x000fe400000006ff */
[----:B-1----:R-:W-:-:S04]  /*338f0*/  LEA R2, R3, R2, 0x18 ;  /* 0x0000000203027211 */ /* 0x002fc800078ec0ff */
[----:B------:R-:W1:Y:S02]  /*33900*/  SYNCS.PHASECHK.TRANS64.TRYWAIT P0, [R2+URZ+0x32420], R7 ;  /* 0x03242007020075a7 */ /* 0x000e64000800017f */
[----:B-1----:R-:W-:Y:S05]  /*33910*/  @!P0 BRA `(.L_x_2226) ;  /* 0x0000002000a08947 */ /* 0x002fea0003800000 */
.L_x_2286:
[----:B------:R-:W-:-:S03]  /*33920*/  UMOV UR4, 0xffffffff ;  /* 0xffffffff00047882 */ /* 0x000fc60000000000 */
[----:B------:R-:W-:Y:S05]  /*33930*/  BRA.DIV UR4, `(.L_x_2227) ;  /* 0x0000002204ac7947 */ /* 0x000fea000b800000 */
[----:B------:R-:W2:Y:S02]  /*33940*/  S2R R3, SR_TID.X ;  /* 0x0000000000037919 */ /* 0x000ea40000002100 */
[----:B--2---:R-:W-:-:S04]  /*33950*/  SHF.R.U32.HI R3, RZ, 0x5, R3 ;  /* 0x00000005ff037819 */ /* 0x004fc80000011603 */
[----:B------:R-:W-:-:S05]  /*33960*/  LOP3.LUT R3, R3, 0x3, RZ, 0xc0, !PT ;  /* 0x0000000303037812 */ /* 0x000fca00078ec0ff */
[----:B------:R2:W3:Y:S02]  /*33970*/  SHFL.IDX PT, R14, R3, RZ, 0x1f ;  /* 0x00001fff030e7589 */ /* 0x0004e400000e0000 */
.L_x_2289:
[----:B---3--:R-:W-:-:S13]  /*33980*/  ISETP.NE.AND P0, PT, R14, RZ, PT ;  /* 0x000000ff0e00720c */ /* 0x008fda0003f05270 */
[----:B------:R-:W-:Y:S05]  /*33990*/  @P0 BRA `(.L_x_2039) ;  /* 0x0000000000880947 */ /* 0x000fea0003800000 */
[----:B------:R-:W-:-:S03]  /*339a0*/  UMOV UR4, 0xffffffff ;  /* 0xffffffff00047882 */ /* 0x000fc60000000000 */
[----:B------:R-:W-:Y:S05]  /*339b0*/  BRA.DIV UR4, `(.L_x_2228) ;  /* 0x0000002204c07947 */ /* 0x000fea000b800000 */
[----:B------:R-:W-:-:S13]  /*339c0*/  ELECT P6, URZ, PT ;  /* 0x00000000003f782f */ /* 0x000fda00038c0000 */
.L_x_2292:
[----:B------:R-:W-:Y:S05]  /*339d0*/  @!P6 BRA `(.L_x_2039) ;  /* 0x000000000078e947 */ /* 0x000fea0003800000 */
[----:B--2---:R-:W2:Y:S02]  /*339e0*/  LDL.LU R3, [R1+0x484] ;  /* 0x0004840001037983 */ /* 0x004ea40000300800 */
[----:B--2---:R-:W-:-:S04]  /*339f0*/  LOP3.LUT R3, R3, 0x2, RZ, 0xfc, !PT ;  /* 0x0000000203037812 */ /* 0x004fc800078efcff */
[----:B------:R-:W-:-:S13]  /*33a00*/  ISETP.NE.AND P2, PT, R3, 0x3, PT ;  /* 0x000000030300780c */ /* 0x000fda0003f45270 */
[----:B------:R-:W-:Y:S05]  /*33a10*/  @!P2 BRA `(.L_x_2229) ;  /* 0x000000000004a947 */ /* 0x000fea0003800000 */
[----:B------:R-:W-:Y:S01]  /*33a20*/  BPT.TRAP 0x1 ;  /* 0x000000040000795c */ /* 0x000fe20000300000 */
.L_x_2229:
[----:B------:R-:W-:Y:S01]  /*33a30*/  VIADD R3, R2, 0x32440 ;  /* 0x0003244002037836 */ /* 0x000fe20000000000 */
[----:B-1----:R-:W-:Y:S01]  /*33a40*/  SHF.L.U32 R7, R0, 0x1f, RZ ;  /* 0x0000001f00077819 */ /* 0x002fe200000006ff */
[C---:B------:R-:W-:Y:S02]  /*33a50*/  VIADD R4, R6.reuse, 0x1 ;  /* 0x0000000106047836 */ /* 0x040fe40000000000 */
[----:B------:R-:W-:-:S03]  /*33a60*/  IMAD R8, R6, 0x8, R3 ;  /* 0x0000000806087824 */ /* 0x000fc600078e0203 */
[C---:B------:R-:W-:Y:S01]  /*33a70*/  ISETP.NE.AND P1, PT, R4.reuse, 0x2, PT ;  /* 0x000000020400780c */ /* 0x040fe20003f25270 */
[----:B------:R-:W1:Y:S03]  /*33a80*/  SYNCS.PHASECHK.TRANS64.TRYWAIT P0, [R8+URZ], R7 ;  /* 0x00000007080075a7 */ /* 0x000e66000800017f */
[----:B0-----:R-:W-:Y:S02]  /*33a90*/  SEL R5, RZ, 0x1, P1 ;  /* 0x00000001ff057807 */ /* 0x001fe40000800000 */
[----:B------:R-:W-:Y:S02]  /*33aa0*/  SEL R4, R4, RZ, P1 ;  /* 0x000000ff04047207 */ /* 0x000fe40000800000 */
[----:B------:R-:W-:-:S03]  /*33ab0*/  LOP3.LUT R0, R0, R5, RZ, 0x3c, !PT ;  /* 0x0000000500007212 */ /* 0x000fc600078e3cff */
[----:B------:R-:W-:Y:S01]  /*33ac0*/  IMAD R3, R4, 0x8, R3 ;  /* 0x0000000804037824 */ /* 0x000fe200078e0203 */
[----:B------:R-:W-:Y:S01]  /*33ad0*/  SHF.L.U32 R0, R0, 0x1f, RZ ;  /* 0x0000001f00007819 */ /* 0x000fe200000006ff */
[----:B-1----:R-:W-:Y:S06]  /*33ae0*/  @!P0 BRA `(.L_x_2230) ;  /* 0x0000002000948947 */ /* 0x002fec0003800000 */
.L_x_2293:
[----:B------:R-:W1:Y:S02]  /*33af0*/  SYNCS.PHASECHK.TRANS64.TRYWAIT P0, [R3+URZ], R0 ;  /* 0x00000000030075a7 */ /* 0x000e64000800017f */
[----:B-1----:R-:W-:Y:S05]  /*33b00*/  @!P0 BRA `(.L_x_2231) ;  /* 0x0000002000a08947 */ /* 0x002fea0003800000 */
.L_x_2294:
[----:B------:R-:W-:Y:S05]  /*33b10*/  @!P2 BRA `(.L_x_2232) ;  /* 0x000000000004a947 */ /* 0x000fea0003800000 */
[----:B------:R-:W-:Y:S01]  /*33b20*/  BPT.TRAP 0x1 ;  /* 0x000000040000795c */ /* 0x000fe20000300000 */
.L_x_2232:
[----:B-1----:R-:W-:-:S04]  /*33b30*/  VIADD R3, R2, 0x32460 ;  /* 0x0003246002037836 */ /* 0x002fc80000000000 */
[----:B------:R-:W-:-:S04]  /*33b40*/  IMAD R6, R6, 0x8, R3 ;  /* 0x0000000806067824 */ /* 0x000fc800078e0203 */
[----:B------:R-:W1:Y:S02]  /*33b50*/  SYNCS.PHASECHK.TRANS64.TRYWAIT P0, [R6+URZ], R7 ;  /* 0x00000007060075a7 */ /* 0x000e64000800017f */
[----:B-1----:R-:W-:Y:S05]  /*33b60*/  @!P0 BRA `(.L_x_2233) ;  /* 0x00000020009c8947 */ /* 0x002fea0003800000 */
.L_x_2295:
[----:B------:R-:W-:-:S07]  /*33b70*/  IMAD R3, R4, 0x8, R3 ;  /* 0x0000000804037824 */ /* 0x000fce00078e0203 */
.L_x_2234:
[----:B--2---:R2:W3:Y:S02]  /*33b80*/  SYNCS.PHASECHK.TRANS64.TRYWAIT P0, [R3+URZ], R0 ;  /* 0x00000000030075a7 */ /* 0x0044e4000800017f */
[----:B---3--:R-:W-:Y:S05]  /*33b90*/  @!P0 NANOSLEEP.SYNCS 0x989680 ;  /* 0x009896800000895d */ /* 0x008fea0003900000 */
[----:B------:R-:W3:Y:S02]  /*33ba0*/  @!P0 SYNCS.PHASECHK.TRANS64 P0, [R3+URZ], R0 ;  /* 0x00000000030085a7 */ /* 0x000ee4000800007f */
[----:B---3--:R-:W-:Y:S05]  /*33bb0*/  @!P0 BRA `(.L_x_2234) ;  /* 0xfffffffc00f08947 */ /* 0x008fea000383ffff */
.L_x_2039:
[----:B------:R-:W-:Y:S05]  /*33bc0*/  BSYNC B6 ;  /* 0x0000000000067941 */ /* 0x000fea0003800000 */
.L_x_2036:
[----:B------:R-:W-:Y:S05]  /*33bd0*/  EXIT ;  /* 0x000000000000794d */ /* 0x000fea0003800000 */
.L_x_2050:
[----:B0-----:R0:W1:Y:S02]  /*33be0*/  SYNCS.PHASECHK.TRANS64.TRYWAIT P0, [R72+URZ+0x32400], R13 ;  /* 0x0324000d480075a7 */ /* 0x001064000800017f */
[----:B-1----:R-:W-:Y:S05]  /*33bf0*/  @!P0 NANOSLEEP.SYNCS 0x989680 ;  /* 0x009896800000895d */ /* 0x002fea0003900000 */
[----:B------:R-:W1:Y:S02]  /*33c00*/  @!P0 SYNCS.PHASECHK.TRANS64 P0, [R72+URZ+0x32400], R13 ;  /* 0x0324000d480085a7 */ /* 0x000e64000800007f */
[----:B-1----:R-:W-:Y:S05]  /*33c10*/  @!P0 BRA `(.L_x_2050) ;  /* 0xfffffffc00f08947 */ /* 0x002fea000383ffff */
[----:B------:R-:W-:Y:S05]  /*33c20*/  BRA `(.L_x_2235) ;  /* 0xfffffce400787947 */ /* 0x000fea000383ffff */
.L_x_2057:
[----:B-1----:R1:W2:Y:S02]  /*33c30*/  SYNCS.PHASECHK.TRANS64.TRYWAIT P0, [R10+URZ], R11 ;  /* 0x0000000b0a0075a7 */ /* 0x0022a4000800017f */
[----:B--2---:R-:W-:Y:S05]  /*33c40*/  @!P0 NANOSLEEP.SYNCS 0x989680 ;  /* 0x009896800000895d */ /* 0x004fea0003900000 */
[----:B------:R-:W2:Y:S02]  /*33c50*/  @!P0 SYNCS.PHASECHK.TRANS64 P0, [R10+URZ], R11 ;  /* 0x0000000b0a0085a7 */ /* 0x000ea4000800007f */
[----:B--2---:R-:W-:Y:S05]  /*33c60*/  @!P0 BRA `(.L_x_2057) ;  /* 0xfffffffc00f08947 */ /* 0x004fea000383ffff */
[----:B------:R-:W-:Y:S05]  /*33c70*/  BRA `(.L_x_2056) ;  /* 0xfffffce800747947 */ /* 0x000fea000383ffff */
.L_x_2059:
[----:B0-----:R0:W1:Y:S02]  /*33c80*/  SYNCS.PHASECHK.TRANS64.TRYWAIT P0, [R72+URZ+0x32410], R7 ;  /* 0x03241007480075a7 */ /* 0x001064000800017f */
[----:B-1----:R-:W-:Y:S05]  /*33c90*/  @!P0 NANOSLEEP.SYNCS 0x989680 ;  /* 0x009896800000895d */ /* 0x002fea0003900000 */
[----:B------:R-:W1:Y:S02]  /*33ca0*/  @!P0 SYNCS.PHASECHK.TRANS64 P0, [R72+URZ+0x32410], R7 ;  /* 0x03241007480085a7 */ /* 0x000e64000800007f */
[----:B-1----:R-:W-:Y:S05]  /*33cb0*/  @!P0 BRA `(.L_x_2059) ;  /* 0xfffffffc00f08947 */ /* 0x002fea000383ffff */
[----:B------:R-:W-:Y:S05]  /*33cc0*/  BRA `(.L_x_2236) ;  /* 0xfffffcec004c7947 */ /* 0x000fea000383ffff */
.L_x_2066:
[----:B-1----:R1:W2:Y:S02]  /*33cd0*/  SYNCS.PHASECHK.TRANS64.TRYWAIT P0, [R10+URZ], R11 ;  /* 0x0000000b0a0075a7 */ /* 0x0022a4000800017f */
[----:B--2---:R-:W-:Y:S05]  /*33ce0*/  @!P0 NANOSLEEP.SYNCS 0x989680 ;  /* 0x009896800000895d */ /* 0x004fea0003900000 */
[----:B------:R-:W2:Y:S02]  /*33cf0*/  @!P0 SYNCS.PHASECHK.TRANS64 P0, [R10+URZ], R11 ;  /* 0x0000000b0a0085a7 */ /* 0x000ea4000800007f */
[----:B--2---:R-:W-:Y:S05]  /*33d00*/  @!P0 BRA `(.L_x_2066) ;  /* 0xfffffffc00f08947 */ /* 0x004fea000383ffff */
[----:B------:R-:W-:Y:S05]  /*33d10*/  BRA `(.L_x_2065) ;  /* 0xfffffcec00907947 */ /* 0x000fea000383ffff */
.L_x_2097:
[----:B-1----:R1:W2:Y:S02]  /*33d20*/  SYNCS.PHASECHK.TRANS64.TRYWAIT P2, [R0+URZ], R5 ;  /* 0x00000005000075a7 */ /* 0x0022a4000804017f */
[----:B--2---:R-:W-:Y:S05]  /*33d30*/  @!P2 NANOSLEEP.SYNCS 0x989680 ;  /* 0x009896800000a95d */ /* 0x004fea0003900000 */
[----:B------:R-:W2:Y:S02]  /*33d40*/  @!P2 SYNCS.PHASECHK.TRANS64 P2, [R0+URZ], R5 ;  /* 0x000000050000a5a7 */ /* 0x000ea4000804007f */
[----:B--2---:R-:W-:Y:S05]  /*33d50*/  @!P2 BRA `(.L_x_2097) ;  /* 0xfffffffc00f0a947 */ /* 0x004fea000383ffff */
[----:B------:R-:W-:Y:S05]  /*33d60*/  BRA `(.L_x_2096) ;  /* 0xfffffd5800807947 */ /* 0x000fea000383ffff */
.L_x_2104:
[----:B--2---:R2:W3:Y:S02]  /*33d70*/  SYNCS.PHASECHK.TRANS64.TRYWAIT P2, [R4+URZ], R5 ;  /* 0x00000005040075a7 */ /* 0x0044e4000804017f */
[----:B---3--:R-:W-:Y:S05]  /*33d80*/  @!P2 NANOSLEEP.SYNCS 0x989680 ;  /* 0x009896800000a95d */ /* 0x008fea0003900000 */
[----:B------:R-:W3:Y:S02]  /*33d90*/  @!P2 SYNCS.PHASECHK.TRANS64 P2, [R4+URZ], R5 ;  /* 0x000000050400a5a7 */ /* 0x000ee4000804007f */
[----:B---3--:R-:W-:Y:S05]  /*33da0*/  @!P2 BRA `(.L_x_2104) ;  /* 0xfffffffc00f0a947 */ /* 0x008fea000383ffff */
[----:B------:R-:W-:Y:S05]  /*33db0*/  BRA `(.L_x_2103) ;  /* 0xfffffd5c00a47947 */ /* 0x000fea000383ffff */
.L_x_2115:
[----:B-1----:R1:W2:Y:S02]  /*33dc0*/  SYNCS.PHASECHK.TRANS64.TRYWAIT P1, [R0+URZ], R7 ;  /* 0x00000007000075a7 */ /* 0x0022a4000802017f */
[----:B--2---:R-:W-:Y:S05]  /*33dd0*/  @!P1 NANOSLEEP.SYNCS 0x989680 ;  /* 0x009896800000995d */ /* 0x004fea0003900000 */
[----:B------:R-:W2:Y:S02]  /*33de0*/  @!P1 SYNCS.PHASECHK.TRANS64 P1, [R0+URZ], R7 ;  /* 0x00000007000095a7 */ /* 0x000ea4000802007f */
[----:B--2---:R-:W-:Y:S05]  /*33df0*/  @!P1 BRA `(.L_x_2115) ;  /* 0xfffffffc00f09947 */ /* 0x004fea000383ffff */
[----:B------:R-:W-:Y:S05]  /*33e00*/  BRA `(.L_x_2114) ;  /* 0xfffffec400987947 */ /* 0x000fea000383ffff */
.L_x_2122:
[----:B--2---:R2:W3:Y:S02]  /*33e10*/  SYNCS.PHASECHK.TRANS64.TRYWAIT P1, [R2+URZ], R3 ;  /* 0x00000003020075a7 */ /* 0x0044e4000802017f */
[----:B---3--:R-:W-:Y:S05]  /*33e20*/  @!P1 NANOSLEEP.SYNCS 0x989680 ;  /* 0x009896800000995d */ /* 0x008fea0003900000 */
[----:B------:R-:W3:Y:S02]  /*33e30*/  @!P1 SYNCS.PHASECHK.TRANS64 P1, [R2+URZ], R3 ;  /* 0x00000003020095a7 */ /* 0x000ee4000802007f */
[----:B---3--:R-:W-:Y:S05]  /*33e40*/  @!P1 BRA `(.L_x_2122) ;  /* 0xfffffffc00f09947 */ /* 0x008fea000383ffff */
[----:B------:R-:W-:Y:S05]  /*33e50*/  BRA `(.L_x_2121) ;  /* 0xfffffec800bc7947 */ /* 0x000fea000383ffff */
.L_x_2154:
[----:B------:R-:W-:Y:S02]  /*33e60*/  IMAD.MOV.U32 R13, RZ, RZ, R4 ;  /* 0x000000ffff0d7224 */ /* 0x000fe400078e0004 */
[----:B------:R-:W-:Y:S02]  /*33e70*/  IMAD.MOV.U32 R12, RZ, RZ, RZ ;  /* 0x000000ffff0c7224 */ /* 0x000fe400078e00ff */
[----:B------:R-:W-:Y:S02]  /*33e80*/  IMAD.MOV.U32 R11, RZ, RZ, 0x1f ;  /* 0x0000001fff0b7424 */ /* 0x000fe400078e00ff */
[----:B------:R-:W-:-:S07]  /*33e90*/  IMAD.MOV.U32 R15, RZ, RZ, -0x1 ;  /* 0xffffffffff0f7424 */ /* 0x000fce00078e00ff */
[----:B0-----:R-:W-:Y:S05]  /*33ea0*/  WARPSYNC.COLLECTIVE R15, `(.L_x_2237) ;  /* 0x000000000f087348 */ /* 0x001fea0003c00000 */
[----:B------:R1:W2:Y:S02]  /*33eb0*/  SHFL.IDX P6, R14, R13, R12, R11 ;  /* 0x0000000c0d0e7389 */ /* 0x0002a400000c000b */
[----:B012---:R-:W-:Y:S01]  /*33ec0*/  ENDCOLLECTIVE ;  /* 0x000000000000791b */ /* 0x007fe20003800000 */
.L_x_2237:
[----:B------:R-:W-:Y:S05]  /*33ed0*/  BRA `(.L_x_2238) ;  /* 0xffffffbc00a07947 */ /* 0x000fea000383ffff */
.L_x_2156:
[----:B------:R-:W-:Y:S01]  /*33ee0*/  BSSY B0, `(.L_x_2239) ;  /* 0x0000006000007945 */ /* 0x000fe20003800000 */
[----:B------:R-:W-:-:S07]  /*33ef0*/  IMAD.MOV.U32 R15, RZ, RZ, -0x1 ;  /* 0xffffffffff0f7424 */ /* 0x000fce00078e00ff */
[----:B01----:R-:W-:Y:S05]  /*33f00*/  WARPSYNC.COLLECTIVE R15, `(.L_x_2240) ;  /* 0x000000000f0c7348 */ /* 0x003fea0003c00000 */
[----:B------:R-:W-:Y:S02]  /*33f10*/  ELECT P6, UR62, PT ;  /* 0x00000000003e782f */ /* 0x000fe400038c0000 */
[----:B------:R-:W-:Y:S01]  /*33f20*/  MOV R14, UR62 ;  /* 0x0000003e000e7c02 */ /* 0x000fe20008000f00 */
[----:B01----:R-:W-:Y:S10]  /*33f30*/  ENDCOLLECTIVE ;  /* 0x000000000000791b */ /* 0x003ff40003800000 */
.L_x_2240:
[----:B------:R-:W-:Y:S05]  /*33f40*/  BSYNC B0 ;  /* 0x0000000000007941 */ /* 0x000fea0003800000 */
.L_x_2239:
[----:B------:R-:W-:Y:S05]  /*33f50*/  BRA `(.L_x_2241) ;  /* 0xffffffbc00a47947 */ /* 0x000fea000383ffff */
.L_x_2158:
[----:B--2---:R-:W-:-:S04]  /*33f60*/  IMAD.U32 R3, RZ, RZ, UR38 ;  /* 0x00000026ff037e24 */ /* 0x004fc8000f8e00ff */
[----:B------:R2:W3:Y:S03]  /*33f70*/  SYNCS.PHASECHK.TRANS64.TRYWAIT P0, [R3+URZ+0x32440], R0 ;  /* 0x03244000030075a7 */ /* 0x0004e6000800017f */
[----:B---3--:R-:W-:Y:S05]  /*33f80*/  @!P0 NANOSLEEP.SYNCS 0x989680 ;  /* 0x009896800000895d */ /* 0x008fea0003900000 */
[----:B------:R-:W3:Y:S02]  /*33f90*/  @!P0 SYNCS.PHASECHK.TRANS64 P0, [R3+URZ+0x32440], R0 ;  /* 0x03244000030085a7 */ /* 0x000ee4000800007f */
[----:B---3--:R-:W-:Y:S05]  /*33fa0*/  @!P0 BRA `(.L_x_2158) ;  /* 0xfffffffc00ec8947 */ /* 0x008fea000383ffff */
[----:B------:R-:W-:Y:S05]  /*33fb0*/  BRA `(.L_x_2242) ;  /* 0xffffffc000007947 */ /* 0x000fea000383ffff */
.L_x_2161:
[----:B------:R-:W-:Y:S01]  /*33fc0*/  IMAD.MOV.U32 R13, RZ, RZ, R3 ;  /* 0x000000ffff0d7224 */ /* 0x000fe200078e0003 */
[----:B------:R0:W-:Y:S01]  /*33fd0*/  STL [R1+0xa70], R16 ;  /* 0x000a701001007387 */ /* 0x0001e20000100800 */
[----:B------:R-:W-:Y:S02]  /*33fe0*/  IMAD.MOV.U32 R12, RZ, RZ, RZ ;  /* 0x000000ffff0c7224 */ /* 0x000fe400078e00ff */
[----:B------:R-:W-:Y:S02]  /*33ff0*/  IMAD.MOV.U32 R11, RZ, RZ, 0x181f ;  /* 0x0000181fff0b7424 */ /* 0x000fe400078e00ff */
[----:B------:R-:W-:-:S07]  /*34000*/  IMAD.MOV.U32 R15, RZ, RZ, -0x1 ;  /* 0xffffffffff0f7424 */ /* 0x000fce00078e00ff */
[----:B0-----:R-:W-:Y:S05]  /*34010*/  WARPSYNC.COLLECTIVE R15, `(.L_x_2243) ;  /* 0x000000000f087348 */ /* 0x001fea0003c00000 */
[----:B------:R1:W2:Y:S02]  /*34020*/  SHFL.IDX P6, R14, R13, R12, R11 ;  /* 0x0000000c0d0e7389 */ /* 0x0002a400000c000b */
[----:B012---:R-:W-:Y:S01]  /*34030*/  ENDCOLLECTIVE ;  /* 0x000000000000791b */ /* 0x007fe20003800000 */
.L_x_2243:
[----:B------:R-:W-:-:S05]  /*34040*/  VIADD R16, R6, UR39 ;  /* 0x0000002706107c36 */ /* 0x000fca0008000000 */
[----:B------:R0:W-:Y:S01]  /*34050*/  STL [R1+0x474], R16 ;  /* 0x0004741001007387 */ /* 0x0001e20000100800 */
[----:B------:R-:W-:Y:S02]  /*34060*/  IMAD.MOV.U32 R13, RZ, RZ, R0 ;  /* 0x000000ffff0d7224 */ /* 0x000fe400078e0000 */
[----:B------:R-:W-:-:S07]  /*34070*/  IMAD.MOV.U32 R4, RZ, RZ, R14 ;  /* 0x000000ffff047224 */ /* 0x000fce00078e000e */
[----:B0-----:R-:W-:Y:S05]  /*34080*/  WARPSYNC.COLLECTIVE R15, `(.L_x_2244) ;  /* 0x000000000f087348 */ /* 0x001fea0003c00000 */
[----:B------:R1:W2:Y:S02]  /*34090*/  SHFL.IDX P6, R14, R13, R12, R11 ;  /* 0x0000000c0d0e7389 */ /* 0x0002a400000c000b */
[----:B012---:R-:W-:Y:S01]  /*340a0*/  ENDCOLLECTIVE ;  /* 0x000000000000791b */ /* 0x007fe20003800000 */
.L_x_2244:
[----:B------:R-:W-:Y:S02]  /*340b0*/  ULDC UR4, c[0x0][0x288] ;  /* 0x0000a20000047ab9 */ /* 0x000fe40000000800 */
[----:B------:R-:W-:-:S05]  /*340c0*/  IMAD R2, R7, UR4, RZ ;  /* 0x0000000407027c24 */ /* 0x000fca000f8e02ff */
[----:B------:R-:W-:Y:S01]  /*340d0*/  ISETP.GE.AND P1, PT, R16, R2, PT ;  /* 0x000000021000720c */ /* 0x000fe20003f26270 */
[----:B------:R-:W-:Y:S02]  /*340e0*/  IMAD.MOV.U32 R13, RZ, RZ, R3 ;  /* 0x000000ffff0d7224 */ /* 0x000fe400078e0003 */
[----:B------:R-:W-:-:S10]  /*340f0*/  IMAD.MOV.U32 R12, RZ, RZ, 0x1 ;  /* 0x00000001ff0c7424 */ /* 0x000fd400078e00ff */
[----:B------:R-:W-:Y:S01]  /*34100*/  @!P1 LEA R7, R9, UR38, 0x1 ;  /* 0x0000002609079c11 */ /* 0x000fe2000f8e08ff */
[----:B------:R-:W-:-:S07]  /*34110*/  IMAD.MOV.U32 R5, RZ, RZ, R14 ;  /* 0x000000ffff057224 */ /* 0x000fce00078e000e */
[----:B------:R-:W-:Y:S05]  /*34120*/  WARPSYNC.COLLECTIVE R15, `(.L_x_2245) ;  /* 0x000000000f087348 */ /* 0x000fea0003c00000 */
[----:B------:R0:W1:Y:S02]  /*34130*/  SHFL.IDX P6, R14, R13, R12, R11 ;  /* 0x0000000c0d0e7389 */ /* 0x00006400000c000b */
[----:B01----:R-:W-:Y:S01]  /*34140*/  ENDCOLLECTIVE ;  /* 0x000000000000791b */ /* 0x003fe20003800000 */
.L_x_2245:
        /* <DEDUP_REMOVED lines=10> */
.L_x_2246:
[----:B------:R-:W-:Y:S01]  /*341f0*/  @!PT LDS RZ, [RZ] ;  /* 0x00000000fffff984 */ /* 0x000fe20000000800 */
[----:B------:R-:W-:Y:S01]  /*34200*/  @!PT LDS RZ, [RZ] ;  /* 0x00000000fffff984 */ /* 0x000fe20000000800 */
[----:B------:R-:W-:Y:S01]  /*34210*/  @!PT LDS RZ, [RZ] ;  /* 0x00000000fffff984 */ /* 0x000fe20000000800 */
[----:B------:R0:W-:Y:S01]  /*34220*/  @!P1 LDGSTS.E.BYPASS.LTC128B.128 [R7+0x18400], desc[UR44][R4.64], !P0 ;  /* 0x1840000004079fae */ /* 0x0001e2000c101d6c */
[----:B------:R-:W-:Y:S02]  /*34230*/  IMAD.MOV.U32 R13, RZ, RZ, R3 ;  /* 0x000000ffff0d7224 */ /* 0x000fe400078e0003 */
[C---:B0-----:R-:W-:Y:S02]  /*34240*/  VIADD R5, R16.reuse, 0x10 ;  /* 0x0000001010057836 */ /* 0x041fe40000000000 */
[----:B------:R-:W-:Y:S02]  /*34250*/  IMAD.MOV.U32 R12, RZ, RZ, 0x2 ;  /* 0x00000002ff0c7424 */ /* 0x000fe400078e00ff */
[----:B------:R-:W-:Y:S01]  /*34260*/  VIADD R7, R16, 0x20 ;  /* 0x0000002010077836 */ /* 0x000fe20000000000 */
[----:B------:R-:W-:Y:S01]  /*34270*/  ISETP.GE.AND P2, PT, R5, R2, PT ;  /* 0x000000020500720c */ /* 0x000fe20003f46270 */
[----:B------:R0:W-:Y:S01]  /*34280*/  STL [R1+0x494], R5 ;  /* 0x0004940501007387 */ /* 0x0001e20000100800 */
[----:B------:R-:W-:-:S11]  /*34290*/  IMAD.MOV.U32 R6, RZ, RZ, R14 ;  /* 0x000000ffff067224 */ /* 0x000fd600078e000e */
[----:B0-----:R-:W-:Y:S05]  /*342a0*/  WARPSYNC.COLLECTIVE R15, `(.L_x_2247) ;  /* 0x000000000f087348 */ /* 0x001fea0003c00000 */
[----:B------:R1:W2:Y:S02]  /*342b0*/  SHFL.IDX P6, R14, R13, R12, R11 ;  /* 0x0000000c0d0e7389 */ /* 0x0002a400000c000b */
[----:B012---:R-:W-:Y:S01]  /*342c0*/  ENDCOLLECTIVE ;  /* 0x000000000000791b */ /* 0x007fe20003800000 */
.L_x_2247:
[----:B------:R0:W-:Y:S01]  /*342d0*/  STL [R1+0x4a0], R7 ;  /* 0x0004a00701007387 */ /* 0x0001e20000100800 */
[----:B------:R-:W-:Y:S02]  /*342e0*/  @!P2 LEA R4, P1, R10, R6, 0x1 ;  /* 0x000000060a04a211 */ /* 0x000fe400078208ff */
[----:B------:R-:W-:-:S03]  /*342f0*/  @!P2 LEA R6, R9, UR38, 0x1 ;  /* 0x000000260906ac11 */ /* 0x000fc6000f8e08ff */
[----:B------:R-:W-:Y:S01]  /*34300*/  @!P2 IMAD.X R5, RZ, RZ, R8, P1 ;  /* 0x000000ffff05a224 */ /* 0x000fe200008e0608 */
[----:B------:R-:W-:Y:S01]  /*34310*/  ISETP.GE.AND P1, PT, R7, R2, PT ;  /* 0x000000020700720c */ /* 0x000fe20003f26270 */
[----:B------:R-:W-:Y:S02]  /*34320*/  IMAD.MOV.U32 R13, RZ, RZ, R0 ;  /* 0x000000ffff0d7224 */ /* 0x000fe400078e0000 */
[----:B0-----:R-:W-:Y:S01]  /*34330*/  VIADD R7, R16, 0x30 ;  /* 0x0000003010077836 */ /* 0x001fe20000000000 */
[----:B------:R-:W-:Y:S01]  /*34340*/  @!PT LDS RZ, [RZ] ;  /* 0x00000000fffff984 */ /* 0x000fe20000000800 */
[----:B------:R-:W-:Y:S01]  /*34350*/  @!PT LDS RZ, [RZ] ;  /* 0x00000000fffff984 */ /* 0x000fe20000000800 */
[----:B------:R-:W-:Y:S01]  /*34360*/  @!PT LDS RZ, [RZ] ;  /* 0x00000000fffff984 */ /* 0x000fe20000000800 */
[----:B------:R0:W-:Y:S04]  /*34370*/  @!P2 LDGSTS.E.BYPASS.LTC128B.128 [R6+0x18c00], desc[UR44][R4.64], !P0 ;  /* 0x18c000000406afae */ /* 0x0001e8000c101d6c */
[----:B------:R1:W-:Y:S01]  /*34380*/  STL [R1+0x4a4], R7 ;  /* 0x0004a40701007387 */ /* 0x0003e20000100800 */
[----:B0-----:R-:W-:-:S04]  /*34390*/  IMAD.MOV.U32 R4, RZ, RZ, R14 ;  /* 0x000000ffff047224 */ /* 0x001fc800078e000e */
[----:B------:R-:W-:-:S07]  /*343a0*/  @!P1 LEA R6, R9, UR38, 0x1 ;  /* 0x0000002609069c11 */ /* 0x000fce000f8e08ff */
[----:B-1----:R-:W-:Y:S05]  /*343b0*/  WARPSYNC.COLLECTIVE R15, `(.L_x_2248) ;  /* 0x000000000f087348 */ /* 0x002fea0003c00000 */
[----:B------:R0:W2:Y:S02]  /*343c0*/  SHFL.IDX P6, R14, R13, R12, R11 ;  /* 0x0000000c0d0e7389 */ /* 0x0000a400000c000b */
[----:B012---:R-:W-:Y:S01]  /*343d0*/  ENDCOLLECTIVE ;  /* 0x000000000000791b */ /* 0x007fe20003800000 */
.L_x_2248:
[----:B------:R-:W-:Y:S02]  /*343e0*/  IMAD.MOV.U32 R13, RZ, RZ, R3 ;  /* 0x000000ffff0d7224 */ /* 0x000fe400078e0003 */
[----:B------:R-:W-:Y:S02]  /*343f0*/  IMAD.MOV.U32 R12, RZ, RZ, 0x3 ;  /* 0x00000003ff0c7424 */ /* 0x000fe400078e00ff */
[----:B------:R-:W-:-:S07]  /*34400*/  IMAD.MOV.U32 R5, RZ, RZ, R14 ;  /* 0x000000ffff057224 */ /* 0x000fce00078e000e */
[----:B------:R-:W-:Y:S05]  /*34410*/  WARPSYNC.COLLECTIVE R15, `(.L_x_2249) ;  /* 0x000000000f087348 */ /* 0x000fea0003c00000 */
[----:B------:R0:W1:Y:S02]  /*34420*/  SHFL.IDX P6, R14, R13, R12, R11 ;  /* 0x0000000c0d0e7389 */ /* 0x00006400000c000b */
[----:B01----:R-:W-:Y:S01]  /*34430*/  ENDCOLLECTIVE ;  /* 0x000000000000791b */ /* 0x003fe20003800000 */
.L_x_2249:
        /* <DEDUP_REMOVED lines=11> */
[----:B------:R-:W-:-:S05]  /*344f0*/  VIADD R7, R16, 0x40 ;  /* 0x0000004010077836 */ /* 0x000fca0000000000 */
[----:B------:R1:W-:Y:S01]  /*34500*/  STL [R1+0x4a8], R7 ;  /* 0x0004a80701007387 */ /* 0x0003e20000100800 */
[----:B0-----:R-:W-:-:S07]  /*34510*/  IMAD.MOV.U32 R4, RZ, RZ, R14 ;  /* 0x000000ffff047224 */ /* 0x001fce00078e000e */
[----:B-1----:R-:W-:Y:S05]  /*34520*/  WARPSYNC.COLLECTIVE R15, `(.L_x_2250) ;  /* 0x000000000f087348 */ /* 0x002fea0003c00000 */
[----:B------:R0:W2:Y:S02]  /*34530*/  SHFL.IDX P6, R14, R13, R12, R11 ;  /* 0x0000000c0d0e7389 */ /* 0x0000a400000c000b */
[----:B012---:R-:W-:Y:S01]  /*34540*/  ENDCOLLECTIVE ;  /* 0x000000000000791b */ /* 0x007fe20003800000 */
.L_x_2250:
[----:B------:R-:W-:Y:S01]  /*34550*/  @!P1 LEA R6, R9, UR38, 0x1 ;  /* 0x0000002609069c11 */ /* 0x000fe2000f8e08ff */
[----:B------:R-:W-:Y:S02]  /*34560*/  IMAD.MOV.U32 R13, RZ, RZ, R3 ;  /* 0x000000ffff0d7224 */ /* 0x000fe400078e0003 */
[----:B------:R-:W-:Y:S02]  /*34570*/  IMAD.MOV.U32 R12, RZ, RZ, 0x4 ;  /* 0x00000004ff0c7424 */ /* 0x000fe400078e00ff */
[----:B------:R-:W-:-:S07]  /*34580*/  IMAD.MOV.U32 R5, RZ, RZ, R14 ;  /* 0x000000ffff057224 */ /* 0x000fce00078e000e */
[----:B------:R-:W-:Y:S05]  /*34590*/  WARPSYNC.COLLECTIVE R15, `(.L_x_2251) ;  /* 0x000000000f087348 */ /* 0x000fea0003c00000 */
[----:B------:R0:W1:Y:S02]  /*345a0*/  SHFL.IDX P6, R14, R13, R12, R11 ;  /* 0x0000000c0d0e7389 */ /* 0x00006400000c000b */
[----:B01----:R-:W-:Y:S01]  /*345b0*/  ENDCOLLECTIVE ;  /* 0x000000000000791b */ /* 0x003fe20003800000 */
.L_x_2251:
        /* <DEDUP_REMOVED lines=17> */
.L_x_2252:
[----:B------:R-:W-:Y:S02]  /*346d0*/  IMAD.MOV.U32 R13, RZ, RZ, R3 ;  /* 0x000000ffff0d7224 */ /* 0x000fe400078e0003 */
[----:B------:R-:W-:Y:S02]  /*346e0*/  IMAD.MOV.U32 R12, RZ, RZ, 0x5 ;  /* 0x00000005ff0c7424 */ /* 0x000fe400078e00ff */
[----:B------:R-:W-:-:S07]  /*346f0*/  IMAD.MOV.U32 R4, RZ, RZ, R14 ;  /* 0x000000ffff047224 */ /* 0x000fce00078e000e */
[----:B------:R-:W-:Y:S05]  /*34700*/  WARPSYNC.COLLECTIVE R15, `(.L_x_2253) ;  /* 0x000000000f087348 */ /* 0x000fea0003c00000 */
[----:B------:R0:W1:Y:S02]  /*34710*/  SHFL.IDX P6, R14, R13, R12, R11 ;  /* 0x0000000c0d0e7389 */ /* 0x00006400000c000b */
[----:B01----:R-:W-:Y:S01]  /*34720*/  ENDCOLLECTIVE ;  /* 0x000000000000791b */ /* 0x003fe20003800000 */
.L_x_2253:
[----:B------:R-:W-:-:S05]  /*34730*/  @!P1 LEA R5, P2, R10, R4, 0x1 ;  /* 0x000000040a059211 */ /* 0x000fca00078408ff */
[----:B------:R-:W-:Y:S01]  /*34740*/  @!P1 IMAD.X R4, RZ, RZ, R6, P2 ;  /* 0x000000ffff049224 */ /* 0x000fe200010e0606 */
[----:B------:R-:W-:-:S04]  /*34750*/  @!P1 LEA R6, R9, UR38, 0x1 ;  /* 0x0000002609069c11 */ /* 0x000fc8000f8e08ff */
        /* <DEDUP_REMOVED lines=9> */
[----:B------:R-:W-:Y:S02]  /*347f0*/  VIADD R7, R16, 0x60 ;  /* 0x0000006010077836 */ /* 0x000fe40000000000 */
[----:B------:R1:W5:Y:S02]  /*34800*/  LDL.LU R16, [R1+0xa70] ;  /* 0x000a700001107983 */ /* 0x0003640000300800 */
[----:B01----:R-:W-:-:S08]  /*34810*/  IMAD.MOV.U32 R6, RZ, RZ, R14 ;  /* 0x000000ffff067224 */ /* 0x003fd000078e000e */
[----:B-----5:R-:W-:Y:S05]  /*34820*/  WARPSYNC.COLLECTIVE R15, `(.L_x_2254) ;  /* 0x000000000f087348 */ /* 0x020fea0003c00000 */
[----:B------:R0:W1:Y:S02]  /*34830*/  SHFL.IDX P6, R14, R13, R12, R11 ;  /* 0x0000000c0d0e7389 */ /* 0x00006400000c000b */
[----:B01---5:R-:W-:Y:S01]  /*34840*/  ENDCOLLECTIVE ;  /* 0x000000000000791b */ /* 0x023fe20003800000 */
.L_x_2254:
[----:B------:R-:W-:Y:S02]  /*34850*/  IMAD.MOV.U32 R13, RZ, RZ, R3 ;  /* 0x000000ffff0d7224 */ /* 0x000fe400078e0003 */
[----:B------:R-:W-:Y:S02]  /*34860*/  IMAD.MOV.U32 R12, RZ, RZ, 0x6 ;  /* 0x00000006ff0c7424 */ /* 0x000fe400078e00ff */
[----:B------:R-:W-:-:S07]  /*34870*/  IMAD.MOV.U32 R4, RZ, RZ, R14 ;  /* 0x000000ffff047224 */ /* 0x000fce00078e000e */
[----:B------:R-:W-:Y:S05]  /*34880*/  WARPSYNC.COLLECTIVE R15, `(.L_x_2255) ;  /* 0x000000000f087348 */ /* 0x000fea0003c00000 */
[----:B------:R0:W1:Y:S02]  /*34890*/  SHFL.IDX P6, R14, R13, R12, R11 ;  /* 0x0000000c0d0e7389 */ /* 0x00006400000c000b */
[----:B01----:R-:W-:Y:S01]  /*348a0*/  ENDCOLLECTIVE ;  /* 0x000000000000791b */ /* 0x003fe20003800000 */
.L_x_2255:
        /* <DEDUP_REMOVED lines=15> */
.L_x_2256:
[----:B------:R-:W-:Y:S01]  /*349a0*/  ISETP.GE.AND P1, PT, R7, R2, PT ;  /* 0x000000020700720c */ /* 0x000fe20003f26270 */
[----:B------:R-:W-:Y:S02]  /*349b0*/  IMAD.MOV.U32 R13, RZ, RZ, R3 ;  /* 0x000000ffff0d7224 */ /* 0x000fe400078e0003 */
[----:B------:R-:W-:Y:S02]  /*349c0*/  IMAD.MOV.U32 R12, RZ, RZ, 0x7 ;  /* 0x00000007ff0c7424 */ /* 0x000fe400078e00ff */
[----:B------:R-:W-:-:S08]  /*349d0*/  IMAD.MOV.U32 R4, RZ, RZ, R14 ;  /* 0x000000ffff047224 */ /* 0x000fd000078e000e */
[----:B------:R-:W-:Y:S05]  /*349e0*/  WARPSYNC.COLLECTIVE R15, `(.L_x_2257) ;  /* 0x000000000f087348 */ /* 0x000fea0003c00000 */
[----:B------:R0:W1:Y:S02]  /*349f0*/  SHFL.IDX P6, R14, R13, R12, R11 ;  /* 0x0000000c0d0e7389 */ /* 0x00006400000c000b */
[----:B01----:R-:W-:Y:S01]  /*34a00*/  ENDCOLLECTIVE ;  /* 0x000000000000791b */ /* 0x003fe20003800000 */
.L_x_2257:
[----:B------:R-:W-:-:S05]  /*34a10*/  @!P1 LEA R5, P2, R10, R4, 0x1 ;  /* 0x000000040a059211 */ /* 0x000fca00078408ff */
[----:B------:R-:W-:-:S05]  /*34a20*/  @!P1 IMAD.X R4, RZ, RZ, R6, P2 ;  /* 0x000000ffff049224 */ /* 0x000fca00010e0606 */
[----:B------:R-:W-:Y:S01]  /*34a30*/  @!P1 LOP3.LUT R5, R5, R4, RZ, 0x3c, !PT ;  /* 0x0000000405059212 */ /* 0x000fe200078e3cff */
[----:B------:R-:W-:-:S03]  /*34a40*/  IMAD.MOV.U32 R13, RZ, RZ, R0 ;  /* 0x000000ffff0d7224 */ /* 0x000fc600078e0000 */
[----:B------:R-:W-:Y:S02]  /*34a50*/  @!P1 LOP3.LUT R4, R5, R4, RZ, 0x3c, !PT ;  /* 0x0000000405049212 */ /* 0x000fe400078e3cff */
[----:B------:R-:W-:Y:S02]  /*34a60*/  @!P1 LEA R6, R9, UR38, 0x1 ;  /* 0x0000002609069c11 */ /* 0x000fe4000f8e08ff */
[----:B------:R-:W-:Y:S01]  /*34a70*/  @!P1 LOP3.LUT R5, R5, R4, RZ, 0x3c, !PT ;  /* 0x0000000405059212 */ /* 0x000fe200078e3cff */
[----:B------:R-:W-:-:S07]  /*34a80*/  IMAD.MOV.U32 R3, RZ, RZ, R14 ;  /* 0x000000ffff037224 */ /* 0x000fce00078e000e */
[----:B------:R-:W-:Y:S05]  /*34a90*/  WARPSYNC.COLLECTIVE R15, `(.L_x_2258) ;  /* 0x000000000f087348 */ /* 0x000fea0003c00000 */
[----:B------:R0:W1:Y:S02]  /*34aa0*/  SHFL.IDX P6, R14, R13, R12, R11 ;  /* 0x0000000c0d0e7389 */ /* 0x00006400000c000b */
[----:B01----:R-:W-:Y:S01]  /*34ab0*/  ENDCOLLECTIVE ;  /* 0x000000000000791b */ /* 0x003fe20003800000 */
.L_x_2258:
[----:B------:R0:W-:Y:S04]  /*34ac0*/  STL [R1+0x4b0], R7 ;  /* 0x0004b00701007387 */ /* 0x0001e80000100800 */
[----:B------:R-:W-:Y:S01]  /*34ad0*/  @!PT LDS RZ, [RZ] ;  /* 0x00000000fffff984 */ /* 0x000fe20000000800 */
[----:B------:R-:W-:Y:S01]  /*34ae0*/  @!PT LDS RZ, [RZ] ;  /* 0x00000000fffff984 */ /* 0x000fe20000000800 */
[----:B------:R-:W-:Y:S01]  /*34af0*/  @!PT LDS RZ, [RZ] ;  /* 0x00000000fffff984 */ /* 0x000fe20000000800 */
[----:B------:R0:W-:Y:S01]  /*34b00*/  @!P1 LDGSTS.E.BYPASS.LTC128B.128 [R6+0x1b400], desc[UR44][R4.64], !P0 ;  /* 0x1b40000004069fae */ /* 0x0001e2000c101d6c */
[----:B------:R-:W-:Y:S01]  /*34b10*/  IMAD.MOV.U32 R0, RZ, RZ, R14 ;  /* 0x000000ffff007224 */ /* 0x000fe200078e000e */
[----:B------:R-:W-:Y:S06]  /*34b20*/  BRA `(.L_x_2259) ;  /* 0xffffffc0000c7947 */ /* 0x000fec000383ffff */
.L_x_2163:
[----:B------:R-:W-:Y:S01]  /*34b30*/  BSSY B0, `(.L_x_2260) ;  /* 0x0000008000007945 */ /* 0x000fe20003800000 */
[----:B------:R-:W-:Y:S02]  /*34b40*/  IMAD.MOV.U32 R13, RZ, RZ, R4 ;  /* 0x000000ffff0d7224 */ /* 0x000fe400078e0004 */
[----:B------:R-:W-:Y:S02]  /*34b50*/  IMAD.MOV.U32 R12, RZ, RZ, RZ ;  /* 0x000000ffff0c7224 */ /* 0x000fe400078e00ff */
[----:B------:R-:W-:Y:S02]  /*34b60*/  IMAD.MOV.U32 R11, RZ, RZ, 0x181f ;  /* 0x0000181fff0b7424 */ /* 0x000fe400078e00ff */
[----:B------:R-:W-:-:S07]  /*34b70*/  IMAD.MOV.U32 R15, RZ, RZ, -0x1 ;  /* 0xffffffffff0f7424 */ /* 0x000fce00078e00ff */
[----:B------:R-:W-:Y:S05]  /*34b80*/  WARPSYNC.COLLECTIVE R15, `(.L_x_2261) ;  /* 0x000000000f087348 */ /* 0x000fea0003c00000 */
[----:B------:R0:W1:Y:S02]  /*34b90*/  SHFL.IDX P6, R14, R13, R12, R11 ;  /* 0x0000000c0d0e7389 */ /* 0x00006400000c000b */
[----:B01----:R-:W-:Y:S01]  /*34ba0*/  ENDCOLLECTIVE ;  /* 0x000000000000791b */ /* 0x003fe20003800000 */
.L_x_2261:
[----:B------:R-:W-:Y:S05]  /*34bb0*/  BSYNC B0 ;  /* 0x0000000000007941 */ /* 0x000fea0003800000 */
.L_x_2260:
[----:B------:R-:W0:Y:S01]  /*34bc0*/  S2R R7, SR_TID.X ;  /* 0x0000000000077919 */ /* 0x000e220000002100 */
[----:B------:R-:W1:Y:S01]  /*34bd0*/  S2R R3, SR_TID.X ;  /* 0x0000000000037919 */ /* 0x000e620000002100 */
[----:B------:R-:W-:Y:S02]  /*34be0*/  IMAD.MOV.U32 R13, RZ, RZ, R5 ;  /* 0x000000ffff0d7224 */ /* 0x000fe400078e0005 */
[----:B------:R-:W-:Y:S02]  /*34bf0*/  IMAD.MOV.U32 R12, RZ, RZ, RZ ;  /* 0x000000ffff0c7224 */ /* 0x000fe400078e00ff */
[----:B------:R-:W-:Y:S02]  /*34c00*/  IMAD.MOV.U32 R11, RZ, RZ, 0x181f ;  /* 0x0000181fff0b7424 */ /* 0x000fe400078e00ff */
[----:B------:R-:W-:Y:S02]  /*34c10*/  IMAD.MOV.U32 R15, RZ, RZ, -0x1 ;  /* 0xffffffffff0f7424 */ /* 0x000fe400078e00ff */
[----:B------:R-:W-:-:S07]  /*34c20*/  IMAD.MOV.U32 R2, RZ, RZ, R14 ;  /* 0x000000ffff027224 */ /* 0x000fce00078e000e */
[----:B01----:R-:W-:Y:S05]  /*34c30*/  WARPSYNC.COLLECTIVE R15, `(.L_x_2262) ;  /* 0x000000000f087348 */ /* 0x003fea0003c00000 */
[----:B------:R2:W3:Y:S02]  /*34c40*/  SHFL.IDX P6, R14, R13, R12, R11 ;  /* 0x0000000c0d0e7389 */ /* 0x0004e400000c000b */
[----:B0123--:R-:W-:Y:S01]  /*34c50*/  ENDCOLLECTIVE ;  /* 0x000000000000791b */ /* 0x00ffe20003800000 */
.L_x_2262:
[----:B------:R-:W-:Y:S01]  /*34c60*/  ULDC UR4, c[0x0][0x288] ;  /* 0x0000a20000047ab9 */ /* 0x000fe20000000800 */
[----:B------:R-:W2:Y:S01]  /*34c70*/  LDL.LU R13, [R1+0x4a0] ;  /* 0x0004a000010d7983 */ /* 0x000ea20000300800 */
[----:B------:R-:W-:-:S03]  /*34c80*/  LOP3.LUT R7, R7, 0x7f, RZ, 0xc0, !PT ;  /* 0x0000007f07077812 */ /* 0x000fc600078ec0ff */
[----:B------:R-:W3:Y:S02]  /*34c90*/  LDL.LU R12, [R1+0x4a4] ;  /* 0x0004a400010c7983 */ /* 0x000ee40000300800 */
[----:B------:R-:W-:Y:S02]  /*34ca0*/  IMAD.SHL.U32 R9, R7, 0x8, RZ ;  /* 0x0000000807097824 */ /* 0x000fe400078e00ff */
[----:B------:R-:W4:Y:S01]  /*34cb0*/  LDL.LU R11, [R1+0x4a8] ;  /* 0x0004a800010b7983 */ /* 0x000f220000300800 */
[----:B------:R-:W-:-:S03]  /*34cc0*/  IMAD.SHL.U32 R7, R3, 0x8, RZ ;  /* 0x0000000803077824 */ /* 0x000fc600078e00ff */
[----:B------:R-:W4:Y:S02]  /*34cd0*/  LDL.LU R15, [R1+0x4ac] ;  /* 0x0004ac00010f7983 */ /* 0x000f240000300800 */
[----:B------:R-:W-:-:S04]  /*34ce0*/  LOP3.LUT R7, R7, 0x1f8, RZ, 0xc0, !PT ;  /* 0x000001f807077812 */ /* 0x000fc800078ec0ff */
[----:B------:R-:W-:Y:S01]  /*34cf0*/  LOP3.LUT R7, R7, 0x38, R3, 0x78, !PT ;  /* 0x0000003807077812 */ /* 0x000fe200078e7803 */
[----:B------:R-:W-:Y:S02]  /*34d00*/  IMAD.MOV.U32 R3, RZ, RZ, R14 ;  /* 0x000000ffff037224 */ /* 0x000fe400078e000e */
[----:B------:R-:W3:Y:S01]  /*34d10*/  LDL.LU R14, [R1+0x494] ;  /* 0x00049400010e7983 */ /* 0x000ee20000300800 */
[----:B------:R-:W-:Y:S01]  /*34d20*/  IMAD R0, R6, UR4, RZ ;  /* 0x0000000406007c24 */ /* 0x000fe2000f8e02ff */
[----:B------:R-:W-:Y:S02]  /*34d30*/  LOP3.LUT R7, R7, 0x200, R9, 0xf8, !PT ;  /* 0x0000020007077812 */ /* 0x000fe400078ef809 */
[----:B------:R-:W4:Y:S04]  /*34d40*/  LDL.LU R6, [R1+0x474] ;  /* 0x0004740001067983 */ /* 0x000f280000300800 */
[----:B------:R0:W5:Y:S01]  /*34d50*/  LDL.LU R9, [R1+0x4b0] ;  /* 0x0004b00001097983 */ /* 0x0001620000300800 */
[----:B------:R-:W-:-:S02]  /*34d60*/  LOP3.LUT R17, R17, 0xffffffbf, RZ, 0xc0, !PT ;  /* 0xffffffbf11117812 */ /* 0x000fc400078ec0ff */
[-C--:B--2---:R-:W-:Y:S02]  /*34d70*/  ISETP.GE.AND P5, PT, R13, R0.reuse, PT ;  /* 0x000000000d00720c */ /* 0x084fe40003fa6270 */
[----:B---3--:R-:W-:-:S13]  /*34d80*/  ISETP.GE.AND P6, PT, R14, R0, PT ;  /* 0x000000000e00720c */ /* 0x008fda0003fc6270 */
[----:B------:R-:W-:Y:S02]  /*34d90*/  @P6 LOP3.LUT R17, R17, 0x40, RZ, 0xfc, !PT ;  /* 0x0000004011116812 */ /* 0x000fe400078efcff */
[----:B------:R-:W-:Y:S02]  /*34da0*/  ISETP.GE.AND P6, PT, R12, R0, PT ;  /* 0x000000000c00720c */ /* 0x000fe40003fc6270 */
[----:B------:R-:W-:-:S04]  /*34db0*/  LOP3.LUT R17, R17, 0xffffffdf, RZ, 0xc0, !PT ;  /* 0xffffffdf11117812 */ /* 0x000fc800078ec0ff */
[----:B------:R-:W-:Y:S02]  /*34dc0*/  @P5 LOP3.LUT R17, R17, 0x20, RZ, 0xfc, !PT ;  /* 0x0000002011115812 */ /* 0x000fe400078efcff */
[----:B----4-:R-:W-:Y:S02]  /*34dd0*/  ISETP.GE.AND P5, PT, R11, R0, PT ;  /* 0x000000000b00720c */ /* 0x010fe40003fa6270 */
[----:B------:R-:W-:-:S04]  /*34de0*/  LOP3.LUT R17, R17, 0xffffffef, RZ, 0xc0, !PT ;  /* 0xffffffef11117812 */ /* 0x000fc800078ec0ff */
[----:B------:R-:W-:-:S04]  /*34df0*/  @P6 LOP3.LUT R17, R17, 0x10, RZ, 0xfc, !PT ;  /* 0x0000001011116812 */ /* 0x000fc800078efcff */
[----:B------:R-:W-:Y:S02]  /*34e00*/  LOP3.LUT R17, R17, 0xfffffff7, RZ, 0xc0, !PT ;  /* 0xfffffff711117812 */ /* 0x000fe400078ec0ff */
[-C--:B------:R-:W-:Y:S02]  /*34e10*/  ISETP.GE.AND P6, PT, R15, R0.reuse, PT ;  /* 0x000000000f00720c */ /* 0x080fe40003fc6270 */
[----:B------:R-:W-:Y:S02]  /*34e20*/  ISETP.GE.AND P4, PT, R6, R0, PT ;  /* 0x000000000600720c */ /* 0x000fe40003f86270 */
[----:B------:R-:W-:-:S04]  /*34e30*/  @P5 LOP3.LUT R17, R17, 0x8, RZ, 0xfc, !PT ;  /* 0x0000000811115812 */ /* 0x000fc800078efcff */
[----:B------:R-:W-:-:S04]  /*34e40*/  LOP3.LUT R17, R17, 0xffdfffff, RZ, 0xc0, !PT ;  /* 0xffdfffff11117812 */ /* 0x000fc800078ec0ff */
[----:B------:R-:W-:-:S04]  /*34e50*/  LOP3.LUT R17, R17, 0xfffffffb, RZ, 0xc0, !PT ;  /* 0xfffffffb11117812 */ /* 0x000fc800078ec0ff */
[----:B------:R-:W-:Y:S02]  /*34e60*/  @P6 LOP3.LUT R17, R17, 0x4, RZ, 0xfc, !PT ;  /* 0x0000000411116812 */ /* 0x000fe400078efcff */
[----:B------:R-:W-:Y:S01]  /*34e70*/  @!P4 LEA R3, P6, R10, R3, 0x1 ;  /* 0x000000030a03c211 */ /* 0x000fe200078c08ff */
[----:B------:R-:W-:Y:S02]  /*34e80*/  IMAD.MOV.U32 R13, RZ, RZ, R4 ;  /* 0x000000ffff0d7224 */ /* 0x000fe400078e0004 */
[----:B------:R-:W-:Y:S02]  /*34e90*/  IMAD.MOV.U32 R12, RZ, RZ, 0x1 ;  /* 0x00000001ff0c7424 */ /* 0x000fe400078e00ff */
[----:B------:R-:W-:Y:S02]  /*34ea0*/  IMAD.MOV.U32 R11, RZ, RZ, 0x181f ;  /* 0x0000181fff0b7424 */ /* 0x000fe400078e00ff */
[----:B------:R-:W-:Y:S02]  /*34eb0*/  IMAD.MOV.U32 R15, RZ, RZ, -0x1 ;  /* 0xffffffffff0f7424 */ /* 0x000fe400078e00ff */
[----:B0-----:R-:W-:-:S07]  /*34ec0*/  @!P4 IMAD.X R2, RZ, RZ, R2, P6 ;  /* 0x000000ffff02c224 */ /* 0x001fce00030e0602 */
[----:B-----5:R-:W-:Y:S05]  /*34ed0*/  WARPSYNC.COLLECTIVE R15, `(.L_x_2263) ;  /* 0x000000000f087348 */ /* 0x020fea0003c00000 */
[----:B------:R0:W1:Y:S02]  /*34ee0*/  SHFL.IDX P6, R14, R13, R12, R11 ;  /* 0x0000000c0d0e7389 */ /* 0x00006400000c000b */
[----:B01---5:R-:W-:Y:S01]  /*34ef0*/  ENDCOLLECTIVE ;  /* 0x000000000000791b */ /* 0x023fe20003800000 */
.L_x_2263:
[----:B------:R-:W-:Y:S02]  /*34f00*/  ISETP.GE.AND P5, PT, R9, R0, PT ;  /* 0x000000000900720c */ /* 0x000fe40003fa6270 */
[----:B------:R-:W-:Y:S01]  /*34f10*/  @!P4 LOP3.LUT R3, R3, R2, RZ, 0x3c, !PT ;  /* 0x000000020303c212 */ /* 0x000fe200078e3cff */
[----:B------:R-:W-:-:S03]  /*34f20*/  IMAD.MOV.U32 R13, RZ, RZ, R5 ;  /* 0x000000ffff0d7224 */ /* 0x000fc600078e0005 */
[----:B------:R-:W-:Y:S01]  /*34f30*/  @!P4 LOP3.LUT R2, R3, R2, RZ, 0x3c, !PT ;  /* 0x000000020302c212 */ /* 0x000fe200078e3cff */
[----:B------:R-:W-:-:S07]  /*34f40*/  IMAD.MOV.U32 R6, RZ, RZ, R14 ;  /* 0x000000ffff067224 */ /* 0x000fce00078e000e */
[----:B------:R-:W-:Y:S05]  /*34f50*/  WARPSYNC.COLLECTIVE R15, `(.L_x_2264) ;  /* 0x000000000f087348 */ /* 0x000fea0003c00000 */
[----:B------:R0:W1:Y:S02]  /*34f60*/  SHFL.IDX P6, R14, R13, R12, R11 ;  /* 0x0000000c0d0e7389 */ /* 0x00006400000c000b */
[----:B01----:R-:W-:Y:S01]  /*34f70*/  ENDCOLLECTIVE ;  /* 0x000000000000791b */ /* 0x003fe20003800000 */
.L_x_2264:
[----:B------:R-:W-:Y:S02]  /*34f80*/  @!P4 LEA R9, R7, UR38, 0x1 ;  /* 0x000000260709cc11 */ /* 0x000fe4000f8e08ff */
[----:B------:R-:W-:Y:S02]  /*34f90*/  @!P4 LOP3.LUT R3, R3, R2, RZ, 0x3c, !PT ;  /* 0x000000020303c212 */ /* 0x000fe400078e3cff */
[----:B------:R-:W-:-:S03]  /*34fa0*/  @P5 LOP3.LUT R17, R17, 0x200000, RZ, 0xfc, !PT ;  /* 0x0020000011115812 */ /* 0x000fc600078efcff */
[----:B------:R-:W-:Y:S01]  /*34fb0*/  @!PT LDS RZ, [RZ] ;  /* 0x00000000fffff984 */ /* 0x000fe20000000800 */
[----:B------:R-:W-:Y:S01]  /*34fc0*/  @!PT LDS RZ, [RZ] ;  /* 0x00000000fffff984 */ /* 0x000fe20000000800 */
[----:B------:R-:W-:Y:S01]  /*34fd0*/  @!PT LDS RZ, [RZ] ;  /* 0x00000000fffff984 */ /* 0x000fe20000000800 */
[----:B------:R-:W-:Y:S04]  /*34fe0*/  @!P4 LDGSTS.E.BYPASS.LTC128B.128 [R9+0x22400], desc[UR44][R2.64], !P3 ;  /* 0x224000000209cfae */ /* 0x000fe8000d901d6c */
[----:B------:R-:W-:Y:S04]  /*34ff0*/  @!P4 LDGSTS.E.BYPASS.LTC128B.128 [R9+0x26400], desc[UR44][R2.64+0x80], !P0 ;  /* 0x264000800209cfae */ /* 0x000fe8000c101d6c */
[----:B------:R-:W-:Y:S04]  /*35000*/  @!P4 LDGSTS.E.BYPASS.LTC128B.128 [R9+0x2a400], desc[UR44][R2.64+0x100], !P1 ;  /* 0x2a4001000209cfae */ /* 0x000fe8000c901d6c */
[----:B------:R0:W-:Y:S01]  /*35010*/  @!P4 LDGSTS.E.BYPASS.LTC128B.128 [R9+0x2e400], desc[UR44][R2.64+0x180], !P2 ;  /* 0x2e4001800209cfae */ /* 0x0001e2000d101d6c */
[----:B------:R-:W-:Y:S01]  /*35020*/  LOP3.LUT P4, RZ, R17, 0x40, RZ, 0xc0, !PT ;  /* 0x0000004011ff7812 */ /* 0x000fe2000788c0ff */
[----:B0-----:R-:W-:-:S12]  /*35030*/  IMAD.MOV.U32 R2, RZ, RZ, R14 ;  /* 0x000000ffff027224 */ /* 0x001fd800078e000e */
[----:B------:R-:W-:Y:S01]  /*35040*/  @!P4 LEA R2, P6, R10, R2, 0x1 ;  /* 0x000000020a02c211 */ /* 0x000fe200078c08ff */
[----:B------:R-:W-:Y:S02]  /*35050*/  IMAD.MOV.U32 R13, RZ, RZ, R4 ;  /* 0x000000ffff0d7224 */ /* 0x000fe400078e0004 */
[----:B------:R-:W-:Y:S02]  /*35060*/  IMAD.MOV.U32 R12, RZ, RZ, 0x2 ;  /* 0x00000002ff0c7424 */ /* 0x000fe400078e00ff */
[----:B------:R-:W-:-:S08]  /*35070*/  @!P4 IMAD.X R3, RZ, RZ, R6, P6 ;  /* 0x000000ffff03c224 */ /* 0x000fd000030e0606 */
[----:B------:R-:W-:Y:S05]  /*35080*/  WARPSYNC.COLLECTIVE R15, `(.L_x_2265) ;  /* 0x000000000f087348 */ /* 0x000fea0003c00000 */
[----:B------:R0:W1:Y:S02]  /*35090*/  SHFL.IDX P6, R14, R13, R12, R11 ;  /* 0x0000000c0d0e7389 */ /* 0x00006400000c000b */
[----:B01----:R-:W-:Y:S01]  /*350a0*/  ENDCOLLECTIVE ;  /* 0x000000000000791b */ /* 0x003fe20003800000 */
.L_x_2265:
[----:B------:R-:W-:Y:S02]  /*350b0*/  IMAD.MOV.U32 R13, RZ, RZ, R5 ;  /* 0x000000ffff0d7224 */ /* 0x000fe400078e0005 */
[----:B------:R-:W-:-:S07]  /*350c0*/  IMAD.MOV.U32 R6, RZ, RZ, R14 ;  /* 0x000000ffff067224 */ /* 0x000fce00078e000e */
[----:B------:R-:W-:Y:S05]  /*350d0*/  WARPSYNC.COLLECTIVE R15, `(.L_x_2266) ;  /* 0x000000000f087348 */ /* 0x000fea0003c00000 */
[----:B------:R0:W1:Y:S02]  /*350e0*/  SHFL.IDX P6, R14, R13, R12, R11 ;  /* 0x0000000c0d0e7389 */ /* 0x00006400000c000b */
[----:B01----:R-:W-:Y:S01]  /*350f0*/  ENDCOLLECTIVE ;  /* 0x000000000000791b */ /* 0x003fe20003800000 */
.L_x_2266:
[----:B------:R-:W-:Y:S01]  /*35100*/  IMAD.MOV.U32 R9, RZ, RZ, R7 ;  /* 0x000000ffff097224 */ /* 0x000fe200078e0007 */
[----:B------:R-:W-:-:S04]  /*35110*/  LOP3.LUT P5, RZ, R17, 0x20, RZ, 0xc0, !PT ;  /* 0x0000002011ff7812 */ /* 0x000fc800078ac0ff */
[----:B------:R-:W-:-:S05]  /*35120*/  @!P4 LEA R7, R9, UR38, 0x1 ;  /* 0x000000260907cc11 */ /* 0x000fca000f8e08ff */
[----:B------:R-:W-:Y:S01]  /*35130*/  @!PT LDS RZ, [RZ] ;  /* 0x00000000fffff984 */ /* 0x000fe20000000800 */
[----:B------:R-:W-:Y:S01]  /*35140*/  @!PT LDS RZ, [RZ] ;  /* 0x00000000fffff984 */ /* 0x000fe20000000800 */
[----:B------:R-:W-:Y:S01]  /*35150*/  @!PT LDS RZ, [RZ] ;  /* 0x00000000fffff984 */ /* 0x000fe20000000800 */
[----:B------:R-:W-:Y:S04]  /*35160*/  @!P4 LDGSTS.E.BYPASS.LTC128B.128 [R7+0x22c00], desc[UR44][R2.64], !P3 ;  /* 0x22c000000207cfae */ /* 0x000fe8000d901d6c */
[----:B------:R-:W-:Y:S04]  /*35170*/  @!P4 LDGSTS.E.BYPASS.LTC128B.128 [R7+0x26c00], desc[UR44][R2.64+0x80], !P0 ;  /* 0x26c000800207cfae */ /* 0x000fe8000c101d6c */
[----:B------:R-:W-:Y:S04]  /*35180*/  @!P4 LDGSTS.E.BYPASS.LTC128B.128 [R7+0x2ac00], desc[UR44][R2.64+0x100], !P1 ;  /* 0x2ac001000207cfae */ /* 0x000fe8000c901d6c */
[----:B------:R0:W-:Y:S02]  /*35190*/  @!P4 LDGSTS.E.BYPASS.LTC128B.128 [R7+0x2ec00], desc[UR44][R2.64+0x180], !P2 ;  /* 0x2ec001800207cfae */ /* 0x0001e4000d101d6c */
[----:B0-----:R-:W-:-:S05]  /*351a0*/  IMAD.MOV.U32 R2, RZ, RZ, R14 ;  /* 0x000000ffff027224 */ /* 0x001fca00078e000e */
[----:B------:R-:W-:Y:S01]  /*351b0*/  @!P5 LEA R2, P6, R10, R2, 0x1 ;  /* 0x000000020a02d211 */ /* 0x000fe200078c08ff */
[----:B------:R-:W-:Y:S02]  /*351c0*/  IMAD.MOV.U32 R13, RZ, RZ, R4 ;  /* 0x000000ffff0d7224 */ /* 0x000fe400078e0004 */
[----:B------:R-:W-:Y:S02]  /*351d0*/  IMAD.MOV.U32 R12, RZ, RZ, 0x3 ;  /* 0x00000003ff0c7424 */ /* 0x000fe400078e00ff */
[----:B------:R-:W-:-:S08]  /*351e0*/  @!P5 IMAD.X R3, RZ, RZ, R6, P6 ;  /* 0x000000ffff03d224 */ /* 0x000fd000030e0606 */
[----:B------:R-:W-:Y:S05]  /*351f0*/  WARPSYNC.COLLECTIVE R15, `(.L_x_2267) ;  /* 0x000000000f087348 */ /* 0x000fea0003c00000 */
[----:B------:R0:W1:Y:S02]  /*35200*/  SHFL.IDX P6, R14, R13, R12, R11 ;  /* 0x0000000c0d0e7389 */ /* 0x00006400000c000b */
[----:B01----:R-:W-:Y:S01]  /*35210*/  ENDCOLLECTIVE ;  /* 0x000000000000791b */ /* 0x003fe20003800000 */
.L_x_2267:
[----:B------:R-:W-:Y:S02]  /*35220*/  IMAD.MOV.U32 R13, RZ, RZ, R5 ;  /* 0x000000ffff0d7224 */ /* 0x000fe400078e0005 */
[----:B------:R-:W-:-:S07]  /*35230*/  IMAD.MOV.U32 R6, RZ, RZ, R14 ;  /* 0x000000ffff067224 */ /* 0x000fce00078e000e */
[----:B------:R-:W-:Y:S05]  /*35240*/  WARPSYNC.COLLECTIVE R15, `(.L_x_2268) ;  /* 0x000000000f087348 */ /* 0x000fea0003c00000 */
[----:B------:R0:W1:Y:S02]  /*35250*/  SHFL.IDX P6, R14, R13, R12, R11 ;  /* 0x0000000c0d0e7389 */ /* 0x00006400000c000b */
[----:B01----:R-:W-:Y:S01]  /*35260*/  ENDCOLLECTIVE ;  /* 0x000000000000791b */ /* 0x003fe20003800000 */
.L_x_2268:
        /* <DEDUP_REMOVED lines=18> */
.L_x_2269:
[----:B------:R-:W-:Y:S02]  /*35390*/  IMAD.MOV.U32 R13, RZ, RZ, R5 ;  /* 0x000000ffff0d7224 */ /* 0x000fe400078e0005 */
[----:B------:R-:W-:-:S07]  /*353a0*/  IMAD.MOV.U32 R6, RZ, RZ, R14 ;  /* 0x000000ffff067224 */ /* 0x000fce00078e000e */
[----:B------:R-:W-:Y:S05]  /*353b0*/  WARPSYNC.COLLECTIVE R15, `(.L_x_2270) ;  /* 0x000000000f087348 */ /* 0x000fea0003c00000 */
[----:B------:R0:W1:Y:S02]  /*353c0*/  SHFL.IDX P6, R14, R13, R12, R11 ;  /* 0x0000000c0d0e7389 */ /* 0x00006400000c000b */
[----:B01----:R-:W-:Y:S01]  /*353d0*/  ENDCOLLECTIVE ;  /* 0x000000000000791b */ /* 0x003fe20003800000 */
.L_x_2270:
        /* <DEDUP_REMOVED lines=11> */
[----:B------:R-:W-:-:S05]  /*35490*/  @!P5 LEA R2, P6, R10, R2, 0x1 ;  /* 0x000000020a02d211 */ /* 0x000fca00078c08ff */
[----:B------:R-:W-:Y:S01]  /*354a0*/  @!P5 IMAD.X R3, RZ, RZ, R6, P6 ;  /* 0x000000ffff03d224 */ /* 0x000fe200030e0606 */
[----:B------:R-:W-:Y:S01]  /*354b0*/  LOP3.LUT P6, RZ, R17, 0x8, RZ, 0xc0, !PT ;  /* 0x0000000811ff7812 */ /* 0x000fe200078cc0ff */
[----:B------:R-:W-:Y:S02]  /*354c0*/  IMAD.MOV.U32 R7, RZ, RZ, R9 ;  /* 0x000000ffff077224 */ /* 0x000fe400078e0009 */
[----:B------:R-:W-:Y:S02]  /*354d0*/  IMAD.MOV.U32 R13, RZ, RZ, R4 ;  /* 0x000000ffff0d7224 */ /* 0x000fe400078e0004 */
[----:B------:R-:W-:-:S08]  /*354e0*/  IMAD.MOV.U32 R12, RZ, RZ, 0x5 ;  /* 0x00000005ff0c7424 */ /* 0x000fd000078e00ff */
[----:B------:R-:W-:-:S05]  /*354f0*/  @!P6 LEA R9, R7, UR38, 0x1 ;  /* 0x000000260709ec11 */ /* 0x000fca000f8e08ff */
[----:B------:R0:W-:Y:S04]  /*35500*/  @!P6 LDGSTS.E.BYPASS.LTC128B.128 [R9+0x24400], desc[UR44][R2.64], !P3 ;  /* 0x244000000209efae */ /* 0x0001e8000d901d6c */
[----:B------:R0:W-:Y:S04]  /*35510*/  @!P6 LDGSTS.E.BYPASS.LTC128B.128 [R9+0x28400], desc[UR44][R2.64+0x80], !P0 ;  /* 0x284000800209efae */ /* 0x0001e8000c101d6c */
[----:B------:R0:W-:Y:S04]  /*35520*/  @!P6 LDGSTS.E.BYPASS.LTC128B.128 [R9+0x2c400], desc[UR44][R2.64+0x100], !P1 ;  /* 0x2c4001000209efae */ /* 0x0001e8000c901d6c */
[----:B------:R0:W-:Y:S02]  /*35530*/  @!P6 LDGSTS.E.BYPASS.LTC128B.128 [R9+0x30400], desc[UR44][R2.64+0x180], !P2 ;  /* 0x304001800209efae */ /* 0x0001e4000d101d6c */
[----:B0-----:R-:W-:Y:S05]  /*35540*/  WARPSYNC.COLLECTIVE R15, `(.L_x_2271) ;  /* 0x000000000f087348 */ /* 0x001fea0003c00000 */
[----:B------:R1:W2:Y:S02]  /*35550*/  SHFL.IDX P6, R14, R13, R12, R11 ;  /* 0x0000000c0d0e7389 */ /* 0x0002a400000c000b */
[----:B012---:R-:W-:Y:S01]  /*35560*/  ENDCOLLECTIVE ;  /* 0x000000000000791b */ /* 0x007fe20003800000 */
.L_x_2271:
[----:B------:R-:W-:Y:S02]  /*35570*/  IMAD.MOV.U32 R13, RZ, RZ, R5 ;  /* 0x000000ffff0d7224 */ /* 0x000fe400078e0005 */
[----:B------:R-:W-:-:S07]  /*35580*/  IMAD.MOV.U32 R6, RZ, RZ, R14 ;  /* 0x000000ffff067224 */ /* 0x000fce00078e000e */
[----:B------:R-:W-:Y:S05]  /*35590*/  WARPSYNC.COLLECTIVE R15, `(.L_x_2272) ;  /* 0x000000000f087348 */ /* 0x000fea0003c00000 */
[----:B------:R0:W1:Y:S02]  /*355a0*/  SHFL.IDX P6, R14, R13, R12, R11 ;  /* 0x0000000c0d0e7389 */ /* 0x00006400000c000b */
[----:B01----:R-:W-:Y:S01]  /*355b0*/  ENDCOLLECTIVE ;  /* 0x000000000000791b */ /* 0x003fe20003800000 */
.L_x_2272:
[----:B------:R-:W-:Y:S01]  /*355c0*/  LOP3.LUT P4, RZ, R17, 0x4, RZ, 0xc0, !PT ;  /* 0x0000000411ff7812 */ /* 0x000fe2000788c0ff */
[----:B------:R-:W-:-:S12]  /*355d0*/  IMAD.MOV.U32 R2, RZ, RZ, R14 ;  /* 0x000000ffff027224 */ /* 0x000fd800078e000e */
[----:B------:R-:W-:Y:S01]  /*355e0*/  @!P4 LEA R2, P6, R10, R2, 0x1 ;  /* 0x000000020a02c211 */ /* 0x000fe200078c08ff */
[----:B------:R-:W-:Y:S02]  /*355f0*/  IMAD.MOV.U32 R13, RZ, RZ, R4 ;  /* 0x000000ffff0d7224 */ /* 0x000fe400078e0004 */
[----:B------:R-:W-:Y:S02]  /*35600*/  IMAD.MOV.U32 R12, RZ, RZ, 0x6 ;  /* 0x00000006ff0c7424 */ /* 0x000fe400078e00ff */
[----:B------:R-:W-:-:S08]  /*35610*/  @!P4 IMAD.X R3, RZ, RZ, R6, P6 ;  /* 0x000000ffff03c224 */ /* 0x000fd000030e0606 */
[----:B------:R-:W-:Y:S05]  /*35620*/  WARPSYNC.COLLECTIVE R15, `(.L_x_2273) ;  /* 0x000000000f087348 */ /* 0x000fea0003c00000 */
[----:B------:R0:W1:Y:S02]  /*35630*/  SHFL.IDX P6, R14, R13, R12, R11 ;  /* 0x0000000c0d0e7389 */ /* 0x00006400000c000b */
[----:B01----:R-:W-:Y:S01]  /*35640*/  ENDCOLLECTIVE ;  /* 0x000000000000791b */ /* 0x003fe20003800000 */
.L_x_2273:
[----:B------:R-:W-:Y:S02]  /*35650*/  IMAD.MOV.U32 R13, RZ, RZ, R5 ;  /* 0x000000ffff0d7224 */ /* 0x000fe400078e0005 */
[----:B------:R-:W-:-:S07]  /*35660*/  IMAD.MOV.U32 R6, RZ, RZ, R14 ;  /* 0x000000ffff067224 */ /* 0x000fce00078e000e */
[----:B------:R-:W-:Y:S05]  /*35670*/  WARPSYNC.COLLECTIVE R15, `(.L_x_2274) ;  /* 0x000000000f087348 */ /* 0x000fea0003c00000 */
[----:B------:R0:W1:Y:S02]  /*35680*/  SHFL.IDX P6, R14, R13, R12, R11 ;  /* 0x0000000c0d0e7389 */ /* 0x00006400000c000b */
[----:B01----:R-:W-:Y:S01]  /*35690*/  ENDCOLLECTIVE ;  /* 0x000000000000791b */ /* 0x003fe20003800000 */
.L_x_2274:
        /* <DEDUP_REMOVED lines=18> */
.L_x_2275:
[----:B------:R-:W-:-:S05]  /*357c0*/  @!P5 LEA R9, R9, UR38, 0x1 ;  /* 0x000000260909dc11 */ /* 0x000fca000f8e08ff */
[----:B------:R-:W-:Y:S01]  /*357d0*/  @!PT LDS RZ, [RZ] ;  /* 0x00000000fffff984 */ /* 0x000fe20000000800 */
[----:B------:R-:W-:Y:S01]  /*357e0*/  @!PT LDS RZ, [RZ] ;  /* 0x00000000fffff984 */ /* 0x000fe20000000800 */
[----:B------:R-:W-:Y:S01]  /*357f0*/  @!PT LDS RZ, [RZ] ;  /* 0x00000000fffff984 */ /* 0x000fe20000000800 */
[----:B------:R0:W-:Y:S04]  /*35800*/  @!P5 LDGSTS.E.BYPASS.LTC128B.128 [R9+0x25400], desc[UR44][R2.64], !P3 ;  /* 0x254000000209dfae */ /* 0x0001e8000d901d6c */
[----:B------:R0:W-:Y:S01]  /*35810*/  @!P5 LDGSTS.E.BYPASS.LTC128B.128 [R9+0x29400], desc[UR44][R2.64+0x80], !P0 ;  /* 0x294000800209dfae */ /* 0x0001e2000c101d6c */
[----:B------:R-:W-:-:S03]  /*35820*/  IMAD.MOV.U32 R13, RZ, RZ, R5 ;  /* 0x000000ffff0d7224 */ /* 0x000fc600078e0005 */
[----:B------:R0:W-:Y:S04]  /*35830*/  @!P5 LDGSTS.E.BYPASS.LTC128B.128 [R9+0x2d400], desc[UR44][R2.64+0x100], !P1 ;  /* 0x2d4001000209dfae */ /* 0x0001e8000c901d6c */
[----:B------:R0:W-:Y:S01]  /*35840*/  @!P5 LDGSTS.E.BYPASS.LTC128B.128 [R9+0x31400], desc[UR44][R2.64+0x180], !P2 ;  /* 0x314001800209dfae */ /* 0x0001e2000d101d6c */
[----:B------:R-:W-:-:S07]  /*35850*/  IMAD.MOV.U32 R6, RZ, RZ, R14 ;  /* 0x000000ffff067224 */ /* 0x000fce00078e000e */
[----:B0-----:R-:W-:Y:S05]  /*35860*/  WARPSYNC.COLLECTIVE R15, `(.L_x_2276) ;  /* 0x000000000f087348 */ /* 0x001fea0003c00000 */
[----:B------:R1:W2:Y:S02]  /*35870*/  SHFL.IDX P6, R14, R13, R12, R11 ;  /* 0x0000000c0d0e7389 */ /* 0x0002a400000c000b */
[----:B012---:R-:W-:Y:S01]  /*35880*/  ENDCOLLECTIVE ;  /* 0x000000000000791b */ /* 0x007fe20003800000 */
.L_x_2276:
[----:B------:R-:W-:Y:S05]  /*35890*/  BRA `(.L_x_2277) ;  /* 0xffffffbc00a07947 */ /* 0x000fea000383ffff */
.L_x_2166:
[----:B0-----:R-:W-:-:S04]  /*358a0*/  IMAD.U32 R3, RZ, RZ, UR38 ;  /* 0x00000026ff037e24 */ /* 0x001fc8000f8e00ff */
[----:B------:R0:W2:Y:S03]  /*358b0*/  SYNCS.PHASECHK.TRANS64.TRYWAIT P0, [R3+URZ+0x32420], R2 ;  /* 0x03242002030075a7 */ /* 0x0000a6000800017f */
[----:B--2---:R-:W-:Y:S05]  /*358c0*/  @!P0 NANOSLEEP.SYNCS 0x989680 ;  /* 0x009896800000895d */ /* 0x004fea0003900000 */
[----:B------:R-:W2:Y:S02]  /*358d0*/  @!P0 SYNCS.PHASECHK.TRANS64 P0, [R3+URZ+0x32420], R2 ;  /* 0x03242002030085a7 */ /* 0x000ea4000800007f */
[----:B--2---:R-:W-:Y:S05]  /*358e0*/  @!P0 BRA `(.L_x_2166) ;  /* 0xfffffffc00ec8947 */ /* 0x004fea000383ffff */
[----:B------:R-:W-:Y:S05]  /*358f0*/  BRA `(.L_x_2278) ;  /* 0xffffffc000047947 */ /* 0x000fea000383ffff */
.L_x_2169:
[----:B0-----:R-:W-:-:S04]  /*35900*/  IMAD.U32 R3, RZ, RZ, UR38 ;  /* 0x00000026ff037e24 */ /* 0x001fc8000f8e00ff */
[----:B------:R0:W2:Y:S03]  /*35910*/  SYNCS.PHASECHK.TRANS64.TRYWAIT P0, [R3+URZ+0x32460], R2 ;  /* 0x03246002030075a7 */ /* 0x0000a6000800017f */
[----:B--2---:R-:W-:Y:S05]  /*35920*/  @!P0 NANOSLEEP.SYNCS 0x989680 ;  /* 0x009896800000895d */ /* 0x004fea0003900000 */
[----:B------:R-:W2:Y:S02]  /*35930*/  @!P0 SYNCS.PHASECHK.TRANS64 P0, [R3+URZ+0x32460], R2 ;  /* 0x03246002030085a7 */ /* 0x000ea4000800007f */
[----:B--2---:R-:W-:Y:S05]  /*35940*/  @!P0 BRA `(.L_x_2169) ;  /* 0xfffffffc00ec8947 */ /* 0x004fea000383ffff */
[----:B------:R-:W-:Y:S05]  /*35950*/  BRA `(.L_x_2279) ;  /* 0xffffffc000107947 */ /* 0x000fea000383ffff */
.L_x_2181:
[----:B-1----:R-:W-:-:S04]  /*35960*/  IMAD.U32 R3, RZ, RZ, UR38 ;  /* 0x00000026ff037e24 */ /* 0x002fc8000f8e00ff */
[----:B------:R1:W2:Y:S03]  /*35970*/  SYNCS.PHASECHK.TRANS64.TRYWAIT P0, [R3+URZ+0x32448], R2 ;  /* 0x03244802030075a7 */ /* 0x0002a6000800017f */
[----:B--2---:R-:W-:Y:S05]  /*35980*/  @!P0 NANOSLEEP.SYNCS 0x989680 ;  /* 0x009896800000895d */ /* 0x004fea0003900000 */
[----:B------:R-:W2:Y:S02]  /*35990*/  @!P0 SYNCS.PHASECHK.TRANS64 P0, [R3+URZ+0x32448], R2 ;  /* 0x03244802030085a7 */ /* 0x000ea4000800007f */
[----:B--2---:R-:W-:Y:S05]  /*359a0*/  @!P0 BRA `(.L_x_2181) ;  /* 0xfffffffc00ec8947 */ /* 0x004fea000383ffff */
[----:B------:R-:W-:Y:S05]  /*359b0*/  BRA `(.L_x_2280) ;  /* 0xffffffc8000c7947 */ /* 0x000fea000383ffff */
.L_x_2186:
[----:B01----:R-:W-:-:S04]  /*359c0*/  IMAD.U32 R3, RZ, RZ, UR38 ;  /* 0x00000026ff037e24 */ /* 0x003fc8000f8e00ff */
[----:B------:R0:W1:Y:S03]  /*359d0*/  SYNCS.PHASECHK.TRANS64.TRYWAIT P0, [R3+URZ+0x32468], R2 ;  /* 0x03246802030075a7 */ /* 0x000066000800017f */
[----:B-1----:R-:W-:Y:S05]  /*359e0*/  @!P0 NANOSLEEP.SYNCS 0x989680 ;  /* 0x009896800000895d */ /* 0x002fea0003900000 */
[----:B------:R-:W1:Y:S02]  /*359f0*/  @!P0 SYNCS.PHASECHK.TRANS64 P0, [R3+URZ+0x32468], R2 ;  /* 0x03246802030085a7 */ /* 0x000e64000800007f */
[----:B-1----:R-:W-:Y:S05]  /*35a00*/  @!P0 BRA `(.L_x_2186) ;  /* 0xfffffffc00ec8947 */ /* 0x002fea000383ffff */
[----:B------:R-:W-:Y:S05]  /*35a10*/  BRA `(.L_x_2281) ;  /* 0xffffffc8006c7947 */ /* 0x000fea000383ffff */
.L_x_2197:
[----:B-1----:R-:W-:-:S04]  /*35a20*/  IMAD.U32 R3, RZ, RZ, UR38 ;  /* 0x00000026ff037e24 */ /* 0x002fc8000f8e00ff */
[----:B------:R1:W2:Y:S03]  /*35a30*/  SYNCS.PHASECHK.TRANS64.TRYWAIT P0, [R3+URZ+0x32440], R2 ;  /* 0x03244002030075a7 */ /* 0x0002a6000800017f */
[----:B--2---:R-:W-:Y:S05]  /*35a40*/  @!P0 NANOSLEEP.SYNCS 0x989680 ;  /* 0x009896800000895d */ /* 0x004fea0003900000 */
[----:B------:R-:W2:Y:S02]  /*35a50*/  @!P0 SYNCS.PHASECHK.TRANS64 P0, [R3+URZ+0x32440], R2 ;  /* 0x03244002030085a7 */ /* 0x000ea4000800007f */
[----:B--2---:R-:W-:Y:S05]  /*35a60*/  @!P0 BRA `(.L_x_2197) ;  /* 0xfffffffc00ec8947 */ /* 0x004fea000383ffff */
[----:B------:R-:W-:Y:S05]  /*35a70*/  BRA `(.L_x_2282) ;  /* 0xffffffcc00e47947 */ /* 0x000fea000383ffff */
.L_x_2202:
[----:B01----:R-:W-:-:S04]  /*35a80*/  IMAD.U32 R3, RZ, RZ, UR38 ;  /* 0x00000026ff037e24 */ /* 0x003fc8000f8e00ff */
[----:B------:R0:W1:Y:S03]  /*35a90*/  SYNCS.PHASECHK.TRANS64.TRYWAIT P0, [R3+URZ+0x32460], R2 ;  /* 0x03246002030075a7 */ /* 0x000066000800017f */
[----:B-1----:R-:W-:Y:S05]  /*35aa0*/  @!P0 NANOSLEEP.SYNCS 0x989680 ;  /* 0x009896800000895d */ /* 0x002fea0003900000 */
[----:B------:R-:W1:Y:S02]  /*35ab0*/  @!P0 SYNCS.PHASECHK.TRANS64 P0, [R3+URZ+0x32460], R2 ;  /* 0x03246002030085a7 */ /* 0x000e64000800007f */
[----:B-1----:R-:W-:Y:S05]  /*35ac0*/  @!P0 BRA `(.L_x_2202) ;  /* 0xfffffffc00ec8947 */ /* 0x002fea000383ffff */
[----:B------:R-:W-:Y:S05]  /*35ad0*/  BRA `(.L_x_2283) ;  /* 0xffffffd000487947 */ /* 0x000fea000383ffff */
.L_x_2214:
[----:B-1----:R-:W-:-:S04]  /*35ae0*/  IMAD.U32 R3, RZ, RZ, UR38 ;  /* 0x00000026ff037e24 */ /* 0x002fc8000f8e00ff */
[----:B------:R1:W2:Y:S03]  /*35af0*/  SYNCS.PHASECHK.TRANS64.TRYWAIT P0, [R3+URZ+0x32448], R2 ;  /* 0x03244802030075a7 */ /* 0x0002a6000800017f */
[----:B--2---:R-:W-:Y:S05]  /*35b00*/  @!P0 NANOSLEEP.SYNCS 0x989680 ;  /* 0x009896800000895d */ /* 0x004fea0003900000 */
[----:B------:R-:W2:Y:S02]  /*35b10*/  @!P0 SYNCS.PHASECHK.TRANS64 P0, [R3+URZ+0x32448], R2 ;  /* 0x03244802030085a7 */ /* 0x000ea4000800007f */
[----:B--2---:R-:W-:Y:S05]  /*35b20*/  @!P0 BRA `(.L_x_2214) ;  /* 0xfffffffc00ec8947 */ /* 0x004fea000383ffff */
[----:B------:R-:W-:Y:S05]  /*35b30*/  BRA `(.L_x_2284) ;  /* 0xffffffd400cc7947 */ /* 0x000fea000383ffff */
.L_x_2219:
[----:B-1----:R-:W-:-:S04]  /*35b40*/  IMAD.U32 R3, RZ, RZ, UR38 ;  /* 0x00000026ff037e24 */ /* 0x002fc8000f8e00ff */
[----:B------:R1:W2:Y:S03]  /*35b50*/  SYNCS.PHASECHK.TRANS64.TRYWAIT P0, [R3+URZ+0x32468], R2 ;  /* 0x03246802030075a7 */ /* 0x0002a6000800017f */
[----:B--2---:R-:W-:Y:S05]  /*35b60*/  @!P0 NANOSLEEP.SYNCS 0x989680 ;  /* 0x009896800000895d */ /* 0x004fea0003900000 */
[----:B------:R-:W2:Y:S02]  /*35b70*/  @!P0 SYNCS.PHASECHK.TRANS64 P0, [R3+URZ+0x32468], R2 ;  /* 0x03246802030085a7 */ /* 0x000ea4000800007f */
[----:B--2---:R-:W-:Y:S05]  /*35b80*/  @!P0 BRA `(.L_x_2219) ;  /* 0xfffffffc00ec8947 */ /* 0x004fea000383ffff */
[----:B------:R-:W-:Y:S05]  /*35b90*/  BRA `(.L_x_2285) ;  /* 0xffffffd800307947 */ /* 0x000fea000383ffff */
.L_x_2226:
[----:B-1----:R1:W2:Y:S02]  /*35ba0*/  SYNCS.PHASECHK.TRANS64.TRYWAIT P0, [R2+URZ+0x32420], R7 ;  /* 0x03242007020075a7 */ /* 0x0022a4000800017f */
[----:B--2---:R-:W-:Y:S05]  /*35bb0*/  @!P0 NANOSLEEP.SYNCS 0x989680 ;  /* 0x009896800000895d */ /* 0x004fea0003900000 */
[----:B------:R-:W2:Y:S02]  /*35bc0*/  @!P0 SYNCS.PHASECHK.TRANS64 P0, [R2+URZ+0x32420], R7 ;  /* 0x03242007020085a7 */ /* 0x000ea4000800007f */
[----:B--2---:R-:W-:Y:S05]  /*35bd0*/  @!P0 BRA `(.L_x_2226) ;  /* 0xfffffffc00f08947 */ /* 0x004fea000383ffff */
[----:B------:R-:W-:Y:S05]  /*35be0*/  BRA `(.L_x_2286) ;  /* 0xffffffdc004c7947 */ /* 0x000fea000383ffff */
.L_x_2227:
        /* <DEDUP_REMOVED lines=11> */
.L_x_2288:
[----:B------:R-:W-:Y:S05]  /*35ca0*/  BSYNC B0 ;  /* 0x0000000000007941 */ /* 0x000fea0003800000 */
.L_x_2287:
[----:B------:R-:W-:Y:S05]  /*35cb0*/  BRA `(.L_x_2289) ;  /* 0xffffffdc00307947 */ /* 0x000fea000383ffff */
.L_x_2228:
[----:B------:R-:W-:Y:S01]  /*35cc0*/  BSSY B0, `(.L_x_2290) ;  /* 0x0000006000007945 */ /* 0x000fe20003800000 */
[----:B------:R-:W-:-:S07]  /*35cd0*/  IMAD.MOV.U32 R15, RZ, RZ, -0x1 ;  /* 0xffffffffff0f7424 */ /* 0x000fce00078e00ff */
[----:B012---:R-:W-:Y:S05]  /*35ce0*/  WARPSYNC.COLLECTIVE R15, `(.L_x_2291) ;  /* 0x000000000f0c7348 */ /* 0x007fea0003c00000 */
[----:B------:R-:W-:Y:S02]  /*35cf0*/  ELECT P6, UR62, PT ;  /* 0x00000000003e782f */ /* 0x000fe400038c0000 */
[----:B------:R-:W-:Y:S01]  /*35d00*/  MOV R14, UR62 ;  /* 0x0000003e000e7c02 */ /* 0x000fe20008000f00 */
[----:B012---:R-:W-:Y:S10]  /*35d10*/  ENDCOLLECTIVE ;  /* 0x000000000000791b */ /* 0x007ff40003800000 */
.L_x_2291:
[----:B------:R-:W-:Y:S05]  /*35d20*/  BSYNC B0 ;  /* 0x0000000000007941 */ /* 0x000fea0003800000 */
.L_x_2290:
[----:B------:R-:W-:Y:S05]  /*35d30*/  BRA `(.L_x_2292) ;  /* 0xffffffdc00247947 */ /* 0x000fea000383ffff */
.L_x_2230:
[----:B0-----:R0:W1:Y:S02]  /*35d40*/  SYNCS.PHASECHK.TRANS64.TRYWAIT P0, [R8+URZ], R7 ;  /* 0x00000007080075a7 */ /* 0x001064000800017f */
[----:B-1----:R-:W-:Y:S05]  /*35d50*/  @!P0 NANOSLEEP.SYNCS 0x989680 ;  /* 0x009896800000895d */ /* 0x002fea0003900000 */
[----:B------:R-:W1:Y:S02]  /*35d60*/  @!P0 SYNCS.PHASECHK.TRANS64 P0, [R8+URZ], R7 ;  /* 0x00000007080085a7 */ /* 0x000e64000800007f */
[----:B-1----:R-:W-:Y:S05]  /*35d70*/  @!P0 BRA `(.L_x_2230) ;  /* 0xfffffffc00f08947 */ /* 0x002fea000383ffff */
[----:B------:R-:W-:Y:S05]  /*35d80*/  BRA `(.L_x_2293) ;  /* 0xffffffdc00587947 */ /* 0x000fea000383ffff */
.L_x_2231:
[----:B-1----:R1:W2:Y:S02]  /*35d90*/  SYNCS.PHASECHK.TRANS64.TRYWAIT P0, [R3+URZ], R0 ;  /* 0x00000000030075a7 */ /* 0x0022a4000800017f */
[----:B--2---:R-:W-:Y:S05]  /*35da0*/  @!P0 NANOSLEEP.SYNCS 0x989680 ;  /* 0x009896800000895d */ /* 0x004fea0003900000 */
[----:B------:R-:W2:Y:S02]  /*35db0*/  @!P0 SYNCS.PHASECHK.TRANS64 P0, [R3+URZ], R0 ;  /* 0x00000000030085a7 */ /* 0x000ea4000800007f */
[----:B--2---:R-:W-:Y:S05]  /*35dc0*/  @!P0 BRA `(.L_x_2231) ;  /* 0xfffffffc00f08947 */ /* 0x004fea000383ffff */
[----:B------:R-:W-:Y:S05]  /*35dd0*/  BRA `(.L_x_2294) ;  /* 0xffffffdc004c7947 */ /* 0x000fea000383ffff */
.L_x_2233:
[----:B-1----:R1:W2:Y:S02]  /*35de0*/  SYNCS.PHASECHK.TRANS64.TRYWAIT P0, [R6+URZ], R7 ;  /* 0x00000007060075a7 */ /* 0x0022a4000800017f */
[----:B--2---:R-:W-:Y:S05]  /*35df0*/  @!P0 NANOSLEEP.SYNCS 0x989680 ;  /* 0x009896800000895d */ /* 0x004fea0003900000 */
[----:B------:R-:W2:Y:S02]  /*35e00*/  @!P0 SYNCS.PHASECHK.TRANS64 P0, [R6+URZ], R7 ;  /* 0x00000007060085a7 */ /* 0x000ea4000800007f */
[----:B--2---:R-:W-:Y:S05]  /*35e10*/  @!P0 BRA `(.L_x_2233) ;  /* 0xfffffffc00f08947 */ /* 0x004fea000383ffff */
[----:B------:R-:W-:Y:S05]  /*35e20*/  BRA `(.L_x_2295) ;  /* 0xffffffdc00507947 */ /* 0x000fea000383ffff */
        .type           $_ZN7cutlass13device_kernelIN5flash11enable_sm90INS1_16FlashAttnFwdSm90INS1_25CollectiveMainloopFwdSm90ILi2EN4cute5tupleIJNS5_1CILi1EEES8_S8_EEENS6_IJNS7_ILi128EEENS7_ILi96EEENS7_ILi64EEEEEELi256ENS_10bfloat16_tEfNS_4arch4Sm90ELb0ELb1ELb1ELb0ELb0ELb0ELb1ELb1ELb0ELb1ELb1ELb0EEENS1_21CollectiveEpilogueFwdINS6_IJSA_NS7_ILi256EEESB_EEES9_SE_SG_Li256ELb0ELb1ELb1ELb0EEENS1_19SingleTileSchedulerILb0ELb1ELb1ELi128EEEEEEEEEvNT_6ParamsE$_ZZN5flash25CollectiveMainloopFwdSm90ILi2EN4cute5tupleIJNS1_1CILi1EEES4_S4_EEENS2_IJNS3_ILi128EEENS3_ILi96EEENS3_ILi64EEEEEELi256EN7cutlass10bfloat16_tEfNSA_4arch4Sm90ELb0ELb1ELb1ELb0ELb0ELb0ELb1ELb1ELb0ELb1ELb1ELb0EE3mmaINS_16FlashAttnFwdSm90ISE_NS_21CollectiveEpilogueFwdINS2_IJS6_NS3_ILi256EEES7_EEES5_SB_SD_Li256ELb0ELb1ELb1ELb0EEENS_19SingleTileSchedulerILb0ELb1ELb1ELi128EEEE13SharedStorageENS1_6TensorINS1_11ArrayEngineIfLm128EEENS1_6LayoutINS2_IJNS2_IJNS3_ILi2EEEST_NS3_ILi32EEEEEES4_S4_EEENS2_IJNS2_IJS4_ST_NS3_ILi4EEEEEENS3_ILi0EEESZ_EEEEEEENS_7SoftmaxILi2ELi0EEEEEbRKNSE_6ParamsENSA_25PipelineTmaAsyncNoClusterILi2ENSA_16PipelineTmaAsyncILi2EEEEES1B_RNSA_13PipelineStateILj2EEERT0_RT1_iRiRKNS_16SeqlenInfoQKNewKILb0ELb0EEENS2_IJiiiiEEERT_ENKUliT_T0_T1_E_clIZSF_ISO_S12_S14_EbS17_S1B_S1B_S1E_S1G_S1I_iS1J_S1N_S1O_S1Q_EUlRS1R_iE1_NS3_ILb0EEENS3_ILb1EEEEEDaiS1R_S1S_S1T_,@function
        .size           $_ZN7cutlass13device_kernelIN5flash11enable_sm90INS1_16FlashAttnFwdSm90INS1_25CollectiveMainloopFwdSm90ILi2EN4cute5tupleIJNS5_1CILi1EEES8_S8_EEENS6_IJNS7_ILi128EEENS7_ILi96EEENS7_ILi64EEEEEELi256ENS_10bfloat16_tEfNS_4arch4Sm90ELb0ELb1ELb1ELb0ELb0ELb0ELb1ELb1ELb0ELb1ELb1ELb0EEENS1_21CollectiveEpilogueFwdINS6_IJSA_NS7_ILi256EEESB_EEES9_SE_SG_Li256ELb0ELb1ELb1ELb0EEENS1_19SingleTileSchedulerILb0ELb1ELb1ELi128EEEEEEEEEvNT_6ParamsE$_ZZN5flash25CollectiveMainloopFwdSm90ILi2EN4cute5tupleIJNS1_1CILi1EEES4_S4_EEENS2_IJNS3_ILi128EEENS3_ILi96EEENS3_ILi64EEEEEELi256EN7cutlass10bfloat16_tEfNSA_4arch4Sm90ELb0ELb1ELb1ELb0ELb0ELb0ELb1ELb1ELb0ELb1ELb1ELb0EE3mmaINS_16FlashAttnFwdSm90ISE_NS_21CollectiveEpilogueFwdINS2_IJS6_NS3_ILi256EEES7_EEES5_SB_SD_Li256ELb0ELb1ELb1ELb0EEENS_19SingleTileSchedulerILb0ELb1ELb1ELi128EEEE13SharedStorageENS1_6TensorINS1_11ArrayEngineIfLm128EEENS1_6LayoutINS2_IJNS2_IJNS3_ILi2EEEST_NS3_ILi32EEEEEES4_S4_EEENS2_IJNS2_IJS4_ST_NS3_ILi4EEEEEENS3_ILi0EEESZ_EEEEEEENS_7SoftmaxILi2ELi0EEEEEbRKNSE_6ParamsENSA_25PipelineTmaAsyncNoClusterILi2ENSA_16PipelineTmaAsyncILi2EEEEES1B_RNSA_13PipelineStateILj2EEERT0_RT1_iRiRKNS_16SeqlenInfoQKNewKILb0ELb0EEENS2_IJiiiiEEERT_ENKUliT_T0_T1_E_clIZSF_ISO_S12_S14_EbS17_S1B_S1B_S1E_S1G_S1I_iS1J_S1N_S1O_S1Q_EUlRS1R_iE1_NS3_ILb0EEENS3_ILb1EEEEEDaiS1R_S1S_S1T_,(.L_x_6135 - $_ZN7cutlass13device_kernelIN5flash11enable_sm90INS1_16FlashAttnFwdSm90INS1_25CollectiveMainloopFwdSm90ILi2EN4cute5tupleIJNS5_1CILi1EEES8_S8_EEENS6_IJNS7_ILi128EEENS7_ILi96EEENS7_ILi64EEEEEELi256ENS_10bfloat16_tEfNS_4arch4Sm90ELb0ELb1ELb1ELb0ELb0ELb0ELb1ELb1ELb0ELb1ELb1ELb0EEENS1_21CollectiveEpilogueFwdINS6_IJSA_NS7_ILi256EEESB_EEES9_SE_SG_Li256ELb0ELb1ELb1ELb0EEENS1_19SingleTileSchedulerILb0ELb1ELb1ELi128EEEEEEEEEvNT_6ParamsE$_ZZN5flash25CollectiveMainloopFwdSm90ILi2EN4cute5tupleIJNS1_1CILi1EEES4_S4_EEENS2_IJNS3_ILi128EEENS3_ILi96EEENS3_ILi64EEEEEELi256EN7cutlass10bfloat16_tEfNSA_4arch4Sm90ELb0ELb1ELb1ELb0ELb0ELb0ELb1ELb1ELb0ELb1ELb1ELb0EE3mmaINS_16FlashAttnFwdSm90ISE_NS_21CollectiveEpilogueFwdINS2_IJS6_NS3_ILi256EEES7_EEES5_SB_SD_Li256ELb0ELb1ELb1ELb0EEENS_19SingleTileSchedulerILb0ELb1ELb1ELi128EEEE13SharedStorageENS1_6TensorINS1_11ArrayEngineIfLm128EEENS1_6LayoutINS2_IJNS2_IJNS3_ILi2EEEST_NS3_ILi32EEEEEES4_S4_EEENS2_IJNS2_IJS4_ST_NS3_ILi4EEEEEENS3_ILi0EEESZ_EEEEEEENS_7SoftmaxILi2ELi0EEEEEbRKNSE_6ParamsENSA_25PipelineTmaAsyncNoClusterILi2ENSA_16PipelineTmaAsyncILi2EEEEES1B_RNSA_13PipelineStateILj2EEERT0_RT1_iRiRKNS_16SeqlenInfoQKNewKILb0ELb0EEENS2_IJiiiiEEERT_ENKUliT_T0_T1_E_clIZSF_ISO_S12_S14_EbS17_S1B_S1B_S1E_S1G_S1I_iS1J_S1N_S1O_S1Q_EUlRS1R_iE1_NS3_ILb0EEENS3_ILb1EEEEEDaiS1R_S1S_S1T_)
$_ZN7cutlass13device_kernelIN5flash11enable_sm90INS1_16FlashAttnFwdSm90INS1_25CollectiveMainloopFwdSm90ILi2EN4cute5tupleIJNS5_1CILi1EEES8_S8_EEENS6_IJNS7_ILi128EEENS7_ILi96EEENS7_ILi64EEEEEELi256ENS_10bfloat16_tEfNS_4arch4Sm90ELb0ELb1ELb1ELb0ELb0ELb0ELb1ELb1ELb0ELb1ELb1ELb0EEENS1_21CollectiveEpilogueFwdINS6_IJSA_NS7_ILi256EEESB_EEES9_SE_SG_Li256ELb0ELb1ELb1ELb0EEENS1_19SingleTileSchedulerILb0ELb1ELb1ELi128EEEEEEEEEvNT_6ParamsE$_ZZN5flash25CollectiveMainloopFwdSm90ILi2EN4cute5tupleIJNS1_1CILi1EEES4_S4_EEENS2_IJNS3_ILi128EEENS3_ILi96EEENS3_ILi64EEEEEELi256EN7cutlass10bfloat16_tEfNSA_4arch4Sm90ELb0ELb1ELb1ELb0ELb0ELb0ELb1ELb1ELb0ELb1ELb1ELb0EE3mmaINS_16FlashAttnFwdSm90ISE_NS_21CollectiveEpilogueFwdINS2_IJS6_NS3_ILi256EEES7_EEES5_SB_SD_Li256ELb0ELb1ELb1ELb0EEENS_19SingleTileSchedulerILb0ELb1ELb1ELi128EEEE13SharedStorageENS1_6TensorINS1_11ArrayEngineIfLm128EEENS1_6LayoutINS2_IJNS2_IJNS3_ILi2EEEST_NS3_ILi32EEEEEES4_S4_EEENS2_IJNS2_IJS4_ST_NS3_ILi4EEEEEENS3_ILi0EEESZ_EEEEEEENS_7SoftmaxILi2ELi0EEEEEbRKNSE_6ParamsENSA_25PipelineTmaAsyncNoClusterILi2ENSA_16PipelineTmaAsyncILi2EEEEES1B_RNSA_13PipelineStateILj2EEERT0_RT1_iRiRKNS_16SeqlenInfoQKNewKILb0ELb0EEENS2_IJiiiiEEERT_ENKUliT_T0_T1_E_clIZSF_ISO_S12_S14_EbS17_S1B_S1B_S1E_S1G_S1I_iS1J_S1N_S1O_S1Q_EUlRS1R_iE1_NS3_ILb0EEENS3_ILb1EEEEEDaiS1R_S1S_S1T_:
[----:B------:R-:W-:Y:S05]  /*35e30*/  YIELD ;  /* 0x0000000000007946 */ /* 0x000fea0003800000 */
[----:B------:R-:W-:Y:S02]  /*35e40*/  ULDC UR4, c[0x0][0x20] ;  /* 0x0000080000047ab9 */ /* 0x000fe40000000800 */
[----:B------:R-:W-:-:S05]  /*35e50*/  VIADD R158, R157, -UR4 ;  /* 0x800000049d9e7c36 */ /* 0x000fca0008000000 */
[----:B------:R-:W2:Y:S01]  /*35e60*/  LDL.64 R2, [R158] ;  /* 0x000000009e027983 */ /* 0x000ea20000100a00 */
[----:B------:R-:W0:Y:S02]  /*35e70*/  LDC.64 R4, c[0x0][0x208] ;  /* 0x00008200ff047b82 */ /* 0x000e240000000a00 */
[----:B0-----:R-:W-:Y:S02]  /*35e80*/  R2UR UR4, R4 ;  /* 0x00000000040472ca */ /* 0x001fe400000e0000 */
[----:B------:R-:W-:-:S13]  /*35e90*/  R2UR UR5, R5 ;  /* 0x00000000050572ca */ /* 0x000fda00000e0000 */
[----:B--2---:R-:W2:Y:S01]  /*35ea0*/  LD.E R0, desc[UR4][R2.64] ;  /* 0x0000000402007980 */ /* 0x004ea2000c101900 */
[----:B------:R-:W-:Y:S02]  /*35eb0*/  R2UR UR4, R4 ;  /* 0x00000000040472ca */ /* 0x000fe400000e0000 */
[----:B------:R-:W-:Y:S01]  /*35ec0*/  R2UR UR5, R5 ;  /* 0x00000000050572ca */ /* 0x000fe200000e0000 */
[----:B--2---:R-:W-:-:S12]  /*35ed0*/  VIADD R11, R0, 0x1 ;  /* 0x00000001000b7836 */ /* 0x004fd80000000000 */
[----:B------:R-:W2:Y:S01]  /*35ee0*/  LD.E R0, desc[UR4][R2.64+0x8] ;  /* 0x0000080402007980 */ /* 0x000ea2000c101900 */
[----:B------:R-:W-:-:S13]  /*35ef0*/  ISETP.NE.AND P1, PT, R11, 0x2, PT ;  /* 0x000000020b00780c */ /* 0x000fda0003f25270 */
[----:B------:R-:W-:Y:S02]  /*35f00*/  @!P1 R2UR UR6, R4 ;  /* 0x00000000040692ca */ /* 0x000fe400000e0000 */
[----:B------:R-:W-:-:S13]  /*35f10*/  @!P1 R2UR UR7, R5 ;  /* 0x00000000050792ca */ /* 0x000fda00000e0000 */
[----:B------:R-:W3:Y:S01]  /*35f20*/  @!P1 LD.E R6, desc[UR6][R2.64+0x4] ;  /* 0x0000040602069980 */ /* 0x000ee2000c101900 */
[C---:B------:R-:W-:Y:S02]  /*35f30*/  R2UR UR4, R4.reuse ;  /* 0x00000000040472ca */ /* 0x040fe400000e0000 */
[C---:B------:R-:W-:Y:S02]  /*35f40*/  R2UR UR5, R5.reuse ;  /* 0x00000000050572ca */ /* 0x040fe400000e0000 */
[C---:B------:R-:W-:Y:S02]  /*35f50*/  R2UR UR6, R4.reuse ;  /* 0x00000000040672ca */ /* 0x040fe400000e0000 */
[C---:B------:R-:W-:Y:S02]  /*35f60*/  R2UR UR7, R5.reuse ;  /* 0x00000000050772ca */ /* 0x040fe400000e0000 */
[----:B------:R-:W-:Y:S02]  /*35f70*/  @!P1 R2UR UR8, R4 ;  /* 0x00000000040892ca */ /* 0x000fe400000e0000 */
[----:B------:R-:W-:-:S02]  /*35f80*/  @!P1 R2UR UR9, R5 ;  /* 0x00000000050992ca */ /* 0x000fc400000e0000 */
[----:B------:R-:W-:Y:S02]  /*35f90*/  @!P1 R2UR UR10, R4 ;  /* 0x00000000040a92ca */ /* 0x000fe400000e0000 */
[----:B------:R-:W-:Y:S01]  /*35fa0*/  @!P1 R2UR UR11, R5 ;  /* 0x00000000050b92ca */ /* 0x000fe200000e0000 */
[----:B------:R-:W-:Y:S08]  /*35fb0*/  ST.E desc[UR4][R2.64], R11 ;  /* 0x0000000b02007985 */ /* 0x000ff0000c101904 */
[----:B------:R-:W-:Y:S01]  /*35fc0*/  @!P1 ST.E desc[UR8][R2.64], RZ ;  /* 0x000000ff02009985 */ /* 0x000fe2000c101908 */
[----:B--2---:R-:W-:-:S05]  /*35fd0*/  VIADD R13, R0, 0x1 ;  /* 0x00000001000d7836 */ /* 0x004fca0000000000 */
[----:B------:R-:W-:Y:S01]  /*35fe0*/  ST.E desc[UR6][R2.64+0x8], R13 ;  /* 0x0000080d02007985 */ /* 0x000fe2000c101906 */
[----:B---3--:R-:W-:-:S05]  /*35ff0*/  @!P1 LOP3.LUT R15, R6, 0x1, RZ, 0x3c, !PT ;  /* 0x00000001060f9812 */ /* 0x008fca00078e3cff */
[----:B------:R0:W-:Y:S04]  /*36000*/  @!P1 ST.E desc[UR10][R2.64+0x4], R15 ;  /* 0x0000040f02009985 */ /* 0x0001e8000c10190a */
[----:B------:R-:W2:Y:S01]  /*36010*/  LDL.64 R8, [R158+0x18] ;  /* 0x000018009e087983 */ /* 0x000ea20000100a00 */
[----:B------:R-:W-:Y:S02]  /*36020*/  R2UR UR4, R4 ;  /* 0x00000000040472ca */ /* 0x000fe400000e0000 */
[----:B------:R-:W-:Y:S01]  /*36030*/  R2UR UR5, R5 ;  /* 0x00000000050572ca */ /* 0x000fe200000e0000 */
[----:B------:R-:W3:-:S12]  /*36040*/  LDL.64 R6, [R158] ;  /* 0x000000009e067983 */ /* 0x000ed80000100a00 */
[----:B--2---:R-:W2:Y:S01]  /*36050*/  LD.E R10, desc[UR4][R8.64+0x1c] ;  /* 0x00001c04080a7980 */ /* 0x004ea2000c101900 */
[C---:B------:R-:W-:Y:S02]  /*36060*/  R2UR UR4, R4.reuse ;  /* 0x00000000040472ca */ /* 0x040fe400000e0000 */
[C---:B------:R-:W-:Y:S02]  /*36070*/  R2UR UR5, R5.reuse ;  /* 0x00000000050572ca */ /* 0x040fe400000e0000 */
[----:B------:R-:W-:Y:S02]  /*36080*/  R2UR UR6, R4 ;  /* 0x00000000040672ca */ /* 0x000fe400000e0000 */
[----:B------:R-:W-:Y:S01]  /*36090*/  R2UR UR7, R5 ;  /* 0x00000000050772ca */ /* 0x000fe200000e0000 */
[----:B------:R-:W-:Y:S01]  /*360a0*/  BSSY B3, `(.L_x_2296) ;  /* 0x0000009000037945 */ /* 0x000fe20003800000 */
[----:B0-----:R-:W-:Y:S02]  /*360b0*/  IMAD.MOV.U32 R2, RZ, RZ, R23 ;  /* 0x000000ffff027224 */ /* 0x001fe400078e0017 */
[----:B------:R-:W-:-:S05]  /*360c0*/  IMAD.MOV.U32 R3, RZ, RZ, R22 ;  /* 0x000000ffff037224 */ /* 0x000fca00078e0016 */
[----:B---3--:R0:W5:Y:S04]  /*360d0*/  LD.E R0, desc[UR4][R6.64] ;  /* 0x0000000406007980 */ /* 0x008168000c101900 */
[----:B------:R0:W5:Y:S01]  /*360e0*/  LD.E R12, desc[UR6][R6.64+0x4] ;  /* 0x00000406060c7980 */ /* 0x000162000c101900 */
[----:B--2---:R-:W-:-:S04]  /*360f0*/  LOP3.LUT R10, R10, 0x1, RZ, 0xfc, !PT ;  /* 0x000000010a0a7812 */ /* 0x004fc800078efcff */
[----:B------:R-:W-:-:S13]  /*36100*/  ISETP.NE.AND P1, PT, R10, 0x3, PT ;  /* 0x000000030a00780c */ /* 0x000fda0003f25270 */
[----:B0-----:R-:W-:Y:S05]  /*36110*/  @!P1 BRA `(.L_x_2297) ;  /* 0x0000000000049947 */ /* 0x001fea0003800000 */
[----:B------:R-:W-:Y:S01]  /*36120*/  BPT.TRAP 0x1 ;  /* 0x000000040000795c */ /* 0x000fe20000300000 */
.L_x_2297:
[----:B------:R-:W-:Y:S05]  /*36130*/  BSYNC B3 ;  /* 0x0000000000037941 */ /* 0x000fea0003800000 */
.L_x_2296:
[----:B------:R-:W-:Y:S02]  /*36140*/  R2UR UR4, R4 ;  /* 0x00000000040472ca */ /* 0x000fe400000e0000 */
[----:B------:R-:W-:-:S13]  /*36150*/  R2UR UR5, R5 ;  /* 0x00000000050572ca */ /* 0x000fda00000e0000 */
[----:B------:R-:W2:Y:S01]  /*36160*/  LD.E.64 R10, desc[UR4][R8.64+0x8] ;  /* 0x00000804080a7980 */ /* 0x000ea2000c101b00 */
[----:B-----5:R-:W-:Y:S02]  /*36170*/  SHF.L.U32 R13, R12, 0x1f, RZ ;  /* 0x0000001f0c0d7819 */ /* 0x020fe400000006ff */
[----:B--2---:R-:W-:-:S05]  /*36180*/  MOV R11, R10 ;  /* 0x0000000a000b7202 */ /* 0x004fca0000000f00 */
[----:B------:R-:W-:-:S04]  /*36190*/  IMAD R0, R0, 0x8, R11 ;  /* 0x0000000800007824 */ /* 0x000fc800078e020b */
[----:B------:R0:W1:Y:S01]  /*361a0*/  SYNCS.PHASECHK.TRANS64.TRYWAIT P1, [R0+URZ], R13 ;  /* 0x0000000d000075a7 */ /* 0x000062000802017f */
[----:B------:R-:W2:Y:S01]  /*361b0*/  LD.E R12, desc[UR4][R8.64+0x1c] ;  /* 0x00001c04080c7980 */ /* 0x000ea2000c101900 */
[----:B------:R-:W-:Y:S02]  /*361c0*/  R2UR UR6, R4 ;  /* 0x00000000040672ca */ /* 0x000fe400000e0000 */
[----:B------:R-:W-:Y:S01]  /*361d0*/  R2UR UR7, R5 ;  /* 0x00000000050772ca */ /* 0x000fe200000e0000 */
[----:B------:R0:W5:Y:S01]  /*361e0*/  LD.E R10, desc[UR4][R6.64] ;  /* 0x00000004060a7980 */ /* 0x000162000c101900 */
[----:B------:R-:W-:Y:S11]  /*361f0*/  BSSY B3, `(.L_x_2298) ;  /* 0x0000006000037945 */ /* 0x000ff60003800000 */
[----:B------:R0:W5:Y:S01]  /*36200*/  LD.E R11, desc[UR6][R6.64+0x4] ;  /* 0x00000406060b7980 */ /* 0x000162000c101900 */
[----:B--2---:R-:W-:-:S04]  /*36210*/  LOP3.LUT R12, R12, 0x1, RZ, 0xfc, !PT ;  /* 0x000000010c0c7812 */ /* 0x004fc800078efcff */
[----:B------:R-:W-:-:S13]  /*36220*/  ISETP.NE.AND P2, PT, R12, 0x3, PT ;  /* 0x000000030c00780c */ /* 0x000fda0003f45270 */
[----:B01----:R-:W-:Y:S05]  /*36230*/  @!P2 BRA `(.L_x_2299) ;  /* 0x000000000004a947 */ /* 0x003fea0003800000 */
[----:B------:R-:W-:Y:S01]  /*36240*/  BPT.TRAP 0x1 ;  /* 0x000000040000795c */ /* 0x000fe20000300000 */
.L_x_2299:
[----:B------:R-:W-:Y:S05]  /*36250*/  BSYNC B3 ;  /* 0x0000000000037941 */ /* 0x000fea0003800000 */
.L_x_2298:
[----:B------:R-:W-:Y:S04]  /*36260*/  BSSY B3, `(.L_x_2300) ;  /* 0x000000a000037945 */ /* 0x000fe80003800000 */
[----:B------:R-:W-:Y:S05]  /*36270*/  @P1 BRA `(.L_x_2301) ;  /* 0x0000000000201947 */ /* 0x000fea0003800000 */
[----:B------:R-:W-:Y:S02]  /*36280*/  R2UR UR4, R4 ;  /* 0x00000000040472ca */ /* 0x000fe400000e0000 */
[----:B------:R-:W-:-:S13]  /*36290*/  R2UR UR5, R5 ;  /* 0x00000000050572ca */ /* 0x000fda00000e0000 */
[----:B------:R-:W2:Y:S01]  /*362a0*/  LD.E.64 R8, desc[UR4][R8.64+0x8] ;  /* 0x0000080408087980 */ /* 0x000ea2000c101b00 */
[----:B-----5:R-:W-:Y:S02]  /*362b0*/  SHF.L.U32 R11, R11, 0x1f, RZ ;  /* 0x0000001f0b0b7819 */ /* 0x020fe400000006ff */
[----:B--2---:R-:W-:-:S05]  /*362c0*/  MOV R7, R8 ;  /* 0x0000000800077202 */ /* 0x004fca0000000f00 */
[----:B------:R-:W-:-:S04]  /*362d0*/  IMAD R10, R10, 0x8, R7 ;  /* 0x000000080a0a7824 */ /* 0x000fc800078e0207 */
[----:B------:R-:W0:Y:S02]  /*362e0*/  SYNCS.PHASECHK.TRANS64.TRYWAIT P1, [R10+URZ], R11 ;  /* 0x0000000b0a0075a7 */ /* 0x000e24000802017f */
[----:B0-----:R-:W-:Y:S05]  /*362f0*/  @!P1 BRA `(.L_x_2302) ;  /* 0x000001b400c49947 */ /* 0x001fea0003800000 */
.L_x_2301:
[----:B------:R-:W-:Y:S05]  /*36300*/  BSYNC B3 ;  /* 0x0000000000037941 */ /* 0x000fea0003800000 */
.L_x_2300:
[----:B0----5:R-:W2:Y:S04]  /*36310*/  LDL.64 R10, [R158] ;  /* 0x000000009e0a7983 */ /* 0x021ea80000100a00 */
[----:B------:R-:W3:Y:S01]  /*36320*/  LDL.64 R8, [R158+0x28] ;  /* 0x000028009e087983 */ /* 0x000ee20000100a00 */
[C---:B------:R-:W-:Y:S02]  /*36330*/  R2UR UR6, R4.reuse ;  /* 0x00000000040672ca */ /* 0x040fe400000e0000 */
[C---:B------:R-:W-:Y:S01]  /*36340*/  R2UR UR7, R5.reuse ;  /* 0x00000000050772ca */ /* 0x040fe200000e0000 */
[----:B------:R-:W4:Y:S01]  /*36350*/  LDL.64 R6, [R158+0x20] ;  /* 0x000020009e067983 */ /* 0x000f220000100a00 */
[C---:B------:R-:W-:Y:S02]  /*36360*/  R2UR UR4, R4.reuse ;  /* 0x00000000040472ca */ /* 0x040fe400000e0000 */
[----:B------:R-:W-:Y:S01]  /*36370*/  R2UR UR5, R5 ;  /* 0x00000000050572ca */ /* 0x000fe200000e0000 */
[----:B------:R-:W4:Y:S08]  /*36380*/  LDL.64 R12, [R158+0x8] ;  /* 0x000008009e0c7983 */ /* 0x000f300000100a00 */
[----:B--2---:R-:W2:Y:S04]  /*36390*/  LD.E R11, desc[UR6][R10.64] ;  /* 0x000000060a0b7980 */ /* 0x004ea8000c101900 */
[----:B---3--:R-:W2:Y:S01]  /*363a0*/  LD.E.64 R14, desc[UR4][R8.64] ;  /* 0x00000004080e7980 */ /* 0x008ea2000c101b00 */
[----:B------:R-:W-:Y:S05]  /*363b0*/  WARPSYNC.ALL ;  /* 0x0000000000007948 */ /* 0x000fea0003800000 */
[----:B------:R-:W-:-:S02]  /*363c0*/  R2UR UR4, R4 ;  /* 0x00000000040472ca */ /* 0x000fc400000e0000 */
[C---:B------:R-:W-:Y:S02]  /*363d0*/  R2UR UR5, R5.reuse ;  /* 0x00000000050572ca */ /* 0x040fe400000e0000 */
[----:B------:R-:W-:Y:S02]  /*363e0*/  R2UR UR6, R4 ;  /* 0x00000000040672ca */ /* 0x000fe400000e0000 */
[----:B------:R-:W-:-:S09]  /*363f0*/  R2UR UR7, R5 ;  /* 0x00000000050772ca */ /* 0x000fd200000e0000 */
[----:B----4-:R0:W-:Y:S04]  /*36400*/  ST.E desc[UR4][R12.64], RZ ;  /* 0x000000ff0c007985 */ /* 0x0101e8000c101904 */
[----:B------:R-:W3:Y:S01]  /*36410*/  LD.E.64 R8, desc[UR6][R6.64] ;  /* 0x0000000606087980 */ /* 0x000ee2000c101b00 */
[----:B--2---:R-:W-:Y:S01]  /*36420*/  IMAD R10, R11, 0x300, R14 ;  /* 0x000003000b0a7824 */ /* 0x004fe200078e020e */
[----:B------:R-:W-:Y:S01]  /*36430*/  WARPGROUP.ARRIVE ;  /* 0x00000000000079c5 */ /* 0x000fe20000000000 */
[----:B------:R-:W-:Y:S01]  /*36440*/  IMAD.MOV.U32 R11, RZ, RZ, R15 ;  /* 0x000000ffff0b7224 */ /* 0x000fe200078e000f */
[----:B------:R-:W-:Y:S01]  /*36450*/  R2UR UR8, R4 ;  /* 0x00000000040872ca */ /* 0x000fe200000e0000 */
[----:B------:R-:W-:Y:S01]  /*36460*/  IMAD.MOV.U32 R191, RZ, RZ, 0x1 ;  /* 0x00000001ffbf7424 */ /* 0x000fe200078e00ff */
[----:B------:R-:W-:-:S02]  /*36470*/  R2UR UR6, R10 ;  /* 0x000000000a0672ca */ /* 0x000fc400000e0000 */
[----:B------:R-:W-:Y:S02]  /*36480*/  R2UR UR7, R11 ;  /* 0x000000000b0772ca */ /* 0x000fe400000e0000 */
[C---:B------:R-:W-:Y:S02]  /*36490*/  R2UR UR9, R5.reuse ;  /* 0x00000000050972ca */ /* 0x040fe400000e0000 */
[----:B------:R-:W-:Y:S02]  /*364a0*/  R2UR UR10, R4 ;  /* 0x00000000040a72ca */ /* 0x000fe400000e0000 */
[----:B------:R-:W-:Y:S02]  /*364b0*/  R2UR UR11, R5 ;  /* 0x00000000050b72ca */ /* 0x000fe400000e0000 */
[----:B---3--:R-:W-:Y:S02]  /*364c0*/  R2UR UR4, R8 ;  /* 0x00000000080472ca */ /* 0x008fe400000e0000 */
[----:B------:R-:W-:-:S13]  /*364d0*/  R2UR UR5, R9 ;  /* 0x00000000090572ca */ /* 0x000fda00000e0000 */
[----:B------:R-:W-:Y:S03]  /*364e0*/  HGMMA.64x96x16.F32.BF16 R24, gdesc[UR4], RZ, !UPT, gsb0 ;  /* 0x01600000041879f0 */ /* 0x000fe6000c0018ff */
[----:B------:R-:W-:Y:S02]  /*364f0*/  WARPGROUP.DEPBAR.LE gsb0, 0x0 ;  /* 0x00008000000079c5 */ /* 0x000fe40000010000 */
[----:B------:R0:W-:Y:S04]  /*36500*/  ST.E desc[UR8][R12.64], R191 ;  /* 0x000000bf0c007985 */ /* 0x0001e8000c101908 */
[----:B------:R-:W2:Y:S01]  /*36510*/  LD.E.64 R8, desc[UR10][R6.64] ;  /* 0x0000000a06087980 */ /* 0x000ea2000c101b00 */
[----:B------:R-:W-:Y:S01]  /*36520*/  VIADD R14, R10, 0x2 ;  /* 0x000000020a0e7836 */ /* 0x000fe20000000000 */
[----:B------:R-:W-:Y:S01]  /*36530*/  R2UR UR7, R15 ;  /* 0x000000000f0772ca */ /* 0x000fe200000e0000 */
[----:B------:R-:W-:Y:S01]  /*36540*/  WARPGROUP.ARRIVE ;  /* 0x00000000000079c5 */ /* 0x000fe20000000000 */
[----:B------:R-:W-:-:S02]  /*36550*/  R2UR UR8, R4 ;  /* 0x00000000040872ca */ /* 0x000fc400000e0000 */
[----:B------:R-:W-:Y:S02]  /*36560*/  R2UR UR6, R14 ;  /* 0x000000000e0672ca */ /* 0x000fe400000e0000 */
[C---:B------:R-:W-:Y:S02]  /*36570*/  R2UR UR9, R5.reuse ;  /* 0x00000000050972ca */ /* 0x040fe400000e0000 */
[----:B------:R-:W-:Y:S02]  /*36580*/  R2UR UR10, R4 ;  /* 0x00000000040a72ca */ /* 0x000fe400000e0000 */
[----:B------:R-:W-:Y:S01]  /*36590*/  R2UR UR11, R5 ;  /* 0x00000000050b72ca */ /* 0x000fe200000e0000 */
[----:B--2---:R-:W-:Y:S01]  /*365a0*/  VIADD R8, R8, 0x2 ;  /* 0x0000000208087836 */ /* 0x004fe20000000000 */
[----:B------:R-:W-:-:S04]  /*365b0*/  R2UR UR5, R9 ;  /* 0x00000000090572ca */ /* 0x000fc800000e0000 */
[----:B------:R-:W-:-:S13]  /*365c0*/  R2UR UR4, R8 ;  /* 0x00000000080472ca */ /* 0x000fda00000e0000 */
[----:B------:R-:W-:Y:S03]  /*365d0*/  HGMMA.64x96x16.F32.BF16 R24, gdesc[UR4], R24, gsb0 ;  /* 0x01600000041879f0 */ /* 0x000fe60008001818 */
        /* <DEDUP_REMOVED lines=19> */
[----:B------:R-:W-:Y:S01]  /*36710*/  WARPGROUP.ARRIVE ;  /* 0x00000000000079c5 */ /* 0x000fe20000000000 */
[----:B------:R-:W-:Y:S01]  /*36720*/  IMAD.MOV.U32 R11, RZ, RZ, R15 ;  /* 0x000000ffff0b7224 */ /* 0x000fe200078e000f */
[----:B------:R-:W-:-:S02]  /*36730*/  R2UR UR8, R4 ;  /* 0x00000000040872ca */ /* 0x000fc400000e0000 */
[----:B------:R-:W-:Y:S02]  /*36740*/  R2UR UR6, R10 ;  /* 0x000000000a0672ca */ /* 0x000fe400000e0000 */
        /* <DEDUP_REMOVED lines=8> */
[----:B------:R-:W2:Y:S01]  /*367d0*/  LDL.64 R8, [R158+0x40] ;  /* 0x000040009e087983 */ /* 0x000ea20000100a00 */
[----:B------:R-:W-:-:S02]  /*367e0*/  R2UR UR4, R4 ;  /* 0x00000000040472ca */ /* 0x000fc400000e0000 */
[----:B------:R-:W-:Y:S01]  /*367f0*/  R2UR UR5, R5 ;  /* 0x00000000050572ca */ /* 0x000fe200000e0000 */
[----:B------:R-:W3:-:S12]  /*36800*/  LDL.64 R6, [R158] ;  /* 0x000000009e067983 */ /* 0x000ed80000100a00 */
[----:B--2---:R-:W2:Y:S01]  /*36810*/  LD.E R10, desc[UR4][R8.64+0x1c] ;  /* 0x00001c04080a7980 */ /* 0x004ea2000c101900 */
[C---:B------:R-:W-:Y:S02]  /*36820*/  R2UR UR4, R4.reuse ;  /* 0x00000000040472ca */ /* 0x040fe400000e0000 */
[C---:B------:R-:W-:Y:S02]  /*36830*/  R2UR UR5, R5.reuse ;  /* 0x00000000050572ca */ /* 0x040fe400000e0000 */
[----:B------:R-:W-:Y:S02]  /*36840*/  R2UR UR6, R4 ;  /* 0x00000000040672ca */ /* 0x000fe400000e0000 */
[----:B------:R-:W-:Y:S01]  /*36850*/  R2UR UR7, R5 ;  /* 0x00000000050772ca */ /* 0x000fe200000e0000 */
[----:B------:R-:W-:Y:S08]  /*36860*/  BSSY B3, `(.L_x_2303) ;  /* 0x0000007000037945 */ /* 0x000ff00003800000 */
[----:B---3--:R0:W5:Y:S04]  /*36870*/  LD.E R0, desc[UR4][R6.64] ;  /* 0x0000000406007980 */ /* 0x008168000c101900 */
[----:B------:R0:W5:Y:S01]  /*36880*/  LD.E R14, desc[UR6][R6.64+0x4] ;  /* 0x00000406060e7980 */ /* 0x000162000c101900 */
[----:B--2---:R-:W-:-:S04]  /*36890*/  LOP3.LUT R10, R10, 0x1, RZ, 0xfc, !PT ;  /* 0x000000010a0a7812 */ /* 0x004fc800078efcff */
[----:B------:R-:W-:-:S13]  /*368a0*/  ISETP.NE.AND P1, PT, R10, 0x3, PT ;  /* 0x000000030a00780c */ /* 0x000fda0003f25270 */
[----:B0-----:R-:W-:Y:S05]  /*368b0*/  @!P1 BRA `(.L_x_2304) ;  /* 0x0000000000049947 */ /* 0x001fea0003800000 */
[----:B------:R-:W-:Y:S01]  /*368c0*/  BPT.TRAP 0x1 ;  /* 0x000000040000795c */ /* 0x000fe20000300000 */
.L_x_2304:
[----:B------:R-:W-:Y:S05]  /*368d0*/  BSYNC B3 ;  /* 0x0000000000037941 */ /* 0x000fea0003800000 */
.L_x_2303:
        /* <DEDUP_REMOVED lines=17> */
.L_x_2306:
[----:B------:R-:W-:Y:S05]  /*369f0*/  BSYNC B3 ;  /* 0x0000000000037941 */ /* 0x000fea0003800000 */
.L_x_2305:
        /* <DEDUP_REMOVED lines=10> */
.L_x_2308:
[----:B------:R-:W-:Y:S05]  /*36aa0*/  BSYNC B3 ;  /* 0x0000000000037941 */ /* 0x000fea0003800000 */
.L_x_2307:
[----:B------:R-:W2:Y:S04]  /*36ab0*/  LDL.64 R12, [R158] ;  /* 0x000000009e0c7983 */ /* 0x000ea80000100a00 */
[----:B0----5:R-:W3:Y:S04]  /*36ac0*/  LDL.64 R10, [R158+0x58] ;  /* 0x000058009e0a7983 */ /* 0x021ee80000100a00 */
[----:B------:R-:W4:Y:S04]  /*36ad0*/  LDL.64 R6, [R158+0x48] ;  /* 0x000048009e067983 */ /* 0x000f280000100a00 */
[----:B------:R-:W4:Y:S01]  /*36ae0*/  LDL.64 R8, [R158+0x50] ;  /* 0x000050009e087983 */ /* 0x000f220000100a00 */
[----:B------:R-:W-:-:S02]  /*36af0*/  R2UR UR6, R4 ;  /* 0x00000000040672ca */ /* 0x000fc400000e0000 */
[C---:B------:R-:W-:Y:S01]  /*36b00*/  R2UR UR7, R5.reuse ;  /* 0x00000000050772ca */ /* 0x040fe200000e0000 */
[----:B------:R-:W4:Y:S01]  /*36b10*/  LDL R74, [R1+0x470] ;  /* 0x00047000014a7983 */ /* 0x000f220000100800 */
[C---:B------:R-:W-:Y:S02]  /*36b20*/  R2UR UR4, R4.reuse ;  /* 0x00000000040472ca */ /* 0x040fe400000e0000 */
[----:B------:R-:W-:Y:S01]  /*36b30*/  R2UR UR5, R5 ;  /* 0x00000000050572ca */ /* 0x000fe200000e0000 */
[----:B------:R-:W4:Y:S08]  /*36b40*/  LDL R21, [R1+0x474] ;  /* 0x0004740001157983 */ /* 0x000f300000100800 */
[----:B--2---:R-:W2:Y:S04]  /*36b50*/  LD.E R17, desc[UR6][R12.64] ;  /* 0x000000060c117980 */ /* 0x004ea8000c101900 */
[----:B---3--:R-:W2:Y:S01]  /*36b60*/  LD.E.64 R12, desc[UR4][R10.64] ;  /* 0x000000040a0c7980 */ /* 0x008ea2000c101b00 */
[----:B------:R-:W-:Y:S05]  /*36b70*/  WARPSYNC.ALL ;  /* 0x0000000000007948 */ /* 0x000fea0003800000 */
[----:B------:R-:W-:-:S02]  /*36b80*/  R2UR UR6, R4 ;  /* 0x00000000040672ca */ /* 0x000fc400000e0000 */
[C---:B------:R-:W-:Y:S02]  /*36b90*/  R2UR UR7, R5.reuse ;  /* 0x00000000050772ca */ /* 0x040fe400000e0000 */
[----:B------:R-:W-:Y:S02]  /*36ba0*/  R2UR UR4, R4 ;  /* 0x00000000040472ca */ /* 0x000fe400000e0000 */
[----:B------:R-:W-:-:S09]  /*36bb0*/  R2UR UR5, R5 ;  /* 0x00000000050572ca */ /* 0x000fd200000e0000 */
[----:B----4-:R-:W3:Y:S04]  /*36bc0*/  LD.E R0, desc[UR6][R6.64] ;  /* 0x0000000606007980 */ /* 0x010ee8000c101900 */
[----:B------:R-:W4:Y:S01]  /*36bd0*/  LD.E.64 R14, desc[UR4][R8.64] ;  /* 0x00000004080e7980 */ /* 0x000f22000c101b00 */
[----:B------:R-:W-:Y:S01]  /*36be0*/  WARPGROUP.ARRIVE ;  /* 0x00000000000079c5 */ /* 0x000fe20000000000 */
[C---:B------:R-:W-:Y:S02]  /*36bf0*/  R2UR UR8, R4.reuse ;  /* 0x00000000040872ca */ /* 0x040fe400000e0000 */
[----:B------:R-:W-:Y:S02]  /*36c00*/  R2UR UR9, R5 ;  /* 0x00000000050972ca */ /* 0x000fe400000e0000 */
[----:B------:R-:W-:-:S02]  /*36c10*/  R2UR UR10, R4 ;  /* 0x00000000040a72ca */ /* 0x000fc400000e0000 */
[----:B------:R-:W-:Y:S01]  /*36c20*/  R2UR UR11, R5 ;  /* 0x00000000050b72ca */ /* 0x000fe200000e0000 */
[----:B--2---:R-:W-:Y:S02]  /*36c30*/  IMAD R16, R17, 0xc00, R12 ;  /* 0x00000c0011107824 */ /* 0x004fe400078e020c */
[----:B------:R-:W-:-:S03]  /*36c40*/  IMAD.MOV.U32 R17, RZ, RZ, R13 ;  /* 0x000000ffff117224 */ /* 0x000fc600078e000d */
[----:B------:R-:W-:Y:S02]  /*36c50*/  R2UR UR6, R16 ;  /* 0x00000000100672ca */ /* 0x000fe400000e0000 */
[----:B------:R-:W-:Y:S02]  /*36c60*/  R2UR UR7, R17 ;  /* 0x00000000110772ca */ /* 0x000fe400000e0000 */
[----:B---3--:R-:W-:Y:S02]  /*36c70*/  ISETP.NE.U32.AND P1, PT, R0, RZ, PT ;  /* 0x000000ff0000720c */ /* 0x008fe40003f25070 */
[----:B----4-:R-:W-:Y:S02]  /*36c80*/  R2UR UR4, R14 ;  /* 0x000000000e0472ca */ /* 0x010fe400000e0000 */
[----:B------:R-:W-:-:S09]  /*36c90*/  R2UR UR5, R15 ;  /* 0x000000000f0572ca */ /* 0x000fd200000e0000 */
[----:B------:R-:W-:-:S05]  /*36ca0*/  VOTEU.ANY UP0, P1 ;  /* 0x00000000003f7886 */ /* 0x000fca0000800100 */
[----:B------:R-:W-:Y:S03]  /*36cb0*/  HGMMA.64x96x16.F32.BF16 R24, gdesc[UR4], R24, UP0, gsb0 ;  /* 0x01600000041879f0 */ /* 0x000fe6000b801818 */
[----:B------:R-:W-:Y:S02]  /*36cc0*/  WARPGROUP.DEPBAR.LE gsb0, 0x0 ;  /* 0x00008000000079c5 */ /* 0x000fe40000010000 */
[----:B------:R-:W-:Y:S04]  /*36cd0*/  ST.E desc[UR8][R6.64], R191 ;  /* 0x000000bf06007985 */ /* 0x000fe8000c101908 */
[----:B------:R-:W2:Y:S01]  /*36ce0*/  LD.E.64 R10, desc[UR10][R8.64] ;  /* 0x0000000a080a7980 */ /* 0x000ea2000c101b00 */
[----:B------:R-:W-:Y:S01]  /*36cf0*/  VIADD R12, R16, 0x2 ;  /* 0x00000002100c7836 */ /* 0x000fe20000000000 */
[----:B------:R-:W-:-:S04]  /*36d00*/  R2UR UR7, R13 ;  /* 0x000000000d0772ca */ /* 0x000fc800000e0000 */
[----:B------:R-:W-:Y:S01]  /*36d10*/  R2UR UR6, R12 ;  /* 0x000000000c0672ca */ /* 0x000fe200000e0000 */
[----:B------:R-:W-:Y:S01]  /*36d20*/  WARPGROUP.ARRIVE ;  /* 0x00000000000079c5 */ /* 0x000fe20000000000 */
[C---:B------:R-:W-:Y:S02]  /*36d30*/  R2UR UR8, R4.reuse ;  /* 0x00000000040872ca */ /* 0x040fe400000e0000 */
        /* <DEDUP_REMOVED lines=208> */
[----:B------:R-:W-:-:S06]  /*37a40*/  WARPGROUP.ARRIVE ;  /* 0x00000000000079c5 */ /* 0x000fcc0000000000 */
[----:B------:R-:W0:Y:S01]  /*37a50*/  S2R R195, SR_TID.X ;  /* 0x0000000000c37919 */ /* 0x000e220000002100 */
[----:B------:R-:W-:Y:S02]  /*37a60*/  R2UR UR8, R4 ;  /* 0x00000000040872ca */ /* 0x000fe400000e0000 */
[----:B------:R-:W-:Y:S02]  /*37a70*/  R2UR UR9, R5 ;  /* 0x00000000050972ca */ /* 0x000fe400000e0000 */
[----:B0-----:R-:W-:Y:S01]  /*37a80*/  LOP3.LUT P2, RZ, R195, 0x7f, RZ, 0xc0, !PT ;  /* 0x0000007fc3ff7812 */ /* 0x001fe2000784c0ff */
[----:B--2---:R-:W-:Y:S01]  /*37a90*/  VIADD R10, R10, 0xc06 ;  /* 0x00000c060a0a7836 */ /* 0x004fe20000000000 */
[----:B------:R-:W-:-:S04]  /*37aa0*/  R2UR UR5, R11 ;  /* 0x000000000b0572ca */ /* 0x000fc800000e0000 */
[----:B------:R-:W-:-:S13]  /*37ab0*/  R2UR UR4, R10 ;  /* 0x000000000a0472ca */ /* 0x000fda00000e0000 */
[----:B------:R-:W-:Y:S03]  /*37ac0*/  HGMMA.64x96x16.F32.BF16 R24, gdesc[UR4], R24, gsb0 ;  /* 0x01600000041879f0 */ /* 0x000fe60008001818 */
[----:B------:R-:W-:Y:S02]  /*37ad0*/  WARPGROUP.DEPBAR.LE gsb0, 0x0 ;  /* 0x00008000000079c5 */ /* 0x000fe40000010000 */
[----:B------:R0:W-:Y:S04]  /*37ae0*/  ST.E desc[UR8][R6.64], R191 ;  /* 0x000000bf06007985 */ /* 0x0001e8000c101908 */
[----:B------:R-:W2:Y:S04]  /*37af0*/  @!P2 LDL.64 R8, [R158+0x18] ;  /* 0x000018009e08a983 */ /* 0x000ea80000100a00 */
[----:B------:R-:W3:Y:S01]  /*37b00*/  @!P2 LDL.64 R10, [R158] ;  /* 0x000000009e0aa983 */ /* 0x000ee20000100a00 */
[----:B------:R-:W-:-:S02]  /*37b10*/  @!P2 R2UR UR4, R4 ;  /* 0x000000000404a2ca */ /* 0x000fc400000e0000 */
[C---:B------:R-:W-:Y:S02]  /*37b20*/  @!P2 R2UR UR5, R5.reuse ;  /* 0x000000000505a2ca */ /* 0x040fe400000e0000 */
[----:B------:R-:W-:Y:S02]  /*37b30*/  SHF.R.U32.HI R0, RZ, 0x7, R195 ;  /* 0x00000007ff007819 */ /* 0x000fe400000116c3 */
[----:B------:R-:W-:Y:S02]  /*37b40*/  @!P2 R2UR UR6, R4 ;  /* 0x000000000406a2ca */ /* 0x000fe400000e0000 */
[----:B------:R-:W-:Y:S02]  /*37b50*/  @!P2 R2UR UR7, R5 ;  /* 0x000000000507a2ca */ /* 0x000fe400000e0000 */
[----:B------:R-:W-:-:S05]  /*37b60*/  IADD3 R0, -R0, 0xb, RZ ;  /* 0x0000000b00007810 */ /* 0x000fca0007ffe1ff */
[----:B------:R1:W-:Y:S06]  /*37b70*/  BAR.ARV R0, 0x100 ;  /* 0x000400000000751d */ /* 0x0003ec0000002000 */
[----:B--2---:R-:W2:Y:S04]  /*37b80*/  @!P2 LD.E.64 R8, desc[UR4][R8.64+0x30] ;  /* 0x000030040808a980 */ /* 0x004ea8000c101b00 */
[----:B---3--:R-:W0:Y:S01]  /*37b90*/  @!P2 LD.E R10, desc[UR6][R10.64] ;  /* 0x000000060a0aa980 */ /* 0x008e22000c101900 */
[----:B--2---:R-:W-:-:S05]  /*37ba0*/  @!P2 MOV R13, R8 ;  /* 0x00000008000da202 */ /* 0x004fca0000000f00 */
[----:B0-----:R-:W-:-:S05]  /*37bb0*/  @!P2 IMAD R6, R10, 0x8, R13 ;  /* 0x000000080a06a824 */ /* 0x001fca00078e020d */
[----:B------:R-:W-:-:S04]  /*37bc0*/  @!P2 PRMT R6, RZ, 0x654, R6 ;  /* 0x00000654ff06a816 */ /* 0x000fc80000000006 */
[----:B------:R0:W-:Y:S02]  /*37bd0*/  @!P2 SYNCS.ARRIVE.TRANS64.RED.A1T0 RZ, [R6+URZ], RZ ;  /* 0x000000ff06ffa9a7 */ /* 0x0001e4000810043f */
[----:B0-----:R-:W2:Y:S01]  /*37be0*/  LDL.64 R6, [R158+0x68] ;  /* 0x000068009e067983 */ /* 0x001ea20000100a00 */
[----:B------:R-:W-:Y:S02]  /*37bf0*/  R2UR UR4, R4 ;  /* 0x00000000040472ca */ /* 0x000fe400000e0000 */
[----:B------:R-:W-:-:S13]  /*37c00*/  R2UR UR5, R5 ;  /* 0x00000000050572ca */ /* 0x000fda00000e0000 */
[----:B--2---:R-:W2:Y:S01]  /*37c10*/  LD.E.64 R6, desc[UR4][R6.64] ;  /* 0x0000000406067980 */ /* 0x004ea2000c101b00 */
[----:B------:R-:W-:Y:S02]  /*37c20*/  R2UR UR4, R4 ;  /* 0x00000000040472ca */ /* 0x000fe400000e0000 */
[----:B------:R-:W-:-:S13]  /*37c30*/  R2UR UR5, R5 ;  /* 0x00000000050572ca */ /* 0x000fda00000e0000 */
[----:B-1----:R-:W3:Y:S01]  /*37c40*/  LD.E R0, desc[UR4][R2.64+0x24] ;  /* 0x0000240402007980 */ /* 0x002ee2000c101900 */
[C---:B------:R-:W-:Y:S02]  /*37c50*/  R2UR UR4, R4.reuse ;  /* 0x00000000040472ca */ /* 0x040fe400000e0000 */
[C---:B------:R-:W-:Y:S02]  /*37c60*/  R2UR UR5, R5.reuse ;  /* 0x00000000050572ca */ /* 0x040fe400000e0000 */
[C---:B------:R-:W-:Y:S02]  /*37c70*/  R2UR UR14, R4.reuse ;  /* 0x00000000040e72ca */ /* 0x040fe400000e0000 */
[C---:B------:R-:W-:Y:S02]  /*37c80*/  R2UR UR15, R5.reuse ;  /* 0x00000000050f72ca */ /* 0x040fe400000e0000 */
[----:B------:R-:W-:Y:S02]  /*37c90*/  R2UR UR10, R4 ;  /* 0x00000000040a72ca */ /* 0x000fe400000e0000 */
[----:B------:R-:W-:-:S02]  /*37ca0*/  R2UR UR11, R5 ;  /* 0x00000000050b72ca */ /* 0x000fc400000e0000 */
[C---:B------:R-:W-:Y:S02]  /*37cb0*/  R2UR UR8, R4.reuse ;  /* 0x00000000040872ca */ /* 0x040fe400000e0000 */
[C---:B------:R-:W-:Y:S02]  /*37cc0*/  R2UR UR9, R5.reuse ;  /* 0x00000000050972ca */ /* 0x040fe400000e0000 */
[----:B------:R-:W-:Y:S02]  /*37cd0*/  R2UR UR12, R4 ;  /* 0x00000000040c72ca */ /* 0x000fe400000e0000 */
[----:B------:R-:W-:-:S05]  /*37ce0*/  R2UR UR13, R5 ;  /* 0x00000000050d72ca */ /* 0x000fca00000e0000 */
[----:B------:R-:W4:Y:S04]  /*37cf0*/  LD.E R78, desc[UR10][R2.64+0xc] ;  /* 0x00000c0a024e7980 */ /* 0x000f28000c101900 */
[----:B------:R-:W4:Y:S04]  /*37d00*/  LD.E R76, desc[UR8][R2.64+0x10] ;  /* 0x00001008024c7980 */ /* 0x000f28000c101900 */
[----:B------:R-:W4:Y:S04]  /*37d10*/  LD.E R79, desc[UR12][R2.64+0x14] ;  /* 0x0000140c024f7980 */ /* 0x000f28000c101900 */
[----:B--2---:R0:W2:Y:S01]  /*37d20*/  LD.E R72, desc[UR4][R6.64] ;  /* 0x0000000406487980 */ /* 0x0040a2000c101900 */
[----:B------:R-:W-:-:S02]  /*37d30*/  R2UR UR4, R4 ;  /* 0x00000000040472ca */ /* 0x000fc400000e0000 */
[----:B------:R-:W-:-:S13]  /*37d40*/  R2UR UR5, R5 ;  /* 0x00000000050572ca */ /* 0x000fda00000e0000 */
[----:B------:R-:W2:Y:S01]  /*37d50*/  LD.E R73, desc[UR4][R2.64] ;  /* 0x0000000402497980 */ /* 0x000ea2000c101900 */
[----:B------:R-:W-:Y:S02]  /*37d60*/  R2UR UR4, R4 ;  /* 0x00000000040472ca */ /* 0x000fe400000e0000 */
[----:B------:R-:W-:Y:S02]  /*37d70*/  R2UR UR5, R5 ;  /* 0x00000000050572ca */ /* 0x000fe400000e0000 */
[----:B---3--:R-:W-:Y:S01]  /*37d80*/  ISETP.NE.AND P1, PT, R0, 0x1, PT ;  /* 0x000000010000780c */ /* 0x008fe20003f25270 */
[----:B0-----:R-:W-:Y:S02]  /*37d90*/  IMAD.MOV.U32 R6, RZ, RZ, R21 ;  /* 0x000000ffff067224 */ /* 0x001fe400078e0015 */
[----:B------:R-:W-:-:S08]  /*37da0*/  IMAD.MOV.U32 R7, RZ, RZ, R74 ;  /* 0x000000ffff077224 */ /* 0x000fd000078e004a */
[----:B------:R-:W3:Y:S02]  /*37db0*/  LD.E R75, desc[UR4][R6.64] ;  /* 0x00000004064b7980 */ /* 0x000ee4000c101900 */
[C---:B------:R-:W-:Y:S02]  /*37dc0*/  @P1 R2UR UR4, R4.reuse ;  /* 0x00000000040412ca */ /* 0x040fe400000e0000 */
[C---:B------:R-:W-:Y:S02]  /*37dd0*/  @P1 R2UR UR5, R5.reuse ;  /* 0x00000000050512ca */ /* 0x040fe400000e0000 */
[C---:B------:R-:W-:Y:S02]  /*37de0*/  @P1 R2UR UR6, R4.reuse ;  /* 0x00000000040612ca */ /* 0x040fe400000e0000 */
[----:B------:R-:W-:Y:S01]  /*37df0*/  @P1 R2UR UR7, R5 ;  /* 0x00000000050712ca */ /* 0x000fe200000e0000 */
[----:B------:R-:W3:Y:S08]  /*37e00*/  LD.E R6, desc[UR14][R2.64+0x18] ;  /* 0x0000180e02067980 */ /* 0x000ef0000c101900 */
[----:B------:R-:W3:Y:S04]  /*37e10*/  @P1 LD.E R74, desc[UR4][R2.64+0x28] ;  /* 0x00002804024a1980 */ /* 0x000ee8000c101900 */
[----:B------:R-:W3:Y:S01]  /*37e20*/  @P1 LD.E R77, desc[UR6][R2.64+0x2c] ;  /* 0x00002c06024d1980 */ /* 0x000ee2000c101900 */
[----:B------:R-:W-:-:S02]  /*37e30*/  R2UR UR4, R4 ;  /* 0x00000000040472ca */ /* 0x000fc400000e0000 */
[C---:B------:R-:W-:Y:S02]  /*37e40*/  R2UR UR5, R5.reuse ;  /* 0x00000000050572ca */ /* 0x040fe400000e0000 */
[----:B------:R-:W-:Y:S02]  /*37e50*/  R2UR UR6, R4 ;  /* 0x00000000040672ca */ /* 0x000fe400000e0000 */
[----:B------:R-:W-:-:S09]  /*37e60*/  R2UR UR7, R5 ;  /* 0x00000000050772ca */ /* 0x000fd200000e0000 */
[----:B------:R-:W3:Y:S04]  /*37e70*/  LD.E R8, desc[UR4][R2.64+0x8] ;  /* 0x0000080402087980 */ /* 0x000ee8000c101900 */
[----:B------:R-:W3:Y:S01]  /*37e80*/  LD.E R7, desc[UR6][R2.64+0x4] ;  /* 0x0000040602077980 */ /* 0x000ee2000c101900 */
[----:B----4-:R-:W-:Y:S01]  /*37e90*/  LOP3.LUT R78, RZ, R78, RZ, 0x33, !PT ;  /* 0x0000004eff4e7212 */ /* 0x010fe200078e33ff */
[----:B------:R-:W-:Y:S01]  /*37ea0*/  BSSY B3, `(.L_x_2310) ;  /* 0x00000ae000037945 */ /* 0x000fe20003800000 */
[----:B------:R-:W-:Y:S02]  /*37eb0*/  IMAD R79, R20, -0x60, R79 ;  /* 0xffffffa0144f7824 */ /* 0x000fe400078e024f */
[-C--:B--2---:R-:W-:Y:S01]  /*37ec0*/  FMUL.FTZ R28, R28, R72.reuse ;  /* 0x000000481c1c7220 */ /* 0x084fe20000410000 */
[-C--:B------:R-:W-:Y:S01]  /*37ed0*/  FMUL.FTZ R9, R27, R72.reuse ;  /* 0x000000481b097220 */ /* 0x080fe20000410000 */
[----:B------:R-:W-:-:S02]  /*37ee0*/  FMUL.FTZ R27, R53, R72 ;  /* 0x00000048351b7220 */ /* 0x000fc40000410000 */
[----:B------:R0:W1:Y:S01]  /*37ef0*/  MUFU.TANH R81, R28 ;  /* 0x0000001c00517308 */ /* 0x0000620000002400 */
[----:B------:R-:W-:-:S07]  /*37f00*/  FMUL.FTZ R11, R30, R72 ;  /* 0x000000481e0b7220 */ /* 0x000fce0000410000 */
[----:B------:R2:W4:Y:S01]  /*37f10*/  MUFU.TANH R87, R27 ;  /* 0x0000001b00577308 */ /* 0x0005220000002400 */
[----:B0-----:R-:W-:-:S04]  /*37f20*/  SHF.R.S32.HI R28, RZ, 0x1f, R73 ;  /* 0x0000001fff1c7819 */ /* 0x001fc80000011449 */
[----:B--2---:R-:W-:-:S04]  /*37f30*/  LEA.HI R27, R28, R73, RZ, 0x7 ;  /* 0x000000491c1b7211 */ /* 0x004fc800078f38ff */
[----:B------:R-:W-:Y:S01]  /*37f40*/  LOP3.LUT R30, R27, 0xffffff80, RZ, 0xc0, !PT ;  /* 0xffffff801b1e7812 */ /* 0x000fe200078ec0ff */
[----:B------:R-:W-:-:S04]  /*37f50*/  FMUL.FTZ R29, R29, R72 ;  /* 0x000000481d1d7220 */ /* 0x000fc80000410000 */
[----:B------:R-:W-:Y:S01]  /*37f60*/  IMAD.IADD R30, R73, 0x1, -R30 ;  /* 0x00000001491e7824 */ /* 0x000fe200078e0a1e */
[----:B------:R0:W2:Y:S01]  /*37f70*/  MUFU.TANH R82, R29 ;  /* 0x0000001d00527308 */ /* 0x0000a20000002400 */
[-C--:B------:R-:W-:Y:S01]  /*37f80*/  FMUL.FTZ R32, R32, R72.reuse ;  /* 0x0000004820207220 */ /* 0x080fe20000410000 */
[----:B------:R-:W-:Y:S01]  /*37f90*/  LEA.HI R28, R28, R73, RZ, 0x2 ;  /* 0x000000491c1c7211 */ /* 0x000fe200078f10ff */
[----:B------:R-:W-:Y:S01]  /*37fa0*/  FMUL.FTZ R12, R31, R72 ;  /* 0x000000481f0c7220 */ /* 0x000fe20000410000 */
[----:B0-----:R-:W-:-:S04]  /*37fb0*/  SHF.R.S32.HI R29, RZ, 0x1f, R30 ;  /* 0x0000001fff1d7819 */ /* 0x001fc8000001141e */
[----:B------:R0:W1:Y:S01]  /*37fc0*/  MUFU.TANH R83, R32 ;  /* 0x0000002000537308 */ /* 0x0000620000002400 */
[----:B------:R-:W-:Y:S02]  /*37fd0*/  LOP3.LUT R28, R28, 0xfffffffc, RZ, 0xc0, !PT ;  /* 0xfffffffc1c1c7812 */ /* 0x000fe400078ec0ff */
[----:B------:R-:W-:Y:S01]  /*37fe0*/  LEA.HI R31, R29, R30, RZ, 0x2 ;  /* 0x0000001e1d1f7211 */ /* 0x000fe200078f10ff */
[----:B------:R-:W-:-:S03]  /*37ff0*/  FMUL.FTZ R13, R34, R72 ;  /* 0x00000048220d7220 */ /* 0x000fc60000410000 */
[--C-:B------:R-:W-:Y:S02]  /*38000*/  SHF.R.S32.HI R34, RZ, 0x1f, R31.reuse ;  /* 0x0000001fff227819 */ /* 0x100fe4000001141f */
[----:B0-----:R-:W-:Y:S02]  /*38010*/  LEA.HI R32, R29, R30, RZ, 0x5 ;  /* 0x0000001e1d207211 */ /* 0x001fe400078f28ff */
[----:B------:R-:W-:Y:S01]  /*38020*/  SHF.R.S32.HI R29, RZ, 0x2, R31 ;  /* 0x00000002ff1d7819 */ /* 0x000fe2000001141f */
[----:B------:R-:W-:Y:S01]  /*38030*/  IMAD.IADD R73, R73, 0x1, -R28 ;  /* 0x0000000149497824 */ /* 0x000fe200078e0a1c */
[----:B------:R-:W-:Y:S02]  /*38040*/  SHF.R.S32.HI R28, RZ, 0x7, R27 ;  /* 0x00000007ff1c7819 */ /* 0x000fe4000001141b */
[----:B------:R-:W-:Y:S02]  /*38050*/  LEA.HI R34, R34, R29, RZ, 0x3 ;  /* 0x0000001d22227211 */ /* 0x000fe400078f18ff */
[----:B------:R-:W-:-:S02]  /*38060*/  SHF.R.S32.HI R32, RZ, 0x5, R32 ;  /* 0x00000005ff207819 */ /* 0x000fc40000011420 */
[----:B------:R-:W-:Y:S02]  /*38070*/  LEA.HI R27, R27, R28, RZ, 0x1 ;  /* 0x0000001c1b1b7211 */ /* 0x000fe400078f08ff */
[----:B------:R-:W-:Y:S01]  /*38080*/  LOP3.LUT R34, R34, 0xfffffff8, RZ, 0xc0, !PT ;  /* 0xfffffff822227812 */ /* 0x000fe200078ec0ff */
[----:B---3--:R-:W-:Y:S01]  /*38090*/  IMAD R75, R75, 0x8, R32 ;  /* 0x000000084b4b7824 */ /* 0x008fe200078e0220 */
[----:B------:R-:W-:Y:S02]  /*380a0*/  LOP3.LUT R27, R27, 0x3fffffe, RZ, 0xc0, !PT ;  /* 0x03fffffe1b1b7812 */ /* 0x000fe400078ec0ff */
[----:B------:R-:W-:Y:S01]  /*380b0*/  LEA.HI R32, R73, R73, RZ, 0x1 ;  /* 0x0000004949207211 */ /* 0x000fe200078f08ff */
[----:B------:R-:W-:Y:S02]  /*380c0*/  IMAD.IADD R34, R29, 0x1, -R34 ;  /* 0x000000011d227824 */ /* 0x000fe400078e0a22 */
[----:B------:R-:W-:Y:S01]  /*380d0*/  IMAD.IADD R27, R28, 0x1, -R27 ;  /* 0x000000011c1b7824 */ /* 0x000fe200078e0a1b */
[----:B------:R-:W-:Y:S01]  /*380e0*/  LOP3.LUT R32, R32, 0x1ffffffe, RZ, 0xc0, !PT ;  /* 0x1ffffffe20207812 */ /* 0x000fe200078ec0ff */
[----:B------:R-:W-:-:S02]  /*380f0*/  IMAD.U32 R34, R75, 0x10, R34 ;  /* 0x000000104b227824 */ /* 0x000fc400078e0022 */
[-C--:B------:R-:W-:Y:S02]  /*38100*/  FMUL.FTZ R53, R54, R72.reuse ;  /* 0x0000004836357220 */ /* 0x080fe40000410000 */
[----:B------:R-:W-:Y:S02]  /*38110*/  IMAD.IADD R32, R73, 0x1, -R32 ;  /* 0x0000000149207824 */ /* 0x000fe400078e0a20 */
[----:B------:R-:W-:Y:S02]  /*38120*/  IMAD R27, R27, 0x40, R34 ;  /* 0x000000401b1b7824 */ /* 0x000fe400078e0222 */
[----:B------:R-:W-:Y:S02]  /*38130*/  FMUL.FTZ R54, R55, R72 ;  /* 0x0000004837367220 */ /* 0x000fe40000410000 */
[----:B------:R-:W-:-:S04]  /*38140*/  IMAD R55, R32, 0x8, R27 ;  /* 0x0000000820377824 */ /* 0x000fc800078e021b */
[----:B------:R-:W-:-:S05]  /*38150*/  @P1 IMAD.HI.U32 R74, R55, R74, RZ ;  /* 0x0000004a374a1227 */ /* 0x000fca00078e00ff */
[----:B------:R-:W-:Y:S01]  /*38160*/  @P1 SHF.R.U32.HI R55, RZ, R77, R74 ;  /* 0x0000004dff371219 */ /* 0x000fe2000001164a */
[-C--:B------:R-:W-:Y:S01]  /*38170*/  FMUL.FTZ R25, R25, R72.reuse ;  /* 0x0000004819197220 */ /* 0x080fe20000410000 */
[-C--:B------:R-:W-:Y:S01]  /*38180*/  FMUL.FTZ R15, R49, R72.reuse ;  /* 0x00000048310f7220 */ /* 0x080fe20000410000 */
[-C--:B------:R-:W-:Y:S01]  /*38190*/  FMUL.FTZ R52, R52, R72.reuse ;  /* 0x0000004834347220 */ /* 0x080fe20000410000 */
[----:B------:R-:W-:Y:S01]  /*381a0*/  LOP3.LUT R31, R31, 0x7ffffffc, RZ, 0xc0, !PT ;  /* 0x7ffffffc1f1f7812 */ /* 0x000fe200078ec0ff */
[----:B------:R-:W0:Y:S01]  /*381b0*/  SHFL.IDX PT, R29, R55, RZ, 0x1c1f ;  /* 0x001c1fff371d7589 */ /* 0x000e2200000e0000 */
[----:B------:R-:W-:Y:S02]  /*381c0*/  IMAD.MOV.U32 R27, RZ, RZ, -0x60 ;  /* 0xffffffa0ff1b7424 */ /* 0x000fe400078e00ff */
[-C--:B------:R-:W-:Y:S01]  /*381d0*/  FMUL.FTZ R49, R50, R72.reuse ;  /* 0x0000004832317220 */ /* 0x080fe20000410000 */
[-C--:B------:R-:W-:Y:S01]  /*381e0*/  FMUL.FTZ R10, R24, R72.reuse ;  /* 0x00000048180a7220 */ /* 0x080fe20000410000 */
[----:B------:R3:W0:Y:S01]  /*381f0*/  MUFU.TANH R80, R25 ;  /* 0x0000001900507308 */ /* 0x0006220000002400 */
[-C--:B------:R-:W-:Y:S01]  /*38200*/  FMUL.FTZ R0, R26, R72.reuse ;  /* 0x000000481a007220 */ /* 0x080fe20000410000 */
[-C--:B------:R-:W-:Y:S01]  /*38210*/  FMUL.FTZ R50, R51, R72.reuse ;  /* 0x0000004833327220 */ /* 0x080fe20000410000 */
[-C--:B------:R-:W-:Y:S01]  /*38220*/  FMUL.FTZ R33, R33, R72.reuse ;  /* 0x0000004821217220 */ /* 0x080fe20000410000 */
[-C--:B------:R-:W-:Y:S01]  /*38230*/  FMUL.FTZ R14, R35, R72.reuse ;  /* 0x00000048230e7220 */ /* 0x080fe20000410000 */
[-C--:B------:R-:W-:Y:S01]  /*38240*/  FMUL.FTZ R36, R36, R72.reuse ;  /* 0x0000004824247220 */ /* 0x080fe20000410000 */
[-C--:B------:R-:W-:Y:S01]  /*38250*/  FMUL.FTZ R37, R37, R72.reuse ;  /* 0x0000004825257220 */ /* 0x080fe20000410000 */
[-C--:B------:R-:W-:Y:S01]  /*38260*/  FMUL.FTZ R16, R38, R72.reuse ;  /* 0x0000004826107220 */ /* 0x080fe20000410000 */
[----:B------:R4:W0:Y:S01]  /*38270*/  MUFU.TANH R85, R15 ;  /* 0x0000000f00557308 */ /* 0x0008220000002400 */
[-C--:B------:R-:W-:Y:S01]  /*38280*/  FMUL.FTZ R17, R39, R72.reuse ;  /* 0x0000004827117220 */ /* 0x080fe20000410000 */
[-C--:B------:R-:W-:Y:S01]  /*38290*/  FMUL.FTZ R40, R40, R72.reuse ;  /* 0x0000004828287220 */ /* 0x080fe20000410000 */
[-C--:B------:R-:W-:Y:S01]  /*382a0*/  FMUL.FTZ R21, R42, R72.reuse ;  /* 0x000000482a157220 */ /* 0x080fe20000410000 */
[-C--:B------:R-:W-:Y:S01]  /*382b0*/  FMUL.FTZ R24, R43, R72.reuse ;  /* 0x000000482b187220 */ /* 0x080fe20000410000 */
[-C--:B---3--:R-:W-:Y:S01]  /*382c0*/  FMUL.FTZ R25, R46, R72.reuse ;  /* 0x000000482e197220 */ /* 0x088fe20000410000 */
[-C--:B------:R-:W-:Y:S01]  /*382d0*/  FMUL.FTZ R26, R47, R72.reuse ;  /* 0x000000482f1a7220 */ /* 0x080fe20000410000 */
[-C--:B------:R-:W-:Y:S01]  /*382e0*/  FMUL.FTZ R58, R58, R72.reuse ;  /* 0x000000483a3a7220 */ /* 0x080fe20000410000 */
[----:B------:R3:W0:Y:S01]  /*382f0*/  MUFU.TANH R86, R52 ;  /* 0x0000003400567308 */ /* 0x0006220000002400 */
[-C--:B------:R-:W-:Y:S01]  /*38300*/  FMUL.FTZ R59, R59, R72.reuse ;  /* 0x000000483b3b7220 */ /* 0x080fe20000410000 */
[-C--:B------:R-:W-:Y:S01]  /*38310*/  FMUL.FTZ R60, R60, R72.reuse ;  /* 0x000000483c3c7220 */ /* 0x080fe20000410000 */
[-C--:B------:R-:W-:Y:S01]  /*38320*/  FMUL.FTZ R61, R61, R72.reuse ;  /* 0x000000483d3d7220 */ /* 0x080fe20000410000 */
[-C--:B------:R-:W-:Y:S01]  /*38330*/  FMUL.FTZ R62, R62, R72.reuse ;  /* 0x000000483e3e7220 */ /* 0x080fe20000410000 */
[-C--:B----4-:R-:W-:Y:S01]  /*38340*/  FMUL.FTZ R15, R63, R72.reuse ;  /* 0x000000483f0f7220 */ /* 0x090fe20000410000 */
[-C--:B------:R-:W-:Y:S01]  /*38350*/  FMUL.FTZ R64, R64, R72.reuse ;  /* 0x0000004840407220 */ /* 0x080fe20000410000 */
[-C--:B------:R-:W-:Y:S01]  /*38360*/  FMUL.FTZ R65, R65, R72.reuse ;  /* 0x0000004841417220 */ /* 0x080fe20000410000 */
[-C--:B------:R-:W-:Y:S01]  /*38370*/  FMUL.FTZ R51, R66, R72.reuse ;  /* 0x0000004842337220 */ /* 0x080fe20000410000 */
[-C--:B---3--:R-:W-:Y:S01]  /*38380*/  FMUL.FTZ R52, R67, R72.reuse ;  /* 0x0000004843347220 */ /* 0x088fe20000410000 */
        /* <DEDUP_REMOVED lines=8> */
[-C--:B------:R-:W-:Y:S01]  /*38410*/  FMUL.FTZ R45, R45, R72.reuse ;  /* 0x000000482d2d7220 */ /* 0x080fe20000410000 */
[----:B------:R-:W-:Y:S01]  /*38420*/  FMUL.FTZ R48, R48, R72 ;  /* 0x0000004830307220 */ /* 0x000fe20000410000 */
[----:B------:R-:W-:Y:S01]  /*38430*/  ISETP.GE.AND P2, PT, R6, 0x1, PT ;  /* 0x000000010600780c */ /* 0x000fe20003f46270 */
[----:B------:R-:W-:Y:S01]  /*38440*/  IMAD R28, R31, -0x2, R28 ;  /* 0xfffffffe1f1c7824 */ /* 0x000fe200078e021c */
[----:B------:R-:W3:Y:S04]  /*38450*/  MUFU.TANH R10, R10 ;  /* 0x0000000a000a7308 */ /* 0x000ee80000002400 */
[----:B------:R-:W-:-:S04]  /*38460*/  IADD3 R27, -R7, R28, R8 ;  /* 0x0000001c071b7210 */ /* 0x000fc80007ffe108 */
[----:B------:R-:W4:Y:S01]  /*38470*/  MUFU.TANH R0, R0 ;  /* 0x0000000000007308 */ /* 0x000f220000002400 */
[----:B------:R-:W-:-:S07]  /*38480*/  FMUL.FTZ R56, R56, R72 ;  /* 0x0000004838387220 */ /* 0x000fce0000410000 */
[----:B------:R-:W0:Y:S01]  /*38490*/  MUFU.TANH R9, R9 ;  /* 0x0000000900097308 */ /* 0x000e220000002400 */
[----:B------:R-:W-:-:S07]  /*384a0*/  FMUL.FTZ R57, R57, R72 ;  /* 0x0000004839397220 */ /* 0x000fce0000410000 */
        /* <DEDUP_REMOVED lines=36> */
[----:B------:R-:W-:-:S02]  /*386f0*/  IMAD.IADD R76, R27, 0x1, R76 ;  /* 0x000000011b4c7824 */ /* 0x000fc400078e024c */
[----:B------:R-:W-:Y:S02]  /*38700*/  IMAD.IADD R78, R27, 0x1, R78 ;  /* 0x000000011b4e7824 */ /* 0x000fe400078e024e */
[----:B------:R-:W-:-:S03]  /*38710*/  VIADD R63, R28, 0xffffffff ;  /* 0xffffffff1c3f7836 */ /* 0x000fc60000000000 */
[----:B------:R0:W1:Y:S08]  /*38720*/  MUFU.TANH R88, R56 ;  /* 0x0000003800587308 */ /* 0x0000700000002400 */
[----:B------:R2:W1:Y:S01]  /*38730*/  MUFU.TANH R89, R57 ;  /* 0x0000003900597308 */ /* 0x0004620000002400 */
[--C-:B0-----:R-:W-:Y:S02]  /*38740*/  IMAD.IADD R56, R78, 0x1, R29.reuse ;  /* 0x000000014e387824 */ /* 0x101fe400078e021d */
[----:B--2---:R-:W-:Y:S01]  /*38750*/  IMAD.IADD R57, R76, 0x1, R29 ;  /* 0x000000014c397824 */ /* 0x004fe200078e021d */
[----:B---34-:R-:W-:Y:S06]  /*38760*/  @!P2 BRA `(.L_x_2311) ;  /* 0x000000000084a947 */ /* 0x018fec0003800000 */
[----:B------:R-:W-:Y:S01]  /*38770*/  IADD3 R27, -R7, R8, R29 ;  /* 0x00000008071b7210 */ /* 0x000fe20007ffe11d */
[----:B------:R-:W-:Y:S03]  /*38780*/  BSSY B4, `(.L_x_2312) ;  /* 0x000001c000047945 */ /* 0x000fe60003800000 */
[----:B------:R-:W-:-:S13]  /*38790*/  ISETP.GT.AND P1, PT, R27, -0x1, PT ;  /* 0xffffffff1b00780c */ /* 0x000fda0003f24270 */
[----:B------:R-:W-:Y:S05]  /*387a0*/  @P1 BRA `(.L_x_2313) ;  /* 0x00000000003c1947 */ /* 0x000fea0003800000 */
[----:B------:R-:W-:Y:S01]  /*387b0*/  ISETP.NE.AND P1, PT, R6, 0x1, PT ;  /* 0x000000010600780c */ /* 0x000fe20003f25270 */
[----:B------:R-:W-:Y:S01]  /*387c0*/  BSSY B5, `(.L_x_2314) ;  /* 0x000000b000057945 */ /* 0x000fe20003800000 */
[----:B------:R-:W-:-:S11]  /*387d0*/  LOP3.LUT R27, RZ, R27, RZ, 0x33, !PT ;  /* 0x0000001bff1b7212 */ /* 0x000fd600078e33ff */
[----:B------:R-:W-:Y:S05]  /*387e0*/  @!P1 BRA `(.L_x_2315) ;  /* 0x0000000000209947 */ /* 0x000fea0003800000 */
[C---:B------:R-:W-:Y:S02]  /*387f0*/  R2UR UR4, R4.reuse ;  /* 0x00000000040472ca */ /* 0x040fe400000e0000 */
[C---:B------:R-:W-:Y:S02]  /*38800*/  R2UR UR5, R5.reuse ;  /* 0x00000000050572ca */ /* 0x040fe400000e0000 */
[----:B------:R-:W-:Y:S02]  /*38810*/  R2UR UR6, R4 ;  /* 0x00000000040672ca */ /* 0x000fe400000e0000 */
[----:B------:R-:W-:-:S09]  /*38820*/  R2UR UR7, R5 ;  /* 0x00000000050772ca */ /* 0x000fd200000e0000 */
[----:B------:R-:W2:Y:S04]  /*38830*/  LD.E R28, desc[UR4][R2.64+0x1c] ;  /* 0x00001c04021c7980 */ /* 0x000ea8000c101900 */
[----:B------:R-:W3:Y:S01]  /*38840*/  LD.E R30, desc[UR6][R2.64+0x20] ;  /* 0x00002006021e7980 */ /* 0x000ee2000c101900 */
[----:B--2---:R-:W-:-:S05]  /*38850*/  IMAD.HI.U32 R27, R27, R28, RZ ;  /* 0x0000001c1b1b7227 */ /* 0x004fca00078e00ff */
[----:B---3--:R-:W-:-:S07]  /*38860*/  SHF.R.U32.HI R27, RZ, R30, R27 ;  /* 0x0000001eff1b7219 */ /* 0x008fce000001161b */
.L_x_2315:
[----:B------:R-:W-:Y:S05]  /*38870*/  BSYNC B5 ;  /* 0x0000000000057941 */ /* 0x000fea0003800000 */
.L_x_2314:
[----:B------:R-:W-:Y:S01]  /*38880*/  LOP3.LUT R27, RZ, R27, RZ, 0x33, !PT ;  /* 0x0000001bff1b7212 */ /* 0x000fe200078e33ff */
[----:B------:R-:W-:Y:S06]  /*38890*/  BRA `(.L_x_2316) ;  /* 0x0000000000287947 */ /* 0x000fec0003800000 */
.L_x_2313:
[----:B------:R-:W-:-:S13]  /*388a0*/  ISETP.NE.AND P1, PT, R6, 0x1, PT ;  /* 0x000000010600780c */ /* 0x000fda0003f25270 */
        /* <DEDUP_REMOVED lines=9> */
.L_x_2316:
[----:B------:R-:W-:Y:S05]  /*38940*/  BSYNC B4 ;  /* 0x0000000000047941 */ /* 0x000fea0003800000 */
.L_x_2312:
[----:B------:R-:W-:-:S05]  /*38950*/  IMAD R27, R6, R27, R63 ;  /* 0x0000001b061b7224 */ /* 0x000fca00078e023f */
[----:B------:R-:W-:Y:S02]  /*38960*/  VIMNMX R56, R56, R27, !PT ;  /* 0x0000001b38387248 */ /* 0x000fe40007fe0100 */
[----:B------:R-:W-:-:S07]  /*38970*/  VIADDMNMX R57, R27, R6, R57, PT ;  /* 0x000000061b397246 */ /* 0x000fce0003800139 */
.L_x_2311:
[----:B------:R-:W-:Y:S05]  /*38980*/  BSYNC B3 ;  /* 0x0000000000037941 */ /* 0x000fea0003800000 */
.L_x_2310:
[C---:B------:R-:W-:Y:S01]  /*38990*/  ISETP.GE.AND P2, PT, R79.reuse, 0x9, PT ;  /* 0x000000094f00780c */ /* 0x040fe20003f46270 */
[----:B------:R-:W0:Y:S01]  /*389a0*/  SHFL.IDX PT, R55, R55, 0x1, 0x1c1f ;  /* 0x003c1f0037377f89 */ /* 0x000e2200000e0000 */
[----:B------:R-:W-:Y:S01]  /*389b0*/  ISETP.GE.AND P1, PT, R79, 0x2, PT ;  /* 0x000000024f00780c */ /* 0x000fe20003f26270 */
[----:B------:R-:W-:Y:S01]  /*389c0*/  BSSY B3, `(.L_x_2317) ;  /* 0x0000097000037945 */ /* 0x000fe20003800000 */
[C---:B------:R-:W-:Y:S02]  /*389d0*/  ISETP.GT.AND P3, PT, R56.reuse, 0x8, !P2 ;  /* 0x000000083800780c */ /* 0x040fe40005764270 */
[----:B------:R-:W-:Y:S02]  /*389e0*/  ISETP.GT.AND P4, PT, R56, 0x1, !P1 ;  /* 0x000000013800780c */ /* 0x000fe40004f84270 */
[----:B------:R-:W-:Y:S02]  /*389f0*/  ISETP.LT.OR P3, PT, R57, 0x9, P3 ;  /* 0x000000093900780c */ /* 0x000fe40001f61670 */
[----:B------:R-:W-:-:S02]  /*38a00*/  ISETP.GE.AND P5, PT, R79, 0xa, PT ;  /* 0x0000000a4f00780c */ /* 0x000fc40003fa6270 */
[----:B-1----:R-:W-:Y:S02]  /*38a10*/  FSEL R47, R81, -INF , !P3 ;  /* 0xff800000512f7808 */ /* 0x002fe40005800000 */
[C---:B------:R-:W-:Y:S02]  /*38a20*/  ISETP.LT.OR P4, PT, R57.reuse, 0x2, P4 ;  /* 0x000000023900780c */ /* 0x040fe40002781670 */
[----:B------:R-:W-:Y:S02]  /*38a30*/  ISETP.GT.AND P3, PT, R56, 0x9, !P5 ;  /* 0x000000093800780c */ /* 0x000fe40006f64270 */
[----:B------:R-:W-:Y:S02]  /*38a40*/  FSEL R48, R80, -INF , !P4 ;  /* 0xff80000050307808 */ /* 0x000fe40006000000 */
        /* <DEDUP_REMOVED lines=103> */
[----:B0-----:R-:W-:-:S03]  /*390c0*/  IMAD.IADD R56, R78, 0x1, R55 ;  /* 0x000000014e387824 */ /* 0x001fc600078e0237 */
        /* <DEDUP_REMOVED lines=21> */
.L_x_2322:
[----:B------:R-:W-:Y:S05]  /*39220*/  BSYNC B5 ;  /* 0x0000000000057941 */ /* 0x000fea0003800000 */
.L_x_2321:
[----:B------:R-:W-:Y:S01]  /*39230*/  LOP3.LUT R7, RZ, R7, RZ, 0x33, !PT ;  /* 0x00000007ff077212 */ /* 0x000fe200078e33ff */
[----:B------:R-:W-:Y:S06]  /*39240*/  BRA `(.L_x_2323) ;  /* 0x0000000000287947 */ /* 0x000fec0003800000 */
.L_x_2320:
        /* <DEDUP_REMOVED lines=10> */
.L_x_2323:
[----:B------:R-:W-:Y:S05]  /*392f0*/  BSYNC B4 ;  /* 0x0000000000047941 */ /* 0x000fea0003800000 */
.L_x_2319:
[----:B------:R-:W-:-:S05]  /*39300*/  IMAD R7, R6, R7, R63 ;  /* 0x0000000706077224 */ /* 0x000fca00078e023f */
[----:B------:R-:W-:Y:S02]  /*39310*/  VIADDMNMX R57, R7, R6, R57, PT ;  /* 0x0000000607397246 */ /* 0x000fe40003800139 */
[----:B------:R-:W-:-:S07]  /*39320*/  VIMNMX R56, R56, R7, !PT ;  /* 0x0000000738387248 */ /* 0x000fce0007fe0100 */
.L_x_2318:
[----:B------:R-:W-:Y:S05]  /*39330*/  BSYNC B3 ;  /* 0x0000000000037941 */ /* 0x000fea0003800000 */
.L_x_2317:
[----:B------:R-:W2:Y:S01]  /*39340*/  LDL.64 R6, [R158+0x70] ;  /* 0x000070009e067983 */ /* 0x000ea20000100a00 */
[----:B------:R-:W-:Y:S02]  /*39350*/  R2UR UR4, R4 ;  /* 0x00000000040472ca */ /* 0x000fe400000e0000 */
[----:B------:R-:W-:Y:S02]  /*39360*/  R2UR UR5, R5 ;  /* 0x00000000050572ca */ /* 0x000fe400000e0000 */
[C---:B------:R-:W-:Y:S02]  /*39370*/  ISETP.GT.AND P1, PT, R56.reuse, 0x1, !P1 ;  /* 0x000000013800780c */ /* 0x040fe40004f24270 */
[----:B------:R-:W-:Y:S02]  /*39380*/  ISETP.GT.AND P2, PT, R56, 0x8, !P2 ;  /* 0x000000083800780c */ /* 0x000fe40005744270 */
[C---:B------:R-:W-:Y:S02]  /*39390*/  ISETP.LT.OR P1, PT, R57.reuse, 0x2, P1 ;  /* 0x000000023900780c */ /* 0x040fe40000f21670 */
[----:B------:R-:W-:-:S02]  /*393a0*/  ISETP.LT.OR P2, PT, R57, 0x9, P2 ;  /* 0x000000093900780c */ /* 0x000fc40001741670 */
[----:B------:R-:W-:Y:S02]  /*393b0*/  FSEL R55, R9, -INF , !P1 ;  /* 0xff80000009377808 */ /* 0x000fe40004800000 */
[----:B------:R-:W-:Y:S02]  /*393c0*/  ISETP.NE.AND P1, PT, R66, RZ, PT ;  /* 0x000000ff4200720c */ /* 0x000fe40003f25270 */
[----:B------:R-:W-:Y:S02]  /*393d0*/  FSEL R11, R11, -INF , !P2 ;  /* 0xff8000000b0b7808 */ /* 0x000fe40005000000 */
[----:B------:R-:W-:Y:S02]  /*393e0*/  ISETP.GT.AND P1, PT, R56, 0x9, !P1 ;  /* 0x000000093800780c */ /* 0x000fe40004f24270 */
[----:B------:R-:W-:Y:S02]  /*393f0*/  ISETP.NE.AND P2, PT, R75, RZ, PT ;  /* 0x000000ff4b00720c */ /* 0x000fe40003f45270 */
[----:B------:R-:W-:-:S02]  /*39400*/  ISETP.LT.OR P1, PT, R57, 0xa, P1 ;  /* 0x0000000a3900780c */ /* 0x000fc40000f21670 */
[----:B------:R-:W-:Y:S02]  /*39410*/  ISETP.NE.AND P6, PT, R77, RZ, PT ;  /* 0x000000ff4d00720c */ /* 0x000fe40003fc5270 */
        /* <DEDUP_REMOVED lines=62> */
[----:B------:R-:W-:Y:S02]  /*39800*/  ISETP.NE.AND P6, PT, R64, RZ, PT ;  /* 0x000000ff4000720c */ /* 0x000fe40003fc5270 */
[----:B------:R-:W-:-:S04]  /*39810*/  ISETP.LT.OR P1, PT, R57, 0x1, P1 ;  /* 0x000000013900780c */ /* 0x000fc80000f21670 */
[----:B------:R-:W-:Y:S01]  /*39820*/  FSEL R0, R0, -INF , !P1 ;  /* 0xff80000000007808 */ /* 0x000fe20004800000 */
[----:B--2---:R-:W2:Y:S01]  /*39830*/  LD.E.64 R2, desc[UR4][R6.64] ;  /* 0x0000000406027980 */ /* 0x004ea2000c101b00 */
[C---:B------:R-:W-:Y:S02]  /*39840*/  ISETP.GT.AND P1, PT, R56.reuse, 0x49, !P2 ;  /* 0x000000493800780c */ /* 0x040fe40005724270 */
[C---:B------:R-:W-:Y:S01]  /*39850*/  ISETP.GT.AND P3, PT, R56.reuse, 0x50, !P3 ;  /* 0x000000503800780c */ /* 0x040fe20005f64270 */
[----:B------:R-:W3:Y:S01]  /*39860*/  LD.E R64, desc[UR4][R6.64+0x20] ;  /* 0x0000200406407980 */ /* 0x000ee2000c101900 */
[C---:B------:R-:W-:Y:S02]  /*39870*/  ISETP.GT.AND P4, PT, R56.reuse, 0x51, !P4 ;  /* 0x000000513800780c */ /* 0x040fe40006784270 */
[C---:B------:R-:W-:Y:S01]  /*39880*/  ISETP.GT.AND P5, PT, R56.reuse, 0x58, !P5 ;  /* 0x000000583800780c */ /* 0x040fe20006fa4270 */
[----:B------:R-:W4:Y:S01]  /*39890*/  LD.E R65, desc[UR4][R6.64+0x10] ;  /* 0x0000100406417980 */ /* 0x000f22000c101900 */
[----:B------:R-:W-:-:S02]  /*398a0*/  ISETP.GT.AND P2, PT, R56, 0x59, !P6 ;  /* 0x000000593800780c */ /* 0x000fc40007744270 */
[C---:B------:R-:W-:Y:S02]  /*398b0*/  ISETP.LT.OR P1, PT, R57.reuse, 0x4a, P1 ;  /* 0x0000004a3900780c */ /* 0x040fe40000f21670 */
[----:B------:R-:W-:Y:S02]  /*398c0*/  ISETP.LT.OR P3, PT, R57, 0x51, P3 ;  /* 0x000000513900780c */ /* 0x000fe40001f61670 */
[----:B------:R-:W-:Y:S02]  /*398d0*/  FSEL R15, R15, -INF , !P1 ;  /* 0xff8000000f0f7808 */ /* 0x000fe40004800000 */
[----:B------:R-:W-:Y:S02]  /*398e0*/  ISETP.LT.OR P4, PT, R57, 0x52, P4 ;  /* 0x000000523900780c */ /* 0x000fe40002781670 */
[----:B------:R-:W-:Y:S02]  /*398f0*/  FSEL R51, R51, -INF , !P3 ;  /* 0xff80000033337808 */ /* 0x000fe40005800000 */
[----:B------:R-:W-:-:S02]  /*39900*/  ISETP.LT.OR P5, PT, R57, 0x59, P5 ;  /* 0x000000593900780c */ /* 0x000fc40002fa1670 */
[----:B------:R-:W-:Y:S02]  /*39910*/  ISETP.LT.OR P2, PT, R57, 0x5a, P2 ;  /* 0x0000005a3900780c */ /* 0x000fe40001741670 */
[----:B------:R-:W-:Y:S02]  /*39920*/  FSEL R52, R52, -INF , !P4 ;  /* 0xff80000034347808 */ /* 0x000fe40006000000 */
[----:B------:R-:W-:Y:S02]  /*39930*/  R2UR UR6, R4 ;  /* 0x00000000040672ca */ /* 0x000fe400000e0000 */
[----:B------:R-:W-:Y:S02]  /*39940*/  R2UR UR7, R5 ;  /* 0x00000000050772ca */ /* 0x000fe400000e0000 */
[----:B--2---:R-:W-:Y:S02]  /*39950*/  FMNMX.FTZ R9, R73, R2, !PT ;  /* 0x0000000249097209 */ /* 0x004fe40007810000 */
        /* <DEDUP_REMOVED lines=42> */
[----:B------:R-:W-:-:S02]  /*39c00*/  FSEL R56, R70, -INF , !P5 ;  /* 0xff80000046387808 */ /* 0x000fc40006800000 */
[----:B------:R-:W-:Y:S02]  /*39c10*/  FMNMX.FTZ R9, R52, R57, !PT ;  /* 0x0000003934097209 */ /* 0x000fe40007810000 */
[----:B------:R-:W-:Y:S02]  /*39c20*/  FMNMX.FTZ R61, R27, R8, !PT ;  /* 0x000000081b3d7209 */ /* 0x000fe40007810000 */
[----:B------:R-:W-:Y:S02]  /*39c30*/  FSEL R57, R71, -INF , !P2 ;  /* 0xff80000047397808 */ /* 0x000fe40005000000 */
[----:B------:R-:W-:Y:S02]  /*39c40*/  FMNMX.FTZ R8, R56, R9, !PT ;  /* 0x0000000938087209 */ /* 0x000fe40007810000 */
[----:B------:R-:W-:Y:S02]  /*39c50*/  FMNMX.FTZ R62, R10, R61, !PT ;  /* 0x0000003d0a3e7209 */ /* 0x000fe40007810000 */
[----:B------:R-:W-:-:S03]  /*39c60*/  FMNMX.FTZ R63, R57, R8, !PT ;  /* 0x00000008393f7209 */ /* 0x000fc60007810000 */
[----:B------:R-:W0:Y:S04]  /*39c70*/  SHFL.BFLY PT, R9, R62, 0x2, 0x1f ;  /* 0x0c401f003e097f89 */ /* 0x000e2800000e0000 */
[----:B------:R1:W-:Y:S04]  /*39c80*/  ST.E.64 desc[UR4][R6.64], R62 ;  /* 0x0000003e06007985 */ /* 0x0003e8000c101b04 */
[----:B------:R-:W2:Y:S01]  /*39c90*/  LD.E R67, desc[UR6][R6.64+0x4] ;  /* 0x0000040606437980 */ /* 0x000ea2000c101900 */
[----:B0-----:R-:W-:-:S03]  /*39ca0*/  FMNMX.FTZ R9, R62, R9, !PT ;  /* 0x000000093e097209 */ /* 0x001fc60007810000 */
[----:B-1----:R-:W5:Y:S04]  /*39cb0*/  LD.E R62, desc[UR6][R6.64+0x14] ;  /* 0x00001406063e7980 */ /* 0x002f68000c101900 */
[----:B------:R-:W0:Y:S02]  /*39cc0*/  SHFL.BFLY PT, R8, R9, 0x1, 0x1f ;  /* 0x0c201f0009087f89 */ /* 0x000e2400000e0000 */
[----:B0-----:R-:W-:-:S05]  /*39cd0*/  FMNMX.FTZ R61, R9, R8, !PT ;  /* 0x00000008093d7209 */ /* 0x001fca0007810000 */
[----:B------:R-:W-:Y:S04]  /*39ce0*/  ST.E desc[UR4][R6.64], R61 ;  /* 0x0000003d06007985 */ /* 0x000fe8000c101904 */
[----:B------:R-:W3:Y:S01]  /*39cf0*/  LD.E R66, desc[UR6][R6.64] ;  /* 0x0000000606427980 */ /* 0x000ee2000c101900 */
[----:B------:R-:W-:Y:S02]  /*39d00*/  R2UR UR8, R4 ;  /* 0x00000000040872ca */ /* 0x000fe400000e0000 */
[----:B------:R-:W-:Y:S01]  /*39d10*/  R2UR UR9, R5 ;  /* 0x00000000050972ca */ /* 0x000fe200000e0000 */
[----:B--2---:R-:W0:Y:S02]  /*39d20*/  SHFL.BFLY PT, R8, R67, 0x2, 0x1f ;  /* 0x0c401f0043087f89 */ /* 0x004e2400000e0000 */
[----:B0-----:R-:W-:-:S05]  /*39d30*/  FMNMX.FTZ R9, R8, R67, !PT ;  /* 0x0000004308097209 */ /* 0x001fca0007810000 */
[----:B------:R-:W0:Y:S02]  /*39d40*/  SHFL.BFLY PT, R8, R9, 0x1, 0x1f ;  /* 0x0c201f0009087f89 */ /* 0x000e2400000e0000 */
[----:B0-----:R-:W-:Y:S02]  /*39d50*/  FMNMX.FTZ R61, R9, R8, !PT ;  /* 0x00000008093d7209 */ /* 0x001fe40007810000 */
[C---:B---3--:R-:W-:Y:S02]  /*39d60*/  FSETP.NEU.FTZ.AND P1, PT, R66.reuse, -INF , PT ;  /* 0xff8000004200780b */ /* 0x048fe40003f3d000 */
[C---:B------:R-:W-:Y:S02]  /*39d70*/  FSETP.NEU.FTZ.AND P2, PT, R61.reuse, -INF , PT ;  /* 0xff8000003d00780b */ /* 0x040fe40003f5d000 */
[----:B------:R-:W-:Y:S02]  /*39d80*/  FSEL R63, R66, RZ, P1 ;  /* 0x000000ff423f7208 */ /* 0x000fe40000800000 */
[----:B------:R-:W-:-:S03]  /*39d90*/  FSEL R8, R61, RZ, P2 ;  /* 0x000000ff3d087208 */ /* 0x000fc60001000000 */
[----:B------:R-:W-:Y:S02]  /*39da0*/  FADD.FTZ R63, R2, -R63 ;  /* 0x8000003f023f7221 */ /* 0x000fe40000010000 */
[----:B------:R-:W-:Y:S02]  /*39db0*/  FADD.FTZ R3, R3, -R8 ;  /* 0x8000000803037221 */ /* 0x000fe40000010000 */
[----:B------:R-:W-:Y:S02]  /*39dc0*/  FMUL.FTZ R8, R63, R64 ;  /* 0x000000403f087220 */ /* 0x000fe40000410000 */
[----:B------:R-:W-:-:S04]  /*39dd0*/  FMUL.FTZ R64, R64, R3 ;  /* 0x0000000340407220 */ /* 0x000fc80000410000 */
[----:B------:R-:W4:Y:S08]  /*39de0*/  MUFU.EX2 R8, R8 ;  /* 0x0000000800087308 */ /* 0x000f300000000800 */
[----:B------:R-:W5:Y:S01]  /*39df0*/  MUFU.EX2 R9, R64 ;  /* 0x0000004000097308 */ /* 0x000f620000000800 */
[----:B------:R0:W-:Y:S01]  /*39e00*/  ST.E desc[UR4][R6.64+0x4], R61 ;  /* 0x0000043d06007985 */ /* 0x0001e2000c101904 */
[----:B----4-:R-:W-:Y:S01]  /*39e10*/  FMUL.FTZ R65, R8, R65 ;  /* 0x0000004108417220 */ /* 0x010fe20000410000 */
[----:B-----5:R-:W-:-:S04]  /*39e20*/  FMUL.FTZ R63, R9, R62 ;  /* 0x0000003e093f7220 */ /* 0x020fc80000410000 */
[----:B------:R-:W-:Y:S04]  /*39e30*/  ST.E desc[UR6][R6.64+0x10], R65 ;  /* 0x0000104106007985 */ /* 0x000fe8000c101906 */
[----:B------:R1:W-:Y:S04]  /*39e40*/  ST.E desc[UR8][R6.64+0x14], R63 ;  /* 0x0000143f06007985 */ /* 0x0003e8000c101908 */
[----:B------:R-:W2:Y:S04]  /*39e50*/  LDL.64 R2, [R158+0x70] ;  /* 0x000070009e027983 */ /* 0x000ea80000100a00 */
[----:B--2---:R-:W1:Y:S04]  /*39e60*/  LD.E R67, desc[UR6][R2.64+0x20] ;  /* 0x0000200602437980 */ /* 0x004e68000c101900 */
[----:B------:R-:W1:Y:S04]  /*39e70*/  LD.E R62, desc[UR4][R2.64] ;  /* 0x00000004023e7980 */ /* 0x000e68000c101900 */
[----:B------:R-:W2:Y:S04]  /*39e80*/  LD.E R64, desc[UR8][R2.64+0x4] ;  /* 0x0000040802407980 */ /* 0x000ea8000c101900 */
[----:B0-----:R-:W3:Y:S04]  /*39e90*/  LD.E R61, desc[UR4][R2.64+0x10] ;  /* 0x00001004023d7980 */ /* 0x001ee8000c101900 */
[----:B------:R-:W4:Y:S01]  /*39ea0*/  LD.E R66, desc[UR6][R2.64+0x14] ;  /* 0x0000140602427980 */ /* 0x000f22000c101900 */
[C---:B-1----:R-:W-:Y:S01]  /*39eb0*/  FMUL.FTZ R6, R62.reuse, R67 ;  /* 0x000000433e067220 */ /* 0x042fe20000410000 */
[----:B------:R-:W-:-:S02]  /*39ec0*/  FSETP.NEU.FTZ.AND P1, PT, R62, -INF , PT ;  /* 0xff8000003e00780b */ /* 0x000fc40003f3d000 */
[----:B--2---:R-:W-:Y:S01]  /*39ed0*/  FSETP.NEU.FTZ.AND P2, PT, R64, -INF , PT ;  /* 0xff8000004000780b */ /* 0x004fe20003f5d000 */
[----:B------:R-:W-:Y:S01]  /*39ee0*/  FMUL.FTZ R64, R67, R64 ;  /* 0x0000004043407220 */ /* 0x000fe20000410000 */
[----:B------:R-:W-:-:S04]  /*39ef0*/  FSEL R6, R6, RZ, P1 ;  /* 0x000000ff06067208 */ /* 0x000fc80000800000 */
[----:B------:R-:W-:Y:S01]  /*39f00*/  FSEL R64, R64, RZ, P2 ;  /* 0x000000ff40407208 */ /* 0x000fe20001000000 */
[-CC-:B------:R-:W-:Y:S01]  /*39f10*/  FFMA.FTZ R152, R73, R67.reuse, -R6.reuse ;  /* 0x0000004349987223 */ /* 0x180fe20000010806 */
[----:B------:R-:W-:-:S03]  /*39f20*/  FFMA.FTZ R153, R48, R67, -R6 ;  /* 0x0000004330997223 */ /* 0x000fc60000010806 */
[-CC-:B------:R-:W-:Y:S01]  /*39f30*/  FFMA.FTZ R197, R0, R67.reuse, -R64.reuse ;  /* 0x0000004300c57223 */ /* 0x180fe20000010840 */
[-C--:B------:R-:W-:Y:S01]  /*39f40*/  FFMA.FTZ R198, R55, R67.reuse, -R64 ;  /* 0x0000004337c67223 */ /* 0x080fe20000010840 */
[----:B------:R-:W3:Y:S01]  /*39f50*/  MUFU.EX2 R152, R152 ;  /* 0x0000009800987308 */ /* 0x000ee20000000800 */
[-C--:B------:R-:W-:Y:S01]  /*39f60*/  FFMA.FTZ R154, R47, R67.reuse, -R6 ;  /* 0x000000432f9a7223 */ /* 0x080fe20000010806 */
[-C--:B------:R-:W-:Y:S01]  /*39f70*/  FFMA.FTZ R199, R11, R67.reuse, -R64 ;  /* 0x000000430bc77223 */ /* 0x080fe20000010840 */
[----:B------:R-:W-:-:S05]  /*39f80*/  FFMA.FTZ R155, R46, R67, -R6 ;  /* 0x000000432e9b7223 */ /* 0x000fca0000010806 */
[----:B------:R-:W4:Y:S01]  /*39f90*/  MUFU.EX2 R197, R197 ;  /* 0x000000c500c57308 */ /* 0x000f220000000800 */
[----:B------:R-:W-:-:S07]  /*39fa0*/  FFMA.FTZ R200, R12, R67, -R64 ;  /* 0x000000430cc87223 */ /* 0x000fce0000010840 */
[----:B------:R-:W0:Y:S01]  /*39fb0*/  MUFU.EX2 R153, R153 ;  /* 0x0000009900997308 */ /* 0x000e220000000800 */
[----:B------:R-:W-:-:S07]  /*39fc0*/  FFMA.FTZ R13, R13, R67, -R64 ;  /* 0x000000430d0d7223 */ /* 0x000fce0000010840 */
[----:B------:R-:W1:Y:S01]  /*39fd0*/  MUFU.EX2 R198, R198 ;  /* 0x000000c600c67308 */ /* 0x000e620000000800 */
[-CC-:B------:R-:W-:Y:S01]  /*39fe0*/  FFMA.FTZ R45, R45, R67.reuse, -R6.reuse ;  /* 0x000000432d2d7223 */ /* 0x180fe20000010806 */
[----:B------:R-:W-:-:S06]  /*39ff0*/  FFMA.FTZ R186, R10, R67, -R6 ;  /* 0x000000430aba7223 */ /* 0x000fcc0000010806 */
[----:B------:R-:W2:Y:S01]  /*3a000*/  MUFU.EX2 R154, R154 ;  /* 0x0000009a009a7308 */ /* 0x000ea20000000800 */
[-CC-:B------:R-:W-:Y:S01]  /*3a010*/  FFMA.FTZ R12, R14, R67.reuse, -R64.reuse ;  /* 0x000000430e0c7223 */ /* 0x180fe20000010840 */
[----:B------:R-:W-:-:S06]  /*3a020*/  FFMA.FTZ R10, R17, R67, -R64 ;  /* 0x00000043110a7223 */ /* 0x000fcc0000010840 */
[----:B------:R-:W5:Y:S01]  /*3a030*/  MUFU.EX2 R199, R199 ;  /* 0x000000c700c77308 */ /* 0x000f620000000800 */
[-CC-:B------:R-:W-:Y:S01]  /*3a040*/  FFMA.FTZ R44, R44, R67.reuse, -R6.reuse ;  /* 0x000000432c2c7223 */ /* 0x180fe20000010806 */
[-CC-:B------:R-:W-:Y:S01]  /*3a050*/  FFMA.FTZ R43, R43, R67.reuse, -R6.reuse ;  /* 0x000000432b2b7223 */ /* 0x180fe20000010806 */
[-CC-:B------:R-:W-:Y:S01]  /*3a060*/  FFMA.FTZ R42, R42, R67.reuse, -R6.reuse ;  /* 0x000000432a2a7223 */ /* 0x180fe20000010806 */
[----:B------:R-:W-:-:S04]  /*3a070*/  FFMA.FTZ R165, R41, R67, -R6 ;  /* 0x0000004329a57223 */ /* 0x000fc80000010806 */
[----:B------:R-:W5:Y:S01]  /*3a080*/  MUFU.EX2 R155, R155 ;  /* 0x0000009b009b7308 */ /* 0x000f620000000800 */
[-CC-:B------:R-:W-:Y:S01]  /*3a090*/  FFMA.FTZ R164, R40, R67.reuse, -R6.reuse ;  /* 0x0000004328a47223 */ /* 0x180fe20000010806 */
[-CC-:B------:R-:W-:Y:S01]  /*3a0a0*/  FFMA.FTZ R166, R39, R67.reuse, -R6.reuse ;  /* 0x0000004327a67223 */ /* 0x180fe20000010806 */
[-CC-:B------:R-:W-:Y:S01]  /*3a0b0*/  FFMA.FTZ R163, R38, R67.reuse, -R6.reuse ;  /* 0x0000004326a37223 */ /* 0x180fe20000010806 */
[-CC-:B------:R-:W-:Y:S01]  /*3a0c0*/  FFMA.FTZ R173, R37, R67.reuse, -R6.reuse ;  /* 0x0000004325ad7223 */ /* 0x180fe20000010806 */
[----:B------:R-:W-:-:S03]  /*3a0d0*/  FFMA.FTZ R172, R36, R67, -R6 ;  /* 0x0000004324ac7223 */ /* 0x000fc60000010806 */
[----:B------:R-:W5:Y:S01]  /*3a0e0*/  MUFU.EX2 R200, R200 ;  /* 0x000000c800c87308 */ /* 0x000f620000000800 */
        /* <DEDUP_REMOVED lines=8> */
[-C--:B------:R-:W-:Y:S01]  /*3a170*/  FFMA.FTZ R187, R27, R67.reuse, -R6 ;  /* 0x000000431bbb7223 */ /* 0x080fe20000010806 */
[----:B------:R-:W5:Y:S01]  /*3a180*/  MUFU.EX2 R17, R45 ;  /* 0x0000002d00117308 */ /* 0x000f620000000800 */
[----:B---3--:R-:W-:Y:S01]  /*3a190*/  FADD.FTZ R6, R152, R61 ;  /* 0x0000003d98067221 */ /* 0x008fe20000010000 */
[----:B----4-:R-:W-:Y:S01]  /*3a1a0*/  FADD.FTZ R7, R197, R66 ;  /* 0x00000042c5077221 */ /* 0x010fe20000010000 */
[-CC-:B------:R-:W-:Y:S01]  /*3a1b0*/  FFMA.FTZ R11, R16, R67.reuse, -R64.reuse ;  /* 0x00000043100b7223 */ /* 0x180fe20000010840 */
[----:B------:R-:W-:-:S04]  /*3a1c0*/  FFMA.FTZ R169, R25, R67, -R64 ;  /* 0x0000004319a97223 */ /* 0x000fc80000010840 */
[----:B------:R-:W3:Y:S01]  /*3a1d0*/  MUFU.EX2 R13, R13 ;  /* 0x0000000d000d7308 */ /* 0x000ee20000000800 */
[----:B0-----:R-:W-:Y:S01]  /*3a1e0*/  FADD.FTZ R25, R153, R6 ;  /* 0x0000000699197221 */ /* 0x001fe20000010000 */
[-CC-:B------:R-:W-:Y:S01]  /*3a1f0*/  FFMA.FTZ R0, R21, R67.reuse, -R64.reuse ;  /* 0x0000004315007223 */ /* 0x180fe20000010840 */
[----:B-1----:R-:W-:Y:S01]  /*3a200*/  FADD.FTZ R6, R198, R7 ;  /* 0x00000007c6067221 */ /* 0x002fe20000010000 */
[----:B------:R-:W-:-:S04]  /*3a210*/  FFMA.FTZ R21, R15, R67, -R64 ;  /* 0x000000430f157223 */ /* 0x000fc80000010840 */
[----:B------:R-:W0:Y:S01]  /*3a220*/  MUFU.EX2 R16, R44 ;  /* 0x0000002c00107308 */ /* 0x000e220000000800 */
[----:B------:R-:W-:Y:S01]  /*3a230*/  FFMA.FTZ R167, R24, R67, -R64 ;  /* 0x0000004318a77223 */ /* 0x000fe20000010840 */
[----:B--2---:R-:W-:Y:S01]  /*3a240*/  FADD.FTZ R24, R154, R25 ;  /* 0x000000199a187221 */ /* 0x004fe20000010000 */
[----:B-----5:R-:W-:-:S05]  /*3a250*/  FADD.FTZ R7, R199, R6 ;  /* 0x00000006c7077221 */ /* 0x020fca0000010000 */
[----:B------:R-:W1:Y:S01]  /*3a260*/  MUFU.EX2 R12, R12 ;  /* 0x0000000c000c7308 */ /* 0x000e620000000800 */
[----:B------:R-:W-:Y:S01]  /*3a270*/  FADD.FTZ R24, R155, R24 ;  /* 0x000000189b187221 */ /* 0x000fe20000010000 */
[----:B------:R-:W-:-:S06]  /*3a280*/  FADD.FTZ R6, R200, R7 ;  /* 0x00000007c8067221 */ /* 0x000fcc0000010000 */
[----:B------:R-:W2:Y:S08]  /*3a290*/  MUFU.EX2 R15, R43 ;  /* 0x0000002b000f7308 */ /* 0x000eb00000000800 */
[----:B------:R-:W4:Y:S01]  /*3a2a0*/  MUFU.EX2 R11, R11 ;  /* 0x0000000b000b7308 */ /* 0x000f220000000800 */
[----:B------:R-:W-:Y:S01]  /*3a2b0*/  FADD.FTZ R7, R17, R24 ;  /* 0x0000001811077221 */ /* 0x000fe20000010000 */
[----:B---3--:R-:W-:-:S06]  /*3a2c0*/  FADD.FTZ R25, R13, R6 ;  /* 0x000000060d197221 */ /* 0x008fcc0000010000 */
[----:B------:R-:W3:Y:S08]  /*3a2d0*/  MUFU.EX2 R14, R42 ;  /* 0x0000002a000e7308 */ /* 0x000ef00000000800 */
[----:B------:R-:W5:Y:S01]  /*3a2e0*/  MUFU.EX2 R10, R10 ;  /* 0x0000000a000a7308 */ /* 0x000f620000000800 */
[----:B0-----:R-:W-:Y:S01]  /*3a2f0*/  FADD.FTZ R6, R16, R7 ;  /* 0x0000000710067221 */ /* 0x001fe20000010000 */
[----:B-1----:R-:W-:-:S06]  /*3a300*/  FADD.FTZ R24, R12, R25 ;  /* 0x000000190c187221 */ /* 0x002fcc0000010000 */
[----:B------:R-:W0:Y:S01]  /*3a310*/  MUFU.EX2 R165, R165 ;  /* 0x000000a500a57308 */ /* 0x000e220000000800 */
[----:B------:R-:W-:-:S07]  /*3a320*/  FFMA.FTZ R168, R26, R67, -R64 ;  /* 0x000000431aa87223 */ /* 0x000fce0000010840 */
[----:B------:R-:W1:Y:S01]  /*3a330*/  MUFU.EX2 R0, R0 ;  /* 0x0000000000007308 */ /* 0x000e620000000800 */
[----:B--2---:R-:W-:Y:S01]  /*3a340*/  FADD.FTZ R7, R15, R6 ;  /* 0x000000060f077221 */ /* 0x004fe20000010000 */
[----:B----4-:R-:W-:-:S06]  /*3a350*/  FADD.FTZ R25, R11, R24 ;  /* 0x000000180b197221 */ /* 0x010fcc0000010000 */
[----:B------:R-:W2:Y:S01]  /*3a360*/  MUFU.EX2 R164, R164 ;  /* 0x000000a400a47308 */ /* 0x000ea20000000800 */
[----:B------:R-:W-:-:S07]  /*3a370*/  FFMA.FTZ R175, R49, R67, -R64 ;  /* 0x0000004331af7223 */ /* 0x000fce0000010840 */
[----:B------:R-:W4:Y:S01]  /*3a380*/  MUFU.EX2 R167, R167 ;  /* 0x000000a700a77308 */ /* 0x000f220000000800 */
[----:B---3--:R-:W-:Y:S01]  /*3a390*/  FADD.FTZ R6, R14, R7 ;  /* 0x000000070e067221 */ /* 0x008fe20000010000 */
[----:B-----5:R-:W-:-:S06]  /*3a3a0*/  FADD.FTZ R25, R10, R25 ;  /* 0x000000190a197221 */ /* 0x020fcc0000010000 */
[----:B------:R-:W3:Y:S01]  /*3a3b0*/  MUFU.EX2 R166, R166 ;  /* 0x000000a600a67308 */ /* 0x000ee20000000800 */
[----:B------:R-:W-:-:S07]  /*3a3c0*/  FFMA.FTZ R174, R50, R67, -R64 ;  /* 0x0000004332ae7223 */ /* 0x000fce0000010840 */
        /* <DEDUP_REMOVED lines=52> */
[----:B------:R-:W2:Y:S08]  /*3a710*/  MUFU.EX2 R188, R188 ;  /* 0x000000bc00bc7308 */ /* 0x000eb00000000800 */
[----:B------:R-:W4:Y:S01]  /*3a720*/  MUFU.EX2 R161, R161 ;  /* 0x000000a100a17308 */ /* 0x000f220000000800 */
[----:B---3--:R-:W-:Y:S01]  /*3a730*/  FADD.FTZ R6, R180, R7 ;  /* 0x00000007b4067221 */ /* 0x008fe20000010000 */
[----:B-----5:R-:W-:-:S06]  /*3a740*/  FADD.FTZ R7, R21, R24 ;  /* 0x0000001815077221 */ /* 0x020fcc0000010000 */
[----:B------:R-:W3:Y:S08]  /*3a750*/  MUFU.EX2 R187, R187 ;  /* 0x000000bb00bb7308 */ /* 0x000ef00000000800 */
[----:B------:R-:W5:Y:S01]  /*3a760*/  MUFU.EX2 R160, R160 ;  /* 0x000000a000a07308 */ /* 0x000f620000000800 */
[----:B0-----:R-:W-:Y:S01]  /*3a770*/  FADD.FTZ R25, R189, R6 ;  /* 0x00000006bd197221 */ /* 0x001fe20000010000 */
[----:B-1----:R-:W-:-:S06]  /*3a780*/  FADD.FTZ R6, R162, R7 ;  /* 0x00000007a2067221 */ /* 0x002fcc0000010000 */
[----:B------:R-:W0:Y:S08]  /*3a790*/  MUFU.EX2 R186, R186 ;  /* 0x000000ba00ba7308 */ /* 0x000e300000000800 */
[----:B------:R-:W1:Y:S01]  /*3a7a0*/  MUFU.EX2 R159, R159 ;  /* 0x0000009f009f7308 */ /* 0x000e620000000800 */
[----:B--2---:R-:W-:Y:S01]  /*3a7b0*/  FADD.FTZ R24, R188, R25 ;  /* 0x00000019bc187221 */ /* 0x004fe20000010000 */
[----:B----4-:R-:W-:-:S03]  /*3a7c0*/  FADD.FTZ R7, R161, R6 ;  /* 0x00000006a1077221 */ /* 0x010fc60000010000 */
[----:B---3--:R-:W-:Y:S01]  /*3a7d0*/  FADD.FTZ R25, R187, R24 ;  /* 0x00000018bb197221 */ /* 0x008fe20000010000 */
[----:B-----5:R-:W-:-:S03]  /*3a7e0*/  FADD.FTZ R6, R160, R7 ;  /* 0x00000007a0067221 */ /* 0x020fc60000010000 */
[----:B0-----:R-:W-:Y:S01]  /*3a7f0*/  FADD.FTZ R25, R186, R25 ;  /* 0x00000019ba197221 */ /* 0x001fe20000010000 */
[----:B-1----:R-:W-:-:S04]  /*3a800*/  FADD.FTZ R27, R159, R6 ;  /* 0x000000069f1b7221 */ /* 0x002fc80000010000 */
[----:B------:R0:W-:Y:S04]  /*3a810*/  ST.E desc[UR4][R2.64+0x10], R25 ;  /* 0x0000101902007985 */ /* 0x0001e8000c101904 */
[----:B------:R1:W-:Y:S04]  /*3a820*/  ST.E desc[UR6][R2.64+0x14], R27 ;  /* 0x0000141b02007985 */ /* 0x0003e8000c101906 */
[----:B------:R-:W0:Y:S01]  /*3a830*/  LDL.64 R6, [R158+0x80] ;  /* 0x000080009e067983 */ /* 0x000e220000100a00 */
[----:B------:R-:W-:Y:S02]  /*3a840*/  R2UR UR10, R4 ;  /* 0x00000000040a72ca */ /* 0x000fe400000e0000 */
[----:B------:R-:W-:-:S02]  /*3a850*/  R2UR UR11, R5 ;  /* 0x00000000050b72ca */ /* 0x000fc400000e0000 */
[C---:B------:R-:W-:Y:S02]  /*3a860*/  R2UR UR12, R4.reuse ;  /* 0x00000000040c72ca */ /* 0x040fe400000e0000 */
[----:B------:R-:W-:Y:S01]  /*3a870*/  R2UR UR13, R5 ;  /* 0x00000000050d72ca */ /* 0x000fe200000e0000 */
[----:B0-----:R-:W2:Y:S08]  /*3a880*/  LD.E R25, desc[UR8][R6.64+0x10] ;  /* 0x0000100806197980 */ /* 0x001eb0000c101900 */
[----:B-1----:R-:W3:Y:S04]  /*3a890*/  LD.E R3, desc[UR10][R6.64+0x14] ;  /* 0x0000140a06037980 */ /* 0x002ee8000c101900 */
[----:B------:R-:W4:Y:S01]  /*3a8a0*/  LD.E R27, desc[UR12][R6.64+0x20] ;  /* 0x0000200c061b7980 */ /* 0x000f22000c101900 */
[----:B------:R-:W-:-:S02]  /*3a8b0*/  R2UR UR18, R4 ;  /* 0x00000000041272ca */ /* 0x000fc400000e0000 */
[C---:B------:R-:W-:Y:S01]  /*3a8c0*/  R2UR UR19, R5.reuse ;  /* 0x00000000051372ca */ /* 0x040fe200000e0000 */
[----:B------:R-:W5:Y:S01]  /*3a8d0*/  LD.E R2, desc[UR6][R6.64+0x8] ;  /* 0x0000080606027980 */ /* 0x000f62000c101900 */
[C---:B------:R-:W-:Y:S02]  /*3a8e0*/  R2UR UR14, R4.reuse ;  /* 0x00000000040e72ca */ /* 0x040fe400000e0000 */
[C---:B------:R-:W-:Y:S01]  /*3a8f0*/  R2UR UR15, R5.reuse ;  /* 0x00000000050f72ca */ /* 0x040fe200000e0000 */
[----:B------:R-:W5:Y:S01]  /*3a900*/  LD.E R29, desc[UR4][R6.64] ;  /* 0x00000004061d7980 */ /* 0x000f62000c101900 */
[----:B------:R-:W-:Y:S02]  /*3a910*/  R2UR UR16, R4 ;  /* 0x00000000041072ca */ /* 0x000fe400000e0000 */
[----:B------:R-:W-:Y:S01]  /*3a920*/  R2UR UR17, R5 ;  /* 0x00000000051172ca */ /* 0x000fe200000e0000 */
        /* <DEDUP_REMOVED lines=38> */
[----:B--2---:R-:W-:-:S05]  /*3ab90*/  FMUL.FTZ R25, R8, R25 ;  /* 0x0000001908197220 */ /* 0x004fca0000410000 */
[----:B------:R0:W-:Y:S04]  /*3aba0*/  ST.E desc[UR8][R6.64+0x10], R25 ;  /* 0x0000101906007985 */ /* 0x0001e8000c101908 */
[----:B0-----:R-:W2:Y:S01]  /*3abb0*/  LD.E R25, desc[UR6][R6.64+0x154] ;  /* 0x0001540606197980 */ /* 0x001ea2000c101900 */
[C---:B---3--:R-:W-:Y:S01]  /*3abc0*/  FMUL.FTZ R3, R8.reuse, R3 ;  /* 0x0000000308037220 */ /* 0x048fe20000410000 */
[----:B----4-:R-:W-:-:S04]  /*3abd0*/  FMUL.FTZ R27, R8, R27 ;  /* 0x0000001b081b7220 */ /* 0x010fc80000410000 */
[----:B------:R0:W-:Y:S04]  /*3abe0*/  ST.E desc[UR10][R6.64+0x14], R3 ;  /* 0x0000140306007985 */ /* 0x0001e8000c10190a */
[----:B------:R1:W-:Y:S04]  /*3abf0*/  ST.E desc[UR12][R6.64+0x20], R27 ;  /* 0x0000201b06007985 */ /* 0x0003e8000c10190c */
[----:B0-----:R-:W3:Y:S04]  /*3ac00*/  LD.E R3, desc[UR18][R6.64+0x150] ;  /* 0x0001501206037980 */ /* 0x001ee8000c101900 */
[----:B-1----:R-:W4:Y:S01]  /*3ac10*/  LD.E R27, desc[UR6][R6.64+0x160] ;  /* 0x00016006061b7980 */ /* 0x002f22000c101900 */
        /* <DEDUP_REMOVED lines=55> */
[----:B------:R5:W-:Y:S02]  /*3af90*/  ST.E desc[UR4][R6.64+0x1e4], R25 ;  /* 0x0001e41906007985 */ /* 0x000be4000c101904 */
[----:B-----5:R-:W-:Y:S02]  /*3afa0*/  FMUL.FTZ R25, R9, R2 ;  /* 0x0000000209197220 */ /* 0x020fe40000410000 */
[----:B------:R-:W2:Y:S01]  /*3afb0*/  LD.E R2, desc[UR6][R6.64+0xc] ;  /* 0x00000c0606027980 */ /* 0x000ea2000c101900 */
[C---:B---3--:R-:W-:Y:S01]  /*3afc0*/  FMUL.FTZ R3, R8.reuse, R3 ;  /* 0x0000000308037220 */ /* 0x048fe20000410000 */
[----:B----4-:R-:W-:-:S04]  /*3afd0*/  FMUL.FTZ R27, R8, R27 ;  /* 0x0000001b081b7220 */ /* 0x010fc80000410000 */
[----:B------:R0:W-:Y:S04]  /*3afe0*/  ST.E desc[UR4][R6.64+0x1e0], R3 ;  /* 0x0001e00306007985 */ /* 0x0001e8000c101904 */
[----:B------:R2:W-:Y:S04]  /*3aff0*/  ST.E desc[UR4][R6.64+0x1f0], R27 ;  /* 0x0001f01b06007985 */ /* 0x0005e8000c101904 */
[----:B0-----:R-:W3:Y:S01]  /*3b000*/  LD.E R3, desc[UR6][R6.64+0x1f4] ;  /* 0x0001f40606037980 */ /* 0x001ee2000c101900 */
[----:B--2---:R-:W-:-:S03]  /*3b010*/  FMUL.FTZ R27, R9, R2 ;  /* 0x00000002091b7220 */ /* 0x004fc60000410000 */
[----:B------:R-:W2:Y:S01]  /*3b020*/  LD.E R2, desc[UR6][R6.64+0x18] ;  /* 0x0000180606027980 */ /* 0x000ea2000c101900 */
[----:B---3--:R-:W-:-:S05]  /*3b030*/  FMUL.FTZ R3, R8, R3 ;  /* 0x0000000308037220 */ /* 0x008fca0000410000 */
[----:B------:R2:W-:Y:S02]  /*3b040*/  ST.E desc[UR4][R6.64+0x1f4], R3 ;  /* 0x0001f40306007985 */ /* 0x0005e4000c101904 */
[C---:B--2---:R-:W-:Y:S02]  /*3b050*/  FMUL.FTZ R3, R9.reuse, R2 ;  /* 0x0000000209037220 */ /* 0x044fe40000410000 */
[----:B------:R-:W2:Y:S04]  /*3b060*/  LD.E R2, desc[UR6][R6.64+0x1c] ;  /* 0x00001c0606027980 */ /* 0x000ea8000c101900 */
[----:B------:R2:W-:Y:S02]  /*3b070*/  ST.E desc[UR4][R6.64+0x8], R25 ;  /* 0x0000081906007985 */ /* 0x0005e4000c101904 */
[----:B--2---:R-:W-:-:S02]  /*3b080*/  FMUL.FTZ R25, R9, R2 ;  /* 0x0000000209197220 */ /* 0x004fc40000410000 */
[----:B------:R-:W2:Y:S04]  /*3b090*/  LD.E R2, desc[UR6][R6.64+0x28] ;  /* 0x0000280606027980 */ /* 0x000ea8000c101900 */
        /* <DEDUP_REMOVED lines=44> */
[----:B------:R-:W2:Y:S01]  /*3b360*/  LD.E R2, desc[UR6][R6.64+0x9c] ;  /* 0x00009c0606027980 */ /* 0x000ea2000c101900 */
        /* <DEDUP_REMOVED lines=38> */
[----:B------:R-:W-:Y:S01]  /*3b5d0*/  FMUL.FTZ R105, R8, R105 ;  /* 0x0000006908697220 */ /* 0x000fe20000410000 */
        /* <DEDUP_REMOVED lines=41> */
[----:B------:R1:W-:Y:S01]  /*3b870*/  ST.E desc[UR4][R6.64+0x98], R25 ;  /* 0x0000981906007985 */ /* 0x0003e2000c101904 */
[----:B--2---:R-:W-:-:S05]  /*3b880*/  FMUL.FTZ R27, R9, R2 ;  /* 0x00000002091b7220 */ /* 0x004fca0000410000 */
[----:B------:R2:W-:Y:S04]  /*3b890*/  ST.E desc[UR4][R6.64+0x9c], R27 ;  /* 0x00009c1b06007985 */ /* 0x0005e8000c101904 */
[----:B------:R-:W0:Y:S02]  /*3b8a0*/  LD.E R2, desc[UR6][R6.64+0xa8] ;  /* 0x0000a80606027980 */ /* 0x000e24000c101900 */
[----:B0-----:R-:W-:-:S05]  /*3b8b0*/  FMUL.FTZ R3, R9, R2 ;  /* 0x0000000209037220 */ /* 0x001fca0000410000 */
[----:B------:R0:W-:Y:S04]  /*3b8c0*/  ST.E desc[UR4][R6.64+0xa8], R3 ;  /* 0x0000a80306007985 */ /* 0x0001e8000c101904 */
[----:B------:R-:W1:Y:S02]  /*3b8d0*/  LD.E R2, desc[UR6][R6.64+0xac] ;  /* 0x0000ac0606027980 */ /* 0x000e64000c101900 */
[----:B-1----:R-:W-:-:S05]  /*3b8e0*/  FMUL.FTZ R25, R9, R2 ;  /* 0x0000000209197220 */ /* 0x002fca0000410000 */
[----:B------:R1:W-:Y:S04]  /*3b8f0*/  ST.E desc[UR4][R6.64+0xac], R25 ;  /* 0x0000ac1906007985 */ /* 0x0003e8000c101904 */
[----:B------:R-:W2:Y:S02]  /*3b900*/  LD.E R2, desc[UR6][R6.64+0xb8] ;  /* 0x0000b80606027980 */ /* 0x000ea4000c101900 */
        /* <DEDUP_REMOVED lines=115> */
[----:B------:R-:W-:Y:S04]  /*3c040*/  ST.E desc[UR4][R6.64+0x1e8], R25 ;  /* 0x0001e81906007985 */ /* 0x000fe8000c101904 */
[----:B------:R-:W2:Y:S02]  /*3c050*/  LD.E R2, desc[UR6][R6.64+0x1ec] ;  /* 0x0001ec0606027980 */ /* 0x000ea4000c101900 */
[----:B--2---:R-:W-:-:S05]  /*3c060*/  FMUL.FTZ R27, R9, R2 ;  /* 0x00000002091b7220 */ /* 0x004fca0000410000 */
[----:B------:R1:W-:Y:S04]  /*3c070*/  ST.E desc[UR4][R6.64+0x1ec], R27 ;  /* 0x0001ec1b06007985 */ /* 0x0003e8000c101904 */
[----:B------:R-:W2:Y:S02]  /*3c080*/  LD.E R2, desc[UR6][R6.64+0x1f8] ;  /* 0x0001f80606027980 */ /* 0x000ea4000c101900 */
[----:B--2---:R-:W-:-:S05]  /*3c090*/  FMUL.FTZ R29, R9, R2 ;  /* 0x00000002091d7220 */ /* 0x004fca0000410000 */
[----:B------:R-:W-:Y:S04]  /*3c0a0*/  ST.E desc[UR4][R6.64+0x1f8], R29 ;  /* 0x0001f81d06007985 */ /* 0x000fe8000c101904 */
[----:B------:R-:W2:Y:S01]  /*3c0b0*/  LD.E R2, desc[UR6][R6.64+0x1fc] ;  /* 0x0001fc0606027980 */ /* 0x000ea2000c101900 */
[----:B------:R-:W-:Y:S01]  /*3c0c0*/  LEA.HI R28, R195, 0x8, RZ, 0x19 ;  /* 0x00000008c31c7811 */ /* 0x000fe200078fc8ff */
[----:B--2---:R-:W-:-:S05]  /*3c0d0*/  FMUL.FTZ R9, R9, R2 ;  /* 0x0000000209097220 */ /* 0x004fca0000410000 */
[----:B------:R2:W-:Y:S04]  /*3c0e0*/  ST.E desc[UR4][R6.64+0x1fc], R9 ;  /* 0x0001fc0906007985 */ /* 0x0005e8000c101904 */
[----:B0-----:R-:W3:Y:S01]  /*3c0f0*/  LDL.64 R2, [R158+0x80] ;  /* 0x000080009e027983 */ /* 0x001ee20000100a00 */
[----:B------:R0:W-:Y:S06]  /*3c100*/  BAR.SYNC.DEFER_BLOCKING R28, 0x100 ;  /* 0x0004001c0000751d */ /* 0x0001ec0000010000 */
[----:B-1----:R-:W4:Y:S04]  /*3c110*/  LDL.64 R26, [R158] ;  /* 0x000000009e1a7983 */ /* 0x002f280000100a00 */
[----:B------:R-:W5:Y:S04]  /*3c120*/  LDL.64 R24, [R158+0x98] ;  /* 0x000098009e187983 */ /* 0x000f680000100a00 */
[----:B--2---:R-:W2:Y:S04]  /*3c130*/  LDL.64 R8, [R158+0x88] ;  /* 0x000088009e087983 */ /* 0x004ea80000100a00 */
[----:B---3--:R-:W3:Y:S04]  /*3c140*/  LD.E R29, desc[UR4][R2.64] ;  /* 0x00000004021d7980 */ /* 0x008ee8000c101900 */
[----:B----4-:R-:W4:Y:S04]  /*3c150*/  LD.E R201, desc[UR6][R26.64] ;  /* 0x000000061ac97980 */ /* 0x010f28000c101900 */
[----:B-----5:R-:W4:Y:S04]  /*3c160*/  LD.E.64 R6, desc[UR4][R24.64] ;  /* 0x0000000418067980 */ /* 0x020f28000c101b00 */
[----:B---3--:R1:W-:Y:S04]  /*3c170*/  ST.E desc[UR8][R2.64], R29 ;  /* 0x0000001d02007985 */ /* 0x0083e8000c101908 */
[----:B------:R-:W3:Y:S04]  /*3c180*/  LD.E R31, desc[UR10][R2.64+0x4] ;  /* 0x0000040a021f7980 */ /* 0x000ee8000c101900 */
[----:B---3--:R3:W-:Y:S04]  /*3c190*/  ST.E desc[UR4][R2.64+0x4], R31 ;  /* 0x0000041f02007985 */ /* 0x0087e8000c101904 */
[----:B------:R-:W5:Y:S04]  /*3c1a0*/  LD.E R33, desc[UR6][R2.64+0x8] ;  /* 0x0000080602217980 */ /* 0x000f68000c101900 */
[----:B-----5:R-:W-:Y:S04]  /*3c1b0*/  ST.E desc[UR4][R2.64+0x8], R33 ;  /* 0x0000082102007985 */ /* 0x020fe8000c101904 */
[----:B------:R-:W5:Y:S04]  /*3c1c0*/  LD.E R27, desc[UR6][R2.64+0xc] ;  /* 0x00000c06021b7980 */ /* 0x000f68000c101900 */
[----:B-----5:R5:W-:Y:S04]  /*3c1d0*/  ST.E desc[UR4][R2.64+0xc], R27 ;  /* 0x00000c1b02007985 */ /* 0x020be8000c101904 */
[----:B------:R-:W2:Y:S04]  /*3c1e0*/  LD.E R25, desc[UR6][R2.64+0x10] ;  /* 0x0000100602197980 */ /* 0x000ea8000c101900 */
[----:B--2---:R2:W-:Y:S04]  /*3c1f0*/  ST.E desc[UR4][R2.64+0x10], R25 ;  /* 0x0000101902007985 */ /* 0x0045e8000c101904 */
[----:B-1----:R-:W4:Y:S04]  /*3c200*/  LD.E R29, desc[UR6][R2.64+0x14] ;  /* 0x00001406021d7980 */ /* 0x002f28000c101900 */
[----:B----4-:R1:W-:Y:S04]  /*3c210*/  ST.E desc[UR4][R2.64+0x14], R29 ;  /* 0x0000141d02007985 */ /* 0x0103e8000c101904 */
[----:B---3--:R-:W3:Y:S04]  /*3c220*/  LD.E R31, desc[UR6][R2.64+0x18] ;  /* 0x00001806021f7980 */ /* 0x008ee8000c101900 */
[----:B---3--:R3:W-:Y:S04]  /*3c230*/  ST.E desc[UR4][R2.64+0x18], R31 ;  /* 0x0000181f02007985 */ /* 0x0087e8000c101904 */
[----:B-----5:R-:W4:Y:S04]  /*3c240*/  LD.E R27, desc[UR6][R2.64+0x1c] ;  /* 0x00001c06021b7980 */ /* 0x020f28000c101900 */
[----:B----4-:R4:W-:Y:S04]  /*3c250*/  ST.E desc[UR4][R2.64+0x1c], R27 ;  /* 0x00001c1b02007985 */ /* 0x0109e8000c101904 */
[----:B--2---:R-:W2:Y:S04]  /*3c260*/  LD.E R25, desc[UR6][R2.64+0x20] ;  /* 0x0000200602197980 */ /* 0x004ea8000c101900 */
[----:B--2---:R2:W-:Y:S04]  /*3c270*/  ST.E desc[UR4][R2.64+0x20], R25 ;  /* 0x0000201902007985 */ /* 0x0045e8000c101904 */
[----:B-1----:R-:W5:Y:S04]  /*3c280*/  LD.E R29, desc[UR6][R2.64+0x24] ;  /* 0x00002406021d7980 */ /* 0x002f68000c101900 */
[----:B-----5:R1:W-:Y:S04]  /*3c290*/  ST.E desc[UR4][R2.64+0x24], R29 ;  /* 0x0000241d02007985 */ /* 0x0203e8000c101904 */
[----:B---3--:R-:W3:Y:S04]  /*3c2a0*/  LD.E R31, desc[UR6][R2.64+0x28] ;  /* 0x00002806021f7980 */ /* 0x008ee8000c101900 */
[----:B---3--:R3:W-:Y:S04]  /*3c2b0*/  ST.E desc[UR4][R2.64+0x28], R31 ;  /* 0x0000281f02007985 */ /* 0x0087e8000c101904 */
[----:B----4-:R-:W4:Y:S04]  /*3c2c0*/  LD.E R27, desc[UR6][R2.64+0x2c] ;  /* 0x00002c06021b7980 */ /* 0x010f28000c101900 */
        /* <DEDUP_REMOVED lines=228> */
[----:B-----5:R-:W-:Y:S04]  /*3d110*/  ST.E desc[UR4][R2.64+0x1f4], R29 ;  /* 0x0001f41d02007985 */ /* 0x020fe8000c101904 */
[----:B---3--:R-:W3:Y:S04]  /*3d120*/  LD.E R31, desc[UR6][R2.64+0x1f8] ;  /* 0x0001f806021f7980 */ /* 0x008ee8000c101900 */
[----:B---3--:R-:W-:Y:S04]  /*3d130*/  ST.E desc[UR4][R2.64+0x1f8], R31 ;  /* 0x0001f81f02007985 */ /* 0x008fe8000c101904 */
[----:B----4-:R-:W3:Y:S01]  /*3d140*/  LD.E R27, desc[UR6][R2.64+0x1fc] ;  /* 0x0001fc06021b7980 */ /* 0x010ee2000c101900 */
[----:B------:R-:W-:-:S02]  /*3d150*/  R2UR UR20, R4 ;  /* 0x00000000041472ca */ /* 0x000fc400000e0000 */
        /* <DEDUP_REMOVED lines=36> */
[----:B------:R-:W-:Y:S01]  /*3d3a0*/  R2UR UR61, R5 ;  /* 0x00000000053d72ca */ /* 0x000fe200000e0000 */
[----:B---3--:R1:W-:Y:S04]  /*3d3b0*/  ST.E desc[UR4][R2.64+0x1fc], R27 ;  /* 0x0001fc1b02007985 */ /* 0x0083e8000c101904 */
[----:B------:R-:W3:Y:S04]  /*3d3c0*/  LD.E R202, desc[UR14][R8.64] ;  /* 0x0000000e08ca7980 */ /* 0x000ee8000c101900 */
[----:B------:R-:W4:Y:S04]  /*3d3d0*/  LD.E R24, desc[UR16][R2.64] ;  /* 0x0000001002187980 */ /* 0x000f28000c101900 */
[----:B--2---:R-:W4:Y:S04]  /*3d3e0*/  LD.E R25, desc[UR18][R2.64+0x4] ;  /* 0x0000041202197980 */ /* 0x004f28000c101900 */
[----:B------:R-:W4:Y:S04]  /*3d3f0*/  LD.E R26, desc[UR20][R2.64+0x8] ;  /* 0x00000814021a7980 */ /* 0x000f28000c101900 */
[----:B-1----:R-:W4:Y:S04]  /*3d400*/  LD.E R27, desc[UR22][R2.64+0xc] ;  /* 0x00000c16021b7980 */ /* 0x002f28000c101900 */
[----:B0-----:R-:W4:Y:S04]  /*3d410*/  LD.E R28, desc[UR24][R2.64+0x10] ;  /* 0x00001018021c7980 */ /* 0x001f28000c101900 */
[----:B------:R-:W4:Y:S04]  /*3d420*/  LD.E R29, desc[UR26][R2.64+0x14] ;  /* 0x0000141a021d7980 */ /* 0x000f28000c101900 */
        /* <DEDUP_REMOVED lines=121> */
[----:B------:R-:W4:Y:S01]  /*3dbc0*/  LD.E R151, desc[UR58][R2.64+0x1fc] ;  /* 0x0001fc3a02977980 */ /* 0x000f22000c101900 */
[----:B------:R-:W-:Y:S01]  /*3dbd0*/  IMAD R6, R201, 0xc00, R6 ;  /* 0x00000c00c9067824 */ /* 0x000fe200078e0206 */
[----:B---3--:R-:W-:-:S02]  /*3dbe0*/  ISETP.NE.U32.AND P1, PT, R202, RZ, PT ;  /* 0x000000ffca00720c */ /* 0x008fc40003f25070 */
[----:B------:R-:W-:Y:S02]  /*3dbf0*/  R2UR UR7, R7 ;  /* 0x00000000070772ca */ /* 0x000fe400000e0000 */
[----:B------:R-:W-:Y:S02]  /*3dc00*/  R2UR UR6, R6 ;  /* 0x00000000060672ca */ /* 0x000fe400000e0000 */
[----:B------:R-:W-:Y:S02]  /*3dc10*/  F2FP.BF16.F32.PACK_AB R152, R153, R152 ;  /* 0x000000989998723e */ /* 0x000fe400000010ff */
[----:B------:R-:W-:Y:S02]  /*3dc20*/  F2FP.BF16.F32.PACK_AB R154, R155, R154 ;  /* 0x0000009a9b9a723e */ /* 0x000fe400000010ff */
[----:B------:R-:W-:Y:S02]  /*3dc30*/  F2FP.BF16.F32.PACK_AB R153, R198, R197 ;  /* 0x000000c5c699723e */ /* 0x000fe400000010ff */
[----:B------:R-:W-:Y:S01]  /*3dc40*/  F2FP.BF16.F32.PACK_AB R155, R200, R199 ;  /* 0x000000c7c89b723e */ /* 0x000fe200000010ff */
[----:B------:R-:W-:Y:S01]  /*3dc50*/  VOTEU.ANY UP0, P1 ;  /* 0x00000000003f7886 */ /* 0x000fe20000800100 */
        /* <DEDUP_REMOVED lines=20> */
[----:B----4-:R-:W-:-:S06]  /*3dda0*/  WARPGROUP.ARRIVE ;  /* 0x00000000000079c5 */ /* 0x010fcc0000000000 */
[----:B------:R-:W-:Y:S01]  /*3ddb0*/  HGMMA.64x256x16.F32.BF16 R24, R152, gdesc[UR4].tnspB, R24, UP0, gsb0 ;  /* 0x43e0000498187df0 */ /* 0x000fe2000b801818 */
        /* <DEDUP_REMOVED lines=18> */
[C---:B------:R-:W-:Y:S01]  /*3dee0*/  R2UR UR46, R4.reuse ;  /* 0x00000000042e72ca */ /* 0x040fe200000e0000 */
[----:B------:R-:W-:Y:S02]  /*3def0*/  WARPGROUP.DEPBAR.LE gsb0, 0x0 ;  /* 0x00008000000079c5 */ /* 0x000fe40000010000 */
[----:B------:R0:W-:Y:S01]  /*3df00*/  ST.E desc[UR4][R2.64], R24 ;  /* 0x0000001802007985 */ /* 0x0001e2000c101904 */
[C---:B------:R-:W-:Y:S02]  /*3df10*/  R2UR UR4, R4.reuse ;  /* 0x00000000040472ca */ /* 0x040fe400000e0000 */
[C---:B------:R-:W-:Y:S01]  /*3df20*/  R2UR UR5, R5.reuse ;  /* 0x00000000050572ca */ /* 0x040fe200000e0000 */
[----:B------:R1:W-:Y:S01]  /*3df30*/  ST.E desc[UR6][R2.64+0x4], R25 ;  /* 0x0000041902007985 */ /* 0x0003e2000c101906 */
[C---:B------:R-:W-:Y:S02]  /*3df40*/  R2UR UR6, R4.reuse ;  /* 0x00000000040672ca */ /* 0x040fe400000e0000 */
[----:B------:R-:W-:Y:S01]  /*3df50*/  R2UR UR7, R5 ;  /* 0x00000000050772ca */ /* 0x000fe200000e0000 */
[----:B------:R2:W-:Y:S01]  /*3df60*/  ST.E desc[UR8][R2.64+0x8], R26 ;  /* 0x0000081a02007985 */ /* 0x0005e2000c101908 */
[----:B------:R-:W-:-:S02]  /*3df70*/  R2UR UR8, R4 ;  /* 0x00000000040872ca */ /* 0x000fc400000e0000 */
[C---:B------:R-:W-:Y:S01]  /*3df80*/  R2UR UR9, R5.reuse ;  /* 0x00000000050972ca */ /* 0x040fe200000e0000 */
        /* <DEDUP_REMOVED lines=29> */
[----:B------:R-:W-:Y:S01]  /*3e160*/  R2UR UR7, R5 ;  /* 0x00000000050772ca */ /* 0x000fe200000e0000 */
[----:B------:R5:W-:Y:S04]  /*3e170*/  ST.E desc[UR8][R2.64+0x34], R37 ;  /* 0x0000342502007985 */ /* 0x000be8000c101908 */
[----:B------:R5:W-:Y:S04]  /*3e180*/  ST.E desc[UR10][R2.64+0x38], R38 ;  /* 0x0000382602007985 */ /* 0x000be8000c10190a */
[----:B------:R5:W-:Y:S04]  /*3e190*/  ST.E desc[UR12][R2.64+0x3c], R39 ;  /* 0x00003c2702007985 */ /* 0x000be8000c10190c */
[----:B------:R5:W-:Y:S04]  /*3e1a0*/  ST.E desc[UR14][R2.64+0x40], R40 ;  /* 0x0000402802007985 */ /* 0x000be8000c10190e */
[----:B------:R5:W-:Y:S04]  /*3e1b0*/  ST.E desc[UR16][R2.64+0x44], R41 ;  /* 0x0000442902007985 */ /* 0x000be8000c101910 */
[----:B------:R5:W-:Y:S01]  /*3e1c0*/  ST.E desc[UR18][R2.64+0x48], R42 ;  /* 0x0000482a02007985 */ /* 0x000be2000c101912 */
[----:B------:R-:W-:-:S03]  /*3e1d0*/  R2UR UR8, R4 ;  /* 0x00000000040872ca */ /* 0x000fc600000e0000 */
[----:B------:R5:W-:Y:S01]  /*3e1e0*/  ST.E desc[UR20][R2.64+0x4c], R43 ;  /* 0x00004c2b02007985 */ /* 0x000be2000c101914 */
[----:B------:R-:W-:-:S03]  /*3e1f0*/  R2UR UR9, R5 ;  /* 0x00000000050972ca */ /* 0x000fc600000e0000 */
[----:B------:R5:W-:Y:S04]  /*3e200*/  ST.E desc[UR22][R2.64+0x50], R44 ;  /* 0x0000502c02007985 */ /* 0x000be8000c101916 */
[----:B------:R5:W-:Y:S04]  /*3e210*/  ST.E desc[UR24][R2.64+0x54], R45 ;  /* 0x0000542d02007985 */ /* 0x000be8000c101918 */
[----:B------:R5:W-:Y:S01]  /*3e220*/  ST.E desc[UR4][R2.64+0x58], R46 ;  /* 0x0000582e02007985 */ /* 0x000be2000c101904 */
[C---:B------:R-:W-:Y:S02]  /*3e230*/  R2UR UR4, R4.reuse ;  /* 0x00000000040472ca */ /* 0x040fe400000e0000 */
[----:B------:R-:W-:Y:S01]  /*3e240*/  R2UR UR5, R5 ;  /* 0x00000000050572ca */ /* 0x000fe200000e0000 */
[----:B------:R5:W-:Y:S01]  /*3e250*/  ST.E desc[UR6][R2.64+0x5c], R47 ;  /* 0x00005c2f02007985 */ /* 0x000be2000c101906 */
        /* <DEDUP_REMOVED lines=14> */
[----:B------:R5:W-:Y:S01]  /*3e340*/  ST.E desc[UR8][R2.64+0x60], R48 ;  /* 0x0000603002007985 */ /* 0x000be2000c101908 */
[C---:B------:R-:W-:Y:S02]  /*3e350*/  R2UR UR22, R4.reuse ;  /* 0x00000000041672ca */ /* 0x040fe400000e0000 */
[C---:B------:R-:W-:Y:S01]  /*3e360*/  R2UR UR23, R5.reuse ;  /* 0x00000000051772ca */ /* 0x040fe200000e0000 */
[----:B------:R5:W-:Y:S01]  /*3e370*/  ST.E desc[UR4][R2.64+0x64], R49 ;  /* 0x0000643102007985 */ /* 0x000be2000c101904 */
[C---:B------:R-:W-:Y:S02]  /*3e380*/  R2UR UR24, R4.reuse ;  /* 0x00000000041872ca */ /* 0x040fe400000e0000 */
[----:B------:R-:W-:Y:S02]  /*3e390*/  R2UR UR25, R5 ;  /* 0x00000000051972ca */ /* 0x000fe400000e0000 */
[----:B------:R-:W-:-:S02]  /*3e3a0*/  R2UR UR8, R4 ;  /* 0x00000000040872ca */ /* 0x000fc400000e0000 */
[C---:B------:R-:W-:Y:S02]  /*3e3b0*/  R2UR UR9, R5.reuse ;  /* 0x00000000050972ca */ /* 0x040fe400000e0000 */
[C---:B------:R-:W-:Y:S02]  /*3e3c0*/  R2UR UR4, R4.reuse ;  /* 0x00000000040472ca */ /* 0x040fe400000e0000 */
[----:B------:R-:W-:Y:S01]  /*3e3d0*/  R2UR UR5, R5 ;  /* 0x00000000050572ca */ /* 0x000fe200000e0000 */
        /* <DEDUP_REMOVED lines=8> */
[----:B------:R5:W-:Y:S04]  /*3e460*/  ST.E desc[UR20][R2.64+0x80], R56 ;  /* 0x0000803802007985 */ /* 0x000be8000c101914 */
[----:B------:R5:W-:Y:S04]  /*3e470*/  ST.E desc[UR22][R2.64+0x84], R57 ;  /* 0x0000843902007985 */ /* 0x000be8000c101916 */
[----:B------:R5:W-:Y:S01]  /*3e480*/  ST.E desc[UR24][R2.64+0x88], R58 ;  /* 0x0000883a02007985 */ /* 0x000be2000c101918 */
[----:B------:R-:W-:-:S03]  /*3e490*/  R2UR UR10, R4 ;  /* 0x00000000040a72ca */ /* 0x000fc600000e0000 */
[----:B------:R5:W-:Y:S01]  /*3e4a0*/  ST.E desc[UR8][R2.64+0x8c], R59 ;  /* 0x00008c3b02007985 */ /* 0x000be2000c101908 */
[C---:B------:R-:W-:Y:S02]  /*3e4b0*/  R2UR UR8, R4.reuse ;  /* 0x00000000040872ca */ /* 0x040fe400000e0000 */
[C---:B------:R-:W-:Y:S01]  /*3e4c0*/  R2UR UR9, R5.reuse ;  /* 0x00000000050972ca */ /* 0x040fe200000e0000 */
[----:B------:R5:W-:Y:S01]  /*3e4d0*/  ST.E desc[UR4][R2.64+0x90], R60 ;  /* 0x0000903c02007985 */ /* 0x000be2000c101904 */
        /* <DEDUP_REMOVED lines=259> */
[----:B------:R5:W-:Y:S01]  /*3f510*/  ST.E desc[UR16][R2.64+0x1e4], R145 ;  /* 0x0001e49102007985 */ /* 0x000be2000c101910 */
[----:B------:R-:W-:-:S03]  /*3f520*/  R2UR UR8, R4 ;  /* 0x00000000040872ca */ /* 0x000fc600000e0000 */
[----:B------:R5:W-:Y:S01]  /*3f530*/  ST.E desc[UR18][R2.64+0x1e8], R146 ;  /* 0x0001e89202007985 */ /* 0x000be2000c101912 */
[----:B------:R-:W-:-:S03]  /*3f540*/  R2UR UR9, R5 ;  /* 0x00000000050972ca */ /* 0x000fc600000e0000 */
[----:B------:R5:W-:Y:S01]  /*3f550*/  ST.E desc[UR20][R2.64+0x1ec], R147 ;  /* 0x0001ec9302007985 */ /* 0x000be2000c101914 */
[C---:B------:R-:W-:Y:S02]  /*3f560*/  R2UR UR14, R4.reuse ;  /* 0x00000000040e72ca */ /* 0x040fe400000e0000 */
[C---:B------:R-:W-:Y:S01]  /*3f570*/  R2UR UR15, R5.reuse ;  /* 0x00000000050f72ca */ /* 0x040fe200000e0000 */
[----:B------:R5:W-:Y:S01]  /*3f580*/  ST.E desc[UR22][R2.64+0x1f0], R148 ;  /* 0x0001f09402007985 */ /* 0x000be2000c101916 */
[C---:B------:R-:W-:Y:S02]  /*3f590*/  R2UR UR16, R4.reuse ;  /* 0x00000000041072ca */ /* 0x040fe400000e0000 */
[C---:B------:R-:W-:Y:S01]  /*3f5a0*/  R2UR UR17, R5.reuse ;  /* 0x00000000051172ca */ /* 0x040fe200000e0000 */
[----:B------:R5:W-:Y:S01]  /*3f5b0*/  ST.E desc[UR24][R2.64+0x1f4], R149 ;  /* 0x0001f49502007985 */ /* 0x000be2000c101918 */
        /* <DEDUP_REMOVED lines=21> */
[----:B------:R5:W-:Y:S01]  /*3f710*/  ST.E desc[UR6][R2.64+0x1f8], R150 ;  /* 0x0001f89602007985 */ /* 0x000be2000c101906 */
[----:B------:R-:W-:-:S03]  /*3f720*/  R2UR UR60, R4 ;  /* 0x00000000043c72ca */ /* 0x000fc600000e0000 */
[----:B------:R5:W-:Y:S01]  /*3f730*/  ST.E desc[UR8][R2.64+0x1fc], R151 ;  /* 0x0001fc9702007985 */ /* 0x000be2000c101908 */
[----:B------:R-:W-:-:S03]  /*3f740*/  R2UR UR61, R5 ;  /* 0x00000000053d72ca */ /* 0x000fc600000e0000 */
[----:B------:R-:W-:Y:S01]  /*3f750*/  ST.E desc[UR14][R8.64], R191 ;  /* 0x000000bf08007985 */ /* 0x000fe2000c10190e */
[C---:B------:R-:W-:Y:S02]  /*3f760*/  R2UR UR4, R4.reuse ;  /* 0x00000000040472ca */ /* 0x040fe400000e0000 */
[C---:B------:R-:W-:Y:S01]  /*3f770*/  R2UR UR5, R5.reuse ;  /* 0x00000000050572ca */ /* 0x040fe200000e0000 */
[----:B0-----:R-:W5:Y:S01]  /*3f780*/  LD.E R24, desc[UR16][R2.64] ;  /* 0x0000001002187980 */ /* 0x001f62000c101900 */
[C---:B------:R-:W-:Y:S02]  /*3f790*/  R2UR UR6, R4.reuse ;  /* 0x00000000040672ca */ /* 0x040fe400000e0000 */
[C---:B------:R-:W-:Y:S01]  /*3f7a0*/  R2UR UR7, R5.reuse ;  /* 0x00000000050772ca */ /* 0x040fe200000e0000 */
[----:B-1----:R-:W5:Y:S01]  /*3f7b0*/  LD.E R25, desc[UR18][R2.64+0x4] ;  /* 0x0000041202197980 */ /* 0x002f62000c101900 */
[C---:B------:R-:W-:Y:S02]  /*3f7c0*/  R2UR UR8, R4.reuse ;  /* 0x00000000040872ca */ /* 0x040fe400000e0000 */
[----:B------:R-:W-:Y:S01]  /*3f7d0*/  R2UR UR9, R5 ;  /* 0x00000000050972ca */ /* 0x000fe200000e0000 */
[----:B--2---:R-:W2:Y:S01]  /*3f7e0*/  LD.E R26, desc[UR20][R2.64+0x8] ;  /* 0x00000814021a7980 */ /* 0x004ea2000c101900 */
[----:B------:R-:W-:-:S02]  /*3f7f0*/  R2UR UR10, R4 ;  /* 0x00000000040a72ca */ /* 0x000fc400000e0000 */
[C---:B------:R-:W-:Y:S01]  /*3f800*/  R2UR UR11, R5.reuse ;  /* 0x00000000050b72ca */ /* 0x040fe200000e0000 */
[----:B---3--:R-:W2:Y:S01]  /*3f810*/  LD.E R27, desc[UR22][R2.64+0xc] ;  /* 0x00000c16021b7980 */ /* 0x008ea2000c101900 */
[C---:B------:R-:W-:Y:S02]  /*3f820*/  R2UR UR12, R4.reuse ;  /* 0x00000000040c72ca */ /* 0x040fe400000e0000 */
[C---:B------:R-:W-:Y:S01]  /*3f830*/  R2UR UR13, R5.reuse ;  /* 0x00000000050d72ca */ /* 0x040fe200000e0000 */
[----:B----4-:R-:W2:Y:S01]  /*3f840*/  LD.E R28, desc[UR24][R2.64+0x10] ;  /* 0x00001018021c7980 */ /* 0x010ea2000c101900 */
[C---:B------:R-:W-:Y:S02]  /*3f850*/  R2UR UR14, R4.reuse ;  /* 0x00000000040e72ca */ /* 0x040fe400000e0000 */
[----:B------:R-:W-:Y:S01]  /*3f860*/  R2UR UR15, R5 ;  /* 0x00000000050f72ca */ /* 0x000fe200000e0000 */
[----:B-----5:R-:W2:Y:S01]  /*3f870*/  LD.E R29, desc[UR26][R2.64+0x14] ;  /* 0x0000141a021d7980 */ /* 0x020ea2000c101900 */
[----:B------:R-:W-:-:S02]  /*3f880*/  R2UR UR16, R4 ;  /* 0x00000000041072ca */ /* 0x000fc400000e0000 */
[C---:B------:R-:W-:Y:S01]  /*3f890*/  R2UR UR17, R5.reuse ;  /* 0x00000000051172ca */ /* 0x040fe200000e0000 */
[----:B------:R-:W2:Y:S01]  /*3f8a0*/  LD.E R30, desc[UR28][R2.64+0x18] ;  /* 0x0000181c021e7980 */ /* 0x000ea2000c101900 */
[C---:B------:R-:W-:Y:S02]  /*3f8b0*/  R2UR UR18, R4.reuse ;  /* 0x00000000041272ca */ /* 0x040fe400000e0000 */
[C---:B------:R-:W-:Y:S01]  /*3f8c0*/  R2UR UR19, R5.reuse ;  /* 0x00000000051372ca */ /* 0x040fe200000e0000 */
[----:B------:R-:W2:Y:S01]  /*3f8d0*/  LD.E R31, desc[UR30][R2.64+0x1c] ;  /* 0x00001c1e021f7980 */ /* 0x000ea2000c101900 */
[C---:B------:R-:W-:Y:S02]  /*3f8e0*/  R2UR UR20, R4.reuse ;  /* 0x00000000041472ca */ /* 0x040fe400000e0000 */
[----:B------:R-:W-:Y:S01]  /*3f8f0*/  R2UR UR21, R5 ;  /* 0x00000000051572ca */ /* 0x000fe200000e0000 */
[----:B------:R-:W2:Y:S01]  /*3f900*/  LD.E R32, desc[UR32][R2.64+0x20] ;  /* 0x0000202002207980 */ /* 0x000ea2000c101900 */
        /* <DEDUP_REMOVED lines=291> */
[----:B------:R-:W-:Y:S02]  /*40b40*/  R2UR UR58, R4 ;  /* 0x00000000043a72ca */ /* 0x000fe400000e0000 */
[----:B------:R-:W-:Y:S01]  /*40b50*/  R2UR UR59, R5 ;  /* 0x00000000053b72ca */ /* 0x000fe200000e0000 */
        /* <DEDUP_REMOVED lines=22> */
[----:B------:R-:W-:-:S02]  /*40cc0*/  VIADD R152, R6, 0x80 ;  /* 0x0000008006987836 */ /* 0x000fc40000000000 */
[----:B------:R-:W-:-:S03]  /*40cd0*/  IMAD.MOV.U32 R153, RZ, RZ, R7 ;  /* 0x000000ffff997224 */ /* 0x000fc600078e0007 */
[----:B------:R-:W-:Y:S02]  /*40ce0*/  R2UR UR6, R152 ;  /* 0x00000000980672ca */ /* 0x000fe400000e0000 */
[----:B------:R-:W-:Y:S02]  /*40cf0*/  R2UR UR7, R153 ;  /* 0x00000000990772ca */ /* 0x000fe400000e0000 */
[----:B------:R-:W-:Y:S02]  /*40d00*/  F2FP.BF16.F32.PACK_AB R152, R16, R17 ;  /* 0x000000111098723e */ /* 0x000fe400000010ff */
[----:B------:R-:W-:Y:S02]  /*40d10*/  F2FP.BF16.F32.PACK_AB R154, R14, R15 ;  /* 0x0000000f0e9a723e */ /* 0x000fe400000010ff */
[----:B------:R-:W-:Y:S02]  /*40d20*/  F2FP.BF16.F32.PACK_AB R153, R12, R13 ;  /* 0x0000000d0c99723e */ /* 0x000fe400000010ff */
[----:B------:R-:W-:-:S02]  /*40d30*/  F2FP.BF16.F32.PACK_AB R155, R10, R11 ;  /* 0x0000000b0a9b723e */ /* 0x000fc400000010ff */
        /* <DEDUP_REMOVED lines=18> */
[----:B------:R-:W-:Y:S02]  /*40e60*/  R2UR UR24, R4 ;  /* 0x00000000041872ca */ /* 0x000fe400000e0000 */
[----:B------:R-:W-:Y:S01]  /*40e70*/  R2UR UR25, R5 ;  /* 0x00000000051972ca */ /* 0x000fe200000e0000 */
[----:B--2---:R-:W-:-:S06]  /*40e80*/  WARPGROUP.ARRIVE ;  /* 0x00000000000079c5 */ /* 0x004fcc0000000000 */
[----:B------:R-:W-:Y:S01]  /*40e90*/  HGMMA.64x256x16.F32.BF16 R24, R152, gdesc[UR4].tnspB, R24, gsb0 ;  /* 0x43e0000498187df0 */ /* 0x000fe20008001818 */
        /* <DEDUP_REMOVED lines=753> */
[----:B------:R-:W-:Y:S01]  /*43db0*/  IMAD.MOV.U32 R11, RZ, RZ, R7 ;  /* 0x000000ffff0b7224 */ /* 0x000fe200078e0007 */
[----:B------:R-:W-:Y:S02]  /*43dc0*/  F2FP.BF16.F32.PACK_AB R164, R164, R165 ;  /* 0x000000a5a4a4723e */ /* 0x000fe400000010ff */
[----:B------:R-:W-:Y:S02]  /*43dd0*/  R2UR UR6, R10 ;  /* 0x000000000a0672ca */ /* 0x000fe400000e0000 */
[----:B------:R-:W-:Y:S02]  /*43de0*/  R2UR UR7, R11 ;  /* 0x000000000b0772ca */ /* 0x000fe400000e0000 */
        /* <DEDUP_REMOVED lines=1602> */
[C---:B------:R-:W-:Y:S01]  /*4a210*/  R2UR UR39, R5.reuse ;  /* 0x00000000052772ca */ /* 0x040fe200000e0000 */
[----:B------:R-:W-:Y:S02]  /*4a220*/  WARPGROUP.DEPBAR.LE gsb0, 0x0 ;  /* 0x00008000000079c5 */ /* 0x000fe40000010000 */
        /* <DEDUP_REMOVED lines=348> */
[----:B------:R5:W-:Y:S04]  /*4b7f0*/  ST.E desc[UR26][R2.64+0x1e0], R144 ;  /* 0x0001e09002007985 */ /* 0x000be8000c10191a */
[----:B------:R5:W-:Y:S04]  /*4b800*/  ST.E desc[UR28][R2.64+0x1e4], R145 ;  /* 0x0001e49102007985 */ /* 0x000be8000c10191c */
[----:B------:R-:W-:Y:S01]  /*4b810*/  ST.E desc[UR6][R2.64+0x1ec], R147 ;  /* 0x0001ec9302007985 */ /* 0x000fe2000c101906 */
[----:B------:R-:W-:-:S03]  /*4b820*/  R2UR UR4, R4 ;  /* 0x00000000040472ca */ /* 0x000fc600000e0000 */
[----:B------:R-:W-:Y:S01]  /*4b830*/  ST.E desc[UR8][R2.64+0x1f0], R148 ;  /* 0x0001f09402007985 */ /* 0x000fe2000c101908 */
[----:B------:R-:W-:-:S03]  /*4b840*/  R2UR UR5, R5 ;  /* 0x00000000050572ca */ /* 0x000fc600000e0000 */
[----:B------:R-:W-:Y:S01]  /*4b850*/  ST.E desc[UR10][R2.64+0x1f4], R149 ;  /* 0x0001f49502007985 */ /* 0x000fe2000c10190a */
[----:B------:R-:W-:-:S03]  /*4b860*/  R2UR UR16, R4 ;  /* 0x00000000041072ca */ /* 0x000fc600000e0000 */
[----:B------:R-:W-:Y:S01]  /*4b870*/  ST.E desc[UR12][R2.64+0x1f8], R150 ;  /* 0x0001f89602007985 */ /* 0x000fe2000c10190c */
[----:B------:R-:W-:-:S03]  /*4b880*/  R2UR UR17, R5 ;  /* 0x00000000051172ca */ /* 0x000fc600000e0000 */
[----:B------:R-:W-:Y:S01]  /*4b890*/  ST.E desc[UR14][R2.64+0x1fc], R151 ;  /* 0x0001fc9702007985 */ /* 0x000fe2000c10190e */
        /* <DEDUP_REMOVED lines=31> */
[----:B------:R-:W-:Y:S01]  /*4ba90*/  R2UR UR59, R5 ;  /* 0x00000000053b72ca */ /* 0x000fe200000e0000 */
        /* <DEDUP_REMOVED lines=322> */
[----:B------:R-:W-:Y:S01]  /*4cec0*/  R2UR UR58, R4 ;  /* 0x00000000043a72ca */ /* 0x000fe200000e0000 */
[----:B------:R-:W2:Y:S01]  /*4ced0*/  LD.E R130, desc[UR12][R2.64+0x1a8] ;  /* 0x0001a80c02827980 */ /* 0x000ea2000c101900 */
[----:B------:R-:W-:-:S03]  /*4cee0*/  R2UR UR59, R5 ;  /* 0x00000000053b72ca */ /* 0x000fc600000e0000 */
        /* <DEDUP_REMOVED lines=21> */
[----:B------:R-:W-:Y:S01]  /*4d040*/  VIADD R6, R6, 0x280 ;  /* 0x0000028006067836 */ /* 0x000fe20000000000 */
[----:B------:R-:W-:-:S02]  /*4d050*/  R2UR UR7, R7 ;  /* 0x00000000070772ca */ /* 0x000fc400000e0000 */
[----:B------:R-:W-:Y:S02]  /*4d060*/  F2FP.BF16.F32.PACK_AB R186, R186, R187 ;  /* 0x000000bbbaba723e */ /* 0x000fe400000010ff */
[----:B------:R-:W-:Y:S02]  /*4d070*/  R2UR UR6, R6 ;  /* 0x00000000060672ca */ /* 0x000fe400000e0000 */
[----:B------:R-:W-:Y:S02]  /*4d080*/  F2FP.BF16.F32.PACK_AB R184, R188, R189 ;  /* 0x000000bdbcb8723e */ /* 0x000fe400000010ff */
[----:B------:R-:W-:Y:S02]  /*4d090*/  F2FP.BF16.F32.PACK_AB R185, R161, R162 ;  /* 0x000000a2a1b9723e */ /* 0x000fe400000010ff */
[----:B------:R-:W-:Y:S02]  /*4d0a0*/  F2FP.BF16.F32.PACK_AB R187, R159, R160 ;  /* 0x000000a09fbb723e */ /* 0x000fe400000010ff */
        /* <DEDUP_REMOVED lines=27> */
[----:B------:R-:W-:Y:S01]  /*4d260*/  R2UR UR29, R5 ;  /* 0x00000000051d72ca */ /* 0x000fe200000e0000 */
[----:B------:R-:W-:-:S02]  /*4d270*/  WARPGROUP.DEPBAR.LE gsb0, 0x0 ;  /* 0x00008000000079c5 */ /* 0x000fc40000010000 */
[----:B------:R-:W-:Y:S01]  /*4d280*/  ST.E desc[UR4][R2.64], R24 ;  /* 0x0000001802007985 */ /* 0x000fe2000c101904 */
[C---:B------:R-:W-:Y:S02]  /*4d290*/  R2UR UR4, R4.reuse ;  /* 0x00000000040472ca */ /* 0x040fe400000e0000 */
[C---:B------:R-:W-:Y:S01]  /*4d2a0*/  R2UR UR5, R5.reuse ;  /* 0x00000000050572ca */ /* 0x040fe200000e0000 */
[----:B------:R-:W-:Y:S01]  /*4d2b0*/  ST.E desc[UR6][R2.64+0x4], R25 ;  /* 0x0000041902007985 */ /* 0x000fe2000c101906 */
[C---:B------:R-:W-:Y:S02]  /*4d2c0*/  R2UR UR6, R4.reuse ;  /* 0x00000000040672ca */ /* 0x040fe400000e0000 */
[----:B------:R-:W-:Y:S01]  /*4d2d0*/  R2UR UR7, R5 ;  /* 0x00000000050772ca */ /* 0x000fe200000e0000 */
[----:B------:R-:W-:Y:S04]  /*4d2e0*/  ST.E desc[UR8][R2.64+0x8], R26 ;  /* 0x0000081a02007985 */ /* 0x000fe8000c101908 */
[----:B------:R-:W-:Y:S04]  /*4d2f0*/  ST.E desc[UR10][R2.64+0xc], R27 ;  /* 0x00000c1b02007985 */ /* 0x000fe8000c10190a */
[----:B------:R-:W-:Y:S01]  /*4d300*/  ST.E desc[UR12][R2.64+0x10], R28 ;  /* 0x0000101c02007985 */ /* 0x000fe2000c10190c */
[----:B------:R-:W-:-:S03]  /*4d310*/  R2UR UR8, R4 ;  /* 0x00000000040872ca */ /* 0x000fc600000e0000 */
[----:B------:R-:W-:Y:S01]  /*4d320*/  ST.E desc[UR14][R2.64+0x14], R29 ;  /* 0x0000141d02007985 */ /* 0x000fe2000c10190e */
[----:B------:R-:W-:-:S03]  /*4d330*/  R2UR UR9, R5 ;  /* 0x00000000050972ca */ /* 0x000fc600000e0000 */
[----:B------:R-:W-:Y:S04]  /*4d340*/  ST.E desc[UR16][R2.64+0x18], R30 ;  /* 0x0000181e02007985 */ /* 0x000fe8000c101910 */
[----:B------:R-:W-:Y:S04]  /*4d350*/  ST.E desc[UR18][R2.64+0x1c], R31 ;  /* 0x00001c1f02007985 */ /* 0x000fe8000c101912 */
[----:B------:R-:W-:Y:S04]  /*4d360*/  ST.E desc[UR20][R2.64+0x20], R32 ;  /* 0x0000202002007985 */ /* 0x000fe8000c101914 */
[----:B------:R-:W-:Y:S04]  /*4d370*/  ST.E desc[UR22][R2.64+0x24], R33 ;  /* 0x0000242102007985 */ /* 0x000fe8000c101916 */
[----:B------:R-:W-:Y:S01]  /*4d380*/  ST.E desc[UR24][R2.64+0x28], R34 ;  /* 0x0000282202007985 */ /* 0x000fe2000c101918 */
[----:B------:R-:W-:-:S03]  /*4d390*/  R2UR UR10, R4 ;  /* 0x00000000040a72ca */ /* 0x000fc600000e0000 */
[----:B------:R-:W-:Y:S01]  /*4d3a0*/  ST.E desc[UR4][R2.64+0x2c], R35 ;  /* 0x00002c2302007985 */ /* 0x000fe2000c101904 */
[C---:B------:R-:W-:Y:S02]  /*4d3b0*/  R2UR UR4, R4.reuse ;  /* 0x00000000040472ca */ /* 0x040fe400000e0000 */
[C---:B------:R-:W-:Y:S01]  /*4d3c0*/  R2UR UR5, R5.reuse ;  /* 0x00000000050572ca */ /* 0x040fe200000e0000 */
[----:B------:R-:W-:Y:S01]  /*4d3d0*/  ST.E desc[UR6][R2.64+0x30], R36 ;  /* 0x0000302402007985 */ /* 0x000fe2000c101906 */
        /* <DEDUP_REMOVED lines=13> */
[----:B------:R-:W-:Y:S01]  /*4d4b0*/  ST.E desc[UR8][R2.64+0x34], R37 ;  /* 0x0000342502007985 */ /* 0x000fe2000c101908 */
        /* <DEDUP_REMOVED lines=8> */
[----:B------:R-:W-:Y:S01]  /*4d540*/  R2UR UR5, R5 ;  /* 0x00000000050572ca */ /* 0x000fe200000e0000 */
[----:B------:R-:W-:Y:S04]  /*4d550*/  ST.E desc[UR6][R2.64+0x3c], R39 ;  /* 0x00003c2702007985 */ /* 0x000fe8000c101906 */
[----:B------:R-:W-:Y:S04]  /*4d560*/  ST.E desc[UR10][R2.64+0x40], R40 ;  /* 0x0000402802007985 */ /* 0x000fe8000c10190a */
[----:B------:R-:W-:Y:S04]  /*4d570*/  ST.E desc[UR12][R2.64+0x44], R41 ;  /* 0x0000442902007985 */ /* 0x000fe8000c10190c */
        /* <DEDUP_REMOVED lines=8> */
[----:B------:R-:W-:Y:S01]  /*4d600*/  ST.E desc[UR8][R2.64+0x60], R48 ;  /* 0x0000603002007985 */ /* 0x000fe2000c101908 */
[C---:B------:R-:W-:Y:S02]  /*4d610*/  R2UR UR8, R4.reuse ;  /* 0x00000000040872ca */ /* 0x040fe400000e0000 */
[----:B------:R-:W-:Y:S01]  /*4d620*/  R2UR UR9, R5 ;  /* 0x00000000050972ca */ /* 0x000fe200000e0000 */
[----:B------:R-:W-:Y:S01]  /*4d630*/  ST.E desc[UR4][R2.64+0x64], R49 ;  /* 0x0000643102007985 */ /* 0x000fe2000c101904 */
        /* <DEDUP_REMOVED lines=14> */
[----:B------:R-:W-:Y:S01]  /*4d720*/  ST.E desc[UR6][R2.64+0x68], R50 ;  /* 0x0000683202007985 */ /* 0x000fe2000c101906 */
        /* <DEDUP_REMOVED lines=288> */
[----:B------:R-:W2:Y:S01]  /*4e930*/  LD.E R7, desc[UR28][R2.64] ;  /* 0x0000001c02077980 */ /* 0x000ea2000c101900 */
[----:B------:R-:W-:-:S02]  /*4e940*/  R2UR UR4, R4 ;  /* 0x00000000040472ca */ /* 0x000fc400000e0000 */
[C---:B------:R-:W-:Y:S02]  /*4e950*/  R2UR UR5, R5.reuse ;  /* 0x00000000050572ca */ /* 0x040fe400000e0000 */
[----:B------:R-:W-:Y:S02]  /*4e960*/  R2UR UR6, R4 ;  /* 0x00000000040672ca */ /* 0x000fe400000e0000 */
[----:B------:R-:W-:-:S09]  /*4e970*/  R2UR UR7, R5 ;  /* 0x00000000050772ca */ /* 0x000fd200000e0000 */
[----:B--2---:R1:W-:Y:S04]  /*4e980*/  ST.E desc[UR4][R2.64], R7 ;  /* 0x0000000702007985 */ /* 0x0043e8000c101904 */
[----:B------:R-:W2:Y:S01]  /*4e990*/  LD.E R11, desc[UR6][R2.64+0x4] ;  /* 0x00000406020b7980 */ /* 0x000ea2000c101900 */
[C---:B------:R-:W-:Y:S02]  /*4e9a0*/  R2UR UR4, R4.reuse ;  /* 0x00000000040472ca */ /* 0x040fe400000e0000 */
[C---:B------:R-:W-:Y:S02]  /*4e9b0*/  R2UR UR5, R5.reuse ;  /* 0x00000000050572ca */ /* 0x040fe400000e0000 */
[----:B------:R-:W-:Y:S02]  /*4e9c0*/  R2UR UR6, R4 ;  /* 0x00000000040672ca */ /* 0x000fe400000e0000 */
[----:B------:R-:W-:-:S09]  /*4e9d0*/  R2UR UR7, R5 ;  /* 0x00000000050772ca */ /* 0x000fd200000e0000 */
[----:B--2---:R2:W-:Y:S04]  /*4e9e0*/  ST.E desc[UR4][R2.64+0x4], R11 ;  /* 0x0000040b02007985 */ /* 0x0045e8000c101904 */
[----:B------:R-:W3:Y:S01]  /*4e9f0*/  LD.E R13, desc[UR6][R2.64+0x8] ;  /* 0x00000806020d7980 */ /* 0x000ee2000c101900 */
[C---:B------:R-:W-:Y:S02]  /*4ea00*/  R2UR UR4, R4.reuse ;  /* 0x00000000040472ca */ /* 0x040fe400000e0000 */
[C---:B------:R-:W-:Y:S02]  /*4ea10*/  R2UR UR5, R5.reuse ;  /* 0x00000000050572ca */ /* 0x040fe400000e0000 */
[----:B------:R-:W-:Y:S02]  /*4ea20*/  R2UR UR6, R4 ;  /* 0x00000000040672ca */ /* 0x000fe400000e0000 */
[----:B------:R-:W-:-:S09]  /*4ea30*/  R2UR UR7, R5 ;  /* 0x00000000050772ca */ /* 0x000fd200000e0000 */
[----:B---3--:R3:W-:Y:S04]  /*4ea40*/  ST.E desc[UR4][R2.64+0x8], R13 ;  /* 0x0000080d02007985 */ /* 0x0087e8000c101904 */
[----:B0-----:R-:W4:Y:S01]  /*4ea50*/  LD.E R9, desc[UR6][R2.64+0xc] ;  /* 0x00000c0602097980 */ /* 0x001f22000c101900 */
[C---:B------:R-:W-:Y:S02]  /*4ea60*/  R2UR UR4, R4.reuse ;  /* 0x00000000040472ca */ /* 0x040fe400000e0000 */
[C---:B------:R-:W-:Y:S02]  /*4ea70*/  R2UR UR5, R5.reuse ;  /* 0x00000000050572ca */ /* 0x040fe400000e0000 */
[----:B------:R-:W-:Y:S02]  /*4ea80*/  R2UR UR6, R4 ;  /* 0x00000000040672ca */ /* 0x000fe400000e0000 */
[----:B------:R-:W-:-:S09]  /*4ea90*/  R2UR UR7, R5 ;  /* 0x00000000050772ca */ /* 0x000fd200000e0000 */
[----:B----4-:R0:W-:Y:S04]  /*4eaa0*/  ST.E desc[UR4][R2.64+0xc], R9 ;  /* 0x00000c0902007985 */ /* 0x0101e8000c101904 */
[----:B-1----:R-:W4:Y:S01]  /*4eab0*/  LD.E R7, desc[UR6][R2.64+0x10] ;  /* 0x0000100602077980 */ /* 0x002f22000c101900 */
[C---:B------:R-:W-:Y:S02]  /*4eac0*/  R2UR UR4, R4.reuse ;  /* 0x00000000040472ca */ /* 0x040fe400000e0000 */
[C---:B------:R-:W-:Y:S02]  /*4ead0*/  R2UR UR5, R5.reuse ;  /* 0x00000000050572ca */ /* 0x040fe400000e0000 */
[----:B------:R-:W-:Y:S02]  /*4eae0*/  R2UR UR6, R4 ;  /* 0x00000000040672ca */ /* 0x000fe400000e0000 */
[----:B------:R-:W-:-:S09]  /*4eaf0*/  R2UR UR7, R5 ;  /* 0x00000000050772ca */ /* 0x000fd200000e0000 */
[----:B----4-:R1:W-:Y:S04]  /*4eb00*/  ST.E desc[UR4][R2.64+0x10], R7 ;  /* 0x0000100702007985 */ /* 0x0103e8000c101904 */
[----:B--2---:R-:W2:Y:S01]  /*4eb10*/  LD.E R11, desc[UR6][R2.64+0x14] ;  /* 0x00001406020b7980 */ /* 0x004ea2000c101900 */
[C---:B------:R-:W-:Y:S02]  /*4eb20*/  R2UR UR4, R4.reuse ;  /* 0x00000000040472ca */ /* 0x040fe400000e0000 */
[C---:B------:R-:W-:Y:S02]  /*4eb30*/  R2UR UR5, R5.reuse ;  /* 0x00000000050572ca */ /* 0x040fe400000e0000 */
[----:B------:R-:W-:Y:S02]  /*4eb40*/  R2UR UR6, R4 ;  /* 0x00000000040672ca */ /* 0x000fe400000e0000 */
[----:B------:R-:W-:-:S09]  /*4eb50*/  R2UR UR7, R5 ;  /* 0x00000000050772ca */ /* 0x000fd200000e0000 */
[----:B--2---:R2:W-:Y:S04]  /*4eb60*/  ST.E desc[UR4][R2.64+0x14], R11 ;  /* 0x0000140b02007985 */ /* 0x0045e8000c101904 */
[----:B---3--:R-:W3:Y:S01]  /*4eb70*/  LD.E R13, desc[UR6][R2.64+0x18] ;  /* 0x00001806020d7980 */ /* 0x008ee2000c101900 */
        /* <DEDUP_REMOVED lines=719> */
[----:B---3--:R-:W2:Y:S01]  /*51870*/  LD.E R13, desc[UR6][R2.64+0x1f8] ;  /* 0x0001f806020d7980 */ /* 0x008ea2000c101900 */
[C---:B------:R-:W-:Y:S02]  /*51880*/  R2UR UR4, R4.reuse ;  /* 0x00000000040472ca */ /* 0x040fe400000e0000 */
[C---:B------:R-:W-:Y:S02]  /*51890*/  R2UR UR5, R5.reuse ;  /* 0x00000000050572ca */ /* 0x040fe400000e0000 */
[----:B------:R-:W-:Y:S02]  /*518a0*/  R2UR UR6, R4 ;  /* 0x00000000040672ca */ /* 0x000fe400000e0000 */
[----:B------:R-:W-:-:S02]  /*518b0*/  R2UR UR7, R5 ;  /* 0x00000000050772ca */ /* 0x000fc400000e0000 */
[----:B------:R-:W-:-:S07]  /*518c0*/  LOP3.LUT P6, RZ, R195, 0x7f, RZ, 0xc0, !PT ;  /* 0x0000007fc3ff7812 */ /* 0x000fce00078cc0ff */
[----:B--2---:R1:W-:Y:S04]  /*518d0*/  ST.E desc[UR4][R2.64+0x1f8], R13 ;  /* 0x0001f80d02007985 */ /* 0x0043e8000c101904 */
[----:B0-----:R-:W2:Y:S01]  /*518e0*/  LD.E R9, desc[UR6][R2.64+0x1fc] ;  /* 0x0001fc0602097980 */ /* 0x001ea2000c101900 */
[----:B------:R-:W-:Y:S02]  /*518f0*/  R2UR UR4, R4 ;  /* 0x00000000040472ca */ /* 0x000fe400000e0000 */
[----:B------:R-:W-:-:S13]  /*51900*/  R2UR UR5, R5 ;  /* 0x00000000050572ca */ /* 0x000fda00000e0000 */
[----:B--2---:R1:W-:Y:S01]  /*51910*/  ST.E desc[UR4][R2.64+0x1fc], R9 ;  /* 0x0001fc0902007985 */ /* 0x0043e2000c101904 */
[----:B------:R-:W-:Y:S05]  /*51920*/  @P6 BRA `(.L_x_2324) ;  /* 0x0000000000306947 */ /* 0x000fea0003800000 */
[----:B-1----:R-:W2:Y:S04]  /*51930*/  LDL.64 R2, [R158+0x40] ;  /* 0x000040009e027983 */ /* 0x002ea80000100a00 */
[----:B------:R-:W3:Y:S01]  /*51940*/  LDL.64 R6, [R158] ;  /* 0x000000009e067983 */ /* 0x000ee20000100a00 */
[C---:B------:R-:W-:Y:S02]  /*51950*/  R2UR UR4, R4.reuse ;  /* 0x00000000040472ca */ /* 0x040fe400000e0000 */
[C---:B------:R-:W-:Y:S02]  /*51960*/  R2UR UR5, R5.reuse ;  /* 0x00000000050572ca */ /* 0x040fe400000e0000 */
[----:B------:R-:W-:Y:S02]  /*51970*/  R2UR UR6, R4 ;  /* 0x00000000040672ca */ /* 0x000fe400000e0000 */
[----:B------:R-:W-:-:S09]  /*51980*/  R2UR UR7, R5 ;  /* 0x00000000050772ca */ /* 0x000fd200000e0000 */
[----:B--2---:R-:W2:Y:S04]  /*51990*/  LD.E.64 R2, desc[UR4][R2.64+0x30] ;  /* 0x0000300402027980 */ /* 0x004ea8000c101b00 */
[----:B---3--:R-:W3:Y:S01]  /*519a0*/  LD.E R6, desc[UR6][R6.64] ;  /* 0x0000000606067980 */ /* 0x008ee2000c101900 */
[----:B--2---:R-:W-:-:S05]  /*519b0*/  MOV R5, R2 ;  /* 0x0000000200057202 */ /* 0x004fca0000000f00 */
[----:B---3--:R-:W-:-:S05]  /*519c0*/  IMAD R0, R6, 0x8, R5 ;  /* 0x0000000806007824 */ /* 0x008fca00078e0205 */
[----:B------:R-:W-:-:S04]  /*519d0*/  PRMT R0, RZ, 0x654, R0 ;  /* 0x00000654ff007816 */ /* 0x000fc80000000000 */
[----:B------:R0:W-:Y:S03]  /*519e0*/  SYNCS.ARRIVE.TRANS64.RED.A1T0 RZ, [R0+URZ], RZ ;  /* 0x000000ff00ff79a7 */ /* 0x0001e6000810043f */
.L_x_2324:
[----:B------:R-:W-:-:S04]  /*519f0*/  IMAD.MOV.U32 R197, RZ, RZ, 0x0 ;  /* 0x00000000ffc57424 */ /* 0x000fc800078e00ff */
[----:B01----:R-:W-:Y:S05]  /*51a00*/  RET.REL.NODEC R196 `(_ZN7cutlass13device_kernelIN5flash11enable_sm90INS1_16FlashAttnFwdSm90INS1_25CollectiveMainloopFwdSm90ILi2EN4cute5tupleIJNS5_1CILi1EEES8_S8_EEENS6_IJNS7_ILi128EEENS7_ILi96EEENS7_ILi64EEEEEELi256ENS_10bfloat16_tEfNS_4arch4Sm90ELb0ELb1ELb1ELb0ELb0ELb0ELb1ELb1ELb0ELb1ELb1ELb0EEENS1_21CollectiveEpilogueFwdINS6_IJSA_NS7_ILi256EEESB_EEES9_SE_SG_Li256ELb0ELb1ELb1ELb0EEENS1_19SingleTileSchedulerILb0ELb1ELb1ELi128EEEEEEEEEvNT_6ParamsE) ;  /* 0xfffffae4c47c7950 */ /* 0x003fea0003c3ffff */
.L_x_2302:
[----:B0-----:R0:W1:Y:S02]  /*51a10*/  SYNCS.PHASECHK.TRANS64.TRYWAIT P1, [R10+URZ], R11 ;  /* 0x0000000b0a0075a7 */ /* 0x001064000802017f */
[----:B-1----:R-:W-:Y:S05]  /*51a20*/  @!P1 NANOSLEEP.SYNCS 0x989680 ;  /* 0x009896800000995d */ /* 0x002fea0003900000 */
[----:B------:R-:W1:Y:S02]  /*51a30*/  @!P1 SYNCS.PHASECHK.TRANS64 P1, [R10+URZ], R11 ;  /* 0x0000000b0a0095a7 */ /* 0x000e64000802007f */
[----:B-1----:R-:W-:Y:S05]  /*51a40*/  @!P1 BRA `(.L_x_2302) ;  /* 0xfffffffc00f09947 */ /* 0x002fea000383ffff */
[----:B------:R-:W-:Y:S05]  /*51a50*/  BRA `(.L_x_2301) ;  /* 0xfffffe4800287947 */ /* 0x000fea000383ffff */
.L_x_2309:
[----:B0-----:R0:W1:Y:S02]  /*51a60*/  SYNCS.PHASECHK.TRANS64.TRYWAIT P1, [R10+URZ], R11 ;  /* 0x0000000b0a0075a7 */ /* 0x001064000802017f */
[----:B-1----:R-:W-:Y:S05]  /*51a70*/  @!P1 NANOSLEEP.SYNCS 0x989680 ;  /* 0x009896800000995d */ /* 0x002fea0003900000 */
[----:B------:R-:W1:Y:S02]  /*51a80*/  @!P1 SYNCS.PHASECHK.TRANS64 P1, [R10+URZ], R11 ;  /* 0x0000000b0a0095a7 */ /* 0x000e64000802007f */
[----:B-1----:R-:W-:Y:S05]  /*51a90*/  @!P1 BRA `(.L_x_2309) ;  /* 0xfffffffc00f09947 */ /* 0x002fea000383ffff */
[----:B------:R-:W-:Y:S05]  /*51aa0*/  BRA `(.L_x_2308) ;  /* 0xfffffe4c00fc7947 */ /* 0x000fea000383ffff */
.L_x_2325:
        /* <DEDUP_REMOVED lines=13> */
.L_x_6135:


//--------------------- .text._ZN7cutlass13device_kernelIN5flash11enable_sm90INS1_16FlashAttnFwdSm90INS1_25CollectiveMainloopFwdSm90ILi2EN4cute5tupleIJNS5_1CILi1EEES8_S8_EEENS6_IJNS7_ILi128EEENS7_ILi96EEENS7_ILi64EEEEEELi256ENS_10bfloat16_tEfNS_4arch4Sm90ELb0ELb1ELb1ELb1ELb0ELb0ELb0ELb1ELb0ELb1ELb1ELb0EEENS1_21CollectiveEpilogueFwdINS6_IJSA_NS7_ILi256EEESB_EEES9_SE_SG_Li256ELb1ELb1ELb1ELb0EEENS1_36VarlenDynamicPersistentTileSchedulerILi128ELi96ELi256ELi128ELb1ELb1ELb1ELb1ELb0ELb1EEEEEEEEEvNT_6ParamsE --------------------------
	.section	.text._ZN7cutlass13device_kernelIN5flash11enable_sm90INS1_16FlashAttnFwdSm90INS1_25CollectiveMainloopFwdSm90ILi2EN4cute5tupleIJNS5_1CILi1EEES8_S8_EEENS6_IJNS7_ILi128EEENS7_ILi96EEENS7_ILi64EEEEEELi256ENS_10bfloat16_tEfNS_4arch4Sm90ELb0ELb1ELb1ELb1ELb0ELb0ELb0ELb1ELb0ELb1ELb1ELb0EEENS1_21CollectiveEpilogueFwdINS6_IJSA_NS7_ILi256EEESB_EEES9_SE_SG_Li256ELb1ELb1ELb1ELb0EEENS1_36VarlenDynamicPersistentTileSchedulerILi128ELi96ELi256ELi128ELb1ELb1ELb1ELb1ELb0ELb1EEEEEEEEEvNT_6ParamsE,"ax",@progbits
	.align	128
.text._ZN7cutlass13device_kernelIN5flash11enable_sm90INS1_16FlashAttnFwdSm90INS1_25CollectiveMainloopFwdSm90ILi2EN4cute5tupleIJNS5_1CILi1EEES8_S8_EEENS6_IJNS7_ILi128EEENS7_ILi96EEENS7_ILi64EEEEEELi256ENS_10bfloat16_tEfNS_4arch4Sm90ELb0ELb1ELb1ELb1ELb0ELb0ELb0ELb1ELb0ELb1ELb1ELb0EEENS1_21CollectiveEpilogueFwdINS6_IJSA_NS7_ILi256EEESB_EEES9_SE_SG_Li256ELb1ELb1ELb1ELb0EEENS1_36VarlenDynamicPersistentTileSchedulerILi128ELi96ELi256ELi128ELb1ELb1ELb1ELb1ELb0ELb1EEEEEEEEEvNT_6ParamsE:
        .type           _ZN7cutlass13device_kernelIN5flash11enable_sm90INS1_16FlashAttnFwdSm90INS1_25CollectiveMainloopFwdSm90ILi2EN4cute5tupleIJNS5_1CILi1EEES8_S8_EEENS6_IJNS7_ILi128EEENS7_ILi96EEENS7_ILi64EEEEEELi256ENS_10bfloat16_tEfNS_4arch4Sm90ELb0ELb1ELb1ELb1ELb0ELb0ELb0ELb1ELb0ELb1ELb1ELb0EEENS1_21CollectiveEpilogueFwdINS6_IJSA_NS7_ILi256EEESB_EEES9_SE_SG_Li256ELb1ELb1ELb1ELb0EEENS1_36VarlenDynamicPersistentTileSchedulerILi128ELi96ELi256ELi128ELb1ELb1ELb1ELb1ELb0ELb1EEEEEEEEEvNT_6ParamsE,@function
        .size           _ZN7cutlass13device_kernelIN5flash11enable_sm90INS1_16FlashAttnFwdSm90INS1_25CollectiveMainloopFwdSm90ILi2EN4cute5tupleIJNS5_1CILi1EEES8_S8_EEENS6_IJNS7_ILi128EEENS7_ILi96EEENS7_ILi64EEEEEELi256ENS_10bfloat16_tEfNS_4arch4Sm90ELb0ELb1ELb1ELb1ELb0ELb0ELb0ELb1ELb0ELb1ELb1ELb0EEENS1_21CollectiveEpilogueFwdINS6_IJSA_NS7_ILi256EEESB_EEES9_SE_SG_Li256ELb1ELb1ELb1ELb0EEENS1_36VarlenDynamicPersistentTileSchedulerILi128ELi96ELi256ELi128ELb1ELb1ELb1ELb1ELb0ELb1EEEEEEEEEvNT_6ParamsE,(.L_x_6137 - _ZN7cutlass13device_kernelIN5flash11enable_sm90INS1_16FlashAttnFwdSm90INS1_25CollectiveMainloopFwdSm90ILi2EN4cute5tupleIJNS5_1CILi1EEES8_S8_EEENS6_IJNS7_ILi128EEENS7_ILi96EEENS7_ILi64EEEEEELi256ENS_10bfloat16_tEfNS_4arch4Sm90ELb0ELb1ELb1ELb1ELb0ELb0ELb0ELb1ELb0ELb1ELb1ELb0EEENS1_21CollectiveEpilogueFwdINS6_IJSA_NS7_ILi256EEESB_EEES9_SE_SG_Li256ELb1ELb1ELb1ELb0EEENS1_36VarlenDynamicPersistentTileSchedulerILi128ELi96ELi256ELi128ELb1ELb1ELb1ELb1ELb0ELb1EEEEEEEEEvNT_6ParamsE)
        .other          _ZN7cutlass13device_kernelIN5flash11enable_sm90INS1_16FlashAttnFwdSm90INS1_25CollectiveMainloopFwdSm90ILi2EN4cute5tupleIJNS5_1CILi1EEES8_S8_EEENS6_IJNS7_ILi128EEENS7_ILi96EEENS7_ILi64EEEEEELi256ENS_10bfloat16_tEfNS_4arch4Sm90ELb0ELb1ELb1ELb1ELb0ELb0ELb0ELb1ELb0ELb1ELb1ELb0EEENS1_21CollectiveEpilogueFwdINS6_IJSA_NS7_ILi256EEESB_EEES9_SE_SG_Li256ELb1ELb1ELb1ELb0EEENS1_36VarlenDynamicPersistentTileSchedulerILi128ELi96ELi256ELi128ELb1ELb1ELb1ELb1ELb0ELb1EEEEEEEEEvNT_6ParamsE,@"STO_CUDA_ENTRY STV_DEFAULT"
_ZN7cutlass13device_kernelIN5flash11enable_sm90INS1_16FlashAttnFwdSm90INS1_25CollectiveMainloopFwdSm90ILi2EN4cute5tupleIJNS5_1CILi1EEES8_S8_EEENS6_IJNS7_ILi128EEENS7_ILi96EEENS7_ILi64EEEEEELi256ENS_10bfloat16_tEfNS_4arch4Sm90ELb0ELb1ELb1ELb1ELb0ELb0ELb0ELb1ELb0ELb1ELb1ELb0EEENS1_21CollectiveEpilogueFwdINS6_IJSA_NS7_ILi256EEESB_EEES9_SE_SG_Li256ELb1ELb1ELb1ELb0EEENS1_36VarlenDynamicPersistentTileSchedulerILi128ELi96ELi256ELi128ELb1ELb1ELb1ELb1ELb0ELb1EEEEEEEEEvNT_6ParamsE:
        /* <DEDUP_REMOVED lines=18> */
.L_x_2327:
[----:B------:R-:W-:Y:S05]  /*0120*/  BSYNC B0 ;  /* 0x0000000000007941 */ /* 0x000fea0003800000 */
.L_x_2326:
        /* <DEDUP_REMOVED lines=41> */
.L_x_2328:
        /* <DEDUP_REMOVED lines=22> */
.L_x_2329:
        /* <DEDUP_REMOVED lines=18> */
.L_x_2330:
        /* <DEDUP_REMOVED lines=22> */
.L_x_2331:
        /* <DEDUP_REMOVED lines=22> */
.L_x_2332:
[----:B------:R-:W-:Y:S01]  /*0900*/  PLOP3.LUT P0, PT, PT, PT, UP0, 0x80, 0x0 ;  /* 0x000000000000781c */ /* 0x000fe20003f0f008 */
[----:B------:R-:W-:Y:S01]  /*0910*/  UMOV UR36, 0x1 ;  /* 0x0000000100247882 */ /* 0x000fe20000000000 */
[----:B------:R-:W-:Y:S01]  /*0920*/  NOP ;  /* 0x0000000000007918 */ /* 0x000fe20000000000 */
[----:B------:R-:W-:Y:S01]  /*0930*/  USEL UR36, UR36, 0x2, !UP0 ;  /* 0x0000000224247887 */ /* 0x000fe2000c000000 */
[----:B------:R-:W-:Y:S01]  /*0940*/  ULDC.64 UR40, c[0x0][0x208] ;  /* 0x0000820000287ab9 */ /* 0x000fe20000000a00 */
[----:B012-4-:R-:W-:Y:S08]  /*0950*/  BAR.SYNC.DEFER_BLOCKING 0x0 ;  /* 0x0000000000007b1d */ /* 0x017ff00000010000 */
[----:B------:R-:W-:Y:S05]  /*0960*/  @!P0 BRA `(.L_x_2333) ;  /* 0x0000012c00388947 */ /* 0x000fea0003800000 */
.L_x_2334:
        /* <DEDUP_REMOVED lines=24> */
[----:B------:R-:W-:Y:S02]  /*0af0*/  UMOV UR39, URZ ;  /* 0x0000003f00277c82 */ /* 0x000fe40008000000 */
[CC--:B------:R-:W-:Y:S02]  /*0b00*/  LEA.HI R0, R3.reuse, R6.reuse, RZ, 0x7 ;  /* 0x0000000603007211 */ /* 0x0c0fe400078f38ff */
[----:B------:R-:W-:-:S02]  /*0b10*/  LEA.HI R2, R3, R6, RZ, 0x4 ;  /* 0x0000000603027211 */ /* 0x000fc400078f20ff */
[----:B------:R-:W-:Y:S02]  /*0b20*/  LOP3.LUT R231, R0, 0xffffff80, RZ, 0xc0, !PT ;  /* 0xffffff8000e77812 */ /* 0x000fe400078ec0ff */
[CC--:B------:R-:W-:Y:S02]  /*0b30*/  LEA.HI R4, R3.reuse, R6.reuse, RZ, 0x5 ;  /* 0x0000000603047211 */ /* 0x0c0fe400078f28ff */
[----:B------:R-:W-:Y:S01]  /*0b40*/  LEA.HI R5, R3, R6, RZ, 0x2 ;  /* 0x0000000603057211 */ /* 0x000fe200078f10ff */
[----:B------:R-:W-:Y:S01]  /*0b50*/  IMAD.IADD R231, R6, 0x1, -R231 ;  /* 0x0000000106e77824 */ /* 0x000fe200078e0ae7 */
[----:B------:R-:W-:Y:S01]  /*0b60*/  LOP3.LUT R3, R2, 0x3fffff0, RZ, 0xc0, !PT ;  /* 0x03fffff002037812 */ /* 0x000fe200078ec0ff */
[----:B------:R-:W-:Y:S01]  /*0b70*/  IMAD.SHL.U32 R7, R4, 0x20, RZ ;  /* 0x0000002004077824 */ /* 0x000fe200078e00ff */
[----:B------:R-:W-:Y:S02]  /*0b80*/  LOP3.LUT R11, R5, 0xfffffffc, RZ, 0xc0, !PT ;  /* 0xfffffffc050b7812 */ /* 0x000fe400078ec0ff */
[----:B------:R-:W-:Y:S01]  /*0b90*/  SHF.R.S32.HI R8, RZ, 0x1f, R231 ;  /* 0x0000001fff087819 */ /* 0x000fe200000114e7 */
[C---:B------:R-:W-:Y:S01]  /*0ba0*/  IMAD.IADD R4, R6.reuse, 0x1, -R3 ;  /* 0x0000000106047824 */ /* 0x040fe200078e0a03 */
[----:B------:R-:W-:Y:S01]  /*0bb0*/  SHF.R.S32.HI R5, RZ, 0x4, R2 ;  /* 0x00000004ff057819 */ /* 0x000fe20000011402 */
[----:B------:R-:W-:Y:S01]  /*0bc0*/  IMAD.IADD R12, R6, 0x1, -R11 ;  /* 0x00000001060c7824 */ /* 0x000fe200078e0a0b */
[----:B------:R-:W-:-:S02]  /*0bd0*/  LEA.HI R9, R8, R231, RZ, 0x2 ;  /* 0x000000e708097211 */ /* 0x000fc400078f10ff */
[----:B------:R-:W-:Y:S02]  /*0be0*/  LEA.HI R2, R2, R5, RZ, 0x1 ;  /* 0x0000000502027211 */ /* 0x000fe400078f08ff */
[--C-:B------:R-:W-:Y:S02]  /*0bf0*/  SHF.R.S32.HI R10, RZ, 0x2, R9.reuse ;  /* 0x00000002ff0a7819 */ /* 0x100fe40000011409 */
[----:B------:R-:W-:Y:S02]  /*0c00*/  SHF.R.S32.HI R3, RZ, 0x1f, R9 ;  /* 0x0000001fff037819 */ /* 0x000fe40000011409 */
[----:B------:R-:W-:Y:S02]  /*0c10*/  LEA.HI R8, R8, R231, RZ, 0x5 ;  /* 0x000000e708087211 */ /* 0x000fe400078f28ff */
[----:B------:R-:W-:Y:S02]  /*0c20*/  LEA.HI R6, R3, R10, RZ, 0x3 ;  /* 0x0000000a03067211 */ /* 0x000fe400078f18ff */
[----:B------:R-:W-:-:S02]  /*0c30*/  SHF.R.S32.HI R3, RZ, 0x7, R0 ;  /* 0x00000007ff037819 */ /* 0x000fc40000011400 */
[----:B------:R-:W-:Y:S02]  /*0c40*/  LOP3.LUT R11, R6, 0xfffffff8, RZ, 0xc0, !PT ;  /* 0xfffffff8060b7812 */ /* 0x000fe400078ec0ff */
[----:B------:R-:W-:Y:S02]  /*0c50*/  LEA.HI R0, R0, R3, RZ, 0x1 ;  /* 0x0000000300007211 */ /* 0x000fe400078f08ff */
[----:B------:R-:W-:Y:S01]  /*0c60*/  LOP3.LUT R7, R7, 0xfffffc00, RZ, 0xc0, !PT ;  /* 0xfffffc0007077812 */ /* 0x000fe200078ec0ff */
[----:B------:R-:W-:Y:S01]  /*0c70*/  IMAD.IADD R11, R10, 0x1, -R11 ;  /* 0x000000010a0b7824 */ /* 0x000fe200078e0a0b */
[----:B------:R-:W-:Y:S02]  /*0c80*/  LOP3.LUT R2, R2, 0x1ffffffe, RZ, 0xc0, !PT ;  /* 0x1ffffffe02027812 */ /* 0x000fe400078ec0ff */
[----:B------:R-:W-:Y:S01]  /*0c90*/  LOP3.LUT R0, R0, 0x3fffffe, RZ, 0xc0, !PT ;  /* 0x03fffffe00007812 */ /* 0x000fe200078ec0ff */
[----:B------:R-:W-:Y:S01]  /*0ca0*/  IMAD R7, R4, 0x40, R7 ;  /* 0x0000004004077824 */ /* 0x000fe200078e0207 */
[----:B------:R-:W-:Y:S01]  /*0cb0*/  SHF.R.S32.HI R8, RZ, 0x5, R8 ;  /* 0x00000005ff087819 */ /* 0x000fe20000011408 */
[----:B------:R-:W-:Y:S01]  /*0cc0*/  IMAD.IADD R2, R5, 0x1, -R2 ;  /* 0x0000000105027824 */ /* 0x000fe200078e0a02 */
[----:B------:R-:W-:Y:S01]  /*0cd0*/  LOP3.LUT R6, R9, 0x7ffffffc, RZ, 0xc0, !PT ;  /* 0x7ffffffc09067812 */ /* 0x000fe200078ec0ff */
[----:B------:R-:W-:Y:S01]  /*0ce0*/  IMAD.IADD R0, R3, 0x1, -R0 ;  /* 0x0000000103007824 */ /* 0x000fe200078e0a00 */
[----:B------:R-:W-:Y:S01]  /*0cf0*/  LEA.HI R4, R12, R12, RZ, 0x1 ;  /* 0x0000000c0c047211 */ /* 0x000fe200078f08ff */
[----:B------:R-:W-:-:S02]  /*0d00*/  IMAD R11, R8, 0x10, R11 ;  /* 0x00000010080b7824 */ /* 0x000fc400078e020b */
[----:B------:R-:W-:Y:S01]  /*0d10*/  IMAD R2, R2, 0x8, R7 ;  /* 0x0000000802027824 */ /* 0x000fe200078e0207 */
[----:B------:R-:W-:Y:S01]  /*0d20*/  LOP3.LUT R3, R4, 0x1ffffffe, RZ, 0xc0, !PT ;  /* 0x1ffffffe04037812 */ /* 0x000fe200078ec0ff */
[----:B------:R-:W-:Y:S02]  /*0d30*/  IMAD R0, R0, 0x40, R11 ;  /* 0x0000004000007824 */ /* 0x000fe400078e020b */
[----:B------:R-:W-:Y:S01]  /*0d40*/  IMAD.IADD R6, R231, 0x1, -R6 ;  /* 0x00000001e7067824 */ /* 0x000fe200078e0a06 */
[----:B------:R0:W-:Y:S01]  /*0d50*/  STL [R1+0x60], R2 ;  /* 0x0000600201007387 */ /* 0x0001e20000100800 */
[----:B------:R-:W-:Y:S02]  /*0d60*/  IMAD.IADD R3, R12, 0x1, -R3 ;  /* 0x000000010c037824 */ /* 0x000fe400078e0a03 */
[----:B------:R-:W-:Y:S01]  /*0d70*/  IMAD.SHL.U32 R16, R6, 0x2, RZ ;  /* 0x0000000206107824 */ /* 0x000fe200078e00ff */
[----:B------:R1:W-:Y:S01]  /*0d80*/  STL [R1+0x5c], R0 ;  /* 0x00005c0001007387 */ /* 0x0003e20000100800 */
[----:B------:R-:W-:-:S02]  /*0d90*/  IMAD.MOV.U32 R6, RZ, RZ, R14 ;  /* 0x000000ffff067224 */ /* 0x000fc400078e000e */
[C---:B------:R-:W-:Y:S02]  /*0da0*/  VIADD R229, R16.reuse, 0x8 ;  /* 0x0000000810e57836 */ /* 0x040fe40000000000 */
[C---:B------:R-:W-:Y:S02]  /*0db0*/  VIADD R228, R16.reuse, 0x10 ;  /* 0x0000001010e47836 */ /* 0x040fe40000000000 */
        /* <DEDUP_REMOVED lines=51> */
[----:B------:R-:W-:Y:S01]  /*10f0*/  SHF.R.S32.HI R233, RZ, 0x1f, R204 ;  /* 0x0000001fffe97819 */ /* 0x000fe200000114cc */
[----:B------:R-:W-:Y:S01]  /*1100*/  IMAD R22, R3, 0x8, R0 ;  /* 0x0000000803167824 */ /* 0x000fe200078e0200 */
[----:B-1----:R-:W-:-:S07]  /*1110*/  SHF.R.S32.HI R232, RZ, 0x1f, R203 ;  /* 0x0000001fffe87819 */ /* 0x002fce00000114cb */
.L_x_2438:
[----:B------:R-:W-:Y:S01]  /*1120*/  ULDC.64 UR6, c[0x0][0xa28] ;  /* 0x00028a0000067ab9 */ /* 0x000fe20000000a00 */
[----:B0--3--:R-:W0:Y:S01]  /*1130*/  LDC R17, c[0x0][0x288] ;  /* 0x0000a200ff117b82 */ /* 0x009e220000000800 */
[----:B------:R-:W-:Y:S01]  /*1140*/  UISETP.NE.U32.AND UP0, UPT, UR6, URZ, UPT ;  /* 0x0000003f0600728c */ /* 0x000fe2000bf05070 */
[----:B----4-:R-:W-:-:S03]  /*1150*/  IMAD.MOV.U32 R8, RZ, RZ, RZ ;  /* 0x000000ffff087224 */ /* 0x010fc600078e00ff */
[----:B------:R-:W-:-:S03]  /*1160*/  UISETP.NE.AND.EX UP0, UPT, UR7, URZ, UPT, UP0 ;  /* 0x0000003f0700728c */ /* 0x000fc6000bf05300 */
[----:B------:R-:W-:Y:S01]  /*1170*/  ULDC.64 UR6, c[0x0][0xa18] ;  /* 0x0002860000067ab9 */ /* 0x000fe20000000a00 */
[----:B-1----:R-:W1:Y:S01]  /*1180*/  LDC.64 R10, c[0x0][0x418] ;  /* 0x00010600ff0a7b82 */ /* 0x002e620000000a00 */
[----:B------:R-:W-:Y:S01]  /*1190*/  UISETP.NE.U32.AND UP1, UPT, UR6, URZ, UPT ;  /* 0x0000003f0600728c */ /* 0x000fe2000bf25070 */
[----:B------:R-:W-:-:S03]  /*11a0*/  PLOP3.LUT P0, PT, PT, PT, UP0, 0x80, 0x0 ;  /* 0x000000000000781c */ /* 0x000fc60003f0f008 */
[----:B------:R-:W-:-:S03]  /*11b0*/  UISETP.NE.AND.EX UP1, UPT, UR7, URZ, UPT, UP1 ;  /* 0x0000003f0700728c */ /* 0x000fc6000bf25310 */
[----:B------:R-:W-:Y:S01]  /*11c0*/  @UP0 ULDC.64 UR6, c[0x0][0xa28] ;  /* 0x00028a0000060ab9 */ /* 0x000fe20000000a00 */
[----:B--2---:R-:W2:Y:S01]  /*11d0*/  LDC R9, c[0x0][0x424] ;  /* 0x00010900ff097b82 */ /* 0x004ea20000000800 */
[----:B------:R-:W-:Y:S01]  /*11e0*/  @UP0 UIMAD.WIDE UR6, UR5, 0x4, UR6 ;  /* 0x00000004050608a5 */ /* 0x000fe2000f8e0206 */
[----:B------:R-:W-:-:S05]  /*11f0*/  PLOP3.LUT P2, PT, PT, PT, UP1, 0x80, 0x0 ;  /* 0x000000000000781c */ /* 0x000fca0003f4f018 */
[----:B------:R-:W-:Y:S01]  /*1200*/  @UP1 ULDC.64 UR8, c[0x0][0xa18] ;  /* 0x0002860000081ab9 */ /* 0x000fe20000000a00 */
[----:B------:R-:W-:Y:S01]  /*1210*/  IMAD.U32 R2, RZ, RZ, UR6 ;  /* 0x00000006ff027e24 */ /* 0x000fe2000f8e00ff */
[----:B------:R-:W3:Y:S01]  /*1220*/  LDC R19, c[0x0][0x2f0] ;  /* 0x0000bc00ff137b82 */ /* 0x000ee20000000800 */
[----:B------:R-:W-:Y:S01]  /*1230*/  IMAD.U32 R3, RZ, RZ, UR7 ;  /* 0x00000007ff037e24 */ /* 0x000fe2000f8e00ff */
[----:B------:R-:W-:Y:S01]  /*1240*/  @UP1 UIMAD.WIDE UR6, UR5, 0x4, UR8 ;  /* 0x00000004050618a5 */ /* 0x000fe2000f8e0208 */
[----:B------:R-:W-:-:S03]  /*1250*/  LOP3.LUT R7, R6, 0xff000000, RZ, 0xc0, !PT ;  /* 0xff00000006077812 */ /* 0x000fc600078ec0ff */
[----:B------:R4:W5:Y:S02]  /*1260*/  @P0 LDG.E R8, desc[UR40][R2.64] ;  /* 0x0000002802080981 */ /* 0x000964000c1e1900 */
[----:B------:R-:W-:Y:S02]  /*1270*/  IMAD.U32 R4, RZ, RZ, UR6 ;  /* 0x00000006ff047e24 */ /* 0x000fe4000f8e00ff */
[----:B------:R-:W-:Y:S01]  /*1280*/  IMAD.U32 R5, RZ, RZ, UR7 ;  /* 0x00000007ff057e24 */ /* 0x000fe2000f8e00ff */
[----:B------:R-:W-:-:S04]  /*1290*/  ULDC.64 UR6, c[0x0][0xa20] ;  /* 0x0002880000067ab9 */ /* 0x000fc80000000a00 */
[----:B0-----:R4:W5:Y:S01]  /*12a0*/  @P2 LDG.E R17, desc[UR40][R4.64] ;  /* 0x0000002804112981 */ /* 0x001962000c1e1900 */
[----:B-1----:R-:W-:Y:S02]  /*12b0*/  ISETP.NE.U32.AND P0, PT, R10, RZ, PT ;  /* 0x000000ff0a00720c */ /* 0x002fe40003f05070 */
[----:B------:R-:W-:Y:S02]  /*12c0*/  ISETP.NE.U32.AND P1, PT, RZ, UR6, PT ;  /* 0x00000006ff007c0c */ /* 0x000fe4000bf25070 */
[----:B------:R-:W-:Y:S02]  /*12d0*/  LOP3.LUT R0, R6, 0xff0000, RZ, 0xc0, !PT ;  /* 0x00ff000006007812 */ /* 0x000fe400078ec0ff */
[----:B------:R-:W-:Y:S02]  /*12e0*/  SHF.R.U32.HI R7, RZ, 0x8, R7 ;  /* 0x00000008ff077819 */ /* 0x000fe40000011607 */
[----:B------:R-:W-:Y:S02]  /*12f0*/  ISETP.NE.AND.EX P0, PT, R11, RZ, PT, P0 ;  /* 0x000000ff0b00720c */ /* 0x000fe40003f05300 */
[----:B------:R-:W-:-:S02]  /*1300*/  ISETP.NE.AND.EX P1, PT, RZ, UR7, PT, P1 ;  /* 0x00000007ff007c0c */ /* 0x000fc4000bf25310 */
[----:B------:R-:W-:Y:S02]  /*1310*/  LEA.HI R200, R0, R7, RZ, 0x10 ;  /* 0x0000000700c87211 */ /* 0x000fe400078f80ff */
[----:B------:R-:W-:Y:S02]  /*1320*/  LOP3.LUT R23, R6, 0xffff, RZ, 0xc0, !PT ;  /* 0x0000ffff06177812 */ /* 0x000fe400078ec0ff */
[----:B--2---:R-:W-:Y:S01]  /*1330*/  SEL R0, R9, 0x1, P0 ;  /* 0x0000000109007807 */ /* 0x004fe20000000000 */
[----:B----4-:R-:W-:Y:S06]  /*1340*/  @P2 BRA `(.L_x_2335) ;  /* 0x00000000002c2947 */ /* 0x010fec0003800000 */
        /* <DEDUP_REMOVED lines=8> */
[----:B-----5:R-:W2:Y:S04]  /*13d0*/  LDG.E R17, desc[UR40][R2.64] ;  /* 0x0000002802117981 */ /* 0x020ea8000c1e1900 */
[----:B------:R-:W2:Y:S02]  /*13e0*/  LDG.E R4, desc[UR40][R2.64+0x4] ;  /* 0x0000042802047981 */ /* 0x000ea4000c1e1900 */
[----:B--2---:R-:W-:-:S07]  /*13f0*/  IMAD.IADD R17, R4, 0x1, -R17 ;  /* 0x0000000104117824 */ /* 0x004fce00078e0a11 */
.L_x_2335:
[----:B---3--:R-:W-:Y:S02]  /*1400*/  IMAD R19, R0, R19, RZ ;  /* 0x0000001300137224 */ /* 0x008fe400078e02ff */
[----:B------:R-:W-:Y:S01]  /*1410*/  IMAD.U32 R201, RZ, RZ, UR5 ;  /* 0x00000005ffc97e24 */ /* 0x000fe2000f8e00ff */
[----:B------:R-:W-:Y:S06]  /*1420*/  @!P1 BRA `(.L_x_2336) ;  /* 0x0000000000189947 */ /* 0x000fec0003800000 */
[----:B------:R-:W-:Y:S02]  /*1430*/  ULDC.64 UR6, c[0x0][0xa20] ;  /* 0x0002880000067ab9 */ /* 0x000fe40000000a00 */
[----:B------:R-:W-:-:S06]  /*1440*/  UIMAD.WIDE UR6, UR5, 0x4, UR6 ;  /* 0x00000004050678a5 */ /* 0x000fcc000f8e0206 */
[----:B------:R-:W-:Y:S02]  /*1450*/  IMAD.U32 R2, RZ, RZ, UR6 ;  /* 0x00000006ff027e24 */ /* 0x000fe4000f8e00ff */
[----:B------:R-:W-:-:S05]  /*1460*/  IMAD.U32 R3, RZ, RZ, UR7 ;  /* 0x00000007ff037e24 */ /* 0x000fca000f8e00ff */
[----:B------:R0:W5:Y:S01]  /*1470*/  LDG.E R19, desc[UR40][R2.64] ;  /* 0x0000002802137981 */ /* 0x000162000c1e1900 */
[----:B------:R-:W-:Y:S05]  /*1480*/  BRA `(.L_x_2337) ;  /* 0x00000000002c7947 */ /* 0x000fea0003800000 */
.L_x_2336:
        /* <DEDUP_REMOVED lines=9> */
[----:B------:R-:W2:Y:S02]  /*1520*/  LDG.E R0, desc[UR40][R2.64+0x4] ;  /* 0x0000042802007981 */ /* 0x000ea4000c1e1900 */
[----:B--2---:R-:W-:-:S07]  /*1530*/  IMAD.IADD R19, R0, 0x1, -R19 ;  /* 0x0000000100137824 */ /* 0x004fce00078e0a13 */
.L_x_2337:
[----:B------:R-:W1:Y:S01]  /*1540*/  LDC R0, c[0x0][0x448] ;  /* 0x00011200ff007b82 */ /* 0x000e620000000800 */
[----:B------:R-:W-:Y:S01]  /*1550*/  USHF.L.U32 UR43, UR4, 0x7, URZ ;  /* 0x00000007042b7899 */ /* 0x000fe2000800063f */
[----:B-----5:R-:W-:-:S03]  /*1560*/  IMAD.IADD R19, R19, 0x1, -R8 ;  /* 0x0000000113137824 */ /* 0x020fc600078e0a08 */
[----:B------:R-:W-:Y:S02]  /*1570*/  UIADD3 UR4, UR43, 0x7f, URZ ;  /* 0x0000007f2b047890 */ /* 0x000fe4000fffe03f */
[----:B0-----:R-:W-:Y:S01]  /*1580*/  IADD3 R3, R19, 0x1, -R17 ;  /* 0x0000000113037810 */ /* 0x001fe20007ffe811 */
[----:B------:R-:W0:Y:S01]  /*1590*/  LDC.64 R6, c[0x0][0x9e0] ;  /* 0x00027800ff067b82 */ /* 0x000e220000000a00 */
[----:B-1----:R-:W-:Y:S02]  /*15a0*/  ISETP.NE.AND P1, PT, R0, 0x1, PT ;  /* 0x000000010000780c */ /* 0x002fe40003f25270 */
[----:B------:R-:W-:Y:S01]  /*15b0*/  IMAD.U32 R0, RZ, RZ, UR4 ;  /* 0x00000004ff007e24 */ /* 0x000fe2000f8e00ff */
[----:B0-----:R-:W-:-:S10]  /*15c0*/  ISETP.GE.AND P2, PT, R7, 0x1, PT ;  /* 0x000000010700780c */ /* 0x001fd40003f46270 */
[----:B------:R-:W0:Y:S08]  /*15d0*/  @P1 LDC R2, c[0x0][0x44c] ;  /* 0x00011300ff021b82 */ /* 0x000e300000000800 */
[----:B------:R-:W1:Y:S01]  /*15e0*/  @P1 LDC R5, c[0x0][0x450] ;  /* 0x00011400ff051b82 */ /* 0x000e620000000800 */
[----:B0-----:R-:W-:-:S05]  /*15f0*/  @P1 IMAD.HI.U32 R2, R2, UR4, RZ ;  /* 0x0000000402021c27 */ /* 0x001fca000f8e00ff */
[----:B-1----:R-:W-:-:S05]  /*1600*/  @P1 SHF.R.U32.HI R0, RZ, R5, R2 ;  /* 0x00000005ff001219 */ /* 0x002fca0000011602 */
[----:B------:R-:W-:-:S04]  /*1610*/  IMAD.IADD R3, R3, 0x1, R0 ;  /* 0x0000000103037824 */ /* 0x000fc800078e0200 */
[----:B------:R-:W-:Y:S01]  /*1620*/  IMAD.IADD R0, R3, 0x1, R6 ;  /* 0x0000000103007824 */ /* 0x000fe200078e0206 */
        /* <DEDUP_REMOVED lines=11> */
.L_x_2339:
[----:B------:R-:W-:-:S13]  /*16e0*/  ISETP.NE.AND P0, PT, R7, 0x1, PT ;  /* 0x000000010700780c */ /* 0x000fda0003f05270 */
[----:B------:R-:W0:Y:S02]  /*16f0*/  @P0 LDC.64 R4, c[0x0][0x9e8] ;  /* 0x00027a00ff040b82 */ /* 0x000e240000000a00 */
[----:B0-----:R-:W-:-:S05]  /*1700*/  @P0 IMAD.HI.U32 R4, R2, R4, RZ ;  /* 0x0000000402040227 */ /* 0x001fca00078e00ff */
[----:B------:R-:W-:-:S07]  /*1710*/  @P0 SHF.R.U32.HI R2, RZ, R5, R4 ;  /* 0x00000005ff020219 */ /* 0x000fce0000011604 */
.L_x_2340:
[----:B------:R-:W-:-:S05]  /*1720*/  IMAD R3, R2, R7, R7 ;  /* 0x0000000702037224 */ /* 0x000fca00078e0207 */
[----:B------:R-:W-:-:S07]  /*1730*/  VIMNMX R0, R0, R3, PT ;  /* 0x0000000300007248 */ /* 0x000fce0003fe0100 */
.L_x_2338:
[----:B------:R-:W0:Y:S01]  /*1740*/  @P1 LDC R3, c[0x0][0x44c] ;  /* 0x00011300ff031b82 */ /* 0x000e220000000800 */
[----:B------:R-:W-:Y:S01]  /*1750*/  IMAD.U32 R4, RZ, RZ, UR43 ;  /* 0x0000002bff047e24 */ /* 0x000fe2000f8e00ff */
[----:B------:R-:W-:Y:S01]  /*1760*/  ULDC UR4, c[0x0][0x9dc] ;  /* 0x0002770000047ab9 */ /* 0x000fe20000000800 */
[----:B------:R-:W-:Y:S02]  /*1770*/  VIADD R2, R0, 0x5f ;  /* 0x0000005f00027836 */ /* 0x000fe40000000000 */
[----:B------:R-:W-:Y:S02]  /*1780*/  VIADD R0, R19, 0x5f ;  /* 0x0000005f13007836 */ /* 0x000fe40000000000 */
[----:B------:R-:W-:Y:S01]  /*1790*/  IMAD.HI R2, R2, 0x2aaaaaab, RZ ;  /* 0x2aaaaaab02027827 */ /* 0x000fe200078e02ff */
[----:B------:R-:W1:Y:S03]  /*17a0*/  @P1 LDC R6, c[0x0][0x450] ;  /* 0x00011400ff061b82 */ /* 0x000e660000000800 */
[----:B------:R-:W-:Y:S01]  /*17b0*/  IMAD.HI R0, R0, 0x2aaaaaab, RZ ;  /* 0x2aaaaaab00007827 */ /* 0x000fe200078e02ff */
[----:B------:R-:W-:-:S04]  /*17c0*/  SHF.R.U32.HI R5, RZ, 0x1f, R2 ;  /* 0x0000001fff057819 */ /* 0x000fc80000011602 */
[----:B------:R-:W-:Y:S01]  /*17d0*/  LEA.HI.SX32 R2, R2, R5, 0x1c ;  /* 0x0000000502027211 */ /* 0x000fe200078fe2ff */
[----:B0-----:R-:W-:-:S05]  /*17e0*/  @P1 IMAD.HI.U32 R3, R3, UR43, RZ ;  /* 0x0000002b03031c27 */ /* 0x001fca000f8e00ff */
[----:B-1----:R-:W-:Y:S02]  /*17f0*/  @P1 SHF.R.U32.HI R4, RZ, R6, R3 ;  /* 0x00000006ff041219 */ /* 0x002fe40000011603 */
[----:B------:R-:W-:Y:S02]  /*1800*/  SHF.R.U32.HI R3, RZ, 0x1f, R0 ;  /* 0x0000001fff037819 */ /* 0x000fe40000011600 */
[----:B------:R-:W-:Y:S02]  /*1810*/  IADD3 R4, R4, R19, -R17 ;  /* 0x0000001304047210 */ /* 0x000fe40007ffe811 */
[----:B------:R-:W-:-:S03]  /*1820*/  LEA.HI.SX32 R3, R0, R3, 0x1c ;  /* 0x0000000300037211 */ /* 0x000fc600078fe2ff */
[----:B------:R-:W-:Y:S01]  /*1830*/  VIADD R6, R4, -UR4 ;  /* 0x8000000404067c36 */ /* 0x000fe20008000000 */
[----:B------:R-:W-:-:S04]  /*1840*/  VIMNMX R176, R3, R2, PT ;  /* 0x0000000203b07248 */ /* 0x000fc80003fe0100 */
[----:B------:R-:W-:Y:S01]  /*1850*/  R2UR UR4, R6 ;  /* 0x00000000060472ca */ /* 0x000fe200000e0000 */
[----:B------:R-:W-:-:S14]  /*1860*/  @!P2 BRA `(.L_x_2341) ;  /* 0x000000000044a947 */ /* 0x000fdc0003800000 */
        /* <DEDUP_REMOVED lines=9> */
.L_x_2342:
[----:B------:R-:W-:-:S13]  /*1900*/  ISETP.NE.AND P0, PT, R7, 0x1, PT ;  /* 0x000000010700780c */ /* 0x000fda0003f05270 */
[----:B------:R-:W0:Y:S02]  /*1910*/  @P0 LDC.64 R2, c[0x0][0x9e8] ;  /* 0x00027a00ff020b82 */ /* 0x000e240000000a00 */
[----:B0-----:R-:W-:-:S05]  /*1920*/  @P0 IMAD.HI.U32 R0, R4, R2, RZ ;  /* 0x0000000204000227 */ /* 0x001fca00078e00ff */
[----:B------:R-:W-:-:S07]  /*1930*/  @P0 SHF.R.U32.HI R4, RZ, R3, R0 ;  /* 0x00000003ff040219 */ /* 0x000fce0000011600 */
.L_x_2343:
[----:B------:R-:W-:-:S05]  /*1940*/  IMAD R4, R4, R7, RZ ;  /* 0x0000000704047224 */ /* 0x000fca00078e02ff */
[----:B------:R-:W-:-:S13]  /*1950*/  R2UR UR5, R4 ;  /* 0x00000000040572ca */ /* 0x000fda00000e0000 */
[----:B------:R-:W-:-:S04]  /*1960*/  UISETP.LT.AND UP0, UPT, UR4, UR5, UPT ;  /* 0x000000050400728c */ /* 0x000fc8000bf01270 */
[----:B------:R-:W-:-:S12]  /*1970*/  USEL UR4, UR4, UR5, !UP0 ;  /* 0x0000000504047287 */ /* 0x000fd8000c000000 */
.L_x_2341:
[----:B------:R-:W-:Y:S01]  /*1980*/  UIMAD.WIDE UR4, UR4, 0x2aaaaaab, URZ ;  /* 0x2aaaaaab040478a5 */ /* 0x000fe2000f8e023f */
[----:B------:R-:W-:Y:S02]  /*1990*/  LOP3.LUT R230, R200, 0xff, RZ, 0xc0, !PT ;  /* 0x000000ffc8e67812 */ /* 0x000fe400078ec0ff */
[----:B------:R-:W-:Y:S01]  /*19a0*/  SHF.R.U32.HI R200, RZ, 0x10, R200 ;  /* 0x00000010ffc87819 */ /* 0x000fe200000116c8 */
[----:B------:R-:W-:Y:S01]  /*19b0*/  USHF.R.U32.HI UR4, URZ, 0x1f, UR5 ;  /* 0x0000001f3f047899 */ /* 0x000fe20008011605 */
[----:B------:R-:W-:-:S03]  /*19c0*/  R2UR UR8, R230 ;  /* 0x00000000e60872ca */ /* 0x000fc600000e0000 */
[----:B------:R-:W-:-:S04]  /*19d0*/  ULEA.HI.SX32 UR4, UR5, UR4, 0x1c ;  /* 0x0000000405047291 */ /* 0x000fc8000f8fe23f */
[----:B------:R-:W-:-:S04]  /*19e0*/  UISETP.LT.AND UP0, UPT, URZ, UR4, UPT ;  /* 0x000000043f00728c */ /* 0x000fc8000bf01270 */
[----:B------:R-:W-:-:S03]  /*19f0*/  USEL UR44, URZ, UR4, !UP0 ;  /* 0x000000043f2c7287 */ /* 0x000fc6000c000000 */
[----:B------:R-:W-:-:S03]  /*1a00*/  UMOV UR4, URZ ;  /* 0x0000003f00047c82 */ /* 0x000fc60008000000 */
[----:B------:R-:W-:-:S13]  /*1a10*/  ISETP.GT.AND P0, PT, R176, UR44, PT ;  /* 0x0000002cb0007c0c */ /* 0x000fda000bf04270 */
[----:B------:R-:W-:Y:S05]  /*1a20*/  @!P0 BRA `(.L_x_2344) ;  /* 0x0000000000948947 */ /* 0x000fea0003800000 */
[----:B------:R-:W0:Y:S01]  /*1a30*/  LDC R3, c[0x0][0x9f0] ;  /* 0x00027c00ff037b82 */ /* 0x000e220000000800 */
[----:B------:R-:W-:Y:S01]  /*1a40*/  ISETP.NE.AND P0, PT, R200, RZ, PT ;  /* 0x000000ffc800720c */ /* 0x000fe20003f05270 */
[----:B------:R-:W-:-:S03]  /*1a50*/  UMOV UR4, URZ ;  /* 0x0000003f00047c82 */ /* 0x000fc60008000000 */
[----:B0-----:R-:W-:-:S04]  /*1a60*/  SEL R5, R200, R3, P0 ;  /* 0x00000003c8057207 */ /* 0x001fc80000000000 */
[-C--:B------:R-:W-:Y:S02]  /*1a70*/  IABS R0, R5.reuse ;  /* 0x0000000500007213 */ /* 0x080fe40000000000 */
[----:B------:R-:W-:Y:S02]  /*1a80*/  IABS R6, R5 ;  /* 0x0000000500067213 */ /* 0x000fe40000000000 */
[----:B------:R-:W-:Y:S02]  /*1a90*/  R2UR UR9, R0 ;  /* 0x00000000000972ca */ /* 0x000fe400000e0000 */
[----:B------:R-:W-:-:S05]  /*1aa0*/  IADD3 R0, R5, -0x1, R176 ;  /* 0xffffffff05007810 */ /* 0x000fca0007ffe0b0 */
[----:B------:R-:W-:-:S05]  /*1ab0*/  VIADD R0, R0, -UR44 ;  /* 0x8000002c00007c36 */ /* 0x000fca0008000000 */
[----:B------:R-:W-:Y:S01]  /*1ac0*/  IABS R4, R0 ;  /* 0x0000000000047213 */ /* 0x000fe20000000000 */
[----:B------:R-:W0:Y:S01]  /*1ad0*/  I2F.RP R2, UR9 ;  /* 0x0000000900027d06 */ /* 0x000e220008209400 */
[----:B------:R-:W-:Y:S02]  /*1ae0*/  LOP3.LUT R0, R0, R5, RZ, 0x3c, !PT ;  /* 0x0000000500007212 */ /* 0x000fe400078e3cff */
[----:B------:R-:W-:-:S05]  /*1af0*/  R2UR UR7, R4 ;  /* 0x00000000040772ca */ /* 0x000fca00000e0000 */
[----:B0-----:R-:W0:Y:S02]  /*1b00*/  MUFU.RCP R2, R2 ;  /* 0x0000000200027308 */ /* 0x001e240000001000 */
[----:B0-----:R-:W-:Y:S02]  /*1b10*/  VIADD R3, R2, 0xffffffe ;  /* 0x0ffffffe02037836 */ /* 0x001fe40000000000 */
        /* <DEDUP_REMOVED lines=8> */
[----:B------:R-:W-:Y:S01]  /*1ba0*/  UIMAD UR4, UR5, UR6, UR7 ;  /* 0x00000006050472a4 */ /* 0x000fe2000f8e0207 */
[----:B------:R-:W-:Y:S02]  /*1bb0*/  R2UR UR6, R0 ;  /* 0x00000000000672ca */ /* 0x000fe400000e0000 */
[----:B------:R-:W-:Y:S01]  /*1bc0*/  R2UR UR7, R5 ;  /* 0x00000000050772ca */ /* 0x000fe200000e0000 */
[----:B------:R-:W-:-:S11]  /*1bd0*/  UISETP.GT.U32.AND UP1, UPT, UR9, UR4, UPT ;  /* 0x000000040900728c */ /* 0x000fd6000bf24070 */
[----:B------:R-:W-:Y:S02]  /*1be0*/  @!UP1 UIADD3 UR4, UR4, -UR9, URZ ;  /* 0x8000000904049290 */ /* 0x000fe4000fffe03f */
[----:B------:R-:W-:Y:S02]  /*1bf0*/  @!UP1 UIADD3 UR5, UR5, 0x1, URZ ;  /* 0x0000000105059890 */ /* 0x000fe4000fffe03f */
[----:B------:R-:W-:Y:S02]  /*1c00*/  UISETP.GE.U32.AND UP0, UPT, UR4, UR9, UPT ;  /* 0x000000090400728c */ /* 0x000fe4000bf06070 */
[----:B------:R-:W-:Y:S01]  /*1c10*/  UISETP.GE.AND UP1, UPT, UR6, URZ, UPT ;  /* 0x0000003f0600728c */ /* 0x000fe2000bf26270 */
[----:B------:R-:W-:-:S08]  /*1c20*/  R2UR UR6, R5 ;  /* 0x00000000050672ca */ /* 0x000fd000000e0000 */
[----:B------:R-:W-:Y:S02]  /*1c30*/  @UP0 UIADD3 UR5, UR5, 0x1, URZ ;  /* 0x0000000105050890 */ /* 0x000fe4000fffe03f */
[----:B------:R-:W-:-:S05]  /*1c40*/  UISETP.NE.AND UP0, UPT, UR7, URZ, UPT ;  /* 0x0000003f0700728c */ /* 0x000fca000bf05270 */
[----:B------:R-:W-:Y:S02]  /*1c50*/  UMOV UR4, UR5 ;  /* 0x0000000500047c82 */ /* 0x000fe40008000000 */
[----:B------:R-:W-:-:S04]  /*1c60*/  @!UP1 UIADD3 UR4, -UR4, URZ, URZ ;  /* 0x0000003f04049290 */ /* 0x000fc8000fffe13f */
[----:B------:R-:W-:-:S12]  /*1c70*/  @!UP0 ULOP3.LUT UR4, URZ, UR6, URZ, 0x33, !UPT ;  /* 0x000000063f048292 */ /* 0x000fd8000f8e333f */
.L_x_2344:
        /* <DEDUP_REMOVED lines=107> */
.L_x_2346:
        /* <DEDUP_REMOVED lines=13> */
.L_x_2573:
[----:B0-----:R-:W-:Y:S01]  /*2400*/  IMAD.U32 R0, RZ, RZ, UR42 ;  /* 0x0000002aff007e24 */ /* 0x001fe2000f8e00ff */
[----:B------:R-:W-:Y:S05]  /*2410*/  WARPSYNC.ALL ;  /* 0x0000000000007948 */ /* 0x000fea0003800000 */
[----:B------:R0:W-:Y:S01]  /*2420*/  BAR.SYNC.DEFER_BLOCKING R7, 0x100 ;  /* 0x000400070000751d */ /* 0x0001e20000010000 */
[----:B------:R-:W-:-:S13]  /*2430*/  ISETP.NE.AND P0, PT, R0, 0x3, PT ;  /* 0x000000030000780c */ /* 0x000fda0003f05270 */
[----:B0-----:R-:W-:Y:S05]  /*2440*/  @!P0 BRA `(.L_x_2348) ;  /* 0x0000000000048947 */ /* 0x001fea0003800000 */
[----:B------:R-:W-:Y:S01]  /*2450*/  BPT.TRAP 0x1 ;  /* 0x000000040000795c */ /* 0x000fe20000300000 */
.L_x_2348:
[----:B------:R-:W-:Y:S01]  /*2460*/  R2UR UR5, R3 ;  /* 0x00000000030572ca */ /* 0x000fe200000e0000 */
[----:B------:R-:W-:-:S05]  /*2470*/  IMAD.U32 R8, RZ, RZ, UR38 ;  /* 0x00000026ff087e24 */ /* 0x000fca000f8e00ff */
[----:B------:R-:W-:-:S07]  /*2480*/  SHF.L.U32 R8, R8, 0x1f, RZ ;  /* 0x0000001f08087819 */ /* 0x000fce00000006ff */
[----:B------:R-:W-:-:S09]  /*2490*/  ULEA UR5, UR39, UR5, 0x3 ;  /* 0x0000000527057291 */ /* 0x000fd2000f8e183f */
[----:B------:R0:W1:Y:S01]  /*24a0*/  SYNCS.PHASECHK.TRANS64.TRYWAIT P1, [UR5+0x22830], R8 ;  /* 0x02283008ff0075a7 */ /* 0x0000620008020145 */
[----:B------:R-:W-:Y:S05]  /*24b0*/  @!P0 BRA `(.L_x_2349) ;  /* 0x0000000000048947 */ /* 0x000fea0003800000 */
[----:B------:R-:W-:Y:S01]  /*24c0*/  BPT.TRAP 0x1 ;  /* 0x000000040000795c */ /* 0x000fe20000300000 */
.L_x_2349:
[----:B-1----:R-:W-:Y:S05]  /*24d0*/  @P1 BRA `(.L_x_2350) ;  /* 0x0000000000081947 */ /* 0x002fea0003800000 */
[----:B------:R-:W1:Y:S02]  /*24e0*/  SYNCS.PHASECHK.TRANS64.TRYWAIT P1, [UR5+0x22830], R8 ;  /* 0x02283008ff0075a7 */ /* 0x000e640008020145 */
[----:B-1----:R-:W-:Y:S05]  /*24f0*/  @!P1 BRA `(.L_x_2351) ;  /* 0x0000018000e09947 */ /* 0x002fea0003800000 */
.L_x_2350:
[----:B------:R-:W-:Y:S01]  /*2500*/  R2UR UR4, R3 ;  /* 0x00000000030472ca */ /* 0x000fe200000e0000 */
[----:B------:R-:W-:Y:S01]  /*2510*/  ULOP3.LUT UR12, UR45, 0x10000, URZ, 0xfc, !UPT ;  /* 0x000100002d0c7892 */ /* 0x000fe2000f8efc3f */
[----:B------:R-:W-:Y:S01]  /*2520*/  WARPGROUP.ARRIVE ;  /* 0x00000000000079c5 */ /* 0x000fe20000000000 */
[----:B------:R-:W-:Y:S01]  /*2530*/  UMOV UR13, 0x40000040 ;  /* 0x40000040000d7882 */ /* 0x000fe20000000000 */
[----:B------:R-:W-:Y:S01]  /*2540*/  UMOV UR15, 0x40000040 ;  /* 0x40000040000f7882 */ /* 0x000fe20000000000 */
[----:B------:R-:W-:Y:S01]  /*2550*/  UIADD3 UR16, UR12, 0x2, URZ ;  /* 0x000000020c107890 */ /* 0x000fe2000fffe03f */
[----:B-1----:R-:W1:Y:S01]  /*2560*/  LDC R5, c[0x0][0x448] ;  /* 0x00011200ff057b82 */ /* 0x002e620000000800 */
[----:B------:R-:W-:Y:S01]  /*2570*/  UMOV UR17, 0x40000040 ;  /* 0x4000004000117882 */ /* 0x000fe20000000000 */
[----:B------:R-:W-:Y:S01]  /*2580*/  UMOV UR19, 0x40000040 ;  /* 0x4000004000137882 */ /* 0x000fe20000000000 */
[----:B------:R-:W-:Y:S01]  /*2590*/  UIADD3 UR20, UR12, 0x4, URZ ;  /* 0x000000040c147890 */ /* 0x000fe2000fffe03f */
[----:B------:R-:W2:Y:S01]  /*25a0*/  S2R R10, SR_TID.X ;  /* 0x00000000000a7919 */ /* 0x000ea20000002100 */
[----:B------:R-:W-:Y:S01]  /*25b0*/  UMOV UR21, 0x40000040 ;  /* 0x4000004000157882 */ /* 0x000fe20000000000 */
[----:B------:R-:W-:Y:S01]  /*25c0*/  UMOV UR23, 0x40000040 ;  /* 0x4000004000177882 */ /* 0x000fe20000000000 */
[----:B------:R-:W-:Y:S01]  /*25d0*/  UIADD3 UR4, UR4, 0x1c400, URZ ;  /* 0x0001c40004047890 */ /* 0x000fe2000fffe03f */
[----:B------:R-:W-:Y:S01]  /*25e0*/  LOP3.LUT R18, R18, 0xffefffff, RZ, 0xc0, !PT ;  /* 0xffefffff12127812 */ /* 0x000fe200078ec0ff */
[----:B------:R-:W-:-:S02]  /*25f0*/  UIADD3 UR8, UR12, 0x6, URZ ;  /* 0x000000060c087890 */ /* 0x000fc4000fffe03f */
[----:B------:R-:W-:Y:S01]  /*2600*/  USHF.R.U32.HI UR4, URZ, 0x4, UR4 ;  /* 0x000000043f047899 */ /* 0x000fe20008011604 */
[----:B------:R-:W-:Y:S01]  /*2610*/  UMOV UR9, 0x40000040 ;  /* 0x4000004000097882 */ /* 0x000fe20000000000 */
[----:B------:R-:W-:Y:S02]  /*2620*/  UMOV UR11, 0x40000040 ;  /* 0x40000040000b7882 */ /* 0x000fe40000000000 */
[----:B------:R-:W-:Y:S01]  /*2630*/  ULOP3.LUT UR4, UR4, 0x3fff, URZ, 0xc0, !UPT ;  /* 0x00003fff04047892 */ /* 0x000fe2000f8ec03f */
[----:B------:R-:W-:Y:S01]  /*2640*/  ULDC.64 UR6, c[0x0][0x9e0] ;  /* 0x0002780000067ab9 */ /* 0x000fe20000000a00 */
[----:B------:R-:W-:Y:S02]  /*2650*/  ULDC UR26, c[0x0][0x9dc] ;  /* 0x00027700001a7ab9 */ /* 0x000fe40000000800 */
[----:B------:R-:W-:Y:S02]  /*2660*/  ULOP3.LUT UR24, UR4, 0x10000, URZ, 0xfc, !UPT ;  /* 0x0001000004187892 */ /* 0x000fe4000f8efc3f */
[----:B------:R-:W-:-:S02]  /*2670*/  UISETP.GE.AND UP0, UPT, UR7, 0x1, UPT ;  /* 0x000000010700788c */ /* 0x000fc4000bf06270 */
[----:B------:R-:W-:Y:S01]  /*2680*/  UIMAD UR14, UR39, 0x300, UR24 ;  /* 0x00000300270e78a4 */ /* 0x000fe2000f8e0218 */
[----:B-1----:R-:W-:Y:S01]  /*2690*/  ISETP.NE.AND P2, PT, R5, 0x1, PT ;  /* 0x000000010500780c */ /* 0x002fe20003f45270 */
[----:B------:R-:W-:Y:S01]  /*26a0*/  ULDC UR4, c[0x0][0x9d8] ;  /* 0x0002760000047ab9 */ /* 0x000fe20000000800 */
[----:B------:R-:W1:Y:S01]  /*26b0*/  S2R R5, SR_TID.X ;  /* 0x0000000000057919 */ /* 0x000e620000002100 */
[----:B------:R-:W-:Y:S02]  /*26c0*/  UIADD3 UR18, UR14, 0x2, URZ ;  /* 0x000000020e127890 */ /* 0x000fe4000fffe03f */
[----:B------:R-:W-:Y:S02]  /*26d0*/  UIADD3 UR22, UR14, 0x4, URZ ;  /* 0x000000040e167890 */ /* 0x000fe4000fffe03f */
[----:B------:R-:W-:Y:S02]  /*26e0*/  UIADD3 UR10, UR14, 0x6, URZ ;  /* 0x000000060e0a7890 */ /* 0x000fe4000fffe03f */
[----:B------:R-:W-:Y:S01]  /*26f0*/  HGMMA.64x96x16.F32.BF16 R24, gdesc[UR12], RZ, !UPT, gsb0 ;  /* 0x016000000c1879f0 */ /* 0x000fe2000c0018ff */
[----:B------:R-:W-:Y:S01]  /*2700*/  ULOP3.LUT UR26, URZ, UR26, URZ, 0x33, !UPT ;  /* 0x0000001a3f1a7292 */ /* 0x000fe2000f8e333f */
[----:B--2---:R-:W-:-:S02]  /*2710*/  SHF.R.U32.HI R10, RZ, 0x7, R10 ;  /* 0x00000007ff0a7819 */ /* 0x004fc4000001160a */
[----:B------:R-:W2:Y:S01]  /*2720*/  @P2 LDC R6, c[0x0][0x44c] ;  /* 0x00011300ff062b82 */ /* 0x000ea20000000800 */
[----:B------:R-:W-:-:S07]  /*2730*/  @P2 LOP3.LUT R18, R18, 0x100000, RZ, 0xfc, !PT ;  /* 0x0010000012122812 */ /* 0x000fce00078efcff */
[----:B------:R-:W3:Y:S01]  /*2740*/  @P2 LDC R9, c[0x0][0x450] ;  /* 0x00011400ff092b82 */ /* 0x000ee20000000800 */
[----:B-1----:R-:W-:-:S04]  /*2750*/  LOP3.LUT R5, R5, 0x7f, RZ, 0xc0, !PT ;  /* 0x0000007f05057812 */ /* 0x002fc800078ec0ff */
[----:B------:R-:W-:Y:S01]  /*2760*/  ISETP.NE.AND P1, PT, R5, RZ, PT ;  /* 0x000000ff0500720c */ /* 0x000fe20003f25270 */
[----:B------:R-:W-:-:S04]  /*2770*/  VIADD R5, R22, UR43 ;  /* 0x0000002b16057c36 */ /* 0x000fc80008000000 */
[----:B--2---:R-:W-:Y:S01]  /*2780*/  @P2 IMAD.HI.U32 R6, R5, R6, RZ ;  /* 0x0000000605062227 */ /* 0x004fe200078e00ff */
        /* <DEDUP_REMOVED lines=12> */
[----:B------:R-:W-:Y:S02]  /*2850*/  IMAD.MOV.U32 R38, RZ, RZ, R5 ;  /* 0x000000ffff267224 */ /* 0x000fe400078e0005 */
[----:B------:R-:W-:Y:S01]  /*2860*/  FMUL.FTZ R32, R32, UR4 ;  /* 0x0000000420207c20 */ /* 0x000fe20008410000 */
[----:B------:R-:W-:-:S02]  /*2870*/  IMAD.U32 R5, RZ, RZ, UR5 ;  /* 0x00000005ff057e24 */ /* 0x000fc4000f8e00ff */
[----:B------:R-:W-:Y:S01]  /*2880*/  FMUL.FTZ R52, R52, UR4 ;  /* 0x0000000434347c20 */ /* 0x000fe20008410000 */
[----:B---3--:R-:W-:Y:S01]  /*2890*/  @P2 SHF.R.U32.HI R38, RZ, R9, R6 ;  /* 0x00000009ff262219 */ /* 0x008fe20000011606 */
[----:B------:R1:W2:Y:S01]  /*28a0*/  MUFU.TANH R14, R32 ;  /* 0x00000020000e7308 */ /* 0x0002a20000002400 */
[----:B------:R-:W-:Y:S01]  /*28b0*/  @!P1 VIADD R5, R5, 0x22840 ;  /* 0x0002284005059836 */ /* 0x000fe20000000000 */
[----:B------:R-:W-:Y:S01]  /*28c0*/  IADD3 R6, -R10, 0xb, RZ ;  /* 0x0000000b0a067810 */ /* 0x000fe20007ffe1ff */
[----:B------:R-:W-:Y:S01]  /*28d0*/  FMUL.FTZ R28, R28, UR4 ;  /* 0x000000041c1c7c20 */ /* 0x000fe20008410000 */
[----:B------:R-:W-:Y:S01]  /*28e0*/  FMUL.FTZ R29, R29, UR4 ;  /* 0x000000041d1d7c20 */ /* 0x000fe20008410000 */
[----:B------:R-:W-:Y:S01]  /*28f0*/  FMUL.FTZ R33, R33, UR4 ;  /* 0x0000000421217c20 */ /* 0x000fe20008410000 */
[----:B------:R-:W-:Y:S01]  /*2900*/  @!P1 PRMT R5, RZ, 0x654, R5 ;  /* 0x00000654ff059816 */ /* 0x000fe20000000005 */
[----:B------:R-:W-:Y:S01]  /*2910*/  FMUL.FTZ R36, R36, UR4 ;  /* 0x0000000424247c20 */ /* 0x000fe20008410000 */
[----:B------:R-:W-:Y:S01]  /*2920*/  FMUL.FTZ R37, R37, UR4 ;  /* 0x0000000425257c20 */ /* 0x000fe20008410000 */
[----:B-1----:R-:W-:Y:S01]  /*2930*/  FMUL.FTZ R32, R50, UR4 ;  /* 0x0000000432207c20 */ /* 0x002fe20008410000 */
[----:B------:R-:W-:Y:S01]  /*2940*/  FMUL.FTZ R40, R40, UR4 ;  /* 0x0000000428287c20 */ /* 0x000fe20008410000 */
[----:B------:R1:W3:Y:S01]  /*2950*/  MUFU.TANH R50, R52 ;  /* 0x0000003400327308 */ /* 0x0002e20000002400 */
[----:B------:R-:W-:Y:S01]  /*2960*/  FMUL.FTZ R44, R44, UR4 ;  /* 0x000000042c2c7c20 */ /* 0x000fe20008410000 */
[----:B------:R4:W-:Y:S06]  /*2970*/  BAR.ARV R6, 0x100 ;  /* 0x000400060000751d */ /* 0x0009ec0000002000 */
[----:B------:R-:W-:Y:S01]  /*2980*/  FMUL.FTZ R4, R24, UR4 ;  /* 0x0000000418047c20 */ /* 0x000fe20008410000 */
[----:B------:R-:W-:Y:S01]  /*2990*/  FMUL.FTZ R2, R25, UR4 ;  /* 0x0000000419027c20 */ /* 0x000fe20008410000 */
[----:B-1----:R-:W1:Y:S01]  /*29a0*/  SHFL.IDX PT, R52, R38, RZ, 0x1c1f ;  /* 0x001c1fff26347589 */ /* 0x002e6200000e0000 */
[----:B------:R-:W-:Y:S01]  /*29b0*/  FMUL.FTZ R15, R27, UR4 ;  /* 0x000000041b0f7c20 */ /* 0x000fe20008410000 */
[----:B------:R5:W0:Y:S01]  /*29c0*/  MUFU.TANH R11, R28 ;  /* 0x0000001c000b7308 */ /* 0x000a220000002400 */
[----:B------:R-:W-:Y:S01]  /*29d0*/  FMUL.FTZ R20, R30, UR4 ;  /* 0x000000041e147c20 */ /* 0x000fe20008410000 */
[----:B------:R2:W-:Y:S01]  /*29e0*/  @!P1 SYNCS.ARRIVE.TRANS64.RED.A1T0 RZ, [R5+URZ], RZ ;  /* 0x000000ff05ff99a7 */ /* 0x0005e2000810043f */
[----:B------:R-:W-:Y:S01]  /*29f0*/  FMUL.FTZ R21, R31, UR4 ;  /* 0x000000041f157c20 */ /* 0x000fe20008410000 */
[----:B------:R-:W-:Y:S01]  /*2a00*/  FMUL.FTZ R24, R34, UR4 ;  /* 0x0000000422187c20 */ /* 0x000fe20008410000 */
[----:B------:R-:W-:Y:S01]  /*2a10*/  FMUL.FTZ R25, R35, UR4 ;  /* 0x0000000423197c20 */ /* 0x000fe20008410000 */
[----:B------:R-:W-:Y:S01]  /*2a20*/  FMUL.FTZ R27, R39, UR4 ;  /* 0x00000004271b7c20 */ /* 0x000fe20008410000 */
[----:B------:R-:W-:Y:S01]  /*2a30*/  FMUL.FTZ R30, R46, UR4 ;  /* 0x000000042e1e7c20 */ /* 0x000fe20008410000 */
[----:B------:R4:W0:Y:S01]  /*2a40*/  MUFU.TANH R12, R29 ;  /* 0x0000001d000c7308 */ /* 0x0008220000002400 */
[----:B-----5:R-:W-:Y:S01]  /*2a50*/  FMUL.FTZ R28, R42, UR4 ;  /* 0x000000042a1c7c20 */ /* 0x020fe20008410000 */
[----:B--2---:R-:W-:-:S02]  /*2a60*/  IMAD R5, R176, -0x60, R19 ;  /* 0xffffffa0b0057824 */ /* 0x004fc400078e0213 */
[----:B------:R-:W-:Y:S01]  /*2a70*/  FMUL.FTZ R31, R47, UR4 ;  /* 0x000000042f1f7c20 */ /* 0x000fe20008410000 */
[----:B------:R-:W-:Y:S01]  /*2a80*/  FMUL.FTZ R48, R48, UR4 ;  /* 0x0000000430307c20 */ /* 0x000fe20008410000 */
[----:B------:R-:W-:Y:S01]  /*2a90*/  FMUL.FTZ R34, R54, UR4 ;  /* 0x0000000436227c20 */ /* 0x000fe20008410000 */
[----:B------:R-:W-:Y:S01]  /*2aa0*/  FMUL.FTZ R35, R55, UR4 ;  /* 0x0000000437237c20 */ /* 0x000fe20008410000 */
[----:B------:R-:W-:Y:S01]  /*2ab0*/  FMUL.FTZ R60, R60, UR4 ;  /* 0x000000043c3c7c20 */ /* 0x000fe20008410000 */
[----:B------:R2:W0:Y:S01]  /*2ac0*/  MUFU.TANH R72, R33 ;  /* 0x0000002100487308 */ /* 0x0004220000002400 */
[----:B----4-:R-:W-:Y:S01]  /*2ad0*/  FMUL.FTZ R29, R43, UR4 ;  /* 0x000000042b1d7c20 */ /* 0x010fe20008410000 */
[----:B------:R-:W-:Y:S01]  /*2ae0*/  FMUL.FTZ R61, R61, UR4 ;  /* 0x000000043d3d7c20 */ /* 0x000fe20008410000 */
[----:B------:R-:W-:Y:S01]  /*2af0*/  FMUL.FTZ R62, R62, UR4 ;  /* 0x000000043e3e7c20 */ /* 0x000fe20008410000 */
[----:B------:R-:W-:Y:S01]  /*2b00*/  FMUL.FTZ R39, R63, UR4 ;  /* 0x000000043f277c20 */ /* 0x000fe20008410000 */
[----:B------:R-:W-:Y:S01]  /*2b10*/  FMUL.FTZ R64, R64, UR4 ;  /* 0x0000000440407c20 */ /* 0x000fe20008410000 */
[----:B------:R-:W-:Y:S01]  /*2b20*/  FMUL.FTZ R65, R65, UR4 ;  /* 0x0000000441417c20 */ /* 0x000fe20008410000 */
[----:B------:R-:W-:Y:S01]  /*2b30*/  FMUL.FTZ R42, R66, UR4 ;  /* 0x00000004422a7c20 */ /* 0x000fe20008410000 */
[----:B------:R4:W0:Y:S01]  /*2b40*/  MUFU.TANH R73, R36 ;  /* 0x0000002400497308 */ /* 0x0008220000002400 */
[----:B--2---:R-:W-:Y:S01]  /*2b50*/  FMUL.FTZ R33, R51, UR4 ;  /* 0x0000000433217c20 */ /* 0x004fe20008410000 */
[----:B------:R-:W-:Y:S01]  /*2b60*/  FMUL.FTZ R68, R68, UR4 ;  /* 0x0000000444447c20 */ /* 0x000fe20008410000 */
        /* <DEDUP_REMOVED lines=9> */
[----:B------:R-:W-:Y:S01]  /*2c00*/  PLOP3.LUT P2, PT, PT, PT, UP0, 0x40, 0x0 ;  /* 0x000000000000781c */ /* 0x000fe20003f4e808 */
[----:B------:R-:W-:Y:S01]  /*2c10*/  IMAD.MOV.U32 R9, RZ, RZ, -0x60 ;  /* 0xffffffa0ff097424 */ /* 0x000fe200078e00ff */
[C-C-:B------:R-:W-:Y:S01]  /*2c20*/  IADD3 R10, -R16.reuse, 0x61, R5.reuse ;  /* 0x00000061100a7810 */ /* 0x140fe20007ffe105 */
[----:B------:R-:W-:Y:S01]  /*2c30*/  FMUL.FTZ R57, R57, UR4 ;  /* 0x0000000439397c20 */ /* 0x000fe20008410000 */
[----:B------:R4:W0:Y:S01]  /*2c40*/  MUFU.TANH R75, R40 ;  /* 0x00000028004b7308 */ /* 0x0008220000002400 */
[----:B--2---:R-:W-:Y:S01]  /*2c50*/  FMUL.FTZ R37, R59, UR4 ;  /* 0x000000043b257c20 */ /* 0x004fe20008410000 */
[----:B------:R-:W-:Y:S01]  /*2c60*/  IADD3 R58, -R16, 0x60, R5 ;  /* 0x00000060103a7810 */ /* 0x000fe20007ffe105 */
[----:B------:R-:W-:-:S04]  /*2c70*/  IMAD.IADD R10, R10, 0x1, -R17 ;  /* 0x000000010a0a7824 */ /* 0x000fc800078e0a11 */
[----:B------:R-:W-:Y:S01]  /*2c80*/  VIADD R63, R10, UR6 ;  /* 0x000000060a3f7c36 */ /* 0x000fe20008000000 */
[----:B------:R2:W0:Y:S01]  /*2c90*/  MUFU.TANH R77, R44 ;  /* 0x0000002c004d7308 */ /* 0x0004220000002400 */
[----:B----4-:R-:W-:Y:S01]  /*2ca0*/  FMUL.FTZ R40, R67, UR4 ;  /* 0x0000000443287c20 */ /* 0x010fe20008410000 */
[----:B------:R-:W-:Y:S02]  /*2cb0*/  IMAD R67, R176, R9, 0x60 ;  /* 0x00000060b0437424 */ /* 0x000fe400078e0209 */
[----:B------:R-:W-:Y:S01]  /*2cc0*/  VIADD R66, R10, UR26 ;  /* 0x0000001a0a427c36 */ /* 0x000fe20008000000 */
[----:B-1----:R-:W-:Y:S01]  /*2cd0*/  VIADDMNMX R13, R52, R63, R58, PT ;  /* 0x0000003f340d7246 */ /* 0x002fe2000380013a */
[----:B------:R-:W-:Y:S02]  /*2ce0*/  IMAD.IADD R70, R67, 0x1, -R16 ;  /* 0x0000000143467824 */ /* 0x000fe400078e0a10 */
[----:B------:R-:W1:Y:S01]  /*2cf0*/  MUFU.TANH R4, R4 ;  /* 0x0000000400047308 */ /* 0x000e620000002400 */
[----:B--2---:R-:W-:-:S07]  /*2d00*/  FMUL.FTZ R44, R71, UR4 ;  /* 0x00000004472c7c20 */ /* 0x004fce0008410000 */
[----:B------:R-:W2:Y:S08]  /*2d10*/  MUFU.TANH R2, R2 ;  /* 0x0000000200027308 */ /* 0x000eb00000002400 */
[----:B------:R-:W4:Y:S08]  /*2d20*/  MUFU.TANH R0, R0 ;  /* 0x0000000000007308 */ /* 0x000f300000002400 */
        /* <DEDUP_REMOVED lines=36> */
[----:B-----5:R-:W-:Y:S01]  /*2f70*/  IMAD.IADD R57, R66, 0x1, R52 ;  /* 0x0000000142397824 */ /* 0x020fe200078e0234 */
[----:B-1234-:R-:W-:Y:S06]  /*2f80*/  @P2 BRA `(.L_x_2352) ;  /* 0x0000000000542947 */ /* 0x01efec0003800000 */
[----:B------:R-:W-:Y:S01]  /*2f90*/  IADD3 R5, -R17, R19, R52 ;  /* 0x0000001311057210 */ /* 0x000fe20007ffe134 */
        /* <DEDUP_REMOVED lines=11> */
.L_x_2354:
[----:B------:R-:W-:-:S06]  /*3050*/  UISETP.NE.AND UP1, UPT, UR7, 0x1, UPT ;  /* 0x000000010700788c */ /* 0x000fcc000bf25270 */
[----:B------:R-:W-:-:S05]  /*3060*/  PLOP3.LUT P2, PT, PT, PT, UP1, 0x80, 0x0 ;  /* 0x000000000000781c */ /* 0x000fca0003f4f018 */
[----:B------:R-:W-:-:S08]  /*3070*/  @UP1 ULDC.64 UR10, c[0x0][0x9e8] ;  /* 0x00027a00000a1ab9 */ /* 0x000fd00000000a00 */
[----:B------:R-:W-:-:S05]  /*3080*/  @P2 IMAD.HI.U32 R9, R5, UR10, RZ ;  /* 0x0000000a05092c27 */ /* 0x000fca000f8e00ff */
[----:B------:R-:W-:-:S07]  /*3090*/  @P2 SHF.R.U32.HI R5, RZ, UR11, R9 ;  /* 0x0000000bff052c19 */ /* 0x000fce0008011609 */
.L_x_2355:
[----:B------:R-:W-:Y:S05]  /*30a0*/  BSYNC B0 ;  /* 0x0000000000007941 */ /* 0x000fea0003800000 */
.L_x_2353:
[----:B------:R-:W-:-:S05]  /*30b0*/  IMAD R10, R5, UR7, R70 ;  /* 0x00000007050a7c24 */ /* 0x000fca000f8e0246 */
[----:B------:R-:W-:Y:S02]  /*30c0*/  VIMNMX R57, R57, R10, !PT ;  /* 0x0000000a39397248 */ /* 0x000fe40007fe0100 */
[----:B------:R-:W-:-:S07]  /*30d0*/  VIADDMNMX R13, R10, UR7, R13, PT ;  /* 0x000000070a0d7c46 */ /* 0x000fce000b80010d */
.L_x_2352:
[C---:B------:R-:W-:Y:S02]  /*30e0*/  ISETP.GE.AND P3, PT, R67.reuse, 0x9, PT ;  /* 0x000000094300780c */ /* 0x040fe40003f66270 */
[----:B------:R-:W-:Y:S02]  /*30f0*/  ISETP.GE.AND P2, PT, R67, 0x2, PT ;  /* 0x000000024300780c */ /* 0x000fe40003f46270 */
[----:B------:R-:W-:Y:S02]  /*3100*/  P2R R83, PR, RZ, 0x8 ;  /* 0x00000008ff537803 */ /* 0x000fe40000000000 */
[C---:B------:R-:W-:Y:S02]  /*3110*/  ISETP.GT.AND P3, PT, R57.reuse, 0x8, !P3 ;  /* 0x000000083900780c */ /* 0x040fe40005f64270 */
[----:B------:R-:W-:Y:S02]  /*3120*/  ISETP.GT.AND P4, PT, R57, 0x1, !P2 ;  /* 0x000000013900780c */ /* 0x000fe40005784270 */
[----:B------:R-:W-:-:S02]  /*3130*/  ISETP.LT.OR P3, PT, R13, 0x9, P3 ;  /* 0x000000090d00780c */ /* 0x000fc40001f61670 */
[----:B------:R-:W-:Y:S02]  /*3140*/  ISETP.GE.AND P5, PT, R67, 0xa, PT ;  /* 0x0000000a4300780c */ /* 0x000fe40003fa6270 */
[----:B0-----:R-:W-:Y:S02]  /*3150*/  FSEL R59, R11, -INF , !P3 ;  /* 0xff8000000b3b7808 */ /* 0x001fe40005800000 */
[----:B------:R-:W-:Y:S02]  /*3160*/  ISETP.LT.OR P4, PT, R13, 0x2, P4 ;  /* 0x000000020d00780c */ /* 0x000fe40002781670 */
[----:B------:R-:W-:Y:S02]  /*3170*/  ISETP.GT.AND P3, PT, R57, 0x9, !P5 ;  /* 0x000000093900780c */ /* 0x000fe40006f64270 */
[----:B------:R-:W-:Y:S02]  /*3180*/  FSEL R71, R2, -INF , !P4 ;  /* 0xff80000002477808 */ /* 0x000fe40006000000 */
        /* <DEDUP_REMOVED lines=123> */
.L_x_2358:
[----:B------:R-:W-:-:S06]  /*3940*/  UISETP.NE.AND UP1, UPT, UR7, 0x1, UPT ;  /* 0x000000010700788c */ /* 0x000fcc000bf25270 */
[----:B------:R-:W-:-:S05]  /*3950*/  PLOP3.LUT P5, PT, PT, PT, UP1, 0x80, 0x0 ;  /* 0x000000000000781c */ /* 0x000fca0003faf018 */
[----:B------:R-:W-:-:S08]  /*3960*/  @UP1 ULDC.64 UR10, c[0x0][0x9e8] ;  /* 0x00027a00000a1ab9 */ /* 0x000fd00000000a00 */
[----:B------:R-:W-:Y:S01]  /*3970*/  @P5 IMAD.HI.U32 R38, R4, UR10, RZ ;  /* 0x0000000a04265c27 */ /* 0x000fe2000f8e00ff */
[----:B------:R-:W-:-:S13]  /*3980*/  PLOP3.LUT P5, PT, PT, PT, UP1, 0x80, 0x0 ;  /* 0x000000000000781c */ /* 0x000fda0003faf018 */
[----:B------:R-:W-:-:S07]  /*3990*/  @P5 SHF.R.U32.HI R4, RZ, UR11, R38 ;  /* 0x0000000bff045c19 */ /* 0x000fce0008011626 */
.L_x_2359:
[----:B------:R-:W-:Y:S05]  /*39a0*/  BSYNC B0 ;  /* 0x0000000000007941 */ /* 0x000fea0003800000 */
.L_x_2357:
[----:B------:R-:W-:-:S05]  /*39b0*/  IMAD R4, R4, UR7, R70 ;  /* 0x0000000704047c24 */ /* 0x000fca000f8e0246 */
[----:B------:R-:W-:Y:S02]  /*39c0*/  VIMNMX R60, R60, R4, !PT ;  /* 0x000000043c3c7248 */ /* 0x000fe40007fe0100 */
[----:B------:R-:W-:-:S07]  /*39d0*/  VIADDMNMX R57, R4, UR7, R57, PT ;  /* 0x0000000704397c46 */ /* 0x000fce000b800139 */
.L_x_2356:
[C---:B------:R-:W-:Y:S01]  /*39e0*/  ISETP.GT.AND P2, PT, R60.reuse, 0x1, !P2 ;  /* 0x000000013c00780c */ /* 0x040fe20005744270 */
[----:B------:R-:W-:Y:S01]  /*39f0*/  ULDC UR4, c[0x0][0x988] ;  /* 0x0002620000047ab9 */ /* 0x000fe20000000800 */
[----:B------:R-:W-:Y:S02]  /*3a00*/  ISETP.NE.AND P5, PT, R73, RZ, PT ;  /* 0x000000ff4900720c */ /* 0x000fe40003fa5270 */
[----:B------:R-:W-:Y:S02]  /*3a10*/  ISETP.LT.OR P2, PT, R57, 0x2, P2 ;  /* 0x000000023900780c */ /* 0x000fe40001741670 */
[----:B------:R-:W-:Y:S02]  /*3a20*/  ISETP.GT.AND P6, PT, R60, RZ, !P6 ;  /* 0x000000ff3c00720c */ /* 0x000fe400077c4270 */
[----:B------:R-:W-:Y:S02]  /*3a30*/  FSEL R15, R15, -INF , !P2 ;  /* 0xff8000000f0f7808 */ /* 0x000fe40005000000 */
[----:B------:R-:W-:-:S02]  /*3a40*/  ISETP.NE.AND P2, PT, R83, RZ, PT ;  /* 0x000000ff5300720c */ /* 0x000fc40003f45270 */
[C---:B------:R-:W-:Y:S02]  /*3a50*/  ISETP.LT.OR P6, PT, R57.reuse, 0x1, P6 ;  /* 0x000000013900780c */ /* 0x040fe400037c1670 */
[----:B------:R-:W-:Y:S02]  /*3a60*/  ISETP.GT.AND P2, PT, R60, 0x8, !P2 ;  /* 0x000000083c00780c */ /* 0x000fe40005744270 */
[----:B------:R-:W-:Y:S02]  /*3a70*/  FSEL R58, R0, -INF , !P6 ;  /* 0xff800000003a7808 */ /* 0x000fe40007000000 */
[----:B------:R-:W-:Y:S02]  /*3a80*/  ISETP.LT.OR P2, PT, R57, 0x9, P2 ;  /* 0x000000093900780c */ /* 0x000fe40001741670 */
[----:B------:R-:W-:Y:S02]  /*3a90*/  FMNMX.FTZ R0, R65, R71, !PT ;  /* 0x0000004741007209 */ /* 0x000fe40007810000 */
[----:B------:R-:W-:-:S02]  /*3aa0*/  FSEL R20, R20, -INF , !P2 ;  /* 0xff80000014147808 */ /* 0x000fc40005000000 */
        /* <DEDUP_REMOVED lines=47> */
[----:B------:R-:W-:-:S02]  /*3da0*/  ISETP.NE.AND P2, PT, R76, RZ, PT ;  /* 0x000000ff4c00720c */ /* 0x000fc40003f45270 */
[----:B------:R-:W-:Y:S02]  /*3db0*/  FMNMX.FTZ R0, R2, R61, !PT ;  /* 0x0000003d02007209 */ /* 0x000fe40007810000 */
[----:B------:R-:W-:Y:S02]  /*3dc0*/  ISETP.GT.AND P2, PT, R60, 0x28, !P2 ;  /* 0x000000283c00780c */ /* 0x000fe40005744270 */
[----:B------:R-:W-:Y:S02]  /*3dd0*/  FMNMX.FTZ R61, R13, R0, !PT ;  /* 0x000000000d3d7209 */ /* 0x000fe40007810000 */
[----:B------:R-:W-:Y:S02]  /*3de0*/  ISETP.LT.OR P2, PT, R57, 0x29, P2 ;  /* 0x000000293900780c */ /* 0x000fe40001741670 */
[----:B------:R-:W-:Y:S01]  /*3df0*/  ISETP.NE.AND P5, PT, R82, RZ, PT ;  /* 0x000000ff5200720c */ /* 0x000fe20003fa5270 */
[----:B------:R-:W0:Y:S01]  /*3e00*/  SHFL.BFLY PT, R0, R61, 0x2, 0x1f ;  /* 0x0c401f003d007f89 */ /* 0x000e2200000e0000 */
[----:B------:R-:W-:-:S02]  /*3e10*/  FSEL R30, R30, -INF , !P2 ;  /* 0xff8000001e1e7808 */ /* 0x000fc40005000000 */
[----:B------:R-:W-:Y:S02]  /*3e20*/  ISETP.NE.AND P2, PT, R77, RZ, PT ;  /* 0x000000ff4d00720c */ /* 0x000fe40003f45270 */
[----:B------:R-:W-:Y:S02]  /*3e30*/  ISETP.NE.AND P6, PT, R90, RZ, PT ;  /* 0x000000ff5a00720c */ /* 0x000fe40003fc5270 */
[C---:B------:R-:W-:Y:S02]  /*3e40*/  ISETP.GT.AND P2, PT, R60.reuse, 0x29, !P2 ;  /* 0x000000293c00780c */ /* 0x040fe40005744270 */
[C---:B------:R-:W-:Y:S02]  /*3e50*/  ISETP.GT.AND P3, PT, R60.reuse, 0x51, !P3 ;  /* 0x000000513c00780c */ /* 0x040fe40005f64270 */
[----:B------:R-:W-:Y:S02]  /*3e60*/  ISETP.LT.OR P2, PT, R57, 0x2a, P2 ;  /* 0x0000002a3900780c */ /* 0x000fe40001741670 */
[----:B------:R-:W-:-:S02]  /*3e70*/  ISETP.GT.AND P4, PT, R60, 0x58, !P4 ;  /* 0x000000583c00780c */ /* 0x000fc40006784270 */
[----:B------:R-:W-:Y:S02]  /*3e80*/  FSEL R31, R31, -INF , !P2 ;  /* 0xff8000001f1f7808 */ /* 0x000fe40005000000 */
[----:B------:R-:W-:Y:S02]  /*3e90*/  ISETP.NE.AND P2, PT, R78, RZ, PT ;  /* 0x000000ff4e00720c */ /* 0x000fe40003f45270 */
[C---:B------:R-:W-:Y:S02]  /*3ea0*/  ISETP.LT.OR P3, PT, R57.reuse, 0x52, P3 ;  /* 0x000000523900780c */ /* 0x040fe40001f61670 */
[----:B------:R-:W-:Y:S02]  /*3eb0*/  ISETP.GT.AND P2, PT, R60, 0x30, !P2 ;  /* 0x000000303c00780c */ /* 0x000fe40005744270 */
[C---:B------:R-:W-:Y:S02]  /*3ec0*/  ISETP.LT.OR P4, PT, R57.reuse, 0x59, P4 ;  /* 0x000000593900780c */ /* 0x040fe40002781670 */
[----:B------:R-:W-:-:S02]  /*3ed0*/  ISETP.LT.OR P2, PT, R57, 0x31, P2 ;  /* 0x000000313900780c */ /* 0x000fc40001741670 */
[----:B------:R-:W-:Y:S02]  /*3ee0*/  FSEL R40, R40, -INF , !P3 ;  /* 0xff80000028287808 */ /* 0x000fe40005800000 */
[----:B------:R-:W-:Y:S02]  /*3ef0*/  FSEL R32, R32, -INF , !P2 ;  /* 0xff80000020207808 */ /* 0x000fe40005000000 */
[----:B------:R-:W-:Y:S02]  /*3f00*/  ISETP.NE.AND P2, PT, R87, RZ, PT ;  /* 0x000000ff5700720c */ /* 0x000fe40003f45270 */
[----:B------:R-:W-:Y:S02]  /*3f10*/  FSEL R46, R46, -INF , !P4 ;  /* 0xff8000002e2e7808 */ /* 0x000fe40006000000 */
        /* <DEDUP_REMOVED lines=23> */
[----:B0-----:R-:W-:-:S05]  /*4090*/  FMNMX.FTZ R62, R61, R0, !PT ;  /* 0x000000003d3e7209 */ /* 0x001fca0007810000 */
[----:B------:R-:W0:Y:S02]  /*40a0*/  SHFL.BFLY PT, R63, R62, 0x1, 0x1f ;  /* 0x0c201f003e3f7f89 */ /* 0x000e2400000e0000 */
[----:B0-----:R-:W-:-:S04]  /*40b0*/  FMNMX.FTZ R4, R62, R63, !PT ;  /* 0x0000003f3e047209 */ /* 0x001fc80007810000 */
[C---:B------:R-:W-:Y:S01]  /*40c0*/  FSETP.NEU.FTZ.AND P2, PT, R4.reuse, -INF , PT ;  /* 0xff8000000400780b */ /* 0x040fe20003f5d000 */
[----:B------:R-:W-:-:S05]  /*40d0*/  FMUL.FTZ R0, R4, UR4 ;  /* 0x0000000404007c20 */ /* 0x000fca0008410000 */
[----:B------:R-:W-:Y:S02]  /*40e0*/  FSEL R64, R0, RZ, P2 ;  /* 0x000000ff00407208 */ /* 0x000fe40001000000 */
[----:B------:R-:W-:Y:S02]  /*40f0*/  ISETP.GT.AND P2, PT, R60, 0x49, !P5 ;  /* 0x000000493c00780c */ /* 0x000fe40006f44270 */
[----:B------:R-:W-:Y:S01]  /*4100*/  ISETP.NE.AND P5, PT, R67, RZ, PT ;  /* 0x000000ff4300720c */ /* 0x000fe20003fa5270 */
[--C-:B------:R-:W-:Y:S01]  /*4110*/  FFMA.FTZ R154, R59, UR4, -R64.reuse ;  /* 0x000000043b9a7c23 */ /* 0x100fe20008010840 */
[----:B------:R-:W-:Y:S01]  /*4120*/  ISETP.LT.OR P2, PT, R57, 0x4a, P2 ;  /* 0x0000004a3900780c */ /* 0x000fe20001741670 */
[--C-:B------:R-:W-:Y:S01]  /*4130*/  FFMA.FTZ R156, R56, UR4, -R64.reuse ;  /* 0x00000004389c7c23 */ /* 0x100fe20008010840 */
[--C-:B------:R-:W-:Y:S01]  /*4140*/  FFMA.FTZ R158, R55, UR4, -R64.reuse ;  /* 0x00000004379e7c23 */ /* 0x100fe20008010840 */
[----:B------:R-:W-:Y:S01]  /*4150*/  ISETP.GT.AND P5, PT, R60, 0x59, !P5 ;  /* 0x000000593c00780c */ /* 0x000fe20006fa4270 */
[--C-:B------:R-:W-:Y:S01]  /*4160*/  FFMA.FTZ R160, R54, UR4, -R64.reuse ;  /* 0x0000000436a07c23 */ /* 0x100fe20008010840 */
[----:B------:R-:W-:Y:S01]  /*4170*/  FSEL R0, R39, -INF , !P2 ;  /* 0xff80000027007808 */ /* 0x000fe20005000000 */
[--C-:B------:R-:W-:Y:S01]  /*4180*/  FFMA.FTZ R162, R53, UR4, -R64.reuse ;  /* 0x0000000435a27c23 */ /* 0x100fe20008010840 */
[----:B------:R-:W-:Y:S01]  /*4190*/  FMNMX.FTZ R39, R58, R15, !PT ;  /* 0x0000000f3a277209 */ /* 0x000fe20007810000 */
[--C-:B------:R-:W-:Y:S01]  /*41a0*/  FFMA.FTZ R48, R48, UR4, -R64.reuse ;  /* 0x0000000430307c23 */ /* 0x100fe20008010840 */
[----:B------:R-:W-:Y:S01]  /*41b0*/  ISETP.GT.AND P2, PT, R60, 0x50, !P6 ;  /* 0x000000503c00780c */ /* 0x000fe20007744270 */
        /* <DEDUP_REMOVED lines=8> */
[----:B------:R-:W-:Y:S01]  /*4240*/  MUFU.EX2 R152, R152 ;  /* 0x0000009800987308 */ /* 0x000fe20000000800 */
[----:B------:R-:W-:Y:S01]  /*4250*/  FMNMX.FTZ R62, R24, R39, !PT ;  /* 0x00000027183e7209 */ /* 0x000fe20007810000 */
[--C-:B------:R-:W-:Y:S01]  /*4260*/  FFMA.FTZ R41, R41, UR4, -R64.reuse ;  /* 0x0000000429297c23 */ /* 0x100fe20008010840 */
[----:B------:R-:W-:Y:S01]  /*4270*/  ISETP.LT.OR P5, PT, R57, 0x5a, P5 ;  /* 0x0000005a3900780c */ /* 0x000fe20002fa1670 */
[--C-:B------:R-:W-:Y:S01]  /*4280*/  FFMA.FTZ R43, R43, UR4, -R64.reuse ;  /* 0x000000042b2b7c23 */ /* 0x100fe20008010840 */
[----:B------:R-:W-:Y:S01]  /*4290*/  FMNMX.FTZ R61, R25, R62, !PT ;  /* 0x0000003e193d7209 */ /* 0x000fe20007810000 */
[--C-:B------:R-:W-:Y:S01]  /*42a0*/  FFMA.FTZ R2, R2, UR4, -R64.reuse ;  /* 0x0000000402027c23 */ /* 0x100fe20008010840 */
[----:B------:R-:W-:Y:S01]  /*42b0*/  FSEL R44, R44, -INF , !P5 ;  /* 0xff8000002c2c7808 */ /* 0x000fe20006800000 */
[----:B------:R0:W-:Y:S01]  /*42c0*/  MUFU.EX2 R57, R48 ;  /* 0x0000003000397308 */ /* 0x0001e20000000800 */
[----:B------:R-:W-:Y:S01]  /*42d0*/  FMNMX.FTZ R62, R26, R61, !PT ;  /* 0x0000003d1a3e7209 */ /* 0x000fe20007810000 */
[--C-:B------:R-:W-:Y:S01]  /*42e0*/  FFMA.FTZ R45, R45, UR4, -R64.reuse ;  /* 0x000000042d2d7c23 */ /* 0x100fe20008010840 */
[--C-:B------:R-:W-:Y:S01]  /*42f0*/  FFMA.FTZ R47, R47, UR4, -R64.reuse ;  /* 0x000000042f2f7c23 */ /* 0x100fe20008010840 */
[--C-:B------:R-:W-:Y:S01]  /*4300*/  FFMA.FTZ R10, R10, UR4, -R64.reuse ;  /* 0x000000040a0a7c23 */ /* 0x100fe20008010840 */
[----:B------:R-:W-:Y:S01]  /*4310*/  FMNMX.FTZ R59, R27, R62, !PT ;  /* 0x0000003e1b3b7209 */ /* 0x000fe20007810000 */
[--C-:B------:R-:W-:Y:S01]  /*4320*/  FFMA.FTZ R49, R49, UR4, -R64.reuse ;  /* 0x0000000431317c23 */ /* 0x100fe20008010840 */
[--C-:B------:R-:W-:Y:S01]  /*4330*/  FFMA.FTZ R164, R52, UR4, -R64.reuse ;  /* 0x0000000434a47c23 */ /* 0x100fe20008010840 */
[----:B------:R-:W1:Y:S01]  /*4340*/  MUFU.EX2 R39, R63 ;  /* 0x0000003f00277308 */ /* 0x000e620000000800 */
[----:B------:R-:W-:Y:S01]  /*4350*/  FMNMX.FTZ R62, R28, R59, !PT ;  /* 0x0000003b1c3e7209 */ /* 0x000fe20007810000 */
[--C-:B0-----:R-:W-:Y:S01]  /*4360*/  FFMA.FTZ R48, R5, UR4, -R64.reuse ;  /* 0x0000000405307c23 */ /* 0x101fe20008010840 */
[--C-:B------:R-:W-:Y:S01]  /*4370*/  FFMA.FTZ R51, R51, UR4, -R64.reuse ;  /* 0x0000000433337c23 */ /* 0x100fe20008010840 */
[--C-:B------:R-:W-:Y:S01]  /*4380*/  FFMA.FTZ R166, R50, UR4, -R64.reuse ;  /* 0x0000000432a67c23 */ /* 0x100fe20008010840 */
[----:B------:R-:W-:Y:S01]  /*4390*/  FMNMX.FTZ R59, R29, R62, !PT ;  /* 0x0000003e1d3b7209 */ /* 0x000fe20007810000 */
[--C-:B------:R-:W-:Y:S01]  /*43a0*/  FFMA.FTZ R14, R14, UR4, -R64.reuse ;  /* 0x000000040e0e7c23 */ /* 0x100fe20008010840 */
[--C-:B------:R-:W-:Y:S01]  /*43b0*/  FFMA.FTZ R9, R9, UR4, -R64.reuse ;  /* 0x0000000409097c23 */ /* 0x100fe20008010840 */
[----:B------:R-:W-:Y:S01]  /*43c0*/  MUFU.EX2 R170, R11 ;  /* 0x0000000b00aa7308 */ /* 0x000fe20000000800 */
[----:B------:R-:W-:Y:S01]  /*43d0*/  FMNMX.FTZ R56, R30, R59, !PT ;  /* 0x0000003b1e387209 */ /* 0x000fe20007810000 */
[----:B------:R-:W-:-:S03]  /*43e0*/  FFMA.FTZ R13, R13, UR4, -R64 ;  /* 0x000000040d0d7c23 */ /* 0x000fc60008010840 */
[----:B------:R-:W-:-:S03]  /*43f0*/  FMNMX.FTZ R59, R31, R56, !PT ;  /* 0x000000381f3b7209 */ /* 0x000fc60007810000 */
[----:B------:R-:W0:Y:S01]  /*4400*/  MUFU.EX2 R154, R154 ;  /* 0x0000009a009a7308 */ /* 0x000e220000000800 */
[----:B------:R-:W-:-:S04]  /*4410*/  FMNMX.FTZ R56, R32, R59, !PT ;  /* 0x0000003b20387209 */ /* 0x000fc80007810000 */
[----:B------:R-:W-:-:S03]  /*4420*/  FMNMX.FTZ R59, R33, R56, !PT ;  /* 0x00000038213b7209 */ /* 0x000fc60007810000 */
[----:B------:R-:W2:Y:S01]  /*4430*/  MUFU.EX2 R41, R41 ;  /* 0x0000002900297308 */ /* 0x000ea20000000800 */
[----:B------:R-:W-:-:S04]  /*4440*/  FMNMX.FTZ R56, R34, R59, !PT ;  /* 0x0000003b22387209 */ /* 0x000fc80007810000 */
[----:B------:R-:W-:-:S03]  /*4450*/  FMNMX.FTZ R55, R35, R56, !PT ;  /* 0x0000003823377209 */ /* 0x000fc60007810000 */
[----:B------:R-:W3:Y:S01]  /*4460*/  MUFU.EX2 R156, R156 ;  /* 0x0000009c009c7308 */ /* 0x000ee20000000800 */
[----:B------:R-:W-:-:S04]  /*4470*/  FMNMX.FTZ R56, R36, R55, !PT ;  /* 0x0000003724387209 */ /* 0x000fc80007810000 */
[----:B------:R-:W-:-:S03]  /*4480*/  FMNMX.FTZ R55, R37, R56, !PT ;  /* 0x0000003825377209 */ /* 0x000fc60007810000 */
[----:B------:R-:W4:Y:S01]  /*4490*/  MUFU.EX2 R43, R43 ;  /* 0x0000002b002b7308 */ /* 0x000f220000000800 */
[----:B------:R-:W-:-:S04]  /*44a0*/  FMNMX.FTZ R55, R38, R55, !PT ;  /* 0x0000003726377209 */ /* 0x000fc80007810000 */
[----:B------:R-:W-:-:S03]  /*44b0*/  FMNMX.FTZ R55, R0, R55, !PT ;  /* 0x0000003700377209 */ /* 0x000fc60007810000 */
[----:B------:R-:W-:Y:S01]  /*44c0*/  MUFU.EX2 R174, R2 ;  /* 0x0000000200ae7308 */ /* 0x000fe20000000800 */
[----:B------:R-:W-:-:S04]  /*44d0*/  FMNMX.FTZ R55, R42, R55, !PT ;  /* 0x000000372a377209 */ /* 0x000fc80007810000 */
[----:B------:R-:W-:-:S03]  /*44e0*/  FMNMX.FTZ R55, R40, R55, !PT ;  /* 0x0000003728377209 */ /* 0x000fc60007810000 */
[----:B------:R-:W5:Y:S01]  /*44f0*/  MUFU.EX2 R158, R158 ;  /* 0x0000009e009e7308 */ /* 0x000f620000000800 */
[----:B------:R-:W-:-:S04]  /*4500*/  FMNMX.FTZ R55, R46, R55, !PT ;  /* 0x000000372e377209 */ /* 0x000fc80007810000 */
[----:B------:R-:W-:-:S03]  /*4510*/  FMNMX.FTZ R55, R44, R55, !PT ;  /* 0x000000372c377209 */ /* 0x000fc60007810000 */
[----:B------:R-:W5:Y:S02]  /*4520*/  MUFU.EX2 R45, R45 ;  /* 0x0000002d002d7308 */ /* 0x000f640000000800 */
[----:B------:R-:W1:Y:S06]  /*4530*/  SHFL.BFLY PT, R54, R55, 0x2, 0x1f ;  /* 0x0c401f0037367f89 */ /* 0x000e6c00000e0000 */
[----:B------:R-:W5:Y:S08]  /*4540*/  MUFU.EX2 R160, R160 ;  /* 0x000000a000a07308 */ /* 0x000f700000000800 */
[----:B------:R-:W5:Y:S08]  /*4550*/  MUFU.EX2 R47, R47 ;  /* 0x0000002f002f7308 */ /* 0x000f700000000800 */
[----:B------:R-:W-:Y:S01]  /*4560*/  MUFU.EX2 R162, R162 ;  /* 0x000000a200a27308 */ /* 0x000fe20000000800 */
[----:B-1----:R-:W-:-:S05]  /*4570*/  FMNMX.FTZ R54, R55, R54, !PT ;  /* 0x0000003637367209 */ /* 0x002fca0007810000 */
[----:B------:R-:W1:Y:S02]  /*4580*/  SHFL.BFLY PT, R53, R54, 0x1, 0x1f ;  /* 0x0c201f0036357f89 */ /* 0x000e6400000e0000 */
[----:B------:R0:W-:Y:S08]  /*4590*/  MUFU.EX2 R55, R12 ;  /* 0x0000000c00377308 */ /* 0x0001f00000000800 */
[----:B------:R5:W-:Y:S08]  /*45a0*/  MUFU.EX2 R59, R10 ;  /* 0x0000000a003b7308 */ /* 0x000bf00000000800 */
[----:B------:R-:W-:Y:S01]  /*45b0*/  MUFU.EX2 R49, R49 ;  /* 0x0000003100317308 */ /* 0x000fe20000000800 */
[----:B-1----:R-:W-:Y:S01]  /*45c0*/  FMNMX.FTZ R5, R54, R53, !PT ;  /* 0x0000003536057209 */ /* 0x002fe20007810000 */
[----:B------:R-:W-:-:S06]  /*45d0*/  FADD.FTZ R53, R152, R39 ;  /* 0x0000002798357221 */ /* 0x000fcc0000010000 */
[----:B------:R-:W-:Y:S01]  /*45e0*/  MUFU.EX2 R164, R164 ;  /* 0x000000a400a47308 */ /* 0x000fe20000000800 */
[----:B------:R-:W-:Y:S01]  /*45f0*/  F2FP.BF16.F32.PACK_AB R152, R39, R152 ;  /* 0x000000982798723e */ /* 0x000fe200000010ff */
[C---:B0-----:R-:W-:Y:S01]  /*4600*/  FMUL.FTZ R12, R5.reuse, UR4 ;  /* 0x00000004050c7c20 */ /* 0x041fe20008410000 */
[----:B------:R-:W-:Y:S01]  /*4610*/  FSETP.NEU.FTZ.AND P2, PT, R5, -INF , PT ;  /* 0xff8000000500780b */ /* 0x000fe20003f5d000 */
[----:B------:R-:W-:Y:S01]  /*4620*/  FADD.FTZ R2, R154, R53 ;  /* 0x000000359a027221 */ /* 0x000fe20000010000 */
[C---:B--2---:R-:W-:Y:S02]  /*4630*/  F2FP.BF16.F32.PACK_AB R154, R41.reuse, R154 ;  /* 0x0000009a299a723e */ /* 0x044fe400000010ff */
[----:B------:R-:W-:Y:S01]  /*4640*/  FSEL R11, R12, RZ, P2 ;  /* 0x000000ff0c0b7208 */ /* 0x000fe20001000000 */
[----:B------:R-:W-:Y:S01]  /*4650*/  FADD.FTZ R53, R41, R2 ;  /* 0x0000000229357221 */ /* 0x000fe20000010000 */
[----:B------:R-:W-:Y:S03]  /*4660*/  MUFU.EX2 R51, R51 ;  /* 0x0000003300337308 */ /* 0x000fe60000000800 */
[--C-:B------:R-:W-:Y:S01]  /*4670*/  FFMA.FTZ R58, R58, UR4, -R11.reuse ;  /* 0x000000043a3a7c23 */ /* 0x100fe2000801080b */
[--C-:B------:R-:W-:Y:S01]  /*4680*/  FFMA.FTZ R15, R15, UR4, -R11.reuse ;  /* 0x000000040f0f7c23 */ /* 0x100fe2000801080b */
[--C-:B------:R-:W-:Y:S01]  /*4690*/  FFMA.FTZ R20, R20, UR4, -R11.reuse ;  /* 0x0000000414147c23 */ /* 0x100fe2000801080b */
[--C-:B------:R-:W-:Y:S01]  /*46a0*/  FFMA.FTZ R21, R21, UR4, -R11.reuse ;  /* 0x0000000415157c23 */ /* 0x100fe2000801080b */
[--C-:B------:R-:W-:Y:S01]  /*46b0*/  FFMA.FTZ R24, R24, UR4, -R11.reuse ;  /* 0x0000000418187c23 */ /* 0x100fe2000801080b */
[--C-:B------:R-:W-:Y:S01]  /*46c0*/  FFMA.FTZ R25, R25, UR4, -R11.reuse ;  /* 0x0000000419197c23 */ /* 0x100fe2000801080b */
[----:B------:R-:W-:Y:S01]  /*46d0*/  MUFU.EX2 R58, R58 ;  /* 0x0000003a003a7308 */ /* 0x000fe20000000800 */
[----:B------:R-:W-:Y:S01]  /*46e0*/  FFMA.FTZ R26, R26, UR4, -R11 ;  /* 0x000000041a1a7c23 */ /* 0x000fe2000801080b */
[----:B---3--:R-:W-:Y:S01]  /*46f0*/  FADD.FTZ R2, R156, R53 ;  /* 0x000000359c027221 */ /* 0x008fe20000010000 */
[--C-:B------:R-:W-:Y:S01]  /*4700*/  FFMA.FTZ R27, R27, UR4, -R11.reuse ;  /* 0x000000041b1b7c23 */ /* 0x100fe2000801080b */
[--C-:B------:R-:W-:Y:S01]  /*4710*/  FFMA.FTZ R28, R28, UR4, -R11.reuse ;  /* 0x000000041c1c7c23 */ /* 0x100fe2000801080b */
[--C-:B------:R-:W-:Y:S01]  /*4720*/  FFMA.FTZ R29, R29, UR4, -R11.reuse ;  /* 0x000000041d1d7c23 */ /* 0x100fe2000801080b */
[----:B----4-:R-:W-:Y:S01]  /*4730*/  FADD.FTZ R61, R43, R2 ;  /* 0x000000022b3d7221 */ /* 0x010fe20000010000 */
[--C-:B------:R-:W-:Y:S01]  /*4740*/  FFMA.FTZ R30, R30, UR4, -R11.reuse ;  /* 0x000000041e1e7c23 */ /* 0x100fe2000801080b */
[----:B------:R-:W0:Y:S01]  /*4750*/  MUFU.EX2 R15, R15 ;  /* 0x0000000f000f7308 */ /* 0x000e220000000800 */
[----:B------:R-:W-:Y:S01]  /*4760*/  FFMA.FTZ R31, R31, UR4, -R11 ;  /* 0x000000041f1f7c23 */ /* 0x000fe2000801080b */
[----:B-----5:R-:W-:Y:S01]  /*4770*/  FADD.FTZ R10, R158, R61 ;  /* 0x0000003d9e0a7221 */ /* 0x020fe20000010000 */
[--C-:B------:R-:W-:Y:S01]  /*4780*/  FFMA.FTZ R32, R32, UR4, -R11.reuse ;  /* 0x0000000420207c23 */ /* 0x100fe2000801080b */
[--C-:B------:R-:W-:Y:S01]  /*4790*/  FFMA.FTZ R33, R33, UR4, -R11.reuse ;  /* 0x0000000421217c23 */ /* 0x100fe2000801080b */
[--C-:B------:R-:W-:Y:S01]  /*47a0*/  FFMA.FTZ R34, R34, UR4, -R11.reuse ;  /* 0x0000000422227c23 */ /* 0x100fe2000801080b */
[----:B------:R-:W-:Y:S01]  /*47b0*/  FADD.FTZ R61, R45, R10 ;  /* 0x0000000a2d3d7221 */ /* 0x000fe20000010000 */
[--C-:B------:R-:W-:Y:S01]  /*47c0*/  FFMA.FTZ R35, R35, UR4, -R11.reuse ;  /* 0x0000000423237c23 */ /* 0x100fe2000801080b */
[----:B------:R-:W1:Y:S01]  /*47d0*/  MUFU.EX2 R20, R20 ;  /* 0x0000001400147308 */ /* 0x000e620000000800 */
[----:B------:R-:W-:Y:S01]  /*47e0*/  FFMA.FTZ R36, R36, UR4, -R11 ;  /* 0x0000000424247c23 */ /* 0x000fe2000801080b */
[----:B------:R-:W-:Y:S01]  /*47f0*/  FADD.FTZ R10, R160, R61 ;  /* 0x0000003da00a7221 */ /* 0x000fe20000010000 */
[--C-:B------:R-:W-:Y:S01]  /*4800*/  FFMA.FTZ R37, R37, UR4, -R11.reuse ;  /* 0x0000000425257c23 */ /* 0x100fe2000801080b */
[--C-:B------:R-:W-:Y:S01]  /*4810*/  FFMA.FTZ R38, R38, UR4, -R11.reuse ;  /* 0x0000000426267c23 */ /* 0x100fe2000801080b */
[--C-:B------:R-:W-:Y:S01]  /*4820*/  FFMA.FTZ R0, R0, UR4, -R11.reuse ;  /* 0x0000000400007c23 */ /* 0x100fe2000801080b */
[----:B------:R-:W-:Y:S01]  /*4830*/  FADD.FTZ R61, R47, R10 ;  /* 0x0000000a2f3d7221 */ /* 0x000fe20000010000 */
[----:B------:R-:W-:Y:S01]  /*4840*/  FFMA.FTZ R42, R42, UR4, -R11 ;  /* 0x000000042a2a7c23 */ /* 0x000fe2000801080b */
[----:B------:R-:W2:Y:S01]  /*4850*/  MUFU.EX2 R21, R21 ;  /* 0x0000001500157308 */ /* 0x000ea20000000800 */
[----:B0-----:R-:W-:Y:S01]  /*4860*/  FADD.FTZ R53, R58, R15 ;  /* 0x0000000f3a357221 */ /* 0x001fe20000010000 */
[----:B------:R-:W-:Y:S01]  /*4870*/  FADD.FTZ R10, R162, R61 ;  /* 0x0000003da20a7221 */ /* 0x000fe20000010000 */
[--C-:B------:R-:W-:Y:S01]  /*4880*/  FFMA.FTZ R40, R40, UR4, -R11.reuse ;  /* 0x0000000428287c23 */ /* 0x100fe2000801080b */
[--C-:B------:R-:W-:Y:S01]  /*4890*/  FFMA.FTZ R46, R46, UR4, -R11.reuse ;  /* 0x000000042e2e7c23 */ /* 0x100fe2000801080b */
[----:B------:R-:W-:Y:S01]  /*48a0*/  FFMA.FTZ R11, R44, UR4, -R11 ;  /* 0x000000042c0b7c23 */ /* 0x000fe2000801080b */
[----:B------:R-:W-:Y:S01]  /*48b0*/  FADD.FTZ R61, R49, R10 ;  /* 0x0000000a313d7221 */ /* 0x000fe20000010000 */
[----:B------:R-:W-:Y:S01]  /*48c0*/  F2FP.BF16.F32.PACK_AB R156, R43, R156 ;  /* 0x0000009c2b9c723e */ /* 0x000fe200000010ff */
[----:B------:R-:W0:Y:S01]  /*48d0*/  MUFU.EX2 R24, R24 ;  /* 0x0000001800187308 */ /* 0x000e220000000800 */
[----:B-1----:R-:W-:Y:S01]  /*48e0*/  FADD.FTZ R2, R20, R53 ;  /* 0x0000003514027221 */ /* 0x002fe20000010000 */
[----:B------:R-:W-:Y:S01]  /*48f0*/  FADD.FTZ R10, R164, R61 ;  /* 0x0000003da40a7221 */ /* 0x000fe20000010000 */
[----:B------:R-:W-:-:S02]  /*4900*/  F2FP.BF16.F32.PACK_AB R158, R45, R158 ;  /* 0x0000009e2d9e723e */ /* 0x000fc400000010ff */
[----:B------:R-:W-:Y:S01]  /*4910*/  F2FP.BF16.F32.PACK_AB R160, R47, R160 ;  /* 0x000000a02fa0723e */ /* 0x000fe200000010ff */
[----:B------:R-:W-:Y:S01]  /*4920*/  FADD.FTZ R61, R51, R10 ;  /* 0x0000000a333d7221 */ /* 0x000fe20000010000 */
[----:B------:R-:W-:Y:S01]  /*4930*/  F2FP.BF16.F32.PACK_AB R162, R49, R162 ;  /* 0x000000a231a2723e */ /* 0x000fe200000010ff */
[----:B------:R-:W1:Y:S01]  /*4940*/  MUFU.EX2 R25, R25 ;  /* 0x0000001900197308 */ /* 0x000e620000000800 */
[----:B--2---:R-:W-:Y:S01]  /*4950*/  FADD.FTZ R53, R21, R2 ;  /* 0x0000000215357221 */ /* 0x004fe20000010000 */
[----:B------:R-:W-:Y:S02]  /*4960*/  F2FP.BF16.F32.PACK_AB R164, R51, R164 ;  /* 0x000000a433a4723e */ /* 0x000fe400000010ff */
[----:B------:R-:W-:Y:S02]  /*4970*/  F2FP.BF16.F32.PACK_AB R153, R15, R58 ;  /* 0x0000003a0f99723e */ /* 0x000fe400000010ff */
[----:B------:R-:W-:Y:S02]  /*4980*/  F2FP.BF16.F32.PACK_AB R155, R21, R20 ;  /* 0x00000014159b723e */ /* 0x000fe400000010ff */
[----:B------:R-:W2:Y:S01]  /*4990*/  MUFU.EX2 R26, R26 ;  /* 0x0000001a001a7308 */ /* 0x000ea20000000800 */
[----:B0-----:R-:W-:-:S07]  /*49a0*/  FADD.FTZ R2, R24, R53 ;  /* 0x0000003518027221 */ /* 0x001fce0000010000 */
[----:B------:R-:W0:Y:S01]  /*49b0*/  MUFU.EX2 R27, R27 ;  /* 0x0000001b001b7308 */ /* 0x000e220000000800 */
[C---:B-1----:R-:W-:Y:S01]  /*49c0*/  FADD.FTZ R53, R25.reuse, R2 ;  /* 0x0000000219357221 */ /* 0x042fe20000010000 */
[----:B------:R-:W-:-:S06]  /*49d0*/  F2FP.BF16.F32.PACK_AB R157, R25, R24 ;  /* 0x00000018199d723e */ /* 0x000fcc00000010ff */
[----:B------:R-:W1:Y:S01]  /*49e0*/  MUFU.EX2 R28, R28 ;  /* 0x0000001c001c7308 */ /* 0x000e620000000800 */
[----:B--2---:R-:W-:-:S07]  /*49f0*/  FADD.FTZ R2, R26, R53 ;  /* 0x000000351a027221 */ /* 0x004fce0000010000 */
        /* <DEDUP_REMOVED lines=11> */
[C---:B-1----:R-:W-:Y:S01]  /*4ab0*/  FADD.FTZ R53, R31.reuse, R2 ;  /* 0x000000021f357221 */ /* 0x042fe20000010000 */
[----:B------:R-:W-:-:S06]  /*4ac0*/  F2FP.BF16.F32.PACK_AB R163, R31, R30 ;  /* 0x0000001e1fa3723e */ /* 0x000fcc00000010ff */
[----:B------:R-:W1:Y:S01]  /*4ad0*/  MUFU.EX2 R166, R166 ;  /* 0x000000a600a67308 */ /* 0x000e620000000800 */
[----:B--2---:R-:W-:-:S07]  /*4ae0*/  FADD.FTZ R2, R32, R53 ;  /* 0x0000003520027221 */ /* 0x004fce0000010000 */
[----:B------:R-:W-:Y:S01]  /*4af0*/  MUFU.EX2 R34, R34 ;  /* 0x0000002200227308 */ /* 0x000fe20000000800 */
[C---:B0-----:R-:W-:Y:S01]  /*4b00*/  FADD.FTZ R39, R33.reuse, R2 ;  /* 0x0000000221277221 */ /* 0x041fe20000010000 */
[----:B------:R-:W-:-:S06]  /*4b10*/  F2FP.BF16.F32.PACK_AB R165, R33, R32 ;  /* 0x0000002021a5723e */ /* 0x000fcc00000010ff */
[----:B------:R-:W0:Y:S01]  /*4b20*/  MUFU.EX2 R35, R35 ;  /* 0x0000002300237308 */ /* 0x000e220000000800 */
[----:B-1----:R-:W-:Y:S01]  /*4b30*/  FADD.FTZ R10, R166, R61 ;  /* 0x0000003da60a7221 */ /* 0x002fe20000010000 */
[----:B------:R-:W-:-:S03]  /*4b40*/  F2FP.BF16.F32.PACK_AB R166, R57, R166 ;  /* 0x000000a639a6723e */ /* 0x000fc600000010ff */
[----:B------:R-:W-:-:S03]  /*4b50*/  FADD.FTZ R61, R57, R10 ;  /* 0x0000000a393d7221 */ /* 0x000fc60000010000 */
[----:B------:R-:W1:Y:S08]  /*4b60*/  MUFU.EX2 R14, R14 ;  /* 0x0000000e000e7308 */ /* 0x000e700000000800 */
[----:B------:R-:W-:Y:S01]  /*4b70*/  MUFU.EX2 R36, R36 ;  /* 0x0000002400247308 */ /* 0x000fe20000000800 */
[----:B0-----:R-:W-:-:S07]  /*4b80*/  F2FP.BF16.F32.PACK_AB R167, R35, R34 ;  /* 0x0000002223a7723e */ /* 0x001fce00000010ff */
[----:B------:R-:W0:Y:S01]  /*4b90*/  MUFU.EX2 R37, R37 ;  /* 0x0000002500257308 */ /* 0x000e220000000800 */
[----:B-1----:R-:W-:Y:S01]  /*4ba0*/  FADD.FTZ R10, R14, R61 ;  /* 0x0000003d0e0a7221 */ /* 0x002fe20000010000 */
[----:B------:R-:W-:-:S03]  /*4bb0*/  F2FP.BF16.F32.PACK_AB R168, R55, R14 ;  /* 0x0000000e37a8723e */ /* 0x000fc600000010ff */
[----:B------:R-:W-:-:S03]  /*4bc0*/  FADD.FTZ R10, R55, R10 ;  /* 0x0000000a370a7221 */ /* 0x000fc60000010000 */
[----:B------:R-:W1:Y:S08]  /*4bd0*/  MUFU.EX2 R9, R9 ;  /* 0x0000000900097308 */ /* 0x000e700000000800 */
[----:B------:R-:W2:Y:S01]  /*4be0*/  MUFU.EX2 R38, R38 ;  /* 0x0000002600267308 */ /* 0x000ea20000000800 */
[----:B0-----:R-:W-:-:S07]  /*4bf0*/  F2FP.BF16.F32.PACK_AB R169, R37, R36 ;  /* 0x0000002425a9723e */ /* 0x001fce00000010ff */
[----:B------:R0:W-:Y:S01]  /*4c00*/  MUFU.EX2 R171, R0 ;  /* 0x0000000000ab7308 */ /* 0x0001e20000000800 */
[----:B-1----:R-:W-:-:S04]  /*4c10*/  FADD.FTZ R41, R9, R10 ;  /* 0x0000000a09297221 */ /* 0x002fc80000010000 */
[C---:B------:R-:W-:Y:S01]  /*4c20*/  FADD.FTZ R41, R170.reuse, R41 ;  /* 0x00000029aa297221 */ /* 0x040fe20000010000 */
[----:B------:R-:W-:Y:S02]  /*4c30*/  F2FP.BF16.F32.PACK_AB R170, R170, R9 ;  /* 0x00000009aaaa723e */ /* 0x000fe400000010ff */
[----:B------:R-:W1:Y:S01]  /*4c40*/  MUFU.EX2 R48, R48 ;  /* 0x0000003000307308 */ /* 0x000e620000000800 */
[----:B0-----:R-:W-:-:S04]  /*4c50*/  FADD.FTZ R0, R34, R39 ;  /* 0x0000002722007221 */ /* 0x001fc80000010000 */
[----:B------:R-:W-:-:S03]  /*4c60*/  FADD.FTZ R39, R35, R0 ;  /* 0x0000000023277221 */ /* 0x000fc60000010000 */
[----:B------:R-:W0:Y:S01]  /*4c70*/  MUFU.EX2 R42, R42 ;  /* 0x0000002a002a7308 */ /* 0x000e220000000800 */
[----:B------:R-:W-:-:S04]  /*4c80*/  FADD.FTZ R0, R36, R39 ;  /* 0x0000002724007221 */ /* 0x000fc80000010000 */
[----:B------:R-:W-:-:S03]  /*4c90*/  FADD.FTZ R39, R37, R0 ;  /* 0x0000000025277221 */ /* 0x000fc60000010000 */
[----:B------:R-:W3:Y:S01]  /*4ca0*/  MUFU.EX2 R173, R40 ;  /* 0x0000002800ad7308 */ /* 0x000ee20000000800 */
[----:B--2---:R-:W-:Y:S01]  /*4cb0*/  FADD.FTZ R0, R38, R39 ;  /* 0x0000002726007221 */ /* 0x004fe20000010000 */
[----:B-1----:R-:W-:Y:S01]  /*4cc0*/  FADD.FTZ R2, R48, R41 ;  /* 0x0000002930027221 */ /* 0x002fe20000010000 */
[----:B------:R-:W-:Y:S02]  /*4cd0*/  F2FP.BF16.F32.PACK_AB R172, R59, R48 ;  /* 0x000000303bac723e */ /* 0x000fe400000010ff */
[----:B------:R-:W-:Y:S01]  /*4ce0*/  FADD.FTZ R9, R171, R0 ;  /* 0x00000000ab097221 */ /* 0x000fe20000010000 */
[----:B------:R-:W-:Y:S01]  /*4cf0*/  FADD.FTZ R41, R59, R2 ;  /* 0x000000023b297221 */ /* 0x000fe20000010000 */
[----:B------:R-:W-:Y:S01]  /*4d00*/  F2FP.BF16.F32.PACK_AB R171, R171, R38 ;  /* 0x00000026abab723e */ /* 0x000fe200000010ff */
[----:B------:R-:W1:Y:S01]  /*4d10*/  MUFU.EX2 R46, R46 ;  /* 0x0000002e002e7308 */ /* 0x000e620000000800 */
[----:B0-----:R-:W-:Y:S01]  /*4d20*/  FADD.FTZ R0, R42, R9 ;  /* 0x000000092a007221 */ /* 0x001fe20000010000 */
[----:B------:R-:W-:-:S06]  /*4d30*/  FADD.FTZ R2, R174, R41 ;  /* 0x00000029ae027221 */ /* 0x000fcc0000010000 */
[----:B------:R-:W0:Y:S01]  /*4d40*/  MUFU.EX2 R13, R13 ;  /* 0x0000000d000d7308 */ /* 0x000e220000000800 */
[C---:B---3--:R-:W-:Y:S01]  /*4d50*/  FADD.FTZ R9, R173.reuse, R0 ;  /* 0x00000000ad097221 */ /* 0x048fe20000010000 */
[----:B------:R-:W-:-:S06]  /*4d60*/  F2FP.BF16.F32.PACK_AB R173, R173, R42 ;  /* 0x0000002aadad723e */ /* 0x000fcc00000010ff */
[----:B------:R-:W2:Y:S01]  /*4d70*/  MUFU.EX2 R11, R11 ;  /* 0x0000000b000b7308 */ /* 0x000ea20000000800 */
[----:B-1----:R-:W-:Y:S01]  /*4d80*/  FADD.FTZ R0, R46, R9 ;  /* 0x000000092e007221 */ /* 0x002fe20000010000 */
[C---:B0-----:R-:W-:Y:S01]  /*4d90*/  FADD.FTZ R2, R13.reuse, R2 ;  /* 0x000000020d027221 */ /* 0x041fe20000010000 */
[----:B------:R-:W-:Y:S02]  /*4da0*/  F2FP.BF16.F32.PACK_AB R174, R13, R174 ;  /* 0x000000ae0dae723e */ /* 0x000fe400000010ff */
[C---:B--2---:R-:W-:Y:S01]  /*4db0*/  FADD.FTZ R0, R11.reuse, R0 ;  /* 0x000000000b007221 */ /* 0x044fe20000010000 */
[----:B------:R-:W-:Y:S01]  /*4dc0*/  F2FP.BF16.F32.PACK_AB R175, R11, R46 ;  /* 0x0000002e0baf723e */ /* 0x000fe200000010ff */
[----:B------:R-:W-:Y:S06]  /*4dd0*/  @!P0 BRA `(.L_x_2360) ;  /* 0x0000000000048947 */ /* 0x000fec0003800000 */
[----:B------:R-:W-:Y:S01]  /*4de0*/  BPT.TRAP 0x1 ;  /* 0x000000040000795c */ /* 0x000fe20000300000 */
.L_x_2360:
[----:B------:R0:W1:Y:S01]  /*4df0*/  SYNCS.PHASECHK.TRANS64.TRYWAIT P2, [UR5+0x22850], R8 ;  /* 0x02285008ff0075a7 */ /* 0x0000620008040145 */
[----:B------:R-:W-:Y:S05]  /*4e00*/  @!P0 BRA `(.L_x_2361) ;  /* 0x0000000000048947 */ /* 0x000fea0003800000 */
[----:B------:R-:W-:Y:S01]  /*4e10*/  BPT.TRAP 0x1 ;  /* 0x000000040000795c */ /* 0x000fe20000300000 */
.L_x_2361:
[----:B-1----:R-:W-:Y:S05]  /*4e20*/  @P2 BRA `(.L_x_2362) ;  /* 0x0000000000082947 */ /* 0x002fea0003800000 */
[----:B------:R-:W1:Y:S02]  /*4e30*/  SYNCS.PHASECHK.TRANS64.TRYWAIT P2, [UR5+0x22850], R8 ;  /* 0x02285008ff0075a7 */ /* 0x000e640008040145 */
[----:B-1----:R-:W-:Y:S05]  /*4e40*/  @!P2 BRA `(.L_x_2363) ;  /* 0x0000015800a4a947 */ /* 0x002fea0003800000 */
.L_x_2362:
[----:B------:R-:W-:Y:S01]  /*4e50*/  R2UR UR10, R3 ;  /* 0x00000000030a72ca */ /* 0x000fe200000e0000 */
[----:B------:R2:W-:Y:S01]  /*4e60*/  BAR.SYNC.DEFER_BLOCKING R7, 0x100 ;  /* 0x000400070000751d */ /* 0x0005e20000010000 */
[----:B01----:R-:W-:-:S05]  /*4e70*/  IMAD.U32 R8, RZ, RZ, UR43 ;  /* 0x0000002bff087e24 */ /* 0x003fca000f8e00ff */
[----:B------:R-:W-:Y:S02]  /*4e80*/  UMOV UR11, 0x40000040 ;  /* 0x40000040000b7882 */ /* 0x000fe40000000000 */
[----:B------:R-:W0:Y:S01]  /*4e90*/  LDC R9, c[0x0][0x448] ;  /* 0x00011200ff097b82 */ /* 0x000e220000000800 */
[----:B------:R-:W-:-:S03]  /*4ea0*/  VOTEU.ALL UP1, P1 ;  /* 0x00000000003f7886 */ /* 0x000fc60000820000 */
[----:B------:R-:W-:Y:S02]  /*4eb0*/  UIADD3 UR10, UR10, 0x400, URZ ;  /* 0x000004000a0a7890 */ /* 0x000fe4000fffe03f */
[----:B------:R-:W-:Y:S02]  /*4ec0*/  @!UP1 UIADD3 UR5, UR5, 0x22860, URZ ;  /* 0x0002286005059890 */ /* 0x000fe4000fffe03f */
[----:B------:R-:W-:Y:S02]  /*4ed0*/  USHF.R.U32.HI UR10, URZ, 0x4, UR10 ;  /* 0x000000043f0a7899 */ /* 0x000fe4000801160a */
[----:B------:R-:W-:Y:S02]  /*4ee0*/  @!UP1 UPRMT UR5, URZ, 0x654, UR5 ;  /* 0x000006543f059896 */ /* 0x000fe40008000005 */
[----:B------:R-:W-:-:S04]  /*4ef0*/  ULOP3.LUT UR10, UR10, 0x3fff, URZ, 0xc0, !UPT ;  /* 0x00003fff0a0a7892 */ /* 0x000fc8000f8ec03f */
[----:B------:R-:W-:Y:S01]  /*4f00*/  ULOP3.LUT UR25, UR10, 0x3000000, URZ, 0xfc, !UPT ;  /* 0x030000000a197892 */ /* 0x000fe2000f8efc3f */
[----:B------:R-:W-:-:S03]  /*4f10*/  WARPGROUP.ARRIVE ;  /* 0x00000000000079c5 */ /* 0x000fc60000000000 */
[----:B------:R-:W-:Y:S01]  /*4f20*/  UIMAD UR14, UR39, 0xc00, UR25 ;  /* 0x00000c00270e78a4 */ /* 0x000fe2000f8e0219 */
[----:B0-----:R-:W-:-:S06]  /*4f30*/  ISETP.NE.AND P2, PT, R9, 0x1, PT ;  /* 0x000000010900780c */ /* 0x001fcc0003f45270 */
[----:B------:R-:W-:Y:S02]  /*4f40*/  UMOV UR10, UR14 ;  /* 0x0000000e000a7c82 */ /* 0x000fe40008000000 */
[----:B------:R-:W-:Y:S01]  /*4f50*/  HGMMA.64x256x16.F32.BF16 R24, R152, gdesc[UR8].tnspB, RZ, !UPT, gsb0 ;  /* 0x43e0000898187df0 */ /* 0x000fe2000c0018ff */
[----:B------:R-:W-:Y:S01]  /*4f60*/  UIADD3 UR10, UR14, 0x80, URZ ;  /* 0x000000800e0a7890 */ /* 0x000fe2000fffe03f */
[----:B------:R-:W-:-:S03]  /*4f70*/  UMOV UR11, 0x40000040 ;  /* 0x40000040000b7882 */ /* 0x000fc60000000000 */
[----:B------:R-:W0:Y:S08]  /*4f80*/  @P2 LDC R3, c[0x0][0x44c] ;  /* 0x00011300ff032b82 */ /* 0x000e300000000800 */
[----:B------:R-:W1:Y:S01]  /*4f90*/  @P2 LDC R10, c[0x0][0x450] ;  /* 0x00011400ff0a2b82 */ /* 0x000e620000000800 */
[----:B0-----:R-:W-:-:S05]  /*4fa0*/  @P2 IMAD.HI.U32 R3, R3, UR43, RZ ;  /* 0x0000002b03032c27 */ /* 0x001fca000f8e00ff */
[----:B-1----:R-:W-:Y:S01]  /*4fb0*/  @P2 SHF.R.U32.HI R8, RZ, R10, R3 ;  /* 0x0000000aff082219 */ /* 0x002fe20000011603 */
[----:B------:R-:W-:Y:S01]  /*4fc0*/  VIADD R3, R176, 0xfffffffe ;  /* 0xfffffffeb0037836 */ /* 0x000fe20000000000 */
[----:B------:R-:W-:Y:S02]  /*4fd0*/  PLOP3.LUT P2, PT, PT, PT, UP0, 0x40, 0x0 ;  /* 0x000000000000781c */ /* 0x000fe40003f4e808 */
[----:B------:R-:W-:Y:S01]  /*4fe0*/  IADD3 R8, R8, R19, -R17 ;  /* 0x0000001308087210 */ /* 0x000fe20007ffe811 */
[----:B------:R-:W-:Y:S02]  /*4ff0*/  WARPGROUP.DEPBAR.LE gsb0, 0x0 ;  /* 0x00008000000079c5 */ /* 0x000fe40000010000 */
        /* <DEDUP_REMOVED lines=29> */
[----:B------:R-:W-:Y:S01]  /*51d0*/  @!P1 SYNCS.ARRIVE.TRANS64.RED.A1T0 RZ, [UR5], RZ ;  /* 0x000000ffffff99a7 */ /* 0x000fe20008100405 */
[----:B--2---:R-:W-:Y:S08]  /*51e0*/  @P2 BRA `(.L_x_2364) ;  /* 0x0000000000482947 */ /* 0x004ff00003800000 */
        /* <DEDUP_REMOVED lines=11> */
.L_x_2365:
[----:B------:R-:W-:-:S11]  /*52a0*/  UISETP.NE.AND UP1, UPT, UR7, 0x1, UPT ;  /* 0x000000010700788c */ /* 0x000fd6000bf25270 */
[----:B------:R-:W-:Y:S02]  /*52b0*/  @UP1 ULDC.64 UR14, c[0x0][0x9e8] ;  /* 0x00027a00000e1ab9 */ /* 0x000fe40000000a00 */
[----:B------:R-:W-:-:S04]  /*52c0*/  UIMAD.WIDE.U32 UR10, UR5, UR14, URZ ;  /* 0x0000000e050a72a5 */ /* 0x000fc8000f8e003f */
[----:B------:R-:W-:-:S12]  /*52d0*/  @UP1 USHF.R.U32.HI UR5, URZ, UR15, UR11 ;  /* 0x0000000f3f051299 */ /* 0x000fd8000801160b */
.L_x_2366:
[----:B------:R-:W-:-:S04]  /*52e0*/  UIMAD UR5, UR5, UR7, UR7 ;  /* 0x00000007050572a4 */ /* 0x000fc8000f8e0207 */
[----:B------:R-:W-:-:S04]  /*52f0*/  UISETP.LT.AND UP1, UPT, UR6, UR5, UPT ;  /* 0x000000050600728c */ /* 0x000fc8000bf21270 */
[----:B------:R-:W-:-:S12]  /*5300*/  USEL UR6, UR6, UR5, UP1 ;  /* 0x0000000506067287 */ /* 0x000fd80008800000 */
.L_x_2364:
[----:B------:R-:W-:Y:S01]  /*5310*/  UIMAD.WIDE UR6, UR6, 0x2aaaaaab, URZ ;  /* 0x2aaaaaab060678a5 */ /* 0x000fe2000f8e023f */
[----:B------:R-:W-:Y:S01]  /*5320*/  ULDC UR22, c[0x0][0x9e4] ;  /* 0x0002790000167ab9 */ /* 0x000fe20000000800 */
[----:B------:R-:W-:Y:S02]  /*5330*/  ULDC UR19, c[0x0][0x9d8] ;  /* 0x0002760000137ab9 */ /* 0x000fe40000000800 */
[----:B------:R-:W-:Y:S01]  /*5340*/  USHF.R.U32.HI UR5, URZ, 0x1f, UR7 ;  /* 0x0000001f3f057899 */ /* 0x000fe20008011607 */
[----:B------:R-:W-:Y:S01]  /*5350*/  ULDC UR14, c[0x0][0x988] ;  /* 0x00026200000e7ab9 */ /* 0x000fe20000000800 */
[----:B------:R-:W-:Y:S02]  /*5360*/  ULDC UR18, c[0x0][0x9e0] ;  /* 0x0002780000127ab9 */ /* 0x000fe40000000800 */
[----:B------:R-:W-:-:S04]  /*5370*/  ULEA.HI.SX32 UR5, UR7, UR5, 0x1c ;  /* 0x0000000507057291 */ /* 0x000fc8000f8fe23f */
[----:B------:R-:W-:-:S04]  /*5380*/  UISETP.LT.AND UP1, UPT, UR44, UR5, UPT ;  /* 0x000000052c00728c */ /* 0x000fc8000bf21270 */
[----:B------:R-:W-:-:S06]  /*5390*/  USEL UR15, UR44, UR5, !UP1 ;  /* 0x000000052c0f7287 */ /* 0x000fcc000c800000 */
[----:B------:R-:W-:-:S13]  /*53a0*/  ISETP.GE.AND P2, PT, R3, UR15, PT ;  /* 0x0000000f03007c0c */ /* 0x000fda000bf46270 */
[----:B------:R-:W-:Y:S05]  /*53b0*/  @!P2 BRA `(.L_x_2367) ;  /* 0x000000340094a947 */ /* 0x000fea0003800000 */
.L_x_2384:
[----:B------:R-:W-:-:S04]  /*53c0*/  UIADD3 UR39, UR39, 0x1, URZ ;  /* 0x0000000127277890 */ /* 0x000fc8000fffe03f */
[----:B------:R-:W-:-:S04]  /*53d0*/  UISETP.NE.AND UP1, UPT, UR39, 0x2, UPT ;  /* 0x000000022700788c */ /* 0x000fc8000bf25270 */
[----:B------:R-:W-:Y:S02]  /*53e0*/  USEL UR4, URZ, 0x1, UP1 ;  /* 0x000000013f047887 */ /* 0x000fe40008800000 */
[----:B------:R-:W-:Y:S02]  /*53f0*/  USEL UR39, UR39, URZ, UP1 ;  /* 0x0000003f27277287 */ /* 0x000fe40008800000 */
[----:B------:R-:W-:Y:S01]  /*5400*/  ULOP3.LUT UR38, UR38, UR4, URZ, 0x3c, !UPT ;  /* 0x0000000426267292 */ /* 0x000fe2000f8e3c3f */
[----:B01----:R-:W-:Y:S11]  /*5410*/  @!P0 BRA `(.L_x_2368) ;  /* 0x0000000000048947 */ /* 0x003ff60003800000 */
[----:B------:R-:W-:Y:S01]  /*5420*/  BPT.TRAP 0x1 ;  /* 0x000000040000795c */ /* 0x000fe20000300000 */
.L_x_2368:
        /* <DEDUP_REMOVED lines=9> */
.L_x_2369:
[----:B-1----:R-:W-:Y:S05]  /*54c0*/  @P2 BRA `(.L_x_2370) ;  /* 0x0000000000082947 */ /* 0x002fea0003800000 */
[----:B------:R-:W1:Y:S02]  /*54d0*/  SYNCS.PHASECHK.TRANS64.TRYWAIT P2, [UR23+0x22830], R7 ;  /* 0x02283007ff0075a7 */ /* 0x000e640008040157 */
[----:B-1----:R-:W-:Y:S05]  /*54e0*/  @!P2 BRA `(.L_x_2371) ;  /* 0x000001540014a947 */ /* 0x002fea0003800000 */
.L_x_2370:
[----:B------:R-:W-:Y:S01]  /*54f0*/  UIMAD UR10, UR39, 0x300, UR24 ;  /* 0x00000300270a78a4 */ /* 0x000fe2000f8e0218 */
[----:B------:R-:W-:Y:S01]  /*5500*/  WARPGROUP.ARRIVE ;  /* 0x00000000000079c5 */ /* 0x000fe20000000000 */
[----:B------:R-:W-:Y:S01]  /*5510*/  UMOV UR4, UR12 ;  /* 0x0000000c00047c82 */ /* 0x000fe20008000000 */
[----:B------:R-:W-:Y:S01]  /*5520*/  UMOV UR5, UR13 ;  /* 0x0000000d00057c82 */ /* 0x000fe20008000000 */
[----:B------:R-:W-:Y:S01]  /*5530*/  UMOV UR7, 0x40000040 ;  /* 0x4000004000077882 */ /* 0x000fe20000000000 */
[----:B------:R-:W-:Y:S01]  /*5540*/  UMOV UR11, 0x40000040 ;  /* 0x40000040000b7882 */ /* 0x000fe20000000000 */
[----:B-1----:R-:W1:Y:S01]  /*5550*/  LDC R6, c[0x0][0x448] ;  /* 0x00011200ff067b82 */ /* 0x002e620000000800 */
[----:B------:R-:W-:Y:S01]  /*5560*/  UMOV UR6, UR10 ;  /* 0x0000000a00067c82 */ /* 0x000fe20008000000 */
[----:B------:R-:W2:Y:S01]  /*5570*/  S2R R20, SR_TID.X ;  /* 0x0000000000147919 */ /* 0x000ea20000002100 */
[----:B------:R-:W-:Y:S01]  /*5580*/  HGMMA.64x96x16.F32.BF16 R152, gdesc[UR4], RZ, !UPT, gsb0 ;  /* 0x01600000049879f0 */ /* 0x000fe2000c0018ff */
[----:B------:R-:W-:Y:S01]  /*5590*/  UIADD3 UR6, UR10, 0x2, URZ ;  /* 0x000000020a067890 */ /* 0x000fe2000fffe03f */
[----:B------:R-:W-:Y:S01]  /*55a0*/  VIADD R8, R22, UR43 ;  /* 0x0000002b16087c36 */ /* 0x000fe20008000000 */
[----:B------:R-:W-:Y:S01]  /*55b0*/  UMOV UR4, UR16 ;  /* 0x0000001000047c82 */ /* 0x000fe20008000000 */
[----:B------:R-:W-:Y:S01]  /*55c0*/  UMOV UR5, UR17 ;  /* 0x0000001100057c82 */ /* 0x000fe20008000000 */
[----:B------:R-:W-:Y:S01]  /*55d0*/  UMOV UR7, 0x40000040 ;  /* 0x4000004000077882 */ /* 0x000fe20000000000 */
[----:B-1----:R-:W-:-:S02]  /*55e0*/  ISETP.NE.AND P2, PT, R6, 0x1, PT ;  /* 0x000000010600780c */ /* 0x002fc40003f45270 */
[----:B--2---:R-:W-:-:S11]  /*55f0*/  SHF.R.U32.HI R20, RZ, 0x7, R20 ;  /* 0x00000007ff147819 */ /* 0x004fd60000011614 */
[----:B------:R-:W1:Y:S08]  /*5600*/  @P2 LDC R9, c[0x0][0x44c] ;  /* 0x00011300ff092b82 */ /* 0x000e700000000800 */
[----:B------:R-:W2:Y:S01]  /*5610*/  @P2 LDC R6, c[0x0][0x450] ;  /* 0x00011400ff062b82 */ /* 0x000ea20000000800 */
[----:B-1----:R-:W-:-:S05]  /*5620*/  @P2 IMAD.HI.U32 R9, R8, R9, RZ ;  /* 0x0000000908092227 */ /* 0x002fca00078e00ff */
[----:B--2---:R-:W-:Y:S02]  /*5630*/  @P2 SHF.R.U32.HI R8, RZ, R6, R9 ;  /* 0x00000006ff082219 */ /* 0x004fe40000011609 */
[----:B------:R-:W-:Y:S02]  /*5640*/  IADD3 R6, -R20, 0xb, RZ ;  /* 0x0000000b14067810 */ /* 0x000fe40007ffe1ff */
[----:B------:R-:W-:Y:S01]  /*5650*/  PLOP3.LUT P2, PT, PT, PT, UP0, 0x40, 0x0 ;  /* 0x000000000000781c */ /* 0x000fe20003f4e808 */
[----:B------:R-:W1:Y:S01]  /*5660*/  SHFL.IDX PT, R20, R8, RZ, 0x1c1f ;  /* 0x001c1fff08147589 */ /* 0x000e6200000e0000 */
[----:B------:R-:W-:Y:S02]  /*5670*/  WARPGROUP.DEPBAR.LE gsb0, 0x0 ;  /* 0x00008000000079c5 */ /* 0x000fe40000010000 */
[----:B------:R-:W-:-:S06]  /*5680*/  WARPGROUP.ARRIVE ;  /* 0x00000000000079c5 */ /* 0x000fcc0000000000 */
[----:B------:R-:W-:Y:S01]  /*5690*/  HGMMA.64x96x16.F32.BF16 R152, gdesc[UR4], R152, gsb0 ;  /* 0x01600000049879f0 */ /* 0x000fe20008001898 */
[----:B------:R-:W-:Y:S01]  /*56a0*/  UIADD3 UR6, UR10, 0x4, URZ ;  /* 0x000000040a067890 */ /* 0x000fe2000fffe03f */
[----:B------:R-:W-:Y:S01]  /*56b0*/  UMOV UR4, UR20 ;  /* 0x0000001400047c82 */ /* 0x000fe20008000000 */
[----:B------:R-:W-:Y:S01]  /*56c0*/  UMOV UR5, UR21 ;  /* 0x0000001500057c82 */ /* 0x000fe20008000000 */
[----:B------:R-:W-:Y:S01]  /*56d0*/  UMOV UR7, 0x40000040 ;  /* 0x4000004000077882 */ /* 0x000fe20000000000 */
[----:B------:R-:W-:Y:S01]  /*56e0*/  UIADD3 UR10, UR10, 0x6, URZ ;  /* 0x000000060a0a7890 */ /* 0x000fe2000fffe03f */
        /* <DEDUP_REMOVED lines=49> */
[----:B------:R-:W-:-:S02]  /*5a00*/  IMAD R192, R3, -0x60, RZ ;  /* 0xffffffa003c07824 */ /* 0x000fc400078e02ff */
[----:B------:R-:W-:Y:S01]  /*5a10*/  FMUL.FTZ R171, R176, UR19 ;  /* 0x00000013b0ab7c20 */ /* 0x000fe20008410000 */
[----:B------:R-:W-:Y:S01]  /*5a20*/  FMUL.FTZ R187, R195, UR19 ;  /* 0x00000013c3bb7c20 */ /* 0x000fe20008410000 */
[----:B------:R-:W-:Y:S01]  /*5a30*/  FMUL.FTZ R193, R196, UR19 ;  /* 0x00000013c4c17c20 */ /* 0x000fe20008410000 */
[----:B------:R-:W-:Y:S01]  /*5a40*/  FMUL.FTZ R194, R197, UR19 ;  /* 0x00000013c5c27c20 */ /* 0x000fe20008410000 */
[----:B------:R-:W-:Y:S01]  /*5a50*/  FMUL.FTZ R189, R198, UR19 ;  /* 0x00000013c6bd7c20 */ /* 0x000fe20008410000 */
[----:B------:R-:W-:Y:S01]  /*5a60*/  FMUL.FTZ R191, R199, UR19 ;  /* 0x00000013c7bf7c20 */ /* 0x000fe20008410000 */
[----:B------:R-:W-:Y:S01]  /*5a70*/  IMAD.U32 R176, RZ, RZ, UR23 ;  /* 0x00000017ffb07e24 */ /* 0x000fe2000f8e00ff */
[----:B------:R-:W-:Y:S01]  /*5a80*/  IADD3 R197, -R16, 0x1, R192 ;  /* 0x0000000110c57810 */ /* 0x000fe20007ffe1c0 */
[----:B------:R-:W2:Y:S02]  /*5a90*/  MUFU.TANH R9, R9 ;  /* 0x0000000900097308 */ /* 0x000ea40000002400 */
[----:B------:R-:W-:Y:S01]  /*5aa0*/  @!P1 VIADD R21, R176, 0x22840 ;  /* 0x00022840b0159836 */ /* 0x000fe20000000000 */
[----:B------:R-:W-:-:S04]  /*5ab0*/  IADD3 R197, -R17, R197, R19 ;  /* 0x000000c511c57210 */ /* 0x000fc80007ffe113 */
[----:B------:R-:W-:Y:S01]  /*5ac0*/  @!P1 PRMT R21, RZ, 0x654, R21 ;  /* 0x00000654ff159816 */ /* 0x000fe20000000015 */
[----:B------:R-:W3:Y:S01]  /*5ad0*/  MUFU.TANH R10, R10 ;  /* 0x0000000a000a7308 */ /* 0x000ee20000002400 */
[C---:B------:R-:W-:Y:S01]  /*5ae0*/  VIADD R198, R197.reuse, UR18 ;  /* 0x00000012c5c67c36 */ /* 0x040fe20008000000 */
[----:B------:R4:W-:Y:S06]  /*5af0*/  BAR.ARV R6, 0x100 ;  /* 0x000400060000751d */ /* 0x0009ec0000002000 */
[----:B------:R-:W0:Y:S01]  /*5b00*/  MUFU.TANH R11, R11 ;  /* 0x0000000b000b7308 */ /* 0x000e220000002400 */
[----:B------:R-:W-:Y:S01]  /*5b10*/  VIADD R197, R197, UR26 ;  /* 0x0000001ac5c57c36 */ /* 0x000fe20008000000 */
[----:B------:R4:W-:Y:S01]  /*5b20*/  @!P1 SYNCS.ARRIVE.TRANS64.RED.A1T0 RZ, [R21+URZ], RZ ;  /* 0x000000ff15ff99a7 */ /* 0x0009e2000810043f */
[----:B-1----:R-:W-:-:S02]  /*5b30*/  IMAD.IADD R196, R20, 0x1, R198 ;  /* 0x0000000114c47824 */ /* 0x002fc400078e02c6 */
[----:B------:R-:W-:-:S03]  /*5b40*/  IMAD.IADD R195, R20, 0x1, R197 ;  /* 0x0000000114c37824 */ /* 0x000fc600078e02c5 */
        /* <DEDUP_REMOVED lines=46> */
[----:B------:R-:W-:Y:S01]  /*5e30*/  IADD3 R199, -R17, R19, R20 ;  /* 0x0000001311c77210 */ /* 0x000fe20007ffe114 */
[----:B------:R-:W-:Y:S03]  /*5e40*/  BSSY B0, `(.L_x_2373) ;  /* 0x0000010000007945 */ /* 0x000fe60003800000 */
        /* <DEDUP_REMOVED lines=10> */
.L_x_2374:
[----:B------:R-:W-:-:S05]  /*5ef0*/  IMAD.U32 R234, RZ, RZ, UR22 ;  /* 0x00000016ffea7e24 */ /* 0x000fca000f8e00ff */
[----:B------:R-:W-:-:S13]  /*5f00*/  ISETP.NE.AND P2, PT, R234, 0x1, PT ;  /* 0x00000001ea00780c */ /* 0x000fda0003f45270 */
[----:B------:R-:W1:Y:S02]  /*5f10*/  @P2 LDC.64 R20, c[0x0][0x9e8] ;  /* 0x00027a00ff142b82 */ /* 0x000e640000000a00 */
[----:B-1----:R-:W-:-:S05]  /*5f20*/  @P2 IMAD.HI.U32 R20, R199, R20, RZ ;  /* 0x00000014c7142227 */ /* 0x002fca00078e00ff */
[----:B------:R-:W-:-:S07]  /*5f30*/  @P2 SHF.R.U32.HI R199, RZ, R21, R20 ;  /* 0x00000015ffc72219 */ /* 0x000fce0000011614 */
.L_x_2375:
[----:B------:R-:W-:Y:S05]  /*5f40*/  BSYNC B0 ;  /* 0x0000000000007941 */ /* 0x000fea0003800000 */
.L_x_2373:
[----:B------:R-:W-:-:S04]  /*5f50*/  IMAD.IADD R20, R192, 0x1, -R16 ;  /* 0x00000001c0147824 */ /* 0x000fc800078e0a10 */
[----:B------:R-:W-:-:S05]  /*5f60*/  IMAD R20, R199, R234, R20 ;  /* 0x000000eac7147224 */ /* 0x000fca00078e0214 */
[----:B------:R-:W-:Y:S02]  /*5f70*/  VIMNMX R195, R195, R20, !PT ;  /* 0x00000014c3c37248 */ /* 0x000fe40007fe0100 */
[----:B------:R-:W-:-:S07]  /*5f80*/  VIADDMNMX R196, R20, R234, R196, PT ;  /* 0x000000ea14c47246 */ /* 0x000fce00038001c4 */
.L_x_2372:
[----:B------:R-:W-:Y:S01]  /*5f90*/  ISETP.GE.AND P3, PT, R192, 0x1, PT ;  /* 0x00000001c000780c */ /* 0x000fe20003f66270 */
[----:B------:R-:W1:Y:S01]  /*5fa0*/  SHFL.IDX PT, R8, R8, 0x1, 0x1c1f ;  /* 0x003c1f0008087f89 */ /* 0x000e6200000e0000 */
[----:B------:R-:W-:Y:S02]  /*5fb0*/  LOP3.LUT R18, R18, 0xfff7ffff, RZ, 0xc0, !PT ;  /* 0xfff7ffff12127812 */ /* 0x000fe400078ec0ff */
[C---:B------:R-:W-:Y:S02]  /*5fc0*/  ISETP.GE.AND P2, PT, R192.reuse, 0x2, PT ;  /* 0x00000002c000780c */ /* 0x040fe40003f46270 */
[----:B------:R-:W-:Y:S02]  /*5fd0*/  ISETP.GT.AND P4, PT, R195, RZ, !P3 ;  /* 0x000000ffc300720c */ /* 0x000fe40005f84270 */
[----:B------:R-:W-:Y:S02]  /*5fe0*/  ISETP.GE.AND P5, PT, R192, 0x9, PT ;  /* 0x00000009c000780c */ /* 0x000fe40003fa6270 */
[----:B------:R-:W-:-:S03]  /*5ff0*/  ISETP.LT.OR P4, PT, R196, 0x1, P4 ;  /* 0x00000001c400780c */ /* 0x000fc60002781670 */
[----:B------:R-:W-:Y:S02]  /*6000*/  @P3 LOP3.LUT R18, R18, 0x80000, RZ, 0xfc, !PT ;  /* 0x0008000012123812 */ /* 0x000fe400078efcff */
[----:B------:R-:W-:Y:S02]  /*6010*/  ISETP.GT.AND P3, PT, R195, 0x1, !P2 ;  /* 0x00000001c300780c */ /* 0x000fe40005764270 */
[----:B------:R-:W-:Y:S02]  /*6020*/  FSEL R20, R9, -INF , !P4 ;  /* 0xff80000009147808 */ /* 0x000fe40006000000 */
[----:B------:R-:W-:Y:S02]  /*6030*/  ISETP.LT.OR P3, PT, R196, 0x2, P3 ;  /* 0x00000002c400780c */ /* 0x000fe40001f61670 */
[----:B------:R-:W-:Y:S02]  /*6040*/  ISETP.GE.AND P4, PT, R192, 0xa, PT ;  /* 0x0000000ac000780c */ /* 0x000fe40003f86270 */
[----:B------:R-:W-:-:S02]  /*6050*/  LOP3.LUT R18, R18, 0xfffffffd, RZ, 0xc0, !PT ;  /* 0xfffffffd12127812 */ /* 0x000fc400078ec0ff */
[----:B------:R-:W-:Y:S01]  /*6060*/  FSEL R10, R10, -INF , !P3 ;  /* 0xff8000000a0a7808 */ /* 0x000fe20005800000 */
[--C-:B-1----:R-:W-:Y:S01]  /*6070*/  IMAD.IADD R198, R198, 0x1, R8.reuse ;  /* 0x00000001c6c67824 */ /* 0x102fe200078e0208 */
[----:B------:R-:W-:Y:S01]  /*6080*/  ISETP.GT.AND P3, PT, R195, 0x8, !P5 ;  /* 0x00000008c300780c */ /* 0x000fe20006f64270 */
[----:B------:R-:W-:Y:S01]  /*6090*/  IMAD.IADD R197, R197, 0x1, R8 ;  /* 0x00000001c5c57824 */ /* 0x000fe200078e0208 */
[----:B------:R-:W-:Y:S02]  /*60a0*/  @P5 LOP3.LUT R18, R18, 0x2, RZ, 0xfc, !PT ;  /* 0x0000000212125812 */ /* 0x000fe400078efcff */
[----:B------:R-:W-:Y:S02]  /*60b0*/  ISETP.LT.OR P3, PT, R196, 0x9, P3 ;  /* 0x00000009c400780c */ /* 0x000fe40001f61670 */
[----:B------:R-:W-:Y:S02]  /*60c0*/  LOP3.LUT R18, R18, 0xfffffffb, RZ, 0xc0, !PT ;  /* 0xfffffffb12127812 */ /* 0x000fe400078ec0ff */
[----:B0-----:R-:W-:-:S02]  /*60d0*/  FSEL R13, R13, -INF , !P3 ;  /* 0xff8000000d0d7808 */ /* 0x001fc40005800000 */
[----:B------:R-:W-:Y:S02]  /*60e0*/  @P4 LOP3.LUT R18, R18, 0x4, RZ, 0xfc, !PT ;  /* 0x0000000412124812 */ /* 0x000fe400078efcff */
[----:B------:R-:W-:Y:S02]  /*60f0*/  ISETP.GT.AND P3, PT, R195, 0x9, !P4 ;  /* 0x00000009c300780c */ /* 0x000fe40006764270 */
[----:B------:R-:W-:Y:S02]  /*6100*/  ISETP.GE.AND P4, PT, R192, 0x11, PT ;  /* 0x00000011c000780c */ /* 0x000fe40003f86270 */
[----:B------:R-:W-:Y:S02]  /*6110*/  ISETP.LT.OR P3, PT, R196, 0xa, P3 ;  /* 0x0000000ac400780c */ /* 0x000fe40001f61670 */
[----:B------:R-:W-:Y:S02]  /*6120*/  LOP3.LUT R18, R18, 0xfffffff7, RZ, 0xc0, !PT ;  /* 0xfffffff712127812 */ /* 0x000fe400078ec0ff */
[----:B------:R-:W-:-:S02]  /*6130*/  FSEL R14, R14, -INF , !P3 ;  /* 0xff8000000e0e7808 */ /* 0x000fc40005800000 */
        /* <DEDUP_REMOVED lines=114> */
[----:B------:R-:W-:Y:S01]  /*6860*/  IADD3 R21, -R17, R19, R8 ;  /* 0x0000001311157210 */ /* 0x000fe20007ffe108 */
[----:B------:R-:W-:Y:S03]  /*6870*/  BSSY B0, `(.L_x_2377) ;  /* 0x0000010000007945 */ /* 0x000fe60003800000 */
        /* <DEDUP_REMOVED lines=10> */
.L_x_2378:
[----:B------:R-:W-:-:S05]  /*6920*/  IMAD.U32 R195, RZ, RZ, UR22 ;  /* 0x00000016ffc37e24 */ /* 0x000fca000f8e00ff */
[----:B------:R-:W-:-:S13]  /*6930*/  ISETP.NE.AND P6, PT, R195, 0x1, PT ;  /* 0x00000001c300780c */ /* 0x000fda0003fc5270 */
[----:B------:R-:W0:Y:S02]  /*6940*/  @P6 LDC.64 R8, c[0x0][0x9e8] ;  /* 0x00027a00ff086b82 */ /* 0x000e240000000a00 */
[----:B0-----:R-:W-:-:S05]  /*6950*/  @P6 IMAD.HI.U32 R8, R21, R8, RZ ;  /* 0x0000000815086227 */ /* 0x001fca00078e00ff */
[----:B------:R-:W-:-:S07]  /*6960*/  @P6 SHF.R.U32.HI R21, RZ, R9, R8 ;  /* 0x00000009ff156219 */ /* 0x000fce0000011608 */
.L_x_2379:
[----:B------:R-:W-:Y:S05]  /*6970*/  BSYNC B0 ;  /* 0x0000000000007941 */ /* 0x000fea0003800000 */
.L_x_2377:
[----:B------:R-:W-:-:S04]  /*6980*/  IMAD.IADD R192, R192, 0x1, -R16 ;  /* 0x00000001c0c07824 */ /* 0x000fc800078e0a10 */
[----:B------:R-:W-:-:S05]  /*6990*/  IMAD R192, R21, R195, R192 ;  /* 0x000000c315c07224 */ /* 0x000fca00078e02c0 */
[----:B------:R-:W-:Y:S02]  /*69a0*/  VIMNMX R197, R197, R192, !PT ;  /* 0x000000c0c5c57248 */ /* 0x000fe40007fe0100 */
[----:B------:R-:W-:-:S07]  /*69b0*/  VIADDMNMX R198, R192, R195, R198, PT ;  /* 0x000000c3c0c67246 */ /* 0x000fce00038001c6 */
.L_x_2376:
[----:B------:R-:W-:Y:S01]  /*69c0*/  ISETP.GT.AND P2, PT, R197, 0x1, !P2 ;  /* 0x00000001c500780c */ /* 0x000fe20005744270 */
[----:B------:R-:W-:Y:S01]  /*69d0*/  UMOV UR4, UR14 ;  /* 0x0000000e00047c82 */ /* 0x000fe20008000000 */
[----:B------:R-:W-:Y:S02]  /*69e0*/  FMNMX.FTZ R8, R20, R4, !PT ;  /* 0x0000000414087209 */ /* 0x000fe40007810000 */
[----:B------:R-:W-:Y:S02]  /*69f0*/  ISETP.LT.OR P2, PT, R198, 0x2, P2 ;  /* 0x00000002c600780c */ /* 0x000fe40001741670 */
[----:B------:R-:W-:Y:S02]  /*6a00*/  LOP3.LUT P6, RZ, R18, 0x8000, RZ, 0xc0, !PT ;  /* 0x0000800012ff7812 */ /* 0x000fe400078cc0ff */
        /* <DEDUP_REMOVED lines=59> */
[C---:B------:R-:W-:Y:S02]  /*6dc0*/  ISETP.GT.AND P3, PT, R197.reuse, 0x50, !P3 ;  /* 0x00000050c500780c */ /* 0x040fe40005f64270 */
[----:B------:R-:W-:Y:S02]  /*6dd0*/  ISETP.LT.OR P2, PT, R198, 0x29, P2 ;  /* 0x00000029c600780c */ /* 0x000fe40001741670 */
[----:B------:R-:W-:Y:S02]  /*6de0*/  ISETP.GT.AND P4, PT, R197, 0x51, !P4 ;  /* 0x00000051c500780c */ /* 0x000fe40006784270 */
[----:B------:R-:W-:Y:S02]  /*6df0*/  FSEL R165, R165, -INF , !P2 ;  /* 0xff800000a5a57808 */ /* 0x000fe40005000000 */
[----:B------:R-:W-:-:S02]  /*6e00*/  LOP3.LUT P2, RZ, R18, 0x800, RZ, 0xc0, !PT ;  /* 0x0000080012ff7812 */ /* 0x000fc4000784c0ff */
[C---:B------:R-:W-:Y:S02]  /*6e10*/  ISETP.LT.OR P3, PT, R198.reuse, 0x51, P3 ;  /* 0x00000051c600780c */ /* 0x040fe40001f61670 */
[C---:B------:R-:W-:Y:S02]  /*6e20*/  ISETP.GT.AND P2, PT, R197.reuse, 0x29, !P2 ;  /* 0x00000029c500780c */ /* 0x040fe40005744270 */
[----:B------:R-:W-:Y:S02]  /*6e30*/  ISETP.GT.AND P5, PT, R197, 0x58, !P5 ;  /* 0x00000058c500780c */ /* 0x000fe40006fa4270 */
[C---:B------:R-:W-:Y:S02]  /*6e40*/  ISETP.LT.OR P2, PT, R198.reuse, 0x2a, P2 ;  /* 0x0000002ac600780c */ /* 0x040fe40001741670 */
[----:B------:R-:W-:Y:S02]  /*6e50*/  ISETP.LT.OR P4, PT, R198, 0x52, P4 ;  /* 0x00000052c600780c */ /* 0x000fe40002781670 */
[----:B------:R-:W-:-:S02]  /*6e60*/  FSEL R166, R166, -INF , !P2 ;  /* 0xff800000a6a67808 */ /* 0x000fc40005000000 */
[----:B------:R-:W-:Y:S02]  /*6e70*/  LOP3.LUT P2, RZ, R18, 0x400, RZ, 0xc0, !PT ;  /* 0x0000040012ff7812 */ /* 0x000fe4000784c0ff */
[----:B0-----:R-:W-:Y:S02]  /*6e80*/  FMNMX.FTZ R8, R8, R21, !PT ;  /* 0x0000001508087209 */ /* 0x001fe40007810000 */
[----:B------:R-:W-:Y:S02]  /*6e90*/  ISETP.GT.AND P2, PT, R197, 0x30, !P2 ;  /* 0x00000030c500780c */ /* 0x000fe40005744270 */
[----:B------:R-:W-:Y:S01]  /*6ea0*/  FSEL R185, R185, -INF , !P3 ;  /* 0xff800000b9b97808 */ /* 0x000fe20005800000 */
[----:B------:R-:W0:Y:S01]  /*6eb0*/  SHFL.BFLY PT, R21, R8, 0x1, 0x1f ;  /* 0x0c201f0008157f89 */ /* 0x000e2200000e0000 */
[C---:B------:R-:W-:Y:S02]  /*6ec0*/  ISETP.LT.OR P2, PT, R198.reuse, 0x31, P2 ;  /* 0x00000031c600780c */ /* 0x040fe40001741670 */
[----:B------:R-:W-:-:S02]  /*6ed0*/  ISETP.LT.OR P5, PT, R198, 0x59, P5 ;  /* 0x00000059c600780c */ /* 0x000fc40002fa1670 */
[----:B------:R-:W-:Y:S02]  /*6ee0*/  FSEL R169, R169, -INF , !P2 ;  /* 0xff800000a9a97808 */ /* 0x000fe40005000000 */
[----:B------:R-:W-:Y:S02]  /*6ef0*/  LOP3.LUT P2, RZ, R18, 0x200, RZ, 0xc0, !PT ;  /* 0x0000020012ff7812 */ /* 0x000fe4000784c0ff */
[----:B------:R-:W-:Y:S02]  /*6f00*/  FSEL R187, R187, -INF , !P4 ;  /* 0xff800000bbbb7808 */ /* 0x000fe40006000000 */
[----:B------:R-:W-:Y:S02]  /*6f10*/  ISETP.GT.AND P2, PT, R197, 0x31, !P2 ;  /* 0x00000031c500780c */ /* 0x000fe40005744270 */
[----:B------:R-:W-:Y:S02]  /*6f20*/  FSEL R189, R189, -INF , !P5 ;  /* 0xff800000bdbd7808 */ /* 0x000fe40006800000 */
[----:B------:R-:W-:-:S04]  /*6f30*/  ISETP.LT.OR P2, PT, R198, 0x32, P2 ;  /* 0x00000032c600780c */ /* 0x000fc80001741670 */
[----:B------:R-:W-:Y:S02]  /*6f40*/  FSEL R170, R170, -INF , !P2 ;  /* 0xff800000aaaa7808 */ /* 0x000fe40005000000 */
[----:B------:R-:W-:Y:S02]  /*6f50*/  LOP3.LUT P2, RZ, R18, 0x100, RZ, 0xc0, !PT ;  /* 0x0000010012ff7812 */ /* 0x000fe4000784c0ff */
[----:B0-----:R-:W-:Y:S02]  /*6f60*/  FMNMX.FTZ R8, R8, R21, !PT ;  /* 0x0000001508087209 */ /* 0x001fe40007810000 */
        /* <DEDUP_REMOVED lines=19> */
[----:B------:R-:W-:-:S04]  /*70a0*/  FSETP.NEU.FTZ.AND P2, PT, R8, -INF , PT ;  /* 0xff8000000800780b */ /* 0x000fc80003f5d000 */
[----:B------:R-:W-:-:S05]  /*70b0*/  FSEL R21, R8, RZ, P2 ;  /* 0x000000ff08157208 */ /* 0x000fca0001000000 */
[----:B------:R-:W-:Y:S01]  /*70c0*/  FADD.FTZ R21, -R21, R4 ;  /* 0x0000000415157221 */ /* 0x000fe20000010100 */
[----:B------:R-:W-:-:S05]  /*70d0*/  FMUL.FTZ R4, R8, UR4 ;  /* 0x0000000408047c20 */ /* 0x000fca0008410000 */
[----:B------:R-:W-:Y:S02]  /*70e0*/  FSEL R4, R4, RZ, P2 ;  /* 0x000000ff04047208 */ /* 0x000fe40001000000 */
[----:B------:R-:W-:Y:S02]  /*70f0*/  ISETP.GT.AND P2, PT, R197, 0x49, !P6 ;  /* 0x00000049c500780c */ /* 0x000fe40007744270 */
[----:B------:R-:W-:Y:S01]  /*7100*/  LOP3.LUT P6, RZ, R18, 0x1, RZ, 0xc0, !PT ;  /* 0x0000000112ff7812 */ /* 0x000fe200078cc0ff */
        /* <DEDUP_REMOVED lines=24> */
[----:B------:R-:W-:Y:S01]  /*7290*/  FMUL.FTZ R4, R21, UR4 ;  /* 0x0000000415047c20 */ /* 0x000fe20008410000 */
[----:B------:R-:W-:Y:S01]  /*72a0*/  MUFU.EX2 R20, R20 ;  /* 0x0000001400147308 */ /* 0x000fe20000000800 */
[----:B------:R-:W-:-:S04]  /*72b0*/  ISETP.LT.OR P2, PT, R198, 0x4a, P2 ;  /* 0x0000004ac600780c */ /* 0x000fc80001741670 */
[----:B------:R-:W-:Y:S02]  /*72c0*/  FSEL R183, R183, -INF , !P2 ;  /* 0xff800000b7b77808 */ /* 0x000fe40005000000 */
[----:B------:R-:W-:Y:S01]  /*72d0*/  LOP3.LUT P2, RZ, R18, 0x80000, RZ, 0xc0, !PT ;  /* 0x0008000012ff7812 */ /* 0x000fe2000784c0ff */
[----:B------:R-:W0:Y:S03]  /*72e0*/  MUFU.EX2 R4, R4 ;  /* 0x0000000400047308 */ /* 0x000e260000000800 */
[----:B------:R-:W-:-:S04]  /*72f0*/  ISETP.GT.AND P2, PT, R197, RZ, !P2 ;  /* 0x000000ffc500720c */ /* 0x000fc80005744270 */
[----:B------:R-:W-:Y:S01]  /*7300*/  ISETP.LT.OR P2, PT, R198, 0x1, P2 ;  /* 0x00000001c600780c */ /* 0x000fe20001741670 */
[----:B------:R-:W1:Y:S03]  /*7310*/  MUFU.EX2 R10, R10 ;  /* 0x0000000a000a7308 */ /* 0x000e660000000800 */
[----:B------:R-:W-:Y:S02]  /*7320*/  FSEL R11, R11, -INF , !P2 ;  /* 0xff8000000b0b7808 */ /* 0x000fe40005000000 */
[----:B------:R-:W-:-:S03]  /*7330*/  ISETP.GT.AND P2, PT, R197, 0x59, !P6 ;  /* 0x00000059c500780c */ /* 0x000fc60007744270 */
[----:B------:R-:W2:Y:S01]  /*7340*/  MUFU.EX2 R13, R13 ;  /* 0x0000000d000d7308 */ /* 0x000ea20000000800 */
[----:B0-----:R-:W-:Y:S01]  /*7350*/  FFMA.FTZ R2, R4, R2, R20 ;  /* 0x0000000204027223 */ /* 0x001fe20000010014 */
[----:B------:R-:W-:Y:S01]  /*7360*/  ISETP.LT.OR P2, PT, R198, 0x5a, P2 ;  /* 0x0000005ac600780c */ /* 0x000fe20001741670 */
[-C--:B------:R-:W-:Y:S01]  /*7370*/  FMUL.FTZ R24, R24, R4.reuse ;  /* 0x0000000418187220 */ /* 0x080fe20000410000 */
[-C--:B------:R-:W-:Y:S01]  /*7380*/  FMUL.FTZ R25, R25, R4.reuse ;  /* 0x0000000419197220 */ /* 0x080fe20000410000 */
[-C--:B------:R-:W-:Y:S01]  /*7390*/  FMUL.FTZ R28, R28, R4.reuse ;  /* 0x000000041c1c7220 */ /* 0x080fe20000410000 */
[----:B------:R-:W-:Y:S01]  /*73a0*/  FSEL R191, R191, -INF , !P2 ;  /* 0xff800000bfbf7808 */ /* 0x000fe20005000000 */
[----:B------:R-:W-:Y:S01]  /*73b0*/  FMUL.FTZ R29, R29, R4 ;  /* 0x000000041d1d7220 */ /* 0x000fe20000410000 */
[----:B------:R-:W0:Y:S01]  /*73c0*/  MUFU.EX2 R14, R14 ;  /* 0x0000000e000e7308 */ /* 0x000e220000000800 */
[C---:B-1----:R-:W-:Y:S01]  /*73d0*/  FADD.FTZ R2, R10.reuse, R2 ;  /* 0x000000020a027221 */ /* 0x042fe20000010000 */
[----:B------:R-:W-:Y:S01]  /*73e0*/  F2FP.BF16.F32.PACK_AB R152, R10, R20 ;  /* 0x000000140a98723e */ /* 0x000fe200000010ff */
[-C--:B------:R-:W-:Y:S01]  /*73f0*/  FMUL.FTZ R32, R32, R4.reuse ;  /* 0x0000000420207220 */ /* 0x080fe20000410000 */
[----:B------:R-:W-:Y:S01]  /*7400*/  FMNMX.FTZ R10, R11, R5, !PT ;  /* 0x000000050b0a7209 */ /* 0x000fe20007810000 */
[-C--:B------:R-:W-:Y:S01]  /*7410*/  FMUL.FTZ R33, R33, R4.reuse ;  /* 0x0000000421217220 */ /* 0x080fe20000410000 */
[-C--:B------:R-:W-:Y:S01]  /*7420*/  FMUL.FTZ R36, R36, R4.reuse ;  /* 0x0000000424247220 */ /* 0x080fe20000410000 */
[----:B------:R-:W-:Y:S01]  /*7430*/  FMUL.FTZ R37, R37, R4 ;  /* 0x0000000425257220 */ /* 0x000fe20000410000 */
[----:B------:R-:W-:Y:S01]  /*7440*/  FMNMX.FTZ R10, R12, R10, !PT ;  /* 0x0000000a0c0a7209 */ /* 0x000fe20007810000 */
[----:B--2---:R-:W-:Y:S01]  /*7450*/  FADD.FTZ R2, R13, R2 ;  /* 0x000000020d027221 */ /* 0x004fe20000010000 */
[----:B------:R-:W1:Y:S01]  /*7460*/  MUFU.EX2 R153, R153 ;  /* 0x0000009900997308 */ /* 0x000e620000000800 */
[----:B------:R-:W-:Y:S01]  /*7470*/  FMUL.FTZ R40, R40, R4 ;  /* 0x0000000428287220 */ /* 0x000fe20000410000 */
[----:B------:R-:W-:Y:S01]  /*7480*/  FMNMX.FTZ R10, R15, R10, !PT ;  /* 0x0000000a0f0a7209 */ /* 0x000fe20007810000 */
[-C--:B------:R-:W-:Y:S01]  /*7490*/  FMUL.FTZ R41, R41, R4.reuse ;  /* 0x0000000429297220 */ /* 0x080fe20000410000 */
[-C--:B------:R-:W-:Y:S01]  /*74a0*/  FMUL.FTZ R44, R44, R4.reuse ;  /* 0x000000042c2c7220 */ /* 0x080fe20000410000 */
[----:B------:R-:W-:Y:S01]  /*74b0*/  FMUL.FTZ R45, R45, R4 ;  /* 0x000000042d2d7220 */ /* 0x000fe20000410000 */
[----:B------:R-:W-:Y:S01]  /*74c0*/  FMNMX.FTZ R10, R9, R10, !PT ;  /* 0x0000000a090a7209 */ /* 0x000fe20007810000 */
[----:B0-----:R-:W-:Y:S01]  /*74d0*/  FADD.FTZ R2, R14, R2 ;  /* 0x000000020e027221 */ /* 0x001fe20000010000 */
[----:B------:R-:W-:Y:S01]  /*74e0*/  MUFU.EX2 R157, R157 ;  /* 0x0000009d009d7308 */ /* 0x000fe20000000800 */
[----:B------:R-:W-:Y:S01]  /*74f0*/  FMUL.FTZ R48, R48, R4 ;  /* 0x0000000430307220 */ /* 0x000fe20000410000 */
[----:B------:R-:W-:Y:S01]  /*7500*/  FMNMX.FTZ R10, R155, R10, !PT ;  /* 0x0000000a9b0a7209 */ /* 0x000fe20007810000 */
[-C--:B------:R-:W-:Y:S01]  /*7510*/  FMUL.FTZ R49, R49, R4.reuse ;  /* 0x0000000431317220 */ /* 0x080fe20000410000 */
[-C--:B------:R-:W-:Y:S01]  /*7520*/  FMUL.FTZ R52, R52, R4.reuse ;  /* 0x0000000434347220 */ /* 0x080fe20000410000 */
[----:B------:R-:W-:Y:S01]  /*7530*/  FMUL.FTZ R53, R53, R4 ;  /* 0x0000000435357220 */ /* 0x000fe20000410000 */
[----:B------:R-:W-:Y:S01]  /*7540*/  FMNMX.FTZ R10, R156, R10, !PT ;  /* 0x0000000a9c0a7209 */ /* 0x000fe20007810000 */
[----:B------:R-:W-:Y:S01]  /*7550*/  FMUL.FTZ R56, R56, R4 ;  /* 0x0000000438387220 */ /* 0x000fe20000410000 */
[----:B------:R-:W-:Y:S01]  /*7560*/  MUFU.EX2 R158, R158 ;  /* 0x0000009e009e7308 */ /* 0x000fe20000000800 */
[----:B-1----:R-:W-:Y:S01]  /*7570*/  FADD.FTZ R2, R153, R2 ;  /* 0x0000000299027221 */ /* 0x002fe20000010000 */
[----:B------:R-:W-:Y:S01]  /*7580*/  FMNMX.FTZ R10, R159, R10, !PT ;  /* 0x0000000a9f0a7209 */ /* 0x000fe20007810000 */
[-C--:B------:R-:W-:Y:S01]  /*7590*/  FMUL.FTZ R57, R57, R4.reuse ;  /* 0x0000000439397220 */ /* 0x080fe20000410000 */
[-C--:B------:R-:W-:Y:S01]  /*75a0*/  FMUL.FTZ R60, R60, R4.reuse ;  /* 0x000000043c3c7220 */ /* 0x080fe20000410000 */
[----:B------:R-:W-:Y:S01]  /*75b0*/  FMUL.FTZ R61, R61, R4 ;  /* 0x000000043d3d7220 */ /* 0x000fe20000410000 */
[----:B------:R-:W-:Y:S01]  /*75c0*/  FMNMX.FTZ R10, R160, R10, !PT ;  /* 0x0000000aa00a7209 */ /* 0x000fe20007810000 */
[-C--:B------:R-:W-:Y:S01]  /*75d0*/  FMUL.FTZ R64, R64, R4.reuse ;  /* 0x0000000440407220 */ /* 0x080fe20000410000 */
[----:B------:R-:W-:Y:S01]  /*75e0*/  MUFU.EX2 R163, R163 ;  /* 0x000000a300a37308 */ /* 0x000fe20000000800 */
[----:B------:R-:W-:Y:S01]  /*75f0*/  FMUL.FTZ R65, R65, R4 ;  /* 0x0000000441417220 */ /* 0x000fe20000410000 */
        /* <DEDUP_REMOVED lines=63> */
[-C--:B------:R-:W-:Y:S01]  /*79f0*/  FMUL.FTZ R145, R145, R4.reuse ;  /* 0x0000000491917220 */ /* 0x080fe20000410000 */
[-C--:B------:R-:W-:Y:S01]  /*7a00*/  FMUL.FTZ R148, R148, R4.reuse ;  /* 0x0000000494947220 */ /* 0x080fe20000410000 */
[----:B------:R-:W0:Y:S01]  /*7a10*/  SHFL.BFLY PT, R20, R10, 0x2, 0x1f ;  /* 0x0c401f000a147f89 */ /* 0x000e2200000e0000 */
[----:B------:R-:W-:-:S04]  /*7a20*/  FMUL.FTZ R149, R149, R4 ;  /* 0x0000000495957220 */ /* 0x000fc80000410000 */
[----:B------:R-:W-:Y:S08]  /*7a30*/  MUFU.EX2 R181, R181 ;  /* 0x000000b500b57308 */ /* 0x000ff00000000800 */
[----:B------:R-:W-:Y:S08]  /*7a40*/  MUFU.EX2 R184, R184 ;  /* 0x000000b800b87308 */ /* 0x000ff00000000800 */
[----:B------:R-:W-:Y:S01]  /*7a50*/  MUFU.EX2 R186, R186 ;  /* 0x000000ba00ba7308 */ /* 0x000fe20000000800 */
[----:B0-----:R-:W-:-:S05]  /*7a60*/  FMNMX.FTZ R10, R10, R20, !PT ;  /* 0x000000140a0a7209 */ /* 0x001fca0007810000 */
[----:B------:R-:W0:Y:S02]  /*7a70*/  SHFL.BFLY PT, R21, R10, 0x1, 0x1f ;  /* 0x0c201f000a157f89 */ /* 0x000e2400000e0000 */
[----:B------:R1:W2:Y:S08]  /*7a80*/  MUFU.EX2 R20, R154 ;  /* 0x0000009a00147308 */ /* 0x0002b00000000800 */
[----:B------:R-:W-:Y:S01]  /*7a90*/  MUFU.EX2 R188, R188 ;  /* 0x000000bc00bc7308 */ /* 0x000fe20000000800 */
[----:B-1----:R-:W-:-:S07]  /*7aa0*/  F2FP.BF16.F32.PACK_AB R154, R14, R13 ;  /* 0x0000000d0e9a723e */ /* 0x002fce00000010ff */
[----:B------:R-:W-:Y:S01]  /*7ab0*/  MUFU.EX2 R190, R190 ;  /* 0x000000be00be7308 */ /* 0x000fe20000000800 */
[----:B--2---:R-:W-:-:S04]  /*7ac0*/  FADD.FTZ R2, R20, R2 ;  /* 0x0000000214027221 */ /* 0x004fc80000010000 */
[----:B------:R-:W-:Y:S01]  /*7ad0*/  FADD.FTZ R2, R157, R2 ;  /* 0x000000029d027221 */ /* 0x000fe20000010000 */
[----:B0-----:R-:W-:Y:S02]  /*7ae0*/  FMNMX.FTZ R10, R10, R21, !PT ;  /* 0x000000150a0a7209 */ /* 0x001fe40007810000 */
[----:B------:R-:W-:Y:S01]  /*7af0*/  MUFU.EX2 R193, R193 ;  /* 0x000000c100c17308 */ /* 0x000fe20000000800 */
[C---:B------:R-:W-:Y:S01]  /*7b00*/  FADD.FTZ R2, R158.reuse, R2 ;  /* 0x000000029e027221 */ /* 0x040fe20000010000 */
[----:B------:R-:W-:Y:S02]  /*7b10*/  F2FP.BF16.F32.PACK_AB R158, R158, R157 ;  /* 0x0000009d9e9e723e */ /* 0x000fe400000010ff */
[C---:B------:R-:W-:Y:S01]  /*7b20*/  FSETP.NEU.FTZ.AND P2, PT, R10.reuse, -INF , PT ;  /* 0xff8000000a00780b */ /* 0x040fe20003f5d000 */
[C---:B------:R-:W-:Y:S01]  /*7b30*/  FMUL.FTZ R21, R10.reuse, UR4 ;  /* 0x000000040a157c20 */ /* 0x040fe20008410000 */
[----:B------:R-:W-:Y:S02]  /*7b40*/  FADD.FTZ R2, R163, R2 ;  /* 0x00000002a3027221 */ /* 0x000fe40000010000 */
[----:B------:R-:W-:-:S02]  /*7b50*/  FSEL R14, R10, RZ, P2 ;  /* 0x000000ff0a0e7208 */ /* 0x000fc40001000000 */
[----:B------:R-:W-:Y:S01]  /*7b60*/  FSEL R21, R21, RZ, P2 ;  /* 0x000000ff15157208 */ /* 0x000fe20001000000 */
[----:B------:R-:W-:Y:S02]  /*7b70*/  FADD.FTZ R2, R164, R2 ;  /* 0x00000002a4027221 */ /* 0x000fe40000010000 */
[----:B------:R-:W-:Y:S02]  /*7b80*/  FADD.FTZ R5, -R14, R5 ;  /* 0x000000050e057221 */ /* 0x000fe40000010100 */
[--C-:B------:R-:W-:Y:S01]  /*7b90*/  FFMA.FTZ R197, R11, UR4, -R21.reuse ;  /* 0x000000040bc57c23 */ /* 0x100fe20008010815 */
[--C-:B------:R-:W-:Y:S01]  /*7ba0*/  FFMA.FTZ R12, R12, UR4, -R21.reuse ;  /* 0x000000040c0c7c23 */ /* 0x100fe20008010815 */
[----:B------:R-:W-:Y:S01]  /*7bb0*/  FMUL.FTZ R5, R5, UR4 ;  /* 0x0000000405057c20 */ /* 0x000fe20008410000 */
        /* <DEDUP_REMOVED lines=12> */
[----:B------:R-:W-:Y:S01]  /*7c80*/  F2FP.BF16.F32.PACK_AB R160, R164, R163 ;  /* 0x000000a3a4a0723e */ /* 0x000fe200000010ff */
[--C-:B------:R-:W-:Y:S01]  /*7c90*/  FFMA.FTZ R169, R169, UR4, -R21.reuse ;  /* 0x00000004a9a97c23 */ /* 0x100fe20008010815 */
[--C-:B------:R-:W-:Y:S01]  /*7ca0*/  FFMA.FTZ R198, R170, UR4, -R21.reuse ;  /* 0x00000004aac67c23 */ /* 0x100fe20008010815 */
[--C-:B------:R-:W-:Y:S01]  /*7cb0*/  FFMA.FTZ R173, R173, UR4, -R21.reuse ;  /* 0x00000004adad7c23 */ /* 0x100fe20008010815 */
[--C-:B------:R-:W-:Y:S01]  /*7cc0*/  FFMA.FTZ R199, R174, UR4, -R21.reuse ;  /* 0x00000004aec77c23 */ /* 0x100fe20008010815 */
[----:B------:R-:W-:Y:S01]  /*7cd0*/  FADD.FTZ R2, R167, R2 ;  /* 0x00000002a7027221 */ /* 0x000fe20000010000 */
[----:B------:R-:W-:Y:S01]  /*7ce0*/  F2FP.BF16.F32.PACK_AB R162, R168, R167 ;  /* 0x000000a7a8a2723e */ /* 0x000fe200000010ff */
[----:B------:R-:W1:Y:S01]  /*7cf0*/  MUFU.EX2 R12, R12 ;  /* 0x0000000c000c7308 */ /* 0x000e620000000800 */
[--C-:B------:R-:W-:Y:S01]  /*7d00*/  FFMA.FTZ R178, R178, UR4, -R21.reuse ;  /* 0x00000004b2b27c23 */ /* 0x100fe20008010815 */
[----:B------:R-:W-:Y:S01]  /*7d10*/  FADD.FTZ R2, R168, R2 ;  /* 0x00000002a8027221 */ /* 0x000fe20000010000 */
[--C-:B------:R-:W-:Y:S01]  /*7d20*/  FFMA.FTZ R179, R179, UR4, -R21.reuse ;  /* 0x00000004b3b37c23 */ /* 0x100fe20008010815 */
[--C-:B------:R-:W-:Y:S01]  /*7d30*/  FFMA.FTZ R182, R182, UR4, -R21.reuse ;  /* 0x00000004b6b67c23 */ /* 0x100fe20008010815 */
[----:B------:R-:W-:Y:S01]  /*7d40*/  FFMA.FTZ R183, R183, UR4, -R21 ;  /* 0x00000004b7b77c23 */ /* 0x000fe20008010815 */
[----:B------:R-:W-:Y:S01]  /*7d50*/  FADD.FTZ R2, R171, R2 ;  /* 0x00000002ab027221 */ /* 0x000fe20000010000 */
[C---:B------:R-:W-:Y:S01]  /*7d60*/  F2FP.BF16.F32.PACK_AB R164, R172.reuse, R171 ;  /* 0x000000abaca4723e */ /* 0x040fe200000010ff */
[----:B------:R-:W2:Y:S01]  /*7d70*/  MUFU.EX2 R196, R196 ;  /* 0x000000c400c47308 */ /* 0x000ea20000000800 */
[----:B0-----:R-:W-:Y:S01]  /*7d80*/  FFMA.FTZ R0, R5, R0, R197 ;  /* 0x0000000005007223 */ /* 0x001fe200000100c5 */
[----:B------:R-:W-:Y:S01]  /*7d90*/  FADD.FTZ R2, R172, R2 ;  /* 0x00000002ac027221 */ /* 0x000fe20000010000 */
[--C-:B------:R-:W-:Y:S01]  /*7da0*/  FFMA.FTZ R185, R185, UR4, -R21.reuse ;  /* 0x00000004b9b97c23 */ /* 0x100fe20008010815 */
[--C-:B------:R-:W-:Y:S01]  /*7db0*/  FFMA.FTZ R187, R187, UR4, -R21.reuse ;  /* 0x00000004bbbb7c23 */ /* 0x100fe20008010815 */
[--C-:B------:R-:W-:Y:S01]  /*7dc0*/  FFMA.FTZ R189, R189, UR4, -R21.reuse ;  /* 0x00000004bdbd7c23 */ /* 0x100fe20008010815 */
[----:B------:R-:W-:Y:S01]  /*7dd0*/  FADD.FTZ R2, R175, R2 ;  /* 0x00000002af027221 */ /* 0x000fe20000010000 */
[----:B------:R-:W-:Y:S01]  /*7de0*/  FFMA.FTZ R21, R191, UR4, -R21 ;  /* 0x00000004bf157c23 */ /* 0x000fe20008010815 */
[----:B------:R-:W0:Y:S01]  /*7df0*/  MUFU.EX2 R15, R15 ;  /* 0x0000000f000f7308 */ /* 0x000e220000000800 */
[----:B-1----:R-:W-:Y:S01]  /*7e00*/  FADD.FTZ R0, R12, R0 ;  /* 0x000000000c007221 */ /* 0x002fe20000010000 */
[C---:B------:R-:W-:Y:S01]  /*7e10*/  FADD.FTZ R2, R177.reuse, R2 ;  /* 0x00000002b1027221 */ /* 0x040fe20000010000 */
[----:B------:R-:W-:Y:S01]  /*7e20*/  F2FP.BF16.F32.PACK_AB R166, R177, R175 ;  /* 0x000000afb1a6723e */ /* 0x000fe200000010ff */
[----:B------:R-:W-:Y:S01]  /*7e30*/  FMUL.FTZ R26, R26, R5 ;  /* 0x000000051a1a7220 */ /* 0x000fe20000410000 */
[----:B------:R-:W-:Y:S01]  /*7e40*/  F2FP.BF16.F32.PACK_AB R156, R20, R153 ;  /* 0x00000099149c723e */ /* 0x000fe200000010ff */
[----:B------:R-:W-:Y:S01]  /*7e50*/  FADD.FTZ R2, R180, R2 ;  /* 0x00000002b4027221 */ /* 0x000fe20000010000 */
[C---:B------:R-:W-:Y:S01]  /*7e60*/  F2FP.BF16.F32.PACK_AB R168, R181.reuse, R180 ;  /* 0x000000b4b5a8723e */ /* 0x040fe200000010ff */
[----:B------:R-:W1:Y:S01]  /*7e70*/  MUFU.EX2 R157, R195 ;  /* 0x000000c3009d7308 */ /* 0x000e620000000800 */
[----:B--2---:R-:W-:Y:S01]  /*7e80*/  FADD.FTZ R0, R196, R0 ;  /* 0x00000000c4007221 */ /* 0x004fe20000010000 */
[----:B------:R-:W-:Y:S01]  /*7e90*/  FADD.FTZ R2, R181, R2 ;  /* 0x00000002b5027221 */ /* 0x000fe20000010000 */
[----:B------:R-:W-:Y:S01]  /*7ea0*/  F2FP.BF16.F32.PACK_AB R170, R186, R184 ;  /* 0x000000b8baaa723e */ /* 0x000fe200000010ff */
[----:B------:R-:W-:Y:S01]  /*7eb0*/  FMUL.FTZ R27, R27, R5 ;  /* 0x000000051b1b7220 */ /* 0x000fe20000410000 */
[----:B------:R-:W-:Y:S01]  /*7ec0*/  F2FP.BF16.F32.PACK_AB R172, R190, R188 ;  /* 0x000000bcbeac723e */ /* 0x000fe200000010ff */
[----:B------:R-:W-:Y:S01]  /*7ed0*/  FADD.FTZ R2, R184, R2 ;  /* 0x00000002b8027221 */ /* 0x000fe20000010000 */
[----:B------:R-:W-:Y:S01]  /*7ee0*/  F2FP.BF16.F32.PACK_AB R153, R12, R197 ;  /* 0x000000c50c99723e */ /* 0x000fe200000010ff */
[----:B------:R2:W3:Y:S01]  /*7ef0*/  MUFU.EX2 R13, R155 ;  /* 0x0000009b000d7308 */ /* 0x0004e20000000800 */
[----:B0-----:R-:W-:Y:S01]  /*7f00*/  FADD.FTZ R0, R15, R0 ;  /* 0x000000000f007221 */ /* 0x001fe20000010000 */
[----:B------:R-:W-:Y:S01]  /*7f10*/  FADD.FTZ R2, R186, R2 ;  /* 0x00000002ba027221 */ /* 0x000fe20000010000 */
[-C--:B------:R-:W-:Y:S01]  /*7f20*/  FMUL.FTZ R30, R30, R5.reuse ;  /* 0x000000051e1e7220 */ /* 0x080fe20000410000 */
[-C--:B------:R-:W-:Y:S01]  /*7f30*/  FMUL.FTZ R31, R31, R5.reuse ;  /* 0x000000051f1f7220 */ /* 0x080fe20000410000 */
[-C--:B------:R-:W-:Y:S01]  /*7f40*/  FMUL.FTZ R34, R34, R5.reuse ;  /* 0x0000000522227220 */ /* 0x080fe20000410000 */
[----:B------:R-:W-:Y:S01]  /*7f50*/  FADD.FTZ R2, R188, R2 ;  /* 0x00000002bc027221 */ /* 0x000fe20000010000 */
[-C--:B------:R-:W-:Y:S01]  /*7f60*/  FMUL.FTZ R35, R35, R5.reuse ;  /* 0x0000000523237220 */ /* 0x080fe20000410000 */
[----:B------:R-:W0:Y:S01]  /*7f70*/  MUFU.EX2 R192, R192 ;  /* 0x000000c000c07308 */ /* 0x000e220000000800 */
[----:B-1----:R-:W-:Y:S01]  /*7f80*/  FADD.FTZ R0, R157, R0 ;  /* 0x000000009d007221 */ /* 0x002fe20000010000 */
[----:B------:R-:W-:Y:S01]  /*7f90*/  FADD.FTZ R2, R190, R2 ;  /* 0x00000002be027221 */ /* 0x000fe20000010000 */
[----:B--2---:R-:W-:Y:S01]  /*7fa0*/  F2FP.BF16.F32.PACK_AB R155, R15, R196 ;  /* 0x000000c40f9b723e */ /* 0x004fe200000010ff */
[-C--:B------:R-:W-:Y:S01]  /*7fb0*/  FMUL.FTZ R38, R38, R5.reuse ;  /* 0x0000000526267220 */ /* 0x080fe20000410000 */
[-C--:B------:R-:W-:Y:S01]  /*7fc0*/  FMUL.FTZ R39, R39, R5.reuse ;  /* 0x0000000527277220 */ /* 0x080fe20000410000 */
[----:B------:R-:W-:Y:S01]  /*7fd0*/  FADD.FTZ R2, R193, R2 ;  /* 0x00000002c1027221 */ /* 0x000fe20000010000 */
[----:B------:R-:W-:Y:S01]  /*7fe0*/  FMUL.FTZ R42, R42, R5 ;  /* 0x000000052a2a7220 */ /* 0x000fe20000410000 */
        /* <DEDUP_REMOVED lines=17> */
[C---:B-1----:R-:W-:Y:S01]  /*8100*/  FADD.FTZ R0, R159.reuse, R0 ;  /* 0x000000009f007221 */ /* 0x042fe20000010000 */
[----:B------:R-:W-:Y:S01]  /*8110*/  F2FP.BF16.F32.PACK_AB R159, R159, R192 ;  /* 0x000000c09f9f723e */ /* 0x000fe200000010ff */
[-C--:B------:R-:W-:Y:S01]  /*8120*/  FMUL.FTZ R66, R66, R5.reuse ;  /* 0x0000000542427220 */ /* 0x080fe20000410000 */
[-C--:B------:R-:W-:Y:S01]  /*8130*/  FMUL.FTZ R67, R67, R5.reuse ;  /* 0x0000000543437220 */ /* 0x080fe20000410000 */
[-C--:B------:R-:W-:Y:S01]  /*8140*/  FMUL.FTZ R70, R70, R5.reuse ;  /* 0x0000000546467220 */ /* 0x080fe20000410000 */
        /* <DEDUP_REMOVED lines=9> */
[----:B------:R-:W-:Y:S01]  /*81e0*/  FMUL.FTZ R86, R86, R5 ;  /* 0x0000000556567220 */ /* 0x000fe20000410000 */
[----:B------:R-:W2:Y:S01]  /*81f0*/  MUFU.EX2 R11, R11 ;  /* 0x0000000b000b7308 */ /* 0x000ea20000000800 */
        /* <DEDUP_REMOVED lines=16> */
[C---:B--2---:R-:W-:Y:S01]  /*8300*/  FADD.FTZ R0, R11.reuse, R0 ;  /* 0x000000000b007221 */ /* 0x044fe20000010000 */
        /* <DEDUP_REMOVED lines=49> */
[----:B-1----:R-:W-:Y:S01]  /*8620*/  FADD.FTZ R0, R175, R0 ;  /* 0x00000000af007221 */ /* 0x002fe20000010000 */
[C---:B--2---:R-:W-:Y:S01]  /*8630*/  FADD.FTZ R2, R174.reuse, R2 ;  /* 0x00000002ae027221 */ /* 0x044fe20000010000 */
[----:B------:R-:W-:Y:S02]  /*8640*/  F2FP.BF16.F32.PACK_AB R174, R174, R193 ;  /* 0x000000c1aeae723e */ /* 0x000fe400000010ff */
[C---:B0-----:R-:W-:Y:S01]  /*8650*/  FADD.FTZ R0, R21.reuse, R0 ;  /* 0x0000000015007221 */ /* 0x041fe20000010000 */
[----:B------:R-:W-:Y:S01]  /*8660*/  F2FP.BF16.F32.PACK_AB R175, R21, R175 ;  /* 0x000000af15af723e */ /* 0x000fe200000010ff */
[----:B------:R-:W-:Y:S06]  /*8670*/  @!P0 BRA `(.L_x_2380) ;  /* 0x0000000000048947 */ /* 0x000fec0003800000 */
[----:B------:R-:W-:Y:S01]  /*8680*/  BPT.TRAP 0x1 ;  /* 0x000000040000795c */ /* 0x000fe20000300000 */
.L_x_2380:
[----:B------:R0:W1:Y:S01]  /*8690*/  SYNCS.PHASECHK.TRANS64.TRYWAIT P2, [UR23+0x22850], R7 ;  /* 0x02285007ff0075a7 */ /* 0x0000620008040157 */
[----:B------:R-:W-:Y:S05]  /*86a0*/  @!P0 BRA `(.L_x_2381) ;  /* 0x0000000000048947 */ /* 0x000fea0003800000 */
[----:B------:R-:W-:Y:S01]  /*86b0*/  BPT.TRAP 0x1 ;  /* 0x000000040000795c */ /* 0x000fe20000300000 */
.L_x_2381:
[----:B-1----:R-:W-:Y:S05]  /*86c0*/  @P2 BRA `(.L_x_2382) ;  /* 0x0000000000082947 */ /* 0x002fea0003800000 */
[----:B------:R-:W1:Y:S02]  /*86d0*/  SYNCS.PHASECHK.TRANS64.TRYWAIT P2, [UR23+0x22850], R7 ;  /* 0x02285007ff0075a7 */ /* 0x000e640008040157 */
[----:B-1----:R-:W-:Y:S05]  /*86e0*/  @!P2 BRA `(.L_x_2383) ;  /* 0x0000012000aca947 */ /* 0x002fea0003800000 */
.L_x_2382:
[----:B------:R-:W2:Y:S01]  /*86f0*/  S2R R4, SR_TID.X ;  /* 0x0000000000047919 */ /* 0x000ea20000002100 */
[----:B------:R-:W-:Y:S01]  /*8700*/  UIMAD UR5, UR39, 0xc00, UR25 ;  /* 0x00000c00270578a4 */ /* 0x000fe2000f8e0219 */
[C---:B------:R-:W-:Y:S01]  /*8710*/  ISETP.GT.AND P2, PT, R3.reuse, UR15, PT ;  /* 0x0000000f03007c0c */ /* 0x040fe2000bf44270 */
[----:B------:R-:W-:Y:S01]  /*8720*/  UMOV UR7, 0x40000040 ;  /* 0x4000004000077882 */ /* 0x000fe20000000000 */
[----:B-1----:R-:W-:Y:S02]  /*8730*/  @!P1 VIADD R176, R176, 0x22860 ;  /* 0x00022860b0b09836 */ /* 0x002fe40000000000 */
[----:B------:R-:W-:Y:S02]  /*8740*/  VIADD R3, R3, 0xffffffff ;  /* 0xffffffff03037836 */ /* 0x000fe40000000000 */
[----:B------:R-:W-:Y:S01]  /*8750*/  UMOV UR6, UR5 ;  /* 0x0000000500067c82 */ /* 0x000fe20008000000 */
[----:B------:R-:W-:Y:S01]  /*8760*/  @!P1 PRMT R176, RZ, 0x654, R176 ;  /* 0x00000654ffb09816 */ /* 0x000fe200000000b0 */
[----:B------:R-:W-:Y:S01]  /*8770*/  IMAD.MOV.U32 R5, RZ, RZ, R10 ;  /* 0x000000ffff057224 */ /* 0x000fe200078e000a */
[----:B--2---:R-:W-:-:S05]  /*8780*/  SHF.R.U32.HI R4, RZ, 0x7, R4 ;  /* 0x00000007ff047819 */ /* 0x004fca0000011604 */
[----:B------:R-:W-:-:S05]  /*8790*/  VIADD R4, R4, 0x8 ;  /* 0x0000000804047836 */ /* 0x000fca0000000000 */
[----:B------:R1:W-:Y:S02]  /*87a0*/  BAR.SYNC.DEFER_BLOCKING R4, 0x100 ;  /* 0x000400040000751d */ /* 0x0003e40000010000 */
[----:B-1----:R-:W-:-:S04]  /*87b0*/  IMAD.MOV.U32 R4, RZ, RZ, R8 ;  /* 0x000000ffff047224 */ /* 0x002fc800078e0008 */
        /* <DEDUP_REMOVED lines=37> */
.L_x_2367:
[----:B------:R-:W-:Y:S01]  /*8a10*/  ULDC UR5, c[0x0][0x448] ;  /* 0x0001120000057ab9 */ /* 0x000fe20000000800 */
[----:B0-----:R-:W-:Y:S01]  /*8a20*/  IADD3 R7, R19, 0x1, -R17 ;  /* 0x0000000113077810 */ /* 0x001fe20007ffe811 */
[----:B------:R-:W-:Y:S01]  /*8a30*/  UISETP.NE.AND UP0, UPT, UR5, 0x1, UPT ;  /* 0x000000010500788c */ /* 0x000fe2000bf05270 */
[----:B------:R-:W-:Y:S02]  /*8a40*/  ULDC UR11, c[0x0][0x9e4] ;  /* 0x00027900000b7ab9 */ /* 0x000fe40000000800 */
[----:B------:R-:W-:Y:S01]  /*8a50*/  R2UR UR10, R7 ;  /* 0x00000000070a72ca */ /* 0x000fe200000e0000 */
[----:B------:R-:W-:Y:S02]  /*8a60*/  UISETP.GE.AND UP1, UPT, UR11, 0x1, UPT ;  /* 0x000000010b00788c */ /* 0x000fe4000bf26270 */
[----:B------:R-:W-:-:S04]  /*8a70*/  UIADD3 UR5, UR43, 0x7f, URZ ;  /* 0x0000007f2b057890 */ /* 0x000fc8000fffe03f */
[----:B------:R-:W-:Y:S01]  /*8a80*/  PLOP3.LUT P2, PT, PT, PT, UP1, 0x40, 0x0 ;  /* 0x000000000000781c */ /* 0x000fe20003f4e818 */
[----:B------:R-:W-:Y:S01]  /*8a90*/  @UP0 ULDC UR6, c[0x0][0x44c] ;  /* 0x0001130000060ab9 */ /* 0x000fe20000000800 */
[----:B------:R-:W-:Y:S01]  /*8aa0*/  @UP0 ULDC UR14, c[0x0][0x450] ;  /* 0x00011400000e0ab9 */ /* 0x000fe20000000800 */
[----:B------:R-:W-:-:S04]  /*8ab0*/  UIMAD.WIDE.U32 UR6, UR5, UR6, URZ ;  /* 0x00000006050672a5 */ /* 0x000fc8000f8e003f */
[----:B------:R-:W-:-:S04]  /*8ac0*/  @UP0 USHF.R.U32.HI UR5, URZ, UR14, UR7 ;  /* 0x0000000e3f050299 */ /* 0x000fc80008011607 */
[----:B------:R-:W-:-:S03]  /*8ad0*/  UIADD3 UR5, UR10, UR5, URZ ;  /* 0x000000050a057290 */ /* 0x000fc6000fffe03f */
[----:B------:R-:W-:Y:S02]  /*8ae0*/  ULDC UR10, c[0x0][0x9dc] ;  /* 0x00027700000a7ab9 */ /* 0x000fe40000000800 */
        /* <DEDUP_REMOVED lines=12> */
.L_x_2386:
[----:B------:R-:W-:-:S11]  /*8bb0*/  UISETP.NE.AND UP2, UPT, UR11, 0x1, UPT ;  /* 0x000000010b00788c */ /* 0x000fd6000bf45270 */
[----:B------:R-:W-:Y:S02]  /*8bc0*/  @UP2 ULDC.64 UR14, c[0x0][0x9e8] ;  /* 0x00027a00000e2ab9 */ /* 0x000fe40000000a00 */
[----:B------:R-:W-:-:S04]  /*8bd0*/  UIMAD.WIDE.U32 UR6, UR5, UR14, URZ ;  /* 0x0000000e050672a5 */ /* 0x000fc8000f8e003f */
[----:B------:R-:W-:-:S12]  /*8be0*/  @UP2 USHF.R.U32.HI UR5, URZ, UR15, UR7 ;  /* 0x0000000f3f052299 */ /* 0x000fd80008011607 */
.L_x_2387:
[----:B------:R-:W-:-:S04]  /*8bf0*/  UIMAD UR5, UR5, UR11, URZ ;  /* 0x0000000b050572a4 */ /* 0x000fc8000f8e023f */
[----:B------:R-:W-:-:S04]  /*8c00*/  UISETP.LT.AND UP2, UPT, UR10, UR5, UPT ;  /* 0x000000050a00728c */ /* 0x000fc8000bf41270 */
[----:B------:R-:W-:-:S12]  /*8c10*/  USEL UR10, UR10, UR5, !UP2 ;  /* 0x000000050a0a7287 */ /* 0x000fd8000d000000 */
.L_x_2385:
        /* <DEDUP_REMOVED lines=13> */
.L_x_2397:
[----:B------:R-:W-:Y:S01]  /*8cf0*/  UIADD3 UR39, UR39, 0x1, URZ ;  /* 0x0000000127277890 */ /* 0x000fe2000fffe03f */
[C---:B------:R-:W-:Y:S01]  /*8d00*/  ISETP.GT.AND P2, PT, R7.reuse, UR5, PT ;  /* 0x0000000507007c0c */ /* 0x040fe2000bf44270 */
[----:B------:R-:W-:Y:S02]  /*8d10*/  VIADD R7, R7, 0xffffffff ;  /* 0xffffffff07077836 */ /* 0x000fe40000000000 */
[----:B------:R-:W-:-:S04]  /*8d20*/  UISETP.NE.AND UP2, UPT, UR39, 0x2, UPT ;  /* 0x000000022700788c */ /* 0x000fc8000bf45270 */
[----:B------:R-:W-:Y:S02]  /*8d30*/  USEL UR6, URZ, 0x1, UP2 ;  /* 0x000000013f067887 */ /* 0x000fe40009000000 */
[----:B------:R-:W-:Y:S02]  /*8d40*/  USEL UR39, UR39, URZ, UP2 ;  /* 0x0000003f27277287 */ /* 0x000fe40009000000 */
[----:B------:R-:W-:Y:S01]  /*8d50*/  ULOP3.LUT UR38, UR38, UR6, URZ, 0x3c, !UPT ;  /* 0x0000000626267292 */ /* 0x000fe2000f8e3c3f */
[----:B0-----:R-:W-:Y:S11]  /*8d60*/  @!P0 BRA `(.L_x_2389) ;  /* 0x0000000000048947 */ /* 0x001ff60003800000 */
[----:B------:R-:W-:Y:S01]  /*8d70*/  BPT.TRAP 0x1 ;  /* 0x000000040000795c */ /* 0x000fe20000300000 */
.L_x_2389:
[----:B------:R-:W0:Y:S01]  /*8d80*/  S2UR UR7, SR_CgaCtaId ;  /* 0x00000000000779c3 */ /* 0x000e220000008800 */
[----:B------:R-:W-:Y:S01]  /*8d90*/  UMOV UR6, 0x400 ;  /* 0x0000040000067882 */ /* 0x000fe20000000000 */
[----:B------:R-:W-:-:S05]  /*8da0*/  IMAD.U32 R3, RZ, RZ, UR38 ;  /* 0x00000026ff037e24 */ /* 0x000fca000f8e00ff */
[----:B------:R-:W-:Y:S01]  /*8db0*/  SHF.L.U32 R3, R3, 0x1f, RZ ;  /* 0x0000001f03037819 */ /* 0x000fe200000006ff */
[----:B0-----:R-:W-:-:S04]  /*8dc0*/  ULEA UR6, UR7, UR6, 0x18 ;  /* 0x0000000607067291 */ /* 0x001fc8000f8ec03f */
[----:B------:R-:W-:-:S09]  /*8dd0*/  ULEA UR6, UR39, UR6, 0x3 ;  /* 0x0000000627067291 */ /* 0x000fd2000f8e183f */
[----:B------:R0:W2:Y:S01]  /*8de0*/  SYNCS.PHASECHK.TRANS64.TRYWAIT P3, [UR6+0x22830], R3 ;  /* 0x02283003ff0075a7 */ /* 0x0000a20008060146 */
[----:B------:R-:W-:Y:S05]  /*8df0*/  @!P0 BRA `(.L_x_2390) ;  /* 0x0000000000048947 */ /* 0x000fea0003800000 */
[----:B------:R-:W-:Y:S01]  /*8e00*/  BPT.TRAP 0x1 ;  /* 0x000000040000795c */ /* 0x000fe20000300000 */
.L_x_2390:
[----:B--2---:R-:W-:Y:S05]  /*8e10*/  @P3 BRA `(.L_x_2391) ;  /* 0x0000000000083947 */ /* 0x004fea0003800000 */
[----:B------:R-:W2:Y:S02]  /*8e20*/  SYNCS.PHASECHK.TRANS64.TRYWAIT P3, [UR6+0x22830], R3 ;  /* 0x02283003ff0075a7 */ /* 0x000ea40008060146 */
[----:B--2---:R-:W-:Y:S05]  /*8e30*/  @!P3 BRA `(.L_x_2392) ;  /* 0x0000011800ecb947 */ /* 0x004fea0003800000 */
.L_x_2391:
[----:B------:R-:W-:Y:S01]  /*8e40*/  UIMAD UR14, UR39, 0x300, UR24 ;  /* 0x00000300270e78a4 */ /* 0x000fe2000f8e0218 */
[----:B-1----:R-:W-:Y:S01]  /*8e50*/  WARPGROUP.ARRIVE ;  /* 0x00000000000079c5 */ /* 0x002fe20000000000 */
[----:B------:R-:W-:Y:S01]  /*8e60*/  UMOV UR15, 0x40000040 ;  /* 0x40000040000f7882 */ /* 0x000fe20000000000 */
[----:B------:R-:W-:Y:S01]  /*8e70*/  UMOV UR19, 0x40000040 ;  /* 0x4000004000137882 */ /* 0x000fe20000000000 */
[----:B------:R-:W-:-:S03]  /*8e80*/  UIADD3 UR18, UR14, 0x2, URZ ;  /* 0x000000020e127890 */ /* 0x000fc6000fffe03f */
[----:B------:R-:W1:Y:S01]  /*8e90*/  S2R R234, SR_TID.X ;  /* 0x0000000000ea7919 */ /* 0x000e620000002100 */
[----:B------:R-:W-:Y:S01]  /*8ea0*/  UIADD3 UR22, UR14, 0x4, URZ ;  /* 0x000000040e167890 */ /* 0x000fe2000fffe03f */
[----:B------:R-:W-:Y:S01]  /*8eb0*/  UMOV UR23, 0x40000040 ;  /* 0x4000004000177882 */ /* 0x000fe20000000000 */
[----:B------:R-:W-:Y:S01]  /*8ec0*/  HGMMA.64x96x16.F32.BF16 R152, gdesc[UR12], RZ, !UPT, gsb0 ;  /* 0x016000000c9879f0 */ /* 0x000fe2000c0018ff */
[----:B------:R-:W-:Y:S01]  /*8ed0*/  UIADD3 UR10, UR14, 0x6, URZ ;  /* 0x000000060e0a7890 */ /* 0x000fe2000fffe03f */
[----:B------:R-:W-:Y:S01]  /*8ee0*/  UMOV UR11, 0x40000040 ;  /* 0x40000040000b7882 */ /* 0x000fe20000000000 */
[----:B-1----:R-:W-:Y:S01]  /*8ef0*/  SHF.R.U32.HI R234, RZ, 0x7, R234 ;  /* 0x00000007ffea7819 */ /* 0x002fe200000116ea */
        /* <DEDUP_REMOVED lines=49> */
[----:B---3--:R-:W-:Y:S01]  /*9210*/  FMNMX.FTZ R4, R10, R4, !PT ;  /* 0x000000040a047209 */ /* 0x008fe20007810000 */
[----:B------:R-:W-:Y:S01]  /*9220*/  FMUL.FTZ R184, R194, UR27 ;  /* 0x0000001bc2b87c20 */ /* 0x000fe20008410000 */
[----:B------:R-:W-:-:S05]  /*9230*/  FMUL.FTZ R185, R195, UR27 ;  /* 0x0000001bc3b97c20 */ /* 0x000fca0008410000 */
[----:B------:R-:W3:Y:S01]  /*9240*/  MUFU.TANH R13, R13 ;  /* 0x0000000d000d7308 */ /* 0x000ee20000002400 */
[----:B--2---:R-:W-:-:S07]  /*9250*/  FMNMX.FTZ R4, R11, R4, !PT ;  /* 0x000000040b047209 */ /* 0x004fce0007810000 */
[----:B------:R-:W2:Y:S01]  /*9260*/  MUFU.TANH R14, R14 ;  /* 0x0000000e000e7308 */ /* 0x000ea20000002400 */
[----:B-1----:R-:W-:-:S07]  /*9270*/  FMNMX.FTZ R4, R12, R4, !PT ;  /* 0x000000040c047209 */ /* 0x002fce0007810000 */
[----:B------:R-:W1:Y:S01]  /*9280*/  MUFU.TANH R15, R15 ;  /* 0x0000000f000f7308 */ /* 0x000e620000002400 */
[----:B---3--:R-:W-:-:S07]  /*9290*/  FMNMX.FTZ R4, R13, R4, !PT ;  /* 0x000000040d047209 */ /* 0x008fce0007810000 */
        /* <DEDUP_REMOVED lines=32> */
[----:B------:R-:W-:Y:S01]  /*94a0*/  MUFU.TANH R176, R176 ;  /* 0x000000b000b07308 */ /* 0x000fe20000002400 */
[----:B-1----:R-:W-:-:S07]  /*94b0*/  FMNMX.FTZ R4, R177, R4, !PT ;  /* 0x00000004b1047209 */ /* 0x002fce0007810000 */
        /* <DEDUP_REMOVED lines=168> */
[----:B------:R-:W-:Y:S01]  /*9f40*/  MUFU.EX2 R13, R13 ;  /* 0x0000000d000d7308 */ /* 0x000fe20000000800 */
[----:B--2---:R-:W-:-:S05]  /*9f50*/  FMNMX.FTZ R5, R187, R5, !PT ;  /* 0x00000005bb057209 */ /* 0x004fca0007810000 */
[----:B------:R-:W1:Y:S02]  /*9f60*/  SHFL.BFLY PT, R188, R5, 0x2, 0x1f ;  /* 0x0c401f0005bc7f89 */ /* 0x000e6400000e0000 */
[----:B------:R-:W-:Y:S08]  /*9f70*/  MUFU.EX2 R14, R14 ;  /* 0x0000000e000e7308 */ /* 0x000ff00000000800 */
[----:B------:R-:W-:Y:S08]  /*9f80*/  MUFU.EX2 R189, R160 ;  /* 0x000000a000bd7308 */ /* 0x000ff00000000800 */
[----:B------:R-:W-:Y:S01]  /*9f90*/  MUFU.EX2 R15, R15 ;  /* 0x0000000f000f7308 */ /* 0x000fe20000000800 */
[----:B-1----:R-:W-:-:S07]  /*9fa0*/  FMNMX.FTZ R5, R5, R188, !PT ;  /* 0x000000bc05057209 */ /* 0x002fce0007810000 */
[----:B------:R1:W-:Y:S01]  /*9fb0*/  MUFU.EX2 R188, R156 ;  /* 0x0000009c00bc7308 */ /* 0x0003e20000000800 */
[----:B------:R-:W2:Y:S07]  /*9fc0*/  SHFL.BFLY PT, R192, R5, 0x1, 0x1f ;  /* 0x0c201f0005c07f89 */ /* 0x000eae00000e0000 */
[----:B------:R-:W-:Y:S08]  /*9fd0*/  MUFU.EX2 R20, R20 ;  /* 0x0000001400147308 */ /* 0x000ff00000000800 */
[----:B------:R-:W-:Y:S08]  /*9fe0*/  MUFU.EX2 R21, R21 ;  /* 0x0000001500157308 */ /* 0x000ff00000000800 */
[----:B------:R-:W-:Y:S01]  /*9ff0*/  MUFU.EX2 R167, R167 ;  /* 0x000000a700a77308 */ /* 0x000fe20000000800 */
[----:B--2---:R-:W-:-:S05]  /*a000*/  FMNMX.FTZ R5, R5, R192, !PT ;  /* 0x000000c005057209 */ /* 0x004fca0007810000 */
[C---:B-1----:R-:W-:Y:S01]  /*a010*/  FADD.FTZ R156, -R5.reuse, R8 ;  /* 0x00000008059c7221 */ /* 0x042fe20000010100 */
        /* <DEDUP_REMOVED lines=8> */
[----:B------:R0:W1:Y:S01]  /*a0a0*/  MUFU.EX2 R9, R156 ;  /* 0x0000009c00097308 */ /* 0x0000620000000800 */
[--C-:B------:R-:W-:Y:S01]  /*a0b0*/  FFMA.FTZ R162, R162, UR4, -R8.reuse ;  /* 0x00000004a2a27c23 */ /* 0x100fe20008010808 */
[--C-:B------:R-:W-:Y:S01]  /*a0c0*/  FFMA.FTZ R163, R163, UR4, -R8.reuse ;  /* 0x00000004a3a37c23 */ /* 0x100fe20008010808 */
[--C-:B------:R-:W-:Y:S01]  /*a0d0*/  FFMA.FTZ R166, R166, UR4, -R8.reuse ;  /* 0x00000004a6a67c23 */ /* 0x100fe20008010808 */
[--C-:B------:R-:W-:Y:S01]  /*a0e0*/  FFMA.FTZ R2, R2, UR4, -R8.reuse ;  /* 0x0000000402027c23 */ /* 0x100fe20008010808 */
[--C-:B------:R-:W-:Y:S01]  /*a0f0*/  FFMA.FTZ R6, R6, UR4, -R8.reuse ;  /* 0x0000000406067c23 */ /* 0x100fe20008010808 */
[--C-:B------:R-:W-:Y:S01]  /*a100*/  FFMA.FTZ R170, R170, UR4, -R8.reuse ;  /* 0x00000004aaaa7c23 */ /* 0x100fe20008010808 */
[--C-:B------:R-:W-:Y:S01]  /*a110*/  FFMA.FTZ R10, R10, UR4, -R8.reuse ;  /* 0x000000040a0a7c23 */ /* 0x100fe20008010808 */
[----:B------:R-:W2:Y:S01]  /*a120*/  MUFU.EX2 R176, R176 ;  /* 0x000000b000b07308 */ /* 0x000ea20000000800 */
        /* <DEDUP_REMOVED lines=8> */
[--C-:B------:R-:W-:Y:S01]  /*a1b0*/  FFMA.FTZ R183, R183, UR4, -R8.reuse ;  /* 0x00000004b7b77c23 */ /* 0x100fe20008010808 */
[--C-:B------:R-:W-:Y:S01]  /*a1c0*/  FFMA.FTZ R184, R184, UR4, -R8.reuse ;  /* 0x00000004b8b87c23 */ /* 0x100fe20008010808 */
[--C-:B------:R-:W-:Y:S01]  /*a1d0*/  FFMA.FTZ R185, R185, UR4, -R8.reuse ;  /* 0x00000004b9b97c23 */ /* 0x100fe20008010808 */
[--C-:B------:R-:W-:Y:S01]  /*a1e0*/  FFMA.FTZ R186, R186, UR4, -R8.reuse ;  /* 0x00000004baba7c23 */ /* 0x100fe20008010808 */
[----:B------:R-:W-:Y:S01]  /*a1f0*/  FFMA.FTZ R8, R187, UR4, -R8 ;  /* 0x00000004bb087c23 */ /* 0x000fe20008010808 */
[----:B0-----:R-:W-:Y:S01]  /*a200*/  FADD.FTZ R156, R12, R171 ;  /* 0x000000ab0c9c7221 */ /* 0x001fe20000010000 */
[-C--:B-1----:R-:W-:Y:S01]  /*a210*/  FMUL.FTZ R26, R26, R9.reuse ;  /* 0x000000091a1a7220 */ /* 0x082fe20000410000 */
[----:B------:R0:W1:Y:S01]  /*a220*/  MUFU.EX2 R187, R158 ;  /* 0x0000009e00bb7308 */ /* 0x0000620000000800 */
[----:B--2---:R-:W-:Y:S01]  /*a230*/  FFMA.FTZ R0, R9, R0, R176 ;  /* 0x0000000009007223 */ /* 0x004fe200000100b0 */
[----:B------:R-:W-:Y:S01]  /*a240*/  FADD.FTZ R156, R13, R156 ;  /* 0x0000009c0d9c7221 */ /* 0x000fe20000010000 */
[-C--:B------:R-:W-:Y:S01]  /*a250*/  FMUL.FTZ R27, R27, R9.reuse ;  /* 0x000000091b1b7220 */ /* 0x080fe20000410000 */
[-C--:B------:R-:W-:Y:S01]  /*a260*/  FMUL.FTZ R30, R30, R9.reuse ;  /* 0x000000091e1e7220 */ /* 0x080fe20000410000 */
[-C--:B------:R-:W-:Y:S01]  /*a270*/  FMUL.FTZ R31, R31, R9.reuse ;  /* 0x000000091f1f7220 */ /* 0x080fe20000410000 */
[-C--:B------:R-:W-:Y:S01]  /*a280*/  FMUL.FTZ R34, R34, R9.reuse ;  /* 0x0000000922227220 */ /* 0x080fe20000410000 */
[-C--:B------:R-:W-:Y:S01]  /*a290*/  FMUL.FTZ R35, R35, R9.reuse ;  /* 0x0000000923237220 */ /* 0x080fe20000410000 */
[----:B------:R-:W2:Y:S01]  /*a2a0*/  MUFU.EX2 R159, R159 ;  /* 0x0000009f009f7308 */ /* 0x000ea20000000800 */
[----:B---3--:R-:W-:Y:S01]  /*a2b0*/  FADD.FTZ R0, R155, R0 ;  /* 0x000000009b007221 */ /* 0x008fe20000010000 */
[----:B0-----:R-:W-:Y:S01]  /*a2c0*/  F2FP.BF16.F32.PACK_AB R158, R15, R14 ;  /* 0x0000000e0f9e723e */ /* 0x001fe200000010ff */
[-C--:B------:R-:W-:Y:S01]  /*a2d0*/  FMUL.FTZ R38, R38, R9.reuse ;  /* 0x0000000926267220 */ /* 0x080fe20000410000 */
[-C--:B------:R-:W-:Y:S01]  /*a2e0*/  FMUL.FTZ R39, R39, R9.reuse ;  /* 0x0000000927277220 */ /* 0x080fe20000410000 */
[-C--:B------:R-:W-:Y:S01]  /*a2f0*/  FMUL.FTZ R42, R42, R9.reuse ;  /* 0x000000092a2a7220 */ /* 0x080fe20000410000 */
[-C--:B------:R-:W-:Y:S01]  /*a300*/  FMUL.FTZ R43, R43, R9.reuse ;  /* 0x000000092b2b7220 */ /* 0x080fe20000410000 */
[-C--:B------:R-:W-:Y:S01]  /*a310*/  FMUL.FTZ R46, R46, R9.reuse ;  /* 0x000000092e2e7220 */ /* 0x080fe20000410000 */
[----:B------:R0:W-:Y:S01]  /*a320*/  MUFU.EX2 R171, R2 ;  /* 0x0000000200ab7308 */ /* 0x0001e20000000800 */
[----:B-1----:R-:W-:Y:S01]  /*a330*/  FADD.FTZ R0, R187, R0 ;  /* 0x00000000bb007221 */ /* 0x002fe20000010000 */
[-C--:B------:R-:W-:Y:S01]  /*a340*/  FMUL.FTZ R47, R47, R9.reuse ;  /* 0x000000092f2f7220 */ /* 0x080fe20000410000 */
[-C--:B------:R-:W-:Y:S01]  /*a350*/  FMUL.FTZ R50, R50, R9.reuse ;  /* 0x0000000932327220 */ /* 0x080fe20000410000 */
[-C--:B------:R-:W-:Y:S01]  /*a360*/  FMUL.FTZ R51, R51, R9.reuse ;  /* 0x0000000933337220 */ /* 0x080fe20000410000 */
[-C--:B------:R-:W-:Y:S01]  /*a370*/  FMUL.FTZ R54, R54, R9.reuse ;  /* 0x0000000936367220 */ /* 0x080fe20000410000 */
[-C--:B------:R-:W-:Y:S01]  /*a380*/  FMUL.FTZ R55, R55, R9.reuse ;  /* 0x0000000937377220 */ /* 0x080fe20000410000 */
[----:B------:R-:W-:Y:S01]  /*a390*/  FMUL.FTZ R58, R58, R9 ;  /* 0x000000093a3a7220 */ /* 0x000fe20000410000 */
[----:B------:R1:W3:Y:S01]  /*a3a0*/  MUFU.EX2 R192, R162 ;  /* 0x000000a200c07308 */ /* 0x0002e20000000800 */
[----:B0-----:R-:W-:Y:S01]  /*a3b0*/  FADD.FTZ R2, R14, R156 ;  /* 0x0000009c0e027221 */ /* 0x001fe20000010000 */
[----:B--2---:R-:W-:Y:S01]  /*a3c0*/  FADD.FTZ R0, R159, R0 ;  /* 0x000000009f007221 */ /* 0x004fe20000010000 */
[----:B------:R-:W-:Y:S01]  /*a3d0*/  F2FP.BF16.F32.PACK_AB R156, R13, R12 ;  /* 0x0000000c0d9c723e */ /* 0x000fe200000010ff */
[----:B------:R-:W-:-:S02]  /*a3e0*/  IMAD.U32 R12, RZ, RZ, UR6 ;  /* 0x00000006ff0c7e24 */ /* 0x000fc4000f8e00ff */
[----:B------:R-:W-:Y:S01]  /*a3f0*/  FADD.FTZ R2, R15, R2 ;  /* 0x000000020f027221 */ /* 0x000fe20000010000 */
[-C--:B------:R-:W-:Y:S01]  /*a400*/  FMUL.FTZ R59, R59, R9.reuse ;  /* 0x000000093b3b7220 */ /* 0x080fe20000410000 */
[----:B------:R-:W-:Y:S01]  /*a410*/  FMUL.FTZ R62, R62, R9 ;  /* 0x000000093e3e7220 */ /* 0x000fe20000410000 */
[----:B------:R-:W0:Y:S01]  /*a420*/  MUFU.EX2 R163, R163 ;  /* 0x000000a300a37308 */ /* 0x000e220000000800 */
[----:B------:R-:W-:Y:S01]  /*a430*/  FADD.FTZ R2, R20, R2 ;  /* 0x0000000214027221 */ /* 0x000fe20000010000 */
[----:B------:R-:W-:Y:S01]  /*a440*/  @!P1 VIADD R15, R12, 0x22840 ;  /* 0x000228400c0f9836 */ /* 0x000fe20000000000 */
[----:B-1----:R-:W-:Y:S01]  /*a450*/  F2FP.BF16.F32.PACK_AB R162, R153, R167 ;  /* 0x000000a799a2723e */ /* 0x002fe200000010ff */
[-C--:B------:R-:W-:Y:S01]  /*a460*/  FMUL.FTZ R63, R63, R9.reuse ;  /* 0x000000093f3f7220 */ /* 0x080fe20000410000 */
[----:B------:R-:W-:Y:S01]  /*a470*/  FADD.FTZ R2, R21, R2 ;  /* 0x0000000215027221 */ /* 0x000fe20000010000 */
[-C--:B------:R-:W-:Y:S01]  /*a480*/  FMUL.FTZ R66, R66, R9.reuse ;  /* 0x0000000942427220 */ /* 0x080fe20000410000 */
[----:B------:R-:W-:Y:S01]  /*a490*/  @!P1 PRMT R15, RZ, 0x654, R15 ;  /* 0x00000654ff0f9816 */ /* 0x000fe2000000000f */
[----:B------:R-:W1:Y:S01]  /*a4a0*/  MUFU.EX2 R193, R166 ;  /* 0x000000a600c17308 */ /* 0x000e620000000800 */
[----:B------:R-:W-:Y:S01]  /*a4b0*/  FADD.FTZ R2, R167, R2 ;  /* 0x00000002a7027221 */ /* 0x000fe20000010000 */
[----:B---3--:R-:W-:Y:S01]  /*a4c0*/  FADD.FTZ R0, R192, R0 ;  /* 0x00000000c0007221 */ /* 0x008fe20000010000 */
[-C--:B------:R-:W-:Y:S01]  /*a4d0*/  FMUL.FTZ R67, R67, R9.reuse ;  /* 0x0000000943437220 */ /* 0x080fe20000410000 */
[-C--:B------:R-:W-:Y:S01]  /*a4e0*/  FMUL.FTZ R70, R70, R9.reuse ;  /* 0x0000000946467220 */ /* 0x080fe20000410000 */
[----:B------:R-:W-:Y:S01]  /*a4f0*/  FADD.FTZ R2, R153, R2 ;  /* 0x0000000299027221 */ /* 0x000fe20000010000 */
[-C--:B------:R-:W-:Y:S01]  /*a500*/  FMUL.FTZ R71, R71, R9.reuse ;  /* 0x0000000947477220 */ /* 0x080fe20000410000 */
[-C--:B------:R-:W-:Y:S01]  /*a510*/  FMUL.FTZ R74, R74, R9.reuse ;  /* 0x000000094a4a7220 */ /* 0x080fe20000410000 */
[----:B------:R-:W2:Y:S01]  /*a520*/  MUFU.EX2 R157, R157 ;  /* 0x0000009d009d7308 */ /* 0x000ea20000000800 */
[----:B0-----:R-:W-:Y:S01]  /*a530*/  FADD.FTZ R0, R163, R0 ;  /* 0x00000000a3007221 */ /* 0x001fe20000010000 */
[----:B------:R-:W-:Y:S01]  /*a540*/  FADD.FTZ R2, R188, R2 ;  /* 0x00000002bc027221 */ /* 0x000fe20000010000 */
        /* <DEDUP_REMOVED lines=18> */
[----:B------:R-:W-:Y:S01]  /*a670*/  FADD.FTZ R2, R189, R2 ;  /* 0x00000002bd027221 */ /* 0x000fe20000010000 */
[-C--:B------:R-:W-:Y:S01]  /*a680*/  FMUL.FTZ R103, R103, R9.reuse ;  /* 0x0000000967677220 */ /* 0x080fe20000410000 */
[-C--:B------:R-:W-:Y:S01]  /*a690*/  FMUL.FTZ R106, R106, R9.reuse ;  /* 0x000000096a6a7220 */ /* 0x080fe20000410000 */
[----:B------:R2:W3:Y:S01]  /*a6a0*/  MUFU.EX2 R13, R6 ;  /* 0x00000006000d7308 */ /* 0x0004e20000000800 */
[----:B0-----:R-:W-:Y:S01]  /*a6b0*/  FADD.FTZ R0, R194, R0 ;  /* 0x00000000c2007221 */ /* 0x001fe20000010000 */
[-C--:B------:R-:W-:Y:S01]  /*a6c0*/  FMUL.FTZ R107, R107, R9.reuse ;  /* 0x000000096b6b7220 */ /* 0x080fe20000410000 */
[-C--:B------:R-:W-:Y:S01]  /*a6d0*/  FMUL.FTZ R110, R110, R9.reuse ;  /* 0x000000096e6e7220 */ /* 0x080fe20000410000 */
[-C--:B------:R-:W-:Y:S01]  /*a6e0*/  FMUL.FTZ R111, R111, R9.reuse ;  /* 0x000000096f6f7220 */ /* 0x080fe20000410000 */
[----:B------:R-:W-:Y:S01]  /*a6f0*/  FADD.FTZ R0, R171, R0 ;  /* 0x00000000ab007221 */ /* 0x000fe20000010000 */
[-C--:B------:R-:W-:Y:S01]  /*a700*/  FMUL.FTZ R114, R114, R9.reuse ;  /* 0x0000000972727220 */ /* 0x080fe20000410000 */
[-C--:B------:R-:W-:Y:S01]  /*a710*/  FMUL.FTZ R115, R115, R9.reuse ;  /* 0x0000000973737220 */ /* 0x080fe20000410000 */
[----:B------:R-:W0:Y:S01]  /*a720*/  MUFU.EX2 R190, R164 ;  /* 0x000000a400be7308 */ /* 0x000e220000000800 */
[----:B--2---:R-:W-:Y:S01]  /*a730*/  IADD3 R6, -R234, 0xb, RZ ;  /* 0x0000000bea067810 */ /* 0x004fe20007ffe1ff */
[----:B-1----:R-:W-:Y:S01]  /*a740*/  FADD.FTZ R2, R161, R2 ;  /* 0x00000002a1027221 */ /* 0x002fe20000010000 */
[-C--:B------:R-:W-:Y:S01]  /*a750*/  FMUL.FTZ R118, R118, R9.reuse ;  /* 0x0000000976767220 */ /* 0x080fe20000410000 */
[-C--:B------:R-:W-:Y:S01]  /*a760*/  FMUL.FTZ R119, R119, R9.reuse ;  /* 0x0000000977777220 */ /* 0x080fe20000410000 */
[-C--:B------:R-:W-:Y:S01]  /*a770*/  FMUL.FTZ R122, R122, R9.reuse ;  /* 0x000000097a7a7220 */ /* 0x080fe20000410000 */
[----:B------:R1:W-:Y:S06]  /*a780*/  BAR.ARV R6, 0x100 ;  /* 0x000400060000751d */ /* 0x0003ec0000002000 */
[----:B------:R-:W2:Y:S01]  /*a790*/  MUFU.EX2 R14, R170 ;  /* 0x000000aa000e7308 */ /* 0x000ea20000000800 */
[----:B------:R4:W-:Y:S01]  /*a7a0*/  @!P1 SYNCS.ARRIVE.TRANS64.RED.A1T0 RZ, [R15+URZ], RZ ;  /* 0x000000ff0fff99a7 */ /* 0x0009e2000810043f */
[----:B---3--:R-:W-:Y:S01]  /*a7b0*/  FADD.FTZ R0, R13, R0 ;  /* 0x000000000d007221 */ /* 0x008fe20000010000 */
[-C--:B------:R-:W-:Y:S01]  /*a7c0*/  FMUL.FTZ R123, R123, R9.reuse ;  /* 0x000000097b7b7220 */ /* 0x080fe20000410000 */
[-C--:B------:R-:W-:Y:S01]  /*a7d0*/  FMUL.FTZ R126, R126, R9.reuse ;  /* 0x000000097e7e7220 */ /* 0x080fe20000410000 */
[----:B0-----:R-:W-:Y:S01]  /*a7e0*/  FADD.FTZ R2, R190, R2 ;  /* 0x00000002be027221 */ /* 0x001fe20000010000 */
        /* <DEDUP_REMOVED lines=11> */
[----:B--2---:R-:W-:Y:S01]  /*a8a0*/  FADD.FTZ R0, R14, R0 ;  /* 0x000000000e007221 */ /* 0x004fe20000010000 */
[-C--:B------:R-:W-:Y:S01]  /*a8b0*/  FMUL.FTZ R146, R146, R9.reuse ;  /* 0x0000000992927220 */ /* 0x080fe20000410000 */
[-C--:B------:R-:W-:Y:S01]  /*a8c0*/  FMUL.FTZ R147, R147, R9.reuse ;  /* 0x0000000993937220 */ /* 0x080fe20000410000 */
[-C--:B------:R-:W-:Y:S01]  /*a8d0*/  FMUL.FTZ R150, R150, R9.reuse ;  /* 0x0000000996967220 */ /* 0x080fe20000410000 */
[----:B------:R-:W-:Y:S01]  /*a8e0*/  FMUL.FTZ R151, R151, R9 ;  /* 0x0000000997977220 */ /* 0x000fe20000410000 */
[----:B------:R-:W-:-:S02]  /*a8f0*/  F2FP.BF16.F32.PACK_AB R164, R157, R188 ;  /* 0x000000bc9da4723e */ /* 0x000fc400000010ff */
[----:B------:R2:W5:Y:S01]  /*a900*/  MUFU.EX2 R191, R168 ;  /* 0x000000a800bf7308 */ /* 0x0005620000000800 */
[----:B0-----:R-:W-:Y:S01]  /*a910*/  FADD.FTZ R2, R165, R2 ;  /* 0x00000002a5027221 */ /* 0x001fe20000010000 */
[----:B------:R-:W-:Y:S02]  /*a920*/  F2FP.BF16.F32.PACK_AB R166, R161, R189 ;  /* 0x000000bda1a6723e */ /* 0x000fe400000010ff */
[----:B------:R-:W-:Y:S02]  /*a930*/  F2FP.BF16.F32.PACK_AB R153, R155, R176 ;  /* 0x000000b09b99723e */ /* 0x000fe400000010ff */
[----:B------:R-:W-:Y:S02]  /*a940*/  F2FP.BF16.F32.PACK_AB R155, R159, R187 ;  /* 0x000000bb9f9b723e */ /* 0x000fe400000010ff */
[----:B------:R-:W0:Y:S01]  /*a950*/  MUFU.EX2 R11, R11 ;  /* 0x0000000b000b7308 */ /* 0x000e220000000800 */
[----:B---3--:R-:W-:Y:S01]  /*a960*/  FADD.FTZ R0, R10, R0 ;  /* 0x000000000a007221 */ /* 0x008fe20000010000 */
[----:B--2---:R-:W-:-:S02]  /*a970*/  F2FP.BF16.F32.PACK_AB R168, R165, R190 ;  /* 0x000000bea5a8723e */ /* 0x004fc400000010ff */
[----:B------:R-:W-:Y:S02]  /*a980*/  F2FP.BF16.F32.PACK_AB R157, R163, R192 ;  /* 0x000000c0a39d723e */ /* 0x000fe400000010ff */
[----:B------:R-:W-:Y:S02]  /*a990*/  F2FP.BF16.F32.PACK_AB R161, R13, R171 ;  /* 0x000000ab0da1723e */ /* 0x000fe400000010ff */
[----:B------:R-:W2:Y:S01]  /*a9a0*/  MUFU.EX2 R169, R169 ;  /* 0x000000a900a97308 */ /* 0x000ea20000000800 */
[----:B-----5:R-:W-:Y:S01]  /*a9b0*/  FADD.FTZ R2, R191, R2 ;  /* 0x00000002bf027221 */ /* 0x020fe20000010000 */
[----:B------:R-:W-:Y:S02]  /*a9c0*/  F2FP.BF16.F32.PACK_AB R160, R21, R20 ;  /* 0x0000001415a0723e */ /* 0x000fe400000010ff */
[----:B------:R-:W-:Y:S02]  /*a9d0*/  F2FP.BF16.F32.PACK_AB R159, R194, R193 ;  /* 0x000000c1c29f723e */ /* 0x000fe400000010ff */
[----:B------:R-:W-:-:S02]  /*a9e0*/  F2FP.BF16.F32.PACK_AB R163, R10, R14 ;  /* 0x0000000e0aa3723e */ /* 0x000fc400000010ff */
[----:B----4-:R-:W3:Y:S01]  /*a9f0*/  MUFU.EX2 R15, R174 ;  /* 0x000000ae000f7308 */ /* 0x010ee20000000800 */
        /* <DEDUP_REMOVED lines=10> */
[----:B--2---:R-:W-:-:S07]  /*aaa0*/  FADD.FTZ R2, R172, R2 ;  /* 0x00000002ac027221 */ /* 0x004fce0000010000 */
[----:B------:R-:W2:Y:S01]  /*aab0*/  MUFU.EX2 R179, R179 ;  /* 0x000000b300b37308 */ /* 0x000ea20000000800 */
[C---:B---3--:R-:W-:Y:S01]  /*aac0*/  FADD.FTZ R0, R178.reuse, R0 ;  /* 0x00000000b2007221 */ /* 0x048fe20000010000 */
[----:B------:R-:W-:-:S06]  /*aad0*/  F2FP.BF16.F32.PACK_AB R167, R178, R167 ;  /* 0x000000a7b2a7723e */ /* 0x000fcc00000010ff */
        /* <DEDUP_REMOVED lines=21> */
[----:B---3--:R-:W-:Y:S01]  /*ac30*/  FADD.FTZ R9, R175, R0 ;  /* 0x00000000af097221 */ /* 0x008fe20000010000 */
[C---:B0-----:R-:W-:Y:S01]  /*ac40*/  FADD.FTZ R2, R180.reuse, R2 ;  /* 0x00000002b4027221 */ /* 0x041fe20000010000 */
[----:B------:R-:W-:Y:S02]  /*ac50*/  F2FP.BF16.F32.PACK_AB R174, R180, R177 ;  /* 0x000000b1b4ae723e */ /* 0x000fe400000010ff */
[C---:B--2---:R-:W-:Y:S01]  /*ac60*/  FADD.FTZ R0, R8.reuse, R9 ;  /* 0x0000000908007221 */ /* 0x044fe20000010000 */
[----:B------:R-:W-:Y:S01]  /*ac70*/  F2FP.BF16.F32.PACK_AB R175, R8, R175 ;  /* 0x000000af08af723e */ /* 0x000fe200000010ff */
[----:B-1----:R-:W-:Y:S06]  /*ac80*/  @!P0 BRA `(.L_x_2393) ;  /* 0x0000000000048947 */ /* 0x002fec0003800000 */
[----:B------:R-:W-:Y:S01]  /*ac90*/  BPT.TRAP 0x1 ;  /* 0x000000040000795c */ /* 0x000fe20000300000 */
.L_x_2393:
[----:B------:R0:W1:Y:S01]  /*aca0*/  SYNCS.PHASECHK.TRANS64.TRYWAIT P3, [UR6+0x22850], R3 ;  /* 0x02285003ff0075a7 */ /* 0x0000620008060146 */
[----:B------:R-:W-:Y:S05]  /*acb0*/  @!P0 BRA `(.L_x_2394) ;  /* 0x0000000000048947 */ /* 0x000fea0003800000 */
[----:B------:R-:W-:Y:S01]  /*acc0*/  BPT.TRAP 0x1 ;  /* 0x000000040000795c */ /* 0x000fe20000300000 */
.L_x_2394:
[----:B-1----:R-:W-:Y:S05]  /*acd0*/  @P3 BRA `(.L_x_2395) ;  /* 0x0000000000083947 */ /* 0x002fea0003800000 */
[----:B------:R-:W1:Y:S02]  /*ace0*/  SYNCS.PHASECHK.TRANS64.TRYWAIT P3, [UR6+0x22850], R3 ;  /* 0x02285003ff0075a7 */ /* 0x000e640008060146 */
[----:B-1----:R-:W-:Y:S05]  /*acf0*/  @!P3 BRA `(.L_x_2396) ;  /* 0x000000fc0054b947 */ /* 0x002fea0003800000 */
.L_x_2395:
[----:B------:R-:W2:Y:S01]  /*ad00*/  S2R R8, SR_TID.X ;  /* 0x0000000000087919 */ /* 0x000ea20000002100 */
[----:B------:R-:W-:Y:S01]  /*ad10*/  UIMAD UR10, UR39, 0xc00, UR25 ;  /* 0x00000c00270a78a4 */ /* 0x000fe2000f8e0219 */
[----:B-1----:R-:W-:Y:S01]  /*ad20*/  @!P1 VIADD R12, R12, 0x22860 ;  /* 0x000228600c0c9836 */ /* 0x002fe20000000000 */
[----:B------:R-:W-:Y:S01]  /*ad30*/  UMOV UR7, 0x40000040 ;  /* 0x4000004000077882 */ /* 0x000fe20000000000 */
[----:B------:R-:W-:-:S03]  /*ad40*/  IMAD.MOV.U32 R9, RZ, RZ, R4 ;  /* 0x000000ffff097224 */ /* 0x000fc600078e0004 */
[----:B------:R-:W-:Y:S01]  /*ad50*/  @!P1 PRMT R12, RZ, 0x654, R12 ;  /* 0x00000654ff0c9816 */ /* 0x000fe2000000000c */
[----:B------:R-:W-:Y:S01]  /*ad60*/  UMOV UR6, UR10 ;  /* 0x0000000a00067c82 */ /* 0x000fe20008000000 */
        /* <DEDUP_REMOVED lines=39> */
[----:B0-----:R-:W-:-:S07]  /*afe0*/  IMAD.MOV.U32 R3, RZ, RZ, R7 ;  /* 0x000000ffff037224 */ /* 0x001fce00078e0007 */
.L_x_2388:
[----:B------:R-:W-:-:S13]  /*aff0*/  ISETP.GE.AND P2, PT, R3, UR44, PT ;  /* 0x0000002c03007c0c */ /* 0x000fda000bf46270 */
[----:B------:R-:W-:Y:S05]  /*b000*/  @!P2 BRA `(.L_x_2398) ;  /* 0x000000340084a947 */ /* 0x000fea0003800000 */
[----:B------:R-:W-:Y:S01]  /*b010*/  IMAD.MOV.U32 R8, RZ, RZ, R5 ;  /* 0x000000ffff087224 */ /* 0x000fe200078e0005 */
[----:B------:R-:W-:Y:S01]  /*b020*/  ULDC UR27, c[0x0][0x9e4] ;  /* 0x00027900001b7ab9 */ /* 0x000fe20000000800 */
[----:B------:R-:W-:Y:S01]  /*b030*/  IMAD.MOV.U32 R9, RZ, RZ, R4 ;  /* 0x000000ffff097224 */ /* 0x000fe200078e0004 */
[----:B------:R-:W-:Y:S01]  /*b040*/  ULDC UR28, c[0x0][0x9d8] ;  /* 0x00027600001c7ab9 */ /* 0x000fe20000000800 */
[----:B------:R-:W-:Y:S01]  /*b050*/  ULDC UR4, c[0x0][0x988] ;  /* 0x0002620000047ab9 */ /* 0x000fe20000000800 */
[----:B------:R-:W-:-:S05]  /*b060*/  ULDC UR29, c[0x0][0x9e0] ;  /* 0x00027800001d7ab9 */ /* 0x000fca0000000800 */
.L_x_2415:
[----:B------:R-:W-:-:S04]  /*b070*/  UIADD3 UR39, UR39, 0x1, URZ ;  /* 0x0000000127277890 */ /* 0x000fc8000fffe03f */
[----:B------:R-:W-:-:S04]  /*b080*/  UISETP.NE.AND UP2, UPT, UR39, 0x2, UPT ;  /* 0x000000022700788c */ /* 0x000fc8000bf45270 */
[----:B------:R-:W-:Y:S02]  /*b090*/  USEL UR5, URZ, 0x1, UP2 ;  /* 0x000000013f057887 */ /* 0x000fe40009000000 */
[----:B------:R-:W-:Y:S02]  /*b0a0*/  USEL UR39, UR39, URZ, UP2 ;  /* 0x0000003f27277287 */ /* 0x000fe40009000000 */
[----:B------:R-:W-:Y:S01]  /*b0b0*/  ULOP3.LUT UR38, UR38, UR5, URZ, 0x3c, !UPT ;  /* 0x0000000526267292 */ /* 0x000fe2000f8e3c3f */
[----:B0-----:R-:W-:Y:S11]  /*b0c0*/  @!P0 BRA `(.L_x_2399) ;  /* 0x0000000000048947 */ /* 0x001ff60003800000 */
[----:B------:R-:W-:Y:S01]  /*b0d0*/  BPT.TRAP 0x1 ;  /* 0x000000040000795c */ /* 0x000fe20000300000 */
.L_x_2399:
        /* <DEDUP_REMOVED lines=9> */
.L_x_2400:
[----:B--2---:R-:W-:Y:S05]  /*b170*/  @P2 BRA `(.L_x_2401) ;  /* 0x0000000000082947 */ /* 0x004fea0003800000 */
[----:B------:R-:W2:Y:S02]  /*b180*/  SYNCS.PHASECHK.TRANS64.TRYWAIT P2, [UR5+0x22830], R7 ;  /* 0x02283007ff0075a7 */ /* 0x000ea40008040145 */
[----:B--2---:R-:W-:Y:S05]  /*b190*/  @!P2 BRA `(.L_x_2402) ;  /* 0x000000f80040a947 */ /* 0x004fea0003800000 */
.L_x_2401:
[----:B------:R-:W-:Y:S01]  /*b1a0*/  UIMAD UR14, UR39, 0x300, UR24 ;  /* 0x00000300270e78a4 */ /* 0x000fe2000f8e0218 */
[----:B-1----:R-:W-:Y:S01]  /*b1b0*/  WARPGROUP.ARRIVE ;  /* 0x00000000000079c5 */ /* 0x002fe20000000000 */
[----:B------:R-:W-:Y:S01]  /*b1c0*/  UMOV UR15, 0x40000040 ;  /* 0x40000040000f7882 */ /* 0x000fe20000000000 */
[----:B------:R-:W-:Y:S01]  /*b1d0*/  UMOV UR19, 0x40000040 ;  /* 0x4000004000137882 */ /* 0x000fe20000000000 */
[----:B------:R-:W-:-:S03]  /*b1e0*/  UIADD3 UR18, UR14, 0x2, URZ ;  /* 0x000000020e127890 */ /* 0x000fc6000fffe03f */
[----:B------:R-:W1:Y:S01]  /*b1f0*/  S2R R20, SR_TID.X ;  /* 0x0000000000147919 */ /* 0x000e620000002100 */
[----:B------:R-:W-:Y:S01]  /*b200*/  UIADD3 UR22, UR14, 0x4, URZ ;  /* 0x000000040e167890 */ /* 0x000fe2000fffe03f */
[----:B------:R-:W-:Y:S01]  /*b210*/  PLOP3.LUT P2, PT, PT, PT, UP0, 0x80, 0x0 ;  /* 0x000000000000781c */ /* 0x000fe20003f4f008 */
[----:B------:R-:W-:Y:S01]  /*b220*/  UMOV UR23, 0x40000040 ;  /* 0x4000004000177882 */ /* 0x000fe20000000000 */
[----:B------:R-:W-:Y:S01]  /*b230*/  HGMMA.64x96x16.F32.BF16 R152, gdesc[UR12], RZ, !UPT, gsb0 ;  /* 0x016000000c9879f0 */ /* 0x000fe2000c0018ff */
[----:B------:R-:W-:Y:S01]  /*b240*/  UIADD3 UR10, UR14, 0x6, URZ ;  /* 0x000000060e0a7890 */ /* 0x000fe2000fffe03f */
[----:B------:R-:W-:Y:S01]  /*b250*/  PLOP3.LUT P3, PT, PT, PT, UP0, 0x80, 0x0 ;  /* 0x000000000000781c */ /* 0x000fe20003f6f008 */
[----:B------:R-:W-:Y:S01]  /*b260*/  UMOV UR11, 0x40000040 ;  /* 0x40000040000b7882 */ /* 0x000fe20000000000 */
[----:B------:R-:W-:Y:S01]  /*b270*/  @UP0 ULDC UR6, c[0x0][0x44c] ;  /* 0x0001130000060ab9 */ /* 0x000fe20000000800 */
[----:B-1----:R-:W-:Y:S01]  /*b280*/  SHF.R.U32.HI R20, RZ, 0x7, R20 ;  /* 0x00000007ff147819 */ /* 0x002fe20000011614 */
        /* <DEDUP_REMOVED lines=17> */
[----:B------:R-:W-:-:S02]  /*b3a0*/  VIADD R192, R22, UR43 ;  /* 0x0000002b16c07c36 */ /* 0x000fc40008000000 */
[----:B------:R-:W-:Y:S01]  /*b3b0*/  FMUL.FTZ R10, R153, UR28 ;  /* 0x0000001c990a7c20 */ /* 0x000fe20008410000 */
[----:B------:R-:W-:Y:S01]  /*b3c0*/  FMUL.FTZ R12, R156, UR28 ;  /* 0x0000001c9c0c7c20 */ /* 0x000fe20008410000 */
[----:B------:R-:W-:Y:S01]  /*b3d0*/  FMUL.FTZ R13, R157, UR28 ;  /* 0x0000001c9d0d7c20 */ /* 0x000fe20008410000 */
[----:B------:R-:W-:Y:S01]  /*b3e0*/  @P2 IMAD.HI.U32 R6, R192, UR6, RZ ;  /* 0x00000006c0062c27 */ /* 0x000fe2000f8e00ff */
[----:B------:R-:W-:-:S03]  /*b3f0*/  @UP0 ULDC UR6, c[0x0][0x450] ;  /* 0x0001140000060ab9 */ /* 0x000fc60000000800 */
[----:B------:R-:W-:Y:S01]  /*b400*/  FMUL.FTZ R5, R154, UR28 ;  /* 0x0000001c9a057c20 */ /* 0x000fe20008410000 */
[----:B------:R-:W-:Y:S01]  /*b410*/  FMUL.FTZ R14, R158, UR28 ;  /* 0x0000001c9e0e7c20 */ /* 0x000fe20008410000 */
[----:B------:R-:W-:Y:S01]  /*b420*/  FMUL.FTZ R15, R159, UR28 ;  /* 0x0000001c9f0f7c20 */ /* 0x000fe20008410000 */
[----:B------:R-:W-:Y:S01]  /*b430*/  @P3 SHF.R.U32.HI R192, RZ, UR6, R6 ;  /* 0x00000006ffc03c19 */ /* 0x000fe20008011606 */
[----:B------:R-:W-:Y:S01]  /*b440*/  FMUL.FTZ R153, R161, UR28 ;  /* 0x0000001ca1997c20 */ /* 0x000fe20008410000 */
[----:B------:R-:W-:Y:S01]  /*b450*/  IADD3 R6, -R20, 0xb, RZ ;  /* 0x0000000b14067810 */ /* 0x000fe20007ffe1ff */
[----:B------:R-:W-:Y:S01]  /*b460*/  FMUL.FTZ R156, R164, UR28 ;  /* 0x0000001ca49c7c20 */ /* 0x000fe20008410000 */
[----:B------:R-:W-:Y:S01]  /*b470*/  FMUL.FTZ R157, R165, UR28 ;  /* 0x0000001ca59d7c20 */ /* 0x000fe20008410000 */
[----:B------:R-:W1:Y:S01]  /*b480*/  SHFL.IDX PT, R20, R192, RZ, 0x1c1f ;  /* 0x001c1fffc0147589 */ /* 0x000e6200000e0000 */
        /* <DEDUP_REMOVED lines=35> */
[----:B------:R-:W2:Y:S01]  /*b6c0*/  MUFU.TANH R4, R4 ;  /* 0x0000000400047308 */ /* 0x000ea20000002400 */
[----:B------:R-:W-:Y:S01]  /*b6d0*/  IADD3 R197, -R16, 0x1, R191 ;  /* 0x0000000110c57810 */ /* 0x000fe20007ffe1bf */
[----:B------:R-:W-:-:S03]  /*b6e0*/  @!P1 VIADD R21, R176, 0x22840 ;  /* 0x00022840b0159836 */ /* 0x000fc60000000000 */
[----:B------:R-:W-:Y:S02]  /*b6f0*/  IADD3 R197, -R17, R197, R19 ;  /* 0x000000c511c57210 */ /* 0x000fe40007ffe113 */
[----:B------:R-:W-:Y:S01]  /*b700*/  @!P1 PRMT R21, RZ, 0x654, R21 ;  /* 0x00000654ff159816 */ /* 0x000fe20000000015 */
[----:B------:R-:W3:Y:S01]  /*b710*/  MUFU.TANH R10, R10 ;  /* 0x0000000a000a7308 */ /* 0x000ee20000002400 */
[----:B------:R4:W-:Y:S06]  /*b720*/  BAR.ARV R6, 0x100 ;  /* 0x000400060000751d */ /* 0x0009ec0000002000 */
[C---:B------:R-:W-:Y:S01]  /*b730*/  VIADD R198, R197.reuse, UR29 ;  /* 0x0000001dc5c67c36 */ /* 0x040fe20008000000 */
        /* <DEDUP_REMOVED lines=63> */
.L_x_2405:
[----:B------:R-:W-:-:S05]  /*bb30*/  IMAD.U32 R234, RZ, RZ, UR27 ;  /* 0x0000001bffea7e24 */ /* 0x000fca000f8e00ff */
[----:B------:R-:W-:-:S13]  /*bb40*/  ISETP.NE.AND P2, PT, R234, 0x1, PT ;  /* 0x00000001ea00780c */ /* 0x000fda0003f45270 */
[----:B------:R-:W1:Y:S02]  /*bb50*/  @P2 LDC.64 R20, c[0x0][0x9e8] ;  /* 0x00027a00ff142b82 */ /* 0x000e640000000a00 */
[----:B-1----:R-:W-:-:S05]  /*bb60*/  @P2 IMAD.HI.U32 R20, R199, R20, RZ ;  /* 0x00000014c7142227 */ /* 0x002fca00078e00ff */
[----:B------:R-:W-:-:S07]  /*bb70*/  @P2 SHF.R.U32.HI R199, RZ, R21, R20 ;  /* 0x00000015ffc72219 */ /* 0x000fce0000011614 */
.L_x_2406:
[----:B------:R-:W-:Y:S05]  /*bb80*/  BSYNC B0 ;  /* 0x0000000000007941 */ /* 0x000fea0003800000 */
.L_x_2404:
[----:B------:R-:W-:-:S04]  /*bb90*/  IMAD.IADD R20, R191, 0x1, -R16 ;  /* 0x00000001bf147824 */ /* 0x000fc800078e0a10 */
[----:B------:R-:W-:-:S05]  /*bba0*/  IMAD R20, R199, R234, R20 ;  /* 0x000000eac7147224 */ /* 0x000fca00078e0214 */
[----:B------:R-:W-:Y:S02]  /*bbb0*/  VIMNMX R195, R195, R20, !PT ;  /* 0x00000014c3c37248 */ /* 0x000fe40007fe0100 */
[----:B------:R-:W-:-:S07]  /*bbc0*/  VIADDMNMX R196, R20, R234, R196, PT ;  /* 0x000000ea14c47246 */ /* 0x000fce00038001c4 */
.L_x_2403:
[C---:B------:R-:W-:Y:S02]  /*bbd0*/  ISETP.GE.AND P2, PT, R191.reuse, 0x1, PT ;  /* 0x00000001bf00780c */ /* 0x040fe40003f46270 */
        /* <DEDUP_REMOVED lines=8> */
[----:B------:R-:W-:Y:S01]  /*bc60*/  ISETP.GT.AND P4, PT, R195, 0x1, !P2 ;  /* 0x00000001c300780c */ /* 0x000fe20005784270 */
[----:B------:R-:W1:Y:S01]  /*bc70*/  SHFL.IDX PT, R4, R192, 0x1, 0x1c1f ;  /* 0x003c1f00c0047f89 */ /* 0x000e6200000e0000 */
[----:B------:R-:W-:-:S02]  /*bc80*/  @P5 LOP3.LUT R18, R18, 0x2, RZ, 0xfc, !PT ;  /* 0x0000000212125812 */ /* 0x000fc400078efcff */
[----:B------:R-:W-:Y:S02]  /*bc90*/  ISETP.GT.AND P3, PT, R195, 0x8, !P5 ;  /* 0x00000008c300780c */ /* 0x000fe40006f64270 */
[C---:B------:R-:W-:Y:S02]  /*bca0*/  ISETP.GE.AND P5, PT, R191.reuse, 0xa, PT ;  /* 0x0000000abf00780c */ /* 0x040fe40003fa6270 */
        /* <DEDUP_REMOVED lines=8> */
[----:B------:R-:W-:Y:S01]  /*bd30*/  ISETP.LT.OR P3, PT, R196, 0xa, P3 ;  /* 0x0000000ac400780c */ /* 0x000fe20001f61670 */
[--C-:B-1----:R-:W-:Y:S01]  /*bd40*/  IMAD.IADD R198, R198, 0x1, R4.reuse ;  /* 0x00000001c6c67824 */ /* 0x102fe200078e0204 */
[----:B------:R-:W-:Y:S01]  /*bd50*/  LOP3.LUT R18, R18, 0xfffffff7, RZ, 0xc0, !PT ;  /* 0xfffffff712127812 */ /* 0x000fe200078ec0ff */
[----:B------:R-:W-:Y:S01]  /*bd60*/  IMAD.IADD R197, R197, 0x1, R4 ;  /* 0x00000001c5c57824 */ /* 0x000fe200078e0204 */
[----:B------:R-:W-:-:S02]  /*bd70*/  FSEL R199, R13, -INF , !P3 ;  /* 0xff8000000dc77808 */ /* 0x000fc40005800000 */
        /* <DEDUP_REMOVED lines=126> */
.L_x_2409:
[----:B------:R-:W-:-:S05]  /*c560*/  IMAD.U32 R192, RZ, RZ, UR27 ;  /* 0x0000001bffc07e24 */ /* 0x000fca000f8e00ff */
[----:B------:R-:W-:-:S13]  /*c570*/  ISETP.NE.AND P6, PT, R192, 0x1, PT ;  /* 0x00000001c000780c */ /* 0x000fda0003fc5270 */
[----:B------:R-:W0:Y:S02]  /*c580*/  @P6 LDC.64 R12, c[0x0][0x9e8] ;  /* 0x00027a00ff0c6b82 */ /* 0x000e240000000a00 */
[----:B0-----:R-:W-:-:S05]  /*c590*/  @P6 IMAD.HI.U32 R12, R4, R12, RZ ;  /* 0x0000000c040c6227 */ /* 0x001fca00078e00ff */
[----:B------:R-:W-:-:S07]  /*c5a0*/  @P6 SHF.R.U32.HI R4, RZ, R13, R12 ;  /* 0x0000000dff046219 */ /* 0x000fce000001160c */
.L_x_2410:
[----:B------:R-:W-:Y:S05]  /*c5b0*/  BSYNC B0 ;  /* 0x0000000000007941 */ /* 0x000fea0003800000 */
.L_x_2408:
[----:B------:R-:W-:-:S04]  /*c5c0*/  IMAD.IADD R191, R191, 0x1, -R16 ;  /* 0x00000001bfbf7824 */ /* 0x000fc800078e0a10 */
[----:B------:R-:W-:-:S05]  /*c5d0*/  IMAD R191, R4, R192, R191 ;  /* 0x000000c004bf7224 */ /* 0x000fca00078e02bf */
[----:B------:R-:W-:Y:S02]  /*c5e0*/  VIMNMX R197, R197, R191, !PT ;  /* 0x000000bfc5c57248 */ /* 0x000fe40007fe0100 */
[----:B------:R-:W-:-:S07]  /*c5f0*/  VIADDMNMX R198, R191, R192, R198, PT ;  /* 0x000000c0bfc67246 */ /* 0x000fce00038001c6 */
.L_x_2407:
[----:B------:R-:W-:Y:S02]  /*c600*/  ISETP.GT.AND P2, PT, R197, 0x1, !P2 ;  /* 0x00000001c500780c */ /* 0x000fe40005744270 */
[----:B------:R-:W-:Y:S02]  /*c610*/  FMNMX.FTZ R4, R20, R9, !PT ;  /* 0x0000000914047209 */ /* 0x000fe40007810000 */
[----:B------:R-:W-:Y:S02]  /*c620*/  ISETP.LT.OR P2, PT, R198, 0x2, P2 ;  /* 0x00000002c600780c */ /* 0x000fe40001741670 */
[C---:B------:R-:W-:Y:S02]  /*c630*/  LOP3.LUT P6, RZ, R18.reuse, 0x8000, RZ, 0xc0, !PT ;  /* 0x0000800012ff7812 */ /* 0x040fe400078cc0ff */
        /* <DEDUP_REMOVED lines=109> */
[----:B------:R-:W-:Y:S01]  /*cd10*/  ISETP.LT.OR P2, PT, R198, 0x49, P2 ;  /* 0x00000049c600780c */ /* 0x000fe20001741670 */
[--C-:B------:R-:W-:Y:S01]  /*cd20*/  FFMA.FTZ R10, R10, UR4, -R9.reuse ;  /* 0x000000040a0a7c23 */ /* 0x100fe20008010809 */
[--C-:B------:R-:W-:Y:S01]  /*cd30*/  FFMA.FTZ R21, R21, UR4, -R9.reuse ;  /* 0x0000000415157c23 */ /* 0x100fe20008010809 */
[--C-:B------:R-:W-:Y:S01]  /*cd40*/  FFMA.FTZ R199, R199, UR4, -R9.reuse ;  /* 0x00000004c7c77c23 */ /* 0x100fe20008010809 */
[----:B------:R-:W-:Y:S01]  /*cd50*/  FSEL R181, R181, -INF , !P2 ;  /* 0xff800000b5b57808 */ /* 0x000fe20005000000 */
[--C-:B------:R-:W-:Y:S01]  /*cd60*/  FFMA.FTZ R13, R152, UR4, -R9.reuse ;  /* 0x00000004980d7c23 */ /* 0x100fe20008010809 */
[----:B------:R-:W-:Y:S01]  /*cd70*/  LOP3.LUT P2, RZ, R18, 0x80000, RZ, 0xc0, !PT ;  /* 0x0008000012ff7812 */ /* 0x000fe2000784c0ff */
[--C-:B------:R-:W-:Y:S01]  /*cd80*/  FFMA.FTZ R153, R153, UR4, -R9.reuse ;  /* 0x0000000499997c23 */ /* 0x100fe20008010809 */
[--C-:B------:R-:W-:Y:S01]  /*cd90*/  FFMA.FTZ R156, R156, UR4, -R9.reuse ;  /* 0x000000049c9c7c23 */ /* 0x100fe20008010809 */
[--C-:B------:R-:W-:Y:S01]  /*cda0*/  FFMA.FTZ R157, R157, UR4, -R9.reuse ;  /* 0x000000049d9d7c23 */ /* 0x100fe20008010809 */
[----:B------:R-:W-:Y:S01]  /*cdb0*/  ISETP.GT.AND P2, PT, R197, RZ, !P2 ;  /* 0x000000ffc500720c */ /* 0x000fe20005744270 */
[--C-:B------:R-:W-:Y:S01]  /*cdc0*/  FFMA.FTZ R162, R162, UR4, -R9.reuse ;  /* 0x00000004a2a27c23 */ /* 0x100fe20008010809 */
[--C-:B------:R-:W-:Y:S01]  /*cdd0*/  FFMA.FTZ R163, R163, UR4, -R9.reuse ;  /* 0x00000004a3a37c23 */ /* 0x100fe20008010809 */
        /* <DEDUP_REMOVED lines=9> */
[----:B------:R-:W-:Y:S01]  /*ce70*/  FMNMX.FTZ R5, R191, R8, !PT ;  /* 0x00000008bf057209 */ /* 0x000fe20007810000 */
[--C-:B------:R-:W-:Y:S01]  /*ce80*/  FFMA.FTZ R179, R179, UR4, -R9.reuse ;  /* 0x00000004b3b37c23 */ /* 0x100fe20008010809 */
[----:B------:R-:W-:Y:S01]  /*ce90*/  ISETP.GT.AND P2, PT, R197, 0x49, !P2 ;  /* 0x00000049c500780c */ /* 0x000fe20005744270 */
[--C-:B------:R-:W-:Y:S01]  /*cea0*/  FFMA.FTZ R182, R182, UR4, -R9.reuse ;  /* 0x00000004b6b67c23 */ /* 0x100fe20008010809 */
[----:B------:R-:W-:Y:S01]  /*ceb0*/  FMNMX.FTZ R5, R11, R5, !PT ;  /* 0x000000050b057209 */ /* 0x000fe20007810000 */
[--C-:B------:R-:W-:Y:S01]  /*cec0*/  FFMA.FTZ R184, R184, UR4, -R9.reuse ;  /* 0x00000004b8b87c23 */ /* 0x100fe20008010809 */
[--C-:B------:R-:W-:Y:S01]  /*ced0*/  FFMA.FTZ R186, R186, UR4, -R9.reuse ;  /* 0x00000004baba7c23 */ /* 0x100fe20008010809 */
[--C-:B------:R-:W-:Y:S01]  /*cee0*/  FFMA.FTZ R188, R188, UR4, -R9.reuse ;  /* 0x00000004bcbc7c23 */ /* 0x100fe20008010809 */
[----:B------:R-:W-:Y:S01]  /*cef0*/  FMNMX.FTZ R5, R14, R5, !PT ;  /* 0x000000050e057209 */ /* 0x000fe20007810000 */
[--C-:B------:R-:W-:Y:S01]  /*cf00*/  FFMA.FTZ R190, R190, UR4, -R9.reuse ;  /* 0x00000004bebe7c23 */ /* 0x100fe20008010809 */
[--C-:B------:R-:W-:Y:S01]  /*cf10*/  FFMA.FTZ R193, R193, UR4, -R9.reuse ;  /* 0x00000004c1c17c23 */ /* 0x100fe20008010809 */
[----:B------:R-:W-:Y:S01]  /*cf20*/  FFMA.FTZ R194, R194, UR4, -R9 ;  /* 0x00000004c2c27c23 */ /* 0x000fe20008010809 */
[----:B------:R-:W-:Y:S01]  /*cf30*/  FMNMX.FTZ R5, R15, R5, !PT ;  /* 0x000000050f057209 */ /* 0x000fe20007810000 */
[----:B------:R-:W-:Y:S01]  /*cf40*/  FMUL.FTZ R9, R12, UR4 ;  /* 0x000000040c097c20 */ /* 0x000fe20008410000 */
[----:B------:R-:W-:Y:S01]  /*cf50*/  ISETP.LT.OR P2, PT, R198, 0x4a, P2 ;  /* 0x0000004ac600780c */ /* 0x000fe20001741670 */
[----:B------:R-:W-:Y:S01]  /*cf60*/  MUFU.EX2 R20, R20 ;  /* 0x0000001400147308 */ /* 0x000fe20000000800 */
[----:B------:R-:W-:-:S02]  /*cf70*/  FMNMX.FTZ R5, R154, R5, !PT ;  /* 0x000000059a057209 */ /* 0x000fc40007810000 */
[----:B------:R-:W-:Y:S02]  /*cf80*/  FSEL R180, R180, -INF , !P2 ;  /* 0xff800000b4b47808 */ /* 0x000fe40005000000 */
[----:B------:R-:W-:Y:S02]  /*cf90*/  FMNMX.FTZ R5, R155, R5, !PT ;  /* 0x000000059b057209 */ /* 0x000fe40007810000 */
[----:B------:R-:W-:Y:S01]  /*cfa0*/  ISETP.GT.AND P6, PT, R197, 0x59, !P6 ;  /* 0x00000059c500780c */ /* 0x000fe200077c4270 */
[----:B------:R-:W0:Y:S01]  /*cfb0*/  MUFU.EX2 R9, R9 ;  /* 0x0000000900097308 */ /* 0x000e220000000800 */
[----:B------:R-:W-:Y:S02]  /*cfc0*/  FMNMX.FTZ R5, R158, R5, !PT ;  /* 0x000000059e057209 */ /* 0x000fe40007810000 */
[----:B------:R-:W-:Y:S02]  /*cfd0*/  ISETP.LT.OR P6, PT, R198, 0x5a, P6 ;  /* 0x0000005ac600780c */ /* 0x000fe400037c1670 */
[----:B------:R-:W-:-:S02]  /*cfe0*/  FMNMX.FTZ R5, R159, R5, !PT ;  /* 0x000000059f057209 */ /* 0x000fc40007810000 */
[----:B------:R-:W-:Y:S01]  /*cff0*/  FSEL R189, R189, -INF , !P6 ;  /* 0xff800000bdbd7808 */ /* 0x000fe20007000000 */
[----:B------:R-:W1:Y:S01]  /*d000*/  MUFU.EX2 R10, R10 ;  /* 0x0000000a000a7308 */ /* 0x000e620000000800 */
[----:B------:R-:W-:-:S04]  /*d010*/  FMNMX.FTZ R5, R160, R5, !PT ;  /* 0x00000005a0057209 */ /* 0x000fc80007810000 */
[----:B------:R-:W-:-:S03]  /*d020*/  FMNMX.FTZ R5, R161, R5, !PT ;  /* 0x00000005a1057209 */ /* 0x000fc60007810000 */
[----:B------:R-:W2:Y:S01]  /*d030*/  MUFU.EX2 R21, R21 ;  /* 0x0000001500157308 */ /* 0x000ea20000000800 */
[----:B------:R-:W-:Y:S01]  /*d040*/  FMNMX.FTZ R5, R164, R5, !PT ;  /* 0x00000005a4057209 */ /* 0x000fe20007810000 */
[----:B0-----:R-:W-:Y:S01]  /*d050*/  FFMA.FTZ R2, R9, R2, R20 ;  /* 0x0000000209027223 */ /* 0x001fe20000010014 */
[-C--:B------:R-:W-:Y:S01]  /*d060*/  FMUL.FTZ R24, R24, R9.reuse ;  /* 0x0000000918187220 */ /* 0x080fe20000410000 */
[----:B------:R-:W-:Y:S01]  /*d070*/  FMUL.FTZ R25, R25, R9 ;  /* 0x0000000919197220 */ /* 0x000fe20000410000 */
[----:B------:R-:W-:Y:S01]  /*d080*/  FMNMX.FTZ R5, R165, R5, !PT ;  /* 0x00000005a5057209 */ /* 0x000fe20007810000 */
[-C--:B------:R-:W-:Y:S01]  /*d090*/  FMUL.FTZ R28, R28, R9.reuse ;  /* 0x000000091c1c7220 */ /* 0x080fe20000410000 */
[----:B------:R-:W-:Y:S01]  /*d0a0*/  FMUL.FTZ R29, R29, R9 ;  /* 0x000000091d1d7220 */ /* 0x000fe20000410000 */
[----:B------:R-:W0:Y:S01]  /*d0b0*/  MUFU.EX2 R199, R199 ;  /* 0x000000c700c77308 */ /* 0x000e220000000800 */
[----:B------:R-:W-:Y:S01]  /*d0c0*/  FMNMX.FTZ R5, R168, R5, !PT ;  /* 0x00000005a8057209 */ /* 0x000fe20007810000 */
[C---:B-1----:R-:W-:Y:S01]  /*d0d0*/  FADD.FTZ R2, R10.reuse, R2 ;  /* 0x000000020a027221 */ /* 0x042fe20000010000 */
[----:B------:R-:W-:Y:S01]  /*d0e0*/  F2FP.BF16.F32.PACK_AB R152, R10, R20 ;  /* 0x000000140a98723e */ /* 0x000fe200000010ff */
[----:B------:R-:W-:Y:S01]  /*d0f0*/  FMUL.FTZ R32, R32, R9 ;  /* 0x0000000920207220 */ /* 0x000fe20000410000 */
[----:B------:R-:W-:Y:S01]  /*d100*/  FMNMX.FTZ R5, R169, R5, !PT ;  /* 0x00000005a9057209 */ /* 0x000fe20007810000 */
[-C--:B------:R-:W-:Y:S01]  /*d110*/  FMUL.FTZ R33, R33, R9.reuse ;  /* 0x0000000921217220 */ /* 0x080fe20000410000 */
[----:B------:R-:W-:Y:S01]  /*d120*/  FMUL.FTZ R36, R36, R9 ;  /* 0x0000000924247220 */ /* 0x000fe20000410000 */
[----:B------:R-:W1:Y:S01]  /*d130*/  MUFU.EX2 R13, R13 ;  /* 0x0000000d000d7308 */ /* 0x000e620000000800 */
[----:B------:R-:W-:Y:S01]  /*d140*/  FMNMX.FTZ R5, R172, R5, !PT ;  /* 0x00000005ac057209 */ /* 0x000fe20007810000 */
[----:B--2---:R-:W-:Y:S01]  /*d150*/  FADD.FTZ R2, R21, R2 ;  /* 0x0000000215027221 */ /* 0x004fe20000010000 */
[-C--:B------:R-:W-:Y:S01]  /*d160*/  FMUL.FTZ R37, R37, R9.reuse ;  /* 0x0000000925257220 */ /* 0x080fe20000410000 */
[----:B------:R-:W-:Y:S01]  /*d170*/  FMUL.FTZ R40, R40, R9 ;  /* 0x0000000928287220 */ /* 0x000fe20000410000 */
[----:B------:R-:W-:Y:S01]  /*d180*/  FMNMX.FTZ R5, R173, R5, !PT ;  /* 0x00000005ad057209 */ /* 0x000fe20007810000 */
[-C--:B------:R-:W-:Y:S01]  /*d190*/  FMUL.FTZ R41, R41, R9.reuse ;  /* 0x0000000929297220 */ /* 0x080fe20000410000 */
[----:B------:R-:W-:Y:S01]  /*d1a0*/  FMUL.FTZ R44, R44, R9 ;  /* 0x000000092c2c7220 */ /* 0x000fe20000410000 */
[----:B------:R-:W2:Y:S01]  /*d1b0*/  MUFU.EX2 R153, R153 ;  /* 0x0000009900997308 */ /* 0x000ea20000000800 */
[----:B------:R-:W-:Y:S01]  /*d1c0*/  FMNMX.FTZ R5, R177, R5, !PT ;  /* 0x00000005b1057209 */ /* 0x000fe20007810000 */
[----:B0-----:R-:W-:Y:S01]  /*d1d0*/  FADD.FTZ R2, R199, R2 ;  /* 0x00000002c7027221 */ /* 0x001fe20000010000 */
[-C--:B------:R-:W-:Y:S01]  /*d1e0*/  FMUL.FTZ R45, R45, R9.reuse ;  /* 0x000000092d2d7220 */ /* 0x080fe20000410000 */
[----:B------:R-:W-:Y:S01]  /*d1f0*/  FMUL.FTZ R48, R48, R9 ;  /* 0x0000000930307220 */ /* 0x000fe20000410000 */
[----:B------:R-:W-:Y:S01]  /*d200*/  FMNMX.FTZ R5, R178, R5, !PT ;  /* 0x00000005b2057209 */ /* 0x000fe20007810000 */
[-C--:B------:R-:W-:Y:S01]  /*d210*/  FMUL.FTZ R49, R49, R9.reuse ;  /* 0x0000000931317220 */ /* 0x080fe20000410000 */
[----:B------:R-:W-:Y:S01]  /*d220*/  FMUL.FTZ R52, R52, R9 ;  /* 0x0000000934347220 */ /* 0x000fe20000410000 */
[----:B------:R-:W-:Y:S01]  /*d230*/  MUFU.EX2 R157, R157 ;  /* 0x0000009d009d7308 */ /* 0x000fe20000000800 */
[----:B------:R-:W-:Y:S01]  /*d240*/  FMNMX.FTZ R5, R181, R5, !PT ;  /* 0x00000005b5057209 */ /* 0x000fe20007810000 */
[----:B-1----:R-:W-:Y:S01]  /*d250*/  FADD.FTZ R2, R13, R2 ;  /* 0x000000020d027221 */ /* 0x002fe20000010000 */
[-C--:B------:R-:W-:Y:S01]  /*d260*/  FMUL.FTZ R53, R53, R9.reuse ;  /* 0x0000000935357220 */ /* 0x080fe20000410000 */
[----:B------:R-:W-:Y:S01]  /*d270*/  FMUL.FTZ R56, R56, R9 ;  /* 0x0000000938387220 */ /* 0x000fe20000410000 */
[----:B------:R-:W-:Y:S01]  /*d280*/  FMNMX.FTZ R5, R180, R5, !PT ;  /* 0x00000005b4057209 */ /* 0x000fe20007810000 */
[-C--:B------:R-:W-:Y:S01]  /*d290*/  FMUL.FTZ R57, R57, R9.reuse ;  /* 0x0000000939397220 */ /* 0x080fe20000410000 */
[----:B------:R-:W-:Y:S01]  /*d2a0*/  FMUL.FTZ R60, R60, R9 ;  /* 0x000000093c3c7220 */ /* 0x000fe20000410000 */
[----:B------:R-:W-:Y:S01]  /*d2b0*/  MUFU.EX2 R162, R162 ;  /* 0x000000a200a27308 */ /* 0x000fe20000000800 */
[----:B------:R-:W-:Y:S01]  /*d2c0*/  FMNMX.FTZ R5, R183, R5, !PT ;  /* 0x00000005b7057209 */ /* 0x000fe20007810000 */
[----:B--2---:R-:W-:Y:S01]  /*d2d0*/  FADD.FTZ R2, R153, R2 ;  /* 0x0000000299027221 */ /* 0x004fe20000010000 */
[-C--:B------:R-:W-:Y:S01]  /*d2e0*/  FMUL.FTZ R61, R61, R9.reuse ;  /* 0x000000093d3d7220 */ /* 0x080fe20000410000 */
[----:B------:R-:W-:Y:S01]  /*d2f0*/  FMUL.FTZ R64, R64, R9 ;  /* 0x0000000940407220 */ /* 0x000fe20000410000 */
[----:B------:R-:W-:Y:S01]  /*d300*/  FMNMX.FTZ R5, R185, R5, !PT ;  /* 0x00000005b9057209 */ /* 0x000fe20007810000 */
[-C--:B------:R-:W-:Y:S01]  /*d310*/  FMUL.FTZ R65, R65, R9.reuse ;  /* 0x0000000941417220 */ /* 0x080fe20000410000 */
[----:B------:R-:W-:Y:S01]  /*d320*/  FMUL.FTZ R68, R68, R9 ;  /* 0x0000000944447220 */ /* 0x000fe20000410000 */
[----:B------:R-:W-:Y:S01]  /*d330*/  MUFU.EX2 R163, R163 ;  /* 0x000000a300a37308 */ /* 0x000fe20000000800 */
[----:B------:R-:W-:Y:S01]  /*d340*/  FMNMX.FTZ R5, R187, R5, !PT ;  /* 0x00000005bb057209 */ /* 0x000fe20007810000 */
[-C--:B------:R-:W-:Y:S01]  /*d350*/  FMUL.FTZ R69, R69, R9.reuse ;  /* 0x0000000945457220 */ /* 0x080fe20000410000 */
[-C--:B------:R-:W-:Y:S01]  /*d360*/  FMUL.FTZ R72, R72, R9.reuse ;  /* 0x0000000948487220 */ /* 0x080fe20000410000 */
[----:B------:R-:W-:Y:S01]  /*d370*/  FMUL.FTZ R73, R73, R9 ;  /* 0x0000000949497220 */ /* 0x000fe20000410000 */
[----:B------:R-:W-:Y:S01]  /*d380*/  FMNMX.FTZ R5, R189, R5, !PT ;  /* 0x00000005bd057209 */ /* 0x000fe20007810000 */
[-C--:B------:R-:W-:Y:S01]  /*d390*/  FMUL.FTZ R76, R76, R9.reuse ;  /* 0x000000094c4c7220 */ /* 0x080fe20000410000 */
[-C--:B------:R-:W-:Y:S01]  /*d3a0*/  FMUL.FTZ R77, R77, R9.reuse ;  /* 0x000000094d4d7220 */ /* 0x080fe20000410000 */
[----:B------:R-:W-:Y:S01]  /*d3b0*/  MUFU.EX2 R166, R166 ;  /* 0x000000a600a67308 */ /* 0x000fe20000000800 */
[-C--:B------:R-:W-:Y:S01]  /*d3c0*/  FMUL.FTZ R80, R80, R9.reuse ;  /* 0x0000000950507220 */ /* 0x080fe20000410000 */
[----:B------:R-:W0:Y:S01]  /*d3d0*/  SHFL.BFLY PT, R10, R5, 0x2, 0x1f ;  /* 0x0c401f00050a7f89 */ /* 0x000e2200000e0000 */
        /* <DEDUP_REMOVED lines=23> */
[----:B0-----:R-:W-:Y:S01]  /*d550*/  FMNMX.FTZ R5, R5, R10, !PT ;  /* 0x0000000a05057209 */ /* 0x001fe20007810000 */
[-C--:B------:R-:W-:Y:S01]  /*d560*/  FMUL.FTZ R121, R121, R9.reuse ;  /* 0x0000000979797220 */ /* 0x080fe20000410000 */
[-C--:B------:R-:W-:Y:S01]  /*d570*/  FMUL.FTZ R124, R124, R9.reuse ;  /* 0x000000097c7c7220 */ /* 0x080fe20000410000 */
[-C--:B------:R-:W-:Y:S01]  /*d580*/  FMUL.FTZ R125, R125, R9.reuse ;  /* 0x000000097d7d7220 */ /* 0x080fe20000410000 */
[-C--:B------:R-:W-:Y:S01]  /*d590*/  FMUL.FTZ R128, R128, R9.reuse ;  /* 0x0000000980807220 */ /* 0x080fe20000410000 */
[----:B------:R-:W0:Y:S01]  /*d5a0*/  SHFL.BFLY PT, R12, R5, 0x1, 0x1f ;  /* 0x0c201f00050c7f89 */ /* 0x000e2200000e0000 */
        /* <DEDUP_REMOVED lines=12> */
[----:B------:R-:W-:-:S04]  /*d670*/  FMUL.FTZ R149, R149, R9 ;  /* 0x0000000995957220 */ /* 0x000fc80000410000 */
[----:B------:R-:W3:Y:S01]  /*d680*/  MUFU.EX2 R175, R175 ;  /* 0x000000af00af7308 */ /* 0x000ee20000000800 */
[----:B-1----:R-:W-:-:S04]  /*d690*/  FADD.FTZ R2, R10, R2 ;  /* 0x000000020a027221 */ /* 0x002fc80000010000 */
[----:B------:R-:W-:Y:S01]  /*d6a0*/  FADD.FTZ R2, R157, R2 ;  /* 0x000000029d027221 */ /* 0x000fe20000010000 */
[----:B0-----:R-:W-:Y:S02]  /*d6b0*/  FMNMX.FTZ R5, R5, R12, !PT ;  /* 0x0000000c05057209 */ /* 0x001fe40007810000 */
[----:B------:R-:W-:Y:S01]  /*d6c0*/  MUFU.EX2 R179, R179 ;  /* 0x000000b300b37308 */ /* 0x000fe20000000800 */
[----:B------:R-:W-:Y:S01]  /*d6d0*/  FADD.FTZ R2, R162, R2 ;  /* 0x00000002a2027221 */ /* 0x000fe20000010000 */
[C---:B------:R-:W-:Y:S01]  /*d6e0*/  FSETP.NEU.FTZ.AND P2, PT, R5.reuse, -INF , PT ;  /* 0xff8000000500780b */ /* 0x040fe20003f5d000 */
[----:B------:R-:W-:Y:S02]  /*d6f0*/  FMUL.FTZ R12, R5, UR4 ;  /* 0x00000004050c7c20 */ /* 0x000fe40008410000 */
[----:B------:R-:W-:-:S03]  /*d700*/  FADD.FTZ R2, R163, R2 ;  /* 0x00000002a3027221 */ /* 0x000fc60000010000 */
[----:B------:R-:W0:Y:S01]  /*d710*/  MUFU.EX2 R182, R182 ;  /* 0x000000b600b67308 */ /* 0x000e220000000800 */
[----:B------:R-:W-:Y:S01]  /*d720*/  FSEL R12, R12, RZ, P2 ;  /* 0x000000ff0c0c7208 */ /* 0x000fe20001000000 */
[----:B------:R-:W-:-:S04]  /*d730*/  FADD.FTZ R2, R166, R2 ;  /* 0x00000002a6027221 */ /* 0x000fc80000010000 */
[--C-:B------:R-:W-:Y:S01]  /*d740*/  FFMA.FTZ R156, R191, UR4, -R12.reuse ;  /* 0x00000004bf9c7c23 */ /* 0x100fe2000801080c */
[--C-:B------:R-:W-:Y:S01]  /*d750*/  FFMA.FTZ R192, R154, UR4, -R12.reuse ;  /* 0x000000049ac07c23 */ /* 0x100fe2000801080c */
[----:B------:R-:W-:Y:S01]  /*d760*/  F2FP.BF16.F32.PACK_AB R154, R199, R21 ;  /* 0x00000015c79a723e */ /* 0x000fe200000010ff */
[--C-:B------:R-:W-:Y:S01]  /*d770*/  FFMA.FTZ R20, R11, UR4, -R12.reuse ;  /* 0x000000040b147c23 */ /* 0x100fe2000801080c */
[----:B------:R1:W-:Y:S01]  /*d780*/  MUFU.EX2 R21, R156 ;  /* 0x0000009c00157308 */ /* 0x0003e20000000800 */
[--C-:B------:R-:W-:Y:S01]  /*d790*/  FFMA.FTZ R195, R14, UR4, -R12.reuse ;  /* 0x000000040ec37c23 */ /* 0x100fe2000801080c */
[--C-:B------:R-:W-:Y:S01]  /*d7a0*/  FFMA.FTZ R15, R15, UR4, -R12.reuse ;  /* 0x000000040f0f7c23 */ /* 0x100fe2000801080c */
[--C-:B------:R-:W-:Y:S01]  /*d7b0*/  FFMA.FTZ R191, R158, UR4, -R12.reuse ;  /* 0x000000049ebf7c23 */ /* 0x100fe2000801080c */
[----:B------:R-:W-:Y:S01]  /*d7c0*/  F2FP.BF16.F32.PACK_AB R158, R157, R10 ;  /* 0x0000000a9d9e723e */ /* 0x000fe200000010ff */
[--C-:B------:R-:W-:Y:S01]  /*d7d0*/  FFMA.FTZ R155, R155, UR4, -R12.reuse ;  /* 0x000000049b9b7c23 */ /* 0x100fe2000801080c */
[--C-:B------:R-:W-:Y:S01]  /*d7e0*/  FFMA.FTZ R159, R159, UR4, -R12.reuse ;  /* 0x000000049f9f7c23 */ /* 0x100fe2000801080c */
[--C-:B------:R-:W-:Y:S01]  /*d7f0*/  FFMA.FTZ R14, R160, UR4, -R12.reuse ;  /* 0x00000004a00e7c23 */ /* 0x100fe2000801080c */
[----:B------:R-:W4:Y:S01]  /*d800*/  MUFU.EX2 R20, R20 ;  /* 0x0000001400147308 */ /* 0x000f220000000800 */
[----:B-1----:R-:W-:Y:S01]  /*d810*/  F2FP.BF16.F32.PACK_AB R156, R153, R13 ;  /* 0x0000000d999c723e */ /* 0x002fe200000010ff */
[--C-:B------:R-:W-:Y:S01]  /*d820*/  FFMA.FTZ R161, R161, UR4, -R12.reuse ;  /* 0x00000004a1a17c23 */ /* 0x100fe2000801080c */
[----:B------:R-:W-:Y:S01]  /*d830*/  FSEL R13, R5, RZ, P2 ;  /* 0x000000ff050d7208 */ /* 0x000fe20001000000 */
[--C-:B------:R-:W-:Y:S01]  /*d840*/  FFMA.FTZ R11, R164, UR4, -R12.reuse ;  /* 0x00000004a40b7c23 */ /* 0x100fe2000801080c */
[--C-:B------:R-:W-:Y:S01]  /*d850*/  FFMA.FTZ R165, R165, UR4, -R12.reuse ;  /* 0x00000004a5a57c23 */ /* 0x100fe2000801080c */
[----:B------:R-:W-:Y:S01]  /*d860*/  F2FP.BF16.F32.PACK_AB R160, R163, R162 ;  /* 0x000000a2a3a0723e */ /* 0x000fe200000010ff */
[----:B------:R-:W-:Y:S01]  /*d870*/  FFMA.FTZ R196, R168, UR4, -R12 ;  /* 0x00000004a8c47c23 */ /* 0x000fe2000801080c */
[----:B------:R-:W-:Y:S01]  /*d880*/  FADD.FTZ R8, -R13, R8 ;  /* 0x000000080d087221 */ /* 0x000fe20000010100 */
[----:B------:R-:W-:Y:S01]  /*d890*/  MUFU.EX2 R195, R195 ;  /* 0x000000c300c37308 */ /* 0x000fe20000000800 */
[--C-:B------:R-:W-:Y:S01]  /*d8a0*/  FFMA.FTZ R169, R169, UR4, -R12.reuse ;  /* 0x00000004a9a97c23 */ /* 0x100fe2000801080c */
[--C-:B------:R-:W-:Y:S01]  /*d8b0*/  FFMA.FTZ R197, R172, UR4, -R12.reuse ;  /* 0x00000004acc57c23 */ /* 0x100fe2000801080c */
[----:B------:R-:W-:Y:S01]  /*d8c0*/  FMUL.FTZ R8, R8, UR4 ;  /* 0x0000000408087c20 */ /* 0x000fe20008410000 */
[----:B------:R-:W-:Y:S01]  /*d8d0*/  FFMA.FTZ R173, R173, UR4, -R12 ;  /* 0x00000004adad7c23 */ /* 0x000fe2000801080c */
[C---:B------:R-:W-:Y:S01]  /*d8e0*/  FADD.FTZ R2, R167.reuse, R2 ;  /* 0x00000002a7027221 */ /* 0x040fe20000010000 */
[----:B------:R-:W-:Y:S01]  /*d8f0*/  F2FP.BF16.F32.PACK_AB R162, R167, R166 ;  /* 0x000000a6a7a2723e */ /* 0x000fe200000010ff */
[--C-:B------:R-:W-:Y:S01]  /*d900*/  FFMA.FTZ R177, R177, UR4, -R12.reuse ;  /* 0x00000004b1b17c23 */ /* 0x100fe2000801080c */
[----:B------:R-:W-:Y:S01]  /*d910*/  MUFU.EX2 R15, R15 ;  /* 0x0000000f000f7308 */ /* 0x000fe20000000800 */
[----:B------:R-:W-:Y:S01]  /*d920*/  FFMA.FTZ R178, R178, UR4, -R12 ;  /* 0x00000004b2b27c23 */ /* 0x000fe2000801080c */
[----:B------:R-:W-:Y:S01]  /*d930*/  FADD.FTZ R2, R170, R2 ;  /* 0x00000002aa027221 */ /* 0x000fe20000010000 */
[--C-:B------:R-:W-:Y:S01]  /*d940*/  FFMA.FTZ R181, R181, UR4, -R12.reuse ;  /* 0x00000004b5b57c23 */ /* 0x100fe2000801080c */
[----:B------:R-:W-:Y:S01]  /*d950*/  FFMA.FTZ R180, R180, UR4, -R12 ;  /* 0x00000004b4b47c23 */ /* 0x000fe2000801080c */
[C---:B------:R-:W-:Y:S01]  /*d960*/  F2FP.BF16.F32.PACK_AB R164, R171.reuse, R170 ;  /* 0x000000aaaba4723e */ /* 0x040fe200000010ff */
[----:B------:R-:W-:Y:S01]  /*d970*/  FADD.FTZ R2, R171, R2 ;  /* 0x00000002ab027221 */ /* 0x000fe20000010000 */
[--C-:B------:R-:W-:Y:S01]  /*d980*/  FFMA.FTZ R183, R183, UR4, -R12.reuse ;  /* 0x00000004b7b77c23 */ /* 0x100fe2000801080c */
[----:B------:R-:W1:Y:S01]  /*d990*/  MUFU.EX2 R8, R8 ;  /* 0x0000000800087308 */ /* 0x000e620000000800 */
[----:B------:R-:W-:Y:S01]  /*d9a0*/  FFMA.FTZ R185, R185, UR4, -R12 ;  /* 0x00000004b9b97c23 */ /* 0x000fe2000801080c */
[----:B--2---:R-:W-:Y:S01]  /*d9b0*/  FADD.FTZ R2, R174, R2 ;  /* 0x00000002ae027221 */ /* 0x004fe20000010000 */
[--C-:B------:R-:W-:Y:S01]  /*d9c0*/  FFMA.FTZ R187, R187, UR4, -R12.reuse ;  /* 0x00000004bbbb7c23 */ /* 0x100fe2000801080c */
[----:B------:R-:W-:Y:S01]  /*d9d0*/  FFMA.FTZ R12, R189, UR4, -R12 ;  /* 0x00000004bd0c7c23 */ /* 0x000fe2000801080c */
[C---:B---3--:R-:W-:Y:S01]  /*d9e0*/  F2FP.BF16.F32.PACK_AB R166, R175.reuse, R174 ;  /* 0x000000aeafa6723e */ /* 0x048fe200000010ff */
[----:B------:R-:W-:Y:S01]  /*d9f0*/  FADD.FTZ R2, R175, R2 ;  /* 0x00000002af027221 */ /* 0x000fe20000010000 */
[----:B0-----:R-:W-:Y:S01]  /*da00*/  F2FP.BF16.F32.PACK_AB R168, R182, R179 ;  /* 0x000000b3b6a8723e */ /* 0x001fe200000010ff */
[----:B------:R-:W0:Y:S01]  /*da10*/  MUFU.EX2 R157, R192 ;  /* 0x000000c0009d7308 */ /* 0x000e220000000800 */
[----:B----4-:R-:W-:Y:S01]  /*da20*/  F2FP.BF16.F32.PACK_AB R153, R20, R21 ;  /* 0x000000151499723e */ /* 0x010fe200000010ff */
[----:B------:R-:W-:-:S04]  /*da30*/  FADD.FTZ R2, R179, R2 ;  /* 0x00000002b3027221 */ /* 0x000fc80000010000 */
[----:B------:R-:W-:Y:S02]  /*da40*/  FADD.FTZ R2, R182, R2 ;  /* 0x00000002b6027221 */ /* 0x000fe40000010000 */
[----:B------:R2:W3:Y:S01]  /*da50*/  MUFU.EX2 R10, R155 ;  /* 0x0000009b000a7308 */ /* 0x0004e20000000800 */
[----:B-1----:R-:W-:Y:S01]  /*da60*/  FFMA.FTZ R0, R8, R0, R21 ;  /* 0x0000000008007223 */ /* 0x002fe20000010015 */
        /* <DEDUP_REMOVED lines=14> */
[----:B------:R-:W2:Y:S01]  /*db50*/  MUFU.EX2 R159, R159 ;  /* 0x0000009f009f7308 */ /* 0x000ea20000000800 */
[----:B0-----:R-:W-:Y:S01]  /*db60*/  FADD.FTZ R0, R157, R0 ;  /* 0x000000009d007221 */ /* 0x001fe20000010000 */
[----:B---3--:R-:W-:Y:S01]  /*db70*/  F2FP.BF16.F32.PACK_AB R157, R10, R157 ;  /* 0x0000009d0a9d723e */ /* 0x008fe200000010ff */
[-C--:B------:R-:W-:Y:S01]  /*db80*/  FMUL.FTZ R43, R43, R8.reuse ;  /* 0x000000082b2b7220 */ /* 0x080fe20000410000 */
[-C--:B------:R-:W-:Y:S01]  /*db90*/  FMUL.FTZ R46, R46, R8.reuse ;  /* 0x000000082e2e7220 */ /* 0x080fe20000410000 */
[----:B------:R-:W-:Y:S01]  /*dba0*/  FADD.FTZ R0, R10, R0 ;  /* 0x000000000a007221 */ /* 0x000fe20000010000 */
        /* <DEDUP_REMOVED lines=77> */
[----:B------:R-:W-:-:S05]  /*e080*/  FMUL.FTZ R151, R151, R8 ;  /* 0x0000000897977220 */ /* 0x000fca0000410000 */
        /* <DEDUP_REMOVED lines=35> */
.L_x_2411:
[----:B------:R0:W1:Y:S01]  /*e2c0*/  SYNCS.PHASECHK.TRANS64.TRYWAIT P2, [UR5+0x22850], R7 ;  /* 0x02285007ff0075a7 */ /* 0x0000620008040145 */
[----:B------:R-:W-:Y:S05]  /*e2d0*/  @!P0 BRA `(.L_x_2412) ;  /* 0x0000000000048947 */ /* 0x000fea0003800000 */
[----:B------:R-:W-:Y:S01]  /*e2e0*/  BPT.TRAP 0x1 ;  /* 0x000000040000795c */ /* 0x000fe20000300000 */
.L_x_2412:
[----:B-1----:R-:W-:Y:S05]  /*e2f0*/  @P2 BRA `(.L_x_2413) ;  /* 0x0000000000082947 */ /* 0x002fea0003800000 */
[----:B------:R-:W1:Y:S02]  /*e300*/  SYNCS.PHASECHK.TRANS64.TRYWAIT P2, [UR5+0x22850], R7 ;  /* 0x02285007ff0075a7 */ /* 0x000e640008040145 */
[----:B-1----:R-:W-:Y:S05]  /*e310*/  @!P2 BRA `(.L_x_2414) ;  /* 0x000000c400f8a947 */ /* 0x002fea0003800000 */
.L_x_2413:
        /* <DEDUP_REMOVED lines=48> */
.L_x_2398:
[----:B------:R-:W2:Y:S01]  /*e620*/  SHFL.BFLY PT, R3, R2, 0x2, 0x1f ;  /* 0x0c401f0002037f89 */ /* 0x000ea200000e0000 */
[----:B------:R-:W-:Y:S01]  /*e630*/  UIADD3 UR39, UR39, 0x1, URZ ;  /* 0x0000000127277890 */ /* 0x000fe2000fffe03f */
[----:B------:R3:W-:Y:S06]  /*e640*/  BAR.ARV R6, 0x100 ;  /* 0x000400060000751d */ /* 0x0007ec0000002000 */
[----:B------:R-:W-:Y:S02]  /*e650*/  UISETP.NE.AND UP0, UPT, UR39, 0x2, UPT ;  /* 0x000000022700788c */ /* 0x000fe4000bf05270 */
[----:B------:R-:W-:Y:S06]  /*e660*/  BAR.ARV 0x8, 0x180 ;  /* 0x0206000000007b1d */ /* 0x000fec0000002000 */
[----:B---3--:R-:W-:Y:S01]  /*e670*/  IMAD.U32 R6, RZ, RZ, UR4 ;  /* 0x00000004ff067e24 */ /* 0x008fe2000f8e00ff */
[----:B------:R-:W-:Y:S01]  /*e680*/  PLOP3.LUT P0, PT, PT, PT, PT, 0x8, 0x0 ;  /* 0x000000000000781c */ /* 0x000fe20003f0e170 */
[----:B0-----:R-:W0:Y:S01]  /*e690*/  SHFL.BFLY PT, R7, R0, 0x2, 0x1f ;  /* 0x0c401f0000077f89 */ /* 0x001e2200000e0000 */
[----:B------:R-:W-:-:S02]  /*e6a0*/  UIADD3 UR37, UR37, 0x1, URZ ;  /* 0x0000000125257890 */ /* 0x000fc4000fffe03f */
[----:B------:R-:W-:Y:S01]  /*e6b0*/  USEL UR39, UR39, URZ, UP0 ;  /* 0x0000003f27277287 */ /* 0x000fe20008000000 */
[----:B--2---:R-:W-:-:S05]  /*e6c0*/  FADD.FTZ R8, R3, R2 ;  /* 0x0000000203087221 */ /* 0x004fca0000010000 */
[----:B------:R-:W2:Y:S01]  /*e6d0*/  SHFL.BFLY PT, R3, R8, 0x1, 0x1f ;  /* 0x0c201f0008037f89 */ /* 0x000ea200000e0000 */
[----:B0-----:R-:W-:Y:S01]  /*e6e0*/  FADD.FTZ R9, R7, R0 ;  /* 0x0000000007097221 */ /* 0x001fe20000010000 */
[----:B------:R-:W-:-:S04]  /*e6f0*/  IMAD.MOV.U32 R0, RZ, RZ, RZ ;  /* 0x000000ffff007224 */ /* 0x000fc800078e00ff */
[----:B------:R-:W0:Y:S01]  /*e700*/  SHFL.BFLY PT, R10, R9, 0x1, 0x1f ;  /* 0x0c201f00090a7f89 */ /* 0x000e2200000e0000 */
[----:B--2---:R-:W-:Y:S01]  /*e710*/  FADD.FTZ R11, R8, R3 ;  /* 0x00000003080b7221 */ /* 0x004fe20000010000 */
[----:B------:R-:W-:Y:S02]  /*e720*/  IMAD.MOV.U32 R3, RZ, RZ, RZ ;  /* 0x000000ffff037224 */ /* 0x000fe400078e00ff */
[----:B------:R-:W-:Y:S01]  /*e730*/  IMAD.U32 R8, RZ, RZ, UR4 ;  /* 0x00000004ff087e24 */ /* 0x000fe2000f8e00ff */
[----:B------:R-:W-:Y:S01]  /*e740*/  USEL UR4, URZ, 0x1, UP0 ;  /* 0x000000013f047887 */ /* 0x000fe20008000000 */
[----:B------:R-:W-:-:S03]  /*e750*/  FSETP.NE.FTZ.AND P1, PT, R11, RZ, PT ;  /* 0x000000ff0b00720b */ /* 0x000fc60003f35000 */
[----:B------:R-:W-:-:S10]  /*e760*/  ULOP3.LUT UR38, UR38, UR4, URZ, 0x3c, !UPT ;  /* 0x0000000426267292 */ /* 0x000fd4000f8e3c3f */
[----:B------:R-:W2:Y:S01]  /*e770*/  @P1 MUFU.LG2 R7, R11 ;  /* 0x0000000b00071308 */ /* 0x000ea20000000c00 */
[----:B------:R-:W-:Y:S01]  /*e780*/  @P1 FMUL.FTZ R8, R8, 0.69314718246459960938 ;  /* 0x3f31721808081820 */ /* 0x000fe20000410000 */
[----:B0-----:R-:W-:-:S05]  /*e790*/  FADD.FTZ R2, R9, R10 ;  /* 0x0000000a09027221 */ /* 0x001fca0000010000 */
[----:B------:R-:W-:Y:S01]  /*e7a0*/  FSETP.NE.FTZ.AND P2, PT, R2, RZ, PT ;  /* 0x000000ff0200720b */ /* 0x000fe20003f55000 */
[----:B------:R-:W0:Y:S01]  /*e7b0*/  @P1 MUFU.RCP R3, R11 ;  /* 0x0000000b00031308 */ /* 0x000e220000001000 */
[----:B--2---:R-:W-:-:S11]  /*e7c0*/  @P1 FMUL.FTZ R7, R7, 0.69314718246459960938 ;  /* 0x3f31721807071820 */ /* 0x004fd60000410000 */
[----:B------:R-:W2:Y:S01]  /*e7d0*/  @P2 MUFU.LG2 R9, R2 ;  /* 0x0000000200092308 */ /* 0x000ea20000000c00 */
[----:B------:R-:W-:Y:S01]  /*e7e0*/  @P2 FMUL.FTZ R6, R6, 0.69314718246459960938 ;  /* 0x3f31721806062820 */ /* 0x000fe20000410000 */
[-C--:B0-----:R-:W-:Y:S01]  /*e7f0*/  FMUL.FTZ R24, R24, R3.reuse ;  /* 0x0000000318187220 */ /* 0x081fe20000410000 */
[-C--:B------:R-:W-:Y:S01]  /*e800*/  FMUL.FTZ R25, R25, R3.reuse ;  /* 0x0000000319197220 */ /* 0x080fe20000410000 */
[----:B------:R-:W-:-:S04]  /*e810*/  FMUL.FTZ R28, R28, R3 ;  /* 0x000000031c1c7220 */ /* 0x000fc80000410000 */
        /* <DEDUP_REMOVED lines=9> */
[----:B--2---:R-:W-:Y:S01]  /*e8b0*/  @P2 FMUL.FTZ R9, R9, 0.69314718246459960938 ;  /* 0x3f31721809092820 */ /* 0x004fe20000410000 */
        /* <DEDUP_REMOVED lines=54> */
[-C--:B---3--:R-:W-:Y:S01]  /*ec20*/  FMUL.FTZ R26, R26, R0.reuse ;  /* 0x000000001a1a7220 */ /* 0x088fe20000410000 */
        /* <DEDUP_REMOVED lines=66> */
.L_x_2345:
[----:B------:R-:W0:Y:S08]  /*f050*/  S2UR UR5, SR_CgaCtaId ;  /* 0x00000000000579c3 */ /* 0x000e300000008800 */
[----:B------:R-:W-:Y:S06]  /*f060*/  BAR.SYNC.DEFER_BLOCKING 0x5, 0x180 ;  /* 0x0146000000007b1d */ /* 0x000fec0000010000 */
[----:B------:R-:W-:Y:S01]  /*f070*/  UMOV UR4, 0x400 ;  /* 0x0000040000047882 */ /* 0x000fe20000000000 */
[----:B------:R-:W-:Y:S01]  /*f080*/  BSSY B0, `(.L_x_2416) ;  /* 0x0000457000007945 */ /* 0x000fe20003800000 */
[----:B0-----:R-:W-:-:S09]  /*f090*/  ULEA UR9, UR5, UR4, 0x18 ;  /* 0x0000000405097291 */ /* 0x001fd2000f8ec03f */
[----:B------:R-:W0:Y:S02]  /*f0a0*/  LDS.128 R4, [UR9+0x228d0] ;  /* 0x0228d009ff047984 */ /* 0x000e240008000c00 */
[----:B0-----:R-:W-:Y:S02]  /*f0b0*/  R2UR UR4, R5 ;  /* 0x00000000050472ca */ /* 0x001fe400000e0000 */
[----:B------:R-:W-:Y:S01]  /*f0c0*/  R2UR UR5, R7 ;  /* 0x00000000070572ca */ /* 0x000fe200000e0000 */
[----:B------:R-:W-:Y:S06]  /*f0d0*/  BAR.ARV 0x4, 0x180 ;  /* 0x0106000000007b1d */ /* 0x000fec0000002000 */
[----:B------:R-:W-:Y:S08]  /*f0e0*/  @P0 BRA `(.L_x_2417) ;  /* 0x0000003400a40947 */ /* 0x000ff00003800000 */
[----:B------:R-:W2:Y:S01]  /*f0f0*/  LDL R0, [R1+0x60] ;  /* 0x0000600001007983 */ /* 0x000ea20000100800 */
[----:B------:R-:W0:Y:S01]  /*f100*/  S2UR UR8, SR_SWINHI ;  /* 0x00000000000879c3 */ /* 0x000e220000002f00 */
[----:B------:R-:W-:Y:S01]  /*f110*/  IMAD.MOV.U32 R156, RZ, RZ, 0x2 ;  /* 0x00000002ff9c7424 */ /* 0x000fe200078e00ff */
[----:B------:R-:W-:Y:S01]  /*f120*/  F2FP.BF16.F32.PACK_AB R152, R25, R24 ;  /* 0x000000181998723e */ /* 0x000fe200000010ff */
[----:B------:R-:W-:Y:S01]  /*f130*/  ULDC UR11, c[0x0][0xbe8] ;  /* 0x0002fa00000b7ab9 */ /* 0x000fe20000000800 */
[----:B------:R-:W-:Y:S02]  /*f140*/  F2FP.BF16.F32.PACK_AB R153, R27, R26 ;  /* 0x0000001a1b99723e */ /* 0x000fe400000010ff */
[----:B------:R-:W-:Y:S02]  /*f150*/  F2FP.BF16.F32.PACK_AB R154, R29, R28 ;  /* 0x0000001c1d9a723e */ /* 0x000fe400000010ff */
[----:B------:R-:W-:Y:S02]  /*f160*/  F2FP.BF16.F32.PACK_AB R155, R31, R30 ;  /* 0x0000001e1f9b723e */ /* 0x000fe400000010ff */
[----:B------:R-:W-:-:S02]  /*f170*/  F2FP.BF16.F32.PACK_AB R12, R41, R40 ;  /* 0x00000028290c723e */ /* 0x000fc400000010ff */
[----:B------:R-:W-:Y:S02]  /*f180*/  F2FP.BF16.F32.PACK_AB R13, R43, R42 ;  /* 0x0000002a2b0d723e */ /* 0x000fe400000010ff */
[----:B------:R-:W-:Y:S02]  /*f190*/  F2FP.BF16.F32.PACK_AB R14, R45, R44 ;  /* 0x0000002c2d0e723e */ /* 0x000fe400000010ff */
[----:B------:R-:W-:Y:S01]  /*f1a0*/  F2FP.BF16.F32.PACK_AB R15, R47, R46 ;  /* 0x0000002e2f0f723e */ /* 0x000fe200000010ff */
[----:B------:R-:W-:Y:S01]  /*f1b0*/  UMOV UR6, UR9 ;  /* 0x0000000900067c82 */ /* 0x000fe20008000000 */
[----:B0-----:R-:W-:Y:S01]  /*f1c0*/  UMOV UR7, UR8 ;  /* 0x0000000800077c82 */ /* 0x001fe20008000000 */
[----:B------:R-:W-:Y:S01]  /*f1d0*/  BAR.SYNC.DEFER_BLOCKING 0x1, 0x100 ;  /* 0x0044000000007b1d */ /* 0x000fe20000010000 */
[----:B--2---:R-:W-:-:S03]  /*f1e0*/  IMAD.WIDE R156, R0, R156, UR6 ;  /* 0x00000006009c7e25 */ /* 0x004fc6000f8e029c */
[C---:B------:R-:W-:Y:S02]  /*f1f0*/  IADD3 R5, P0, R156.reuse, 0xc020, RZ ;  /* 0x0000c0209c057810 */ /* 0x040fe40007f1e0ff */
[C---:B------:R-:W-:Y:S02]  /*f200*/  LOP3.LUT R11, R156.reuse, 0x380, RZ, 0xc0, !PT ;  /* 0x000003809c0b7812 */ /* 0x040fe400078ec0ff */
[----:B------:R-:W-:Y:S02]  /*f210*/  LOP3.LUT R4, R5, 0x380, RZ, 0xc0, !PT ;  /* 0x0000038005047812 */ /* 0x000fe400078ec0ff */
[----:B------:R-:W-:Y:S02]  /*f220*/  SHF.R.U64 R11, R11, 0x3, RZ ;  /* 0x000000030b0b7819 */ /* 0x000fe400000012ff */
[----:B------:R-:W-:Y:S02]  /*f230*/  IADD3 R9, P2, R156, 0x20, RZ ;  /* 0x000000209c097810 */ /* 0x000fe40007f5e0ff */
[----:B------:R-:W-:-:S02]  /*f240*/  SHF.R.U64 R4, R4, 0x3, RZ ;  /* 0x0000000304047819 */ /* 0x000fc400000012ff */
[C---:B------:R-:W-:Y:S02]  /*f250*/  IADD3 R7, P1, R156.reuse, 0x40, RZ ;  /* 0x000000409c077810 */ /* 0x040fe40007f3e0ff */
[----:B------:R-:W-:Y:S01]  /*f260*/  LOP3.LUT R10, R11, R156, RZ, 0x3c, !PT ;  /* 0x0000009c0b0a7212 */ /* 0x000fe200078e3cff */
[----:B------:R-:W-:Y:S01]  /*f270*/  IMAD.MOV.U32 R11, RZ, RZ, R157 ;  /* 0x000000ffff0b7224 */ /* 0x000fe200078e009d */
[----:B------:R-:W-:Y:S02]  /*f280*/  LOP3.LUT R8, R9, 0x380, RZ, 0xc0, !PT ;  /* 0x0000038009087812 */ /* 0x000fe400078ec0ff */
[----:B------:R-:W-:Y:S02]  /*f290*/  IADD3 R159, P5, R156, 0xc040, RZ ;  /* 0x0000c0409c9f7810 */ /* 0x000fe40007fbe0ff */
[----:B------:R-:W-:Y:S02]  /*f2a0*/  LOP3.LUT R4, R4, R5, RZ, 0x3c, !PT ;  /* 0x0000000504047212 */ /* 0x000fe400078e3cff */
[----:B------:R-:W-:-:S02]  /*f2b0*/  LOP3.LUT R5, R7, 0x380, RZ, 0xc0, !PT ;  /* 0x0000038007057812 */ /* 0x000fc400078ec0ff */
[----:B------:R-:W-:Y:S02]  /*f2c0*/  SHF.R.U64 R8, R8, 0x3, RZ ;  /* 0x0000000308087819 */ /* 0x000fe400000012ff */
[----:B------:R-:W-:Y:S02]  /*f2d0*/  LOP3.LUT R158, R159, 0x380, RZ, 0xc0, !PT ;  /* 0x000003809f9e7812 */ /* 0x000fe400078ec0ff */
[----:B------:R-:W-:Y:S01]  /*f2e0*/  MOV R0, R10 ;  /* 0x0000000a00007202 */ /* 0x000fe20000000f00 */
[--C-:B------:R-:W-:Y:S01]  /*f2f0*/  IMAD.X R11, RZ, RZ, R157.reuse, P1 ;  /* 0x000000ffff0b7224 */ /* 0x100fe200008e069d */
[----:B------:R-:W-:Y:S02]  /*f300*/  SHF.R.U64 R10, R5, 0x3, RZ ;  /* 0x00000003050a7819 */ /* 0x000fe400000012ff */
[----:B------:R-:W-:Y:S01]  /*f310*/  LOP3.LUT R8, R8, R9, RZ, 0x3c, !PT ;  /* 0x0000000908087212 */ /* 0x000fe200078e3cff */
[----:B------:R-:W-:Y:S01]  /*f320*/  IMAD.X R9, RZ, RZ, R157, P2 ;  /* 0x000000ffff097224 */ /* 0x000fe200010e069d */
[----:B------:R-:W-:Y:S01]  /*f330*/  SHF.R.U64 R158, R158, 0x3, RZ ;  /* 0x000000039e9e7819 */ /* 0x000fe200000012ff */
[----:B------:R0:W-:Y:S01]  /*f340*/  STSM.16.M88.4 [R0], R152 ;  /* 0x0000009800007844 */ /* 0x0001e20000000200 */
[----:B------:R-:W-:-:S02]  /*f350*/  LOP3.LUT R10, R10, R7, RZ, 0x3c, !PT ;  /* 0x000000070a0a7212 */ /* 0x000fc400078e3cff */
[----:B------:R-:W-:Y:S01]  /*f360*/  LOP3.LUT R158, R158, R159, RZ, 0x3c, !PT ;  /* 0x0000009f9e9e7212 */ /* 0x000fe200078e3cff */
[----:B------:R-:W-:Y:S01]  /*f370*/  IMAD.X R159, RZ, RZ, R157, P5 ;  /* 0x000000ffff9f7224 */ /* 0x000fe200028e069d */
[----:B------:R-:W-:Y:S02]  /*f380*/  MOV R7, R8 ;  /* 0x0000000800077202 */ /* 0x000fe40000000f00 */
[----:B------:R-:W-:Y:S02]  /*f390*/  MOV R19, R10 ;  /* 0x0000000a00137202 */ /* 0x000fe40000000f00 */
[----:B------:R-:W-:Y:S02]  /*f3a0*/  F2FP.BF16.F32.PACK_AB R8, R33, R32 ;  /* 0x000000202108723e */ /* 0x000fe400000010ff */
[----:B------:R-:W-:Y:S02]  /*f3b0*/  F2FP.BF16.F32.PACK_AB R9, R35, R34 ;  /* 0x000000222309723e */ /* 0x000fe400000010ff */
[----:B------:R-:W-:-:S02]  /*f3c0*/  F2FP.BF16.F32.PACK_AB R10, R37, R36 ;  /* 0x00000024250a723e */ /* 0x000fc400000010ff */
[----:B------:R-:W-:Y:S02]  /*f3d0*/  F2FP.BF16.F32.PACK_AB R11, R39, R38 ;  /* 0x00000026270b723e */ /* 0x000fe400000010ff */
[C---:B0-----:R-:W-:Y:S02]  /*f3e0*/  IADD3 R0, P5, R156.reuse, 0x4020, RZ ;  /* 0x000040209c007810 */ /* 0x041fe40007fbe0ff */
[C---:B------:R-:W-:Y:S01]  /*f3f0*/  IADD3 R17, P6, R156.reuse, 0x4040, RZ ;  /* 0x000040409c117810 */ /* 0x040fe20007fde0ff */
[----:B------:R0:W-:Y:S01]  /*f400*/  STSM.16.M88.4 [R7], R8 ;  /* 0x0000000807007844 */ /* 0x0001e20000000200 */
[C---:B------:R-:W-:Y:S01]  /*f410*/  IADD3 R171, P4, R156.reuse, 0xc060, RZ ;  /* 0x0000c0609cab7810 */ /* 0x040fe20007f9e0ff */
[--C-:B------:R-:W-:Y:S01]  /*f420*/  IMAD.X R155, RZ, RZ, R157.reuse, P5 ;  /* 0x000000ffff9b7224 */ /* 0x100fe200028e069d */
[C---:B------:R-:W-:Y:S01]  /*f430*/  IADD3 R21, P3, R156.reuse, 0xc000, RZ ;  /* 0x0000c0009c157810 */ /* 0x040fe20007f7e0ff */
[----:B------:R-:W-:Y:S01]  /*f440*/  IMAD.X R153, RZ, RZ, R157, P6 ;  /* 0x000000ffff997224 */ /* 0x000fe200030e069d */
[----:B------:R-:W-:Y:S01]  /*f450*/  LOP3.LUT R170, R171, 0x380, RZ, 0xc0, !PT ;  /* 0x00000380abaa7812 */ /* 0x000fe200078ec0ff */
[----:B------:R2:W-:Y:S01]  /*f460*/  STSM.16.M88.4 [R19], R12 ;  /* 0x0000000c13007844 */ /* 0x0005e20000000200 */
[----:B------:R-:W-:-:S02]  /*f470*/  IADD3 R5, P6, R156, 0x4000, RZ ;  /* 0x000040009c057810 */ /* 0x000fc40007fde0ff */
[----:B------:R-:W-:Y:S02]  /*f480*/  SHF.R.U64 R170, R170, 0x3, RZ ;  /* 0x00000003aaaa7819 */ /* 0x000fe400000012ff */
[----:B------:R-:W-:Y:S02]  /*f490*/  IADD3 R161, P2, R156, 0x8060, RZ ;  /* 0x000080609ca17810 */ /* 0x000fe40007f5e0ff */
[----:B------:R-:W-:Y:S01]  /*f4a0*/  LOP3.LUT R170, R170, R171, RZ, 0x3c, !PT ;  /* 0x000000abaaaa7212 */ /* 0x000fe200078e3cff */
[----:B------:R-:W-:Y:S01]  /*f4b0*/  IMAD.X R171, RZ, RZ, R157, P4 ;  /* 0x000000ffffab7224 */ /* 0x000fe200020e069d */
[C---:B------:R-:W-:Y:S02]  /*f4c0*/  IADD3 R163, P1, R156.reuse, 0x8040, RZ ;  /* 0x000080409ca37810 */ /* 0x040fe40007f3e0ff */
[----:B0-----:R-:W-:Y:S02]  /*f4d0*/  IADD3 R7, P5, R156, 0x60, RZ ;  /* 0x000000609c077810 */ /* 0x001fe40007fbe0ff */
[----:B------:R-:W-:-:S02]  /*f4e0*/  LOP3.LUT R10, R17, 0x380, RZ, 0xc0, !PT ;  /* 0x00000380110a7812 */ /* 0x000fc400078ec0ff */
[----:B------:R-:W-:Y:S01]  /*f4f0*/  LOP3.LUT R8, R7, 0x380, RZ, 0xc0, !PT ;  /* 0x0000038007087812 */ /* 0x000fe200078ec0ff */
[--C-:B------:R-:W-:Y:S01]  /*f500*/  IMAD.X R9, RZ, RZ, R157.reuse, P5 ;  /* 0x000000ffff097224 */ /* 0x100fe200028e069d */
[----:B------:R-:W-:Y:S01]  /*f510*/  SHF.R.U64 R10, R10, 0x3, RZ ;  /* 0x000000030a0a7819 */ /* 0x000fe200000012ff */
[----:B--2---:R-:W-:Y:S01]  /*f520*/  IMAD.X R13, RZ, RZ, R157, P6 ;  /* 0x000000ffff0d7224 */ /* 0x004fe200030e069d */
[----:B------:R-:W-:Y:S02]  /*f530*/  SHF.R.U64 R8, R8, 0x3, RZ ;  /* 0x0000000308087819 */ /* 0x000fe400000012ff */
[----:B------:R-:W-:Y:S02]  /*f540*/  LOP3.LUT R152, R10, R17, RZ, 0x3c, !PT ;  /* 0x000000110a987212 */ /* 0x000fe400078e3cff */
[----:B------:R-:W-:Y:S02]  /*f550*/  LOP3.LUT R10, R5, 0x380, RZ, 0xc0, !PT ;  /* 0x00000380050a7812 */ /* 0x000fe400078ec0ff */
[----:B------:R-:W-:-:S02]  /*f560*/  IADD3 R169, P5, R156, 0x4060, RZ ;  /* 0x000040609ca97810 */ /* 0x000fc40007fbe0ff */
[----:B------:R-:W-:Y:S02]  /*f570*/  LOP3.LUT R8, R8, R7, RZ, 0x3c, !PT ;  /* 0x0000000708087212 */ /* 0x000fe400078e3cff */
[----:B------:R-:W-:Y:S02]  /*f580*/  LOP3.LUT R7, R0, 0x380, RZ, 0xc0, !PT ;  /* 0x0000038000077812 */ /* 0x000fe400078ec0ff */
[C---:B------:R-:W-:Y:S02]  /*f590*/  IADD3 R165, P4, R156.reuse, 0x8020, RZ ;  /* 0x000080209ca57810 */ /* 0x040fe40007f9e0ff */
[----:B------:R-:W-:Y:S02]  /*f5a0*/  IADD3 R167, P6, R156, 0x8000, RZ ;  /* 0x000080009ca77810 */ /* 0x000fe40007fde0ff */
[----:B------:R-:W-:Y:S02]  /*f5b0*/  SHF.R.U64 R10, R10, 0x3, RZ ;  /* 0x000000030a0a7819 */ /* 0x000fe400000012ff */
[----:B------:R-:W-:-:S02]  /*f5c0*/  LOP3.LUT R168, R169, 0x380, RZ, 0xc0, !PT ;  /* 0x00000380a9a87812 */ /* 0x000fc400078ec0ff */
[----:B------:R-:W-:Y:S02]  /*f5d0*/  SHF.R.U64 R7, R7, 0x3, RZ ;  /* 0x0000000307077819 */ /* 0x000fe400000012ff */
[----:B------:R-:W-:Y:S02]  /*f5e0*/  LOP3.LUT R20, R21, 0x380, RZ, 0xc0, !PT ;  /* 0x0000038015147812 */ /* 0x000fe400078ec0ff */
[----:B------:R-:W-:Y:S02]  /*f5f0*/  LOP3.LUT R160, R161, 0x380, RZ, 0xc0, !PT ;  /* 0x00000380a1a07812 */ /* 0x000fe400078ec0ff */
[----:B------:R-:W-:Y:S02]  /*f600*/  LOP3.LUT R162, R163, 0x380, RZ, 0xc0, !PT ;  /* 0x00000380a3a27812 */ /* 0x000fe400078ec0ff */
[----:B------:R-:W-:Y:S02]  /*f610*/  LOP3.LUT R164, R165, 0x380, RZ, 0xc0, !PT ;  /* 0x00000380a5a47812 */ /* 0x000fe400078ec0ff */
[----:B------:R-:W-:-:S02]  /*f620*/  LOP3.LUT R166, R167, 0x380, RZ, 0xc0, !PT ;  /* 0x00000380a7a67812 */ /* 0x000fc400078ec0ff */
[----:B------:R-:W-:Y:S02]  /*f630*/  LOP3.LUT R12, R10, R5, RZ, 0x3c, !PT ;  /* 0x000000050a0c7212 */ /* 0x000fe400078e3cff */
[----:B------:R-:W-:Y:S02]  /*f640*/  SHF.R.U64 R168, R168, 0x3, RZ ;  /* 0x00000003a8a87819 */ /* 0x000fe400000012ff */
[----:B------:R-:W-:Y:S02]  /*f650*/  MOV R5, R8 ;  /* 0x0000000800057202 */ /* 0x000fe40000000f00 */
[----:B------:R-:W-:Y:S02]  /*f660*/  LOP3.LUT R154, R7, R0, RZ, 0x3c, !PT ;  /* 0x00000000079a7212 */ /* 0x000fe400078e3cff */
[----:B------:R-:W-:Y:S02]  /*f670*/  F2FP.BF16.F32.PACK_AB R8, R49, R48 ;  /* 0x000000303108723e */ /* 0x000fe400000010ff */
[----:B------:R-:W-:-:S02]  /*f680*/  F2FP.BF16.F32.PACK_AB R9, R51, R50 ;  /* 0x000000323309723e */ /* 0x000fc400000010ff */
[----:B------:R-:W-:Y:S02]  /*f690*/  F2FP.BF16.F32.PACK_AB R10, R53, R52 ;  /* 0x00000034350a723e */ /* 0x000fe400000010ff */
[----:B------:R-:W-:Y:S02]  /*f6a0*/  F2FP.BF16.F32.PACK_AB R11, R55, R54 ;  /* 0x00000036370b723e */ /* 0x000fe400000010ff */
[----:B------:R-:W-:Y:S02]  /*f6b0*/  SHF.R.U64 R20, R20, 0x3, RZ ;  /* 0x0000000314147819 */ /* 0x000fe400000012ff */
[----:B------:R-:W-:Y:S01]  /*f6c0*/  SHF.R.U64 R160, R160, 0x3, RZ ;  /* 0x00000003a0a07819 */ /* 0x000fe200000012ff */
[----:B------:R0:W-:Y:S01]  /*f6d0*/  STSM.16.M88.4 [R5], R8 ;  /* 0x0000000805007844 */ /* 0x0001e20000000200 */
[----:B------:R-:W-:Y:S02]  /*f6e0*/  SHF.R.U64 R162, R162, 0x3, RZ ;  /* 0x00000003a2a27819 */ /* 0x000fe400000012ff */
[----:B------:R-:W-:-:S02]  /*f6f0*/  SHF.R.U64 R164, R164, 0x3, RZ ;  /* 0x00000003a4a47819 */ /* 0x000fc400000012ff */
[----:B------:R-:W-:Y:S02]  /*f700*/  SHF.R.U64 R166, R166, 0x3, RZ ;  /* 0x00000003a6a67819 */ /* 0x000fe400000012ff */
[----:B------:R-:W-:Y:S02]  /*f710*/  MOV R7, R12 ;  /* 0x0000000c00077202 */ /* 0x000fe40000000f00 */
[----:B------:R-:W-:Y:S01]  /*f720*/  LOP3.LUT R168, R168, R169, RZ, 0x3c, !PT ;  /* 0x000000a9a8a87212 */ /* 0x000fe200078e3cff */
[--C-:B------:R-:W-:Y:S01]  /*f730*/  IMAD.X R169, RZ, RZ, R157.reuse, P5 ;  /* 0x000000ffffa97224 */ /* 0x100fe200028e069d */
[----:B------:R-:W-:Y:S02]  /*f740*/  F2FP.BF16.F32.PACK_AB R12, R57, R56 ;  /* 0x00000038390c723e */ /* 0x000fe400000010ff */
[----:B------:R-:W-:Y:S02]  /*f750*/  F2FP.BF16.F32.PACK_AB R13, R59, R58 ;  /* 0x0000003a3b0d723e */ /* 0x000fe400000010ff */
[----:B------:R-:W-:Y:S01]  /*f760*/  F2FP.BF16.F32.PACK_AB R14, R61, R60 ;  /* 0x0000003c3d0e723e */ /* 0x000fe200000010ff */
[----:B0-----:R-:W-:Y:S01]  /*f770*/  IMAD.X R5, RZ, RZ, R157, P0 ;  /* 0x000000ffff057224 */ /* 0x001fe200000e069d */
[----:B------:R-:W-:-:S02]  /*f780*/  F2FP.BF16.F32.PACK_AB R15, R63, R62 ;  /* 0x0000003e3f0f723e */ /* 0x000fc400000010ff */
[----:B------:R-:W-:Y:S02]  /*f790*/  MOV R170, R170 ;  /* 0x000000aa00aa7202 */ /* 0x000fe40000000f00 */
        /* <DEDUP_REMOVED lines=10> */
[----:B------:R-:W-:Y:S01]  /*f840*/  MOV R171, R152 ;  /* 0x0000009800ab7202 */ /* 0x000fe20000000f00 */
[----:B------:R0:W-:Y:S01]  /*f850*/  STSM.16.M88.4 [R7], R12 ;  /* 0x0000000c07007844 */ /* 0x0001e20000000200 */
[----:B------:R-:W-:-:S02]  /*f860*/  MOV R17, R154 ;  /* 0x0000009a00117202 */ /* 0x000fc40000000f00 */
[----:B------:R-:W-:Y:S02]  /*f870*/  MOV R0, R158 ;  /* 0x0000009e00007202 */ /* 0x000fe40000000f00 */
[----:B------:R-:W-:Y:S02]  /*f880*/  F2FP.BF16.F32.PACK_AB R152, R65, R64 ;  /* 0x000000404198723e */ /* 0x000fe400000010ff */
[----:B------:R-:W-:Y:S02]  /*f890*/  F2FP.BF16.F32.PACK_AB R153, R67, R66 ;  /* 0x000000424399723e */ /* 0x000fe400000010ff */
[----:B------:R-:W-:Y:S02]  /*f8a0*/  F2FP.BF16.F32.PACK_AB R154, R69, R68 ;  /* 0x00000044459a723e */ /* 0x000fe400000010ff */
[----:B------:R-:W-:Y:S02]  /*f8b0*/  F2FP.BF16.F32.PACK_AB R155, R71, R70 ;  /* 0x00000046479b723e */ /* 0x000fe400000010ff */
[----:B------:R-:W-:-:S02]  /*f8c0*/  F2FP.BF16.F32.PACK_AB R156, R73, R72 ;  /* 0x00000048499c723e */ /* 0x000fc400000010ff */
[----:B------:R-:W-:Y:S01]  /*f8d0*/  F2FP.BF16.F32.PACK_AB R157, R75, R74 ;  /* 0x0000004a4b9d723e */ /* 0x000fe200000010ff */
[----:B------:R2:W-:Y:S01]  /*f8e0*/  STSM.16.M88.4 [R17], R152 ;  /* 0x0000009811007844 */ /* 0x0005e20000000200 */
[----:B------:R-:W-:Y:S02]  /*f8f0*/  F2FP.BF16.F32.PACK_AB R158, R77, R76 ;  /* 0x0000004c4d9e723e */ /* 0x000fe400000010ff */
[----:B------:R-:W-:Y:S02]  /*f900*/  F2FP.BF16.F32.PACK_AB R159, R79, R78 ;  /* 0x0000004e4f9f723e */ /* 0x000fe400000010ff */
[----:B0-----:R-:W-:Y:S02]  /*f910*/  MOV R7, R168 ;  /* 0x000000a800077202 */ /* 0x001fe40000000f00 */
[----:B------:R-:W-:Y:S01]  /*f920*/  F2FP.BF16.F32.PACK_AB R8, R81, R80 ;  /* 0x000000505108723e */ /* 0x000fe200000010ff */
[----:B------:R-:W-:Y:S01]  /*f930*/  STSM.16.M88.4 [R171], R156 ;  /* 0x0000009cab007844 */ /* 0x000fe20000000200 */
[----:B------:R-:W-:Y:S01]  /*f940*/  F2FP.BF16.F32.PACK_AB R9, R83, R82 ;  /* 0x000000525309723e */ /* 0x000fe200000010ff */
[----:B------:R-:W0:Y:S01]  /*f950*/  LDC.64 R168, c[0x0][0xc00] ;  /* 0x00030000ffa87b82 */ /* 0x000e220000000a00 */
[----:B------:R-:W-:-:S02]  /*f960*/  F2FP.BF16.F32.PACK_AB R10, R85, R84 ;  /* 0x00000054550a723e */ /* 0x000fc400000010ff */
[----:B------:R-:W-:Y:S02]  /*f970*/  F2FP.BF16.F32.PACK_AB R11, R87, R86 ;  /* 0x00000056570b723e */ /* 0x000fe400000010ff */
[----:B------:R-:W-:Y:S02]  /*f980*/  MOV R166, R166 ;  /* 0x000000a600a67202 */ /* 0x000fe40000000f00 */
[----:B------:R-:W-:Y:S01]  /*f990*/  F2FP.BF16.F32.PACK_AB R12, R89, R88 ;  /* 0x00000058590c723e */ /* 0x000fe200000010ff */
[----:B------:R3:W-:Y:S01]  /*f9a0*/  STSM.16.M88.4 [R7], R8 ;  /* 0x0000000807007844 */ /* 0x0007e20000000200 */
[----:B------:R-:W-:Y:S02]  /*f9b0*/  F2FP.BF16.F32.PACK_AB R13, R91, R90 ;  /* 0x0000005a5b0d723e */ /* 0x000fe400000010ff */
[----:B------:R-:W-:Y:S02]  /*f9c0*/  F2FP.BF16.F32.PACK_AB R14, R93, R92 ;  /* 0x0000005c5d0e723e */ /* 0x000fe400000010ff */
[----:B------:R-:W-:-:S02]  /*f9d0*/  F2FP.BF16.F32.PACK_AB R15, R95, R94 ;  /* 0x0000005e5f0f723e */ /* 0x000fc400000010ff */
[----:B------:R-:W-:Y:S02]  /*f9e0*/  MOV R19, R164 ;  /* 0x000000a400137202 */ /* 0x000fe40000000f00 */
[----:B--2---:R-:W-:Y:S01]  /*f9f0*/  F2FP.BF16.F32.PACK_AB R152, R97, R96 ;  /* 0x000000606198723e */ /* 0x004fe200000010ff */
[----:B------:R2:W-:Y:S01]  /*fa00*/  STSM.16.M88.4 [R166], R12 ;  /* 0x0000000ca6007844 */ /* 0x0005e20000000200 */
[----:B------:R-:W-:Y:S02]  /*fa10*/  F2FP.BF16.F32.PACK_AB R153, R99, R98 ;  /* 0x000000626399723e */ /* 0x000fe400000010ff */
[----:B------:R-:W-:Y:S02]  /*fa20*/  F2FP.BF16.F32.PACK_AB R154, R101, R100 ;  /* 0x00000064659a723e */ /* 0x000fe400000010ff */
[----:B------:R-:W-:Y:S01]  /*fa30*/  F2FP.BF16.F32.PACK_AB R155, R103, R102 ;  /* 0x00000066679b723e */ /* 0x000fe200000010ff */
[----:B---3--:R-:W3:Y:S01]  /*fa40*/  LDC.64 R8, c[0x0][0xc08] ;  /* 0x00030200ff087b82 */ /* 0x008ee20000000a00 */
[----:B------:R-:W-:-:S02]  /*fa50*/  MOV R17, R162 ;  /* 0x000000a200117202 */ /* 0x000fc40000000f00 */
[----:B------:R-:W-:Y:S01]  /*fa60*/  F2FP.BF16.F32.PACK_AB R156, R105, R104 ;  /* 0x00000068699c723e */ /* 0x000fe200000010ff */
[----:B------:R-:W-:Y:S01]  /*fa70*/  STSM.16.M88.4 [R19], R152 ;  /* 0x0000009813007844 */ /* 0x000fe20000000200 */
[----:B------:R-:W-:Y:S02]  /*fa80*/  F2FP.BF16.F32.PACK_AB R157, R107, R106 ;  /* 0x0000006a6b9d723e */ /* 0x000fe400000010ff */
[----:B------:R-:W-:Y:S02]  /*fa90*/  F2FP.BF16.F32.PACK_AB R158, R109, R108 ;  /* 0x0000006c6d9e723e */ /* 0x000fe400000010ff */
[----:B------:R-:W-:Y:S02]  /*faa0*/  F2FP.BF16.F32.PACK_AB R159, R111, R110 ;  /* 0x0000006e6f9f723e */ /* 0x000fe400000010ff */
[----:B--2---:R-:W-:Y:S02]  /*fab0*/  MOV R14, R160 ;  /* 0x000000a0000e7202 */ /* 0x004fe40000000f00 */
[----:B------:R-:W-:Y:S01]  /*fac0*/  F2FP.BF16.F32.PACK_AB R160, R113, R112 ;  /* 0x0000007071a0723e */ /* 0x000fe200000010ff */
[----:B------:R2:W-:Y:S01]  /*fad0*/  STSM.16.M88.4 [R17], R156 ;  /* 0x0000009c11007844 */ /* 0x0005e20000000200 */
[----:B------:R-:W-:-:S02]  /*fae0*/  F2FP.BF16.F32.PACK_AB R161, R115, R114 ;  /* 0x0000007273a1723e */ /* 0x000fc400000010ff */
[----:B------:R-:W-:Y:S02]  /*faf0*/  F2FP.BF16.F32.PACK_AB R162, R117, R116 ;  /* 0x0000007475a2723e */ /* 0x000fe400000010ff */
[----:B------:R-:W-:Y:S02]  /*fb00*/  F2FP.BF16.F32.PACK_AB R163, R119, R118 ;  /* 0x0000007677a3723e */ /* 0x000fe400000010ff */
[----:B------:R-:W-:Y:S02]  /*fb10*/  MOV R7, R20 ;  /* 0x0000001400077202 */ /* 0x000fe40000000f00 */
[----:B------:R-:W-:Y:S01]  /*fb20*/  F2FP.BF16.F32.PACK_AB R164, R121, R120 ;  /* 0x0000007879a4723e */ /* 0x000fe200000010ff */
[----:B------:R4:W-:Y:S01]  /*fb30*/  STSM.16.M88.4 [R14], R160 ;  /* 0x000000a00e007844 */ /* 0x0009e20000000200 */
[----:B---3--:R-:W-:Y:S01]  /*fb40*/  ISETP.NE.U32.AND P0, PT, R8, RZ, PT ;  /* 0x000000ff0800720c */ /* 0x008fe20003f05070 */
[----:B------:R-:W3:Y:S01]  /*fb50*/  LDC.64 R20, c[0x0][0xc00] ;  /* 0x00030000ff147b82 */ /* 0x000ee20000000a00 */
[----:B------:R-:W-:-:S02]  /*fb60*/  F2FP.BF16.F32.PACK_AB R165, R123, R122 ;  /* 0x0000007a7ba5723e */ /* 0x000fc400000010ff */
[----:B------:R-:W-:Y:S02]  /*fb70*/  F2FP.BF16.F32.PACK_AB R166, R125, R124 ;  /* 0x0000007c7da6723e */ /* 0x000fe400000010ff */
[----:B------:R-:W-:Y:S02]  /*fb80*/  F2FP.BF16.F32.PACK_AB R167, R127, R126 ;  /* 0x0000007e7fa7723e */ /* 0x000fe400000010ff */
[----:B------:R-:W-:Y:S02]  /*fb90*/  ISETP.NE.AND.EX P0, PT, R9, RZ, PT, P0 ;  /* 0x000000ff0900720c */ /* 0x000fe40003f05300 */
[----:B--2---:R-:W-:Y:S01]  /*fba0*/  MOV R17, R4 ;  /* 0x0000000400117202 */ /* 0x004fe20000000f00 */
[----:B------:R2:W-:Y:S01]  /*fbb0*/  STSM.16.M88.4 [R7], R164 ;  /* 0x000000a407007844 */ /* 0x0005e20000000200 */
[----:B------:R-:W-:Y:S02]  /*fbc0*/  F2FP.BF16.F32.PACK_AB R8, R129, R128 ;  /* 0x000000808108723e */ /* 0x000fe400000010ff */
[----:B------:R-:W-:-:S02]  /*fbd0*/  F2FP.BF16.F32.PACK_AB R9, R131, R130 ;  /* 0x000000828309723e */ /* 0x000fc400000010ff */
[----:B------:R-:W-:Y:S02]  /*fbe0*/  F2FP.BF16.F32.PACK_AB R10, R133, R132 ;  /* 0x00000084850a723e */ /* 0x000fe400000010ff */
[----:B------:R-:W-:Y:S02]  /*fbf0*/  F2FP.BF16.F32.PACK_AB R11, R135, R134 ;  /* 0x00000086870b723e */ /* 0x000fe400000010ff */
[----:B------:R-:W-:Y:S02]  /*fc00*/  F2FP.BF16.F32.PACK_AB R12, R137, R136 ;  /* 0x00000088890c723e */ /* 0x000fe400000010ff */
[----:B------:R-:W-:Y:S01]  /*fc10*/  F2FP.BF16.F32.PACK_AB R13, R139, R138 ;  /* 0x0000008a8b0d723e */ /* 0x000fe200000010ff */
[----:B------:R5:W-:Y:S01]  /*fc20*/  STSM.16.M88.4 [R17], R8 ;  /* 0x0000000811007844 */ /* 0x000be20000000200 */
[----:B----4-:R-:W-:Y:S01]  /*fc30*/  F2FP.BF16.F32.PACK_AB R14, R141, R140 ;  /* 0x0000008c8d0e723e */ /* 0x010fe200000010ff */
[----:B---3--:R-:W-:Y:S01]  /*fc40*/  IMAD.WIDE R4, R201, 0x4, R20 ;  /* 0x00000004c9047825 */ /* 0x008fe200078e0214 */
[----:B------:R-:W-:Y:S01]  /*fc50*/  F2FP.BF16.F32.PACK_AB R15, R143, R142 ;  /* 0x0000008e8f0f723e */ /* 0x000fe200000010ff */
[----:B------:R-:W3:Y:S01]  /*fc60*/  LDC R21, c[0x0][0xad4] ;  /* 0x0002b500ff157b82 */ /* 0x000ee20000000800 */
[----:B------:R-:W-:Y:S01]  /*fc70*/  F2FP.BF16.F32.PACK_AB R152, R145, R144 ;  /* 0x000000909198723e */ /* 0x000fe200000010ff */
[----:B--2---:R-:W-:Y:S01]  /*fc80*/  IMAD.MOV.U32 R7, RZ, RZ, RZ ;  /* 0x000000ffff077224 */ /* 0x004fe200078e00ff */
[----:B------:R-:W-:Y:S01]  /*fc90*/  F2FP.BF16.F32.PACK_AB R153, R147, R146 ;  /* 0x000000929399723e */ /* 0x000fe200000010ff */
[----:B------:R2:W-:Y:S01]  /*fca0*/  STSM.16.M88.4 [R0], R12 ;  /* 0x0000000c00007844 */ /* 0x0005e20000000200 */
[----:B------:R-:W-:-:S02]  /*fcb0*/  F2FP.BF16.F32.PACK_AB R154, R149, R148 ;  /* 0x00000094959a723e */ /* 0x000fc400000010ff */
[----:B------:R-:W-:Y:S02]  /*fcc0*/  F2FP.BF16.F32.PACK_AB R155, R151, R150 ;  /* 0x00000096979b723e */ /* 0x000fe400000010ff */
[----:B0-----:R-:W-:-:S03]  /*fcd0*/  ISETP.NE.U32.AND P1, PT, R168, RZ, PT ;  /* 0x000000ffa800720c */ /* 0x001fc60003f25070 */
[----:B------:R0:W-:Y:S01]  /*fce0*/  STSM.16.M88.4 [R170], R152 ;  /* 0x00000098aa007844 */ /* 0x0001e20000000200 */
[----:B------:R-:W-:Y:S01]  /*fcf0*/  BAR.SYNC.DEFER_BLOCKING 0x1, 0x100 ;  /* 0x0044000000007b1d */ /* 0x000fe20000010000 */
[----:B------:R-:W-:-:S07]  /*fd00*/  ISETP.NE.AND.EX P1, PT, R169, RZ, PT, P1 ;  /* 0x000000ffa900720c */ /* 0x000fce0003f25310 */
[----:B-----5:R-:W4:Y:S01]  /*fd10*/  @P0 LDC.64 R8, c[0x0][0xc08] ;  /* 0x00030200ff080b82 */ /* 0x020f220000000a00 */
[----:B------:R-:W-:Y:S01]  /*fd20*/  ISETP.NE.AND P2, PT, R200, RZ, PT ;  /* 0x000000ffc800720c */ /* 0x000fe20003f45270 */
[----:B------:R-:W-:-:S06]  /*fd30*/  UISETP.NE.AND UP0, UPT, UR11, 0x1, UPT ;  /* 0x000000010b00788c */ /* 0x000fcc000bf05270 */
[----:B--2---:R-:W2:Y:S01]  /*fd40*/  LDC.64 R14, c[0x0][0xba8] ;  /* 0x0002ea00ff0e7b82 */ /* 0x004ea20000000a00 */
[----:B------:R-:W5:Y:S01]  /*fd50*/  @P1 LDG.E R7, desc[UR40][R4.64] ;  /* 0x0000002804071981 */ /* 0x000f62000c1e1900 */
[----:B----4-:R-:W-:Y:S01]  /*fd60*/  @P0 IMAD.WIDE R8, R201, 0x4, R8 ;  /* 0x00000004c9080825 */ /* 0x010fe200078e0208 */
[----:B---3--:R-:W-:Y:S02]  /*fd70*/  SEL R21, R200, R21, P2 ;  /* 0x00000015c8157207 */ /* 0x008fe40001000000 */
[----:B------:R-:W-:Y:S01]  /*fd80*/  @UP0 ULDC UR8, c[0x0][0xbec] ;  /* 0x0002fb0000080ab9 */ /* 0x000fe20000000800 */
[----:B------:R-:W-:Y:S01]  /*fd90*/  @UP0 ULDC UR10, c[0x0][0xbf0] ;  /* 0x0002fc00000a0ab9 */ /* 0x000fe20000000800 */
[----:B------:R3:W4:Y:S01]  /*fda0*/  @P0 LDG.E R19, desc[UR40][R8.64] ;  /* 0x0000002808130981 */ /* 0x000722000c1e1900 */
[----:B------:R-:W-:Y:S01]  /*fdb0*/  IMAD.MOV.U32 R0, RZ, RZ, 0x9b8 ;  /* 0x000009b8ff007424 */ /* 0x000fe200078e00ff */
[----:B------:R-:W-:Y:S01]  /*fdc0*/  ISETP.GT.AND P3, PT, R21, 0x1, PT ;  /* 0x000000011500780c */ /* 0x000fe20003f64270 */
[----:B------:R-:W-:Y:S01]  /*fdd0*/  VIADD R17, R22, UR43 ;  /* 0x0000002b16117c36 */ /* 0x000fe20008000000 */
[----:B------:R-:W-:-:S02]  /*fde0*/  ISETP.NE.U32.AND P2, PT, R168, RZ, PT ;  /* 0x000000ffa800720c */ /* 0x000fc40003f45070 */
[----:B0-----:R-:W-:Y:S01]  /*fdf0*/  SEL R152, R0, 0x978, P3 ;  /* 0x0000097800987807 */ /* 0x001fe20001800000 */
[----:B------:R-:W-:Y:S01]  /*fe00*/  IMAD.MOV.U32 R155, RZ, RZ, R17 ;  /* 0x000000ffff9b7224 */ /* 0x000fe200078e0011 */
[----:B------:R-:W-:Y:S02]  /*fe10*/  ISETP.NE.AND.EX P2, PT, R169, RZ, PT, P2 ;  /* 0x000000ffa900720c */ /* 0x000fe40003f45320 */
[----:B------:R-:W0:Y:S01]  /*fe20*/  LDC.64 R10, c[0x0][R152+0x220] ;  /* 0x00008800980a7b82 */ /* 0x000e220000000a00 */
[----:B------:R-:W-:Y:S02]  /*fe30*/  SHF.R.S32.HI R0, RZ, 0x1f, R201 ;  /* 0x0000001fff007819 */ /* 0x000fe400000114c9 */
[----:B------:R-:W-:Y:S02]  /*fe40*/  SEL R201, R201, RZ, !P2 ;  /* 0x000000ffc9c97207 */ /* 0x000fe40005000000 */
[----:B------:R-:W-:Y:S02]  /*fe50*/  PLOP3.LUT P4, PT, PT, PT, UP0, 0x80, 0x0 ;  /* 0x000000000000781c */ /* 0x000fe40003f8f008 */
[----:B------:R-:W-:Y:S01]  /*fe60*/  SEL R21, R0, RZ, !P2 ;  /* 0x000000ff00157207 */ /* 0x000fe20005000000 */
[----:B---3--:R-:W3:Y:S01]  /*fe70*/  LDC.64 R8, c[0x0][R152+0x218] ;  /* 0x0000860098087b82 */ /* 0x008ee20000000a00 */
[----:B------:R-:W-:-:S07]  /*fe80*/  SEL R153, R230, RZ, P3 ;  /* 0x000000ffe6997207 */ /* 0x000fce0001800000 */
[----:B------:R-:W1:Y:S01]  /*fe90*/  LDC.64 R12, c[0x0][R152+0x228] ;  /* 0x00008a00980c7b82 */ /* 0x000e620000000a00 */
[----:B0-----:R-:W-:-:S07]  /*fea0*/  IMAD R0, R11, R201, RZ ;  /* 0x000000c90b007224 */ /* 0x001fce00078e02ff */
[----:B--2---:R-:W0:Y:S01]  /*feb0*/  @!P3 LDC R14, c[0x0][0xb50] ;  /* 0x0002d400ff0ebb82 */ /* 0x004e220000000800 */
[----:B------:R-:W-:Y:S02]  /*fec0*/  IMAD R159, R10, R21, R0 ;  /* 0x000000150a9f7224 */ /* 0x000fe400078e0200 */
[----:B------:R-:W-:Y:S01]  /*fed0*/  @P4 IMAD.HI.U32 R0, R17, UR8, RZ ;  /* 0x0000000811004c27 */ /* 0x000fe2000f8e00ff */
[----:B------:R-:W-:-:S04]  /*fee0*/  ULDC UR8, c[0x0][0xa88] ;  /* 0x0002a20000087ab9 */ /* 0x000fc80000000800 */
[----:B------:R-:W2:Y:S01]  /*fef0*/  LDC.64 R20, c[0x0][R152+0x210] ;  /* 0x0000840098147b82 */ /* 0x000ea20000000a00 */
[-C--:B---3--:R-:W-:Y:S01]  /*ff00*/  IMAD R157, R9, R23.reuse, RZ ;  /* 0x00000017099d7224 */ /* 0x088fe200078e02ff */
[----:B------:R-:W-:Y:S01]  /*ff10*/  @P4 SHF.R.U32.HI R155, RZ, UR10, R0 ;  /* 0x0000000aff9b4c19 */ /* 0x000fe20008011600 */
[----:B------:R-:W-:-:S04]  /*ff20*/  IMAD.WIDE.U32 R8, R8, R23, RZ ;  /* 0x0000001708087225 */ /* 0x000fc800078e00ff */
[----:B------:R-:W-:Y:S01]  /*ff30*/  IMAD.WIDE.U32 R10, R10, R201, RZ ;  /* 0x000000c90a0a7225 */ /* 0x000fe200078e00ff */
[----:B------:R-:W3:Y:S03]  /*ff40*/  @!P3 LDC R15, c[0x0][0xb54] ;  /* 0x0002d500ff0fbb82 */ /* 0x000ee60000000800 */
[----:B------:R-:W-:Y:S02]  /*ff50*/  IMAD.IADD R157, R9, 0x1, R157 ;  /* 0x00000001099d7824 */ /* 0x000fe400078e029d */
[----:B------:R-:W-:Y:S02]  /*ff60*/  IMAD.IADD R11, R11, 0x1, R159 ;  /* 0x000000010b0b7824 */ /* 0x000fe400078e029f */
[-C--:B-1----:R-:W-:Y:S02]  /*ff70*/  IMAD R9, R13, R153.reuse, RZ ;  /* 0x000000990d097224 */ /* 0x082fe400078e02ff */
[----:B------:R-:W-:-:S04]  /*ff80*/  IMAD.WIDE.U32 R12, R12, R153, RZ ;  /* 0x000000990c0c7225 */ /* 0x000fc800078e00ff */
[----:B------:R-:W-:Y:S01]  /*ff90*/  IMAD.IADD R13, R13, 0x1, R9 ;  /* 0x000000010d0d7824 */ /* 0x000fe200078e0209 */
[----:B-----5:R-:W-:Y:S01]  /*ffa0*/  IADD3 R8, P2, P5, R10, R8, R7 ;  /* 0x000000080a087210 */ /* 0x020fe20007d5e007 */
[----:B------:R-:W-:Y:S01]  /*ffb0*/  IMAD.MOV R10, RZ, RZ, -R155 ;  /* 0x000000ffff0a7224 */ /* 0x000fe200078e0a9b */
[----:B------:R-:W-:-:S03]  /*ffc0*/  SHF.R.S32.HI R0, RZ, 0x1f, R7 ;  /* 0x0000001fff007819 */ /* 0x000fc60000011407 */
[----:B------:R-:W-:Y:S01]  /*ffd0*/  IMAD R9, R10, UR11, R17 ;  /* 0x0000000b0a097c24 */ /* 0x000fe2000f8e0211 */
[----:B------:R-:W-:Y:S02]  /*ffe0*/  IADD3.X R11, R11, R157, R0, P2, P5 ;  /* 0x0000009d0b0b7210 */ /* 0x000fe400017ea400 */
[----:B------:R-:W-:Y:S02]  /*fff0*/  IADD3 R12, P2, P5, R155, R8, R12 ;  /* 0x000000089b0c7210 */ /* 0x000fe40007d5e00c */
[----:B------:R-:W-:Y:S02]  /*10000*/  SHF.R.S32.HI R8, RZ, 0x1f, R155 ;  /* 0x0000001fff087819 */ /* 0x000fe4000001149b */
[----:B----4-:R-:W-:Y:S02]  /*10010*/  @P0 R2UR UR8, R19 ;  /* 0x00000000130802ca */ /* 0x010fe400000e0000 */
[----:B------:R-:W-:Y:S01]  /*10020*/  IADD3.X R13, R8, R11, R13, P2, P5 ;  /* 0x0000000b080d7210 */ /* 0x000fe200017ea40d */
[-C--:B--2---:R-:W-:Y:S01]  /*10030*/  IMAD R8, R21, R9.reuse, RZ ;  /* 0x0000000915087224 */ /* 0x084fe200078e02ff */
[----:B------:R-:W-:Y:S01]  /*10040*/  SHF.R.S32.HI R11, RZ, 0x1f, R9 ;  /* 0x0000001fff0b7819 */ /* 0x000fe20000011409 */
[----:B------:R-:W-:-:S04]  /*10050*/  IMAD.WIDE.U32 R12, R20, R9, R12 ;  /* 0x00000009140c7225 */ /* 0x000fc800078e000c */
[----:B------:R-:W-:Y:S01]  /*10060*/  IMAD R11, R20, R11, R8 ;  /* 0x0000000b140b7224 */ /* 0x000fe200078e0208 */
[----:B0-----:R-:W-:-:S03]  /*10070*/  LEA R14, P2, R12, R14, 0x2 ;  /* 0x0000000e0c0e7211 */ /* 0x001fc600078410ff */
[----:B------:R-:W-:-:S05]  /*10080*/  IMAD.IADD R8, R13, 0x1, R11 ;  /* 0x000000010d087824 */ /* 0x000fca00078e020b */
[----:B---3--:R-:W-:Y:S01]  /*10090*/  LEA.HI.X R15, R12, R15, R8, 0x2, P2 ;  /* 0x0000000f0c0f7211 */ /* 0x008fe200010f1408 */
[----:B------:R-:W-:Y:S06]  /*100a0*/  @P0 BRA `(.L_x_2418) ;  /* 0x0000000000180947 */ /* 0x000fec0003800000 */
[----:B------:R-:W-:Y:S05]  /*100b0*/  @!P1 BRA `(.L_x_2418) ;  /* 0x0000000000149947 */ /* 0x000fea0003800000 */
[----:B------:R-:W2:Y:S04]  /*100c0*/  LDG.E R9, desc[UR40][R4.64] ;  /* 0x0000002804097981 */ /* 0x000ea8000c1e1900 */
[----:B------:R-:W3:Y:S01]  /*100d0*/  LDG.E R8, desc[UR40][R4.64+0x4] ;  /* 0x0000042804087981 */ /* 0x000ee2000c1e1900 */
[----:B--2---:R-:W-:Y:S02]  /*100e0*/  R2UR UR10, R9 ;  /* 0x00000000090a72ca */ /* 0x004fe400000e0000 */
[----:B---3--:R-:W-:-:S13]  /*100f0*/  R2UR UR8, R8 ;  /* 0x00000000080872ca */ /* 0x008fda00000e0000 */
[----:B------:R-:W-:-:S12]  /*10100*/  UIADD3 UR8, -UR10, UR8, URZ ;  /* 0x000000080a087290 */ /* 0x000fd8000fffe13f */
.L_x_2418:
[----:B------:R-:W2:Y:S01]  /*10110*/  LDL R10, [R1+0x5c] ;  /* 0x00005c00010a7983 */ /* 0x000ea20000100800 */
[----:B------:R-:W-:Y:S01]  /*10120*/  UIMAD UR8, UR8, UR11, URZ ;  /* 0x0000000b080872a4 */ /* 0x000fe2000f8e023f */
[----:B------:R-:W-:Y:S02]  /*10130*/  LOP3.LUT P0, RZ, R231, 0x3, RZ, 0xc0, !PT ;  /* 0x00000003e7ff7812 */ /* 0x000fe4000780c0ff */
[----:B------:R-:W-:Y:S04]  /*10140*/  SHFL.IDX PT, R4, R14, RZ, 0x1c1f ;  /* 0x001c1fff0e047589 */ /* 0x000fe800000e0000 */
[----:B------:R-:W0:Y:S04]  /*10150*/  SHFL.IDX PT, R5, R15, RZ, 0x1c1f ;  /* 0x001c1fff0f057589 */ /* 0x000e2800000e0000 */
[----:B------:R-:W-:Y:S04]  /*10160*/  SHFL.IDX PT, R8, R14, 0x1, 0x1c1f ;  /* 0x003c1f000e087f89 */ /* 0x000fe800000e0000 */
[----:B------:R-:W1:Y:S01]  /*10170*/  SHFL.IDX PT, R9, R15, 0x1, 0x1c1f ;  /* 0x003c1f000f097f89 */ /* 0x000e6200000e0000 */
[----:B--2---:R-:W-:-:S04]  /*10180*/  VIADD R10, R10, UR43 ;  /* 0x0000002b0a0a7c36 */ /* 0x004fc80008000000 */
[C---:B------:R-:W-:Y:S01]  /*10190*/  VIADD R12, R10.reuse, 0x8 ;  /* 0x000000080a0c7836 */ /* 0x040fe20000000000 */
[----:B------:R-:W-:-:S04]  /*101a0*/  ISETP.GE.OR P1, PT, R10, UR8, P0 ;  /* 0x000000080a007c0c */ /* 0x000fc80008726670 */
[----:B------:R-:W-:-:S09]  /*101b0*/  ISETP.GE.OR P0, PT, R12, UR8, P0 ;  /* 0x000000080c007c0c */ /* 0x000fd20008706670 */
[----:B0-----:R0:W-:Y:S04]  /*101c0*/  @!P1 ST.E desc[UR40][R4.64], R2 ;  /* 0x0000000204009985 */ /* 0x0011e8000c101928 */
[----:B-1----:R0:W-:Y:S01]  /*101d0*/  @!P0 ST.E desc[UR40][R8.64], R3 ;  /* 0x0000000308008985 */ /* 0x0021e2000c101928 */
[----:B------:R-:W-:Y:S05]  /*101e0*/  @P3 BRA `(.L_x_2419) ;  /* 0x0000000c00fc3947 */ /* 0x000fea0003800000 */
[----:B0-----:R-:W0:Y:S01]  /*101f0*/  S2R R2, SR_TID.X ;  /* 0x0000000000027919 */ /* 0x001e220000002100 */
[----:B------:R-:W-:Y:S01]  /*10200*/  @UP0 ULDC UR10, c[0x0][0xbec] ;  /* 0x0002fb00000a0ab9 */ /* 0x000fe20000000800 */
        /* <DEDUP_REMOVED lines=9> */
[----:B------:R-:W-:Y:S01]  /*102a0*/  IMAD.WIDE R4, R4, R5, UR6 ;  /* 0x0000000604047e25 */ /* 0x000fe2000f8e0205 */
[----:B------:R-:W-:Y:S02]  /*102b0*/  ULDC.64 UR6, c[0x0][0xaa0] ;  /* 0x0002a80000067ab9 */ /* 0x000fe40000000a00 */
[C---:B------:R-:W-:Y:S02]  /*102c0*/  IADD3 R29, P1, R4.reuse, 0x3000, RZ ;  /* 0x00003000041d7810 */ /* 0x040fe40007f3e0ff */
[C---:B------:R-:W-:Y:S02]  /*102d0*/  IADD3 R13, P3, R4.reuse, 0x1000, RZ ;  /* 0x00001000040d7810 */ /* 0x040fe40007f7e0ff */
[----:B------:R-:W-:Y:S02]  /*102e0*/  IADD3 R25, P2, R4, 0x2000, RZ ;  /* 0x0000200004197810 */ /* 0x000fe40007f5e0ff */
[----:B------:R-:W-:Y:S02]  /*102f0*/  LOP3.LUT R28, R29, 0x380, RZ, 0xc0, !PT ;  /* 0x000003801d1c7812 */ /* 0x000fe400078ec0ff */
[----:B------:R-:W-:-:S02]  /*10300*/  LOP3.LUT R12, R13, 0x380, RZ, 0xc0, !PT ;  /* 0x000003800d0c7812 */ /* 0x000fc400078ec0ff */
[----:B------:R-:W-:Y:S02]  /*10310*/  LOP3.LUT R24, R25, 0x380, RZ, 0xc0, !PT ;  /* 0x0000038019187812 */ /* 0x000fe400078ec0ff */
[----:B------:R-:W-:Y:S02]  /*10320*/  SHF.R.U64 R28, R28, 0x3, RZ ;  /* 0x000000031c1c7819 */ /* 0x000fe400000012ff */
[----:B------:R-:W-:Y:S02]  /*10330*/  SHF.R.U64 R12, R12, 0x3, RZ ;  /* 0x000000030c0c7819 */ /* 0x000fe400000012ff */
[----:B------:R-:W-:Y:S02]  /*10340*/  SHF.R.U64 R24, R24, 0x3, RZ ;  /* 0x0000000318187819 */ /* 0x000fe400000012ff */
[----:B------:R-:W-:Y:S01]  /*10350*/  LOP3.LUT R28, R28, R29, RZ, 0x3c, !PT ;  /* 0x0000001d1c1c7212 */ /* 0x000fe200078e3cff */
[--C-:B------:R-:W-:Y:S01]  /*10360*/  IMAD.X R29, RZ, RZ, R5.reuse, P1 ;  /* 0x000000ffff1d7224 */ /* 0x100fe200008e0605 */
[----:B------:R-:W-:Y:S01]  /*10370*/  LOP3.LUT R12, R12, R13, RZ, 0x3c, !PT ;  /* 0x0000000d0c0c7212 */ /* 0x000fe200078e3cff */
[--C-:B------:R-:W-:Y:S01]  /*10380*/  IMAD.X R13, RZ, RZ, R5.reuse, P3 ;  /* 0x000000ffff0d7224 */ /* 0x100fe200018e0605 */
[----:B------:R-:W-:Y:S01]  /*10390*/  LOP3.LUT R24, R24, R25, RZ, 0x3c, !PT ;  /* 0x0000001918187212 */ /* 0x000fe200078e3cff */
[----:B------:R-:W-:Y:S01]  /*103a0*/  IMAD.X R25, RZ, RZ, R5, P2 ;  /* 0x000000ffff197224 */ /* 0x000fe200010e0605 */
[----:B------:R-:W-:-:S02]  /*103b0*/  IADD3 R53, P1, R4, 0x9000, RZ ;  /* 0x0000900004357810 */ /* 0x000fc40007f3e0ff */
[C---:B------:R-:W-:Y:S02]  /*103c0*/  IADD3 R33, P0, R4.reuse, 0x4000, RZ ;  /* 0x0000400004217810 */ /* 0x040fe40007f1e0ff */
[C---:B------:R-:W-:Y:S02]  /*103d0*/  IADD3 R37, P6, R4.reuse, 0x5000, RZ ;  /* 0x0000500004257810 */ /* 0x040fe40007fde0ff */
[C---:B------:R-:W-:Y:S02]  /*103e0*/  IADD3 R41, P5, R4.reuse, 0x6000, RZ ;  /* 0x0000600004297810 */ /* 0x040fe40007fbe0ff */
[----:B------:R-:W-:Y:S01]  /*103f0*/  LOP3.LUT R11, R4, 0x380, RZ, 0xc0, !PT ;  /* 0x00000380040b7812 */ /* 0x000fe200078ec0ff */
[----:B------:R-:W-:Y:S01]  /*10400*/  IMAD R0, R0, UR6, RZ ;  /* 0x0000000600007c24 */ /* 0x000fe2000f8e02ff */
[C---:B------:R-:W-:Y:S01]  /*10410*/  IADD3 R45, P3, R4.reuse, 0x7000, RZ ;  /* 0x00007000042d7810 */ /* 0x040fe20007f7e0ff */
[----:B------:R-:W5:Y:S01]  /*10420*/  LD.E.128 R12, desc[UR40][R12.64] ;  /* 0x000000280c0c7980 */ /* 0x000f62000c101d00 */
[----:B------:R-:W-:-:S02]  /*10430*/  IADD3 R49, P2, R4, 0x8000, RZ ;  /* 0x0000800004317810 */ /* 0x000fc40007f5e0ff */
[----:B------:R-:W-:Y:S01]  /*10440*/  LOP3.LUT R52, R53, 0x380, RZ, 0xc0, !PT ;  /* 0x0000038035347812 */ /* 0x000fe200078ec0ff */
[----:B------:R-:W5:Y:S01]  /*10450*/  LD.E.128 R24, desc[UR40][R24.64] ;  /* 0x0000002818187980 */ /* 0x000f62000c101d00 */
[----:B------:R-:W-:Y:S02]  /*10460*/  LOP3.LUT R32, R33, 0x380, RZ, 0xc0, !PT ;  /* 0x0000038021207812 */ /* 0x000fe400078ec0ff */
[----:B------:R-:W-:Y:S01]  /*10470*/  LOP3.LUT R36, R37, 0x380, RZ, 0xc0, !PT ;  /* 0x0000038025247812 */ /* 0x000fe200078ec0ff */
[----:B------:R-:W5:Y:S01]  /*10480*/  LD.E.128 R28, desc[UR40][R28.64] ;  /* 0x000000281c1c7980 */ /* 0x000f62000c101d00 */
[----:B------:R-:W-:Y:S02]  /*10490*/  LOP3.LUT R40, R41, 0x380, RZ, 0xc0, !PT ;  /* 0x0000038029287812 */ /* 0x000fe400078ec0ff */
[----:B------:R-:W-:Y:S02]  /*104a0*/  LOP3.LUT R44, R45, 0x380, RZ, 0xc0, !PT ;  /* 0x000003802d2c7812 */ /* 0x000fe400078ec0ff */
[----:B------:R-:W-:-:S02]  /*104b0*/  LOP3.LUT R48, R49, 0x380, RZ, 0xc0, !PT ;  /* 0x0000038031307812 */ /* 0x000fc400078ec0ff */
[----:B------:R-:W-:Y:S02]  /*104c0*/  SHF.R.U64 R52, R52, 0x3, RZ ;  /* 0x0000000334347819 */ /* 0x000fe400000012ff */
[----:B------:R-:W-:Y:S02]  /*104d0*/  SHF.R.U64 R32, R32, 0x3, RZ ;  /* 0x0000000320207819 */ /* 0x000fe400000012ff */
[----:B------:R-:W-:Y:S02]  /*104e0*/  SHF.R.U64 R36, R36, 0x3, RZ ;  /* 0x0000000324247819 */ /* 0x000fe400000012ff */
[----:B------:R-:W-:Y:S02]  /*104f0*/  SHF.R.U64 R40, R40, 0x3, RZ ;  /* 0x0000000328287819 */ /* 0x000fe400000012ff */
[----:B------:R-:W-:Y:S02]  /*10500*/  SHF.R.U64 R44, R44, 0x3, RZ ;  /* 0x000000032c2c7819 */ /* 0x000fe400000012ff */
[----:B------:R-:W-:-:S02]  /*10510*/  SHF.R.U64 R48, R48, 0x3, RZ ;  /* 0x0000000330307819 */ /* 0x000fc400000012ff */
        /* <DEDUP_REMOVED lines=12> */
[----:B------:R-:W-:-:S02]  /*105e0*/  IADD3 R9, P1, R4, 0xf000, RZ ;  /* 0x0000f00004097810 */ /* 0x000fc40007f3e0ff */
[----:B------:R-:W-:Y:S01]  /*105f0*/  SHF.R.U64 R11, R11, 0x3, RZ ;  /* 0x000000030b0b7819 */ /* 0x000fe200000012ff */
[----:B------:R-:W-:Y:S01]  /*10600*/  IMAD R17, R7, UR7, R0 ;  /* 0x0000000707117c24 */ /* 0x000fe2000f8e0200 */
[C---:B------:R-:W-:Y:S01]  /*10610*/  IADD3 R57, P0, R4.reuse, 0xa000, RZ ;  /* 0x0000a00004397810 */ /* 0x040fe20007f1e0ff */
[----:B------:R-:W-:Y:S01]  /*10620*/  IMAD.X R77, RZ, RZ, R5, P1 ;  /* 0x000000ffff4d7224 */ /* 0x000fe200008e0605 */
[C---:B------:R-:W-:Y:S01]  /*10630*/  IADD3 R61, P6, R4.reuse, 0xb000, RZ ;  /* 0x0000b000043d7810 */ /* 0x040fe20007fde0ff */
[----:B------:R-:W5:Y:S01]  /*10640*/  LD.E.128 R32, desc[UR40][R32.64] ;  /* 0x0000002820207980 */ /* 0x000f62000c101d00 */
[C---:B------:R-:W-:Y:S02]  /*10650*/  IADD3 R65, P5, R4.reuse, 0xc000, RZ ;  /* 0x0000c00004417810 */ /* 0x040fe40007fbe0ff */
        /* <DEDUP_REMOVED lines=14> */
[----:B------:R-:W-:Y:S02]  /*10740*/  SHF.R.U64 R56, R56, 0x3, RZ ;  /* 0x0000000338387819 */ /* 0x000fe400000012ff */
[----:B------:R-:W-:Y:S02]  /*10750*/  SHF.R.U64 R60, R60, 0x3, RZ ;  /* 0x000000033c3c7819 */ /* 0x000fe400000012ff */
[----:B------:R-:W-:Y:S02]  /*10760*/  SHF.R.U64 R64, R64, 0x3, RZ ;  /* 0x0000000340407819 */ /* 0x000fe400000012ff */
[----:B------:R-:W-:Y:S02]  /*10770*/  SHF.R.U64 R68, R68, 0x3, RZ ;  /* 0x0000000344447819 */ /* 0x000fe400000012ff */
[----:B------:R-:W-:-:S02]  /*10780*/  SHF.R.U64 R72, R72, 0x3, RZ ;  /* 0x0000000348487819 */ /* 0x000fc400000012ff */
[----:B------:R-:W-:Y:S02]  /*10790*/  LOP3.LUT R4, R11, R4, RZ, 0x3c, !PT ;  /* 0x000000040b047212 */ /* 0x000fe400078e3cff */
        /* <DEDUP_REMOVED lines=10> */
[----:B------:R-:W-:Y:S01]  /*10840*/  LOP3.LUT R76, R8, R9, RZ, 0x3c, !PT ;  /* 0x00000009084c7212 */ /* 0x000fe200078e3cff */
[----:B------:R-:W-:Y:S01]  /*10850*/  IMAD R0, R20, 0x20, R3 ;  /* 0x0000002014007824 */ /* 0x000fe200078e0203 */
[----:B------:R0:W5:Y:S04]  /*10860*/  LD.E.128 R8, desc[UR40][R4.64] ;  /* 0x0000002804087980 */ /* 0x000168000c101d00 */
[----:B------:R-:W5:Y:S04]  /*10870*/  LD.E.128 R56, desc[UR40][R56.64] ;  /* 0x0000002838387980 */ /* 0x000f68000c101d00 */
[----:B------:R-:W5:Y:S01]  /*10880*/  LD.E.128 R60, desc[UR40][R60.64] ;  /* 0x000000283c3c7980 */ /* 0x000f62000c101d00 */
[----:B0-----:R-:W-:Y:S01]  /*10890*/  IMAD.WIDE.U32 R4, R7, UR6, RZ ;  /* 0x0000000607047c25 */ /* 0x001fe2000f8e00ff */
[----:B------:R-:W-:-:S02]  /*108a0*/  ULDC.64 UR6, c[0x0][0xae8] ;  /* 0x0002ba0000067ab9 */ /* 0x000fc40000000a00 */
[----:B------:R-:W5:Y:S01]  /*108b0*/  LD.E.128 R64, desc[UR40][R64.64] ;  /* 0x0000002840407980 */ /* 0x000f62000c101d00 */
[----:B------:R-:W-:Y:S01]  /*108c0*/  IMAD.IADD R5, R5, 0x1, R17 ;  /* 0x0000000105057824 */ /* 0x000fe200078e0211 */
[----:B------:R-:W-:Y:S01]  /*108d0*/  SHF.R.S32.HI R7, RZ, 0x1f, R201 ;  /* 0x0000001fff077819 */ /* 0x000fe200000114c9 */
[----:B------:R-:W-:Y:S01]  /*108e0*/  VIADD R20, R0, UR43 ;  /* 0x0000002b00147c36 */ /* 0x000fe20008000000 */
[----:B------:R-:W5:Y:S01]  /*108f0*/  LD.E.128 R68, desc[UR40][R68.64] ;  /* 0x0000002844447980 */ /* 0x000f62000c101d00 */
[----:B------:R-:W-:-:S03]  /*10900*/  IMAD.WIDE.U32 R4, R23, UR6, R4 ;  /* 0x0000000617047c25 */ /* 0x000fc6000f8e0004 */
[----:B------:R-:W5:Y:S01]  /*10910*/  LD.E.128 R72, desc[UR40][R72.64] ;  /* 0x0000002848487980 */ /* 0x000f62000c101d00 */
[----:B------:R-:W-:Y:S01]  /*10920*/  IMAD R5, R23, UR7, R5 ;  /* 0x0000000717057c24 */ /* 0x000fe2000f8e0205 */
[----:B------:R-:W-:Y:S01]  /*10930*/  ULDC.64 UR6, c[0x0][0xaf0] ;  /* 0x0002bc0000067ab9 */ /* 0x000fe20000000a00 */
[----:B------:R-:W-:Y:S01]  /*10940*/  @P4 IMAD.HI.U32 R19, R20, UR10, RZ ;  /* 0x0000000a14134c27 */ /* 0x000fe2000f8e00ff */
[----:B------:R-:W-:Y:S01]  /*10950*/  @UP0 ULDC UR10, c[0x0][0xbf0] ;  /* 0x0002fc00000a0ab9 */ /* 0x000fe20000000800 */
[----:B------:R-:W5:Y:S02]  /*10960*/  LD.E.128 R76, desc[UR40][R76.64] ;  /* 0x000000284c4c7980 */ /* 0x000f64000c101d00 */
[----:B------:R-:W-:Y:S02]  /*10970*/  IMAD R0, R7, UR6, RZ ;  /* 0x0000000607007c24 */ /* 0x000fe4000f8e02ff */
[----:B------:R-:W-:Y:S01]  /*10980*/  IMAD.MOV.U32 R7, RZ, RZ, R20 ;  /* 0x000000ffff077224 */ /* 0x000fe200078e0014 */
[----:B------:R-:W-:Y:S01]  /*10990*/  @P4 SHF.R.U32.HI R7, RZ, UR10, R19 ;  /* 0x0000000aff074c19 */ /* 0x000fe20008011613 */
[C---:B------:R-:W-:Y:S01]  /*109a0*/  IMAD R17, R201.reuse, UR7, R0 ;  /* 0x00000007c9117c24 */ /* 0x040fe2000f8e0200 */
[----:B------:R-:W-:Y:S01]  /*109b0*/  @!PT LDS RZ, [RZ] ;  /* 0x00000000fffff984 */ /* 0x000fe20000000800 */
[----:B------:R-:W-:Y:S01]  /*109c0*/  @!PT LDS RZ, [RZ] ;  /* 0x00000000fffff984 */ /* 0x000fe20000000800 */
[----:B------:R-:W-:Y:S01]  /*109d0*/  @!PT LDS RZ, [RZ] ;  /* 0x00000000fffff984 */ /* 0x000fe20000000800 */
[----:B------:R-:W-:Y:S01]  /*109e0*/  @!PT LDS RZ, [RZ] ;  /* 0x00000000fffff984 */ /* 0x000fe20000000800 */
[----:B------:R0:W-:Y:S06]  /*109f0*/  MEMBAR.ALL.CTA ;  /* 0x0000000000007992 */ /* 0x0001ec0000008000 */
[----:B0-----:R-:W0:Y:S01]  /*10a00*/  FENCE.VIEW.ASYNC.S ;  /* 0x00000000000073c6 */ /* 0x001e220000000000 */
[----:B------:R-:W-:Y:S01]  /*10a10*/  IMAD.WIDE.U32 R4, R201, UR6, R4 ;  /* 0x00000006c9047c25 */ /* 0x000fe2000f8e0004 */
[----:B------:R-:W-:Y:S01]  /*10a20*/  SHF.R.S32.HI R0, RZ, 0x1f, R7 ;  /* 0x0000001fff007819 */ /* 0x000fe20000011407 */
[----:B------:R-:W-:-:S02]  /*10a30*/  ULDC.64 UR6, c[0x0][0xae0] ;  /* 0x0002b80000067ab9 */ /* 0x000fc40000000a00 */
[----:B------:R-:W-:Y:S02]  /*10a40*/  IMAD.IADD R5, R5, 0x1, R17 ;  /* 0x0000000105057824 */ /* 0x000fe400078e0211 */
[----:B------:R-:W-:Y:S02]  /*10a50*/  IMAD.MOV R17, RZ, RZ, -R7 ;  /* 0x000000ffff117224 */ /* 0x000fe400078e0a07 */
[----:B------:R-:W-:Y:S02]  /*10a60*/  IMAD R0, R0, UR6, RZ ;  /* 0x0000000600007c24 */ /* 0x000fe4000f8e02ff */
[----:B------:R-:W-:Y:S02]  /*10a70*/  IMAD R17, R17, UR11, R20 ;  /* 0x0000000b11117c24 */ /* 0x000fe4000f8e0214 */
[----:B------:R-:W-:-:S04]  /*10a80*/  IMAD.WIDE.U32 R4, R7, UR6, R4 ;  /* 0x0000000607047c25 */ /* 0x000fc8000f8e0004 */
[----:B------:R-:W-:Y:S01]  /*10a90*/  IMAD R7, R7, UR7, R0 ;  /* 0x0000000707077c24 */ /* 0x000fe2000f8e0200 */
[----:B------:R-:W-:Y:S01]  /*10aa0*/  SHF.R.S32.HI R0, RZ, 0x1f, R17 ;  /* 0x0000001fff007819 */ /* 0x000fe20000011411 */
[----:B------:R-:W-:Y:S02]  /*10ab0*/  ULDC.64 UR6, c[0x0][0xad8] ;  /* 0x0002b60000067ab9 */ /* 0x000fe40000000a00 */
[----:B------:R-:W-:Y:S02]  /*10ac0*/  IMAD.IADD R5, R5, 0x1, R7 ;  /* 0x0000000105057824 */ /* 0x000fe400078e0207 */
[----:B------:R-:W-:Y:S02]  /*10ad0*/  IMAD R0, R0, UR6, RZ ;  /* 0x0000000600007c24 */ /* 0x000fe4000f8e02ff */
[----:B------:R-:W-:Y:S02]  /*10ae0*/  VIADD R19, R3, UR43 ;  /* 0x0000002b03137c36 */ /* 0x000fe40008000000 */
[----:B------:R-:W-:-:S02]  /*10af0*/  IMAD R3, R17, UR7, R0 ;  /* 0x0000000711037c24 */ /* 0x000fc4000f8e0200 */
[----:B------:R-:W-:Y:S01]  /*10b00*/  IMAD.WIDE.U32 R4, R17, UR6, R4 ;  /* 0x0000000611047c25 */ /* 0x000fe2000f8e0004 */
[----:B------:R-:W-:-:S03]  /*10b10*/  ULDC.64 UR6, c[0x0][0xa80] ;  /* 0x0002a00000067ab9 */ /* 0x000fc60000000a00 */
[----:B------:R-:W-:Y:S01]  /*10b20*/  IMAD.IADD R3, R5, 0x1, R3 ;  /* 0x0000000105037824 */ /* 0x000fe200078e0203 */
[----:B------:R-:W-:Y:S01]  /*10b30*/  LEA R7, P2, R4, UR6, 0x1 ;  /* 0x0000000604077c11 */ /* 0x000fe2000f8408ff */
[----:B------:R-:W-:-:S03]  /*10b40*/  UIADD3 UR6, UR9, 0x22820, URZ ;  /* 0x0002282009067890 */ /* 0x000fc6000fffe03f */
[----:B------:R-:W-:Y:S02]  /*10b50*/  LEA.HI.X R3, R4, UR7, R3, 0x1, P2 ;  /* 0x0000000704037c11 */ /* 0x000fe400090f0c03 */
[C---:B------:R-:W-:Y:S01]  /*10b60*/  ISETP.GE.AND P2, PT, R19.reuse, UR8, PT ;  /* 0x0000000813007c0c */ /* 0x040fe2000bf46270 */
[----:B------:R-:W-:Y:S01]  /*10b70*/  UPRMT UR6, URZ, 0x654, UR6 ;  /* 0x000006543f067896 */ /* 0x000fe20008000006 */
[C---:B------:R-:W-:Y:S02]  /*10b80*/  VIADD R17, R19.reuse, 0x40 ;  /* 0x0000004013117836 */ /* 0x040fe40000000000 */
[----:B------:R-:W-:Y:S02]  /*10b90*/  VIADD R0, R19, 0x20 ;  /* 0x0000002013007836 */ /* 0x000fe40000000000 */
[C---:B------:R-:W-:Y:S01]  /*10ba0*/  VIADD R86, R2.reuse, 0x80 ;  /* 0x0000008002567836 */ /* 0x040fe20000000000 */
[----:B------:R-:W-:Y:S01]  /*10bb0*/  ISETP.GE.AND P0, PT, R17, UR8, PT ;  /* 0x0000000811007c0c */ /* 0x000fe2000bf06270 */
[----:B------:R-:W-:-:S02]  /*10bc0*/  VIADD R88, R2, 0xc0 ;  /* 0x000000c002587836 */ /* 0x000fc40000000000 */
[----:B------:R-:W-:Y:S01]  /*10bd0*/  VIADD R84, R2, 0x40 ;  /* 0x0000004002547836 */ /* 0x000fe20000000000 */
[----:B0-----:R-:W-:Y:S01]  /*10be0*/  SYNCS.ARRIVE.TRANS64.RED.A1T0 RZ, [UR6], RZ ;  /* 0x000000ffffff79a7 */ /* 0x001fe20008100406 */
[----:B------:R0:W1:Y:S01]  /*10bf0*/  SHFL.IDX PT, R83, R7, RZ, 0x181f ;  /* 0x00181fff07537589 */ /* 0x00006200000e0000 */
[----:B------:R-:W-:Y:S03]  /*10c00*/  BSSY B1, `(.L_x_2420) ;  /* 0x0000019000017945 */ /* 0x000fe60003800000 */
[----:B------:R0:W2:Y:S01]  /*10c10*/  SHFL.IDX PT, R17, R3, RZ, 0x181f ;  /* 0x00181fff03117589 */ /* 0x0000a200000e0000 */
[----:B------:R-:W-:Y:S02]  /*10c20*/  ISETP.GE.AND P1, PT, R0, UR8, PT ;  /* 0x0000000800007c0c */ /* 0x000fe4000bf26270 */
[----:B------:R-:W-:Y:S02]  /*10c30*/  SHF.R.S32.HI R89, RZ, 0x1f, R2 ;  /* 0x0000001fff597819 */ /* 0x000fe40000011402 */
[----:B------:R-:W-:-:S02]  /*10c40*/  SHF.R.S32.HI R23, RZ, 0x1f, R86 ;  /* 0x0000001fff177819 */ /* 0x000fc40000011456 */
        /* <DEDUP_REMOVED lines=20> */
.L_x_2421:
[----:B------:R-:W-:Y:S05]  /*10d90*/  BSYNC B1 ;  /* 0x0000000000017941 */ /* 0x000fea0003800000 */
.L_x_2420:
[----:B--2---:R2:W3:Y:S01]  /*10da0*/  SHFL.IDX PT, R17, R3, 0x1, 0x181f ;  /* 0x00381f0003117f89 */ /* 0x0044e200000e0000 */
        /* <DEDUP_REMOVED lines=20> */
.L_x_2423:
[----:B------:R-:W-:Y:S05]  /*10ef0*/  BSYNC B1 ;  /* 0x0000000000017941 */ /* 0x000fea0003800000 */
.L_x_2422:
[----:B----45:R4:W0:Y:S01]  /*10f00*/  SHFL.IDX PT, R13, R3, 0x2, 0x181f ;  /* 0x00581f00030d7f89 */ /* 0x03082200000e0000 */
[----:B------:R-:W-:Y:S03]  /*10f10*/  BSSY B1, `(.L_x_2424) ;  /* 0x0000014000017945 */ /* 0x000fe60003800000 */
[----:B------:R4:W0:Y:S01]  /*10f20*/  SHFL.IDX PT, R9, R7, 0x2, 0x181f ;  /* 0x00581f0007097f89 */ /* 0x00082200000e0000 */
[----:B------:R-:W-:Y:S05]  /*10f30*/  @P0 BRA `(.L_x_2425) ;  /* 0x0000000000440947 */ /* 0x000fea0003800000 */
[----:B------:R-:W-:Y:S02]  /*10f40*/  ULDC UR6, c[0x0][0xac8] ;  /* 0x0002b20000067ab9 */ /* 0x000fe40000000800 */
[----:B------:R-:W-:Y:S02]  /*10f50*/  ISETP.GE.AND P3, PT, R2, UR6, PT ;  /* 0x0000000602007c0c */ /* 0x000fe4000bf66270 */
[----:B------:R-:W-:Y:S02]  /*10f60*/  ISETP.GE.AND P2, PT, R84, UR6, PT ;  /* 0x0000000654007c0c */ /* 0x000fe4000bf46270 */
[----:B------:R-:W-:Y:S02]  /*10f70*/  ISETP.GE.AND P1, PT, R86, UR6, PT ;  /* 0x0000000656007c0c */ /* 0x000fe4000bf26270 */
[----:B------:R-:W-:-:S07]  /*10f80*/  ISETP.GE.AND P0, PT, R88, UR6, PT ;  /* 0x0000000658007c0c */ /* 0x000fce000bf06270 */
[-C--:B0-----:R-:W-:Y:S02]  /*10f90*/  @!P3 LEA R4, P6, R2, R9.reuse, 0x1 ;  /* 0x000000090204b211 */ /* 0x081fe400078c08ff */
[-C--:B------:R-:W-:Y:S02]  /*10fa0*/  @!P2 LEA R8, P5, R84, R9.reuse, 0x1 ;  /* 0x000000095408a211 */ /* 0x080fe400078a08ff */
[----:B------:R-:W-:Y:S02]  /*10fb0*/  @!P1 LEA R10, P4, R86, R9, 0x1 ;  /* 0x00000009560a9211 */ /* 0x000fe400078808ff */
[----:B------:R-:W-:Y:S02]  /*10fc0*/  @!P3 LEA.HI.X R5, R2, R13, R89, 0x1, P6 ;  /* 0x0000000d0205b211 */ /* 0x000fe400030f0c59 */
        /* <DEDUP_REMOVED lines=8> */
.L_x_2425:
[----:B------:R-:W-:Y:S05]  /*11050*/  BSYNC B1 ;  /* 0x0000000000017941 */ /* 0x000fea0003800000 */
.L_x_2424:
[----:B------:R-:W-:Y:S01]  /*11060*/  VIADD R0, R19, 0x60 ;  /* 0x0000006013007836 */ /* 0x000fe20000000000 */
[----:B--2-4-:R-:W2:Y:S04]  /*11070*/  SHFL.IDX PT, R3, R3, 0x3, 0x181f ;  /* 0x00781f0003037f89 */ /* 0x014ea800000e0000 */
[----:B------:R-:W-:Y:S01]  /*11080*/  ISETP.GE.AND P0, PT, R0, UR8, PT ;  /* 0x0000000800007c0c */ /* 0x000fe2000bf06270 */
[----:B------:R-:W4:-:S12]  /*11090*/  SHFL.IDX PT, R7, R7, 0x3, 0x181f ;  /* 0x00781f0007077f89 */ /* 0x000f1800000e0000 */
[----:B------:R-:W-:Y:S05]  /*110a0*/  @P0 BRA `(.L_x_2426) ;  /* 0x0000002400500947 */ /* 0x000fea0003800000 */
[----:B------:R-:W-:Y:S02]  /*110b0*/  ULDC UR6, c[0x0][0xac8] ;  /* 0x0002b20000067ab9 */ /* 0x000fe40000000800 */
[----:B------:R-:W-:Y:S02]  /*110c0*/  ISETP.GE.AND P3, PT, R2, UR6, PT ;  /* 0x0000000602007c0c */ /* 0x000fe4000bf66270 */
[----:B------:R-:W-:Y:S02]  /*110d0*/  ISETP.GE.AND P4, PT, R84, UR6, PT ;  /* 0x0000000654007c0c */ /* 0x000fe4000bf86270 */
[----:B------:R-:W-:-:S09]  /*110e0*/  ISETP.GE.AND P5, PT, R86, UR6, PT ;  /* 0x0000000656007c0c */ /* 0x000fd2000bfa6270 */
[-C--:B0---4-:R-:W-:Y:S02]  /*110f0*/  @!P3 LEA R4, P0, R2, R7.reuse, 0x1 ;  /* 0x000000070204b211 */ /* 0x091fe400078008ff */
[-C--:B------:R-:W-:Y:S02]  /*11100*/  @!P4 LEA R8, P1, R84, R7.reuse, 0x1 ;  /* 0x000000075408c211 */ /* 0x080fe400078208ff */
[----:B------:R-:W-:Y:S02]  /*11110*/  @!P5 LEA R10, P2, R86, R7, 0x1 ;  /* 0x00000007560ad211 */ /* 0x000fe400078408ff */
[-C--:B--2---:R-:W-:Y:S02]  /*11120*/  @!P3 LEA.HI.X R5, R2, R3.reuse, R89, 0x1, P0 ;  /* 0x000000030205b211 */ /* 0x084fe400000f0c59 */
        /* <DEDUP_REMOVED lines=11> */
.L_x_2419:
[----:B------:R-:W-:Y:S01]  /*111e0*/  ULDC.64 UR6, c[0x0][0xb08] ;  /* 0x0002c20000067ab9 */ /* 0x000fe20000000a00 */
[----:B------:R-:W-:Y:S01]  /*111f0*/  ULDC.64 UR12, c[0x0][0xb40] ;  /* 0x0002d000000c7ab9 */ /* 0x000fe20000000a00 */
[----:B------:R-:W-:Y:S01]  /*11200*/  IMAD R0, R0, UR6, RZ ;  /* 0x0000000600007c24 */ /* 0x000fe2000f8e02ff */
[----:B------:R-:W-:Y:S01]  /*11210*/  UIADD3 UR9, UR9, 0x22820, URZ ;  /* 0x0002282009097890 */ /* 0x000fe2000fffe03f */
[C---:B0-----:R-:W-:Y:S01]  /*11220*/  IMAD.WIDE.U32 R2, R7.reuse, UR6, RZ ;  /* 0x0000000607027c25 */ /* 0x041fe2000f8e00ff */
[----:B------:R-:W-:Y:S01]  /*11230*/  ISETP.GE.AND P0, PT, R10, UR8, PT ;  /* 0x000000080a007c0c */ /* 0x000fe2000bf06270 */
[----:B------:R-:W-:Y:S01]  /*11240*/  BSSY B1, `(.L_x_2427) ;  /* 0x00000c6000017945 */ /* 0x000fe20003800000 */
[----:B------:R-:W-:Y:S01]  /*11250*/  UPRMT UR9, URZ, 0x654, UR9 ;  /* 0x000006543f097896 */ /* 0x000fe20008000009 */
[----:B------:R-:W-:Y:S01]  /*11260*/  IMAD R7, R7, UR7, R0 ;  /* 0x0000000707077c24 */ /* 0x000fe2000f8e0200 */
[----:B------:R-:W-:Y:S01]  /*11270*/  ULDC.64 UR6, c[0x0][0xb38] ;  /* 0x0002ce0000067ab9 */ /* 0x000fe20000000a00 */
[----:B------:R-:W-:Y:S01]  /*11280*/  SHF.R.S32.HI R0, RZ, 0x1f, R201 ;  /* 0x0000001fff007819 */ /* 0x000fe200000114c9 */
[----:B------:R-:W-:Y:S01]  /*11290*/  IMAD.MOV.U32 R5, RZ, RZ, R17 ;  /* 0x000000ffff057224 */ /* 0x000fe200078e0011 */
[----:B------:R-:W-:Y:S01]  /*112a0*/  SHF.R.S32.HI R152, RZ, 0x1f, R208 ;  /* 0x0000001fff987819 */ /* 0x000fe200000114d0 */
[----:B------:R-:W-:Y:S01]  /*112b0*/  IMAD.IADD R3, R3, 0x1, R7 ;  /* 0x0000000103037824 */ /* 0x000fe200078e0207 */
[----:B------:R-:W-:Y:S01]  /*112c0*/  SHF.R.S32.HI R153, RZ, 0x1f, R209 ;  /* 0x0000001fff997819 */ /* 0x000fe200000114d1 */
[----:B------:R-:W-:Y:S01]  /*112d0*/  IMAD R0, R0, UR12, RZ ;  /* 0x0000000c00007c24 */ /* 0x000fe2000f8e02ff */
[----:B------:R-:W-:Y:S01]  /*112e0*/  SYNCS.ARRIVE.TRANS64.RED.A1T0 RZ, [UR9], RZ ;  /* 0x000000ffffff79a7 */ /* 0x000fe20008100409 */
[----:B------:R-:W-:Y:S01]  /*112f0*/  IMAD.WIDE.U32 R2, R23, UR6, R2 ;  /* 0x0000000617027c25 */ /* 0x000fe2000f8e0002 */
[----:B------:R-:W-:Y:S01]  /*11300*/  @UP0 ULDC UR6, c[0x0][0xbec] ;  /* 0x0002fb0000060ab9 */ /* 0x000fe20000000800 */
[----:B------:R-:W-:-:S02]  /*11310*/  SHF.R.S32.HI R154, RZ, 0x1f, R210 ;  /* 0x0000001fff9a7819 */ /* 0x000fc400000114d2 */
[----:B------:R-:W-:Y:S01]  /*11320*/  IMAD R3, R23, UR7, R3 ;  /* 0x0000000717037c24 */ /* 0x000fe2000f8e0203 */
[----:B------:R-:W-:Y:S01]  /*11330*/  SHF.R.S32.HI R155, RZ, 0x1f, R211 ;  /* 0x0000001fff9b7819 */ /* 0x000fe200000114d3 */
[----:B------:R-:W-:Y:S01]  /*11340*/  @P4 IMAD.HI.U32 R4, R17, UR6, RZ ;  /* 0x0000000611044c27 */ /* 0x000fe2000f8e00ff */
[----:B------:R-:W-:Y:S01]  /*11350*/  @UP0 ULDC UR6, c[0x0][0xbf0] ;  /* 0x0002fc0000060ab9 */ /* 0x000fe20000000800 */
[----:B------:R-:W-:Y:S02]  /*11360*/  SHF.R.S32.HI R156, RZ, 0x1f, R212 ;  /* 0x0000001fff9c7819 */ /* 0x000fe400000114d4 */
[C---:B------:R-:W-:Y:S01]  /*11370*/  IMAD R7, R201.reuse, UR13, R0 ;  /* 0x0000000dc9077c24 */ /* 0x040fe2000f8e0200 */
[----:B------:R-:W-:Y:S01]  /*11380*/  @P4 SHF.R.U32.HI R5, RZ, UR6, R4 ;  /* 0x00000006ff054c19 */ /* 0x000fe20008011604 */
[----:B------:R-:W-:Y:S01]  /*11390*/  IMAD.WIDE.U32 R2, R201, UR12, R2 ;  /* 0x0000000cc9027c25 */ /* 0x000fe2000f8e0002 */
[----:B------:R-:W-:Y:S01]  /*113a0*/  ULDC.64 UR6, c[0x0][0xb48] ;  /* 0x0002d20000067ab9 */ /* 0x000fe20000000a00 */
[----:B------:R-:W-:Y:S01]  /*113b0*/  ULDC.64 UR12, c[0x0][0xb30] ;  /* 0x0002cc00000c7ab9 */ /* 0x000fe20000000a00 */
[----:B------:R-:W-:Y:S01]  /*113c0*/  SHF.R.S32.HI R0, RZ, 0x1f, R5 ;  /* 0x0000001fff007819 */ /* 0x000fe20000011405 */
[----:B------:R-:W-:Y:S01]  /*113d0*/  IMAD.IADD R3, R3, 0x1, R7 ;  /* 0x0000000103037824 */ /* 0x000fe200078e0207 */
[----:B------:R-:W-:Y:S01]  /*113e0*/  SHF.R.S32.HI R157, RZ, 0x1f, R213 ;  /* 0x0000001fff9d7819 */ /* 0x000fe200000114d5 */
[----:B------:R-:W-:Y:S01]  /*113f0*/  IMAD.MOV R4, RZ, RZ, -R5 ;  /* 0x000000ffff047224 */ /* 0x000fe200078e0a05 */
[----:B------:R-:W-:Y:S01]  /*11400*/  SHF.R.S32.HI R158, RZ, 0x1f, R214 ;  /* 0x0000001fff9e7819 */ /* 0x000fe200000114d6 */
[----:B------:R-:W-:Y:S01]  /*11410*/  IMAD.WIDE.U32 R2, R230, UR6, R2 ;  /* 0x00000006e6027c25 */ /* 0x000fe2000f8e0002 */
[----:B------:R-:W-:-:S02]  /*11420*/  SHF.R.S32.HI R159, RZ, 0x1f, R215 ;  /* 0x0000001fff9f7819 */ /* 0x000fc400000114d7 */
[----:B------:R-:W-:Y:S01]  /*11430*/  SHF.R.S32.HI R160, RZ, 0x1f, R216 ;  /* 0x0000001fffa07819 */ /* 0x000fe200000114d8 */
[----:B------:R-:W-:Y:S01]  /*11440*/  IMAD R7, R4, UR11, R17 ;  /* 0x0000000b04077c24 */ /* 0x000fe2000f8e0211 */
        /* <DEDUP_REMOVED lines=19> */
[----:B------:R-:W-:Y:S01]  /*11580*/  IMAD.IADD R7, R3, 0x1, R5 ;  /* 0x0000000103077824 */ /* 0x000fe200078e0205 */
[----:B------:R-:W-:-:S02]  /*11590*/  LEA R0, P1, R2, UR6, 0x2 ;  /* 0x0000000602007c11 */ /* 0x000fc4000f8210ff */
[----:B------:R-:W-:Y:S02]  /*115a0*/  SHF.R.S32.HI R169, RZ, 0x1f, R225 ;  /* 0x0000001fffa97819 */ /* 0x000fe400000114e1 */
[----:B------:R-:W-:Y:S02]  /*115b0*/  LEA.HI.X R7, R2, UR7, R7, 0x2, P1 ;  /* 0x0000000702077c11 */ /* 0x000fe400088f1407 */
[----:B------:R0:W1:Y:S01]  /*115c0*/  SHFL.IDX PT, R2, R0, RZ, 0x1c1f ;  /* 0x001c1fff00027589 */ /* 0x00006200000e0000 */
[----:B------:R-:W-:Y:S02]  /*115d0*/  SHF.R.S32.HI R170, RZ, 0x1f, R226 ;  /* 0x0000001fffaa7819 */ /* 0x000fe400000114e2 */
[----:B------:R-:W-:Y:S01]  /*115e0*/  SHF.R.S32.HI R171, RZ, 0x1f, R227 ;  /* 0x0000001fffab7819 */ /* 0x000fe200000114e3 */
[----:B------:R0:W2:Y:S01]  /*115f0*/  SHFL.IDX PT, R3, R7, RZ, 0x1c1f ;  /* 0x001c1fff07037589 */ /* 0x0000a200000e0000 */
[----:B------:R-:W-:Y:S02]  /*11600*/  SHF.R.S32.HI R172, RZ, 0x1f, R228 ;  /* 0x0000001fffac7819 */ /* 0x000fe400000114e4 */
[----:B------:R-:W-:Y:S01]  /*11610*/  SHF.R.S32.HI R173, RZ, 0x1f, R229 ;  /* 0x0000001fffad7819 */ /* 0x000fe200000114e5 */
[----:B------:R-:W-:Y:S06]  /*11620*/  @P0 BRA `(.L_x_2428) ;  /* 0x00000008001c0947 */ /* 0x000fec0003800000 */
[----:B------:R-:W-:Y:S01]  /*11630*/  ULDC UR6, c[0x0][0xac8] ;  /* 0x0002b20000067ab9 */ /* 0x000fe20000000800 */
[C---:B------:R-:W-:Y:S01]  /*11640*/  VIADD R13, R16.reuse, 0xe8 ;  /* 0x000000e8100d7836 */ /* 0x040fe20000000000 */
[----:B------:R-:W-:Y:S01]  /*11650*/  ISETP.GE.AND P4, PT, R229, UR6, PT ;  /* 0x00000006e5007c0c */ /* 0x000fe2000bf86270 */
[----:B------:R-:W-:Y:S01]  /*11660*/  VIADD R19, R16, 0xf0 ;  /* 0x000000f010137836 */ /* 0x000fe20000000000 */
[----:B------:R-:W-:Y:S01]  /*11670*/  ISETP.GE.AND P3, PT, R228, UR6, PT ;  /* 0x00000006e4007c0c */ /* 0x000fe2000bf66270 */
[C---:B------:R-:W-:Y:S01]  /*11680*/  VIADD R17, R16.reuse, 0xf8 ;  /* 0x000000f810117836 */ /* 0x040fe20000000000 */
        /* <DEDUP_REMOVED lines=14> */
[CC--:B-1----:R-:W-:Y:S02]  /*11770*/  @!P0 LEA R4, P6, R227.reuse, R2.reuse, 0x2 ;  /* 0x00000002e3048211 */ /* 0x0c2fe400078c10ff */
        /* <DEDUP_REMOVED lines=67> */
[----:B------:R-:W-:Y:S01]  /*11bb0*/  @!P4 ST.E.64 desc[UR40][R8.64], R100 ;  /* 0x000000640800c985 */ /* 0x000fe2000c101b28 */
        /* <DEDUP_REMOVED lines=8> */
[----:B------:R1:W-:Y:S01]  /*11c40*/  @!P2 ST.E.64 desc[UR40][R14.64], R108 ;  /* 0x0000006c0e00a985 */ /* 0x0003e2000c101b28 */
[-C--:B------:R-:W-:Y:S02]  /*11c50*/  @!P4 LEA R32, P5, R205, R2.reuse, 0x2 ;  /* 0x00000002cd20c211 */ /* 0x080fe400078a10ff */
[----:B------:R-:W-:Y:S01]  /*11c60*/  @!P0 LEA.HI.X R25, R207, R3, R237, 0x2, P6 ;  /* 0x00000003cf198211 */ /* 0x000fe200030f14ed */
[----:B------:R2:W-:Y:S01]  /*11c70*/  @!P1 ST.E.64 desc[UR40][R20.64], R112 ;  /* 0x0000007014009985 */ /* 0x0005e2000c101b28 */
        /* <DEDUP_REMOVED lines=11> */
[CC--:B---3--:R-:W-:Y:S02]  /*11d30*/  @!P2 LEA R10, P5, R204.reuse, R2.reuse, 0x2 ;  /* 0x00000002cc0aa211 */ /* 0x0c8fe400078a10ff */
        /* <DEDUP_REMOVED lines=9> */
[----:B-1----:R-:W-:Y:S02]  /*11dd0*/  SHF.R.S32.HI R15, RZ, 0x1f, R13 ;  /* 0x0000001fff0f7819 */ /* 0x002fe4000001140d */
[C---:B------:R-:W-:Y:S01]  /*11de0*/  @!P4 LEA R14, P5, R13.reuse, R2, 0x2 ;  /* 0x000000020d0ec211 */ /* 0x040fe200078a10ff */
[----:B------:R4:W-:Y:S03]  /*11df0*/  @!P0 ST.E.64 desc[UR40][R4.64], R136 ;  /* 0x0000008804008985 */ /* 0x0009e6000c101b28 */
[----:B------:R-:W-:Y:S02]  /*11e00*/  @!P4 LEA.HI.X R15, R13, R3, R15, 0x2, P5 ;  /* 0x000000030d0fc211 */ /* 0x000fe400028f140f */
[----:B------:R-:W-:-:S02]  /*11e10*/  SHF.R.S32.HI R13, RZ, 0x1f, R19 ;  /* 0x0000001fff0d7819 */ /* 0x000fc40000011413 */
[CC--:B--2---:R-:W-:Y:S01]  /*11e20*/  @!P3 LEA R20, P5, R19.reuse, R2.reuse, 0x2 ;  /* 0x000000021314b211 */ /* 0x0c4fe200078a10ff */
[----:B------:R4:W-:Y:S03]  /*11e30*/  @!P4 ST.E.64 desc[UR40][R14.64], R140 ;  /* 0x0000008c0e00c985 */ /* 0x0009e6000c101b28 */
[-C--:B------:R-:W-:Y:S02]  /*11e40*/  @!P3 LEA.HI.X R21, R19, R3.reuse, R13, 0x2, P5 ;  /* 0x000000031315b211 */ /* 0x080fe400028f140d */
[----:B------:R-:W-:Y:S02]  /*11e50*/  SHF.R.S32.HI R13, RZ, 0x1f, R17 ;  /* 0x0000001fff0d7819 */ /* 0x000fe40000011411 */
[C---:B------:R-:W-:Y:S01]  /*11e60*/  @!P6 LEA R2, P5, R17.reuse, R2, 0x2 ;  /* 0x000000021102e211 */ /* 0x040fe200078a10ff */
[----:B------:R4:W-:Y:S03]  /*11e70*/  @!P3 ST.E.64 desc[UR40][R20.64], R144 ;  /* 0x000000901400b985 */ /* 0x0009e6000c101b28 */
[----:B------:R-:W-:-:S05]  /*11e80*/  @!P6 LEA.HI.X R3, R17, R3, R13, 0x2, P5 ;  /* 0x000000031103e211 */ /* 0x000fca00028f140d */
[----:B------:R4:W-:Y:S04]  /*11e90*/  @!P6 ST.E.64 desc[UR40][R2.64], R148 ;  /* 0x000000940200e985 */ /* 0x0009e8000c101b28 */
.L_x_2428:
[----:B------:R-:W-:Y:S05]  /*11ea0*/  BSYNC B1 ;  /* 0x0000000000017941 */ /* 0x000fea0003800000 */
.L_x_2427:
[----:B------:R-:W-:Y:S01]  /*11eb0*/  ISETP.GE.AND P0, PT, R12, UR8, PT ;  /* 0x000000080c007c0c */ /* 0x000fe2000bf06270 */
[----:B--2-4-:R2:W3:Y:S04]  /*11ec0*/  SHFL.IDX PT, R3, R7, 0x1, 0x1c1f ;  /* 0x003c1f0007037f89 */ /* 0x0144e800000e0000 */
        /* <DEDUP_REMOVED lines=139> */
.L_x_2417:
[----:B------:R-:W0:Y:S01]  /*12780*/  LDC.64 R8, c[0x0][0xc08] ;  /* 0x00030200ff087b82 */ /* 0x000e220000000a00 */
[----:B------:R-:W-:-:S07]  /*12790*/  IMAD.MOV.U32 R7, RZ, RZ, RZ ;  /* 0x000000ffff077224 */ /* 0x000fce00078e00ff */
[----:B------:R-:W2:Y:S08]  /*127a0*/  LDC.64 R4, c[0x0][0xc00] ;  /* 0x00030000ff047b82 */ /* 0x000eb00000000a00 */
[----:B------:R-:W3:Y:S01]  /*127b0*/  LDC.64 R2, c[0x0][0xc00] ;  /* 0x00030000ff027b82 */ /* 0x000ee20000000a00 */
[----:B0-----:R-:W-:-:S04]  /*127c0*/  ISETP.NE.U32.AND P0, PT, R8, RZ, PT ;  /* 0x000000ff0800720c */ /* 0x001fc80003f05070 */
[----:B------:R-:W-:Y:S02]  /*127d0*/  ISETP.NE.AND.EX P1, PT, R9, RZ, PT, P0 ;  /* 0x000000ff0900720c */ /* 0x000fe40003f25300 */
[----:B--2---:R-:W-:-:S04]  /*127e0*/  ISETP.NE.U32.AND P0, PT, R4, RZ, PT ;  /* 0x000000ff0400720c */ /* 0x004fc80003f05070 */
[----:B------:R-:W-:Y:S01]  /*127f0*/  ISETP.NE.AND.EX P0, PT, R5, RZ, PT, P0 ;  /* 0x000000ff0500720c */ /* 0x000fe20003f05300 */
[----:B------:R-:W-:Y:S01]  /*12800*/  ULDC UR6, c[0x0][0xa88] ;  /* 0x0002a20000067ab9 */ /* 0x000fe20000000800 */
[----:B---3--:R-:W-:-:S05]  /*12810*/  IMAD.WIDE R2, R201, 0x4, R2 ;  /* 0x00000004c9027825 */ /* 0x008fca00078e0202 */
[----:B------:R-:W0:Y:S01]  /*12820*/  @P1 LDC.64 R4, c[0x0][0xc08] ;  /* 0x00030200ff041b82 */ /* 0x000e220000000a00 */
[----:B------:R-:W-:-:S05]  /*12830*/  IMAD.U32 R0, RZ, RZ, UR6 ;  /* 0x00000006ff007e24 */ /* 0x000fca000f8e00ff */
[----:B------:R2:W5:Y:S01]  /*12840*/  @P0 LDG.E R7, desc[UR40][R2.64] ;  /* 0x0000002802070981 */ /* 0x000562000c1e1900 */
[----:B0-----:R-:W-:-:S05]  /*12850*/  @P1 IMAD.WIDE R4, R201, 0x4, R4 ;  /* 0x00000004c9041825 */ /* 0x001fca00078e0204 */
[----:B------:R2:W5:Y:S01]  /*12860*/  @P1 LDG.E R0, desc[UR40][R4.64] ;  /* 0x0000002804001981 */ /* 0x000562000c1e1900 */
[----:B------:R-:W-:Y:S02]  /*12870*/  ISETP.NE.AND P2, PT, R200, RZ, PT ;  /* 0x000000ffc800720c */ /* 0x000fe40003f45270 */
[----:B------:R-:W-:Y:S01]  /*12880*/  SHF.R.S32.HI R24, RZ, 0x1f, R201 ;  /* 0x0000001fff187819 */ /* 0x000fe200000114c9 */
[----:B------:R-:W0:Y:S10]  /*12890*/  S2R R8, SR_TID.X ;  /* 0x0000000000087919 */ /* 0x000e340000002100 */
[----:B------:R-:W3:Y:S01]  /*128a0*/  @!P2 LDC R200, c[0x0][0xad4] ;  /* 0x0002b500ffc8ab82 */ /* 0x000ee20000000800 */
[----:B0-----:R-:W-:Y:S01]  /*128b0*/  VIADD R28, R8, 0xffffff80 ;  /* 0xffffff80081c7836 */ /* 0x001fe20000000000 */
[----:B---3--:R-:W-:-:S04]  /*128c0*/  ISETP.GT.AND P2, PT, R200, 0x1, PT ;  /* 0x00000001c800780c */ /* 0x008fc80003f44270 */
[----:B------:R-:W-:Y:S01]  /*128d0*/  ISETP.GT.AND P3, PT, R28, 0x7f, PT ;  /* 0x0000007f1c00780c */ /* 0x000fe20003f64270 */
[----:B--2---:R-:W-:-:S12]  /*128e0*/  @P1 BRA `(.L_x_2429) ;  /* 0x0000000000101947 */ /* 0x004fd80003800000 */
[----:B------:R-:W-:Y:S05]  /*128f0*/  @!P0 BRA `(.L_x_2429) ;  /* 0x00000000000c8947 */ /* 0x000fea0003800000 */
[----:B------:R-:W2:Y:S04]  /*12900*/  LDG.E R5, desc[UR40][R2.64] ;  /* 0x0000002802057981 */ /* 0x000ea8000c1e1900 */
[----:B-----5:R-:W2:Y:S02]  /*12910*/  LDG.E R0, desc[UR40][R2.64+0x4] ;  /* 0x0000042802007981 */ /* 0x020ea4000c1e1900 */
[----:B--2---:R-:W-:-:S07]  /*12920*/  IMAD.IADD R0, R0, 0x1, -R5 ;  /* 0x0000000100007824 */ /* 0x004fce00078e0a05 */
.L_x_2429:
[----:B------:R-:W-:Y:S01]  /*12930*/  BSSY B1, `(.L_x_2430) ;  /* 0x0000037000017945 */ /* 0x000fe20003800000 */
[----:B------:R-:W-:Y:S02]  /*12940*/  SEL R201, R201, RZ, !P0 ;  /* 0x000000ffc9c97207 */ /* 0x000fe40004000000 */
[----:B------:R-:W-:Y:S02]  /*12950*/  SEL R24, R24, RZ, !P0 ;  /* 0x000000ff18187207 */ /* 0x000fe40004000000 */
[----:B-----5:R-:W-:Y:S01]  /*12960*/  SHF.R.S32.HI R20, RZ, 0x1f, R7 ;  /* 0x0000001fff147819 */ /* 0x020fe20000011407 */
[----:B------:R-:W-:Y:S06]  /*12970*/  @P3 BRA `(.L_x_2431) ;  /* 0x0000000000c83947 */ /* 0x000fec0003800000 */
[----:B------:R-:W0:Y:S01]  /*12980*/  S2R R25, SR_TID.X ;  /* 0x0000000000197919 */ /* 0x000e220000002100 */
[----:B------:R-:W2:Y:S01]  /*12990*/  LDC R29, c[0x0][0xbe8] ;  /* 0x0002fa00ff1d7b82 */ /* 0x000ea20000000800 */
[----:B------:R-:W-:Y:S02]  /*129a0*/  IMAD.U32 R4, RZ, RZ, UR43 ;  /* 0x0000002bff047e24 */ /* 0x000fe4000f8e00ff */
[----:B--2---:R-:W-:-:S03]  /*129b0*/  IMAD R2, R0, R29, RZ ;  /* 0x0000001d00027224 */ /* 0x004fc600078e02ff */
[----:B0-----:R-:W-:-:S04]  /*129c0*/  IADD3 R25, R4, -0x80, R25 ;  /* 0xffffff8004197810 */ /* 0x001fc80007ffe019 */
[----:B------:R-:W-:-:S13]  /*129d0*/  ISETP.GE.AND P0, PT, R25, R2, PT ;  /* 0x000000021900720c */ /* 0x000fda0003f06270 */
[----:B------:R-:W-:Y:S05]  /*129e0*/  @P0 BRA `(.L_x_2431) ;  /* 0x0000000000ac0947 */ /* 0x000fea0003800000 */
[----:B------:R-:W-:Y:S01]  /*129f0*/  ISETP.NE.AND P1, PT, R29, 0x1, PT ;  /* 0x000000011d00780c */ /* 0x000fe20003f25270 */
[----:B------:R-:W-:Y:S01]  /*12a00*/  IMAD.MOV.U32 R17, RZ, RZ, 0x9b8 ;  /* 0x000009b8ff117424 */ /* 0x000fe200078e00ff */
[----:B------:R-:W-:Y:S01]  /*12a10*/  ISETP.GT.AND P0, PT, R200, 0x1, PT ;  /* 0x00000001c800780c */ /* 0x000fe20003f04270 */
[----:B------:R-:W0:Y:S01]  /*12a20*/  LDC.64 R26, c[0x0][0xba8] ;  /* 0x0002ea00ff1a7b82 */ /* 0x000e220000000a00 */
[----:B------:R-:W-:Y:S02]  /*12a30*/  IMAD.MOV.U32 R15, RZ, RZ, R25 ;  /* 0x000000ffff0f7224 */ /* 0x000fe400078e0019 */
[----:B------:R-:W-:-:S05]  /*12a40*/  SEL R17, R17, 0x978, P0 ;  /* 0x0000097811117807 */ /* 0x000fca0000000000 */
[----:B------:R-:W2:Y:S08]  /*12a50*/  LDC.64 R4, c[0x0][R17+0x220] ;  /* 0x0000880011047b82 */ /* 0x000eb00000000a00 */
[----:B------:R-:W3:Y:S08]  /*12a60*/  @P1 LDC R14, c[0x0][0xbec] ;  /* 0x0002fb00ff0e1b82 */ /* 0x000ef00000000800 */
[----:B------:R-:W4:Y:S08]  /*12a70*/  LDC.64 R2, c[0x0][R17+0x218] ;  /* 0x0000860011027b82 */ /* 0x000f300000000a00 */
[----:B------:R-:W5:Y:S01]  /*12a80*/  @P1 LDC R21, c[0x0][0xbf0] ;  /* 0x0002fc00ff151b82 */ /* 0x000f620000000800 */
[----:B--2---:R-:W-:-:S02]  /*12a90*/  IMAD R5, R5, R201, RZ ;  /* 0x000000c905057224 */ /* 0x004fc400078e02ff */
[----:B------:R-:W-:-:S05]  /*12aa0*/  IMAD.WIDE.U32 R12, R4, R201, RZ ;  /* 0x000000c9040c7225 */ /* 0x000fca00078e00ff */
[----:B------:R-:W2:Y:S01]  /*12ab0*/  LDC.64 R8, c[0x0][R17+0x228] ;  /* 0x00008a0011087b82 */ /* 0x000ea20000000a00 */
[----:B---3--:R-:W-:-:S07]  /*12ac0*/  @P1 IMAD.HI.U32 R14, R25, R14, RZ ;  /* 0x0000000e190e1227 */ /* 0x008fce00078e00ff */
[----:B------:R-:W3:Y:S01]  /*12ad0*/  LDC.64 R10, c[0x0][R17+0x210] ;  /* 0x00008400110a7b82 */ /* 0x000ee20000000a00 */
[-C--:B----4-:R-:W-:Y:S02]  /*12ae0*/  IMAD R19, R3, R23.reuse, RZ ;  /* 0x0000001703137224 */ /* 0x090fe400078e02ff */
[----:B------:R-:W-:-:S04]  /*12af0*/  IMAD.WIDE.U32 R2, R2, R23, RZ ;  /* 0x0000001702027225 */ /* 0x000fc800078e00ff */
[----:B------:R-:W-:Y:S01]  /*12b00*/  IMAD.IADD R19, R3, 0x1, R19 ;  /* 0x0000000103137824 */ /* 0x000fe200078e0213 */
[----:B-----5:R-:W-:Y:S01]  /*12b10*/  @P1 SHF.R.U32.HI R15, RZ, R21, R14 ;  /* 0x00000015ff0f1219 */ /* 0x020fe2000001160e */
[----:B------:R-:W-:Y:S01]  /*12b20*/  IMAD R21, R4, R24, R5 ;  /* 0x0000001804157224 */ /* 0x000fe200078e0205 */
[----:B------:R-:W-:Y:S01]  /*12b30*/  SEL R5, R230, RZ, P0 ;  /* 0x000000ffe6057207 */ /* 0x000fe20000000000 */
[----:B0-----:R-:W0:Y:S01]  /*12b40*/  @!P0 LDC R26, c[0x0][0xb50] ;  /* 0x0002d400ff1a8b82 */ /* 0x001e220000000800 */
[----:B------:R-:W-:Y:S01]  /*12b50*/  IADD3 R4, P1, P3, R12, R2, R7 ;  /* 0x000000020c047210 */ /* 0x000fe20007b3e007 */
[----:B------:R-:W-:Y:S02]  /*12b60*/  IMAD.IADD R21, R13, 0x1, R21 ;  /* 0x000000010d157824 */ /* 0x000fe400078e0215 */
[----:B------:R-:W-:Y:S02]  /*12b70*/  IMAD.MOV R12, RZ, RZ, -R15 ;  /* 0x000000ffff0c7224 */ /* 0x000fe400078e0a0f */
[----:B--2---:R-:W-:Y:S01]  /*12b80*/  IMAD.WIDE.U32 R2, R8, R5, RZ ;  /* 0x0000000508027225 */ /* 0x004fe200078e00ff */
[----:B------:R-:W-:Y:S01]  /*12b90*/  IADD3.X R8, R21, R19, R20, P1, P3 ;  /* 0x0000001315087210 */ /* 0x000fe20000fe6414 */
[----:B------:R-:W2:Y:S02]  /*12ba0*/  @!P0 LDC R27, c[0x0][0xb54] ;  /* 0x0002d500ff1b8b82 */ /* 0x000ea40000000800 */
[----:B------:R-:W-:Y:S01]  /*12bb0*/  IMAD R9, R9, R5, RZ ;  /* 0x0000000509097224 */ /* 0x000fe200078e02ff */
[----:B------:R-:W-:Y:S01]  /*12bc0*/  IADD3 R2, P0, P1, R15, R4, R2 ;  /* 0x000000040f027210 */ /* 0x000fe2000791e002 */
[----:B------:R-:W-:Y:S01]  /*12bd0*/  IMAD R5, R29, R12, R25 ;  /* 0x0000000c1d057224 */ /* 0x000fe200078e0219 */
[----:B------:R-:W-:Y:S01]  /*12be0*/  SHF.R.S32.HI R15, RZ, 0x1f, R15 ;  /* 0x0000001fff0f7819 */ /* 0x000fe2000001140f */
[----:B------:R-:W-:-:S02]  /*12bf0*/  IMAD.IADD R9, R3, 0x1, R9 ;  /* 0x0000000103097824 */ /* 0x000fc400078e0209 */
[----:B---3--:R-:W-:-:S03]  /*12c00*/  IMAD R4, R11, R5, RZ ;  /* 0x000000050b047224 */ /* 0x008fc600078e02ff */
[----:B------:R-:W-:Y:S02]  /*12c10*/  IADD3.X R3, R15, R8, R9, P0, P1 ;  /* 0x000000080f037210 */ /* 0x000fe400007e2409 */
[----:B------:R-:W-:Y:S01]  /*12c20*/  SHF.R.S32.HI R9, RZ, 0x1f, R5 ;  /* 0x0000001fff097819 */ /* 0x000fe20000011405 */
[----:B------:R-:W-:-:S04]  /*12c30*/  IMAD.WIDE.U32 R2, R10, R5, R2 ;  /* 0x000000050a027225 */ /* 0x000fc800078e0002 */
[----:B------:R-:W-:Y:S01]  /*12c40*/  IMAD R9, R10, R9, R4 ;  /* 0x000000090a097224 */ /* 0x000fe200078e0204 */
[----:B0-----:R-:W-:-:S03]  /*12c50*/  LEA R4, P0, R2, R26, 0x2 ;  /* 0x0000001a02047211 */ /* 0x001fc600078010ff */
[----:B------:R-:W-:-:S05]  /*12c60*/  IMAD.IADD R3, R3, 0x1, R9 ;  /* 0x0000000103037824 */ /* 0x000fca00078e0209 */
[----:B--2---:R-:W-:Y:S01]  /*12c70*/  LEA.HI.X R5, R2, R27, R3, 0x2, P0 ;  /* 0x0000001b02057211 */ /* 0x004fe200000f1403 */
[----:B------:R-:W-:-:S05]  /*12c80*/  IMAD.MOV.U32 R3, RZ, RZ, -0x800000 ;  /* 0xff800000ff037424 */ /* 0x000fca00078e00ff */
[----:B------:R0:W-:Y:S02]  /*12c90*/  STG.E desc[UR40][R4.64], R3 ;  /* 0x0000000304007986 */ /* 0x0001e4000c101928 */
.L_x_2431:
[----:B------:R-:W-:Y:S05]  /*12ca0*/  BSYNC B1 ;  /* 0x0000000000017941 */ /* 0x000fea0003800000 */
.L_x_2430:
        /* <DEDUP_REMOVED lines=17> */
[----:B------:R-:W-:Y:S02]  /*12dc0*/  VIADD R9, R4, UR43 ;  /* 0x0000002b04097c36 */ /* 0x000fe40008000000 */
[----:B------:R-:W-:Y:S01]  /*12dd0*/  IMAD R3, R23, UR7, R3 ;  /* 0x0000000717037c24 */ /* 0x000fe2000f8e0203 */
[----:B------:R-:W-:Y:S01]  /*12de0*/  ULDC.64 UR6, c[0x0][0xaf0] ;  /* 0x0002bc0000067ab9 */ /* 0x000fe20000000a00 */
[----:B------:R-:W-:Y:S02]  /*12df0*/  IMAD.MOV.U32 R5, RZ, RZ, R9 ;  /* 0x000000ffff057224 */ /* 0x000fe400078e0009 */
[----:B------:R-:W-:Y:S02]  /*12e00*/  IMAD R7, R24, UR6, RZ ;  /* 0x0000000618077c24 */ /* 0x000fe4000f8e02ff */
[C---:B------:R-:W-:Y:S02]  /*12e10*/  IMAD.WIDE.U32 R2, R201.reuse, UR6, R2 ;  /* 0x00000006c9027c25 */ /* 0x040fe4000f8e0002 */
[----:B------:R-:W0:Y:S02]  /*12e20*/  @P0 LDC R8, c[0x0][0xbec] ;  /* 0x0002fb00ff080b82 */ /* 0x000e240000000800 */
[----:B------:R-:W-:Y:S01]  /*12e30*/  IMAD R7, R201, UR7, R7 ;  /* 0x00000007c9077c24 */ /* 0x000fe2000f8e0207 */
[----:B------:R-:W-:-:S03]  /*12e40*/  ULDC.64 UR6, c[0x0][0xae0] ;  /* 0x0002b80000067ab9 */ /* 0x000fc60000000a00 */
[----:B------:R-:W-:Y:S02]  /*12e50*/  IMAD.IADD R3, R3, 0x1, R7 ;  /* 0x0000000103037824 */ /* 0x000fe400078e0207 */
[----:B------:R-:W2:Y:S01]  /*12e60*/  @P0 LDC R13, c[0x0][0xbf0] ;  /* 0x0002fc00ff0d0b82 */ /* 0x000ea20000000800 */
[----:B0-----:R-:W-:-:S05]  /*12e70*/  @P0 IMAD.HI.U32 R4, R9, R8, RZ ;  /* 0x0000000809040227 */ /* 0x001fca00078e00ff */
[----:B--2---:R-:W-:-:S04]  /*12e80*/  @P0 SHF.R.U32.HI R5, RZ, R13, R4 ;  /* 0x0000000dff050219 */ /* 0x004fc80000011604 */
[--C-:B------:R-:W-:Y:S01]  /*12e90*/  SHF.R.S32.HI R4, RZ, 0x1f, R5.reuse ;  /* 0x0000001fff047819 */ /* 0x100fe20000011405 */
[----:B------:R-:W-:Y:S02]  /*12ea0*/  IMAD.MOV R8, RZ, RZ, -R5 ;  /* 0x000000ffff087224 */ /* 0x000fe400078e0a05 */
[----:B------:R-:W-:-:S04]  /*12eb0*/  IMAD.WIDE.U32 R2, R5, UR6, R2 ;  /* 0x0000000605027c25 */ /* 0x000fc8000f8e0002 */
[----:B------:R-:W-:Y:S02]  /*12ec0*/  IMAD R7, R11, R8, R9 ;  /* 0x000000080b077224 */ /* 0x000fe400078e0209 */
[----:B------:R-:W-:Y:S02]  /*12ed0*/  IMAD R4, R4, UR6, RZ ;  /* 0x0000000604047c24 */ /* 0x000fe4000f8e02ff */
[----:B------:R-:W-:Y:S02]  /*12ee0*/  VIADD R8, R15, UR43 ;  /* 0x0000002b0f087c36 */ /* 0x000fe40008000000 */
[----:B------:R-:W-:Y:S01]  /*12ef0*/  IMAD R9, R5, UR7, R4 ;  /* 0x0000000705097c24 */ /* 0x000fe2000f8e0204 */
[----:B------:R-:W-:Y:S01]  /*12f00*/  SHF.R.S32.HI R4, RZ, 0x1f, R7 ;  /* 0x0000001fff047819 */ /* 0x000fe20000011407 */
[----:B------:R-:W-:Y:S01]  /*12f10*/  ULDC.64 UR6, c[0x0][0xad8] ;  /* 0x0002b60000067ab9 */ /* 0x000fe20000000a00 */
[----:B------:R-:W-:Y:S02]  /*12f20*/  IMAD R11, R0, R11, RZ ;  /* 0x0000000b000b7224 */ /* 0x000fe400078e02ff */
[----:B------:R-:W-:-:S02]  /*12f30*/  IMAD.IADD R3, R3, 0x1, R9 ;  /* 0x0000000103037824 */ /* 0x000fc400078e0209 */
[----:B------:R-:W-:Y:S02]  /*12f40*/  IMAD R4, R4, UR6, RZ ;  /* 0x0000000604047c24 */ /* 0x000fe4000f8e02ff */
[----:B------:R-:W-:-:S04]  /*12f50*/  IMAD.WIDE.U32 R2, R7, UR6, R2 ;  /* 0x0000000607027c25 */ /* 0x000fc8000f8e0002 */
[----:B------:R-:W-:Y:S01]  /*12f60*/  IMAD R5, R7, UR7, R4 ;  /* 0x0000000707057c24 */ /* 0x000fe2000f8e0204 */
[----:B------:R-:W-:Y:S01]  /*12f70*/  ULDC.64 UR6, c[0x0][0xa80] ;  /* 0x0002a00000067ab9 */ /* 0x000fe20000000a00 */
[----:B------:R-:W-:Y:S02]  /*12f80*/  VIADD R4, R8, 0x40 ;  /* 0x0000004008047836 */ /* 0x000fe40000000000 */
[----:B------:R-:W-:Y:S01]  /*12f90*/  IMAD.IADD R3, R3, 0x1, R5 ;  /* 0x0000000103037824 */ /* 0x000fe200078e0205 */
[----:B------:R-:W-:Y:S01]  /*12fa0*/  LEA R5, P2, R2, UR6, 0x1 ;  /* 0x0000000602057c11 */ /* 0x000fe2000f8408ff */
        /* <DEDUP_REMOVED lines=33> */
.L_x_2433:
[----:B------:R-:W-:Y:S05]  /*131c0*/  BSYNC B1 ;  /* 0x0000000000017941 */ /* 0x000fea0003800000 */
.L_x_2432:
        /* <DEDUP_REMOVED lines=21> */
.L_x_2435:
[----:B------:R-:W-:Y:S05]  /*13320*/  BSYNC B1 ;  /* 0x0000000000017941 */ /* 0x000fea0003800000 */
.L_x_2434:
        /* <DEDUP_REMOVED lines=21> */
.L_x_2437:
[----:B------:R-:W-:Y:S05]  /*13480*/  BSYNC B1 ;  /* 0x0000000000017941 */ /* 0x000fea0003800000 */
.L_x_2436:
[----:B0-----:R-:W-:Y:S01]  /*13490*/  VIADD R0, R8, 0x60 ;  /* 0x0000006008007836 */ /* 0x001fe20000000000 */
[----:B---3--:R-:W3:Y:S04]  /*134a0*/  SHFL.IDX PT, R4, R4, 0x3, 0x181f ;  /* 0x00781f0004047f89 */ /* 0x008ee800000e0000 */
[----:B------:R-:W-:Y:S01]  /*134b0*/  ISETP.GE.AND P0, PT, R0, R11, PT ;  /* 0x0000000b0000720c */ /* 0x000fe20003f06270 */
[----:B----4-:R4:W0:-:S12]  /*134c0*/  SHFL.IDX PT, R2, R5, 0x3, 0x181f ;  /* 0x00781f0005027f89 */ /* 0x01081800000e0000 */
[----:B----4-:R-:W-:Y:S05]  /*134d0*/  @P0 BRA `(.L_x_2426) ;  /* 0x0000000000440947 */ /* 0x010fea0003800000 */
[----:B------:R-:W-:Y:S02]  /*134e0*/  ULDC UR6, c[0x0][0xac8] ;  /* 0x0002b20000067ab9 */ /* 0x000fe40000000800 */
[----:B------:R-:W-:Y:S02]  /*134f0*/  ISETP.GE.AND P3, PT, R7, UR6, PT ;  /* 0x0000000607007c0c */ /* 0x000fe4000bf66270 */
[----:B------:R-:W-:Y:S02]  /*13500*/  ISETP.GE.AND P2, PT, R9, UR6, PT ;  /* 0x0000000609007c0c */ /* 0x000fe4000bf46270 */
[----:B------:R-:W-:Y:S02]  /*13510*/  ISETP.GE.AND P1, PT, R15, UR6, PT ;  /* 0x000000060f007c0c */ /* 0x000fe4000bf26270 */
[----:B------:R-:W-:-:S07]  /*13520*/  ISETP.GE.AND P0, PT, R13, UR6, PT ;  /* 0x000000060d007c0c */ /* 0x000fce000bf06270 */
[----:B0-----:R-:W-:-:S04]  /*13530*/  @!P3 LEA R20, P4, R7, R2, 0x1 ;  /* 0x000000020714b211 */ /* 0x001fc800078808ff */
[----:B---3--:R-:W-:Y:S02]  /*13540*/  @!P3 LEA.HI.X R21, R7, R4, R17, 0x1, P4 ;  /* 0x000000040715b211 */ /* 0x008fe400020f0c11 */
        /* <DEDUP_REMOVED lines=10> */
.L_x_2426:
[----:B------:R-:W-:Y:S05]  /*135f0*/  BSYNC B0 ;  /* 0x0000000000007941 */ /* 0x000fea0003800000 */
.L_x_2416:
[----:B------:R-:W-:Y:S02]  /*13600*/  ULDC UR6, c[0x0][0xc3c] ;  /* 0x00030f0000067ab9 */ /* 0x000fe40000000800 */
[----:B------:R-:W-:-:S06]  /*13610*/  UISETP.GE.AND UP0, UPT, UR5, UR6, UPT ;  /* 0x000000060500728c */ /* 0x000fcc000bf06270 */
[----:B------:R-:W-:-:S13]  /*13620*/  PLOP3.LUT P0, PT, PT, PT, UP0, 0x80, 0x0 ;  /* 0x000000000000781c */ /* 0x000fda0003f0f008 */
[----:B------:R-:W-:Y:S05]  /*13630*/  @!P0 BRA `(.L_x_2438) ;  /* 0xfffffed800b88947 */ /* 0x000fea000383ffff */
[----:B------:R-:W-:Y:S05]  /*13640*/  EXIT ;  /* 0x000000000000794d */ /* 0x000fea0003800000 */
.L_x_2333:
[----:B------:R-:W-:-:S08]  /*13650*/  NOP ;  /* 0x0000000000007918 */ /* 0x000fd00000000000 */
[----:B------:R-:W0:-:S00]  /*13660*/  USETMAXREG.DEALLOC.CTAPOOL 0x18 ;  /* 0x00000018000079c8 */ /* 0x000e0000080e0500 */
[----:B0-----:R-:W-:Y:S01]  /*13670*/  LOP3.LUT R0, R0, 0x3, RZ, 0xc0, !PT ;  /* 0x0000000300007812 */ /* 0x001fe200078ec0ff */
[----:B------:R-:W-:Y:S01]  /*13680*/  IMAD.MOV.U32 R7, RZ, RZ, RZ ;  /* 0x000000ffff077224 */ /* 0x000fe200078e00ff */
[----:B------:R-:W-:-:S04]  /*13690*/  LOP3.LUT R18, R18, 0xfffffffd, RZ, 0xc0, !PT ;  /* 0xfffffffd12127812 */ /* 0x000fc800078ec0ff */
[----:B------:R-:W0:Y:S02]  /*136a0*/  SHFL.IDX PT, R0, R0, RZ, 0x1f ;  /* 0x00001fff00007589 */ /* 0x000e2400000e0000 */
[----:B0-----:R-:W-:-:S13]  /*136b0*/  ISETP.NE.AND P0, PT, R0, RZ, PT ;  /* 0x000000ff0000720c */ /* 0x001fda0003f05270 */
[----:B------:R-:W-:Y:S01]  /*136c0*/  @P0 LOP3.LUT R18, R18, 0x2, RZ, 0xfc, !PT ;  /* 0x0000000212120812 */ /* 0x000fe200078efcff */
[----:B------:R-:W-:Y:S06]  /*136d0*/  @!P0 BRA `(.L_x_2439) ;  /* 0x0000000000248947 */ /* 0x000fec0003800000 */
[----:B------:R-:W0:Y:S08]  /*136e0*/  S2UR UR5, SR_CgaCtaId ;  /* 0x00000000000579c3 */ /* 0x000e300000008800 */
[----:B------:R-:W-:Y:S06]  /*136f0*/  BAR.SYNC.DEFER_BLOCKING 0x5, 0x180 ;  /* 0x0146000000007b1d */ /* 0x000fec0000010000 */
[----:B------:R-:W-:-:S02]  /*13700*/  UMOV UR4, 0x400 ;  /* 0x0000040000047882 */ /* 0x000fc40000000000 */
[----:B0-----:R-:W-:-:S09]  /*13710*/  ULEA UR4, UR5, UR4, 0x18 ;  /* 0x0000000405047291 */ /* 0x001fd2000f8ec03f */
[----:B------:R-:W0:Y:S04]  /*13720*/  LDS.128 R8, [UR4+0x228d0] ;  /* 0x0228d004ff087984 */ /* 0x000e280008000c00 */
[----:B0-----:R3:W-:Y:S04]  /*13730*/  STL.64 [R1], R8 ;  /* 0x0000000801007387 */ /* 0x0017e80000100a00 */
[----:B------:R3:W-:Y:S01]  /*13740*/  STL.64 [R1+0x8], R10 ;  /* 0x0000080a01007387 */ /* 0x0007e20000100a00 */
[----:B------:R-:W-:Y:S06]  /*13750*/  BAR.ARV 0x4, 0x180 ;  /* 0x0106000000007b1d */ /* 0x000fec0000002000 */
[----:B------:R-:W-:Y:S05]  /*13760*/  BRA `(.L_x_2440) ;  /* 0x0000000c00b07947 */ /* 0x000fea0003800000 */
.L_x_2439:
[----:B------:R-:W-:Y:S01]  /*13770*/  LOP3.LUT R0, R6, 0x1f, RZ, 0xc0, !PT ;  /* 0x0000001f06007812 */ /* 0x000fe200078ec0ff */
        /* <DEDUP_REMOVED lines=42> */
.L_x_2443:
        /* <DEDUP_REMOVED lines=38> */
[----:B------:R-:W-:-:S07]  /*13c80*/  IMAD.MOV.U32 R5, RZ, RZ, R2 ;  /* 0x000000ffff057224 */ /* 0x000fce00078e0002 */
.L_x_2441:
[----:B------:R-:W-:Y:S02]  /*13c90*/  IMAD.IADD R10, R9, 0x1, -R4 ;  /* 0x00000001090a7824 */ /* 0x000fe400078e0a04 */
[----:B------:R-:W-:Y:S02]  /*13ca0*/  IMAD.MOV.U32 R3, RZ, RZ, RZ ;  /* 0x000000ffff037224 */ /* 0x000fe400078e00ff */
[----:B------:R-:W-:-:S05]  /*13cb0*/  IMAD R2, R5, UR5, R10 ;  /* 0x0000000505027c24 */ /* 0x000fca000f8e020a */
[----:B------:R-:W-:-:S13]  /*13cc0*/  ISETP.GT.AND P0, PT, R2, UR6, PT ;  /* 0x0000000602007c0c */ /* 0x000fda000bf04270 */
[----:B------:R-:W-:-:S04]  /*13cd0*/  VOTE.ANY R2, PT, !P0 ;  /* 0x0000000000027806 */ /* 0x000fc800040e0100 */
[----:B------:R-:W0:Y:S01]  /*13ce0*/  POPC R9, R2 ;  /* 0x0000000200097309 */ /* 0x000e220000000000 */
[----:B------:R-:W-:Y:S01]  /*13cf0*/  ISETP.NE.AND P0, PT, R2, RZ, PT ;  /* 0x000000ff0200720c */ /* 0x000fe20003f05270 */
[----:B0-----:R0:W1:Y:S04]  /*13d00*/  SHFL.IDX PT, R8, R8, R9, 0x1f ;  /* 0x00001f0908087589 */ /* 0x00106800000e0000 */
[----:B------:R0:W2:Y:S08]  /*13d10*/  SHFL.IDX PT, R4, R7, R9, 0x1f ;  /* 0x00001f0907047589 */ /* 0x0000b000000e0000 */
[----:B------:R-:W-:Y:S05]  /*13d20*/  @!P0 BRA `(.L_x_2444) ;  /* 0x0000000000088947 */ /* 0x000fea0003800000 */
[----:B------:R-:W-:-:S05]  /*13d30*/  VIADD R2, R9, 0xffffffff ;  /* 0xffffffff09027836 */ /* 0x000fca0000000000 */
[----:B------:R3:W4:Y:S02]  /*13d40*/  SHFL.IDX PT, R3, R5, R2, 0x1f ;  /* 0x00001f0205037589 */ /* 0x00072400000e0000 */
.L_x_2444:
[----:B---34-:R-:W-:Y:S01]  /*13d50*/  IMAD R2, R3, UR5, R10 ;  /* 0x0000000503027c24 */ /* 0x018fe2000f8e020a */
[----:B-1----:R-:W-:Y:S01]  /*13d60*/  ISETP.NE.AND P0, PT, R8, 0x1, PT ;  /* 0x000000010800780c */ /* 0x002fe20003f05270 */
[----:B------:R-:W-:-:S03]  /*13d70*/  VIADD R14, R9, UR4 ;  /* 0x00000004090e7c36 */ /* 0x000fc60008000000 */
[----:B------:R1:W-:Y:S01]  /*13d80*/  STL [R1], R2 ;  /* 0x0000000201007387 */ /* 0x0003e20000100800 */
[----:B------:R-:W-:-:S03]  /*13d90*/  IADD3 R5, -R2, UR6, RZ ;  /* 0x0000000602057c10 */ /* 0x000fc6000fffe1ff */
[----:B------:R1:W-:Y:S05]  /*13da0*/  STL [R1+0xc], R14 ;  /* 0x00000c0e01007387 */ /* 0x0003ea0000100800 */
[----:B------:R-:W-:Y:S05]  /*13db0*/  @!P0 BRA `(.L_x_2445) ;  /* 0x0000000000e08947 */ /* 0x000fea0003800000 */
[----:B0-2---:R-:W-:Y:S02]  /*13dc0*/  IABS R7, R4 ;  /* 0x0000000400077213 */ /* 0x005fe40000000000 */
[----:B------:R-:W-:Y:S02]  /*13dd0*/  IABS R9, R8 ;  /* 0x0000000800097213 */ /* 0x000fe40000000000 */
[----:B------:R-:W0:Y:S08]  /*13de0*/  I2F.RP R10, R7 ;  /* 0x00000007000a7306 */ /* 0x000e300000209400 */
[----:B------:R-:W2:Y:S08]  /*13df0*/  I2F.RP R11, R9 ;  /* 0x00000009000b7306 */ /* 0x000eb00000209400 */
[----:B0-----:R-:W1:Y:S08]  /*13e00*/  MUFU.RCP R10, R10 ;  /* 0x0000000a000a7308 */ /* 0x001e700000001000 */
[----:B--2---:R-:W-:Y:S01]  /*13e10*/  MUFU.RCP R11, R11 ;  /* 0x0000000b000b7308 */ /* 0x004fe20000001000 */
[----:B-1----:R-:W-:Y:S01]  /*13e20*/  VIADD R2, R10, 0xffffffe ;  /* 0x0ffffffe0a027836 */ /* 0x002fe20000000000 */
[----:B------:R-:W-:-:S06]  /*13e30*/  IABS R10, R4 ;  /* 0x00000004000a7213 */ /* 0x000fcc0000000000 */
[----:B------:R0:W1:Y:S02]  /*13e40*/  F2I.FTZ.U32.TRUNC.NTZ R3, R2 ;  /* 0x0000000200037305 */ /* 0x000064000021f000 */
[----:B0-----:R-:W-:Y:S02]  /*13e50*/  IMAD.MOV.U32 R2, RZ, RZ, RZ ;  /* 0x000000ffff027224 */ /* 0x001fe400078e00ff */
[----:B-1----:R-:W-:-:S04]  /*13e60*/  IMAD.MOV R12, RZ, RZ, -R3 ;  /* 0x000000ffff0c7224 */ /* 0x002fc800078e0a03 */
[----:B------:R-:W-:-:S04]  /*13e70*/  IMAD R13, R12, R7, RZ ;  /* 0x000000070c0d7224 */ /* 0x000fc800078e02ff */
[----:B------:R-:W-:Y:S01]  /*13e80*/  IMAD.HI.U32 R3, R3, R13, R2 ;  /* 0x0000000d03037227 */ /* 0x000fe200078e0002 */
[----:B------:R-:W-:-:S03]  /*13e90*/  IABS R2, R5 ;  /* 0x0000000500027213 */ /* 0x000fc60000000000 */
[----:B------:R-:W-:Y:S02]  /*13ea0*/  IMAD.MOV R13, RZ, RZ, -R10 ;  /* 0x000000ffff0d7224 */ /* 0x000fe400078e0a0a */
[----:B------:R-:W-:-:S04]  /*13eb0*/  IMAD.HI.U32 R10, R3, R2, RZ ;  /* 0x00000002030a7227 */ /* 0x000fc800078e00ff */
[----:B------:R-:W-:Y:S02]  /*13ec0*/  IMAD R2, R10, R13, R2 ;  /* 0x0000000d0a027224 */ /* 0x000fe400078e0202 */
[----:B------:R-:W-:-:S03]  /*13ed0*/  VIADD R3, R11, 0xffffffe ;  /* 0x0ffffffe0b037836 */ /* 0x000fc60000000000 */
[----:B------:R-:W-:-:S03]  /*13ee0*/  ISETP.GT.U32.AND P1, PT, R7, R2, PT ;  /* 0x000000020700720c */ /* 0x000fc60003f24070 */
[----:B------:R-:W0:Y:S10]  /*13ef0*/  F2I.FTZ.U32.TRUNC.NTZ R3, R3 ;  /* 0x0000000300037305 */ /* 0x000e34000021f000 */
[----:B------:R-:W-:-:S02]  /*13f00*/  @!P1 IMAD.IADD R2, R2, 0x1, -R7 ;  /* 0x0000000102029824 */ /* 0x000fc400078e0a07 */
[----:B------:R-:W-:Y:S01]  /*13f10*/  @!P1 VIADD R10, R10, 0x1 ;  /* 0x000000010a0a9836 */ /* 0x000fe20000000000 */
[----:B------:R-:W-:Y:S02]  /*13f20*/  ISETP.NE.AND P1, PT, R4, RZ, PT ;  /* 0x000000ff0400720c */ /* 0x000fe40003f25270 */
[----:B------:R-:W-:Y:S01]  /*13f30*/  ISETP.GE.U32.AND P0, PT, R2, R7, PT ;  /* 0x000000070200720c */ /* 0x000fe20003f06070 */
[----:B0-----:R-:W-:-:S04]  /*13f40*/  IMAD.MOV R2, RZ, RZ, -R3 ;  /* 0x000000ffff027224 */ /* 0x001fc800078e0a03 */
[----:B------:R-:W-:Y:S02]  /*13f50*/  IMAD R7, R2, R9, RZ ;  /* 0x0000000902077224 */ /* 0x000fe400078e02ff */
[----:B------:R-:W-:-:S04]  /*13f60*/  IMAD.MOV.U32 R2, RZ, RZ, RZ ;  /* 0x000000ffff027224 */ /* 0x000fc800078e00ff */
        /* <DEDUP_REMOVED lines=17> */
[----:B------:R-:W-:Y:S01]  /*14080*/  ISETP.GE.AND P2, PT, R2, RZ, PT ;  /* 0x000000ff0200720c */ /* 0x000fe20003f46270 */
[----:B------:R-:W-:-:S04]  /*14090*/  IMAD.MOV R2, RZ, RZ, -R10 ;  /* 0x000000ffff027224 */ /* 0x000fc800078e0a0a */
[----:B------:R-:W-:Y:S02]  /*140a0*/  IMAD R2, R4, R2, R5 ;  /* 0x0000000204027224 */ /* 0x000fe400078e0205 */
[----:B------:R-:W-:-:S06]  /*140b0*/  @P0 VIADD R7, R7, 0x1 ;  /* 0x0000000107070836 */ /* 0x000fcc0000000000 */
[----:B------:R-:W-:Y:S01]  /*140c0*/  @!P2 IMAD.MOV R7, RZ, RZ, -R7 ;  /* 0x000000ffff07a224 */ /* 0x000fe200078e0a07 */
[----:B------:R-:W-:-:S05]  /*140d0*/  @!P1 LOP3.LUT R7, RZ, R8, RZ, 0x33, !PT ;  /* 0x00000008ff079212 */ /* 0x000fca00078e33ff */
[--C-:B------:R-:W-:Y:S02]  /*140e0*/  IMAD.MOV R3, RZ, RZ, -R7.reuse ;  /* 0x000000ffff037224 */ /* 0x100fe400078e0a07 */
[C---:B------:R-:W-:Y:S02]  /*140f0*/  IMAD R7, R8.reuse, 0x1000000, R7 ;  /* 0x0100000008077824 */ /* 0x040fe400078e0207 */
[----:B------:R-:W-:-:S04]  /*14100*/  IMAD R8, R8, R3, R10 ;  /* 0x0000000308087224 */ /* 0x000fc800078e020a */
[----:B------:R-:W-:-:S05]  /*14110*/  IMAD R3, R8, 0x10000, R7 ;  /* 0x0001000008037824 */ /* 0x000fca00078e0207 */
[----:B------:R0:W-:Y:S01]  /*14120*/  STL [R1+0x8], R3 ;  /* 0x0000080301007387 */ /* 0x0001e20000100800 */
[----:B------:R-:W-:Y:S05]  /*14130*/  BRA `(.L_x_2446) ;  /* 0x0000000000f47947 */ /* 0x000fea0003800000 */
.L_x_2445:
[----:B-1----:R-:W1:Y:S02]  /*14140*/  LDC.64 R2, c[0x0][0xc90] ;  /* 0x00032400ff027b82 */ /* 0x002e640000000a00 */
[----:B-1----:R-:W-:-:S05]  /*14150*/  IMAD.WIDE R2, R14, 0x4, R2 ;  /* 0x000000040e027825 */ /* 0x002fca00078e0202 */
[----:B0-----:R0:W2:Y:S02]  /*14160*/  LDG.E R7, desc[UR40][R2.64] ;  /* 0x0000002802077981 */ /* 0x0010a4000c1e1900 */
[----:B0-----:R-:W-:Y:S02]  /*14170*/  IMAD.MOV.U32 R2, RZ, RZ, RZ ;  /* 0x000000ffff027224 */ /* 0x001fe400078e00ff */
[----:B--2---:R-:W-:-:S05]  /*14180*/  IMAD R8, R4, R7, RZ ;  /* 0x0000000704087224 */ /* 0x004fca00078e02ff */
[----:B------:R-:W-:-:S04]  /*14190*/  IABS R9, R8 ;  /* 0x0000000800097213 */ /* 0x000fc80000000000 */
[----:B------:R-:W0:Y:S08]  /*141a0*/  I2F.RP R10, R9 ;  /* 0x00000009000a7306 */ /* 0x000e300000209400 */
[----:B0-----:R-:W0:Y:S02]  /*141b0*/  MUFU.RCP R10, R10 ;  /* 0x0000000a000a7308 */ /* 0x001e240000001000 */
[----:B0-----:R-:W-:-:S06]  /*141c0*/  VIADD R11, R10, 0xffffffe ;  /* 0x0ffffffe0a0b7836 */ /* 0x001fcc0000000000 */
[----:B------:R-:W0:Y:S02]  /*141d0*/  F2I.FTZ.U32.TRUNC.NTZ R3, R11 ;  /* 0x0000000b00037305 */ /* 0x000e24000021f000 */
[----:B0-----:R-:W-:-:S04]  /*141e0*/  IMAD.MOV R12, RZ, RZ, -R3 ;  /* 0x000000ffff0c7224 */ /* 0x001fc800078e0a03 */
[----:B------:R-:W-:-:S04]  /*141f0*/  IMAD R13, R12, R9, RZ ;  /* 0x000000090c0d7224 */ /* 0x000fc800078e02ff */
[----:B------:R-:W-:Y:S01]  /*14200*/  IMAD.HI.U32 R2, R3, R13, R2 ;  /* 0x0000000d03027227 */ /* 0x000fe200078e0002 */
[----:B------:R-:W-:Y:S02]  /*14210*/  IABS R13, R5 ;  /* 0x00000005000d7213 */ /* 0x000fe40000000000 */
[----:B------:R-:W-:-:S03]  /*14220*/  IABS R3, R8 ;  /* 0x0000000800037213 */ /* 0x000fc60000000000 */
[----:B------:R-:W-:-:S04]  /*14230*/  IMAD.HI.U32 R2, R2, R13, RZ ;  /* 0x0000000d02027227 */ /* 0x000fc800078e00ff */
[----:B------:R-:W-:-:S04]  /*14240*/  IMAD.MOV R3, RZ, RZ, -R3 ;  /* 0x000000ffff037224 */ /* 0x000fc800078e0a03 */
        /* <DEDUP_REMOVED lines=11> */
[----:B------:R-:W-:Y:S02]  /*14300*/  IMAD R9, R7, R2, RZ ;  /* 0x0000000207097224 */ /* 0x000fe400078e02ff */
[----:B------:R-:W-:Y:S02]  /*14310*/  IMAD.MOV R2, RZ, RZ, -R2 ;  /* 0x000000ffff027224 */ /* 0x000fe400078e0a02 */
[----:B------:R-:W-:Y:S02]  /*14320*/  IMAD.MOV R10, RZ, RZ, -R9 ;  /* 0x000000ffff0a7224 */ /* 0x000fe400078e0a09 */
[----:B------:R-:W-:Y:S02]  /*14330*/  IMAD R8, R8, R2, R5 ;  /* 0x0000000208087224 */ /* 0x000fe400078e0205 */
[----:B------:R-:W-:Y:S01]  /*14340*/  IMAD.MOV.U32 R2, RZ, RZ, RZ ;  /* 0x000000ffff027224 */ /* 0x000fe200078e00ff */
[----:B------:R-:W-:Y:S02]  /*14350*/  VIADDMNMX R7, R10, UR5, R7, PT ;  /* 0x000000050a077c46 */ /* 0x000fe4000b800107 */
[----:B------:R-:W-:-:S02]  /*14360*/  IADD3 R9, R9, 0x1000000, R8 ;  /* 0x0100000009097810 */ /* 0x000fc40007ffe008 */
[----:B------:R-:W-:-:S04]  /*14370*/  IABS R10, R7 ;  /* 0x00000007000a7213 */ /* 0x000fc80000000000 */
[----:B------:R-:W0:Y:S08]  /*14380*/  I2F.RP R11, R10 ;  /* 0x0000000a000b7306 */ /* 0x000e300000209400 */
[----:B0-----:R-:W0:Y:S02]  /*14390*/  MUFU.RCP R11, R11 ;  /* 0x0000000b000b7308 */ /* 0x001e240000001000 */
[----:B0-----:R-:W-:Y:S01]  /*143a0*/  VIADD R3, R11, 0xffffffe ;  /* 0x0ffffffe0b037836 */ /* 0x001fe20000000000 */
[----:B------:R-:W-:-:S05]  /*143b0*/  IABS R11, R7 ;  /* 0x00000007000b7213 */ /* 0x000fca0000000000 */
[----:B------:R-:W0:Y:S02]  /*143c0*/  F2I.FTZ.U32.TRUNC.NTZ R3, R3 ;  /* 0x0000000300037305 */ /* 0x000e24000021f000 */
[----:B0-----:R-:W-:-:S04]  /*143d0*/  IMAD.MOV R5, RZ, RZ, -R3 ;  /* 0x000000ffff057224 */ /* 0x001fc800078e0a03 */
[----:B------:R-:W-:-:S04]  /*143e0*/  IMAD R5, R5, R10, RZ ;  /* 0x0000000a05057224 */ /* 0x000fc800078e02ff */
[----:B------:R-:W-:Y:S01]  /*143f0*/  IMAD.HI.U32 R2, R3, R5, R2 ;  /* 0x0000000503027227 */ /* 0x000fe200078e0002 */
[----:B------:R-:W-:-:S03]  /*14400*/  IABS R5, R8 ;  /* 0x0000000800057213 */ /* 0x000fc60000000000 */
[----:B------:R-:W-:Y:S02]  /*14410*/  IMAD.MOV R3, RZ, RZ, -R11 ;  /* 0x000000ffff037224 */ /* 0x000fe400078e0a0b */
        /* <DEDUP_REMOVED lines=11> */
[----:B------:R-:W-:Y:S01]  /*144d0*/  @!P1 LOP3.LUT R2, RZ, R7, RZ, 0x33, !PT ;  /* 0x00000007ff029212 */ /* 0x000fe200078e33ff */
[----:B------:R-:W-:-:S04]  /*144e0*/  IMAD.MOV R7, RZ, RZ, -R7 ;  /* 0x000000ffff077224 */ /* 0x000fc800078e0a07 */
[----:B------:R-:W-:-:S05]  /*144f0*/  IMAD R3, R2, R7, R9 ;  /* 0x0000000702037224 */ /* 0x000fca00078e0209 */
[----:B------:R1:W-:Y:S02]  /*14500*/  STL [R1+0x8], R3 ;  /* 0x0000080301007387 */ /* 0x0003e40000100800 */
.L_x_2446:
[----:B01----:R-:W-:-:S05]  /*14510*/  LOP3.LUT R3, RZ, R2, RZ, 0x33, !PT ;  /* 0x00000002ff037212 */ /* 0x003fca00078e33ff */
[----:B------:R-:W-:-:S05]  /*14520*/  IMAD.IADD R2, R4, 0x1, R3 ;  /* 0x0000000104027824 */ /* 0x000fca00078e0203 */
[----:B------:R1:W-:Y:S01]  /*14530*/  STL [R1+0x4], R2 ;  /* 0x0000040201007387 */ /* 0x0003e20000100800 */
[----:B------:R-:W-:Y:S05]  /*14540*/  BRA `(.L_x_2447) ;  /* 0x0000000000107947 */ /* 0x000fea0003800000 */
.L_x_2442:
[----:B------:R-:W-:Y:S01]  /*14550*/  IMAD.U32 R2, RZ, RZ, UR6 ;  /* 0x00000006ff027e24 */ /* 0x000fe2000f8e00ff */
[----:B------:R0:W-:Y:S04]  /*14560*/  STL [R1+0x4], RZ ;  /* 0x000004ff01007387 */ /* 0x0001e80000100800 */
[----:B------:R0:W-:Y:S04]  /*14570*/  STL [R1+0x8], RZ ;  /* 0x000008ff01007387 */ /* 0x0001e80000100800 */
[----:B------:R0:W-:Y:S02]  /*14580*/  STL [R1], R2 ;  /* 0x0000000201007387 */ /* 0x0001e40000100800 */
.L_x_2447:
[----:B------:R-:W2:Y:S04]  /*14590*/  LDL R8, [R1] ;  /* 0x0000000001087983 */ /* 0x000ea80000100800 */
[----:B------:R-:W2:Y:S04]  /*145a0*/  LDL R9, [R1+0x4] ;  /* 0x0000040001097983 */ /* 0x000ea80000100800 */
[----:B------:R-:W2:Y:S04]  /*145b0*/  LDL R10, [R1+0x8] ;  /* 0x00000800010a7983 */ /* 0x000ea80000100800 */
[----:B------:R-:W2:Y:S01]  /*145c0*/  LDL R11, [R1+0xc] ;  /* 0x00000c00010b7983 */ /* 0x000ea20000100800 */
[----:B------:R-:W-:-:S13]  /*145d0*/  ISETP.NE.AND P0, PT, R0, RZ, PT ;  /* 0x000000ff0000720c */ /* 0x000fda0003f05270 */
[----:B------:R-:W3:Y:S01]  /*145e0*/  @!P0 S2R R3, SR_CgaCtaId ;  /* 0x0000000000038919 */ /* 0x000ee20000008800 */
[----:B------:R-:W-:-:S04]  /*145f0*/  @!P0 MOV R0, 0x400 ;  /* 0x0000040000008802 */ /* 0x000fc80000000f00 */
[----:B---3--:R-:W-:-:S05]  /*14600*/  @!P0 LEA R0, R3, R0, 0x18 ;  /* 0x0000000003008211 */ /* 0x008fca00078ec0ff */
[----:B--2---:R2:W-:Y:S01]  /*14610*/  @!P0 STS.128 [R0+0x228d0], R8 ;  /* 0x0228d00800008388 */ /* 0x0045e20000000c00 */
[----:B------:R-:W-:Y:S06]  /*14620*/  BAR.ARV 0x5, 0x180 ;  /* 0x0146000000007b1d */ /* 0x000fec0000002000 */
.L_x_2440:
[----:B--2---:R-:W2:Y:S01]  /*14630*/  LDL R0, [R1+0xc] ;  /* 0x00000c0001007983 */ /* 0x004ea20000100800 */
[----:B------:R-:W-:-:S03]  /*14640*/  ULDC UR4, c[0x0][0xc3c] ;  /* 0x00030f0000047ab9 */ /* 0x000fc60000000800 */
[----:B------:R4:W-:Y:S01]  /*14650*/  STL [R1+0x10], RZ ;  /* 0x000010ff01007387 */ /* 0x0009e20000100800 */
[----:B--2---:R-:W-:Y:S01]  /*14660*/  ISETP.GE.AND P0, PT, R0, UR4, PT ;  /* 0x0000000400007c0c */ /* 0x004fe2000bf06270 */
[----:B------:R-:W-:-:S05]  /*14670*/  IMAD.MOV.U32 R0, RZ, RZ, 0x1 ;  /* 0x00000001ff007424 */ /* 0x000fca00078e00ff */
[----:B------:R4:W-:Y:S04]  /*14680*/  STL [R1+0x14], R0 ;  /* 0x0000140001007387 */ /* 0x0009e80000100800 */
[----:B------:R4:W-:Y:S03]  /*14690*/  STL [R1+0x48], RZ ;  /* 0x000048ff01007387 */ /* 0x0009e60000100800 */
[----:B------:R-:W-:Y:S05]  /*146a0*/  @P0 BRA `(.L_x_2448) ;  /* 0x0000005c006c0947 */ /* 0x000fea0003800000 */
[----:B------:R-:W2:Y:S01]  /*146b0*/  S2UR UR5, SR_CgaCtaId ;  /* 0x00000000000579c3 */ /* 0x000ea20000008800 */
[C---:B----4-:R-:W-:Y:S01]  /*146c0*/  IMAD.SHL.U32 R0, R6.reuse, 0x8, RZ ;  /* 0x0000000806007824 */ /* 0x050fe200078e00ff */
[----:B------:R-:W-:Y:S01]  /*146d0*/  LOP3.LUT R4, R6, 0x7f, RZ, 0xc0, !PT ;  /* 0x0000007f06047812 */ /* 0x000fe200078ec0ff */
[----:B------:R-:W-:Y:S01]  /*146e0*/  UMOV UR4, 0x400 ;  /* 0x0000040000047882 */ /* 0x000fe20000000000 */
[----:B------:R-:W-:Y:S01]  /*146f0*/  BSSY B8, `(.L_x_2448) ;  /* 0x00005d6000087945 */ /* 0x000fe20003800000 */
[----:B------:R-:W-:Y:S01]  /*14700*/  ULDC UR37, c[0x0][0xc] ;  /* 0x0000030000257ab9 */ /* 0x000fe20000000800 */
[----:B------:R-:W-:Y:S01]  /*14710*/  LOP3.LUT R3, R0, 0x1f8, RZ, 0xc0, !PT ;  /* 0x000001f800037812 */ /* 0x000fe200078ec0ff */
[----:B01----:R-:W-:Y:S01]  /*14720*/  IMAD.SHL.U32 R2, R4, 0x8, RZ ;  /* 0x0000000804027824 */ /* 0x003fe200078e00ff */
[----:B------:R-:W-:Y:S01]  /*14730*/  ULDC.64 UR38, c[0x0][0x198] ;  /* 0x0000660000267ab9 */ /* 0x000fe20000000a00 */
[----:B------:R-:W-:Y:S01]  /*14740*/  IMAD.MOV.U32 R0, RZ, RZ, 0x1 ;  /* 0x00000001ff007424 */ /* 0x000fe200078e00ff */
[----:B------:R-:W-:Y:S01]  /*14750*/  LOP3.LUT R3, R3, 0x38, R6, 0x78, !PT ;  /* 0x0000003803037812 */ /* 0x000fe200078e7806 */
[----:B------:R-:W-:-:S03]  /*14760*/  IMAD.SHL.U32 R6, R6, 0x10, RZ ;  /* 0x0000001006067824 */ /* 0x000fc600078e00ff */
[----:B------:R-:W-:Y:S02]  /*14770*/  LOP3.LUT R2, R3, 0x200, R2, 0xf8, !PT ;  /* 0x0000020003027812 */ /* 0x000fe400078ef802 */
[----:B------:R-:W-:-:S04]  /*14780*/  SHF.R.U32.HI R3, RZ, 0x3, R4 ;  /* 0x00000003ff037819 */ /* 0x000fc80000011604 */
[----:B------:R-:W-:Y:S01]  /*14790*/  LOP3.LUT R3, R3, 0x70, R6, 0xf8, !PT ;  /* 0x0000007003037812 */ /* 0x000fe200078ef806 */
[----:B--2---:R-:W-:-:S06]  /*147a0*/  ULEA UR4, UR5, UR4, 0x18 ;  /* 0x0000000405047291 */ /* 0x004fcc000f8ec03f */
[----:B------:R-:W-:-:S04]  /*147b0*/  IMAD.U32 R19, RZ, RZ, UR4 ;  /* 0x00000004ff137e24 */ /* 0x000fc8000f8e00ff */
[----:B------:R-:W-:-:S05]  /*147c0*/  IMAD R2, R2, 0x2, R19 ;  /* 0x0000000202027824 */ /* 0x000fca00078e0213 */
[----:B------:R0:W-:Y:S04]  /*147d0*/  STL [R1+0x24], R2 ;  /* 0x0000240201007387 */ /* 0x0001e80000100800 */
[----:B------:R0:W-:Y:S04]  /*147e0*/  STL [R1+0x48], RZ ;  /* 0x000048ff01007387 */ /* 0x0001e80000100800 */
[----:B------:R0:W-:Y:S04]  /*147f0*/  STL [R1+0x14], R0 ;  /* 0x0000140001007387 */ /* 0x0001e80000100800 */
[----:B------:R0:W-:Y:S02]  /*14800*/  STL [R1+0x10], RZ ;  /* 0x000010ff01007387 */ /* 0x0001e40000100800 */
.L_x_2560:
[----:B--23--:R-:W2:Y:S01]  /*14810*/  LDL R9, [R1+0xc] ;  /* 0x00000c0001097983 */ /* 0x00cea20000100800 */
[----:B------:R-:W-:Y:S05]  /*14820*/  YIELD ;  /* 0x0000000000007946 */ /* 0x000fea0003800000 */
[----:B------:R-:W-:Y:S01]  /*14830*/  ULDC.64 UR4, c[0x0][0xa28] ;  /* 0x00028a0000047ab9 */ /* 0x000fe20000000a00 */
[----:B0-----:R-:W-:Y:S01]  /*14840*/  IMAD.MOV.U32 R0, RZ, RZ, RZ ;  /* 0x000000ffff007224 */ /* 0x001fe200078e00ff */
[----:B------:R-:W-:Y:S01]  /*14850*/  ISETP.NE.U32.AND P0, PT, RZ, UR4, PT ;  /* 0x00000004ff007c0c */ /* 0x000fe2000bf05070 */
[----:B-1----:R-:W0:Y:S01]  /*14860*/  LDC.64 R4, c[0x0][0xa00] ;  /* 0x00028000ff047b82 */ /* 0x002e220000000a00 */
[----:B------:R-:W-:Y:S01]  /*14870*/  IMAD.MOV.U32 R10, RZ, RZ, RZ ;  /* 0x000000ffff0a7224 */ /* 0x000fe200078e00ff */
[----:B------:R-:W-:Y:S01]  /*14880*/  ULDC.64 UR6, c[0x0][0xa08] ;  /* 0x0002820000067ab9 */ /* 0x000fe20000000a00 */
[----:B------:R-:W-:Y:S01]  /*14890*/  ISETP.NE.AND.EX P0, PT, RZ, UR5, PT, P0 ;  /* 0x00000005ff007c0c */ /* 0x000fe2000bf05300 */
[----:B------:R-:W-:-:S12]  /*148a0*/  ULDC.64 UR4, c[0x0][0xa18] ;  /* 0x0002860000047ab9 */ /* 0x000fd80000000a00 */
[----:B------:R-:W2:Y:S02]  /*148b0*/  @P0 LDC.64 R2, c[0x0][0xa28] ;  /* 0x00028a00ff020b82 */ /* 0x000ea40000000a00 */
[----:B--2---:R-:W-:-:S05]  /*148c0*/  @P0 IMAD.WIDE R2, R9, 0x4, R2 ;  /* 0x0000000409020825 */ /* 0x004fca00078e0202 */
[----:B------:R1:W5:Y:S01]  /*148d0*/  @P0 LDG.E R0, desc[UR40][R2.64] ;  /* 0x0000002802000981 */ /* 0x000362000c1e1900 */
[----:B------:R-:W-:Y:S01]  /*148e0*/  ISETP.NE.U32.AND P0, PT, RZ, UR4, PT ;  /* 0x00000004ff007c0c */ /* 0x000fe2000bf05070 */
[----:B0-----:R-:W-:Y:S01]  /*148f0*/  IMAD.WIDE R4, R9, 0x4, R4 ;  /* 0x0000000409047825 */ /* 0x001fe200078e0204 */
[----:B------:R-:W-:Y:S02]  /*14900*/  ISETP.NE.U32.AND P1, PT, RZ, UR6, PT ;  /* 0x00000006ff007c0c */ /* 0x000fe4000bf25070 */
[----:B------:R-:W-:Y:S01]  /*14910*/  ISETP.NE.AND.EX P2, PT, RZ, UR5, PT, P0 ;  /* 0x00000005ff007c0c */ /* 0x000fe2000bf45300 */
[----:B------:R-:W-:Y:S01]  /*14920*/  ULDC.64 UR4, c[0x0][0xa00] ;  /* 0x0002800000047ab9 */ /* 0x000fe20000000a00 */
[----:B------:R-:W-:Y:S01]  /*14930*/  ISETP.NE.AND.EX P1, PT, RZ, UR7, PT, P1 ;  /* 0x00000007ff007c0c */ /* 0x000fe2000bf25310 */
[----:B------:R-:W-:Y:S01]  /*14940*/  IMAD.MOV.U32 R8, RZ, RZ, RZ ;  /* 0x000000ffff087224 */ /* 0x000fe200078e00ff */
[----:B------:R-:W-:Y:S01]  /*14950*/  ISETP.NE.U32.AND P0, PT, RZ, UR4, PT ;  /* 0x00000004ff007c0c */ /* 0x000fe2000bf05070 */
[----:B-1----:R-:W0:Y:S03]  /*14960*/  LDC.64 R2, c[0x0][0xa08] ;  /* 0x00028200ff027b82 */ /* 0x002e260000000a00 */
[----:B------:R-:W-:-:S05]  /*14970*/  ISETP.NE.AND.EX P0, PT, RZ, UR5, PT, P0 ;  /* 0x00000005ff007c0c */ /* 0x000fca000bf05300 */
[----:B------:R-:W1:Y:S08]  /*14980*/  @P2 LDC.64 R6, c[0x0][0xa18] ;  /* 0x00028600ff062b82 */ /* 0x000e700000000a00 */
[----:B------:R-:W2:Y:S01]  /*14990*/  @P0 LDG.E R10, desc[UR40][R4.64] ;  /* 0x00000028040a0981 */ /* 0x000ea2000c1e1900 */
[----:B------:R-:W-:Y:S01]  /*149a0*/  ULDC UR4, c[0x0][0x288] ;  /* 0x0000a20000047ab9 */ /* 0x000fe20000000800 */
[----:B0-----:R-:W-:-:S05]  /*149b0*/  IMAD.WIDE R2, R9, 0x4, R2 ;  /* 0x0000000409027825 */ /* 0x001fca00078e0202 */
[----:B------:R-:W5:Y:S01]  /*149c0*/  @P1 LDG.E R8, desc[UR40][R2.64] ;  /* 0x0000002802081981 */ /* 0x000f62000c1e1900 */
[----:B-1----:R-:W-:-:S03]  /*149d0*/  @P2 IMAD.WIDE R6, R9, 0x4, R6 ;  /* 0x0000000409062825 */ /* 0x002fc600078e0206 */
        /* <DEDUP_REMOVED lines=14> */
[----:B------:R-:W0:Y:S04]  /*14ac0*/  LDG.E R7, desc[UR40][R4.64] ;  /* 0x0000002804077981 */ /* 0x000e28000c1e1900 */
[----:B------:R-:W0:Y:S02]  /*14ad0*/  LDG.E R4, desc[UR40][R4.64+0x4] ;  /* 0x0000042804047981 */ /* 0x000e24000c1e1900 */
[----:B0-----:R-:W-:-:S05]  /*14ae0*/  IMAD.IADD R10, R4, 0x1, -R7 ;  /* 0x00000001040a7824 */ /* 0x001fca00078e0a07 */
[----:B------:R1:W-:Y:S02]  /*14af0*/  STL [R1+0x2c], R10 ;  /* 0x00002c0a01007387 */ /* 0x0003e40000100800 */
.L_x_2449:
[----:B------:R-:W2:Y:S01]  /*14b00*/  LDL.LU R5, [R1+0x8] ;  /* 0x0000080001057983 */ /* 0x000ea20000300800 */
[----:B------:R-:W-:Y:S02]  /*14b10*/  ULDC.64 UR4, c[0x0][0xa20] ;  /* 0x0002880000047ab9 */ /* 0x000fe40000000a00 */
[----:B------:R-:W-:-:S04]  /*14b20*/  ISETP.NE.U32.AND P0, PT, RZ, UR4, PT ;  /* 0x00000004ff007c0c */ /* 0x000fc8000bf05070 */
[----:B------:R-:W-:Y:S02]  /*14b30*/  ISETP.NE.AND.EX P0, PT, RZ, UR5, PT, P0 ;  /* 0x00000005ff007c0c */ /* 0x000fe4000bf05300 */
[C---:B--2---:R-:W-:Y:S02]  /*14b40*/  LOP3.LUT R7, R5.reuse, 0xff000000, RZ, 0xc0, !PT ;  /* 0xff00000005077812 */ /* 0x044fe400078ec0ff */
[C---:B------:R-:W-:Y:S02]  /*14b50*/  LOP3.LUT R4, R5.reuse, 0xff0000, RZ, 0xc0, !PT ;  /* 0x00ff000005047812 */ /* 0x040fe400078ec0ff */
[----:B------:R-:W-:Y:S02]  /*14b60*/  SHF.R.U32.HI R7, RZ, 0x8, R7 ;  /* 0x00000008ff077819 */ /* 0x000fe40000011607 */
[----:B------:R-:W-:Y:S02]  /*14b70*/  LOP3.LUT R17, R5, 0xffff, RZ, 0xc0, !PT ;  /* 0x0000ffff05117812 */ /* 0x000fe400078ec0ff */
[----:B------:R-:W-:Y:S01]  /*14b80*/  LEA.HI R7, R4, R7, RZ, 0x10 ;  /* 0x0000000704077211 */ /* 0x000fe200078f80ff */
[----:B-----5:R-:W-:-:S05]  /*14b90*/  IMAD.IADD R4, R8, 0x1, R0 ;  /* 0x0000000108047824 */ /* 0x020fca00078e0200 */
[----:B------:R2:W-:Y:S01]  /*14ba0*/  STL [R1+0x18], R4 ;  /* 0x0000180401007387 */ /* 0x0005e20000100800 */
[----:B------:R-:W-:Y:S05]  /*14bb0*/  @!P0 BRA `(.L_x_2450) ;  /* 0x0000000000108947 */ /* 0x000fea0003800000 */
[----:B------:R-:W3:Y:S02]  /*14bc0*/  LDC.64 R2, c[0x0][0xa20] ;  /* 0x00028800ff027b82 */ /* 0x000ee40000000a00 */
[----:B---3--:R-:W-:-:S05]  /*14bd0*/  IMAD.WIDE R2, R9, 0x4, R2 ;  /* 0x0000000409027825 */ /* 0x008fca00078e0202 */
[----:B------:R3:W5:Y:S01]  /*14be0*/  LDG.E R6, desc[UR40][R2.64] ;  /* 0x0000002802067981 */ /* 0x000762000c1e1900 */
[----:B------:R-:W-:Y:S05]  /*14bf0*/  BRA `(.L_x_2451) ;  /* 0x0000000000107947 */ /* 0x000fea0003800000 */
.L_x_2450:
[----:B------:R-:W-:Y:S05]  /*14c00*/  @!P1 BRA `(.L_x_2451) ;  /* 0x00000000000c9947 */ /* 0x000fea0003800000 */
[----:B------:R-:W3:Y:S04]  /*14c10*/  LDG.E R6, desc[UR40][R2.64] ;  /* 0x0000002802067981 */ /* 0x000ee8000c1e1900 */
[----:B------:R-:W3:Y:S02]  /*14c20*/  LDG.E R2, desc[UR40][R2.64+0x4] ;  /* 0x0000042802027981 */ /* 0x000ee4000c1e1900 */
[----:B---3--:R-:W-:-:S07]  /*14c30*/  IMAD.IADD R6, R2, 0x1, -R6 ;  /* 0x0000000102067824 */ /* 0x008fce00078e0a06 */
.L_x_2451:
[----:B--2---:R-:W2:Y:S01]  /*14c40*/  LDL.LU R4, [R1+0x4] ;  /* 0x0000040001047983 */ /* 0x004ea20000300800 */
[----:B---3--:R-:W3:Y:S01]  /*14c50*/  LDC R2, c[0x0][0x448] ;  /* 0x00011200ff027b82 */ /* 0x008ee20000000800 */
[----:B-----5:R-:W-:Y:S01]  /*14c60*/  IMAD.IADD R0, R6, 0x1, -R0 ;  /* 0x0000000106007824 */ /* 0x020fe200078e0a00 */
[----:B---3--:R-:W-:-:S13]  /*14c70*/  ISETP.NE.AND P1, PT, R2, 0x1, PT ;  /* 0x000000010200780c */ /* 0x008fda0003f25270 */
[----:B------:R-:W3:Y:S08]  /*14c80*/  @P1 LDC R3, c[0x0][0x44c] ;  /* 0x00011300ff031b82 */ /* 0x000ef00000000800 */
[----:B------:R-:W4:Y:S01]  /*14c90*/  @P1 LDC R2, c[0x0][0x450] ;  /* 0x00011400ff021b82 */ /* 0x000f220000000800 */
[----:B--2---:R-:W-:-:S04]  /*14ca0*/  IMAD.SHL.U32 R11, R4, 0x80, RZ ;  /* 0x00000080040b7824 */ /* 0x004fc800078e00ff */
[----:B------:R-:W-:Y:S01]  /*14cb0*/  VIADD R4, R11, 0x7f ;  /* 0x0000007f0b047836 */ /* 0x000fe20000000000 */
[----:B------:R2:W-:Y:S03]  /*14cc0*/  STL [R1+0x28], R11 ;  /* 0x0000280b01007387 */ /* 0x0005e60000100800 */
[----:B---3--:R-:W-:-:S04]  /*14cd0*/  @P1 IMAD.HI.U32 R3, R4, R3, RZ ;  /* 0x0000000304031227 */ /* 0x008fc800078e00ff */
[----:B------:R-:W-:Y:S01]  /*14ce0*/  IMAD.MOV.U32 R6, RZ, RZ, R4 ;  /* 0x000000ffff067224 */ /* 0x000fe200078e0004 */
[----:B----4-:R-:W-:Y:S01]  /*14cf0*/  @P1 SHF.R.U32.HI R6, RZ, R2, R3 ;  /* 0x00000002ff061219 */ /* 0x010fe20000011603 */
[----:B------:R-:W-:-:S04]  /*14d00*/  VIADD R2, R0, 0x5f ;  /* 0x0000005f00027836 */ /* 0x000fc80000000000 */
[----:B------:R-:W-:-:S05]  /*14d10*/  IMAD.HI R2, R2, 0x2aaaaaab, RZ ;  /* 0x2aaaaaab02027827 */ /* 0x000fca00078e02ff */
[----:B------:R-:W-:-:S04]  /*14d20*/  SHF.R.U32.HI R3, RZ, 0x1f, R2 ;  /* 0x0000001fff037819 */ /* 0x000fc80000011602 */
[----:B------:R-:W-:Y:S02]  /*14d30*/  LEA.HI.SX32 R9, R2, R3, 0x1c ;  /* 0x0000000302097211 */ /* 0x000fe400078fe2ff */
[----:B------:R-:W-:-:S03]  /*14d40*/  IADD3 R2, R0, 0x1, -R10 ;  /* 0x0000000100027810 */ /* 0x000fc60007ffe80a */
[----:B------:R2:W-:Y:S02]  /*14d50*/  STL [R1+0x58], R9 ;  /* 0x0000580901007387 */ /* 0x0005e40000100800 */
[----:B------:R-:W-:Y:S02]  /*14d60*/  IMAD.IADD R6, R2, 0x1, R6 ;  /* 0x0000000102067824 */ /* 0x000fe400078e0206 */
[----:B------:R-:W3:Y:S02]  /*14d70*/  LDC.64 R2, c[0x0][0x9e0] ;  /* 0x00027800ff027b82 */ /* 0x000ee40000000a00 */
[----:B---3--:R-:W-:Y:S01]  /*14d80*/  ISETP.GE.AND P2, PT, R3, 0x1, PT ;  /* 0x000000010300780c */ /* 0x008fe20003f46270 */
[----:B------:R-:W-:-:S12]  /*14d90*/  IMAD.IADD R2, R6, 0x1, R2 ;  /* 0x0000000106027824 */ /* 0x000fd800078e0202 */
[----:B--2---:R-:W-:Y:S05]  /*14da0*/  @!P2 BRA `(.L_x_2452) ;  /* 0x000000000048a947 */ /* 0x004fea0003800000 */
[C---:B------:R-:W-:Y:S01]  /*14db0*/  ISETP.GT.AND P0, PT, R6.reuse, RZ, PT ;  /* 0x000000ff0600720c */ /* 0x040fe20003f04270 */
[----:B------:R-:W-:Y:S01]  /*14dc0*/  BSSY B0, `(.L_x_2453) ;  /* 0x000000e000007945 */ /* 0x000fe20003800000 */
[----:B------:R-:W-:-:S11]  /*14dd0*/  VIADD R8, R6, 0xffffffff ;  /* 0xffffffff06087836 */ /* 0x000fd60000000000 */
[----:B------:R-:W-:Y:S05]  /*14de0*/  @P0 BRA `(.L_x_2454) ;  /* 0x00000000001c0947 */ /* 0x000fea0003800000 */
[----:B------:R-:W-:Y:S01]  /*14df0*/  ISETP.NE.AND P0, PT, R3, 0x1, PT ;  /* 0x000000010300780c */ /* 0x000fe20003f05270 */
[----:B------:R-:W-:-:S12]  /*14e00*/  IMAD.MOV R6, RZ, RZ, -R6 ;  /* 0x000000ffff067224 */ /* 0x000fd800078e0a06 */
[----:B------:R-:W2:Y:S02]  /*14e10*/  @P0 LDC.64 R4, c[0x0][0x9e8] ;  /* 0x00027a00ff040b82 */ /* 0x000ea40000000a00 */
[----:B--2---:R-:W-:-:S05]  /*14e20*/  @P0 IMAD.HI.U32 R4, R6, R4, RZ ;  /* 0x0000000406040227 */ /* 0x004fca00078e00ff */
[----:B------:R-:W-:-:S04]  /*14e30*/  @P0 SHF.R.U32.HI R6, RZ, R5, R4 ;  /* 0x00000005ff060219 */ /* 0x000fc80000011604 */
[----:B------:R-:W-:Y:S01]  /*14e40*/  LOP3.LUT R8, RZ, R6, RZ, 0x33, !PT ;  /* 0x00000006ff087212 */ /* 0x000fe200078e33ff */
[----:B------:R-:W-:Y:S06]  /*14e50*/  BRA `(.L_x_2455) ;  /* 0x0000000000107947 */ /* 0x000fec0003800000 */
.L_x_2454:
[----:B------:R-:W-:-:S13]  /*14e60*/  ISETP.NE.AND P0, PT, R3, 0x1, PT ;  /* 0x000000010300780c */ /* 0x000fda0003f05270 */
[----:B------:R-:W2:Y:S02]  /*14e70*/  @P0 LDC.64 R4, c[0x0][0x9e8] ;  /* 0x00027a00ff040b82 */ /* 0x000ea40000000a00 */
[----:B--2---:R-:W-:-:S05]  /*14e80*/  @P0 IMAD.HI.U32 R4, R8, R4, RZ ;  /* 0x0000000408040227 */ /* 0x004fca00078e00ff */
[----:B------:R-:W-:-:S07]  /*14e90*/  @P0 SHF.R.U32.HI R8, RZ, R5, R4 ;  /* 0x00000005ff080219 */ /* 0x000fce0000011604 */
.L_x_2455:
[----:B------:R-:W-:Y:S05]  /*14ea0*/  BSYNC B0 ;  /* 0x0000000000007941 */ /* 0x000fea0003800000 */
.L_x_2453:
[----:B------:R-:W-:-:S05]  /*14eb0*/  IMAD R8, R8, R3, R3 ;  /* 0x0000000308087224 */ /* 0x000fca00078e0203 */
[----:B------:R-:W-:-:S07]  /*14ec0*/  VIMNMX R2, R2, R8, PT ;  /* 0x0000000802027248 */ /* 0x000fce0003fe0100 */
.L_x_2452:
[----:B------:R-:W2:Y:S01]  /*14ed0*/  @P1 LDC R4, c[0x0][0x44c] ;  /* 0x00011300ff041b82 */ /* 0x000ea20000000800 */
[----:B------:R-:W-:Y:S01]  /*14ee0*/  VIADD R2, R2, 0x5f ;  /* 0x0000005f02027836 */ /* 0x000fe20000000000 */
[----:B------:R-:W-:Y:S01]  /*14ef0*/  ULDC UR4, c[0x0][0x9dc] ;  /* 0x0002770000047ab9 */ /* 0x000fe20000000800 */
[----:B------:R-:W-:Y:S02]  /*14f00*/  IMAD.MOV.U32 R5, RZ, RZ, R11 ;  /* 0x000000ffff057224 */ /* 0x000fe400078e000b */
[----:B------:R-:W-:-:S03]  /*14f10*/  IMAD.HI R2, R2, 0x2aaaaaab, RZ ;  /* 0x2aaaaaab02027827 */ /* 0x000fc600078e02ff */
[----:B------:R-:W3:Y:S01]  /*14f20*/  @P1 LDC R6, c[0x0][0x450] ;  /* 0x00011400ff061b82 */ /* 0x000ee20000000800 */
[----:B--2---:R-:W-:-:S05]  /*14f30*/  @P1 IMAD.HI.U32 R4, R11, R4, RZ ;  /* 0x000000040b041227 */ /* 0x004fca00078e00ff */
[----:B---3--:R-:W-:-:S04]  /*14f40*/  @P1 SHF.R.U32.HI R5, RZ, R6, R4 ;  /* 0x00000006ff051219 */ /* 0x008fc80000011604 */
[----:B------:R-:W-:Y:S02]  /*14f50*/  IADD3 R6, R5, R0, -R10 ;  /* 0x0000000005067210 */ /* 0x000fe40007ffe80a */
[----:B------:R-:W-:-:S04]  /*14f60*/  SHF.R.U32.HI R0, RZ, 0x1f, R2 ;  /* 0x0000001fff007819 */ /* 0x000fc80000011602 */
[----:B------:R-:W-:Y:S01]  /*14f70*/  LEA.HI.SX32 R4, R2, R0, 0x1c ;  /* 0x0000000002047211 */ /* 0x000fe200078fe2ff */
[----:B------:R-:W-:-:S03]  /*14f80*/  VIADD R2, R6, -UR4 ;  /* 0x8000000406027c36 */ /* 0x000fc60008000000 */
[----:B------:R-:W-:Y:S01]  /*14f90*/  VIMNMX R0, R9, R4, PT ;  /* 0x0000000409007248 */ /* 0x000fe20003fe0100 */
[----:B------:R2:W-:Y:S01]  /*14fa0*/  STL [R1+0x54], R4 ;  /* 0x0000540401007387 */ /* 0x0005e20000100800 */
[----:B------:R-:W-:Y:S05]  /*14fb0*/  @!P2 BRA `(.L_x_2456) ;  /* 0x000000000044a947 */ /* 0x000fea0003800000 */
[----:B------:R-:W-:Y:S01]  /*14fc0*/  ISETP.GT.AND P0, PT, R6, -0x1, PT ;  /* 0xffffffff0600780c */ /* 0x000fe20003f04270 */
[----:B------:R-:W-:-:S12]  /*14fd0*/  BSSY B0, `(.L_x_2457) ;  /* 0x000000d000007945 */ /* 0x000fd80003800000 */
[----:B------:R-:W-:Y:S05]  /*14fe0*/  @P0 BRA `(.L_x_2458) ;  /* 0x00000000001c0947 */ /* 0x000fea0003800000 */
[----:B------:R-:W-:Y:S02]  /*14ff0*/  ISETP.NE.AND P0, PT, R3, 0x1, PT ;  /* 0x000000010300780c */ /* 0x000fe40003f05270 */
[----:B------:R-:W-:-:S11]  /*15000*/  LOP3.LUT R6, RZ, R6, RZ, 0x33, !PT ;  /* 0x00000006ff067212 */ /* 0x000fd600078e33ff */
[----:B--2---:R-:W2:Y:S02]  /*15010*/  @P0 LDC.64 R4, c[0x0][0x9e8] ;  /* 0x00027a00ff040b82 */ /* 0x004ea40000000a00 */
[----:B--2---:R-:W-:-:S05]  /*15020*/  @P0 IMAD.HI.U32 R4, R6, R4, RZ ;  /* 0x0000000406040227 */ /* 0x004fca00078e00ff */
[----:B------:R-:W-:-:S04]  /*15030*/  @P0 SHF.R.U32.HI R6, RZ, R5, R4 ;  /* 0x00000005ff060219 */ /* 0x000fc80000011604 */
[----:B------:R-:W-:Y:S01]  /*15040*/  LOP3.LUT R6, RZ, R6, RZ, 0x33, !PT ;  /* 0x00000006ff067212 */ /* 0x000fe200078e33ff */
[----:B------:R-:W-:Y:S06]  /*15050*/  BRA `(.L_x_2459) ;  /* 0x0000000000107947 */ /* 0x000fec0003800000 */
.L_x_2458:
[----:B------:R-:W-:-:S13]  /*15060*/  ISETP.NE.AND P0, PT, R3, 0x1, PT ;  /* 0x000000010300780c */ /* 0x000fda0003f05270 */
[----:B--2---:R-:W2:Y:S02]  /*15070*/  @P0 LDC.64 R4, c[0x0][0x9e8] ;  /* 0x00027a00ff040b82 */ /* 0x004ea40000000a00 */
[----:B--2---:R-:W-:-:S05]  /*15080*/  @P0 IMAD.HI.U32 R4, R6, R4, RZ ;  /* 0x0000000406040227 */ /* 0x004fca00078e00ff */
[----:B------:R-:W-:-:S07]  /*15090*/  @P0 SHF.R.U32.HI R6, RZ, R5, R4 ;  /* 0x00000005ff060219 */ /* 0x000fce0000011604 */
.L_x_2459:
[----:B------:R-:W-:Y:S05]  /*150a0*/  BSYNC B0 ;  /* 0x0000000000007941 */ /* 0x000fea0003800000 */
.L_x_2457:
[----:B------:R-:W-:-:S05]  /*150b0*/  IMAD R3, R6, R3, RZ ;  /* 0x0000000306037224 */ /* 0x000fca00078e02ff */
[----:B------:R-:W-:-:S07]  /*150c0*/  VIMNMX R2, R2, R3, !PT ;  /* 0x0000000302027248 */ /* 0x000fce0007fe0100 */
.L_x_2456:
[----:B------:R-:W-:Y:S01]  /*150d0*/  IMAD.HI R2, R2, 0x2aaaaaab, RZ ;  /* 0x2aaaaaab02027827 */ /* 0x000fe200078e02ff */
[----:B--2---:R-:W-:Y:S01]  /*150e0*/  SHF.R.U32.HI R4, RZ, 0x10, R7 ;  /* 0x00000010ff047819 */ /* 0x004fe20000011607 */
[----:B------:R-:W-:Y:S01]  /*150f0*/  BSSY B0, `(.L_x_2460) ;  /* 0x000002a000007945 */ /* 0x000fe20003800000 */
[----:B------:R-:W-:Y:S01]  /*15100*/  LOP3.LUT R8, R7, 0xff, RZ, 0xc0, !PT ;  /* 0x000000ff07087812 */ /* 0x000fe200078ec0ff */
[----:B------:R-:W-:Y:S01]  /*15110*/  IMAD.MOV.U32 R5, RZ, RZ, RZ ;  /* 0x000000ffff057224 */ /* 0x000fe200078e00ff */
[----:B------:R-:W-:Y:S02]  /*15120*/  SHF.R.U32.HI R3, RZ, 0x1f, R2 ;  /* 0x0000001fff037819 */ /* 0x000fe40000011602 */
[----:B------:R-:W-:Y:S01]  /*15130*/  ISETP.NE.AND P0, PT, R4, RZ, PT ;  /* 0x000000ff0400720c */ /* 0x000fe20003f05270 */
[----:B01----:R-:W-:Y:S01]  /*15140*/  IMAD.MOV.U32 R10, RZ, RZ, R5 ;  /* 0x000000ffff0a7224 */ /* 0x003fe200078e0005 */
[----:B------:R-:W-:-:S04]  /*15150*/  LEA.HI.SX32 R3, R2, R3, 0x1c ;  /* 0x0000000302037211 */ /* 0x000fc800078fe2ff */
[----:B------:R-:W-:-:S04]  /*15160*/  VIMNMX R9, RZ, R3, !PT ;  /* 0x00000003ff097248 */ /* 0x000fc80007fe0100 */
[----:B------:R-:W-:Y:S01]  /*15170*/  ISETP.GT.AND P1, PT, R0, R9, PT ;  /* 0x000000090000720c */ /* 0x000fe20003f24270 */
[----:B------:R0:W-:Y:S02]  /*15180*/  STL [R1+0x34], R9 ;  /* 0x0000340901007387 */ /* 0x0001e40000100800 */
[----:B------:R-:W1:Y:S02]  /*15190*/  @!P0 LDC R4, c[0x0][0x9f0] ;  /* 0x00027c00ff048b82 */ /* 0x000e640000000800 */
[----:B------:R0:W-:Y:S04]  /*151a0*/  STL [R1+0x38], R5 ;  /* 0x0000380501007387 */ /* 0x0001e80000100800 */
[----:B------:R0:W-:Y:S04]  /*151b0*/  STL [R1+0x50], R8 ;  /* 0x0000500801007387 */ /* 0x0001e80000100800 */
[----:B------:R-:W-:Y:S05]  /*151c0*/  @!P1 BRA `(.L_x_2461) ;  /* 0x0000000000709947 */ /* 0x000fea0003800000 */
[-C--:B01----:R-:W-:Y:S02]  /*151d0*/  IABS R5, R4.reuse ;  /* 0x0000000400057213 */ /* 0x083fe40000000000 */
[----:B------:R-:W-:Y:S02]  /*151e0*/  IABS R7, R4 ;  /* 0x0000000400077213 */ /* 0x000fe40000000000 */
[----:B------:R-:W0:Y:S03]  /*151f0*/  I2F.RP R2, R5 ;  /* 0x0000000500027306 */ /* 0x000e260000209400 */
[----:B------:R-:W-:-:S05]  /*15200*/  IMAD.MOV R7, RZ, RZ, -R7 ;  /* 0x000000ffff077224 */ /* 0x000fca00078e0a07 */
[----:B0-----:R-:W0:Y:S02]  /*15210*/  MUFU.RCP R2, R2 ;  /* 0x0000000200027308 */ /* 0x001e240000001000 */
[----:B0-----:R-:W-:-:S06]  /*15220*/  VIADD R2, R2, 0xffffffe ;  /* 0x0ffffffe02027836 */ /* 0x001fcc0000000000 */
[----:B------:R-:W0:Y:S02]  /*15230*/  F2I.FTZ.U32.TRUNC.NTZ R3, R2 ;  /* 0x0000000200037305 */ /* 0x000e24000021f000 */
[----:B0-----:R-:W-:-:S04]  /*15240*/  IMAD.MOV R2, RZ, RZ, -R3 ;  /* 0x000000ffff027224 */ /* 0x001fc800078e0a03 */
[----:B------:R-:W-:Y:S02]  /*15250*/  IMAD R6, R2, R5, RZ ;  /* 0x0000000502067224 */ /* 0x000fe400078e02ff */
[----:B------:R-:W-:-:S04]  /*15260*/  IMAD.MOV.U32 R2, RZ, RZ, RZ ;  /* 0x000000ffff027224 */ /* 0x000fc800078e00ff */
[----:B------:R-:W-:Y:S01]  /*15270*/  IMAD.HI.U32 R6, R3, R6, R2 ;  /* 0x0000000603067227 */ /* 0x000fe200078e0002 */
[----:B------:R-:W-:-:S05]  /*15280*/  IADD3 R3, R4, -0x1, R0 ;  /* 0xffffffff04037810 */ /* 0x000fca0007ffe000 */
[----:B------:R-:W-:-:S05]  /*15290*/  IMAD.IADD R3, R3, 0x1, -R9 ;  /* 0x0000000103037824 */ /* 0x000fca00078e0a09 */
[----:B------:R-:W-:Y:S02]  /*152a0*/  IABS R2, R3 ;  /* 0x0000000300027213 */ /* 0x000fe40000000000 */
[----:B------:R-:W-:-:S03]  /*152b0*/  LOP3.LUT R3, R3, R4, RZ, 0x3c, !PT ;  /* 0x0000000403037212 */ /* 0x000fc600078e3cff */
        /* <DEDUP_REMOVED lines=13> */
.L_x_2461:
[----:B------:R-:W-:Y:S05]  /*15390*/  BSYNC B0 ;  /* 0x0000000000007941 */ /* 0x000fea0003800000 */
.L_x_2460:
[----:B------:R-:W-:Y:S01]  /*153a0*/  IMAD.MOV.U32 R3, RZ, RZ, R10 ;  /* 0x000000ffff037224 */ /* 0x000fe200078e000a */
[----:B------:R-:W-:Y:S03]  /*153b0*/  BSSY B7, `(.L_x_2462) ;  /* 0x00003ec000077945 */ /* 0x000fe60003800000 */
[----:B------:R-:W-:-:S05]  /*153c0*/  IMAD R2, R8, R3, R9 ;  /* 0x0000000308027224 */ /* 0x000fca00078e0209 */
        /* <DEDUP_REMOVED lines=9> */
[----:B0-----:R-:W0:Y:S01]  /*15460*/  S2R R5, SR_LANEID ;  /* 0x0000000000057919 */ /* 0x001e220000000000 */
[----:B------:R-:W-:Y:S01]  /*15470*/  VOTEU.ANY UR4, UPT, PT ;  /* 0x0000000000047886 */ /* 0x000fe200038e0100 */
[----:B------:R-:W3:Y:S01]  /*15480*/  LDC.64 R2, c[0x0][0xc60] ;  /* 0x00031800ff027b82 */ /* 0x000ee20000000a00 */
[----:B------:R-:W0:Y:S02]  /*15490*/  FLO.U32 R0, UR4 ;  /* 0x0000000400007d00 */ /* 0x000e2400080e0000 */
[----:B0-----:R-:W-:-:S06]  /*154a0*/  ISETP.EQ.U32.AND P0, PT, R0, R5, PT ;  /* 0x000000050000720c */ /* 0x001fcc0003f02070 */
[----:B------:R-:W3:Y:S07]  /*154b0*/  POPC R5, UR4 ;  /* 0x0000000400057d09 */ /* 0x000eee0008000000 */
[----:B---3--:R-:W3:Y:S01]  /*154c0*/  @P0 ATOMG.E.ADD.STRONG.GPU PT, R3, desc[UR40][R2.64], R5 ;  /* 0x00000005020309a8 */ /* 0x008ee200081ee1e8 */
[----:B-1----:R-:W0:Y:S02]  /*154d0*/  S2R R4, SR_LTMASK ;  /* 0x0000000000047919 */ /* 0x002e240000003900 */
[----:B0-----:R-:W-:-:S04]  /*154e0*/  LOP3.LUT R4, R4, UR4, RZ, 0xc0, !PT ;  /* 0x0000000404047c12 */ /* 0x001fc8000f8ec0ff */
[----:B------:R-:W0:Y:S01]  /*154f0*/  POPC R7, R4 ;  /* 0x0000000400077309 */ /* 0x000e220000000000 */
[----:B---3--:R-:W0:Y:S02]  /*15500*/  SHFL.IDX PT, R0, R3, R0, 0x1f ;  /* 0x00001f0003007589 */ /* 0x008e2400000e0000 */
[----:B0-----:R-:W-:-:S05]  /*15510*/  IADD3 R0, R0, UR37, R7 ;  /* 0x0000002500007c10 */ /* 0x001fca000fffe007 */
[----:B------:R4:W-:Y:S01]  /*15520*/  STL [R1], R0 ;  /* 0x0000000001007387 */ /* 0x0009e20000100800 */
[----:B------:R-:W-:Y:S05]  /*15530*/  BRA `(.L_x_2464) ;  /* 0x0000003c004c7947 */ /* 0x000fea0003800000 */
.L_x_2463:
        /* <DEDUP_REMOVED lines=13> */
[----:B--2---:R-:W-:Y:S02]  /*15610*/  IMAD.U32 R10, RZ, RZ, UR4 ;  /* 0x00000004ff0a7e24 */ /* 0x004fe4000f8e00ff */
[----:B------:R-:W-:Y:S02]  /*15620*/  IMAD.U32 R11, RZ, RZ, UR5 ;  /* 0x00000005ff0b7e24 */ /* 0x000fe4000f8e00ff */
[----:B------:R-:W-:Y:S02]  /*15630*/  IMAD.MOV.U32 R8, RZ, RZ, 0x70 ;  /* 0x00000070ff087424 */ /* 0x000fe400078e00ff */
[----:B------:R-:W-:Y:S02]  /*15640*/  IMAD.MOV.U32 R12, RZ, RZ, 0x1 ;  /* 0x00000001ff0c7424 */ /* 0x000fe400078e00ff */
[----:B------:R-:W-:-:S07]  /*15650*/  IMAD.MOV.U32 R13, RZ, RZ, RZ ;  /* 0x000000ffff0d7224 */ /* 0x000fce00078e00ff */
[----:B------:R-:W-:-:S07]  /*15660*/  LEPC R20, `(.L_x_2466) ;  /* 0x000000001014794e */ /* 0x000fce0000000000 */
[----:B-1----:R-:W-:Y:S05]  /*15670*/  CALL.ABS.NOINC R2 ;  /* 0x0000000002007343 */ /* 0x002fea0003c00000 */
.L_x_2466:
[----:B------:R-:W-:Y:S05]  /*15680*/  BSYNC B6 ;  /* 0x0000000000067941 */ /* 0x000fea0003800000 */
.L_x_2465:
        /* <DEDUP_REMOVED lines=9> */
[----:B-1----:R-:W-:Y:S02]  /*15720*/  IMAD.U32 R4, RZ, RZ, UR6 ;  /* 0x00000006ff047e24 */ /* 0x002fe4000f8e00ff */
[----:B0-----:R-:W-:Y:S02]  /*15730*/  IMAD.U32 R5, RZ, RZ, UR7 ;  /* 0x00000007ff057e24 */ /* 0x001fe4000f8e00ff */
[----:B------:R-:W-:Y:S02]  /*15740*/  IMAD.U32 R6, RZ, RZ, UR8 ;  /* 0x00000008ff067e24 */ /* 0x000fe4000f8e00ff */
[----:B------:R-:W-:-:S02]  /*15750*/  IMAD.U32 R7, RZ, RZ, UR9 ;  /* 0x00000009ff077e24 */ /* 0x000fc4000f8e00ff */
[----:B--2---:R-:W-:Y:S02]  /*15760*/  IMAD.U32 R10, RZ, RZ, UR4 ;  /* 0x00000004ff0a7e24 */ /* 0x004fe4000f8e00ff */
[----:B------:R-:W-:Y:S02]  /*15770*/  IMAD.U32 R11, RZ, RZ, UR5 ;  /* 0x00000005ff0b7e24 */ /* 0x000fe4000f8e00ff */
[----:B------:R-:W-:Y:S02]  /*15780*/  IMAD.MOV.U32 R8, RZ, RZ, 0x70 ;  /* 0x00000070ff087424 */ /* 0x000fe400078e00ff */
[----:B------:R-:W-:Y:S02]  /*15790*/  IMAD.MOV.U32 R12, RZ, RZ, 0x1 ;  /* 0x00000001ff0c7424 */ /* 0x000fe400078e00ff */
[----:B---3--:R-:W-:-:S07]  /*157a0*/  IMAD.MOV.U32 R13, RZ, RZ, RZ ;  /* 0x000000ffff0d7224 */ /* 0x008fce00078e00ff */
[----:B------:R-:W-:-:S07]  /*157b0*/  LEPC R20, `(.L_x_2469) ;  /* 0x000000001014794e */ /* 0x000fce0000000000 */
[----:B----4-:R-:W-:Y:S05]  /*157c0*/  CALL.ABS.NOINC R2 ;  /* 0x0000000002007343 */ /* 0x010fea0003c00000 */
.L_x_2469:
        /* <DEDUP_REMOVED lines=15> */
.L_x_2468:
[----:B------:R-:W-:Y:S05]  /*158c0*/  BSYNC B6 ;  /* 0x0000000000067941 */ /* 0x000fea0003800000 */
.L_x_2467:
[----:B------:R-:W3:Y:S01]  /*158d0*/  LDL R0, [R1+0xc] ;  /* 0x00000c0001007983 */ /* 0x000ee20000100800 */
[----:B------:R-:W-:Y:S02]  /*158e0*/  ULDC.64 UR4, c[0x0][0x9f8] ;  /* 0x00027e0000047ab9 */ /* 0x000fe40000000a00 */
[----:B------:R-:W-:Y:S01]  /*158f0*/  ISETP.NE.U32.AND P0, PT, RZ, UR4, PT ;  /* 0x00000004ff007c0c */ /* 0x000fe2000bf05070 */
[----:B------:R-:W4:Y:S03]  /*15900*/  LDL R16, [R1+0x30] ;  /* 0x0000300001107983 */ /* 0x000f260000100800 */
[----:B------:R-:W-:Y:S01]  /*15910*/  ISETP.NE.AND.EX P0, PT, RZ, UR5, PT, P0 ;  /* 0x00000005ff007c0c */ /* 0x000fe2000bf05300 */
[----:B------:R-:W-:-:S12]  /*15920*/  ULDC.64 UR4, c[0x0][0xa08] ;  /* 0x0002820000047ab9 */ /* 0x000fd80000000a00 */
[----:B------:R-:W5:Y:S01]  /*15930*/  @P0 LDC.64 R2, c[0x0][0x9f8] ;  /* 0x00027e00ff020b82 */ /* 0x000f620000000a00 */
[----:B---3--:R-:W-:Y:S02]  /*15940*/  IMAD.MOV.U32 R7, RZ, RZ, R0 ;  /* 0x000000ffff077224 */ /* 0x008fe400078e0000 */
[----:B-----5:R-:W-:-:S05]  /*15950*/  @P0 IMAD.WIDE R2, R0, 0x4, R2 ;  /* 0x0000000400020825 */ /* 0x020fca00078e0202 */
[----:B------:R3:W0:Y:S01]  /*15960*/  @P0 LDG.E R7, desc[UR40][R2.64] ;  /* 0x0000002802070981 */ /* 0x000622000c1e1900 */
[----:B----4-:R-:W-:Y:S01]  /*15970*/  VIADD R0, R16, 0xffffffff ;  /* 0xffffffff10007836 */ /* 0x010fe20000000000 */
[----:B---3--:R-:W3:Y:S02]  /*15980*/  LDC.64 R2, c[0x0][0x418] ;  /* 0x00010600ff027b82 */ /* 0x008ee40000000a00 */
[----:B---3--:R-:W-:Y:S01]  /*15990*/  LOP3.LUT P0, RZ, R2, UR4, RZ, 0xfc, !PT ;  /* 0x0000000402ff7c12 */ /* 0x008fe2000f80fcff */
[----:B------:R-:W-:-:S03]  /*159a0*/  UMOV UR4, 0xffffffff ;  /* 0xffffffff00047882 */ /* 0x000fc60000000000 */
[----:B------:R-:W-:Y:S02]  /*159b0*/  LOP3.LUT P0, RZ, R3, UR5, RZ, 0xfc, P0 ;  /* 0x0000000503ff7c12 */ /* 0x000fe4000800fcff */
[----:B0-----:R-:W-:Y:S01]  /*159c0*/  SHF.R.S32.HI R8, RZ, 0x1f, R7 ;  /* 0x0000001fff087819 */ /* 0x001fe20000011407 */
[----:B------:R0:W-:Y:S01]  /*159d0*/  STL [R1+0x4], R7 ;  /* 0x0000040701007387 */ /* 0x0001e20000100800 */
[----:B------:R-:W-:-:S03]  /*159e0*/  SEL R16, R7, RZ, !P0 ;  /* 0x000000ff07107207 */ /* 0x000fc60004000000 */
[----:B------:R0:W-:Y:S01]  /*159f0*/  STL [R1+0x8], R8 ;  /* 0x0000080801007387 */ /* 0x0001e20000100800 */
[----:B------:R-:W-:Y:S05]  /*15a00*/  BRA.DIV UR4, `(.L_x_2470) ;  /* 0x0000005204507947 */ /* 0x000fea000b800000 */
[----:B-1----:R-:W1:Y:S02]  /*15a10*/  S2R R4, SR_TID.X ;  /* 0x0000000000047919 */ /* 0x002e640000002100 */
[----:B-1----:R-:W-:-:S04]  /*15a20*/  SHF.R.U32.HI R4, RZ, 0x5, R4 ;  /* 0x00000005ff047819 */ /* 0x002fc80000011604 */
[----:B------:R-:W-:-:S05]  /*15a30*/  LOP3.LUT R4, R4, 0x3, RZ, 0xc0, !PT ;  /* 0x0000000304047812 */ /* 0x000fca00078ec0ff */
[----:B------:R1:W3:Y:S02]  /*15a40*/  SHFL.IDX PT, R14, R4, RZ, 0x1f ;  /* 0x00001fff040e7589 */ /* 0x0002e400000e0000 */
.L_x_2576:
[----:B------:R4:W-:Y:S01]  /*15a50*/  STL [R1+0x20], R0 ;  /* 0x0000200001007387 */ /* 0x0009e20000100800 */
[----:B---3--:R-:W-:Y:S02]  /*15a60*/  ISETP.NE.AND P0, PT, R14, RZ, PT ;  /* 0x000000ff0e00720c */ /* 0x008fe40003f05270 */
[----:B------:R-:W-:Y:S02]  /*15a70*/  PLOP3.LUT P1, PT, PT, PT, PT, 0x8, 0x0 ;  /* 0x000000000000781c */ /* 0x000fe40003f2e170 */
[----:B------:R-:W-:-:S11]  /*15a80*/  LOP3.LUT R18, R18, 0xfffffffe, RZ, 0xc0, !PT ;  /* 0xfffffffe12127812 */ /* 0x000fd600078ec0ff */
[----:B------:R-:W-:Y:S01]  /*15a90*/  @P1 LOP3.LUT R18, R18, 0x1, RZ, 0xfc, !PT ;  /* 0x0000000112121812 */ /* 0x000fe200078efcff */
[----:B----4-:R-:W-:Y:S06]  /*15aa0*/  @P0 BRA `(.L_x_2471) ;  /* 0x00000004000c0947 */ /* 0x010fec0003800000 */
[----:B------:R-:W-:-:S03]  /*15ab0*/  UMOV UR4, 0xffffffff ;  /* 0xffffffff00047882 */ /* 0x000fc60000000000 */
[----:B------:R-:W-:Y:S05]  /*15ac0*/  BRA.DIV UR4, `(.L_x_2472) ;  /* 0x0000005204547947 */ /* 0x000fea000b800000 */
[----:B------:R-:W-:-:S13]  /*15ad0*/  ELECT P6, URZ, PT ;  /* 0x00000000003f782f */ /* 0x000fda00038c0000 */
.L_x_2579:
[----:B------:R-:W-:Y:S05]  /*15ae0*/  @!P6 BRA `(.L_x_2471) ;  /* 0x0000000000fce947 */ /* 0x000fea0003800000 */
[----:B------:R-:W-:-:S04]  /*15af0*/  ISETP.NE.U32.AND P0, PT, R2, RZ, PT ;  /* 0x000000ff0200720c */ /* 0x000fc80003f05070 */
[----:B------:R-:W-:-:S13]  /*15b00*/  ISETP.NE.AND.EX P0, PT, R3, RZ, PT, P0 ;  /* 0x000000ff0300720c */ /* 0x000fda0003f05300 */
[----:B------:R-:W-:Y:S05]  /*15b10*/  @!P0 BRA `(.L_x_2473) ;  /* 0x0000000000508947 */ /* 0x000fea0003800000 */
[----:B------:R-:W3:Y:S01]  /*15b20*/  LDC R6, c[0x0][0x43c] ;  /* 0x00010f00ff067b82 */ /* 0x000ee20000000800 */
[----:B------:R-:W-:Y:S01]  /*15b30*/  IMAD.MOV.U32 R9, RZ, RZ, R0 ;  /* 0x000000ffff097224 */ /* 0x000fe200078e0000 */
[----:B------:R-:W-:-:S03]  /*15b40*/  ULDC.64 UR4, c[0x0][0x428] ;  /* 0x00010a0000047ab9 */ /* 0x000fc60000000a00 */
[----:B------:R-:W-:Y:S01]  /*15b50*/  IMAD.MOV.U32 R0, RZ, RZ, R9 ;  /* 0x000000ffff007224 */ /* 0x000fe200078e0009 */
[----:B---3--:R-:W-:-:S13]  /*15b60*/  ISETP.NE.AND P0, PT, R6, 0x1, PT ;  /* 0x000000010600780c */ /* 0x008fda0003f05270 */
[----:B-1----:R-:W1:Y:S02]  /*15b70*/  @P0 LDC.64 R4, c[0x0][0x440] ;  /* 0x00011000ff040b82 */ /* 0x002e640000000a00 */
[----:B-1----:R-:W-:-:S05]  /*15b80*/  @P0 IMAD.HI.U32 R4, R9, R4, RZ ;  /* 0x0000000409040227 */ /* 0x002fca00078e00ff */
        /* <DEDUP_REMOVED lines=13> */
.L_x_2473:
[----:B------:R-:W4:Y:S04]  /*15c60*/  LDL R0, [R1+0x10] ;  /* 0x0000100001007983 */ /* 0x000f280000100800 */
[----:B---3--:R-:W3:Y:S01]  /*15c70*/  LDL R2, [R1+0x14] ;  /* 0x0000140001027983 */ /* 0x008ee20000100800 */
[----:B----4-:R-:W-:Y:S01]  /*15c80*/  IMAD R0, R0, 0x8, R19 ;  /* 0x0000000800007824 */ /* 0x010fe200078e0213 */
[----:B---3--:R-:W-:-:S04]  /*15c90*/  SHF.L.U32 R2, R2, 0x1f, RZ ;  /* 0x0000001f02027819 */ /* 0x008fc800000006ff */
[----:B------:R-:W3:Y:S02]  /*15ca0*/  SYNCS.PHASECHK.TRANS64.TRYWAIT P0, [R0+URZ+0x22840], R2 ;  /* 0x02284002000075a7 */ /* 0x000ee4000800017f */
[----:B---3--:R-:W-:Y:S05]  /*15cb0*/  @!P0 BRA `(.L_x_2474) ;  /* 0x0000004c00f88947 */ /* 0x008fea0003800000 */
.L_x_2580:
[----:B------:R-:W4:Y:S02]  /*15cc0*/  S2R R3, SR_TID.X ;  /* 0x0000000000037919 */ /* 0x000f240000002100 */
[----:B----4-:R-:W-:-:S04]  /*15cd0*/  LOP3.LUT R3, R3, 0x7f, RZ, 0xc0, !PT ;  /* 0x0000007f03037812 */ /* 0x010fc800078ec0ff */
[----:B------:R-:W-:-:S13]  /*15ce0*/  ISETP.NE.AND P0, PT, R3, RZ, PT ;  /* 0x000000ff0300720c */ /* 0x000fda0003f05270 */
[----:B------:R-:W-:Y:S05]  /*15cf0*/  @P0 BRA `(.L_x_2475) ;  /* 0x00000000001c0947 */ /* 0x000fea0003800000 */
[----:B------:R-:W4:Y:S01]  /*15d00*/  S2R R3, SR_TID.X ;  /* 0x0000000000037919 */ /* 0x000f220000002100 */
[----:B---3--:R-:W-:-:S04]  /*15d10*/  IMAD.MOV.U32 R2, RZ, RZ, 0x3000 ;  /* 0x00003000ff027424 */ /* 0x008fc800078e00ff */
[----:B------:R3:W-:Y:S01]  /*15d20*/  SYNCS.ARRIVE.TRANS64 RZ, [R0+URZ+0x22830], R2 ;  /* 0x0228300200ff79a7 */ /* 0x0007e2000800003f */
[----:B----4-:R-:W-:-:S04]  /*15d30*/  LOP3.LUT R3, R3, 0x1f, RZ, 0xc0, !PT ;  /* 0x0000001f03037812 */ /* 0x010fc800078ec0ff */
[----:B------:R-:W-:-:S13]  /*15d40*/  ISETP.NE.AND P0, PT, R3, RZ, PT ;  /* 0x000000ff0300720c */ /* 0x000fda0003f05270 */
[----:B---3--:R-:W-:Y:S05]  /*15d50*/  @!P0 BRA `(.L_x_2475) ;  /* 0x0000000000048947 */ /* 0x008fea0003800000 */
[----:B------:R-:W-:Y:S01]  /*15d60*/  BPT.TRAP 0x1 ;  /* 0x000000040000795c */ /* 0x000fe20000300000 */
.L_x_2475:
[----:B-1----:R-:W4:Y:S04]  /*15d70*/  LDL R4, [R1+0x10] ;  /* 0x0000100001047983 */ /* 0x002f280000100800 */
[----:B------:R-:W2:Y:S04]  /*15d80*/  LDL R3, [R1+0x20] ;  /* 0x0000200001037983 */ /* 0x000ea80000100800 */
[----:B---3--:R-:W3:Y:S01]  /*15d90*/  LDL R2, [R1+0x18] ;  /* 0x0000180001027983 */ /* 0x008ee20000100800 */
[----:B------:R-:W-:Y:S01]  /*15da0*/  R2UR UR9, R0 ;  /* 0x00000000000972ca */ /* 0x000fe200000e0000 */
[----:B------:R-:W-:Y:S01]  /*15db0*/  UIADD3 UR6, UP0, UR38, 0x370, URZ ;  /* 0x0000037026067890 */ /* 0x000fe2000ff1e03f */
[----:B------:R-:W-:Y:S01]  /*15dc0*/  R2UR UR12, R17 ;  /* 0x00000000110c72ca */ /* 0x000fe200000e0000 */
[----:B------:R-:W-:Y:S01]  /*15dd0*/  UMOV UR5, 0x14f00000 ;  /* 0x14f0000000057882 */ /* 0x000fe20000000000 */
[----:B-----5:R-:W-:Y:S01]  /*15de0*/  R2UR UR13, R16 ;  /* 0x00000000100d72ca */ /* 0x020fe200000e0000 */
[----:B------:R-:W-:Y:S01]  /*15df0*/  UIADD3.X UR7, URZ, UR39, URZ, UP0, !UPT ;  /* 0x000000273f077290 */ /* 0x000fe200087fe43f */
[----:B------:R-:W-:Y:S01]  /*15e00*/  PLOP3.LUT P0, PT, PT, PT, PT, 0x80, 0x0 ;  /* 0x000000000000781c */ /* 0x000fe20003f0f070 */
[----:B------:R-:W-:Y:S01]  /*15e10*/  UMOV UR10, URZ ;  /* 0x0000003f000a7c82 */ /* 0x000fe20008000000 */
[----:B------:R-:W-:-:S05]  /*15e20*/  LOP3.LUT R18, R18, 0xfffffffe, RZ, 0xc0, !PT ;  /* 0xfffffffe12127812 */ /* 0x000fca00078ec0ff */
[----:B------:R-:W-:-:S06]  /*15e30*/  UIADD3 UR9, UR9, 0x22830, URZ ;  /* 0x0002283009097890 */ /* 0x000fcc000fffe03f */
[----:B------:R-:W-:Y:S01]  /*15e40*/  @P0 LOP3.LUT R18, R18, 0x1, RZ, 0xfc, !PT ;  /* 0x0000000112120812 */ /* 0x000fe200078efcff */
[----:B----4-:R-:W-:Y:S01]  /*15e50*/  IMAD R0, R4, 0x3000, R19 ;  /* 0x0000300004007824 */ /* 0x010fe200078e0213 */
[----:B--2---:R-:W-:-:S04]  /*15e60*/  R2UR UR11, R3 ;  /* 0x00000000030b72ca */ /* 0x004fc800000e0000 */
[----:B------:R-:W-:Y:S02]  /*15e70*/  R2UR UR8, R0 ;  /* 0x00000000000872ca */ /* 0x000fe400000e0000 */
[----:B---3--:R-:W-:-:S11]  /*15e80*/  R2UR UR4, R2 ;  /* 0x00000000020472ca */ /* 0x008fd600000e0000 */
[----:B------:R-:W-:Y:S02]  /*15e90*/  UIADD3 UR8, UR8, 0x1c400, URZ ;  /* 0x0001c40008087890 */ /* 0x000fe4000fffe03f */
[----:B------:R-:W-:-:S03]  /*15ea0*/  UIMAD UR11, UR11, 0x60, UR4 ;  /* 0x000000600b0b78a4 */ /* 0x000fc6000f8e0204 */
[----:B------:R-:W-:-:S06]  /*15eb0*/  UMOV UR4, 0x0 ;  /* 0x0000000000047882 */ /* 0x000fcc0000000000 */
[----:B------:R3:W-:Y:S02]  /*15ec0*/  UTMALDG.4D [UR8], [UR6], desc[UR4] ;  /* 0x00000408060075b4 */ /* 0x0007e40008019000 */
[----:B---3--:R-:W-:Y:S01]  /*15ed0*/  NOP ;  /* 0x0000000000007918 */ /* 0x008fe20000000000 */
.L_x_2471:
[----:B------:R-:W3:Y:S01]  /*15ee0*/  LDL.LU R3, [R1+0x40] ;  /* 0x0000400001037983 */ /* 0x000ee20000300800 */
[----:B------:R-:W-:Y:S05]  /*15ef0*/  WARPSYNC.ALL ;  /* 0x0000000000007948 */ /* 0x000fea0003800000 */
[----:B------:R-:W-:Y:S01]  /*15f00*/  ULDC.64 UR4, c[0x0][0x298] ;  /* 0x0000a60000047ab9 */ /* 0x000fe20000000a00 */
[----:B------:R-:W-:Y:S01]  /*15f10*/  BSSY B6, `(.L_x_2476) ;  /* 0x000001c000067945 */ /* 0x000fe20003800000 */
[----:B------:R-:W-:Y:S01]  /*15f20*/  BAR.SYNC.DEFER_BLOCKING 0x8, 0x180 ;  /* 0x0206000000007b1d */ /* 0x000fe20000010000 */
[----:B---3--:R-:W-:Y:S01]  /*15f30*/  SHF.R.S32.HI R0, RZ, 0x1f, R3 ;  /* 0x0000001fff007819 */ /* 0x008fe20000011403 */
[----:B-1----:R-:W-:-:S04]  /*15f40*/  IMAD.WIDE.U32 R4, R3, UR4, RZ ;  /* 0x0000000403047c25 */ /* 0x002fc8000f8e00ff */
[----:B------:R-:W-:Y:S01]  /*15f50*/  IMAD R2, R0, UR4, RZ ;  /* 0x0000000400027c24 */ /* 0x000fe2000f8e02ff */
[----:B------:R1:W-:Y:S01]  /*15f60*/  STL.64 [R1+0x40], R4 ;  /* 0x0000400401007387 */ /* 0x0003e20000100a00 */
[----:B------:R-:W-:Y:S02]  /*15f70*/  VIADD R0, R19, 0x18400 ;  /* 0x0001840013007836 */ /* 0x000fe40000000000 */
[----:B------:R-:W-:-:S03]  /*15f80*/  IMAD R2, R3, UR5, R2 ;  /* 0x0000000503027c24 */ /* 0x000fc6000f8e0202 */
[----:B------:R-:W-:Y:S01]  /*15f90*/  LOP3.LUT P0, RZ, R0, 0x3ff, RZ, 0xc0, !PT ;  /* 0x000003ff00ff7812 */ /* 0x000fe2000780c0ff */
[----:B------:R-:W-:-:S05]  /*15fa0*/  IMAD.IADD R0, R5, 0x1, R2 ;  /* 0x0000000105007824 */ /* 0x000fca00078e0202 */
[----:B------:R1:W-:Y:S07]  /*15fb0*/  STL [R1+0x4c], R0 ;  /* 0x00004c0001007387 */ /* 0x0003ee0000100800 */
[----:B------:R-:W-:Y:S05]  /*15fc0*/  @!P0 BRA `(.L_x_2477) ;  /* 0x0000000000408947 */ /* 0x000fea0003800000 */
[----:B------:R-:W-:Y:S01]  /*15fd0*/  MOV R2, 0x0 ;  /* 0x0000000000027802 */ /* 0x000fe20000000f00 */
[----:B------:R-:W-:Y:S01]  /*15fe0*/  ULDC.64 UR6, c[0x4][0x98] ;  /* 0x0100260000067ab9 */ /* 0x000fe20000000a00 */
[----:B------:R-:W-:Y:S01]  /*15ff0*/  ULDC.64 UR8, c[0x4][0xa0] ;  /* 0x0100280000087ab9 */ /* 0x000fe20000000a00 */
[----:B------:R-:W-:Y:S01]  /*16000*/  ULDC.64 UR4, c[0x4][0x20] ;  /* 0x0100080000047ab9 */ /* 0x000fe20000000a00 */
[----:B-1----:R-:W-:Y:S02]  /*16010*/  IMAD.U32 R4, RZ, RZ, UR6 ;  /* 0x00000006ff047e24 */ /* 0x002fe4000f8e00ff */
[----:B------:R-:W1:Y:S01]  /*16020*/  LDC.64 R2, c[0x4][R2] ;  /* 0x0100000002027b82 */ /* 0x000e620000000a00 */
[----:B------:R-:W-:Y:S02]  /*16030*/  IMAD.U32 R5, RZ, RZ, UR7 ;  /* 0x00000007ff057e24 */ /* 0x000fe4000f8e00ff */
[----:B------:R-:W-:Y:S02]  /*16040*/  IMAD.U32 R6, RZ, RZ, UR8 ;  /* 0x00000008ff067e24 */ /* 0x000fe4000f8e00ff */
[----:B0-----:R-:W-:-:S02]  /*16050*/  IMAD.U32 R7, RZ, RZ, UR9 ;  /* 0x00000009ff077e24 */ /* 0x001fc4000f8e00ff */
[----:B--2---:R-:W-:Y:S02]  /*16060*/  IMAD.U32 R10, RZ, RZ, UR4 ;  /* 0x00000004ff0a7e24 */ /* 0x004fe4000f8e00ff */
[----:B------:R-:W-:Y:S02]  /*16070*/  IMAD.U32 R11, RZ, RZ, UR5 ;  /* 0x00000005ff0b7e24 */ /* 0x000fe4000f8e00ff */
[----:B------:R-:W-:Y:S02]  /*16080*/  IMAD.MOV.U32 R8, RZ, RZ, 0x70 ;  /* 0x00000070ff087424 */ /* 0x000fe400078e00ff */
[----:B------:R-:W-:Y:S02]  /*16090*/  IMAD.MOV.U32 R12, RZ, RZ, 0x1 ;  /* 0x00000001ff0c7424 */ /* 0x000fe400078e00ff */
[----:B------:R-:W-:-:S07]  /*160a0*/  IMAD.MOV.U32 R13, RZ, RZ, RZ ;  /* 0x000000ffff0d7224 */ /* 0x000fce00078e00ff */
[----:B------:R-:W-:-:S07]  /*160b0*/  LEPC R20, `(.L_x_2477) ;  /* 0x000000001014794e */ /* 0x000fce0000000000 */
[----:B-1----:R-:W-:Y:S05]  /*160c0*/  CALL.ABS.NOINC R2 ;  /* 0x0000000002007343 */ /* 0x002fea0003c00000 */
.L_x_2477:
[----:B------:R-:W-:Y:S05]  /*160d0*/  BSYNC B6 ;  /* 0x0000000000067941 */ /* 0x000fea0003800000 */
.L_x_2476:
[----:B-1----:R-:W3:Y:S01]  /*160e0*/  LDL.LU R0, [R1+0x4c] ;  /* 0x00004c0001007983 */ /* 0x002ee20000300800 */
[----:B------:R-:W-:Y:S01]  /*160f0*/  ULDC.64 UR6, c[0x0][0xa00] ;  /* 0x0002800000067ab9 */ /* 0x000fe20000000a00 */
[----:B------:R-:W-:Y:S01]  /*16100*/  ULDC.64 UR4, c[0x0][0x2d8] ;  /* 0x0000b60000047ab9 */ /* 0x000fe20000000a00 */
[----:B0-----:R-:W0:Y:S01]  /*16110*/  LDC R7, c[0x0][0x448] ;  /* 0x00011200ff077b82 */ /* 0x001e220000000800 */
[----:B------:R-:W3:Y:S04]  /*16120*/  LDL.LU.64 R2, [R1+0x40] ;  /* 0x0000400001027983 */ /* 0x000ee80000300a00 */
[----:B------:R-:W4:Y:S04]  /*16130*/  LDL R5, [R1+0xc] ;  /* 0x00000c0001057983 */ /* 0x000f280000100800 */
[----:B------:R-:W2:Y:S01]  /*16140*/  LDL R12, [R1+0x28] ;  /* 0x00002800010c7983 */ /* 0x000ea20000100800 */
[----:B------:R-:W-:Y:S01]  /*16150*/  ISETP.NE.U32.AND P0, PT, RZ, UR6, PT ;  /* 0x00000006ff007c0c */ /* 0x000fe2000bf05070 */
[----:B------:R-:W-:-:S03]  /*16160*/  ULDC UR6, c[0x0][0x2b8] ;  /* 0x0000ae0000067ab9 */ /* 0x000fc60000000800 */
[----:B------:R-:W-:Y:S01]  /*16170*/  ISETP.NE.AND.EX P0, PT, RZ, UR7, PT, P0 ;  /* 0x00000007ff007c0c */ /* 0x000fe2000bf05300 */
[----:B------:R-:W1:Y:S02]  /*16180*/  S2R R8, SR_TID.X ;  /* 0x0000000000087919 */ /* 0x000e640000002100 */
[----:B-1----:R-:W-:Y:S02]  /*16190*/  IMAD.SHL.U32 R8, R8, 0x10, RZ ;  /* 0x0000001008087824 */ /* 0x002fe400078e00ff */
[----:B---3--:R-:W-:Y:S01]  /*161a0*/  IMAD.MOV.U32 R3, RZ, RZ, R0 ;  /* 0x000000ffff037224 */ /* 0x008fe200078e0000 */
[----:B----4-:R-:W-:-:S04]  /*161b0*/  SHF.R.S32.HI R0, RZ, 0x1f, R5 ;  /* 0x0000001fff007819 */ /* 0x010fc80000011405 */
[----:B------:R-:W-:Y:S02]  /*161c0*/  SEL R4, R0, RZ, !P0 ;  /* 0x000000ff00047207 */ /* 0x000fe40004000000 */
[----:B------:R-:W-:Y:S02]  /*161d0*/  SEL R0, R5, RZ, !P0 ;  /* 0x000000ff05007207 */ /* 0x000fe40004000000 */
[----:B------:R-:W1:Y:S01]  /*161e0*/  S2R R5, SR_TID.X ;  /* 0x0000000000057919 */ /* 0x000e620000002100 */
[----:B------:R-:W-:-:S04]  /*161f0*/  IMAD.WIDE.U32 R2, R17, UR4, R2 ;  /* 0x0000000411027c25 */ /* 0x000fc8000f8e0002 */
[----:B------:R-:W-:Y:S01]  /*16200*/  IMAD R3, R17, UR5, R3 ;  /* 0x0000000511037c24 */ /* 0x000fe2000f8e0203 */
[----:B------:R-:W-:Y:S02]  /*16210*/  ULDC.64 UR4, c[0x0][0x2e0] ;  /* 0x0000b80000047ab9 */ /* 0x000fe40000000a00 */
[----:B------:R-:W-:Y:S02]  /*16220*/  IMAD R4, R4, UR4, RZ ;  /* 0x0000000404047c24 */ /* 0x000fe4000f8e02ff */
[----:B------:R-:W-:-:S04]  /*16230*/  IMAD.WIDE.U32 R2, R0, UR4, R2 ;  /* 0x0000000400027c25 */ /* 0x000fc8000f8e0002 */
[----:B------:R-:W-:Y:S01]  /*16240*/  IMAD R0, R0, UR5, R4 ;  /* 0x0000000500007c24 */ /* 0x000fe2000f8e0204 */
[----:B0-----:R-:W-:Y:S01]  /*16250*/  ISETP.NE.AND P0, PT, R7, 0x1, PT ;  /* 0x000000010700780c */ /* 0x001fe20003f05270 */
[----:B------:R-:W0:Y:S01]  /*16260*/  S2R R9, SR_TID.X ;  /* 0x0000000000097919 */ /* 0x000e220000002100 */
[----:B------:R-:W-:-:S11]  /*16270*/  ULDC.64 UR4, c[0x0][0x2d0] ;  /* 0x0000b40000047ab9 */ /* 0x000fd60000000a00 */
[----:B------:R-:W3:Y:S01]  /*16280*/  @P0 LDC R6, c[0x0][0x450] ;  /* 0x00011400ff060b82 */ /* 0x000ee20000000800 */
[----:B-1----:R-:W-:-:S04]  /*16290*/  LOP3.LUT R5, R5, 0x7f, RZ, 0xc0, !PT ;  /* 0x0000007f05057812 */ /* 0x002fc800078ec0ff */
[----:B------:R-:W-:-:S04]  /*162a0*/  SHF.R.U32.HI R5, RZ, 0x3, R5 ;  /* 0x00000003ff057819 */ /* 0x000fc80000011605 */
[----:B------:R-:W-:Y:S02]  /*162b0*/  LOP3.LUT R8, R5, 0x70, R8, 0xf8, !PT ;  /* 0x0000007005087812 */ /* 0x000fe400078ef808 */
[----:B------:R-:W1:Y:S03]  /*162c0*/  @P0 LDC R5, c[0x0][0x44c] ;  /* 0x00011300ff050b82 */ /* 0x000e660000000800 */
[----:B--2---:R-:W-:Y:S02]  /*162d0*/  IMAD.IADD R4, R8, 0x1, R12 ;  /* 0x0000000108047824 */ /* 0x004fe400078e020c */
[----:B------:R2:W5:Y:S01]  /*162e0*/  LDL R8, [R1+0x24] ;  /* 0x0000240001087983 */ /* 0x0005620000100800 */
[----:B------:R-:W-:Y:S02]  /*162f0*/  IMAD.IADD R3, R3, 0x1, R0 ;  /* 0x0000000103037824 */ /* 0x000fe400078e0200 */
[----:B------:R-:W-:Y:S01]  /*16300*/  IMAD.MOV.U32 R0, RZ, RZ, R4 ;  /* 0x000000ffff007224 */ /* 0x000fe200078e0004 */
[----:B------:R-:W4:Y:S01]  /*16310*/  S2R R10, SR_TID.X ;  /* 0x00000000000a7919 */ /* 0x000f220000002100 */
[----:B-1----:R-:W-:-:S05]  /*16320*/  @P0 IMAD.HI.U32 R5, R4, R5, RZ ;  /* 0x0000000504050227 */ /* 0x002fca00078e00ff */
        /* <DEDUP_REMOVED lines=9> */
[----:B------:R-:W-:Y:S01]  /*163c0*/  SHF.R.S32.HI R0, RZ, 0x1f, R4 ;  /* 0x0000001fff007819 */ /* 0x000fe20000011404 */
[----:B0-----:R-:W-:-:S04]  /*163d0*/  IMAD.SHL.U32 R9, R9, 0x8, RZ ;  /* 0x0000000809097824 */ /* 0x001fc800078e00ff */
[----:B------:R-:W-:Y:S02]  /*163e0*/  IMAD R0, R0, UR4, RZ ;  /* 0x0000000400007c24 */ /* 0x000fe4000f8e02ff */
[----:B------:R-:W-:-:S04]  /*163f0*/  IMAD.WIDE.U32 R2, R4, UR4, R2 ;  /* 0x0000000404027c25 */ /* 0x000fc8000f8e0002 */
[----:B------:R-:W-:Y:S01]  /*16400*/  IMAD R4, R4, UR5, R0 ;  /* 0x0000000504047c24 */ /* 0x000fe2000f8e0200 */
[----:B------:R-:W-:Y:S01]  /*16410*/  ULDC.64 UR4, c[0x0][0x280] ;  /* 0x0000a00000047ab9 */ /* 0x000fe20000000a00 */
[----:B------:R-:W-:Y:S02]  /*16420*/  LOP3.LUT R9, R9, 0x38, RZ, 0xc0, !PT ;  /* 0x0000003809097812 */ /* 0x000fe400078ec0ff */
[----:B------:R-:W-:Y:S01]  /*16430*/  IMAD.IADD R4, R3, 0x1, R4 ;  /* 0x0000000103047824 */ /* 0x000fe200078e0204 */
[----:B------:R-:W-:Y:S01]  /*16440*/  LEA R0, P1, R2, UR4, 0x1 ;  /* 0x0000000402007c11 */ /* 0x000fe2000f8208ff */
[----:B------:R-:W-:Y:S01]  /*16450*/  UMOV UR4, 0xffffffff ;  /* 0xffffffff00047882 */ /* 0x000fe20000000000 */
[----:B----4-:R-:W-:Y:S02]  /*16460*/  LOP3.LUT R10, R10, 0x7f, RZ, 0xc0, !PT ;  /* 0x0000007f0a0a7812 */ /* 0x010fe400078ec0ff */
[----:B------:R-:W-:Y:S02]  /*16470*/  ISETP.GE.AND P0, PT, R9, UR6, PT ;  /* 0x0000000609007c0c */ /* 0x000fe4000bf06270 */
[----:B------:R-:W-:-:S02]  /*16480*/  LEA.HI.X R2, R2, UR5, R4, 0x1, P1 ;  /* 0x0000000502027c11 */ /* 0x000fc400088f0c04 */
[----:B------:R-:W-:Y:S01]  /*16490*/  SHF.R.U32.HI R10, RZ, 0x3, R10 ;  /* 0x00000003ff0a7819 */ /* 0x000fe2000001160a */
[----:B--2---:R-:W-:Y:S08]  /*164a0*/  BRA.DIV UR4, `(.L_x_2478) ;  /* 0x0000004a04107947 */ /* 0x004ff0000b800000 */
[----:B------:R-:W2:Y:S04]  /*164b0*/  LDL.LU R6, [R1+0x2c] ;  /* 0x00002c0001067983 */ /* 0x000ea80000300800 */
[----:B------:R-:W3:Y:S01]  /*164c0*/  LDL.LU R11, [R1+0x28] ;  /* 0x00002800010b7983 */ /* 0x000ee20000300800 */
[----:B--2---:R-:W-:-:S03]  /*164d0*/  IMAD R4, R6, R7, RZ ;  /* 0x0000000706047224 */ /* 0x004fc600078e02ff */
[----:B------:R-:W0:Y:S01]  /*164e0*/  SHFL.IDX PT, R7, R0, RZ, 0x181f ;  /* 0x00181fff00077589 */ /* 0x000e2200000e0000 */
[----:B---3--:R-:W-:-:S03]  /*164f0*/  IMAD.IADD R3, R10, 0x1, R11 ;  /* 0x000000010a037824 */ /* 0x008fc600078e020b */
[----:B------:R-:W1:Y:S01]  /*16500*/  SHFL.IDX PT, R6, R2, RZ, 0x181f ;  /* 0x00181fff02067589 */ /* 0x000e6200000e0000 */
[C---:B------:R-:W-:Y:S01]  /*16510*/  VIADD R5, R3.reuse, 0x10 ;  /* 0x0000001003057836 */ /* 0x040fe20000000000 */
        /* <DEDUP_REMOVED lines=55> */
[----:B------:R-:W-:Y:S04]  /*16890*/  SHFL.IDX PT, R0, R0, 0x7, 0x181f ;  /* 0x00f81f0000007f89 */ /* 0x000fe800000e0000 */
[----:B0-----:R-:W0:Y:S03]  /*168a0*/  SHFL.IDX PT, R6, R2, 0x6, 0x181f ;  /* 0x00d81f0002067f89 */ /* 0x001e2600000e0000 */
[----:B-1----:R-:W-:-:S05]  /*168b0*/  @!P1 LEA R5, P2, R9, R5, 0x1 ;  /* 0x0000000509059211 */ /* 0x002fca00078408ff */
[----:B0-----:R-:W-:-:S04]  /*168c0*/  @!P1 IMAD.X R6, RZ, RZ, R6, P2 ;  /* 0x000000ffff069224 */ /* 0x001fc800010e0606 */
[----:B------:R-:W-:Y:S02]  /*168d0*/  @!P1 IMAD.MOV.U32 R7, RZ, RZ, R6 ;  /* 0x000000ffff079224 */ /* 0x000fe400078e0006 */
[----:B------:R-:W-:Y:S02]  /*168e0*/  @!P1 IMAD.MOV.U32 R6, RZ, RZ, R5 ;  /* 0x000000ffff069224 */ /* 0x000fe400078e0005 */
[----:B------:R0:W1:Y:S04]  /*168f0*/  SHFL.IDX PT, R5, R2, 0x7, 0x181f ;  /* 0x00f81f0002057f89 */ /* 0x00006800000e0000 */
[----:B------:R0:W-:Y:S02]  /*16900*/  @!P1 LDGSTS.E.BYPASS.LTC128B.128 [R8+0x1b400], desc[UR40][R6.64], !P0 ;  /* 0x1b40000006089fae */ /* 0x0001e4000c101d68 */
.L_x_2597:
[----:B------:R-:W-:-:S05]  /*16910*/  VIADD R3, R3, 0x70 ;  /* 0x0000007003037836 */ /* 0x000fca0000000000 */
[----:B------:R-:W-:-:S13]  /*16920*/  ISETP.GE.AND P1, PT, R3, R4, PT ;  /* 0x000000040300720c */ /* 0x000fda0003f26270 */
[----:B0-----:R-:W-:-:S05]  /*16930*/  @!P1 LEA R2, P2, R9, R0, 0x1 ;  /* 0x0000000009029211 */ /* 0x001fca00078408ff */
[----:B-1----:R-:W-:-:S05]  /*16940*/  @!P1 IMAD.X R3, RZ, RZ, R5, P2 ;  /* 0x000000ffff039224 */ /* 0x002fca00010e0605 */
[----:B------:R-:W-:Y:S01]  /*16950*/  @!PT LDS RZ, [RZ] ;  /* 0x00000000fffff984 */ /* 0x000fe20000000800 */
[----:B------:R-:W-:Y:S01]  /*16960*/  @!PT LDS RZ, [RZ] ;  /* 0x00000000fffff984 */ /* 0x000fe20000000800 */
[----:B------:R-:W-:Y:S01]  /*16970*/  @!PT LDS RZ, [RZ] ;  /* 0x00000000fffff984 */ /* 0x000fe20000000800 */
[----:B------:R0:W-:Y:S01]  /*16980*/  @!P1 LDGSTS.E.BYPASS.LTC128B.128 [R8+0x1bc00], desc[UR40][R2.64], !P0 ;  /* 0x1bc0000002089fae */ /* 0x0001e2000c101d68 */
[----:B------:R-:W-:Y:S01]  /*16990*/  PLOP3.LUT P0, PT, PT, PT, PT, 0x80, 0x0 ;  /* 0x000000000000781c */ /* 0x000fe20003f0f070 */
[----:B------:R-:W-:-:S12]  /*169a0*/  NOP ;  /* 0x0000000000007918 */ /* 0x000fd80000000000 */
.L_x_2479:
        /* <DEDUP_REMOVED lines=18> */
.L_x_2598:
[----:B------:R-:W-:Y:S05]  /*16ad0*/  BSYNC B0 ;  /* 0x0000000000007941 */ /* 0x000fea0003800000 */
.L_x_2480:
[----:B------:R-:W-:Y:S01]  /*16ae0*/  LOP3.LUT P0, RZ, R18, 0x1, RZ, 0xc0, !PT ;  /* 0x0000000112ff7812 */ /* 0x000fe2000780c0ff */
[----:B------:R-:W-:-:S12]  /*16af0*/  BSSY B0, `(.L_x_2482) ;  /* 0x000005b000007945 */ /* 0x000fd80003800000 */
[----:B------:R-:W-:Y:S05]  /*16b00*/  @!P0 BRA `(.L_x_2483) ;  /* 0x0000000400648947 */ /* 0x000fea0003800000 */
[----:B------:R-:W2:Y:S04]  /*16b10*/  LDL R2, [R1+0x10] ;  /* 0x0000100001027983 */ /* 0x000ea80000100800 */
[----:B------:R-:W0:Y:S01]  /*16b20*/  LDL R4, [R1+0x14] ;  /* 0x0000140001047983 */ /* 0x000e220000100800 */
[----:B------:R-:W-:Y:S01]  /*16b30*/  BSSY B1, `(.L_x_2484) ;  /* 0x0000008000017945 */ /* 0x000fe20003800000 */
[----:B------:R-:W1:Y:S02]  /*16b40*/  S2R R3, SR_TID.X ;  /* 0x0000000000037919 */ /* 0x000e640000002100 */
[----:B-1----:R-:W-:-:S04]  /*16b50*/  LOP3.LUT R3, R3, 0x7f, RZ, 0xc0, !PT ;  /* 0x0000007f03037812 */ /* 0x002fc800078ec0ff */
[----:B------:R-:W-:Y:S01]  /*16b60*/  ISETP.NE.AND P1, PT, R3, RZ, PT ;  /* 0x000000ff0300720c */ /* 0x000fe20003f25270 */
[----:B--2---:R-:W-:Y:S01]  /*16b70*/  IMAD R2, R2, 0x8, R19 ;  /* 0x0000000802027824 */ /* 0x004fe200078e0213 */
[----:B0-----:R-:W-:-:S04]  /*16b80*/  SHF.L.U32 R0, R4, 0x1f, RZ ;  /* 0x0000001f04007819 */ /* 0x001fc800000006ff */
[----:B------:R-:W0:Y:S02]  /*16b90*/  SYNCS.PHASECHK.TRANS64.TRYWAIT P0, [R2+URZ+0x22860], R0 ;  /* 0x02286000020075a7 */ /* 0x000e24000800017f */
[----:B0-----:R-:W-:Y:S05]  /*16ba0*/  @!P0 BRA `(.L_x_2485) ;  /* 0x0000004800f88947 */ /* 0x001fea0003800000 */
.L_x_2599:
[----:B------:R-:W-:Y:S05]  /*16bb0*/  BSYNC B1 ;  /* 0x0000000000017941 */ /* 0x000fea0003800000 */
.L_x_2484:
        /* <DEDUP_REMOVED lines=9> */
.L_x_2487:
[----:B------:R-:W-:Y:S05]  /*16c50*/  BSYNC B1 ;  /* 0x0000000000017941 */ /* 0x000fea0003800000 */
.L_x_2486:
[----:B0-----:R-:W2:Y:S04]  /*16c60*/  LDL R0, [R1+0x10] ;  /* 0x0000100001007983 */ /* 0x001ea80000100800 */
[----:B------:R-:W3:Y:S04]  /*16c70*/  LDL R4, [R1+0x18] ;  /* 0x0000180001047983 */ /* 0x000ee80000100800 */
[----:B------:R-:W3:Y:S01]  /*16c80*/  LDL.LU R3, [R1+0x20] ;  /* 0x0000200001037983 */ /* 0x000ee20000300800 */
        /* <DEDUP_REMOVED lines=8> */
[----:B---3--:R-:W-:Y:S02]  /*16d10*/  IMAD R3, R3, 0x60, R4 ;  /* 0x0000006003037824 */ /* 0x008fe400078e0204 */
[----:B------:R-:W-:-:S07]  /*16d20*/  VIADD R4, R0, 0x400 ;  /* 0x0000040000047836 */ /* 0x000fce0000000000 */
.L_x_2488:
        /* <DEDUP_REMOVED lines=15> */
.L_x_2489:
        /* <DEDUP_REMOVED lines=15> */
.L_x_2490:
        /* <DEDUP_REMOVED lines=15> */
.L_x_2491:
        /* <DEDUP_REMOVED lines=10> */
.L_x_2483:
[----:B------:R-:W-:Y:S05]  /*170a0*/  BSYNC B0 ;  /* 0x0000000000007941 */ /* 0x000fea0003800000 */
.L_x_2482:
        /* <DEDUP_REMOVED lines=8> */
[----:B------:R-:W4:Y:S04]  /*17130*/  LDL.LU R7, [R1+0x54] ;  /* 0x0000540001077983 */ /* 0x000f280000300800 */
[----:B------:R-:W5:Y:S04]  /*17140*/  LDL.LU R6, [R1+0x34] ;  /* 0x0000340001067983 */ /* 0x000f680000300800 */
[----:B------:R-:W5:Y:S01]  /*17150*/  LDL.LU R4, [R1+0x58] ;  /* 0x0000580001047983 */ /* 0x000f620000300800 */
[----:B------:R-:W-:Y:S01]  /*17160*/  BSSY B2, `(.L_x_2494) ;  /* 0x00000b0000027945 */ /* 0x000fe20003800000 */
[----:B--2---:R-:W-:-:S04]  /*17170*/  VIADD R2, R9, 0x1 ;  /* 0x0000000109027836 */ /* 0x004fc80000000000 */
[----:B---3--:R-:W-:Y:S01]  /*17180*/  IMAD R2, R2, R8, RZ ;  /* 0x0000000802027224 */ /* 0x008fe200078e02ff */
[----:B------:R-:W-:Y:S02]  /*17190*/  LOP3.LUT R8, RZ, R5, RZ, 0x33, !PT ;  /* 0x00000005ff087212 */ /* 0x000fe400078e33ff */
[----:B----4-:R-:W-:Y:S02]  /*171a0*/  LOP3.LUT R3, RZ, R7, RZ, 0x33, !PT ;  /* 0x00000007ff037212 */ /* 0x010fe400078e33ff */
[----:B------:R-:W-:-:S04]  /*171b0*/  LOP3.LUT R2, RZ, R2, RZ, 0x33, !PT ;  /* 0x00000002ff027212 */ /* 0x000fc800078e33ff */
[----:B-----5:R-:W-:Y:S02]  /*171c0*/  VIADDMNMX R2, R2, -R6, R3, !PT ;  /* 0x8000000602027246 */ /* 0x020fe40007800103 */
[----:B------:R-:W-:-:S04]  /*171d0*/  LOP3.LUT R4, RZ, R4, RZ, 0x33, !PT ;  /* 0x00000004ff047212 */ /* 0x000fc800078e33ff */
[----:B------:R-:W-:-:S04]  /*171e0*/  VIMNMX R4, R2, R4, !PT ;  /* 0x0000000402047248 */ /* 0x000fc80007fe0100 */
[----:B------:R-:W-:Y:S02]  /*171f0*/  VIADDMNMX R8, R4, 0x2, R8, !PT ;  /* 0x0000000204087846 */ /* 0x000fe40007800108 */
[----:B------:R-:W-:-:S05]  /*17200*/  LOP3.LUT R2, RZ, R4, RZ, 0x33, !PT ;  /* 0x00000004ff027212 */ /* 0x000fca00078e33ff */
[----:B------:R-:W-:-:S05]  /*17210*/  IMAD.IADD R2, R8, 0x1, R2 ;  /* 0x0000000108027824 */ /* 0x000fca00078e0202 */
[----:B------:R-:W-:-:S04]  /*17220*/  LOP3.LUT R2, R2, 0x1, RZ, 0xc0, !PT ;  /* 0x0000000102027812 */ /* 0x000fc800078ec0ff */
[----:B------:R-:W-:-:S13]  /*17230*/  ISETP.NE.U32.AND P0, PT, R2, 0x1, PT ;  /* 0x000000010200780c */ /* 0x000fda0003f05070 */
[----:B------:R-:W-:Y:S05]  /*17240*/  @P0 BRA `(.L_x_2495) ;  /* 0x0000000800840947 */ /* 0x000fea0003800000 */
[----:B------:R-:W2:Y:S04]  /*17250*/  LDL.LU R5, [R1+0x10] ;  /* 0x0000100001057983 */ /* 0x000ea80000300800 */
[----:B------:R-:W3:Y:S01]  /*17260*/  LDL.LU R9, [R1+0x14] ;  /* 0x0000140001097983 */ /* 0x000ee20000300800 */
[----:B------:R-:W-:Y:S01]  /*17270*/  LOP3.LUT P2, RZ, R18, 0x1, RZ, 0xc0, !PT ;  /* 0x0000000112ff7812 */ /* 0x000fe2000784c0ff */
[----:B------:R-:W-:Y:S01]  /*17280*/  BSSY B1, `(.L_x_2496) ;  /* 0x000009b000017945 */ /* 0x000fe20003800000 */
[----:B--2---:R-:W-:-:S05]  /*17290*/  VIADD R2, R5, 0x1 ;  /* 0x0000000105027836 */ /* 0x004fca0000000000 */
[----:B------:R-:W-:-:S04]  /*172a0*/  ISETP.NE.AND P0, PT, R2, 0x2, PT ;  /* 0x000000020200780c */ /* 0x000fc80003f05270 */
[----:B------:R-:W-:Y:S02]  /*172b0*/  SEL R3, RZ, 0x1, P0 ;  /* 0x00000001ff037807 */ /* 0x000fe40000000000 */
[----:B------:R-:W-:Y:S02]  /*172c0*/  SEL R10, R2, RZ, P0 ;  /* 0x000000ff020a7207 */ /* 0x000fe40000000000 */
[----:B---3--:R-:W-:-:S05]  /*172d0*/  LOP3.LUT R9, R9, R3, RZ, 0x3c, !PT ;  /* 0x0000000309097212 */ /* 0x008fca00078e3cff */
[----:B------:R0:W-:Y:S04]  /*172e0*/  STL [R1+0x14], R9 ;  /* 0x0000140901007387 */ /* 0x0001e80000100800 */
[----:B------:R0:W-:Y:S01]  /*172f0*/  STL [R1+0x10], R10 ;  /* 0x0000100a01007387 */ /* 0x0001e20000100800 */
        /* <DEDUP_REMOVED lines=24> */
.L_x_2498:
        /* <DEDUP_REMOVED lines=8> */
.L_x_2600:
[----:B------:R-:W-:Y:S05]  /*17500*/  BSYNC B3 ;  /* 0x0000000000037941 */ /* 0x000fea0003800000 */
.L_x_2499:
        /* <DEDUP_REMOVED lines=9> */
.L_x_2502:
[----:B------:R-:W-:Y:S05]  /*175a0*/  BSYNC B3 ;  /* 0x0000000000037941 */ /* 0x000fea0003800000 */
.L_x_2501:
[----:B------:R-:W3:Y:S04]  /*175b0*/  LDL R5, [R1+0x10] ;  /* 0x0000100001057983 */ /* 0x000ee80000100800 */
[----:B-1----:R-:W4:Y:S01]  /*175c0*/  LDL R6, [R1+0x18] ;  /* 0x0000180001067983 */ /* 0x002f220000100800 */
[----:B0-----:R-:W-:Y:S01]  /*175d0*/  IMAD.MOV.U32 R9, RZ, RZ, RZ ;  /* 0x000000ffff097224 */ /* 0x001fe200078e00ff */
[----:B------:R-:W-:Y:S01]  /*175e0*/  UIADD3 UR4, UP0, UR38, 0x370, URZ ;  /* 0x0000037026047890 */ /* 0x000fe2000ff1e03f */
[----:B------:R-:W-:Y:S01]  /*175f0*/  PLOP3.LUT P0, PT, PT, PT, PT, 0x80, 0x0 ;  /* 0x000000000000781c */ /* 0x000fe20003f0f070 */
[----:B------:R-:W-:Y:S01]  /*17600*/  UMOV UR6, 0x0 ;  /* 0x0000000000067882 */ /* 0x000fe20000000000 */
[----:B------:R-:W-:Y:S01]  /*17610*/  UMOV UR7, 0x14f00000 ;  /* 0x14f0000000077882 */ /* 0x000fe20000000000 */
[----:B------:R-:W-:Y:S01]  /*17620*/  R2UR UR10, R9 ;  /* 0x00000000090a72ca */ /* 0x000fe200000e0000 */
[----:B------:R-:W-:Y:S01]  /*17630*/  UIADD3.X UR5, URZ, UR39, URZ, UP0, !UPT ;  /* 0x000000273f057290 */ /* 0x000fe200087fe43f */
[----:B---3--:R-:W-:-:S02]  /*17640*/  IMAD R5, R5, 0x3000, R19 ;  /* 0x0000300005057824 */ /* 0x008fc400078e0213 */
[----:B----4-:R-:W-:Y:S02]  /*17650*/  IMAD R0, R0, 0x60, R6 ;  /* 0x0000006000007824 */ /* 0x010fe400078e0206 */
[----:B------:R-:W-:Y:S02]  /*17660*/  VIADD R5, R5, 0x1c400 ;  /* 0x0001c40005057836 */ /* 0x000fe40000000000 */
[----:B------:R-:W-:-:S07]  /*17670*/  VIADD R6, R3, 0x22830 ;  /* 0x0002283003067836 */ /* 0x000fce0000000000 */
.L_x_2503:
        /* <DEDUP_REMOVED lines=13> */
.L_x_2601:
[----:B------:R-:W-:Y:S05]  /*17750*/  BSYNC B3 ;  /* 0x0000000000037941 */ /* 0x000fea0003800000 */
.L_x_2504:
        /* <DEDUP_REMOVED lines=11> */
.L_x_2507:
[----:B------:R-:W-:Y:S05]  /*17810*/  BSYNC B3 ;  /* 0x0000000000037941 */ /* 0x000fea0003800000 */
.L_x_2506:
[----:B0-2---:R-:W2:Y:S01]  /*17820*/  LDL R2, [R1+0x10] ;  /* 0x0000100001027983 */ /* 0x005ea20000100800 */
        /* <DEDUP_REMOVED lines=9> */
.L_x_2508:
        /* <DEDUP_REMOVED lines=15> */
.L_x_2509:
        /* <DEDUP_REMOVED lines=15> */
.L_x_2510:
        /* <DEDUP_REMOVED lines=15> */
.L_x_2511:
        /* <DEDUP_REMOVED lines=10> */
.L_x_2497:
[----:B------:R-:W-:Y:S05]  /*17c30*/  BSYNC B1 ;  /* 0x0000000000017941 */ /* 0x000fea0003800000 */
.L_x_2496:
[----:B------:R-:W2:Y:S02]  /*17c40*/  LDL.LU R5, [R1+0x30] ;  /* 0x0000300001057983 */ /* 0x000ea40000300800 */
[----:B--2---:R-:W-:-:S07]  /*17c50*/  VIADD R0, R5, 0xfffffffd ;  /* 0xfffffffd05007836 */ /* 0x004fce0000000000 */
.L_x_2495:
[----:B------:R-:W-:Y:S05]  /*17c60*/  BSYNC B2 ;  /* 0x0000000000027941 */ /* 0x000fea0003800000 */
.L_x_2494:
[----:B------:R-:W-:-:S05]  /*17c70*/  VIADD R8, R8, 0xfffffffe ;  /* 0xfffffffe08087836 */ /* 0x000fca0000000000 */
[----:B------:R-:W-:-:S13]  /*17c80*/  ISETP.NE.AND P0, PT, R8, R4, PT ;  /* 0x000000040800720c */ /* 0x000fda0003f05270 */
[----:B------:R-:W-:Y:S05]  /*17c90*/  @!P0 BRA `(.L_x_2493) ;  /* 0x0000001400008947 */ /* 0x000fea0003800000 */
.L_x_2544:
[----:B------:R-:W2:Y:S04]  /*17ca0*/  LDL.LU R3, [R1+0x10] ;  /* 0x0000100001037983 */ /* 0x000ea80000300800 */
[----:B------:R-:W3:Y:S01]  /*17cb0*/  LDL.LU R2, [R1+0x14] ;  /* 0x0000140001027983 */ /* 0x000ee20000300800 */
[----:B------:R-:W-:Y:S01]  /*17cc0*/  LOP3.LUT P1, RZ, R18, 0x1, RZ, 0xc0, !PT ;  /* 0x0000000112ff7812 */ /* 0x000fe2000782c0ff */
[----:B------:R-:W-:Y:S05]  /*17cd0*/  YIELD ;  /* 0x0000000000007946 */ /* 0x000fea0003800000 */
[----:B------:R-:W-:Y:S01]  /*17ce0*/  BSSY B1, `(.L_x_2512) ;  /* 0x0000098000017945 */ /* 0x000fe20003800000 */
[----:B--2---:R-:W-:-:S05]  /*17cf0*/  VIADD R7, R3, 0x1 ;  /* 0x0000000103077836 */ /* 0x004fca0000000000 */
[----:B------:R-:W-:-:S04]  /*17d00*/  ISETP.NE.AND P0, PT, R7, 0x2, PT ;  /* 0x000000020700780c */ /* 0x000fc80003f05270 */
[----:B------:R-:W-:Y:S02]  /*17d10*/  SEL R6, RZ, 0x1, P0 ;  /* 0x00000001ff067807 */ /* 0x000fe40000000000 */
[----:B------:R-:W-:Y:S02]  /*17d20*/  SEL R7, R7, RZ, P0 ;  /* 0x000000ff07077207 */ /* 0x000fe40000000000 */
[----:B---3--:R-:W-:Y:S01]  /*17d30*/  LOP3.LUT R6, R2, R6, RZ, 0x3c, !PT ;  /* 0x0000000602067212 */ /* 0x008fe200078e3cff */
[----:B0-----:R-:W-:Y:S06]  /*17d40*/  @!P1 BRA `(.L_x_2513) ;  /* 0x0000000800449947 */ /* 0x001fec0003800000 */
        /* <DEDUP_REMOVED lines=24> */
.L_x_2514:
        /* <DEDUP_REMOVED lines=8> */
.L_x_2602:
[----:B------:R-:W-:Y:S05]  /*17f50*/  BSYNC B2 ;  /* 0x0000000000027941 */ /* 0x000fea0003800000 */
.L_x_2515:
        /* <DEDUP_REMOVED lines=9> */
.L_x_2518:
[----:B------:R-:W-:Y:S05]  /*17ff0*/  BSYNC B2 ;  /* 0x0000000000027941 */ /* 0x000fea0003800000 */
.L_x_2517:
        /* <DEDUP_REMOVED lines=12> */
.L_x_2519:
        /* <DEDUP_REMOVED lines=13> */
.L_x_2603:
[----:B------:R-:W-:Y:S05]  /*18190*/  BSYNC B2 ;  /* 0x0000000000027941 */ /* 0x000fea0003800000 */
.L_x_2520:
        /* <DEDUP_REMOVED lines=11> */
.L_x_2523:
[----:B------:R-:W-:Y:S05]  /*18250*/  BSYNC B2 ;  /* 0x0000000000027941 */ /* 0x000fea0003800000 */
.L_x_2522:
        /* <DEDUP_REMOVED lines=9> */
.L_x_2524:
        /* <DEDUP_REMOVED lines=15> */
.L_x_2525:
        /* <DEDUP_REMOVED lines=15> */
.L_x_2526:
        /* <DEDUP_REMOVED lines=15> */
.L_x_2527:
        /* <DEDUP_REMOVED lines=10> */
.L_x_2513:
[----:B------:R-:W-:Y:S05]  /*18660*/  BSYNC B1 ;  /* 0x0000000000017941 */ /* 0x000fea0003800000 */
.L_x_2512:
[----:B------:R-:W-:Y:S01]  /*18670*/  VIADD R7, R7, 0x1 ;  /* 0x0000000107077836 */ /* 0x000fe20000000000 */
[----:B------:R-:W-:Y:S01]  /*18680*/  LOP3.LUT P2, RZ, R18, 0x1, RZ, 0xc0, !PT ;  /* 0x0000000112ff7812 */ /* 0x000fe2000784c0ff */
[----:B------:R-:W-:Y:S03]  /*18690*/  BSSY B1, `(.L_x_2528) ;  /* 0x000009c000017945 */ /* 0x000fe60003800000 */
[----:B------:R-:W-:-:S04]  /*186a0*/  ISETP.NE.AND P0, PT, R7, 0x2, PT ;  /* 0x000000020700780c */ /* 0x000fc80003f05270 */
[----:B------:R-:W-:Y:S02]  /*186b0*/  SEL R2, RZ, 0x1, P0 ;  /* 0x00000001ff027807 */ /* 0x000fe40000000000 */
[----:B0-----:R-:W-:Y:S02]  /*186c0*/  SEL R9, R7, RZ, P0 ;  /* 0x000000ff07097207 */ /* 0x001fe40000000000 */
[----:B------:R-:W-:Y:S01]  /*186d0*/  LOP3.LUT R8, R6, R2, RZ, 0x3c, !PT ;  /* 0x0000000206087212 */ /* 0x000fe200078e3cff */
[----:B------:R-:W-:-:S04]  /*186e0*/  VIADD R6, R0, 0xffffffff ;  /* 0xffffffff00067836 */ /* 0x000fc80000000000 */
[----:B------:R0:W-:Y:S04]  /*186f0*/  STL [R1+0x14], R8 ;  /* 0x0000140801007387 */ /* 0x0001e80000100800 */
[----:B------:R0:W-:Y:S01]  /*18700*/  STL [R1+0x10], R9 ;  /* 0x0000100901007387 */ /* 0x0001e20000100800 */
[----:B------:R-:W-:Y:S05]  /*18710*/  @!P2 BRA `(.L_x_2529) ;  /* 0x00000008004ca947 */ /* 0x000fea0003800000 */
        /* <DEDUP_REMOVED lines=24> */
.L_x_2530:
        /* <DEDUP_REMOVED lines=8> */
.L_x_2604:
[----:B------:R-:W-:Y:S05]  /*18920*/  BSYNC B2 ;  /* 0x0000000000027941 */ /* 0x000fea0003800000 */
.L_x_2531:
        /* <DEDUP_REMOVED lines=9> */
.L_x_2534:
[----:B------:R-:W-:Y:S05]  /*189c0*/  BSYNC B2 ;  /* 0x0000000000027941 */ /* 0x000fea0003800000 */
.L_x_2533:
[----:B------:R-:W2:Y:S04]  /*189d0*/  LDL R5, [R1+0x10] ;  /* 0x0000100001057983 */ /* 0x000ea80000100800 */
[----:B------:R-:W3:Y:S01]  /*189e0*/  LDL R4, [R1+0x18] ;  /* 0x0000180001047983 */ /* 0x000ee20000100800 */
[----:B------:R-:W-:Y:S01]  /*189f0*/  IMAD.MOV.U32 R10, RZ, RZ, RZ ;  /* 0x000000ffff0a7224 */ /* 0x000fe200078e00ff */
[----:B------:R-:W-:Y:S01]  /*18a00*/  UIADD3 UR4, UP0, UR38, 0x370, URZ ;  /* 0x0000037026047890 */ /* 0x000fe2000ff1e03f */
[----:B------:R-:W-:Y:S01]  /*18a10*/  PLOP3.LUT P0, PT, PT, PT, PT, 0x80, 0x0 ;  /* 0x000000000000781c */ /* 0x000fe20003f0f070 */
[----:B------:R-:W-:Y:S01]  /*18a20*/  UMOV UR6, 0x0 ;  /* 0x0000000000067882 */ /* 0x000fe20000000000 */
[----:B------:R-:W-:Y:S01]  /*18a30*/  UMOV UR7, 0x14f00000 ;  /* 0x14f0000000077882 */ /* 0x000fe20000000000 */
[----:B------:R-:W-:Y:S01]  /*18a40*/  R2UR UR10, R10 ;  /* 0x000000000a0a72ca */ /* 0x000fe200000e0000 */
[----:B------:R-:W-:Y:S01]  /*18a50*/  UIADD3.X UR5, URZ, UR39, URZ, UP0, !UPT ;  /* 0x000000273f057290 */ /* 0x000fe200087fe43f */
[----:B--2---:R-:W-:-:S02]  /*18a60*/  IMAD R5, R5, 0x3000, R19 ;  /* 0x0000300005057824 */ /* 0x004fc400078e0213 */
[----:B---3--:R-:W-:Y:S02]  /*18a70*/  IMAD R4, R7, 0x60, R4 ;  /* 0x0000006007047824 */ /* 0x008fe400078e0204 */
[----:B------:R-:W-:Y:S02]  /*18a80*/  VIADD R5, R5, 0x1c400 ;  /* 0x0001c40005057836 */ /* 0x000fe40000000000 */
[----:B------:R-:W-:-:S07]  /*18a90*/  VIADD R7, R2, 0x22830 ;  /* 0x0002283002077836 */ /* 0x000fce0000000000 */
.L_x_2535:
        /* <DEDUP_REMOVED lines=13> */
.L_x_2605:
[----:B------:R-:W-:Y:S05]  /*18b70*/  BSYNC B2 ;  /* 0x0000000000027941 */ /* 0x000fea0003800000 */
.L_x_2536:
[----:B------:R-:W-:Y:S01]  /*18b80*/  BSSY B2, `(.L_x_2538) ;  /* 0x000000b000027945 */ /* 0x000fe20003800000 */
[----:B0-----:R-:W-:Y:S02]  /*18b90*/  IMAD.MOV.U32 R8, RZ, RZ, 0x0 ;  /* 0x00000000ff087424 */ /* 0x001fe400078e00ff */
[----:B------:R-:W-:Y:S01]  /*18ba0*/  IMAD.MOV.U32 R9, RZ, RZ, 0x14f00000 ;  /* 0x14f00000ff097424 */ /* 0x000fe200078e00ff */
        /* <DEDUP_REMOVED lines=8> */
.L_x_2539:
[----:B------:R-:W-:Y:S05]  /*18c30*/  BSYNC B2 ;  /* 0x0000000000027941 */ /* 0x000fea0003800000 */
.L_x_2538:
[----:B-12---:R-:W2:Y:S01]  /*18c40*/  LDL R3, [R1+0x10] ;  /* 0x0000100001037983 */ /* 0x006ea20000100800 */
        /* <DEDUP_REMOVED lines=9> */
.L_x_2540:
        /* <DEDUP_REMOVED lines=15> */
.L_x_2541:
        /* <DEDUP_REMOVED lines=15> */
.L_x_2542:
        /* <DEDUP_REMOVED lines=15> */
.L_x_2543:
        /* <DEDUP_REMOVED lines=10> */
.L_x_2529:
[----:B------:R-:W-:Y:S05]  /*19050*/  BSYNC B1 ;  /* 0x0000000000017941 */ /* 0x000fea0003800000 */
.L_x_2528:
[----:B------:R-:W2:Y:S01]  /*19060*/  LDL R5, [R1+0x1c] ;  /* 0x00001c0001057983 */ /* 0x000ea20000100800 */
[----:B------:R-:W-:Y:S01]  /*19070*/  VIADD R0, R0, 0xfffffffe ;  /* 0xfffffffe00007836 */ /* 0x000fe20000000000 */
[----:B--2---:R-:W-:-:S13]  /*19080*/  ISETP.GT.AND P0, PT, R6, R5, PT ;  /* 0x000000050600720c */ /* 0x004fda0003f04270 */
[----:B------:R-:W-:Y:S05]  /*19090*/  @P0 BRA `(.L_x_2544) ;  /* 0xffffffec00000947 */ /* 0x000fea000383ffff */
.L_x_2493:
[----:B------:R-:W-:Y:S05]  /*190a0*/  BSYNC B0 ;  /* 0x0000000000007941 */ /* 0x000fea0003800000 */
.L_x_2492:
[----:B------:R-:W2:Y:S04]  /*190b0*/  LDL.LU R4, [R1+0x10] ;  /* 0x0000100001047983 */ /* 0x000ea80000300800 */
[----:B------:R-:W3:Y:S01]  /*190c0*/  LDL.LU R3, [R1+0x14] ;  /* 0x0000140001037983 */ /* 0x000ee20000300800 */
[----:B------:R-:W1:Y:S01]  /*190d0*/  S2R R2, SR_TID.X ;  /* 0x0000000000027919 */ /* 0x000e620000002100 */
[----:B------:R-:W-:Y:S01]  /*190e0*/  BSSY B0, `(.L_x_2545) ;  /* 0x0000016000007945 */ /* 0x000fe20003800000 */
[----:B-1----:R-:W-:-:S04]  /*190f0*/  LOP3.LUT R2, R2, 0x7f, RZ, 0xc0, !PT ;  /* 0x0000007f02027812 */ /* 0x002fc800078ec0ff */
[----:B------:R-:W-:Y:S01]  /*19100*/  ISETP.NE.AND P1, PT, R2, RZ, PT ;  /* 0x000000ff0200720c */ /* 0x000fe20003f25270 */
[----:B--2---:R-:W-:-:S05]  /*19110*/  VIADD R0, R4, 0x1 ;  /* 0x0000000104007836 */ /* 0x004fca0000000000 */
[----:B------:R-:W-:-:S04]  /*19120*/  ISETP.NE.AND P0, PT, R0, 0x2, PT ;  /* 0x000000020000780c */ /* 0x000fc80003f05270 */
[----:B------:R-:W-:-:S04]  /*19130*/  SEL R2, RZ, 0x1, P0 ;  /* 0x00000001ff027807 */ /* 0x000fc80000000000 */
[----:B---3--:R-:W-:-:S05]  /*19140*/  LOP3.LUT R3, R3, R2, RZ, 0x3c, !PT ;  /* 0x0000000203037212 */ /* 0x008fca00078e3cff */
[----:B------:R1:W-:Y:S01]  /*19150*/  STL [R1+0x14], R3 ;  /* 0x0000140301007387 */ /* 0x0003e20000100800 */
        /* <DEDUP_REMOVED lines=14> */
.L_x_2546:
[----:B------:R-:W-:Y:S05]  /*19240*/  BSYNC B0 ;  /* 0x0000000000007941 */ /* 0x000fea0003800000 */
.L_x_2545:
[----:B------:R-:W-:-:S05]  /*19250*/  SEL R0, R0, RZ, P0 ;  /* 0x000000ff00007207 */ /* 0x000fca0000000000 */
[----:B------:R3:W-:Y:S02]  /*19260*/  STL [R1+0x10], R0 ;  /* 0x0000100001007387 */ /* 0x0007e40000100800 */
.L_x_2464:
[----:B------:R-:W-:Y:S05]  /*19270*/  BSYNC B7 ;  /* 0x0000000000077941 */ /* 0x000fea0003800000 */
.L_x_2462:
[----:B------:R-:W-:-:S13]  /*19280*/  LOP3.LUT P0, RZ, R18, 0x2, RZ, 0xc0, !PT ;  /* 0x0000000212ff7812 */ /* 0x000fda000780c0ff */
[----:B------:R-:W-:Y:S05]  /*19290*/  @!P0 BRA `(.L_x_2547) ;  /* 0x00000000002c8947 */ /* 0x000fea0003800000 */
[----:B------:R-:W-:Y:S05]  /*192a0*/  WARPSYNC.ALL ;  /* 0x0000000000007948 */ /* 0x000fea0003800000 */
[----:B------:R-:W5:Y:S08]  /*192b0*/  S2UR UR5, SR_CgaCtaId ;  /* 0x00000000000579c3 */ /* 0x000f700000008800 */
[----:B------:R-:W-:Y:S06]  /*192c0*/  BAR.SYNC.DEFER_BLOCKING 0x5, 0x180 ;  /* 0x0146000000007b1d */ /* 0x000fec0000010000 */
[----:B------:R-:W-:-:S02]  /*192d0*/  UMOV UR4, 0x400 ;  /* 0x0000040000047882 */ /* 0x000fc40000000000 */
[----:B-----5:R-:W-:-:S06]  /*192e0*/  ULEA UR4, UR5, UR4, 0x18 ;  /* 0x0000000405047291 */ /* 0x020fcc000f8ec03f */
[----:B------:R-:W-:-:S05]  /*192f0*/  IMAD.U32 R19, RZ, RZ, UR4 ;  /* 0x00000004ff137e24 */ /* 0x000fca000f8e00ff */
[----:B01----:R-:W0:Y:S04]  /*19300*/  LDS.128 R4, [R19+0x228d0] ;  /* 0x0228d00013047984 */ /* 0x003e280000000c00 */
[----:B0-----:R0:W-:Y:S04]  /*19310*/  STL.64 [R1], R4 ;  /* 0x0000000401007387 */ /* 0x0011e80000100a00 */
[----:B------:R0:W-:Y:S01]  /*19320*/  STL.64 [R1+0x8], R6 ;  /* 0x0000080601007387 */ /* 0x0001e20000100a00 */
[----:B------:R-:W-:Y:S06]  /*19330*/  BAR.ARV 0x4, 0x180 ;  /* 0x0106000000007b1d */ /* 0x000fec0000002000 */
[----:B------:R-:W-:Y:S05]  /*19340*/  BRA `(.L_x_2548) ;  /* 0x0000001000307947 */ /* 0x000fea0003800000 */
.L_x_2547:
[----:B------:R-:W5:Y:S01]  /*19350*/  S2R R16, SR_TID.X ;  /* 0x0000000000107919 */ /* 0x000f620000002100 */
[----:B------:R-:W-:Y:S01]  /*19360*/  UMOV UR4, 0xffffffff ;  /* 0xffffffff00047882 */ /* 0x000fe20000000000 */
[----:B-----5:R-:W-:-:S04]  /*19370*/  LOP3.LUT R16, R16, 0x1f, RZ, 0xc0, !PT ;  /* 0x0000001f10107812 */ /* 0x020fc800078ec0ff */
[----:B------:R-:W-:Y:S01]  /*19380*/  ISETP.NE.AND P0, PT, R16, 0x1f, PT ;  /* 0x0000001f1000780c */ /* 0x000fe20003f05270 */
[----:B------:R-:W-:-:S12]  /*19390*/  BRA.DIV UR4, `(.L_x_2549) ;  /* 0x0000002604887947 */ /* 0x000fd8000b800000 */
[----:B-1----:R-:W0:Y:S01]  /*193a0*/  LDL.LU R3, [R1] ;  /* 0x0000000001037983 */ /* 0x002e220000300800 */
[----:B------:R-:W-:-:S03]  /*193b0*/  ULDC UR4, c[0x0][0xc3c] ;  /* 0x00030f0000047ab9 */ /* 0x000fc60000000800 */
[----:B------:R-:W3:Y:S01]  /*193c0*/  LDL R4, [R1+0xc] ;  /* 0x00000c0001047983 */ /* 0x000ee20000100800 */
[----:B0-2---:R-:W-:Y:S02]  /*193d0*/  IMAD.MOV.U32 R10, RZ, RZ, R3 ;  /* 0x000000ffff0a7224 */ /* 0x005fe400078e0003 */
[----:B---34-:R-:W-:-:S05]  /*193e0*/  IMAD.IADD R0, R4, 0x1, R16 ;  /* 0x0000000104007824 */ /* 0x018fca00078e0210 */
        /* <DEDUP_REMOVED lines=36> */
.L_x_2615:
[----:B------:R-:W-:Y:S02]  /*19630*/  ULDC UR4, c[0x0][0xc38] ;  /* 0x00030e0000047ab9 */ /* 0x000fe40000000800 */
[----:B------:R-:W-:-:S04]  /*19640*/  IMAD.U32 R7, RZ, RZ, UR4 ;  /* 0x00000004ff077e24 */ /* 0x000fc8000f8e00ff */
[----:B-1----:R-:W-:-:S04]  /*19650*/  IMAD R10, R14, R7, RZ ;  /* 0x000000070e0a7224 */ /* 0x002fc800078e02ff */
[----:B------:R-:W-:-:S05]  /*19660*/  IMAD.IADD R4, R9, 0x1, R10 ;  /* 0x0000000109047824 */ /* 0x000fca00078e020a */
[----:B------:R-:W-:-:S13]  /*19670*/  ISETP.GT.AND P6, PT, R4, R0, PT ;  /* 0x000000000400720c */ /* 0x000fda0003fc4270 */
[----:B------:R-:W-:Y:S05]  /*19680*/  @P6 BRA `(.L_x_2550) ;  /* 0x0000000000ac6947 */ /* 0x000fea0003800000 */
.L_x_2553:
        /* <DEDUP_REMOVED lines=37> */
.L_x_2623:
[----:B------:R-:W-:Y:S02]  /*198e0*/  ULDC UR4, c[0x0][0xc38] ;  /* 0x00030e0000047ab9 */ /* 0x000fe40000000800 */
[----:B------:R-:W-:-:S04]  /*198f0*/  IMAD.U32 R7, RZ, RZ, UR4 ;  /* 0x00000004ff077e24 */ /* 0x000fc8000f8e00ff */
[----:B-1----:R-:W-:-:S04]  /*19900*/  IMAD R10, R14, R7, RZ ;  /* 0x000000070e0a7224 */ /* 0x002fc800078e02ff */
[----:B------:R-:W-:-:S05]  /*19910*/  IMAD.IADD R4, R10, 0x1, R4 ;  /* 0x000000010a047824 */ /* 0x000fca00078e0204 */
[----:B------:R-:W-:-:S13]  /*19920*/  ISETP.GT.AND P6, PT, R4, R0, PT ;  /* 0x000000000400720c */ /* 0x000fda0003fc4270 */
[----:B------:R-:W-:Y:S05]  /*19930*/  @!P6 BRA `(.L_x_2553) ;  /* 0xfffffffc0054e947 */ /* 0x000fea000383ffff */
.L_x_2550:
[----:B------:R-:W-:Y:S01]  /*19940*/  IMAD.IADD R10, R4, 0x1, -R10 ;  /* 0x00000001040a7824 */ /* 0x000fe200078e0a0a */
[----:B------:R-:W-:-:S03]  /*19950*/  UMOV UR4, 0xffffffff ;  /* 0xffffffff00047882 */ /* 0x000fc60000000000 */
[----:B------:R-:W-:-:S05]  /*19960*/  IMAD R3, R2, R7, R10 ;  /* 0x0000000702037224 */ /* 0x000fca00078e020a */
[----:B------:R-:W-:Y:S01]  /*19970*/  ISETP.GT.AND P6, PT, R3, R0, PT ;  /* 0x000000000300720c */ /* 0x000fe20003fc4270 */
[----:B------:R-:W-:-:S12]  /*19980*/  BRA.DIV UR4, `(.L_x_2554) ;  /* 0x0000002a04147947 */ /* 0x000fd8000b800000 */
[----:B------:R-:W2:Y:S01]  /*19990*/  LDL.LU R11, [R1+0xc] ;  /* 0x00000c00010b7983 */ /* 0x000ea20000300800 */
[----:B------:R-:W-:-:S04]  /*199a0*/  VOTE.ANY R3, PT, !P6 ;  /* 0x0000000000037806 */ /* 0x000fc800070e0100 */
[----:B------:R-:W1:Y:S02]  /*199b0*/  POPC R9, R3 ;  /* 0x0000000300097309 */ /* 0x000e640000000000 */
[----:B-1----:R2:W1:Y:S04]  /*199c0*/  SHFL.IDX PT, R4, R5, R9, 0x1f ;  /* 0x00001f0905047589 */ /* 0x00246800000e0000 */
[----:B------:R3:W4:Y:S01]  /*199d0*/  SHFL.IDX PT, R6, R6, R9, 0x1f ;  /* 0x00001f0906067589 */ /* 0x00072200000e0000 */
[----:B--2---:R-:W-:-:S05]  /*199e0*/  IMAD.IADD R5, R9, 0x1, R11 ;  /* 0x0000000109057824 */ /* 0x004fca00078e020b */
[----:B-1--4-:R3:W-:Y:S02]  /*199f0*/  STL [R1+0xc], R5 ;  /* 0x00000c0501007387 */ /* 0x0127e40000100800 */
.L_x_2628:
[----:B------:R-:W-:-:S13]  /*19a00*/  ISETP.NE.AND P0, PT, R3, RZ, PT ;  /* 0x000000ff0300720c */ /* 0x000fda0003f05270 */
[----:B------:R-:W-:Y:S05]  /*19a10*/  @!P0 BRA `(.L_x_2555) ;  /* 0x0000000000108947 */ /* 0x000fea0003800000 */
[----:B------:R-:W-:Y:S01]  /*19a20*/  UMOV UR4, 0xffffffff ;  /* 0xffffffff00047882 */ /* 0x000fe20000000000 */
[----:B------:R-:W-:Y:S02]  /*19a30*/  VIADD R12, R9, 0xffffffff ;  /* 0xffffffff090c7836 */ /* 0x000fe40000000000 */
[----:B------:R-:W-:Y:S05]  /*19a40*/  BRA.DIV UR4, `(.L_x_2556) ;  /* 0x0000002a044c7947 */ /* 0x000fea000b800000 */
[----:B------:R1:W2:Y:S02]  /*19a50*/  SHFL.IDX PT, R8, R2, R12, 0x1f ;  /* 0x00001f0c02087589 */ /* 0x0002a400000e0000 */
.L_x_2555:
[----:B--2---:R-:W-:Y:S01]  /*19a60*/  IMAD R3, R8, R7, R10 ;  /* 0x0000000708037224 */ /* 0x004fe200078e020a */
[----:B------:R-:W-:-:S03]  /*19a70*/  ISETP.NE.AND P0, PT, R6, 0x1, PT ;  /* 0x000000010600780c */ /* 0x000fc60003f05270 */
[----:B------:R-:W-:Y:S01]  /*19a80*/  IMAD.IADD R0, R0, 0x1, -R3 ;  /* 0x0000000100007824 */ /* 0x000fe200078e0a03 */
[----:B------:R2:W-:Y:S09]  /*19a90*/  STL [R1], R3 ;  /* 0x0000000301007387 */ /* 0x0005f20000100800 */
[----:B------:R-:W-:Y:S05]  /*19aa0*/  @!P0 BRA `(.L_x_2557) ;  /* 0x0000000000e48947 */ /* 0x000fea0003800000 */
[----:B0--3--:R-:W-:-:S04]  /*19ab0*/  IABS R5, R4 ;  /* 0x0000000400057213 */ /* 0x009fc80000000000 */
[----:B------:R-:W0:Y:S08]  /*19ac0*/  I2F.RP R7, R5 ;  /* 0x0000000500077306 */ /* 0x000e300000209400 */
[----:B0-----:R-:W0:Y:S02]  /*19ad0*/  MUFU.RCP R7, R7 ;  /* 0x0000000700077308 */ /* 0x001e240000001000 */
[----:B0-----:R-:W-:-:S06]  /*19ae0*/  VIADD R9, R7, 0xffffffe ;  /* 0x0ffffffe07097836 */ /* 0x001fcc0000000000 */
[----:B--2---:R-:W1:Y:S02]  /*19af0*/  F2I.FTZ.U32.TRUNC.NTZ R3, R9 ;  /* 0x0000000900037305 */ /* 0x004e64000021f000 */
[----:B-1----:R-:W-:-:S04]  /*19b00*/  IMAD.MOV R2, RZ, RZ, -R3 ;  /* 0x000000ffff027224 */ /* 0x002fc800078e0a03 */
[----:B------:R-:W-:Y:S02]  /*19b10*/  IMAD R11, R2, R5, RZ ;  /* 0x00000005020b7224 */ /* 0x000fe400078e02ff */
[----:B------:R-:W-:-:S04]  /*19b20*/  IMAD.MOV.U32 R2, RZ, RZ, RZ ;  /* 0x000000ffff027224 */ /* 0x000fc800078e00ff */
[----:B------:R-:W-:Y:S01]  /*19b30*/  IMAD.HI.U32 R8, R3, R11, R2 ;  /* 0x0000000b03087227 */ /* 0x000fe200078e0002 */
[----:B------:R-:W-:Y:S02]  /*19b40*/  IABS R3, R0 ;  /* 0x0000000000037213 */ /* 0x000fe40000000000 */
[----:B------:R-:W-:-:S03]  /*19b50*/  IABS R2, R4 ;  /* 0x0000000400027213 */ /* 0x000fc60000000000 */
[----:B------:R-:W-:-:S04]  /*19b60*/  IMAD.HI.U32 R8, R8, R3, RZ ;  /* 0x0000000308087227 */ /* 0x000fc800078e00ff */
[----:B------:R-:W-:-:S04]  /*19b70*/  IMAD.MOV R2, RZ, RZ, -R2 ;  /* 0x000000ffff027224 */ /* 0x000fc800078e0a02 */
[----:B------:R-:W-:-:S05]  /*19b80*/  IMAD R2, R8, R2, R3 ;  /* 0x0000000208027224 */ /* 0x000fca00078e0203 */
[----:B------:R-:W-:-:S13]  /*19b90*/  ISETP.GT.U32.AND P1, PT, R5, R2, PT ;  /* 0x000000020500720c */ /* 0x000fda0003f24070 */
[----:B------:R-:W-:Y:S02]  /*19ba0*/  @!P1 IMAD.IADD R2, R2, 0x1, -R5 ;  /* 0x0000000102029824 */ /* 0x000fe400078e0a05 */
[----:B------:R-:W-:Y:S01]  /*19bb0*/  @!P1 VIADD R8, R8, 0x1 ;  /* 0x0000000108089836 */ /* 0x000fe20000000000 */
[----:B------:R-:W-:Y:S02]  /*19bc0*/  ISETP.NE.AND P1, PT, R4, RZ, PT ;  /* 0x000000ff0400720c */ /* 0x000fe40003f25270 */
[----:B------:R-:W-:Y:S02]  /*19bd0*/  ISETP.GE.U32.AND P0, PT, R2, R5, PT ;  /* 0x000000050200720c */ /* 0x000fe40003f06070 */
[----:B------:R-:W-:-:S04]  /*19be0*/  IABS R5, R6 ;  /* 0x0000000600057213 */ /* 0x000fc80000000000 */
        /* <DEDUP_REMOVED lines=9> */
[----:B------:R-:W-:-:S03]  /*19c80*/  LOP3.LUT R2, R0, R4, RZ, 0x3c, !PT ;  /* 0x0000000400027212 */ /* 0x000fc600078e3cff */
[----:B------:R-:W-:Y:S01]  /*19c90*/  IMAD.MOV.U32 R3, RZ, RZ, R8 ;  /* 0x000000ffff037224 */ /* 0x000fe200078e0008 */
[----:B------:R-:W-:Y:S02]  /*19ca0*/  ISETP.GE.AND P2, PT, R2, RZ, PT ;  /* 0x000000ff0200720c */ /* 0x000fe40003f46270 */
[----:B------:R-:W-:-:S05]  /*19cb0*/  IABS R8, R6 ;  /* 0x0000000600087213 */ /* 0x000fca0000000000 */
[----:B------:R-:W-:-:S06]  /*19cc0*/  IMAD.MOV R8, RZ, RZ, -R8 ;  /* 0x000000ffff087224 */ /* 0x000fcc00078e0a08 */
        /* <DEDUP_REMOVED lines=9> */
[----:B------:R-:W-:Y:S01]  /*19d60*/  ISETP.GE.U32.AND P0, PT, R2, R5, PT ;  /* 0x000000050200720c */ /* 0x000fe20003f06070 */
[----:B------:R-:W-:Y:S01]  /*19d70*/  IMAD.MOV R5, RZ, RZ, -R3 ;  /* 0x000000ffff057224 */ /* 0x000fe200078e0a03 */
[----:B------:R-:W-:-:S03]  /*19d80*/  LOP3.LUT R2, R3, R6, RZ, 0x3c, !PT ;  /* 0x0000000603027212 */ /* 0x000fc600078e3cff */
[----:B------:R-:W-:Y:S01]  /*19d90*/  IMAD R0, R4, R5, R0 ;  /* 0x0000000504007224 */ /* 0x000fe200078e0200 */
[----:B------:R-:W-:-:S07]  /*19da0*/  ISETP.GE.AND P2, PT, R2, RZ, PT ;  /* 0x000000ff0200720c */ /* 0x000fce0003f46270 */
[----:B------:R-:W-:-:S06]  /*19db0*/  @P0 VIADD R7, R7, 0x1 ;  /* 0x0000000107070836 */ /* 0x000fcc0000000000 */
[----:B------:R-:W-:Y:S01]  /*19dc0*/  @!P2 IMAD.MOV R7, RZ, RZ, -R7 ;  /* 0x000000ffff07a224 */ /* 0x000fe200078e0a07 */
[----:B------:R-:W-:-:S05]  /*19dd0*/  @!P1 LOP3.LUT R7, RZ, R6, RZ, 0x33, !PT ;  /* 0x00000006ff079212 */ /* 0x000fca00078e33ff */
[----:B------:R-:W-:-:S04]  /*19de0*/  IMAD.MOV R2, RZ, RZ, -R7 ;  /* 0x000000ffff027224 */ /* 0x000fc800078e0a07 */
[C---:B------:R-:W-:Y:S02]  /*19df0*/  IMAD R3, R6.reuse, R2, R3 ;  /* 0x0000000206037224 */ /* 0x040fe400078e0203 */
[----:B------:R-:W-:-:S04]  /*19e00*/  IMAD R6, R6, 0x1000000, R7 ;  /* 0x0100000006067824 */ /* 0x000fc800078e0207 */
[----:B------:R-:W-:-:S05]  /*19e10*/  IMAD R2, R3, 0x10000, R6 ;  /* 0x0001000003027824 */ /* 0x000fca00078e0206 */
[----:B------:R1:W-:Y:S01]  /*19e20*/  STL [R1+0x8], R2 ;  /* 0x0000080201007387 */ /* 0x0003e20000100800 */
[----:B------:R-:W-:Y:S05]  /*19e30*/  BRA `(.L_x_2558) ;  /* 0x0000000000fc7947 */ /* 0x000fea0003800000 */
.L_x_2557:
[----:B0--3--:R-:W3:Y:S01]  /*19e40*/  LDL R5, [R1+0xc] ;  /* 0x00000c0001057983 */ /* 0x009ee20000100800 */
[----:B-12---:R-:W3:Y:S02]  /*19e50*/  LDC.64 R2, c[0x0][0xc90] ;  /* 0x00032400ff027b82 */ /* 0x006ee40000000a00 */
[----:B---3--:R-:W-:-:S05]  /*19e60*/  IMAD.WIDE R2, R5, 0x4, R2 ;  /* 0x0000000405027825 */ /* 0x008fca00078e0202 */
[----:B------:R-:W2:Y:S02]  /*19e70*/  LDG.E R6, desc[UR40][R2.64] ;  /* 0x0000002802067981 */ /* 0x000ea4000c1e1900 */
[----:B--2---:R-:W-:-:S05]  /*19e80*/  IMAD R5, R4, R6, RZ ;  /* 0x0000000604057224 */ /* 0x004fca00078e02ff */
[----:B------:R-:W-:-:S04]  /*19e90*/  IABS R8, R5 ;  /* 0x0000000500087213 */ /* 0x000fc80000000000 */
[----:B------:R-:W0:Y:S08]  /*19ea0*/  I2F.RP R10, R8 ;  /* 0x00000008000a7306 */ /* 0x000e300000209400 */
[----:B0-----:R-:W0:Y:S02]  /*19eb0*/  MUFU.RCP R10, R10 ;  /* 0x0000000a000a7308 */ /* 0x001e240000001000 */
[----:B0-----:R-:W-:-:S06]  /*19ec0*/  VIADD R11, R10, 0xffffffe ;  /* 0x0ffffffe0a0b7836 */ /* 0x001fcc0000000000 */
[----:B------:R-:W0:Y:S02]  /*19ed0*/  F2I.FTZ.U32.TRUNC.NTZ R3, R11 ;  /* 0x0000000b00037305 */ /* 0x000e24000021f000 */
[----:B0-----:R-:W-:-:S04]  /*19ee0*/  IMAD.MOV R2, RZ, RZ, -R3 ;  /* 0x000000ffff027224 */ /* 0x001fc800078e0a03 */
        /* <DEDUP_REMOVED lines=18> */
[----:B------:R-:W-:Y:S02]  /*1a010*/  IMAD R8, R6, R2, RZ ;  /* 0x0000000206087224 */ /* 0x000fe400078e02ff */
[----:B------:R-:W-:Y:S02]  /*1a020*/  IMAD.MOV R2, RZ, RZ, -R2 ;  /* 0x000000ffff027224 */ /* 0x000fe400078e0a02 */
[----:B------:R-:W-:Y:S02]  /*1a030*/  IMAD.MOV R3, RZ, RZ, -R8 ;  /* 0x000000ffff037224 */ /* 0x000fe400078e0a08 */
[----:B------:R-:W-:-:S03]  /*1a040*/  IMAD R0, R5, R2, R0 ;  /* 0x0000000205007224 */ /* 0x000fc600078e0200 */
[----:B------:R-:W-:-:S04]  /*1a050*/  VIADDMNMX R6, R3, R7, R6, PT ;  /* 0x0000000703067246 */ /* 0x000fc80003800106 */
        /* <DEDUP_REMOVED lines=16> */
[----:B------:R-:W-:Y:S02]  /*1a160*/  ISETP.GE.AND P2, PT, R3, RZ, PT ;  /* 0x000000ff0300720c */ /* 0x000fe40003f46270 */
[----:B------:R-:W-:-:S09]  /*1a170*/  IADD3 R3, R8, 0x1000000, R0 ;  /* 0x0100000008037810 */ /* 0x000fd20007ffe000 */
[----:B------:R-:W-:Y:S02]  /*1a180*/  @!P1 IMAD.IADD R10, R10, 0x1, -R7 ;  /* 0x000000010a0a9824 */ /* 0x000fe400078e0a07 */
[----:B------:R-:W-:Y:S01]  /*1a190*/  @!P1 VIADD R2, R2, 0x1 ;  /* 0x0000000102029836 */ /* 0x000fe20000000000 */
[----:B------:R-:W-:Y:S02]  /*1a1a0*/  ISETP.NE.AND P1, PT, R6, RZ, PT ;  /* 0x000000ff0600720c */ /* 0x000fe40003f25270 */
[----:B------:R-:W-:-:S13]  /*1a1b0*/  ISETP.GE.U32.AND P0, PT, R10, R7, PT ;  /* 0x000000070a00720c */ /* 0x000fda0003f06070 */
[----:B------:R-:W-:-:S04]  /*1a1c0*/  @P0 VIADD R2, R2, 0x1 ;  /* 0x0000000102020836 */ /* 0x000fc80000000000 */
[----:B------:R-:W-:Y:S01]  /*1a1d0*/  @!P2 IMAD.MOV R2, RZ, RZ, -R2 ;  /* 0x000000ffff02a224 */ /* 0x000fe200078e0a02 */
[----:B------:R-:W-:Y:S01]  /*1a1e0*/  @!P1 LOP3.LUT R2, RZ, R6, RZ, 0x33, !PT ;  /* 0x00000006ff029212 */ /* 0x000fe200078e33ff */
[----:B------:R-:W-:-:S04]  /*1a1f0*/  IMAD.MOV R6, RZ, RZ, -R6 ;  /* 0x000000ffff067224 */ /* 0x000fc800078e0a06 */
[----:B------:R-:W-:Y:S02]  /*1a200*/  IMAD R3, R2, R6, R3 ;  /* 0x0000000602037224 */ /* 0x000fe400078e0203 */
[----:B------:R-:W-:-:S03]  /*1a210*/  IMAD.MOV.U32 R0, RZ, RZ, R2 ;  /* 0x000000ffff007224 */ /* 0x000fc600078e0002 */
[----:B------:R0:W-:Y:S04]  /*1a220*/  STL [R1+0x8], R3 ;  /* 0x0000080301007387 */ /* 0x0001e80000100800 */
.L_x_2558:
[----:B0-----:R-:W-:-:S05]  /*1a230*/  LOP3.LUT R3, RZ, R0, RZ, 0x33, !PT ;  /* 0x00000000ff037212 */ /* 0x001fca00078e33ff */
[----:B------:R-:W-:-:S05]  /*1a240*/  IMAD.IADD R0, R4, 0x1, R3 ;  /* 0x0000000104007824 */ /* 0x000fca00078e0203 */
[----:B------:R0:W-:Y:S01]  /*1a250*/  STL [R1+0x4], R0 ;  /* 0x0000040001007387 */ /* 0x0001e20000100800 */
[----:B------:R-:W-:Y:S05]  /*1a260*/  BRA `(.L_x_2559) ;  /* 0x0000000000287947 */ /* 0x000fea0003800000 */
.L_x_2551:
        /* <DEDUP_REMOVED lines=10> */
.L_x_2559:
[----:B--2---:R-:W2:Y:S04]  /*1a310*/  LDL R3, [R1+0x8] ;  /* 0x0000080001037983 */ /* 0x004ea80000100800 */
[----:B-1----:R-:W3:Y:S04]  /*1a320*/  LDL R2, [R1+0xc] ;  /* 0x00000c0001027983 */ /* 0x002ee80000100800 */
[----:B------:R-:W4:Y:S04]  /*1a330*/  LDL R5, [R1+0x4] ;  /* 0x0000040001057983 */ /* 0x000f280000100800 */
[----:B------:R-:W4:Y:S01]  /*1a340*/  LDL R4, [R1] ;  /* 0x0000000001047983 */ /* 0x000f220000100800 */
[----:B0-----:R-:W0:Y:S01]  /*1a350*/  S2R R0, SR_TID.X ;  /* 0x0000000000007919 */ /* 0x001e220000002100 */
        /* <DEDUP_REMOVED lines=11> */
.L_x_2548:
[----:B---34-:R-:W3:Y:S01]  /*1a410*/  LDL R0, [R1+0xc] ;  /* 0x00000c0001007983 */ /* 0x018ee20000100800 */
[----:B------:R-:W-:Y:S02]  /*1a420*/  ULDC UR4, c[0x0][0xc3c] ;  /* 0x00030f0000047ab9 */ /* 0x000fe40000000800 */
[----:B---3--:R-:W-:-:S13]  /*1a430*/  ISETP.GE.AND P0, PT, R0, UR4, PT ;  /* 0x0000000400007c0c */ /* 0x008fda000bf06270 */
[----:B------:R-:W-:Y:S05]  /*1a440*/  @!P0 BRA `(.L_x_2560) ;  /* 0xffffffa000f08947 */ /* 0x000fea000383ffff */
[----:B------:R-:W-:Y:S05]  /*1a450*/  BSYNC B8 ;  /* 0x0000000000087941 */ /* 0x000fea0003800000 */
.L_x_2448:
[----:B----4-:R-:W4:Y:S01]  /*1a460*/  LDL.LU R0, [R1+0x48] ;  /* 0x0000480001007983 */ /* 0x010f220000300800 */
[----:B------:R-:W-:Y:S01]  /*1a470*/  BSSY B0, `(.L_x_2561) ;  /* 0x000000b000007945 */ /* 0x000fe20003800000 */
[----:B01----:R-:W0:Y:S01]  /*1a480*/  S2R R5, SR_CgaCtaId ;  /* 0x0000000000057919 */ /* 0x003e220000008800 */
[----:B----4-:R-:W-:-:S05]  /*1a490*/  VIADD R0, R0, 0x1 ;  /* 0x0000000100007836 */ /* 0x010fca0000000000 */
[----:B--2---:R-:W-:-:S04]  /*1a4a0*/  LEA.HI R2, R0, R0, RZ, 0x1 ;  /* 0x0000000000027211 */ /* 0x004fc800078f08ff */
[----:B------:R-:W-:-:S05]  /*1a4b0*/  LOP3.LUT R3, R2, 0xfffffffe, RZ, 0xc0, !PT ;  /* 0xfffffffe02037812 */ /* 0x000fca00078ec0ff */
[----:B------:R-:W-:Y:S01]  /*1a4c0*/  IMAD.IADD R3, R0, 0x1, -R3 ;  /* 0x0000000100037824 */ /* 0x000fe200078e0a03 */
[----:B------:R-:W-:-:S04]  /*1a4d0*/  MOV R0, 0x400 ;  /* 0x0000040000007802 */ /* 0x000fc80000000f00 */
[----:B0-----:R-:W-:Y:S02]  /*1a4e0*/  LEA R0, R5, R0, 0x18 ;  /* 0x0000000005007211 */ /* 0x001fe400078ec0ff */
[----:B------:R-:W-:-:S04]  /*1a4f0*/  SHF.L.U32 R3, R3, 0x1f, RZ ;  /* 0x0000001f03037819 */ /* 0x000fc800000006ff */
[----:B------:R-:W0:Y:S02]  /*1a500*/  SYNCS.PHASECHK.TRANS64.TRYWAIT P0, [R0+URZ+0x22820], R3 ;  /* 0x02282003000075a7 */ /* 0x000e24000800017f */
[----:B0-----:R-:W-:Y:S05]  /*1a510*/  @!P0 BRA `(.L_x_2562) ;  /* 0x0000001c00c08947 */ /* 0x001fea0003800000 */
.L_x_2631:
[----:B------:R-:W-:Y:S05]  /*1a520*/  BSYNC B0 ;  /* 0x0000000000007941 */ /* 0x000fea0003800000 */
.L_x_2561:
[----:B------:R-:W-:-:S03]  /*1a530*/  UMOV UR4, 0xffffffff ;  /* 0xffffffff00047882 */ /* 0x000fc60000000000 */
[----:B------:R-:W-:Y:S05]  /*1a540*/  BRA.DIV UR4, `(.L_x_2563) ;  /* 0x0000001e04c87947 */ /* 0x000fea000b800000 */
[----:B------:R-:W1:Y:S02]  /*1a550*/  S2R R2, SR_TID.X ;  /* 0x0000000000027919 */ /* 0x000e640000002100 */
[----:B-1----:R-:W-:-:S04]  /*1a560*/  SHF.R.U32.HI R2, RZ, 0x5, R2 ;  /* 0x00000005ff027819 */ /* 0x002fc80000011602 */
[----:B------:R-:W-:-:S05]  /*1a570*/  LOP3.LUT R2, R2, 0x3, RZ, 0xc0, !PT ;  /* 0x0000000302027812 */ /* 0x000fca00078ec0ff */
[----:B------:R1:W2:Y:S02]  /*1a580*/  SHFL.IDX PT, R14, R2, RZ, 0x1f ;  /* 0x00001fff020e7589 */ /* 0x0002a400000e0000 */
.L_x_2634:
[----:B--2---:R-:W-:Y:S01]  /*1a590*/  ISETP.NE.AND P0, PT, R14, RZ, PT ;  /* 0x000000ff0e00720c */ /* 0x004fe20003f05270 */
[----:B------:R-:W-:-:S12]  /*1a5a0*/  BSSY B0, `(.L_x_2564) ;  /* 0x0000027000007945 */ /* 0x000fd80003800000 */
[----:B------:R-:W-:Y:S05]  /*1a5b0*/  @P0 BRA `(.L_x_2565) ;  /* 0x0000000000940947 */ /* 0x000fea0003800000 */
[----:B------:R-:W-:-:S03]  /*1a5c0*/  UMOV UR4, 0xffffffff ;  /* 0xffffffff00047882 */ /* 0x000fc60000000000 */
[----:B------:R-:W-:Y:S05]  /*1a5d0*/  BRA.DIV UR4, `(.L_x_2566) ;  /* 0x0000001e04d87947 */ /* 0x000fea000b800000 */
[----:B------:R-:W-:-:S13]  /*1a5e0*/  ELECT P6, URZ, PT ;  /* 0x00000000003f782f */ /* 0x000fda00038c0000 */
.L_x_2637:
[----:B------:R-:W-:Y:S05]  /*1a5f0*/  @!P6 BRA `(.L_x_2565) ;  /* 0x000000000084e947 */ /* 0x000fea0003800000 */
[----:B------:R-:W-:-:S06]  /*1a600*/  ULOP3.LUT UR4, UR36, 0x2, URZ, 0xfc, !UPT ;  /* 0x0000000224047892 */ /* 0x000fcc000f8efc3f */
[----:B-1----:R-:W-:-:S05]  /*1a610*/  IMAD.U32 R2, RZ, RZ, UR4 ;  /* 0x00000004ff027e24 */ /* 0x002fca000f8e00ff */
[----:B------:R-:W-:-:S13]  /*1a620*/  ISETP.NE.AND P2, PT, R2, 0x3, PT ;  /* 0x000000030200780c */ /* 0x000fda0003f45270 */
[----:B------:R-:W-:Y:S05]  /*1a630*/  @!P2 BRA `(.L_x_2567) ;  /* 0x000000000004a947 */ /* 0x000fea0003800000 */
[----:B------:R-:W-:Y:S01]  /*1a640*/  BPT.TRAP 0x1 ;  /* 0x000000040000795c */ /* 0x000fe20000300000 */
.L_x_2567:
[----:B0-----:R-:W2:Y:S04]  /*1a650*/  LDL R3, [R1+0x10] ;  /* 0x0000100001037983 */ /* 0x001ea80000100800 */
[----:B------:R-:W4:Y:S01]  /*1a660*/  LDL.LU R7, [R1+0x14] ;  /* 0x0000140001077983 */ /* 0x000f220000300800 */
[----:B------:R-:W-:-:S04]  /*1a670*/  VIADD R2, R0, 0x22840 ;  /* 0x0002284000027836 */ /* 0x000fc80000000000 */
[C---:B--2---:R-:W-:Y:S02]  /*1a680*/  IMAD R6, R3.reuse, 0x8, R2 ;  /* 0x0000000803067824 */ /* 0x044fe400078e0202 */
[----:B------:R-:W-:Y:S01]  /*1a690*/  VIADD R3, R3, 0x1 ;  /* 0x0000000103037836 */ /* 0x000fe20000000000 */
[----:B----4-:R-:W-:-:S04]  /*1a6a0*/  SHF.L.U32 R5, R7, 0x1f, RZ ;  /* 0x0000001f07057819 */ /* 0x010fc800000006ff */
        /* <DEDUP_REMOVED lines=8> */
.L_x_2638:
[----:B------:R-:W1:Y:S02]  /*1a730*/  SYNCS.PHASECHK.TRANS64.TRYWAIT P0, [R7+URZ], R2 ;  /* 0x00000002070075a7 */ /* 0x000e64000800017f */
[----:B-1----:R-:W-:Y:S05]  /*1a740*/  @!P0 BRA `(.L_x_2569) ;  /* 0x0000001c00b08947 */ /* 0x002fea0003800000 */
.L_x_2639:
[----:B------:R-:W-:Y:S05]  /*1a750*/  @!P2 BRA `(.L_x_2570) ;  /* 0x000000000004a947 */ /* 0x000fea0003800000 */
[----:B------:R-:W-:Y:S01]  /*1a760*/  BPT.TRAP 0x1 ;  /* 0x000000040000795c */ /* 0x000fe20000300000 */
.L_x_2570:
[----:B------:R-:W2:Y:S01]  /*1a770*/  LDL.LU R4, [R1+0x10] ;  /* 0x0000100001047983 */ /* 0x000ea20000300800 */
[----:B------:R-:W-:-:S04]  /*1a780*/  VIADD R0, R0, 0x22860 ;  /* 0x0002286000007836 */ /* 0x000fc80000000000 */
[----:B--2---:R-:W-:-:S04]  /*1a790*/  IMAD R4, R4, 0x8, R0 ;  /* 0x0000000804047824 */ /* 0x004fc800078e0200 */
[----:B------:R-:W2:Y:S02]  /*1a7a0*/  SYNCS.PHASECHK.TRANS64.TRYWAIT P0, [R4+URZ], R5 ;  /* 0x00000005040075a7 */ /* 0x000ea4000800017f */
[----:B--2---:R-:W-:Y:S05]  /*1a7b0*/  @!P0 BRA `(.L_x_2571) ;  /* 0x0000001c00a88947 */ /* 0x004fea0003800000 */
.L_x_2640:
[----:B------:R-:W-:-:S07]  /*1a7c0*/  IMAD R3, R3, 0x8, R0 ;  /* 0x0000000803037824 */ /* 0x000fce00078e0200 */
.L_x_2572:
[----:B----4-:R4:W0:Y:S02]  /*1a7d0*/  SYNCS.PHASECHK.TRANS64.TRYWAIT P0, [R3+URZ], R2 ;  /* 0x00000002030075a7 */ /* 0x010824000800017f */
[----:B0-----:R-:W-:Y:S05]  /*1a7e0*/  @!P0 NANOSLEEP.SYNCS 0x989680 ;  /* 0x009896800000895d */ /* 0x001fea0003900000 */
[----:B------:R-:W0:Y:S02]  /*1a7f0*/  @!P0 SYNCS.PHASECHK.TRANS64 P0, [R3+URZ], R2 ;  /* 0x00000002030085a7 */ /* 0x000e24000800007f */
[----:B0-----:R-:W-:Y:S05]  /*1a800*/  @!P0 BRA `(.L_x_2572) ;  /* 0xfffffffc00f08947 */ /* 0x001fea000383ffff */
.L_x_2565:
[----:B------:R-:W-:Y:S05]  /*1a810*/  BSYNC B0 ;  /* 0x0000000000007941 */ /* 0x000fea0003800000 */
.L_x_2564:
[----:B------:R-:W-:Y:S05]  /*1a820*/  EXIT ;  /* 0x000000000000794d */ /* 0x000fea0003800000 */
.L_x_2347:
[----:B0-----:R0:W1:Y:S02]  /*1a830*/  SYNCS.PHASECHK.TRANS64.TRYWAIT P0, [R3+URZ+0x22800], R0 ;  /* 0x02280000030075a7 */ /* 0x001064000800017f */
[----:B-1----:R-:W-:Y:S05]  /*1a840*/  @!P0 NANOSLEEP.SYNCS 0x989680 ;  /* 0x009896800000895d */ /* 0x002fea0003900000 */
[----:B------:R-:W1:Y:S02]  /*1a850*/  @!P0 SYNCS.PHASECHK.TRANS64 P0, [R3+URZ+0x22800], R0 ;  /* 0x02280000030085a7 */ /* 0x000e64000800007f */
[----:B-1----:R-:W-:Y:S05]  /*1a860*/  @!P0 BRA `(.L_x_2347) ;  /* 0xfffffffc00f08947 */ /* 0x002fea000383ffff */
[----:B------:R-:W-:Y:S05]  /*1a870*/  BRA `(.L_x_2573) ;  /* 0xfffffe7800e07947 */ /* 0x000fea000383ffff */
.L_x_2351:
[----:B-1----:R-:W-:-:S04]  /*1a880*/  IMAD.U32 R5, RZ, RZ, UR5 ;  /* 0x00000005ff057e24 */ /* 0x002fc8000f8e00ff */
[----:B------:R1:W2:Y:S03]  /*1a890*/  SYNCS.PHASECHK.TRANS64.TRYWAIT P1, [R5+URZ+0x22830], R8 ;  /* 0x02283008050075a7 */ /* 0x0002a6000802017f */
[----:B--2---:R-:W-:Y:S05]  /*1a8a0*/  @!P1 NANOSLEEP.SYNCS 0x989680 ;  /* 0x009896800000995d */ /* 0x004fea0003900000 */
[----:B------:R-:W2:Y:S02]  /*1a8b0*/  @!P1 SYNCS.PHASECHK.TRANS64 P1, [R5+URZ+0x22830], R8 ;  /* 0x02283008050095a7 */ /* 0x000ea4000802007f */
[----:B--2---:R-:W-:Y:S05]  /*1a8c0*/  @!P1 BRA `(.L_x_2351) ;  /* 0xfffffffc00ec9947 */ /* 0x004fea000383ffff */
[----:B------:R-:W-:Y:S05]  /*1a8d0*/  BRA `(.L_x_2350) ;  /* 0xfffffe7c00087947 */ /* 0x000fea000383ffff */
.L_x_2363:
[----:B-1----:R-:W-:-:S04]  /*1a8e0*/  IMAD.U32 R9, RZ, RZ, UR5 ;  /* 0x00000005ff097e24 */ /* 0x002fc8000f8e00ff */
[----:B------:R1:W2:Y:S03]  /*1a8f0*/  SYNCS.PHASECHK.TRANS64.TRYWAIT P2, [R9+URZ+0x22850], R8 ;  /* 0x02285008090075a7 */ /* 0x0002a6000804017f */
[----:B--2---:R-:W-:Y:S05]  /*1a900*/  @!P2 NANOSLEEP.SYNCS 0x989680 ;  /* 0x009896800000a95d */ /* 0x004fea0003900000 */
[----:B------:R-:W2:Y:S02]  /*1a910*/  @!P2 SYNCS.PHASECHK.TRANS64 P2, [R9+URZ+0x22850], R8 ;  /* 0x022850080900a5a7 */ /* 0x000ea4000804007f */
[----:B--2---:R-:W-:Y:S05]  /*1a920*/  @!P2 BRA `(.L_x_2363) ;  /* 0xfffffffc00eca947 */ /* 0x004fea000383ffff */
[----:B------:R-:W-:Y:S05]  /*1a930*/  BRA `(.L_x_2362) ;  /* 0xfffffea400447947 */ /* 0x000fea000383ffff */
.L_x_2371:
[----:B-1----:R-:W-:-:S04]  /*1a940*/  IMAD.U32 R6, RZ, RZ, UR23 ;  /* 0x00000017ff067e24 */ /* 0x002fc8000f8e00ff */
[----:B------:R1:W2:Y:S03]  /*1a950*/  SYNCS.PHASECHK.TRANS64.TRYWAIT P2, [R6+URZ+0x22830], R7 ;  /* 0x02283007060075a7 */ /* 0x0002a6000804017f */
[----:B--2---:R-:W-:Y:S05]  /*1a960*/  @!P2 NANOSLEEP.SYNCS 0x989680 ;  /* 0x009896800000a95d */ /* 0x004fea0003900000 */
[----:B------:R-:W2:Y:S02]  /*1a970*/  @!P2 SYNCS.PHASECHK.TRANS64 P2, [R6+URZ+0x22830], R7 ;  /* 0x022830070600a5a7 */ /* 0x000ea4000804007f */
[----:B--2---:R-:W-:Y:S05]  /*1a980*/  @!P2 BRA `(.L_x_2371) ;  /* 0xfffffffc00eca947 */ /* 0x004fea000383ffff */
[----:B------:R-:W-:Y:S05]  /*1a990*/  BRA `(.L_x_2370) ;  /* 0xfffffea800d47947 */ /* 0x000fea000383ffff */
.L_x_2383:
[----:B-1----:R1:W2:Y:S02]  /*1a9a0*/  SYNCS.PHASECHK.TRANS64.TRYWAIT P2, [R176+URZ+0x22850], R7 ;  /* 0x02285007b00075a7 */ /* 0x0022a4000804017f */
[----:B--2---:R-:W-:Y:S05]  /*1a9b0*/  @!P2 NANOSLEEP.SYNCS 0x989680 ;  /* 0x009896800000a95d */ /* 0x004fea0003900000 */
[----:B------:R-:W2:Y:S02]  /*1a9c0*/  @!P2 SYNCS.PHASECHK.TRANS64 P2, [R176+URZ+0x22850], R7 ;  /* 0x02285007b000a5a7 */ /* 0x000ea4000804007f */
[----:B--2---:R-:W-:Y:S05]  /*1a9d0*/  @!P2 BRA `(.L_x_2383) ;  /* 0xfffffffc00f0a947 */ /* 0x004fea000383ffff */
[----:B------:R-:W-:Y:S05]  /*1a9e0*/  BRA `(.L_x_2382) ;  /* 0xfffffedc00407947 */ /* 0x000fea000383ffff */
.L_x_2392:
[----:B--2---:R-:W-:-:S04]  /*1a9f0*/  IMAD.U32 R4, RZ, RZ, UR6 ;  /* 0x00000006ff047e24 */ /* 0x004fc8000f8e00ff */
[----:B------:R2:W3:Y:S03]  /*1aa00*/  SYNCS.PHASECHK.TRANS64.TRYWAIT P3, [R4+URZ+0x22830], R3 ;  /* 0x02283003040075a7 */ /* 0x0004e6000806017f */
[----:B---3--:R-:W-:Y:S05]  /*1aa10*/  @!P3 NANOSLEEP.SYNCS 0x989680 ;  /* 0x009896800000b95d */ /* 0x008fea0003900000 */
[----:B------:R-:W3:Y:S02]  /*1aa20*/  @!P3 SYNCS.PHASECHK.TRANS64 P3, [R4+URZ+0x22830], R3 ;  /* 0x022830030400b5a7 */ /* 0x000ee4000806007f */
[----:B---3--:R-:W-:Y:S05]  /*1aa30*/  @!P3 BRA `(.L_x_2392) ;  /* 0xfffffffc00ecb947 */ /* 0x008fea000383ffff */
[----:B------:R-:W-:Y:S05]  /*1aa40*/  BRA `(.L_x_2391) ;  /* 0xfffffee000fc7947 */ /* 0x000fea000383ffff */
.L_x_2396:
[----:B-1----:R1:W2:Y:S02]  /*1aa50*/  SYNCS.PHASECHK.TRANS64.TRYWAIT P3, [R12+URZ+0x22850], R3 ;  /* 0x022850030c0075a7 */ /* 0x0022a4000806017f */
[----:B--2---:R-:W-:Y:S05]  /*1aa60*/  @!P3 NANOSLEEP.SYNCS 0x989680 ;  /* 0x009896800000b95d */ /* 0x004fea0003900000 */
[----:B------:R-:W2:Y:S02]  /*1aa70*/  @!P3 SYNCS.PHASECHK.TRANS64 P3, [R12+URZ+0x22850], R3 ;  /* 0x022850030c00b5a7 */ /* 0x000ea4000806007f */
[----:B--2---:R-:W-:Y:S05]  /*1aa80*/  @!P3 BRA `(.L_x_2396) ;  /* 0xfffffffc00f0b947 */ /* 0x004fea000383ffff */
[----:B------:R-:W-:Y:S05]  /*1aa90*/  BRA `(.L_x_2395) ;  /* 0xffffff0000987947 */ /* 0x000fea000383ffff */
.L_x_2402:
[----:B--2---:R-:W-:-:S04]  /*1aaa0*/  IMAD.U32 R4, RZ, RZ, UR5 ;  /* 0x00000005ff047e24 */ /* 0x004fc8000f8e00ff */
[----:B------:R2:W3:Y:S03]  /*1aab0*/  SYNCS.PHASECHK.TRANS64.TRYWAIT P2, [R4+URZ+0x22830], R7 ;  /* 0x02283007040075a7 */ /* 0x0004e6000804017f */
[----:B---3--:R-:W-:Y:S05]  /*1aac0*/  @!P2 NANOSLEEP.SYNCS 0x989680 ;  /* 0x009896800000a95d */ /* 0x008fea0003900000 */
[----:B------:R-:W3:Y:S02]  /*1aad0*/  @!P2 SYNCS.PHASECHK.TRANS64 P2, [R4+URZ+0x22830], R7 ;  /* 0x022830070400a5a7 */ /* 0x000ee4000804007f */
[----:B---3--:R-:W-:Y:S05]  /*1aae0*/  @!P2 BRA `(.L_x_2402) ;  /* 0xfffffffc00eca947 */ /* 0x008fea000383ffff */
[----:B------:R-:W-:Y:S05]  /*1aaf0*/  BRA `(.L_x_2401) ;  /* 0xffffff0400a87947 */ /* 0x000fea000383ffff */
.L_x_2414:
[----:B-1----:R1:W2:Y:S02]  /*1ab00*/  SYNCS.PHASECHK.TRANS64.TRYWAIT P2, [R176+URZ+0x22850], R7 ;  /* 0x02285007b00075a7 */ /* 0x0022a4000804017f */
[----:B--2---:R-:W-:Y:S05]  /*1ab10*/  @!P2 NANOSLEEP.SYNCS 0x989680 ;  /* 0x009896800000a95d */ /* 0x004fea0003900000 */
[----:B------:R-:W2:Y:S02]  /*1ab20*/  @!P2 SYNCS.PHASECHK.TRANS64 P2, [R176+URZ+0x22850], R7 ;  /* 0x02285007b000a5a7 */ /* 0x000ea4000804007f */
[----:B--2---:R-:W-:Y:S05]  /*1ab30*/  @!P2 BRA `(.L_x_2414) ;  /* 0xfffffffc00f0a947 */ /* 0x004fea000383ffff */
[----:B------:R-:W-:Y:S05]  /*1ab40*/  BRA `(.L_x_2413) ;  /* 0xffffff3400f47947 */ /* 0x000fea000383ffff */
.L_x_2470:
[----:B-1----:R-:W1:Y:S01]  /*1ab50*/  S2R R4, SR_TID.X ;  /* 0x0000000000047919 */ /* 0x002e620000002100 */
        /* <DEDUP_REMOVED lines=8> */
[----:B------:R1:W3:Y:S02]  /*1abe0*/  SHFL.IDX P6, R14, R13, R12, R11 ;  /* 0x0000000c0d0e7389 */ /* 0x0002e400000c000b */
[----:B0123--:R-:W-:Y:S01]  /*1abf0*/  ENDCOLLECTIVE ;  /* 0x000000000000791b */ /* 0x00ffe20003800000 */
.L_x_2575:
[----:B------:R-:W-:Y:S05]  /*1ac00*/  BSYNC B0 ;  /* 0x0000000000007941 */ /* 0x000fea0003800000 */
.L_x_2574:
[----:B------:R-:W-:Y:S05]  /*1ac10*/  BRA `(.L_x_2576) ;  /* 0xffffffac008c7947 */ /* 0x000fea000383ffff */
.L_x_2472:
[----:B------:R-:W-:Y:S01]  /*1ac20*/  BSSY B0, `(.L_x_2577) ;  /* 0x0000006000007945 */ /* 0x000fe20003800000 */
[----:B------:R-:W-:-:S07]  /*1ac30*/  IMAD.MOV.U32 R15, RZ, RZ, -0x1 ;  /* 0xffffffffff0f7424 */ /* 0x000fce00078e00ff */
[----:B012---:R-:W-:Y:S05]  /*1ac40*/  WARPSYNC.COLLECTIVE R15, `(.L_x_2578) ;  /* 0x000000000f0c7348 */ /* 0x007fea0003c00000 */
[----:B------:R-:W-:Y:S02]  /*1ac50*/  ELECT P6, UR62, PT ;  /* 0x00000000003e782f */ /* 0x000fe400038c0000 */
[----:B------:R-:W-:Y:S01]  /*1ac60*/  MOV R14, UR62 ;  /* 0x0000003e000e7c02 */ /* 0x000fe20008000f00 */
[----:B012---:R-:W-:Y:S10]  /*1ac70*/  ENDCOLLECTIVE ;  /* 0x000000000000791b */ /* 0x007ff40003800000 */
.L_x_2578:
[----:B------:R-:W-:Y:S05]  /*1ac80*/  BSYNC B0 ;  /* 0x0000000000007941 */ /* 0x000fea0003800000 */
.L_x_2577:
[----:B------:R-:W-:Y:S05]  /*1ac90*/  BRA `(.L_x_2579) ;  /* 0xffffffac00907947 */ /* 0x000fea000383ffff */
.L_x_2474:
[----:B---3--:R3:W4:Y:S02]  /*1aca0*/  SYNCS.PHASECHK.TRANS64.TRYWAIT P0, [R0+URZ+0x22840], R2 ;  /* 0x02284002000075a7 */ /* 0x008724000800017f */
[----:B----4-:R-:W-:Y:S05]  /*1acb0*/  @!P0 NANOSLEEP.SYNCS 0x989680 ;  /* 0x009896800000895d */ /* 0x010fea0003900000 */
[----:B------:R-:W4:Y:S02]  /*1acc0*/  @!P0 SYNCS.PHASECHK.TRANS64 P0, [R0+URZ+0x22840], R2 ;  /* 0x02284002000085a7 */ /* 0x000f24000800007f */
[----:B----4-:R-:W-:Y:S05]  /*1acd0*/  @!P0 BRA `(.L_x_2474) ;  /* 0xfffffffc00f08947 */ /* 0x010fea000383ffff */
[----:B------:R-:W-:Y:S05]  /*1ace0*/  BRA `(.L_x_2580) ;  /* 0xffffffac00f47947 */ /* 0x000fea000383ffff */
.L_x_2478:
[----:B------:R-:W2:Y:S01]  /*1acf0*/  LDL.LU R11, [R1+0x2c] ;  /* 0x00002c00010b7983 */ /* 0x000ea20000300800 */
[----:B------:R-:W-:Y:S02]  /*1ad00*/  IMAD.MOV.U32 R5, RZ, RZ, R12 ;  /* 0x000000ffff057224 */ /* 0x000fe400078e000c */
[----:B------:R-:W-:Y:S02]  /*1ad10*/  IMAD.MOV.U32 R13, RZ, RZ, R2 ;  /* 0x000000ffff0d7224 */ /* 0x000fe400078e0002 */
[----:B------:R-:W-:Y:S02]  /*1ad20*/  IMAD.MOV.U32 R12, RZ, RZ, RZ ;  /* 0x000000ffff0c7224 */ /* 0x000fe400078e00ff */
[----:B------:R-:W-:Y:S02]  /*1ad30*/  IMAD.MOV.U32 R15, RZ, RZ, -0x1 ;  /* 0xffffffffff0f7424 */ /* 0x000fe400078e00ff */
        /* <DEDUP_REMOVED lines=8> */
.L_x_2581:
[----:B------:R-:W-:Y:S02]  /*1adc0*/  IMAD.MOV.U32 R13, RZ, RZ, R0 ;  /* 0x000000ffff0d7224 */ /* 0x000fe400078e0000 */
[----:B------:R-:W-:-:S07]  /*1add0*/  IMAD.MOV.U32 R6, RZ, RZ, R14 ;  /* 0x000000ffff067224 */ /* 0x000fce00078e000e */
[----:B------:R-:W-:Y:S05]  /*1ade0*/  WARPSYNC.COLLECTIVE R15, `(.L_x_2582) ;  /* 0x000000000f087348 */ /* 0x000fea0003c00000 */
[----:B------:R0:W1:Y:S02]  /*1adf0*/  SHFL.IDX P6, R14, R13, R12, R11 ;  /* 0x0000000c0d0e7389 */ /* 0x00006400000c000b */
[----:B01----:R-:W-:Y:S01]  /*1ae00*/  ENDCOLLECTIVE ;  /* 0x000000000000791b */ /* 0x003fe20003800000 */
.L_x_2582:
[----:B------:R-:W-:Y:S02]  /*1ae10*/  IMAD.MOV.U32 R13, RZ, RZ, R2 ;  /* 0x000000ffff0d7224 */ /* 0x000fe400078e0002 */
[----:B------:R-:W-:Y:S02]  /*1ae20*/  IMAD.MOV.U32 R12, RZ, RZ, 0x1 ;  /* 0x00000001ff0c7424 */ /* 0x000fe400078e00ff */
[----:B------:R-:W-:-:S07]  /*1ae30*/  IMAD.MOV.U32 R7, RZ, RZ, R14 ;  /* 0x000000ffff077224 */ /* 0x000fce00078e000e */
[----:B------:R-:W-:Y:S05]  /*1ae40*/  WARPSYNC.COLLECTIVE R15, `(.L_x_2583) ;  /* 0x000000000f087348 */ /* 0x000fea0003c00000 */
[----:B------:R0:W1:Y:S02]  /*1ae50*/  SHFL.IDX P6, R14, R13, R12, R11 ;  /* 0x0000000c0d0e7389 */ /* 0x00006400000c000b */
[----:B01----:R-:W-:Y:S01]  /*1ae60*/  ENDCOLLECTIVE ;  /* 0x000000000000791b */ /* 0x003fe20003800000 */
.L_x_2583:
        /* <DEDUP_REMOVED lines=15> */
.L_x_2584:
[----:B------:R-:W-:Y:S02]  /*1af60*/  IMAD.MOV.U32 R13, RZ, RZ, R2 ;  /* 0x000000ffff0d7224 */ /* 0x000fe400078e0002 */
[----:B------:R-:W-:Y:S02]  /*1af70*/  IMAD.MOV.U32 R12, RZ, RZ, 0x2 ;  /* 0x00000002ff0c7424 */ /* 0x000fe400078e00ff */
[----:B------:R-:W-:-:S07]  /*1af80*/  IMAD.MOV.U32 R5, RZ, RZ, R14 ;  /* 0x000000ffff057224 */ /* 0x000fce00078e000e */
[----:B------:R-:W-:Y:S05]  /*1af90*/  WARPSYNC.COLLECTIVE R15, `(.L_x_2585) ;  /* 0x000000000f087348 */ /* 0x000fea0003c00000 */
[----:B------:R0:W1:Y:S02]  /*1afa0*/  SHFL.IDX P6, R14, R13, R12, R11 ;  /* 0x0000000c0d0e7389 */ /* 0x00006400000c000b */
[----:B01----:R-:W-:Y:S01]  /*1afb0*/  ENDCOLLECTIVE ;  /* 0x000000000000791b */ /* 0x003fe20003800000 */
.L_x_2585:
        /* <DEDUP_REMOVED lines=15> */
.L_x_2586:
[----:B------:R-:W-:Y:S02]  /*1b0b0*/  IMAD.MOV.U32 R13, RZ, RZ, R2 ;  /* 0x000000ffff0d7224 */ /* 0x000fe400078e0002 */
[----:B------:R-:W-:Y:S02]  /*1b0c0*/  IMAD.MOV.U32 R12, RZ, RZ, 0x3 ;  /* 0x00000003ff0c7424 */ /* 0x000fe400078e00ff */
[----:B------:R-:W-:-:S07]  /*1b0d0*/  IMAD.MOV.U32 R5, RZ, RZ, R14 ;  /* 0x000000ffff057224 */ /* 0x000fce00078e000e */
[----:B------:R-:W-:Y:S05]  /*1b0e0*/  WARPSYNC.COLLECTIVE R15, `(.L_x_2587) ;  /* 0x000000000f087348 */ /* 0x000fea0003c00000 */
[----:B------:R0:W1:Y:S02]  /*1b0f0*/  SHFL.IDX P6, R14, R13, R12, R11 ;  /* 0x0000000c0d0e7389 */ /* 0x00006400000c000b */
[----:B01----:R-:W-:Y:S01]  /*1b100*/  ENDCOLLECTIVE ;  /* 0x000000000000791b */ /* 0x003fe20003800000 */
.L_x_2587:
        /* <DEDUP_REMOVED lines=15> */
.L_x_2588:
[----:B------:R-:W-:Y:S02]  /*1b200*/  IMAD.MOV.U32 R13, RZ, RZ, R2 ;  /* 0x000000ffff0d7224 */ /* 0x000fe400078e0002 */
[----:B------:R-:W-:Y:S02]  /*1b210*/  IMAD.MOV.U32 R12, RZ, RZ, 0x4 ;  /* 0x00000004ff0c7424 */ /* 0x000fe400078e00ff */
[----:B------:R-:W-:-:S07]  /*1b220*/  IMAD.MOV.U32 R5, RZ, RZ, R14 ;  /* 0x000000ffff057224 */ /* 0x000fce00078e000e */
[----:B------:R-:W-:Y:S05]  /*1b230*/  WARPSYNC.COLLECTIVE R15, `(.L_x_2589) ;  /* 0x000000000f087348 */ /* 0x000fea0003c00000 */
[----:B------:R0:W1:Y:S02]  /*1b240*/  SHFL.IDX P6, R14, R13, R12, R11 ;  /* 0x0000000c0d0e7389 */ /* 0x00006400000c000b */
[----:B01----:R-:W-:Y:S01]  /*1b250*/  ENDCOLLECTIVE ;  /* 0x000000000000791b */ /* 0x003fe20003800000 */
.L_x_2589:
        /* <DEDUP_REMOVED lines=15> */
.L_x_2590:
[----:B------:R-:W-:Y:S02]  /*1b350*/  IMAD.MOV.U32 R13, RZ, RZ, R2 ;  /* 0x000000ffff0d7224 */ /* 0x000fe400078e0002 */
[----:B------:R-:W-:Y:S02]  /*1b360*/  IMAD.MOV.U32 R12, RZ, RZ, 0x5 ;  /* 0x00000005ff0c7424 */ /* 0x000fe400078e00ff */
[----:B------:R-:W-:-:S07]  /*1b370*/  IMAD.MOV.U32 R5, RZ, RZ, R14 ;  /* 0x000000ffff057224 */ /* 0x000fce00078e000e */
[----:B------:R-:W-:Y:S05]  /*1b380*/  WARPSYNC.COLLECTIVE R15, `(.L_x_2591) ;  /* 0x000000000f087348 */ /* 0x000fea0003c00000 */
[----:B------:R0:W1:Y:S02]  /*1b390*/  SHFL.IDX P6, R14, R13, R12, R11 ;  /* 0x0000000c0d0e7389 */ /* 0x00006400000c000b */
[----:B01----:R-:W-:Y:S01]  /*1b3a0*/  ENDCOLLECTIVE ;  /* 0x000000000000791b */ /* 0x003fe20003800000 */
.L_x_2591:
        /* <DEDUP_REMOVED lines=15> */
.L_x_2592:
[----:B------:R-:W-:Y:S02]  /*1b4a0*/  IMAD.MOV.U32 R13, RZ, RZ, R2 ;  /* 0x000000ffff0d7224 */ /* 0x000fe400078e0002 */
[----:B------:R-:W-:Y:S02]  /*1b4b0*/  IMAD.MOV.U32 R12, RZ, RZ, 0x6 ;  /* 0x00000006ff0c7424 */ /* 0x000fe400078e00ff */
[----:B------:R-:W-:-:S07]  /*1b4c0*/  IMAD.MOV.U32 R5, RZ, RZ, R14 ;  /* 0x000000ffff057224 */ /* 0x000fce00078e000e */
[----:B------:R-:W-:Y:S05]  /*1b4d0*/  WARPSYNC.COLLECTIVE R15, `(.L_x_2593) ;  /* 0x000000000f087348 */ /* 0x000fea0003c00000 */
[----:B------:R0:W1:Y:S02]  /*1b4e0*/  SHFL.IDX P6, R14, R13, R12, R11 ;  /* 0x0000000c0d0e7389 */ /* 0x00006400000c000b */
[----:B01----:R-:W-:Y:S01]  /*1b4f0*/  ENDCOLLECTIVE ;  /* 0x000000000000791b */ /* 0x003fe20003800000 */
.L_x_2593:
        /* <DEDUP_REMOVED lines=13> */
.L_x_2594:
        /* <DEDUP_REMOVED lines=8> */
.L_x_2595:
        /* <DEDUP_REMOVED lines=13> */
.L_x_2596:
[----:B------:R-:W-:Y:S01]  /*1b720*/  IMAD.MOV.U32 R0, RZ, RZ, R14 ;  /* 0x000000ffff007224 */ /* 0x000fe200078e000e */
[----:B------:R-:W-:Y:S06]  /*1b730*/  BRA `(.L_x_2597) ;  /* 0xffffffb000747947 */ /* 0x000fec000383ffff */
.L_x_2481:
[----:B0-----:R0:W1:Y:S02]  /*1b740*/  SYNCS.PHASECHK.TRANS64.TRYWAIT P0, [R19+URZ+0x22820], R0 ;  /* 0x02282000130075a7 */ /* 0x001064000800017f */
[----:B-1----:R-:W-:Y:S05]  /*1b750*/  @!P0 NANOSLEEP.SYNCS 0x989680 ;  /* 0x009896800000895d */ /* 0x002fea0003900000 */
[----:B------:R-:W1:Y:S02]  /*1b760*/  @!P0 SYNCS.PHASECHK.TRANS64 P0, [R19+URZ+0x22820], R0 ;  /* 0x02282000130085a7 */ /* 0x000e64000800007f */
[----:B-1----:R-:W-:Y:S05]  /*1b770*/  @!P0 BRA `(.L_x_2481) ;  /* 0xfffffffc00f08947 */ /* 0x002fea000383ffff */
[----:B------:R-:W-:Y:S05]  /*1b780*/  BRA `(.L_x_2598) ;  /* 0xffffffb000d07947 */ /* 0x000fea000383ffff */
.L_x_2485:
[----:B0-----:R0:W1:Y:S02]  /*1b790*/  SYNCS.PHASECHK.TRANS64.TRYWAIT P0, [R2+URZ+0x22860], R0 ;  /* 0x02286000020075a7 */ /* 0x001064000800017f */
[----:B-1----:R-:W-:Y:S05]  /*1b7a0*/  @!P0 NANOSLEEP.SYNCS 0x989680 ;  /* 0x009896800000895d */ /* 0x002fea0003900000 */
[----:B------:R-:W1:Y:S02]  /*1b7b0*/  @!P0 SYNCS.PHASECHK.TRANS64 P0, [R2+URZ+0x22860], R0 ;  /* 0x02286000020085a7 */ /* 0x000e64000800007f */
[----:B-1----:R-:W-:Y:S05]  /*1b7c0*/  @!P0 BRA `(.L_x_2485) ;  /* 0xfffffffc00f08947 */ /* 0x002fea000383ffff */
[----:B------:R-:W-:Y:S05]  /*1b7d0*/  BRA `(.L_x_2599) ;  /* 0xffffffb000f47947 */ /* 0x000fea000383ffff */
.L_x_2500:
[----:B--2---:R2:W3:Y:S02]  /*1b7e0*/  SYNCS.PHASECHK.TRANS64.TRYWAIT P0, [R3+URZ+0x22840], R2 ;  /* 0x02284002030075a7 */ /* 0x0044e4000800017f */
[----:B---3--:R-:W-:Y:S05]  /*1b7f0*/  @!P0 NANOSLEEP.SYNCS 0x989680 ;  /* 0x009896800000895d */ /* 0x008fea0003900000 */
[----:B------:R-:W3:Y:S02]  /*1b800*/  @!P0 SYNCS.PHASECHK.TRANS64 P0, [R3+URZ+0x22840], R2 ;  /* 0x02284002030085a7 */ /* 0x000ee4000800007f */
[----:B---3--:R-:W-:Y:S05]  /*1b810*/  @!P0 BRA `(.L_x_2500) ;  /* 0xfffffffc00f08947 */ /* 0x008fea000383ffff */
[----:B------:R-:W-:Y:S05]  /*1b820*/  BRA `(.L_x_2600) ;  /* 0xffffffbc00347947 */ /* 0x000fea000383ffff */
.L_x_2505:
[----:B0-----:R0:W1:Y:S02]  /*1b830*/  SYNCS.PHASECHK.TRANS64.TRYWAIT P0, [R3+URZ+0x22860], R2 ;  /* 0x02286002030075a7 */ /* 0x001064000800017f */
[----:B-1----:R-:W-:Y:S05]  /*1b840*/  @!P0 NANOSLEEP.SYNCS 0x989680 ;  /* 0x009896800000895d */ /* 0x002fea0003900000 */
[----:B------:R-:W1:Y:S02]  /*1b850*/  @!P0 SYNCS.PHASECHK.TRANS64 P0, [R3+URZ+0x22860], R2 ;  /* 0x02286002030085a7 */ /* 0x000e64000800007f */
[----:B-1----:R-:W-:Y:S05]  /*1b860*/  @!P0 BRA `(.L_x_2505) ;  /* 0xfffffffc00f08947 */ /* 0x002fea000383ffff */
[----:B------:R-:W-:Y:S05]  /*1b870*/  BRA `(.L_x_2601) ;  /* 0xffffffbc00b47947 */ /* 0x000fea000383ffff */
.L_x_2516:
[----:B-1----:R1:W2:Y:S02]  /*1b880*/  SYNCS.PHASECHK.TRANS64.TRYWAIT P0, [R4+URZ+0x22840], R2 ;  /* 0x02284002040075a7 */ /* 0x0022a4000800017f */
[----:B--2---:R-:W-:Y:S05]  /*1b890*/  @!P0 NANOSLEEP.SYNCS 0x989680 ;  /* 0x009896800000895d */ /* 0x004fea0003900000 */
[----:B------:R-:W2:Y:S02]  /*1b8a0*/  @!P0 SYNCS.PHASECHK.TRANS64 P0, [R4+URZ+0x22840], R2 ;  /* 0x02284002040085a7 */ /* 0x000ea4000800007f */
[----:B--2---:R-:W-:Y:S05]  /*1b8b0*/  @!P0 BRA `(.L_x_2516) ;  /* 0xfffffffc00f08947 */ /* 0x004fea000383ffff */
[----:B------:R-:W-:Y:S05]  /*1b8c0*/  BRA `(.L_x_2602) ;  /* 0xffffffc400a07947 */ /* 0x000fea000383ffff */
.L_x_2521:
[----:B0-----:R0:W2:Y:S02]  /*1b8d0*/  SYNCS.PHASECHK.TRANS64.TRYWAIT P0, [R4+URZ+0x22860], R2 ;  /* 0x02286002040075a7 */ /* 0x0010a4000800017f */
[----:B--2---:R-:W-:Y:S05]  /*1b8e0*/  @!P0 NANOSLEEP.SYNCS 0x989680 ;  /* 0x009896800000895d */ /* 0x004fea0003900000 */
[----:B------:R-:W2:Y:S02]  /*1b8f0*/  @!P0 SYNCS.PHASECHK.TRANS64 P0, [R4+URZ+0x22860], R2 ;  /* 0x02286002040085a7 */ /* 0x000ea4000800007f */
[----:B--2---:R-:W-:Y:S05]  /*1b900*/  @!P0 BRA `(.L_x_2521) ;  /* 0xfffffffc00f08947 */ /* 0x004fea000383ffff */
[----:B------:R-:W-:Y:S05]  /*1b910*/  BRA `(.L_x_2603) ;  /* 0xffffffc8001c7947 */ /* 0x000fea000383ffff */
.L_x_2532:
[----:B-1----:R1:W2:Y:S02]  /*1b920*/  SYNCS.PHASECHK.TRANS64.TRYWAIT P0, [R2+URZ+0x22840], R3 ;  /* 0x02284003020075a7 */ /* 0x0022a4000800017f */
[----:B--2---:R-:W-:Y:S05]  /*1b930*/  @!P0 NANOSLEEP.SYNCS 0x989680 ;  /* 0x009896800000895d */ /* 0x004fea0003900000 */
[----:B------:R-:W2:Y:S02]  /*1b940*/  @!P0 SYNCS.PHASECHK.TRANS64 P0, [R2+URZ+0x22840], R3 ;  /* 0x02284003020085a7 */ /* 0x000ea4000800007f */
[----:B--2---:R-:W-:Y:S05]  /*1b950*/  @!P0 BRA `(.L_x_2532) ;  /* 0xfffffffc00f08947 */ /* 0x004fea000383ffff */
[----:B------:R-:W-:Y:S05]  /*1b960*/  BRA `(.L_x_2604) ;  /* 0xffffffcc00ec7947 */ /* 0x000fea000383ffff */
.L_x_2537:
[----:B--2---:R2:W3:Y:S02]  /*1b970*/  SYNCS.PHASECHK.TRANS64.TRYWAIT P0, [R2+URZ+0x22860], R3 ;  /* 0x02286003020075a7 */ /* 0x0044e4000800017f */
[----:B---3--:R-:W-:Y:S05]  /*1b980*/  @!P0 NANOSLEEP.SYNCS 0x989680 ;  /* 0x009896800000895d */ /* 0x008fea0003900000 */
[----:B------:R-:W3:Y:S02]  /*1b990*/  @!P0 SYNCS.PHASECHK.TRANS64 P0, [R2+URZ+0x22860], R3 ;  /* 0x02286003020085a7 */ /* 0x000ee4000800007f */
[----:B---3--:R-:W-:Y:S05]  /*1b9a0*/  @!P0 BRA `(.L_x_2537) ;  /* 0xfffffffc00f08947 */ /* 0x008fea000383ffff */
[----:B------:R-:W-:Y:S05]  /*1b9b0*/  BRA `(.L_x_2605) ;  /* 0xffffffd0006c7947 */ /* 0x000fea000383ffff */
.L_x_2549:
[----:B-1----:R-:W5:Y:S01]  /*1b9c0*/  LDL R3, [R1] ;  /* 0x0000000001037983 */ /* 0x002f620000100800 */
[----:B------:R-:W-:Y:S01]  /*1b9d0*/  BSSY B0, `(.L_x_2606) ;  /* 0x0000008000007945 */ /* 0x000fe20003800000 */
[----:B------:R-:W-:Y:S02]  /*1b9e0*/  IMAD.MOV.U32 R12, RZ, RZ, RZ ;  /* 0x000000ffff0c7224 */ /* 0x000fe400078e00ff */
[----:B------:R-:W-:Y:S02]  /*1b9f0*/  IMAD.MOV.U32 R11, RZ, RZ, 0x1f ;  /* 0x0000001fff0b7424 */ /* 0x000fe400078e00ff */
[----:B------:R-:W-:Y:S02]  /*1ba00*/  IMAD.MOV.U32 R15, RZ, RZ, -0x1 ;  /* 0xffffffffff0f7424 */ /* 0x000fe400078e00ff */
[----:B-----5:R-:W-:-:S07]  /*1ba10*/  IMAD.MOV.U32 R13, RZ, RZ, R3 ;  /* 0x000000ffff0d7224 */ /* 0x020fce00078e0003 */
[----:B0-234-:R-:W-:Y:S05]  /*1ba20*/  WARPSYNC.COLLECTIVE R15, `(.L_x_2607) ;  /* 0x000000000f087348 */ /* 0x01dfea0003c00000 */
[----:B------:R1:W0:Y:S02]  /*1ba30*/  SHFL.IDX P6, R14, R13, R12, R11 ;  /* 0x0000000c0d0e7389 */ /* 0x00022400000c000b */
[----:B01234-:R-:W-:Y:S01]  /*1ba40*/  ENDCOLLECTIVE ;  /* 0x000000000000791b */ /* 0x01ffe20003800000 */
.L_x_2607:
[----:B------:R-:W-:Y:S05]  /*1ba50*/  BSYNC B0 ;  /* 0x0000000000007941 */ /* 0x000fea0003800000 */
.L_x_2606:
        /* <DEDUP_REMOVED lines=9> */
.L_x_2608:
        /* <DEDUP_REMOVED lines=26> */
.L_x_2609:
[----:B------:R-:W-:Y:S01]  /*1bc90*/  IMAD.MOV.U32 R12, RZ, RZ, 0x2 ;  /* 0x00000002ff0c7424 */ /* 0x000fe200078e00ff */
[----:B------:R-:W-:-:S05]  /*1bca0*/  SEL R3, R14, RZ, P1 ;  /* 0x000000ff0e037207 */ /* 0x000fca0000800000 */
[----:B------:R-:W-:-:S04]  /*1bcb0*/  IMAD.IADD R2, R2, 0x1, R3 ;  /* 0x0000000102027824 */ /* 0x000fc800078e0203 */
[----:B------:R-:W-:-:S07]  /*1bcc0*/  IMAD.MOV.U32 R13, RZ, RZ, R2 ;  /* 0x000000ffff0d7224 */ /* 0x000fce00078e0002 */
[----:B------:R-:W-:Y:S05]  /*1bcd0*/  WARPSYNC.COLLECTIVE R15, `(.L_x_2610) ;  /* 0x000000000f087348 */ /* 0x000fea0003c00000 */
[----:B------:R0:W1:Y:S02]  /*1bce0*/  SHFL.UP P6, R14, R13, R12, R11 ;  /* 0x0400000c0d0e7389 */ /* 0x00006400000c000b */
[----:B01----:R-:W-:Y:S01]  /*1bcf0*/  ENDCOLLECTIVE ;  /* 0x000000000000791b */ /* 0x003fe20003800000 */
.L_x_2610:
[----:B------:R-:W-:Y:S01]  /*1bd00*/  IMAD.MOV.U32 R12, RZ, RZ, 0x4 ;  /* 0x00000004ff0c7424 */ /* 0x000fe200078e00ff */
[----:B------:R-:W-:-:S05]  /*1bd10*/  SEL R3, R14, RZ, P2 ;  /* 0x000000ff0e037207 */ /* 0x000fca0001000000 */
[----:B------:R-:W-:-:S04]  /*1bd20*/  IMAD.IADD R2, R2, 0x1, R3 ;  /* 0x0000000102027824 */ /* 0x000fc800078e0203 */
[----:B------:R-:W-:-:S07]  /*1bd30*/  IMAD.MOV.U32 R13, RZ, RZ, R2 ;  /* 0x000000ffff0d7224 */ /* 0x000fce00078e0002 */
[----:B------:R-:W-:Y:S05]  /*1bd40*/  WARPSYNC.COLLECTIVE R15, `(.L_x_2611) ;  /* 0x000000000f087348 */ /* 0x000fea0003c00000 */
[----:B------:R0:W1:Y:S02]  /*1bd50*/  SHFL.UP P6, R14, R13, R12, R11 ;  /* 0x0400000c0d0e7389 */ /* 0x00006400000c000b */
[----:B01----:R-:W-:Y:S01]  /*1bd60*/  ENDCOLLECTIVE ;  /* 0x000000000000791b */ /* 0x003fe20003800000 */
.L_x_2611:
[----:B------:R-:W-:Y:S01]  /*1bd70*/  IMAD.MOV.U32 R12, RZ, RZ, 0x8 ;  /* 0x00000008ff0c7424 */ /* 0x000fe200078e00ff */
[----:B------:R-:W-:-:S05]  /*1bd80*/  SEL R3, R14, RZ, P3 ;  /* 0x000000ff0e037207 */ /* 0x000fca0001800000 */
[----:B------:R-:W-:-:S04]  /*1bd90*/  IMAD.IADD R2, R2, 0x1, R3 ;  /* 0x0000000102027824 */ /* 0x000fc800078e0203 */
[----:B------:R-:W-:-:S07]  /*1bda0*/  IMAD.MOV.U32 R13, RZ, RZ, R2 ;  /* 0x000000ffff0d7224 */ /* 0x000fce00078e0002 */
[----:B------:R-:W-:Y:S05]  /*1bdb0*/  WARPSYNC.COLLECTIVE R15, `(.L_x_2612) ;  /* 0x000000000f087348 */ /* 0x000fea0003c00000 */
[----:B------:R0:W1:Y:S02]  /*1bdc0*/  SHFL.UP P6, R14, R13, R12, R11 ;  /* 0x0400000c0d0e7389 */ /* 0x00006400000c000b */
[----:B01----:R-:W-:Y:S01]  /*1bdd0*/  ENDCOLLECTIVE ;  /* 0x000000000000791b */ /* 0x003fe20003800000 */
.L_x_2612:
[----:B------:R-:W-:Y:S01]  /*1bde0*/  IMAD.MOV.U32 R12, RZ, RZ, 0x10 ;  /* 0x00000010ff0c7424 */ /* 0x000fe200078e00ff */
[----:B------:R-:W-:-:S05]  /*1bdf0*/  SEL R3, R14, RZ, P4 ;  /* 0x000000ff0e037207 */ /* 0x000fca0002000000 */
[----:B------:R-:W-:-:S04]  /*1be00*/  IMAD.IADD R2, R2, 0x1, R3 ;  /* 0x0000000102027824 */ /* 0x000fc800078e0203 */
[----:B------:R-:W-:-:S07]  /*1be10*/  IMAD.MOV.U32 R13, RZ, RZ, R2 ;  /* 0x000000ffff0d7224 */ /* 0x000fce00078e0002 */
[----:B------:R-:W-:Y:S05]  /*1be20*/  WARPSYNC.COLLECTIVE R15, `(.L_x_2613) ;  /* 0x000000000f087348 */ /* 0x000fea0003c00000 */
[----:B------:R0:W1:Y:S02]  /*1be30*/  SHFL.UP P6, R14, R13, R12, R11 ;  /* 0x0400000c0d0e7389 */ /* 0x00006400000c000b */
[----:B01----:R-:W-:Y:S01]  /*1be40*/  ENDCOLLECTIVE ;  /* 0x000000000000791b */ /* 0x003fe20003800000 */
.L_x_2613:
        /* <DEDUP_REMOVED lines=8> */
.L_x_2614:
[----:B------:R-:W-:Y:S05]  /*1bed0*/  BRA `(.L_x_2615) ;  /* 0xffffffd400d47947 */ /* 0x000fea000383ffff */
.L_x_2552:
        /* <DEDUP_REMOVED lines=8> */
.L_x_2617:
[----:B------:R-:W-:Y:S05]  /*1bf60*/  BSYNC B0 ;  /* 0x0000000000007941 */ /* 0x000fea0003800000 */
.L_x_2616:
        /* <DEDUP_REMOVED lines=9> */
.L_x_2618:
[----:B------:R-:W-:Y:S01]  /*1c000*/  IMAD.MOV.U32 R12, RZ, RZ, 0x4 ;  /* 0x00000004ff0c7424 */ /* 0x000fe200078e00ff */
[----:B------:R-:W-:-:S05]  /*1c010*/  SEL R3, R14, RZ, P2 ;  /* 0x000000ff0e037207 */ /* 0x000fca0001000000 */
[----:B------:R-:W-:-:S04]  /*1c020*/  IMAD.IADD R2, R2, 0x1, R3 ;  /* 0x0000000102027824 */ /* 0x000fc800078e0203 */
[----:B------:R-:W-:-:S07]  /*1c030*/  IMAD.MOV.U32 R13, RZ, RZ, R2 ;  /* 0x000000ffff0d7224 */ /* 0x000fce00078e0002 */
[----:B------:R-:W-:Y:S05]  /*1c040*/  WARPSYNC.COLLECTIVE R15, `(.L_x_2619) ;  /* 0x000000000f087348 */ /* 0x000fea0003c00000 */
[----:B------:R0:W1:Y:S02]  /*1c050*/  SHFL.UP P6, R14, R13, R12, R11 ;  /* 0x0400000c0d0e7389 */ /* 0x00006400000c000b */
[----:B01----:R-:W-:Y:S01]  /*1c060*/  ENDCOLLECTIVE ;  /* 0x000000000000791b */ /* 0x003fe20003800000 */
.L_x_2619:
[----:B------:R-:W-:Y:S01]  /*1c070*/  IMAD.MOV.U32 R12, RZ, RZ, 0x8 ;  /* 0x00000008ff0c7424 */ /* 0x000fe200078e00ff */
[----:B------:R-:W-:-:S05]  /*1c080*/  SEL R3, R14, RZ, P3 ;  /* 0x000000ff0e037207 */ /* 0x000fca0001800000 */
[----:B------:R-:W-:-:S04]  /*1c090*/  IMAD.IADD R2, R2, 0x1, R3 ;  /* 0x0000000102027824 */ /* 0x000fc800078e0203 */
[----:B------:R-:W-:-:S07]  /*1c0a0*/  IMAD.MOV.U32 R13, RZ, RZ, R2 ;  /* 0x000000ffff0d7224 */ /* 0x000fce00078e0002 */
[----:B------:R-:W-:Y:S05]  /*1c0b0*/  WARPSYNC.COLLECTIVE R15, `(.L_x_2620) ;  /* 0x000000000f087348 */ /* 0x000fea0003c00000 */
[----:B------:R0:W1:Y:S02]  /*1c0c0*/  SHFL.UP P6, R14, R13, R12, R11 ;  /* 0x0400000c0d0e7389 */ /* 0x00006400000c000b */
[----:B01----:R-:W-:Y:S01]  /*1c0d0*/  ENDCOLLECTIVE ;  /* 0x000000000000791b */ /* 0x003fe20003800000 */
.L_x_2620:
[----:B------:R-:W-:Y:S01]  /*1c0e0*/  IMAD.MOV.U32 R12, RZ, RZ, 0x10 ;  /* 0x00000010ff0c7424 */ /* 0x000fe200078e00ff */
[----:B------:R-:W-:-:S05]  /*1c0f0*/  SEL R3, R14, RZ, P4 ;  /* 0x000000ff0e037207 */ /* 0x000fca0002000000 */
[----:B------:R-:W-:-:S04]  /*1c100*/  IMAD.IADD R2, R2, 0x1, R3 ;  /* 0x0000000102027824 */ /* 0x000fc800078e0203 */
[----:B------:R-:W-:-:S07]  /*1c110*/  IMAD.MOV.U32 R13, RZ, RZ, R2 ;  /* 0x000000ffff0d7224 */ /* 0x000fce00078e0002 */
[----:B------:R-:W-:Y:S05]  /*1c120*/  WARPSYNC.COLLECTIVE R15, `(.L_x_2621) ;  /* 0x000000000f087348 */ /* 0x000fea0003c00000 */
[----:B------:R0:W1:Y:S02]  /*1c130*/  SHFL.UP P6, R14, R13, R12, R11 ;  /* 0x0400000c0d0e7389 */ /* 0x00006400000c000b */
[----:B01----:R-:W-:Y:S01]  /*1c140*/  ENDCOLLECTIVE ;  /* 0x000000000000791b */ /* 0x003fe20003800000 */
.L_x_2621:
        /* <DEDUP_REMOVED lines=8> */
.L_x_2622:
[----:B------:R-:W-:Y:S05]  /*1c1d0*/  BRA `(.L_x_2623) ;  /* 0xffffffd400c07947 */ /* 0x000fea000383ffff */
.L_x_2554:
[----:B------:R-:W-:Y:S01]  /*1c1e0*/  BSSY B0, `(.L_x_2624) ;  /* 0x0000006000007945 */ /* 0x000fe20003800000 */
[----:B------:R-:W-:Y:S01]  /*1c1f0*/  PLOP3.LUT P6, PT, P6, PT, PT, 0x8, 0x0 ;  /* 0x000000000000781c */ /* 0x000fe200037ce170 */
[----:B------:R-:W-:-:S12]  /*1c200*/  IMAD.MOV.U32 R15, RZ, RZ, -0x1 ;  /* 0xffffffffff0f7424 */ /* 0x000fd800078e00ff */
[----:B0-----:R-:W-:Y:S05]  /*1c210*/  WARPSYNC.COLLECTIVE R15, `(.L_x_2625) ;  /* 0x000000000f087348 */ /* 0x001fea0003c00000 */
[----:B------:R-:W-:Y:S01]  /*1c220*/  VOTE.ANY R14, PT, P6 ;  /* 0x00000000000e7806 */ /* 0x000fe200030e0100 */
[----:B0-----:R-:W-:Y:S06]  /*1c230*/  ENDCOLLECTIVE ;  /* 0x000000000000791b */ /* 0x001fec0003800000 */
.L_x_2625:
[----:B------:R-:W-:Y:S05]  /*1c240*/  BSYNC B0 ;  /* 0x0000000000007941 */ /* 0x000fea0003800000 */
.L_x_2624:
[----:B------:R0:W5:Y:S01]  /*1c250*/  LDL.LU R16, [R1+0xc] ;  /* 0x00000c0001107983 */ /* 0x0001620000300800 */
[----:B------:R-:W-:Y:S02]  /*1c260*/  IMAD.MOV.U32 R3, RZ, RZ, R14 ;  /* 0x000000ffff037224 */ /* 0x000fe400078e000e */
[----:B------:R-:W-:Y:S02]  /*1c270*/  IMAD.MOV.U32 R13, RZ, RZ, R5 ;  /* 0x000000ffff0d7224 */ /* 0x000fe400078e0005 */
[----:B------:R-:W1:Y:S01]  /*1c280*/  POPC R9, R3 ;  /* 0x0000000300097309 */ /* 0x000e620000000000 */
[----:B------:R-:W-:Y:S02]  /*1c290*/  IMAD.MOV.U32 R11, RZ, RZ, 0x1f ;  /* 0x0000001fff0b7424 */ /* 0x000fe400078e00ff */
[----:B------:R-:W-:Y:S02]  /*1c2a0*/  IMAD.MOV.U32 R15, RZ, RZ, -0x1 ;  /* 0xffffffffff0f7424 */ /* 0x000fe400078e00ff */
[----:B01----:R-:W-:-:S07]  /*1c2b0*/  IMAD.MOV.U32 R12, RZ, RZ, R9 ;  /* 0x000000ffff0c7224 */ /* 0x003fce00078e0009 */
[----:B-----5:R-:W-:Y:S05]  /*1c2c0*/  WARPSYNC.COLLECTIVE R15, `(.L_x_2626) ;  /* 0x000000000f087348 */ /* 0x020fea0003c00000 */
[----:B------:R0:W1:Y:S02]  /*1c2d0*/  SHFL.IDX P6, R14, R13, R12, R11 ;  /* 0x0000000c0d0e7389 */ /* 0x00006400000c000b */
[----:B01---5:R-:W-:Y:S01]  /*1c2e0*/  ENDCOLLECTIVE ;  /* 0x000000000000791b */ /* 0x023fe20003800000 */
.L_x_2626:
[----:B------:R-:W-:Y:S02]  /*1c2f0*/  IMAD.MOV.U32 R13, RZ, RZ, R6 ;  /* 0x000000ffff0d7224 */ /* 0x000fe400078e0006 */
[----:B------:R-:W-:-:S07]  /*1c300*/  IMAD.MOV.U32 R4, RZ, RZ, R14 ;  /* 0x000000ffff047224 */ /* 0x000fce00078e000e */
[----:B------:R-:W-:Y:S05]  /*1c310*/  WARPSYNC.COLLECTIVE R15, `(.L_x_2627) ;  /* 0x000000000f087348 */ /* 0x000fea0003c00000 */
[----:B------:R0:W1:Y:S02]  /*1c320*/  SHFL.IDX P6, R14, R13, R12, R11 ;  /* 0x0000000c0d0e7389 */ /* 0x00006400000c000b */
[----:B01----:R-:W-:Y:S01]  /*1c330*/  ENDCOLLECTIVE ;  /* 0x000000000000791b */ /* 0x003fe20003800000 */
.L_x_2627:
[----:B------:R-:W-:Y:S02]  /*1c340*/  IMAD.MOV.U32 R6, RZ, RZ, R14 ;  /* 0x000000ffff067224 */ /* 0x000fe400078e000e */
[----:B------:R-:W-:-:S05]  /*1c350*/  IMAD.IADD R5, R9, 0x1, R16 ;  /* 0x0000000109057824 */ /* 0x000fca00078e0210 */
[----:B------:R0:W-:Y:S01]  /*1c360*/  STL [R1+0xc], R5 ;  /* 0x00000c0501007387 */ /* 0x0001e20000100800 */
[----:B------:R-:W-:Y:S05]  /*1c370*/  BRA `(.L_x_2628) ;  /* 0xffffffd400a07947 */ /* 0x000fea000383ffff */
.L_x_2556:
[----:B------:R-:W-:Y:S01]  /*1c380*/  BSSY B0, `(.L_x_2629) ;  /* 0x0000007000007945 */ /* 0x000fe20003800000 */
[----:B------:R-:W-:Y:S02]  /*1c390*/  IMAD.MOV.U32 R13, RZ, RZ, R2 ;  /* 0x000000ffff0d7224 */ /* 0x000fe400078e0002 */
[----:B------:R-:W-:Y:S02]  /*1c3a0*/  IMAD.MOV.U32 R11, RZ, RZ, 0x1f ;  /* 0x0000001fff0b7424 */ /* 0x000fe400078e00ff */
[----:B------:R-:W-:-:S07]  /*1c3b0*/  IMAD.MOV.U32 R15, RZ, RZ, -0x1 ;  /* 0xffffffffff0f7424 */ /* 0x000fce00078e00ff */
[----:B0--3--:R-:W-:Y:S05]  /*1c3c0*/  WARPSYNC.COLLECTIVE R15, `(.L_x_2630) ;  /* 0x000000000f087348 */ /* 0x009fea0003c00000 */
[----:B------:R1:W2:Y:S02]  /*1c3d0*/  SHFL.IDX P6, R14, R13, R12, R11 ;  /* 0x0000000c0d0e7389 */ /* 0x0002a400000c000b */
[----:B0123--:R-:W-:Y:S01]  /*1c3e0*/  ENDCOLLECTIVE ;  /* 0x000000000000791b */ /* 0x00ffe20003800000 */
.L_x_2630:
[----:B------:R-:W-:Y:S05]  /*1c3f0*/  BSYNC B0 ;  /* 0x0000000000007941 */ /* 0x000fea0003800000 */
.L_x_2629:
[----:B------:R-:W-:Y:S01]  /*1c400*/  IMAD.MOV.U32 R8, RZ, RZ, R14 ;  /* 0x000000ffff087224 */ /* 0x000fe200078e000e */
[----:B------:R-:W-:Y:S06]  /*1c410*/  BRA `(.L_x_2555) ;  /* 0xffffffd400907947 */ /* 0x000fec000383ffff */
.L_x_2562:
[----:B0-----:R0:W1:Y:S02]  /*1c420*/  SYNCS.PHASECHK.TRANS64.TRYWAIT P0, [R0+URZ+0x22820], R3 ;  /* 0x02282003000075a7 */ /* 0x001064000800017f */
[----:B-1----:R-:W-:Y:S05]  /*1c430*/  @!P0 NANOSLEEP.SYNCS 0x989680 ;  /* 0x009896800000895d */ /* 0x002fea0003900000 */
[----:B------:R-:W1:Y:S02]  /*1c440*/  @!P0 SYNCS.PHASECHK.TRANS64 P0, [R0+URZ+0x22820], R3 ;  /* 0x02282003000085a7 */ /* 0x000e64000800007f */
[----:B-1----:R-:W-:Y:S05]  /*1c450*/  @!P0 BRA `(.L_x_2562) ;  /* 0xfffffffc00f08947 */ /* 0x002fea000383ffff */
[----:B------:R-:W-:Y:S05]  /*1c460*/  BRA `(.L_x_2631) ;  /* 0xffffffe0002c7947 */ /* 0x000fea000383ffff */
.L_x_2563:
[----:B------:R-:W1:Y:S01]  /*1c470*/  S2R R2, SR_TID.X ;  /* 0x0000000000027919 */ /* 0x000e620000002100 */
[----:B------:R-:W-:Y:S01]  /*1c480*/  BSSY B0, `(.L_x_2632) ;  /* 0x000000a000007945 */ /* 0x000fe20003800000 */
[----:B------:R-:W-:Y:S02]  /*1c490*/  IMAD.MOV.U32 R12, RZ, RZ, RZ ;  /* 0x000000ffff0c7224 */ /* 0x000fe400078e00ff */
[----:B---3--:R-:W-:Y:S02]  /*1c4a0*/  IMAD.MOV.U32 R11, RZ, RZ, 0x1f ;  /* 0x0000001fff0b7424 */ /* 0x008fe400078e00ff */
[----:B------:R-:W-:Y:S01]  /*1c4b0*/  IMAD.MOV.U32 R15, RZ, RZ, -0x1 ;  /* 0xffffffffff0f7424 */ /* 0x000fe200078e00ff */
[----:B-1----:R-:W-:-:S04]  /*1c4c0*/  SHF.R.U32.HI R2, RZ, 0x5, R2 ;  /* 0x00000005ff027819 */ /* 0x002fc80000011602 */
[----:B------:R-:W-:-:S05]  /*1c4d0*/  LOP3.LUT R2, R2, 0x3, RZ, 0xc0, !PT ;  /* 0x0000000302027812 */ /* 0x000fca00078ec0ff */
[----:B------:R-:W-:-:S07]  /*1c4e0*/  IMAD.MOV.U32 R13, RZ, RZ, R2 ;  /* 0x000000ffff0d7224 */ /* 0x000fce00078e0002 */
[----:B0-----:R-:W-:Y:S05]  /*1c4f0*/  WARPSYNC.COLLECTIVE R15, `(.L_x_2633) ;  /* 0x000000000f087348 */ /* 0x001fea0003c00000 */
[----:B------:R1:W2:Y:S02]  /*1c500*/  SHFL.IDX P6, R14, R13, R12, R11 ;  /* 0x0000000c0d0e7389 */ /* 0x0002a400000c000b */
[----:B012---:R-:W-:Y:S01]  /*1c510*/  ENDCOLLECTIVE ;  /* 0x000000000000791b */ /* 0x007fe20003800000 */
.L_x_2633:
[----:B------:R-:W-:Y:S05]  /*1c520*/  BSYNC B0 ;  /* 0x0000000000007941 */ /* 0x000fea0003800000 */
.L_x_2632:
[----:B------:R-:W-:Y:S05]  /*1c530*/  BRA `(.L_x_2634) ;  /* 0xffffffe000147947 */ /* 0x000fea000383ffff */
.L_x_2566:
[----:B------:R-:W-:Y:S01]  /*1c540*/  BSSY B1, `(.L_x_2635) ;  /* 0x0000006000017945 */ /* 0x000fe20003800000 */
[----:B------:R-:W-:-:S07]  /*1c550*/  IMAD.MOV.U32 R15, RZ, RZ, -0x1 ;  /* 0xffffffffff0f7424 */ /* 0x000fce00078e00ff */
[----:B01-3--:R-:W-:Y:S05]  /*1c560*/  WARPSYNC.COLLECTIVE R15, `(.L_x_2636) ;  /* 0x000000000f0c7348 */ /* 0x00bfea0003c00000 */
[----:B------:R-:W-:Y:S02]  /*1c570*/  ELECT P6, UR62, PT ;  /* 0x00000000003e782f */ /* 0x000fe400038c0000 */
[----:B------:R-:W-:Y:S01]  /*1c580*/  MOV R14, UR62 ;  /* 0x0000003e000e7c02 */ /* 0x000fe20008000f00 */
[----:B01-3--:R-:W-:Y:S10]  /*1c590*/  ENDCOLLECTIVE ;  /* 0x000000000000791b */ /* 0x00bff40003800000 */
.L_x_2636:
[----:B------:R-:W-:Y:S05]  /*1c5a0*/  BSYNC B1 ;  /* 0x0000000000017941 */ /* 0x000fea0003800000 */
.L_x_2635:
[----:B------:R-:W-:Y:S05]  /*1c5b0*/  BRA `(.L_x_2637) ;  /* 0xffffffe0000c7947 */ /* 0x000fea000383ffff */
.L_x_2568:
[----:B0-----:R0:W1:Y:S02]  /*1c5c0*/  SYNCS.PHASECHK.TRANS64.TRYWAIT P0, [R6+URZ], R5 ;  /* 0x00000005060075a7 */ /* 0x001064000800017f */
[----:B-1----:R-:W-:Y:S05]  /*1c5d0*/  @!P0 NANOSLEEP.SYNCS 0x989680 ;  /* 0x009896800000895d */ /* 0x002fea0003900000 */
[----:B------:R-:W1:Y:S02]  /*1c5e0*/  @!P0 SYNCS.PHASECHK.TRANS64 P0, [R6+URZ], R5 ;  /* 0x00000005060085a7 */ /* 0x000e64000800007f */
[----:B-1----:R-:W-:Y:S05]  /*1c5f0*/  @!P0 BRA `(.L_x_2568) ;  /* 0xfffffffc00f08947 */ /* 0x002fea000383ffff */
[----:B------:R-:W-:Y:S05]  /*1c600*/  BRA `(.L_x_2638) ;  /* 0xffffffe000487947 */ /* 0x000fea000383ffff */
.L_x_2569:
[----:B-1----:R1:W2:Y:S02]  /*1c610*/  SYNCS.PHASECHK.TRANS64.TRYWAIT P0, [R7+URZ], R2 ;  /* 0x00000002070075a7 */ /* 0x0022a4000800017f */
[----:B--2---:R-:W-:Y:S05]  /*1c620*/  @!P0 NANOSLEEP.SYNCS 0x989680 ;  /* 0x009896800000895d */ /* 0x004fea0003900000 */
[----:B------:R-:W2:Y:S02]  /*1c630*/  @!P0 SYNCS.PHASECHK.TRANS64 P0, [R7+URZ], R2 ;  /* 0x00000002070085a7 */ /* 0x000ea4000800007f */
[----:B--2---:R-:W-:Y:S05]  /*1c640*/  @!P0 BRA `(.L_x_2569) ;  /* 0xfffffffc00f08947 */ /* 0x004fea000383ffff */
[----:B------:R-:W-:Y:S05]  /*1c650*/  BRA `(.L_x_2639) ;  /* 0xffffffe0003c7947 */ /* 0x000fea000383ffff */
.L_x_2571:
[----:B--2---:R2:W4:Y:S02]  /*1c660*/  SYNCS.PHASECHK.TRANS64.TRYWAIT P0, [R4+URZ], R5 ;  /* 0x00000005040075a7 */ /* 0x004524000800017f */
[----:B----4-:R-:W-:Y:S05]  /*1c670*/  @!P0 NANOSLEEP.SYNCS 0x989680 ;  /* 0x009896800000895d */ /* 0x010fea0003900000 */
[----:B------:R-:W4:Y:S02]  /*1c680*/  @!P0 SYNCS.PHASECHK.TRANS64 P0, [R4+URZ], R5 ;  /* 0x00000005040085a7 */ /* 0x000f24000800007f */
[----:B----4-:R-:W-:Y:S05]  /*1c690*/  @!P0 BRA `(.L_x_2571) ;  /* 0xfffffffc00f08947 */ /* 0x010fea000383ffff */
[----:B------:R-:W-:Y:S05]  /*1c6a0*/  BRA `(.L_x_2640) ;  /* 0xffffffe000447947 */ /* 0x000fea000383ffff */
.L_x_2641:
        /* <DEDUP_REMOVED lines=13> */
.L_x_6137:


//--------------------- .text._ZN7cutlass13device_kernelIN5flash11enable_sm90INS1_16FlashAttnFwdSm90INS1_25CollectiveMainloopFwdSm90ILi2EN4cute5tupleIJNS5_1CILi1EEES8_S8_EEENS6_IJNS7_ILi128EEENS7_ILi96EEENS7_ILi64EEEEEELi256ENS_10bfloat16_tEfNS_4arch4Sm90ELb0ELb1ELb1ELb1ELb0ELb1ELb0ELb1ELb0ELb1ELb1ELb0EEENS1_21CollectiveEpilogueFwdINS6_IJSA_NS7_ILi256EEESB_EEES9_SE_SG_Li256ELb1ELb1ELb1ELb0EEENS1_36VarlenDynamicPersistentTileSchedulerILi128ELi96ELi256ELi128ELb1ELb1ELb1ELb1ELb0ELb1EEEEEEEEEvNT_6ParamsE --------------------------
	.section	.text._ZN7cutlass13device_kernelIN5flash11enable_sm90INS1_16FlashAttnFwdSm90INS1_25CollectiveMainloopFwdSm90ILi2EN4cute5tupleIJNS5_1CILi1EEES8_S8_EEENS6_IJNS7_ILi128EEENS7_ILi96EEENS7_ILi64EEEEEELi256ENS_10bfloat16_tEfNS_4arch4Sm90ELb0ELb1ELb1ELb1ELb0ELb1ELb0ELb1ELb0ELb1ELb1ELb0EEENS1_21CollectiveEpilogueFwdINS6_IJSA_NS7_ILi256EEESB_EEES9_SE_SG_Li256ELb1ELb1ELb1ELb0EEENS1_36VarlenDynamicPersistentTileSchedulerILi128ELi96ELi256ELi128ELb1ELb1ELb1ELb1ELb0ELb1EEEEEEEEEvNT_6ParamsE,"ax",@progbits
	.align	128
.text._ZN7cutlass13device_kernelIN5flash11enable_sm90INS1_16FlashAttnFwdSm90INS1_25CollectiveMainloopFwdSm90ILi2EN4cute5tupleIJNS5_1CILi1EEES8_S8_EEENS6_IJNS7_ILi128EEENS7_ILi96EEENS7_ILi64EEEEEELi256ENS_10bfloat16_tEfNS_4arch4Sm90ELb0ELb1ELb1ELb1ELb0ELb1ELb0ELb1ELb0ELb1ELb1ELb0EEENS1_21CollectiveEpilogueFwdINS6_IJSA_NS7_ILi256EEESB_EEES9_SE_SG_Li256ELb1ELb1ELb1ELb0EEENS1_36VarlenDynamicPersistentTileSchedulerILi128ELi96ELi256ELi128ELb1ELb1ELb1ELb1ELb0ELb1EEEEEEEEEvNT_6ParamsE:
        .type           _ZN7cutlass13device_kernelIN5flash11enable_sm90INS1_16FlashAttnFwdSm90INS1_25CollectiveMainloopFwdSm90ILi2EN4cute5tupleIJNS5_1CILi1EEES8_S8_EEENS6_IJNS7_ILi128EEENS7_ILi96EEENS7_ILi64EEEEEELi256ENS_10bfloat16_tEfNS_4arch4Sm90ELb0ELb1ELb1ELb1ELb0ELb1ELb0ELb1ELb0ELb1ELb1ELb0EEENS1_21CollectiveEpilogueFwdINS6_IJSA_NS7_ILi256EEESB_EEES9_SE_SG_Li256ELb1ELb1ELb1ELb0EEENS1_36VarlenDynamicPersistentTileSchedulerILi128ELi96ELi256ELi128ELb1ELb1ELb1ELb1ELb0ELb1EEEEEEEEEvNT_6ParamsE,@function
        .size           _ZN7cutlass13device_kernelIN5flash11enable_sm90INS1_16FlashAttnFwdSm90INS1_25CollectiveMainloopFwdSm90ILi2EN4cute5tupleIJNS5_1CILi1EEES8_S8_EEENS6_IJNS7_ILi128EEENS7_ILi96EEENS7_ILi64EEEEEELi256ENS_10bfloat16_tEfNS_4arch4Sm90ELb0ELb1ELb1ELb1ELb0ELb1ELb0ELb1ELb0ELb1ELb1ELb0EEENS1_21CollectiveEpilogueFwdINS6_IJSA_NS7_ILi256EEESB_EEES9_SE_SG_Li256ELb1ELb1ELb1ELb0EEENS1_36VarlenDynamicPersistentTileSchedulerILi128ELi96ELi256ELi128ELb1ELb1ELb1ELb1ELb0ELb1EEEEEEEEEvNT_6ParamsE,(.L_x_6138 - _ZN7cutlass13device_kernelIN5flash11enable_sm90INS1_16FlashAttnFwdSm90INS1_25CollectiveMainloopFwdSm90ILi2EN4cute5tupleIJNS5_1CILi1EEES8_S8_EEENS6_IJNS7_ILi128EEENS7_ILi96EEENS7_ILi64EEEEEELi256ENS_10bfloat16_tEfNS_4arch4Sm90ELb0ELb1ELb1ELb1ELb0ELb1ELb0ELb1ELb0ELb1ELb1ELb0EEENS1_21CollectiveEpilogueFwdINS6_IJSA_NS7_ILi256EEESB_EEES9_SE_SG_Li256ELb1ELb1ELb1ELb0EEENS1_36VarlenDynamicPersistentTileSchedulerILi128ELi96ELi256ELi128ELb1ELb1ELb1ELb1ELb0ELb1EEEEEEEEEvNT_6ParamsE)
        .other          _ZN7cutlass13device_kernelIN5flash11enable_sm90INS1_16FlashAttnFwdSm90INS1_25CollectiveMainloopFwdSm90ILi2EN4cute5tupleIJNS5_1CILi1EEES8_S8_EEENS6_IJNS7_ILi128EEENS7_ILi96EEENS7_ILi64EEEEEELi256ENS_10bfloat16_tEfNS_4arch4Sm90ELb0ELb1ELb1ELb1ELb0ELb1ELb0ELb1ELb0ELb1ELb1ELb0EEENS1_21CollectiveEpilogueFwdINS6_IJSA_NS7_ILi256EEESB_EEES9_SE_SG_Li256ELb1ELb1ELb1ELb0EEENS1_36VarlenDynamicPersistentTileSchedulerILi128ELi96ELi256ELi128ELb1ELb1ELb1ELb1ELb0ELb1EEEEEEEEEvNT_6ParamsE,@"STO_CUDA_ENTRY STV_DEFAULT"
_ZN7cutlass13device_kernelIN5flash11enable_sm90INS1_16FlashAttnFwdSm90INS1_25CollectiveMainloopFwdSm90ILi2EN4cute5tupleIJNS5_1CILi1EEES8_S8_EEENS6_IJNS7_ILi128EEENS7_ILi96EEENS7_ILi64EEEEEELi256ENS_10bfloat16_tEfNS_4arch4Sm90ELb0ELb1ELb1ELb1ELb0ELb1ELb0ELb1ELb0ELb1ELb1ELb0EEENS1_21CollectiveEpilogueFwdINS6_IJSA_NS7_ILi256EEESB_EEES9_SE_SG_Li256ELb1ELb1ELb1ELb0EEENS1_36VarlenDynamicPersistentTileSchedulerILi128ELi96ELi256ELi128ELb1ELb1ELb1ELb1ELb0ELb1EEEEEEEEEvNT_6ParamsE:
        /* <DEDUP_REMOVED lines=24> */
.L_x_2643:
[----:B------:R-:W-:Y:S05]  /*0180*/  BSYNC B0 ;  /* 0x0000000000007941 */ /* 0x000fea0003800000 */
.L_x_2642:
        /* <DEDUP_REMOVED lines=41> */
.L_x_2644:
        /* <DEDUP_REMOVED lines=22> */
.L_x_2645:
        /* <DEDUP_REMOVED lines=18> */
.L_x_2646:
        /* <DEDUP_REMOVED lines=22> */
.L_x_2647:
        /* <DEDUP_REMOVED lines=22> */
.L_x_2648:
        /* <DEDUP_REMOVED lines=8> */
.L_x_2651:
        /* <DEDUP_REMOVED lines=8> */
[----:B------:R-:W-:Y:S01]  /*0a60*/  UMOV UR4, 0x400 ;  /* 0x0000040000047882 */ /* 0x000fe20000000000 */
[----:B------:R-:W-:-:S11]  /*0a70*/  LOP3.LUT R18, R18, 0xffbfffff, RZ, 0xc0, !PT ;  /* 0xffbfffff12127812 */ /* 0x000fd600078ec0ff */
[----:B------:R-:W-:Y:S06]  /*0a80*/  @!P0 BAR.ARV 0x9, 0x100 ;  /* 0x0244000000008b1d */ /* 0x000fec0000002000 */
[----:B0-----:R-:W-:Y:S01]  /*0a90*/  ULEA UR4, UR5, UR4, 0x18 ;  /* 0x0000000405047291 */ /* 0x001fe2000f8ec03f */
[----:B------:R-:W-:Y:S01]  /*0aa0*/  @P0 LOP3.LUT R18, R18, 0x400000, RZ, 0xfc, !PT ;  /* 0x0040000012120812 */ /* 0x000fe200078efcff */
        /* <DEDUP_REMOVED lines=8> */
[----:B------:R-:W-:Y:S01]  /*0b30*/  ULOP3.LUT UR37, UR36, 0x1, URZ, 0xfc, !UPT ;  /* 0x0000000124257892 */ /* 0x000fe2000f8efc3f */
[----:B------:R-:W-:Y:S02]  /*0b40*/  IMAD.MOV.U32 R232, RZ, RZ, RZ ;  /* 0x000000ffffe87224 */ /* 0x000fe400078e00ff */
[----:B------:R-:W-:Y:S01]  /*0b50*/  IMAD.MOV.U32 R22, RZ, RZ, RZ ;  /* 0x000000ffff167224 */ /* 0x000fe200078e00ff */
[----:B------:R-:W-:Y:S01]  /*0b60*/  SHF.R.S32.HI R3, RZ, 0x1f, R6 ;  /* 0x0000001fff037819 */ /* 0x000fe20000011406 */
[----:B------:R-:W-:Y:S02]  /*0b70*/  IMAD.MOV.U32 R206, RZ, RZ, RZ ;  /* 0x000000ffffce7224 */ /* 0x000fe400078e00ff */
[----:B------:R-:W-:Y:S01]  /*0b80*/  IMAD.MOV.U32 R202, RZ, RZ, RZ ;  /* 0x000000ffffca7224 */ /* 0x000fe200078e00ff */
[CC--:B------:R-:W-:Y:S02]  /*0b90*/  LEA.HI R0, R3.reuse, R6.reuse, RZ, 0x7 ;  /* 0x0000000603007211 */ /* 0x0c0fe400078f38ff */
[----:B------:R-:W-:-:S02]  /*0ba0*/  LEA.HI R2, R3, R6, RZ, 0x4 ;  /* 0x0000000603027211 */ /* 0x000fc400078f20ff */
[----:B------:R-:W-:Y:S02]  /*0bb0*/  LOP3.LUT R5, R0, 0xffffff80, RZ, 0xc0, !PT ;  /* 0xffffff8000057812 */ /* 0x000fe400078ec0ff */
[----:B------:R-:W-:Y:S02]  /*0bc0*/  SHF.R.S32.HI R7, RZ, 0x4, R2 ;  /* 0x00000004ff077819 */ /* 0x000fe40000011402 */
[----:B------:R-:W-:Y:S01]  /*0bd0*/  LEA.HI R220, R3, R6, RZ, 0x5 ;  /* 0x0000000603dc7211 */ /* 0x000fe200078f28ff */
[----:B------:R-:W-:Y:S01]  /*0be0*/  IMAD.IADD R13, R6, 0x1, -R5 ;  /* 0x00000001060d7824 */ /* 0x000fe200078e0a05 */
[----:B------:R-:W-:Y:S02]  /*0bf0*/  SHF.R.S32.HI R5, RZ, 0x7, R0 ;  /* 0x00000007ff057819 */ /* 0x000fe40000011400 */
[----:B------:R-:W-:Y:S02]  /*0c00*/  LEA.HI R4, R2, R7, RZ, 0x1 ;  /* 0x0000000702047211 */ /* 0x000fe400078f08ff */
[----:B------:R-:W-:Y:S01]  /*0c10*/  SHF.R.S32.HI R8, RZ, 0x1f, R13 ;  /* 0x0000001fff087819 */ /* 0x000fe2000001140d */
[----:B------:R-:W-:Y:S01]  /*0c20*/  STL [R1+0x64], R13 ;  /* 0x0000640d01007387 */ /* 0x000fe20000100800 */
[----:B------:R-:W-:-:S02]  /*0c30*/  LEA.HI R0, R0, R5, RZ, 0x1 ;  /* 0x0000000500007211 */ /* 0x000fc400078f08ff */
[----:B------:R-:W-:Y:S02]  /*0c40*/  LEA.HI R9, R8, R13, RZ, 0x2 ;  /* 0x0000000d08097211 */ /* 0x000fe400078f10ff */
[----:B------:R-:W-:Y:S02]  /*0c50*/  LOP3.LUT R0, R0, 0x3fffffe, RZ, 0xc0, !PT ;  /* 0x03fffffe00007812 */ /* 0x000fe400078ec0ff */
[--C-:B------:R-:W-:Y:S02]  /*0c60*/  SHF.R.S32.HI R10, RZ, 0x2, R9.reuse ;  /* 0x00000002ff0a7819 */ /* 0x100fe40000011409 */
[----:B------:R-:W-:Y:S01]  /*0c70*/  SHF.R.S32.HI R11, RZ, 0x1f, R9 ;  /* 0x0000001fff0b7819 */ /* 0x000fe20000011409 */
[----:B------:R-:W-:Y:S01]  /*0c80*/  IMAD.IADD R0, R5, 0x1, -R0 ;  /* 0x0000000105007824 */ /* 0x000fe200078e0a00 */
[----:B------:R-:W-:Y:S02]  /*0c90*/  LOP3.LUT R4, R4, 0x1ffffffe, RZ, 0xc0, !PT ;  /* 0x1ffffffe04047812 */ /* 0x000fe400078ec0ff */
[----:B------:R-:W-:-:S02]  /*0ca0*/  LEA.HI R23, R3, R6, RZ, 0x2 ;  /* 0x0000000603177211 */ /* 0x000fc400078f10ff */
[----:B------:R-:W-:Y:S01]  /*0cb0*/  LEA.HI R3, R3, R6, RZ, 0x3 ;  /* 0x0000000603037211 */ /* 0x000fe200078f18ff */
[----:B------:R-:W-:Y:S01]  /*0cc0*/  IMAD.IADD R4, R7, 0x1, -R4 ;  /* 0x0000000107047824 */ /* 0x000fe200078e0a04 */
[----:B------:R-:W-:Y:S02]  /*0cd0*/  LEA.HI R11, R11, R10, RZ, 0x3 ;  /* 0x0000000a0b0b7211 */ /* 0x000fe400078f18ff */
[----:B------:R-:W-:Y:S01]  /*0ce0*/  LOP3.LUT R5, R2, 0x3fffff0, RZ, 0xc0, !PT ;  /* 0x03fffff002057812 */ /* 0x000fe200078ec0ff */
[----:B------:R-:W-:Y:S01]  /*0cf0*/  IMAD.MOV.U32 R2, RZ, RZ, RZ ;  /* 0x000000ffff027224 */ /* 0x000fe200078e00ff */
[----:B------:R-:W-:Y:S02]  /*0d00*/  LOP3.LUT R7, R3, 0xfffffff8, RZ, 0xc0, !PT ;  /* 0xfffffff803077812 */ /* 0x000fe400078ec0ff */
        /* <DEDUP_REMOVED lines=22> */
[----:B------:R-:W-:Y:S01]  /*0e70*/  IMAD.SHL.U32 R16, R3, 0x8, RZ ;  /* 0x0000000803107824 */ /* 0x000fe200078e00ff */
[----:B------:R-:W-:Y:S01]  /*0e80*/  LOP3.LUT R0, R0, 0x1ffffffe, RZ, 0xc0, !PT ;  /* 0x1ffffffe00007812 */ /* 0x000fe200078ec0ff */
[----:B------:R-:W-:Y:S01]  /*0e90*/  IMAD.IADD R9, R13, 0x1, -R9 ;  /* 0x000000010d097824 */ /* 0x000fe200078e0a09 */
[----:B------:R-:W-:Y:S01]  /*0ea0*/  LOP3.LUT R218, R218, 0x1c0, RZ, 0xc0, !PT ;  /* 0x000001c0dada7812 */ /* 0x000fe200078ec0ff */
[----:B------:R-:W-:Y:S01]  /*0eb0*/  IMAD.SHL.U32 R4, R4, 0x40, RZ ;  /* 0x0000004004047824 */ /* 0x000fe200078e00ff */
[----:B------:R-:W-:Y:S01]  /*0ec0*/  STL [R1+0x6c], R12 ;  /* 0x00006c0c01007387 */ /* 0x000fe20000100800 */
[C---:B------:R-:W-:Y:S01]  /*0ed0*/  IMAD.SHL.U32 R200, R3.reuse, 0x4, RZ ;  /* 0x0000000403c87824 */ /* 0x040fe200078e00ff */
[----:B------:R-:W-:Y:S01]  /*0ee0*/  LOP3.LUT R6, R218, 0x38, R16, 0xf8, !PT ;  /* 0x00000038da067812 */ /* 0x000fe200078ef810 */
[----:B------:R-:W-:Y:S01]  /*0ef0*/  IMAD.IADD R0, R3, 0x1, -R0 ;  /* 0x0000000103007824 */ /* 0x000fe200078e0a00 */
[----:B------:R-:W-:Y:S01]  /*0f00*/  SHF.R.S32.HI R3, RZ, 0x1f, R208 ;  /* 0x0000001fff037819 */ /* 0x000fe200000114d0 */
[----:B------:R-:W-:Y:S01]  /*0f10*/  IMAD.SHL.U32 R205, R9, 0x2, RZ ;  /* 0x0000000209cd7824 */ /* 0x000fe200078e00ff */
[----:B------:R-:W-:Y:S01]  /*0f20*/  SHF.R.U32.HI R3, RZ, 0x3, R218 ;  /* 0x00000003ff037819 */ /* 0x000fe200000116da */
[----:B------:R-:W-:Y:S01]  /*0f30*/  VIADD R223, R208, 0x40 ;  /* 0x00000040d0df7836 */ /* 0x000fe20000000000 */
[----:B------:R-:W-:Y:S01]  /*0f40*/  LOP3.LUT R221, R4, 0xfffffe00, RZ, 0xc0, !PT ;  /* 0xfffffe0004dd7812 */ /* 0x000fe200078ec0ff */
[----:B------:R-:W-:-:S02]  /*0f50*/  VIADD R39, R205, 0x8 ;  /* 0x00000008cd277836 */ /* 0x000fc40000000000 */
[----:B------:R-:W-:Y:S01]  /*0f60*/  VIADD R36, R205, 0x20 ;  /* 0x00000020cd247836 */ /* 0x000fe20000000000 */
[----:B------:R-:W-:Y:S01]  /*0f70*/  LOP3.LUT R6, R221, R6, R3, 0xf6, !PT ;  /* 0x00000006dd067212 */ /* 0x000fe200078ef603 */
[C---:B------:R-:W-:Y:S01]  /*0f80*/  VIADD R33, R205.reuse, 0x38 ;  /* 0x00000038cd217836 */ /* 0x040fe20000000000 */
[----:B------:R-:W-:Y:S01]  /*0f90*/  SHF.R.S32.HI R4, RZ, 0x1f, R223 ;  /* 0x0000001fff047819 */ /* 0x000fe200000114df */
[----:B------:R-:W-:Y:S02]  /*0fa0*/  VIADD R222, R208, 0x80 ;  /* 0x00000080d0de7836 */ /* 0x000fe40000000000 */
[----:B------:R-:W-:Y:S02]  /*0fb0*/  VIADD R30, R205, 0x50 ;  /* 0x00000050cd1e7836 */ /* 0x000fe40000000000 */
[----:B------:R-:W-:Y:S01]  /*0fc0*/  IMAD.SHL.U32 R4, R5, 0x8, RZ ;  /* 0x0000000805047824 */ /* 0x000fe200078e00ff */
[----:B------:R-:W-:Y:S01]  /*0fd0*/  SHF.R.S32.HI R7, RZ, 0x1f, R222 ;  /* 0x0000001fff077819 */ /* 0x000fe200000114de */
[----:B------:R-:W-:Y:S01]  /*0fe0*/  IMAD R3, R6, 0x2, R19 ;  /* 0x0000000206037824 */ /* 0x000fe200078e0213 */
        /* <DEDUP_REMOVED lines=55> */
[----:B------:R-:W-:Y:S01]  /*1360*/  VIADD R207, R200, 0x10 ;  /* 0x00000010c8cf7836 */ /* 0x000fe20000000000 */
[----:B------:R-:W-:Y:S01]  /*1370*/  SHF.R.S32.HI R13, RZ, 0x1f, R13 ;  /* 0x0000001fff0d7819 */ /* 0x000fe2000001140d */
[----:B------:R-:W-:Y:S01]  /*1380*/  IMAD R210, R0, 0x8, R12 ;  /* 0x0000000800d27824 */ /* 0x000fe200078e020c */
[----:B------:R-:W-:-:S02]  /*1390*/  SHF.R.S32.HI R10, RZ, 0x1f, R10 ;  /* 0x0000001fff0a7819 */ /* 0x000fc4000001140a */
[----:B------:R-:W-:Y:S02]  /*13a0*/  SHF.R.S32.HI R9, RZ, 0x1f, R9 ;  /* 0x0000001fff097819 */ /* 0x000fe40000011409 */
[----:B------:R-:W-:Y:S02]  /*13b0*/  SHF.R.S32.HI R4, RZ, 0x1f, R237 ;  /* 0x0000001fff047819 */ /* 0x000fe400000114ed */
[----:B------:R-:W-:-:S07]  /*13c0*/  SHF.R.S32.HI R3, RZ, 0x1f, R236 ;  /* 0x0000001fff037819 */ /* 0x000fce00000114ec */
.L_x_2871:
[----:B------:R-:W-:Y:S05]  /*13d0*/  YIELD ;  /* 0x0000000000007946 */ /* 0x000fea0003800000 */
[----:B------:R-:W-:Y:S01]  /*13e0*/  ULDC.64 UR4, c[0x0][0xa28] ;  /* 0x00028a0000047ab9 */ /* 0x000fe20000000a00 */
[----:B01----:R-:W0:Y:S01]  /*13f0*/  LDC.64 R6, c[0x0][0xa08] ;  /* 0x00028200ff067b82 */ /* 0x003e220000000a00 */
[----:B------:R-:W-:Y:S01]  /*1400*/  ISETP.NE.U32.AND P1, PT, RZ, UR4, PT ;  /* 0x00000004ff007c0c */ /* 0x000fe2000bf25070 */
[----:B------:R-:W-:Y:S02]  /*1410*/  IMAD.MOV.U32 R12, RZ, RZ, RZ ;  /* 0x000000ffff0c7224 */ /* 0x000fe400078e00ff */
[----:B------:R-:W-:Y:S01]  /*1420*/  IMAD.MOV.U32 R30, RZ, RZ, RZ ;  /* 0x000000ffff1e7224 */ /* 0x000fe200078e00ff */
[----:B------:R-:W-:Y:S01]  /*1430*/  ISETP.NE.AND.EX P1, PT, RZ, UR5, PT, P1 ;  /* 0x00000005ff007c0c */ /* 0x000fe2000bf25310 */
[----:B------:R-:W-:-:S02]  /*1440*/  ULDC.64 UR4, c[0x0][0xa18] ;  /* 0x0002860000047ab9 */ /* 0x000fc40000000a00 */
[----:B------:R-:W-:-:S04]  /*1450*/  ISETP.NE.U32.AND P2, PT, RZ, UR4, PT ;  /* 0x00000004ff007c0c */ /* 0x000fc8000bf45070 */
[----:B------:R-:W-:Y:S01]  /*1460*/  ISETP.NE.AND.EX P2, PT, RZ, UR5, PT, P2 ;  /* 0x00000005ff007c0c */ /* 0x000fe2000bf45320 */
[----:B------:R-:W-:Y:S02]  /*1470*/  ULDC.64 UR4, c[0x0][0xa08] ;  /* 0x0002820000047ab9 */ /* 0x000fe40000000a00 */
[----:B------:R-:W-:-:S03]  /*1480*/  ISETP.NE.U32.AND P0, PT, RZ, UR4, PT ;  /* 0x00000004ff007c0c */ /* 0x000fc6000bf05070 */
[----:B------:R-:W1:Y:S01]  /*1490*/  @P1 LDC.64 R4, c[0x0][0xa28] ;  /* 0x00028a00ff041b82 */ /* 0x000e620000000a00 */
[----:B------:R-:W-:Y:S01]  /*14a0*/  ISETP.NE.AND.EX P0, PT, RZ, UR5, PT, P0 ;  /* 0x00000005ff007c0c */ /* 0x000fe2000bf05300 */
[----:B0-2-4-:R-:W-:-:S06]  /*14b0*/  IMAD.WIDE R10, R155, 0x4, R6 ;  /* 0x000000049b0a7825 */ /* 0x015fcc00078e0206 */
[----:B------:R-:W0:Y:S01]  /*14c0*/  @P2 LDC.64 R8, c[0x0][0xa18] ;  /* 0x00028600ff082b82 */ /* 0x000e220000000a00 */
[----:B------:R-:W-:Y:S02]  /*14d0*/  ULDC UR4, c[0x0][0x288] ;  /* 0x0000a20000047ab9 */ /* 0x000fe40000000800 */
[----:B------:R-:W-:Y:S01]  /*14e0*/  IMAD.U32 R203, RZ, RZ, UR4 ;  /* 0x00000004ffcb7e24 */ /* 0x000fe2000f8e00ff */
[----:B------:R-:W-:Y:S02]  /*14f0*/  ULDC.64 UR4, c[0x0][0x418] ;  /* 0x0001060000047ab9 */ /* 0x000fe40000000a00 */
[----:B------:R2:W5:Y:S01]  /*1500*/  @P0 LDG.E R30, desc[UR38][R10.64] ;  /* 0x000000260a1e0981 */ /* 0x000562000c1e1900 */
[----:B-1----:R-:W-:-:S05]  /*1510*/  @P1 IMAD.WIDE R4, R155, 0x4, R4 ;  /* 0x000000049b041825 */ /* 0x002fca00078e0204 */
[----:B------:R2:W5:Y:S01]  /*1520*/  @P1 LDG.E R12, desc[UR38][R4.64] ;  /* 0x00000026040c1981 */ /* 0x000562000c1e1900 */
[----:B0-----:R-:W-:-:S05]  /*1530*/  @P2 IMAD.WIDE R6, R155, 0x4, R8 ;  /* 0x000000049b062825 */ /* 0x001fca00078e0208 */
        /* <DEDUP_REMOVED lines=10> */
[----:B--2---:R-:W-:Y:S06]  /*15e0*/  @P2 BRA `(.L_x_2653) ;  /* 0x0000000000242947 */ /* 0x004fec0003800000 */
        /* <DEDUP_REMOVED lines=9> */
.L_x_2653:
        /* <DEDUP_REMOVED lines=10> */
[----:B------:R-:W0:Y:S02]  /*1720*/  LDC.64 R4, c[0x0][0xa20] ;  /* 0x00028800ff047b82 */ /* 0x000e240000000a00 */
[----:B0-----:R-:W-:-:S05]  /*1730*/  IMAD.WIDE R4, R155, 0x4, R4 ;  /* 0x000000049b047825 */ /* 0x001fca00078e0204 */
[----:B------:R0:W5:Y:S01]  /*1740*/  LDG.E R31, desc[UR38][R4.64] ;  /* 0x00000026041f7981 */ /* 0x000162000c1e1900 */
[----:B------:R-:W-:Y:S05]  /*1750*/  BRA `(.L_x_2655) ;  /* 0x0000000000107947 */ /* 0x000fea0003800000 */
.L_x_2654:
[----:B------:R-:W-:Y:S05]  /*1760*/  @!P0 BRA `(.L_x_2655) ;  /* 0x00000000000c8947 */ /* 0x000fea0003800000 */
[----:B------:R-:W2:Y:S04]  /*1770*/  LDG.E R0, desc[UR38][R10.64] ;  /* 0x000000260a007981 */ /* 0x000ea8000c1e1900 */
[----:B------:R-:W2:Y:S02]  /*1780*/  LDG.E R31, desc[UR38][R10.64+0x4] ;  /* 0x000004260a1f7981 */ /* 0x000ea4000c1e1900 */
[----:B--2---:R-:W-:-:S07]  /*1790*/  IMAD.IADD R31, R31, 0x1, -R0 ;  /* 0x000000011f1f7824 */ /* 0x004fce00078e0a00 */
.L_x_2655:
[----:B------:R-:W-:Y:S01]  /*17a0*/  ULDC.64 UR4, c[0x0][0xa10] ;  /* 0x0002840000047ab9 */ /* 0x000fe20000000a00 */
[----:B0-----:R-:W0:Y:S01]  /*17b0*/  LDC R4, c[0x0][0x448] ;  /* 0x00011200ff047b82 */ /* 0x001e220000000800 */
[----:B------:R-:W-:-:S04]  /*17c0*/  ISETP.NE.U32.AND P0, PT, RZ, UR4, PT ;  /* 0x00000004ff007c0c */ /* 0x000fc8000bf05070 */
[----:B------:R-:W-:Y:S01]  /*17d0*/  ISETP.NE.AND.EX P0, PT, RZ, UR5, PT, P0 ;  /* 0x00000005ff007c0c */ /* 0x000fe2000bf05300 */
[----:B------:R-:W-:Y:S02]  /*17e0*/  ULDC.64 UR4, c[0x0][0xa30] ;  /* 0x00028c0000047ab9 */ /* 0x000fe40000000a00 */
[----:B------:R-:W-:-:S04]  /*17f0*/  ISETP.NE.U32.AND P1, PT, RZ, UR4, PT ;  /* 0x00000004ff007c0c */ /* 0x000fc8000bf25070 */
[----:B------:R-:W-:-:S06]  /*1800*/  ISETP.NE.AND.EX P1, PT, RZ, UR5, PT, P1 ;  /* 0x00000005ff007c0c */ /* 0x000fcc000bf25310 */
[----:B------:R-:W1:Y:S08]  /*1810*/  @P0 LDC.64 R6, c[0x0][0xa10] ;  /* 0x00028400ff060b82 */ /* 0x000e700000000a00 */
[----:B------:R-:W2:Y:S01]  /*1820*/  @P1 LDC.64 R8, c[0x0][0xa30] ;  /* 0x00028c00ff081b82 */ /* 0x000ea20000000a00 */
[----:B-1----:R-:W-:-:S05]  /*1830*/  @P0 IMAD.WIDE R6, R155, 0x4, R6 ;  /* 0x000000049b060825 */ /* 0x002fca00078e0206 */
[----:B------:R-:W3:Y:S04]  /*1840*/  @P0 LDG.E R0, desc[UR38][R6.64] ;  /* 0x0000002606000981 */ /* 0x000ee8000c1e1900 */
[----:B------:R-:W3:Y:S01]  /*1850*/  @P0 LDG.E R3, desc[UR38][R6.64+0x4] ;  /* 0x0000042606030981 */ /* 0x000ee2000c1e1900 */
[----:B-----5:R-:W-:Y:S02]  /*1860*/  IMAD.MOV.U32 R152, RZ, RZ, R31 ;  /* 0x000000ffff987224 */ /* 0x020fe400078e001f */
[----:B--2---:R-:W-:-:S05]  /*1870*/  @P1 IMAD.WIDE R8, R155, 0x4, R8 ;  /* 0x000000049b081825 */ /* 0x004fca00078e0208 */
[----:B------:R1:W5:Y:S01]  /*1880*/  @P1 LDG.E R152, desc[UR38][R8.64] ;  /* 0x0000002608981981 */ /* 0x000362000c1e1900 */
[----:B0-----:R-:W-:Y:S01]  /*1890*/  ISETP.NE.AND P1, PT, R4, 0x1, PT ;  /* 0x000000010400780c */ /* 0x001fe20003f25270 */
[----:B------:R-:W-:Y:S01]  /*18a0*/  IMAD.SHL.U32 R209, R153, 0x80, RZ ;  /* 0x0000008099d17824 */ /* 0x000fe200078e00ff */
[----:B------:R-:W0:Y:S01]  /*18b0*/  LDC.64 R4, c[0x0][0x9e0] ;  /* 0x00027800ff047b82 */ /* 0x000e220000000a00 */
[----:B------:R-:W-:-:S10]  /*18c0*/  IMAD.IADD R13, R31, 0x1, -R12 ;  /* 0x000000011f0d7824 */ /* 0x000fd400078e0a0c */
[----:B------:R-:W2:Y:S08]  /*18d0*/  @P1 LDC R10, c[0x0][0x44c] ;  /* 0x00011300ff0a1b82 */ /* 0x000eb00000000800 */
[----:B------:R-:W4:Y:S01]  /*18e0*/  @P1 LDC R11, c[0x0][0x450] ;  /* 0x00011400ff0b1b82 */ /* 0x000f220000000800 */
[----:B0-----:R-:W-:Y:S01]  /*18f0*/  ISETP.GE.AND P2, PT, R5, 0x1, PT ;  /* 0x000000010500780c */ /* 0x001fe20003f46270 */
[----:B---3--:R-:W-:-:S02]  /*1900*/  @P0 IMAD.IADD R24, R3, 0x1, -R0 ;  /* 0x0000000103180824 */ /* 0x008fc400078e0a00 */
[----:B------:R-:W-:Y:S02]  /*1910*/  VIADD R3, R209, 0x7f ;  /* 0x0000007fd1037836 */ /* 0x000fe40000000000 */
[----:B------:R-:W-:Y:S02]  /*1920*/  IMAD.IADD R204, R13, 0x1, R24 ;  /* 0x000000010dcc7824 */ /* 0x000fe400078e0218 */
[----:B--2---:R-:W-:-:S04]  /*1930*/  @P1 IMAD.HI.U32 R6, R3, R10, RZ ;  /* 0x0000000a03061227 */ /* 0x004fc800078e00ff */
[C---:B------:R-:W-:Y:S01]  /*1940*/  VIADD R0, R204.reuse, 0x5f ;  /* 0x0000005fcc007836 */ /* 0x040fe20000000000 */
[----:B----4-:R-:W-:Y:S02]  /*1950*/  @P1 SHF.R.U32.HI R3, RZ, R11, R6 ;  /* 0x0000000bff031219 */ /* 0x010fe40000011606 */
[----:B------:R-:W-:Y:S01]  /*1960*/  IADD3 R6, R204, 0x1, -R203 ;  /* 0x00000001cc067810 */ /* 0x000fe20007ffe8cb */
[----:B------:R-:W-:-:S04]  /*1970*/  IMAD.HI R0, R0, 0x2aaaaaab, RZ ;  /* 0x2aaaaaab00007827 */ /* 0x000fc800078e02ff */
[----:B------:R-:W-:Y:S01]  /*1980*/  IMAD.IADD R3, R6, 0x1, R3 ;  /* 0x0000000106037824 */ /* 0x000fe200078e0203 */
[----:B------:R-:W-:-:S03]  /*1990*/  SHF.R.U32.HI R29, RZ, 0x1f, R0 ;  /* 0x0000001fff1d7819 */ /* 0x000fc60000011600 */
[----:B------:R-:W-:Y:S01]  /*19a0*/  IMAD.IADD R4, R3, 0x1, R4 ;  /* 0x0000000103047824 */ /* 0x000fe200078e0204 */
[----:B------:R-:W-:Y:S01]  /*19b0*/  LEA.HI.SX32 R29, R0, R29, 0x1c ;  /* 0x0000001d001d7211 */ /* 0x000fe200078fe2ff */
[----:B-1----:R-:W-:Y:S06]  /*19c0*/  @!P2 BRA `(.L_x_2656) ;  /* 0x000000000048a947 */ /* 0x002fec0003800000 */
[C---:B------:R-:W-:Y:S01]  /*19d0*/  ISETP.GT.AND P0, PT, R3.reuse, RZ, PT ;  /* 0x000000ff0300720c */ /* 0x040fe20003f04270 */
[----:B------:R-:W-:Y:S01]  /*19e0*/  BSSY B0, `(.L_x_2657) ;  /* 0x000000e000007945 */ /* 0x000fe20003800000 */
[----:B------:R-:W-:-:S11]  /*19f0*/  VIADD R0, R3, 0xffffffff ;  /* 0xffffffff03007836 */ /* 0x000fd60000000000 */
        /* <DEDUP_REMOVED lines=8> */
.L_x_2658:
[----:B------:R-:W-:-:S13]  /*1a80*/  ISETP.NE.AND P0, PT, R5, 0x1, PT ;  /* 0x000000010500780c */ /* 0x000fda0003f05270 */
[----:B------:R-:W0:Y:S02]  /*1a90*/  @P0 LDC.64 R6, c[0x0][0x9e8] ;  /* 0x00027a00ff060b82 */ /* 0x000e240000000a00 */
[----:B0-----:R-:W-:-:S05]  /*1aa0*/  @P0 IMAD.HI.U32 R6, R0, R6, RZ ;  /* 0x0000000600060227 */ /* 0x001fca00078e00ff */
[----:B------:R-:W-:-:S07]  /*1ab0*/  @P0 SHF.R.U32.HI R0, RZ, R7, R6 ;  /* 0x00000007ff000219 */ /* 0x000fce0000011606 */
.L_x_2659:
[----:B------:R-:W-:Y:S05]  /*1ac0*/  BSYNC B0 ;  /* 0x0000000000007941 */ /* 0x000fea0003800000 */
.L_x_2657:
[----:B------:R-:W-:-:S05]  /*1ad0*/  IMAD R3, R0, R5, R5 ;  /* 0x0000000500037224 */ /* 0x000fca00078e0205 */
[----:B------:R-:W-:-:S07]  /*1ae0*/  VIMNMX R4, R4, R3, PT ;  /* 0x0000000304047248 */ /* 0x000fce0003fe0100 */
.L_x_2656:
[----:B------:R-:W0:Y:S01]  /*1af0*/  @P1 LDC R6, c[0x0][0x44c] ;  /* 0x00011300ff061b82 */ /* 0x000e220000000800 */
[----:B------:R-:W-:Y:S01]  /*1b00*/  VIADD R4, R4, 0x5f ;  /* 0x0000005f04047836 */ /* 0x000fe20000000000 */
[----:B------:R-:W-:Y:S01]  /*1b10*/  ULDC UR4, c[0x0][0x9dc] ;  /* 0x0002770000047ab9 */ /* 0x000fe20000000800 */
[----:B------:R-:W-:Y:S02]  /*1b20*/  IMAD.MOV.U32 R0, RZ, RZ, R209 ;  /* 0x000000ffff007224 */ /* 0x000fe400078e00d1 */
[----:B------:R-:W-:-:S03]  /*1b30*/  IMAD.HI R4, R4, 0x2aaaaaab, RZ ;  /* 0x2aaaaaab04047827 */ /* 0x000fc600078e02ff */
[----:B------:R-:W1:Y:S02]  /*1b40*/  @P1 LDC R7, c[0x0][0x450] ;  /* 0x00011400ff071b82 */ /* 0x000e640000000800 */
[----:B------:R-:W-:-:S04]  /*1b50*/  SHF.R.U32.HI R3, RZ, 0x1f, R4 ;  /* 0x0000001fff037819 */ /* 0x000fc80000011604 */
[----:B------:R-:W-:-:S04]  /*1b60*/  LEA.HI.SX32 R4, R4, R3, 0x1c ;  /* 0x0000000304047211 */ /* 0x000fc800078fe2ff */
[----:B------:R-:W-:Y:S01]  /*1b70*/  VIMNMX R8, R29, R4, PT ;  /* 0x000000041d087248 */ /* 0x000fe20003fe0100 */
[----:B0-----:R-:W-:-:S05]  /*1b80*/  @P1 IMAD.HI.U32 R6, R209, R6, RZ ;  /* 0x00000006d1061227 */ /* 0x001fca00078e00ff */
[----:B-1----:R-:W-:-:S04]  /*1b90*/  @P1 SHF.R.U32.HI R0, RZ, R7, R6 ;  /* 0x00000007ff001219 */ /* 0x002fc80000011606 */
[----:B------:R-:W-:-:S05]  /*1ba0*/  IADD3 R0, R0, R204, -R203 ;  /* 0x000000cc00007210 */ /* 0x000fca0007ffe8cb */
[----:B------:R-:W-:Y:S01]  /*1bb0*/  VIADD R3, R0, -UR4 ;  /* 0x8000000400037c36 */ /* 0x000fe20008000000 */
[----:B------:R-:W-:Y:S06]  /*1bc0*/  @!P2 BRA `(.L_x_2660) ;  /* 0x000000000044a947 */ /* 0x000fec0003800000 */
        /* <DEDUP_REMOVED lines=10> */
.L_x_2662:
[----:B------:R-:W-:-:S13]  /*1c70*/  ISETP.NE.AND P0, PT, R5, 0x1, PT ;  /* 0x000000010500780c */ /* 0x000fda0003f05270 */
[----:B------:R-:W0:Y:S02]  /*1c80*/  @P0 LDC.64 R6, c[0x0][0x9e8] ;  /* 0x00027a00ff060b82 */ /* 0x000e240000000a00 */
[----:B0-----:R-:W-:-:S05]  /*1c90*/  @P0 IMAD.HI.U32 R4, R0, R6, RZ ;  /* 0x0000000600040227 */ /* 0x001fca00078e00ff */
[----:B------:R-:W-:-:S07]  /*1ca0*/  @P0 SHF.R.U32.HI R0, RZ, R7, R4 ;  /* 0x00000007ff000219 */ /* 0x000fce0000011604 */
.L_x_2663:
[----:B------:R-:W-:Y:S05]  /*1cb0*/  BSYNC B0 ;  /* 0x0000000000007941 */ /* 0x000fea0003800000 */
.L_x_2661:
[----:B------:R-:W-:-:S05]  /*1cc0*/  IMAD R0, R0, R5, RZ ;  /* 0x0000000500007224 */ /* 0x000fca00078e02ff */
[----:B------:R-:W-:-:S07]  /*1cd0*/  VIMNMX R3, R3, R0, !PT ;  /* 0x0000000003037248 */ /* 0x000fce0007fe0100 */
.L_x_2660:
[----:B------:R-:W-:Y:S01]  /*1ce0*/  IMAD.HI R3, R3, 0x2aaaaaab, RZ ;  /* 0x2aaaaaab03037827 */ /* 0x000fe200078e02ff */
[----:B------:R-:W-:Y:S01]  /*1cf0*/  BSSY B0, `(.L_x_2664) ;  /* 0x0000028000007945 */ /* 0x000fe20003800000 */
[----:B------:R-:W-:Y:S02]  /*1d00*/  LOP3.LUT R233, R225, 0xff, RZ, 0xc0, !PT ;  /* 0x000000ffe1e97812 */ /* 0x000fe400078ec0ff */
[----:B------:R-:W-:Y:S02]  /*1d10*/  SHF.R.U32.HI R225, RZ, 0x10, R225 ;  /* 0x00000010ffe17819 */ /* 0x000fe400000116e1 */
[----:B------:R-:W-:-:S04]  /*1d20*/  SHF.R.U32.HI R0, RZ, 0x1f, R3 ;  /* 0x0000001fff007819 */ /* 0x000fc80000011603 */
[----:B------:R-:W-:-:S04]  /*1d30*/  LEA.HI.SX32 R0, R3, R0, 0x1c ;  /* 0x0000000003007211 */ /* 0x000fc800078fe2ff */
[----:B------:R-:W-:Y:S01]  /*1d40*/  VIMNMX R9, RZ, R0, !PT ;  /* 0x00000000ff097248 */ /* 0x000fe20007fe0100 */
[----:B------:R-:W-:-:S03]  /*1d50*/  IMAD.MOV.U32 R0, RZ, RZ, RZ ;  /* 0x000000ffff007224 */ /* 0x000fc600078e00ff */
[----:B------:R-:W-:-:S13]  /*1d60*/  ISETP.GT.AND P0, PT, R8, R9, PT ;  /* 0x000000090800720c */ /* 0x000fda0003f04270 */
[----:B------:R-:W-:Y:S05]  /*1d70*/  @!P0 BRA `(.L_x_2665) ;  /* 0x00000000007c8947 */ /* 0x000fea0003800000 */
[----:B------:R-:W-:Y:S01]  /*1d80*/  ISETP.NE.AND P0, PT, R225, RZ, PT ;  /* 0x000000ffe100720c */ /* 0x000fe20003f05270 */
[----:B------:R-:W-:-:S03]  /*1d90*/  ULDC UR4, c[0x0][0x9f0] ;  /* 0x00027c0000047ab9 */ /* 0x000fc60000000800 */
[----:B------:R-:W-:-:S04]  /*1da0*/  SEL R11, R225, UR4, P0 ;  /* 0x00000004e10b7c07 */ /* 0x000fc80008000000 */
[-C--:B------:R-:W-:Y:S02]  /*1db0*/  IABS R6, R11.reuse ;  /* 0x0000000b00067213 */ /* 0x080fe40000000000 */
[----:B------:R-:W-:Y:S02]  /*1dc0*/  IADD3 R0, R11, -0x1, R8 ;  /* 0xffffffff0b007810 */ /* 0x000fe40007ffe008 */
[----:B------:R-:W0:Y:S01]  /*1dd0*/  I2F.RP R3, R6 ;  /* 0x0000000600037306 */ /* 0x000e220000209400 */
[----:B------:R-:W-:Y:S02]  /*1de0*/  IABS R12, R11 ;  /* 0x0000000b000c7213 */ /* 0x000fe40000000000 */
[----:B------:R-:W-:-:S05]  /*1df0*/  IMAD.IADD R0, R0, 0x1, -R9 ;  /* 0x0000000100007824 */ /* 0x000fca00078e0a09 */
        /* <DEDUP_REMOVED lines=23> */
.L_x_2665:
[----:B------:R-:W-:Y:S05]  /*1f70*/  BSYNC B0 ;  /* 0x0000000000007941 */ /* 0x000fea0003800000 */
.L_x_2664:
[----:B------:R-:W-:-:S05]  /*1f80*/  IMAD R3, R233, R0, R9 ;  /* 0x00000000e9037224 */ /* 0x000fca00078e0209 */
        /* <DEDUP_REMOVED lines=36> */
.L_x_2668:
[----:B------:R-:W-:Y:S05]  /*21d0*/  BSYNC B6 ;  /* 0x0000000000067941 */ /* 0x000fea0003800000 */
.L_x_2667:
        /* <DEDUP_REMOVED lines=20> */
.L_x_2670:
[----:B------:R-:W-:Y:S05]  /*2320*/  BSYNC B6 ;  /* 0x0000000000067941 */ /* 0x000fea0003800000 */
.L_x_2669:
[----:B------:R-:W-:Y:S01]  /*2330*/  ULDC.64 UR4, c[0x0][0x9f8] ;  /* 0x00027e0000047ab9 */ /* 0x000fe20000000a00 */
[----:B------:R-:W0:Y:S01]  /*2340*/  LDC.64 R8, c[0x0][0x300] ;  /* 0x0000c000ff087b82 */ /* 0x000e220000000a00 */
[----:B------:R-:W-:-:S04]  /*2350*/  ISETP.NE.U32.AND P0, PT, RZ, UR4, PT ;  /* 0x00000004ff007c0c */ /* 0x000fc8000bf05070 */
[----:B------:R-:W-:Y:S01]  /*2360*/  ISETP.NE.AND.EX P0, PT, RZ, UR5, PT, P0 ;  /* 0x00000005ff007c0c */ /* 0x000fe2000bf05300 */
[----:B------:R-:W1:Y:S01]  /*2370*/  S2R R36, SR_TID.X ;  /* 0x0000000000247919 */ /* 0x000e620000002100 */
[----:B------:R-:W2:Y:S01]  /*2380*/  S2R R10, SR_TID.X ;  /* 0x00000000000a7919 */ /* 0x000ea20000002100 */
[----:B------:R-:W-:Y:S01]  /*2390*/  IMAD.IADD R58, R30, 0x1, R31 ;  /* 0x000000011e3a7824 */ /* 0x000fe200078e021f */
[----:B------:R-:W-:Y:S01]  /*23a0*/  ULDC.64 UR4, c[0x0][0xa08] ;  /* 0x0002820000047ab9 */ /* 0x000fe20000000a00 */
[----:B------:R-:W-:Y:S01]  /*23b0*/  SHF.R.S32.HI R17, RZ, 0x1f, R16 ;  /* 0x0000001fff117819 */ /* 0x000fe20000011410 */
[C---:B------:R-:W-:Y:S01]  /*23c0*/  VIADD R14, R16.reuse, 0xe0 ;  /* 0x000000e0100e7836 */ /* 0x040fe20000000000 */
[----:B------:R-:W3:Y:S08]  /*23d0*/  LDC R41, c[0x0][0x3f4] ;  /* 0x0000fd00ff297b82 */ /* 0x000ef00000000800 */
[----:B------:R-:W4:Y:S01]  /*23e0*/  @P0 LDC.64 R4, c[0x0][0x9f8] ;  /* 0x00027e00ff040b82 */ /* 0x000f220000000a00 */
[----:B------:R-:W-:-:S02]  /*23f0*/  VIADD R62, R16, 0x40 ;  /* 0x00000040103e7836 */ /* 0x000fc40000000000 */
[C---:B------:R-:W-:Y:S02]  /*2400*/  VIADD R63, R16.reuse, 0x60 ;  /* 0x00000060103f7836 */ /* 0x040fe40000000000 */
[C---:B------:R-:W-:Y:S02]  /*2410*/  VIADD R12, R16.reuse, 0xc0 ;  /* 0x000000c0100c7836 */ /* 0x040fe40000000000 */
[----:B------:R-:W-:Y:S01]  /*2420*/  VIADD R64, R16, 0x80 ;  /* 0x0000008010407836 */ /* 0x000fe20000000000 */
[----:B------:R-:W3:Y:S01]  /*2430*/  LDC.64 R56, c[0x0][0x408] ;  /* 0x00010200ff387b82 */ /* 0x000ee20000000a00 */
[----:B----4-:R-:W-:-:S05]  /*2440*/  @P0 IMAD.WIDE R4, R155, 0x4, R4 ;  /* 0x000000049b040825 */ /* 0x010fca00078e0204 */
[----:B------:R4:W3:Y:S01]  /*2450*/  @P0 LDG.E R155, desc[UR38][R4.64] ;  /* 0x00000026049b0981 */ /* 0x0008e2000c1e1900 */
[----:B------:R-:W-:Y:S01]  /*2460*/  SHF.R.S32.HI R43, RZ, 0x1f, R58 ;  /* 0x0000001fff2b7819 */ /* 0x000fe2000001143a */
[-C--:B0-----:R-:W-:Y:S01]  /*2470*/  IMAD.WIDE.U32 R6, R58, R8.reuse, RZ ;  /* 0x000000083a067225 */ /* 0x081fe200078e00ff */
[----:B------:R-:W-:Y:S02]  /*2480*/  ISETP.NE.U32.AND P0, PT, RZ, UR4, PT ;  /* 0x00000004ff007c0c */ /* 0x000fe4000bf05070 */
[----:B-1----:R-:W-:Y:S01]  /*2490*/  SHF.R.U32.HI R36, RZ, 0x7, R36 ;  /* 0x00000007ff247819 */ /* 0x002fe20000011624 */
[----:B------:R-:W-:Y:S01]  /*24a0*/  IMAD R0, R43, R8, RZ ;  /* 0x000000082b007224 */ /* 0x000fe200078e02ff */
[----:B------:R-:W-:Y:S01]  /*24b0*/  ISETP.NE.AND.EX P0, PT, RZ, UR5, PT, P0 ;  /* 0x00000005ff007c0c */ /* 0x000fe2000bf05300 */
[----:B------:R-:W-:Y:S01]  /*24c0*/  ULDC.64 UR4, c[0x0][0x308] ;  /* 0x0000c20000047ab9 */ /* 0x000fe20000000a00 */
[----:B--2---:R-:W-:Y:S01]  /*24d0*/  VIADD R10, R10, 0xffffff80 ;  /* 0xffffff800a0a7836 */ /* 0x004fe20000000000 */
[----:B------:R-:W-:Y:S01]  /*24e0*/  ISETP.NE.AND P6, PT, R36, 0x1, PT ;  /* 0x000000012400780c */ /* 0x000fe20003fc5270 */
[----:B------:R-:W-:Y:S01]  /*24f0*/  IMAD R3, R58, R9, R0 ;  /* 0x000000093a037224 */ /* 0x000fe200078e0200 */
[----:B------:R-:W-:Y:S01]  /*2500*/  SHF.R.S32.HI R201, RZ, 0x1f, R200 ;  /* 0x0000001fffc97819 */ /* 0x000fe200000114c8 */
[----:B------:R-:W-:Y:S01]  /*2510*/  VIADD R65, R16, 0xa0 ;  /* 0x000000a010417836 */ /* 0x000fe20000000000 */
[----:B------:R-:W-:Y:S01]  /*2520*/  SHF.L.U64.HI R66, R8, 0x6, R9 ;  /* 0x0000000608427819 */ /* 0x000fe20000010209 */
[----:B------:R-:W-:Y:S01]  /*2530*/  IMAD.IADD R7, R7, 0x1, R3 ;  /* 0x0000000107077824 */ /* 0x000fe200078e0203 */
[----:B------:R-:W-:Y:S01]  /*2540*/  SHF.R.S32.HI R3, RZ, 0x1f, R10 ;  /* 0x0000001fff037819 */ /* 0x000fe2000001140a */
[----:B------:R-:W-:Y:S01]  /*2550*/  VIADD R73, R36, 0x8 ;  /* 0x0000000824497836 */ /* 0x000fe20000000000 */
[----:B------:R-:W-:Y:S01]  /*2560*/  SHF.R.U32.HI R36, RZ, 0x3, R218 ;  /* 0x00000003ff247819 */ /* 0x000fe200000116da */
[----:B----4-:R-:W-:Y:S01]  /*2570*/  IMAD.WIDE.U32 R4, R224, UR4, R6 ;  /* 0x00000004e0047c25 */ /* 0x010fe2000f8e0006 */
[----:B------:R-:W-:-:S02]  /*2580*/  LEA.HI R34, R3, R10, RZ, 0x2 ;  /* 0x0000000a03227211 */ /* 0x000fc400078f10ff */
[----:B---3--:R-:W-:Y:S01]  /*2590*/  SHF.L.U64.HI R70, R56, 0x6, R57 ;  /* 0x0000000638467819 */ /* 0x008fe20000010239 */
[----:B------:R-:W-:Y:S01]  /*25a0*/  IMAD R5, R224, UR5, R5 ;  /* 0x00000005e0057c24 */ /* 0x000fe2000f8e0205 */
[----:B------:R-:W-:Y:S01]  /*25b0*/  ULDC.64 UR4, c[0x0][0x310] ;  /* 0x0000c40000047ab9 */ /* 0x000fe20000000a00 */
[-C--:B------:R-:W-:Y:S01]  /*25c0*/  IMAD R10, R234, R8.reuse, RZ ;  /* 0x00000008ea0a7224 */ /* 0x080fe200078e02ff */
[----:B------:R-:W-:Y:S01]  /*25d0*/  SHF.R.S32.HI R34, RZ, 0x1f, R34 ;  /* 0x0000001fff227819 */ /* 0x000fe20000011422 */
[C---:B------:R-:W-:Y:S01]  /*25e0*/  IMAD.WIDE.U32 R6, R23.reuse, R8, R16 ;  /* 0x0000000817067225 */ /* 0x040fe200078e0010 */
[----:B------:R-:W-:Y:S02]  /*25f0*/  SHF.R.S32.HI R72, RZ, 0x1f, R231 ;  /* 0x0000001fff487819 */ /* 0x000fe400000114e7 */
[----:B------:R-:W-:Y:S01]  /*2600*/  LEA.HI R34, R34, R23, RZ, 0x3 ;  /* 0x0000001722227211 */ /* 0x000fe200078f18ff */
[C---:B------:R-:W-:Y:S02]  /*2610*/  IMAD R61, R23.reuse, R9, R10 ;  /* 0x00000009173d7224 */ /* 0x040fe400078e020a */
[-C--:B------:R-:W-:Y:S01]  /*2620*/  IMAD R30, R234, R56.reuse, RZ ;  /* 0x00000038ea1e7224 */ /* 0x080fe200078e02ff */
[----:B------:R-:W-:Y:S01]  /*2630*/  LOP3.LUT R34, R34, 0xfffffff8, RZ, 0xc0, !PT ;  /* 0xfffffff822227812 */ /* 0x000fe200078ec0ff */
[----:B------:R-:W-:-:S04]  /*2640*/  IMAD.WIDE.U32 R20, R23, R56, R200 ;  /* 0x0000003817147225 */ /* 0x000fc800078e00c8 */
[C---:B------:R-:W-:Y:S02]  /*2650*/  IMAD.IADD R34, R23.reuse, 0x1, -R34 ;  /* 0x0000000117227824 */ /* 0x040fe400078e0a22 */
[C---:B------:R-:W-:Y:S02]  /*2660*/  IMAD R37, R23.reuse, R57, R30 ;  /* 0x0000003917257224 */ /* 0x040fe400078e021e */
[----:B------:R-:W-:Y:S02]  /*2670*/  IMAD.SHL.U32 R82, R34, 0x40, RZ ;  /* 0x0000004022527824 */ /* 0x000fe400078e00ff */
[----:B------:R-:W-:-:S03]  /*2680*/  IMAD.WIDE.U32 R30, R23, R56, R16 ;  /* 0x00000038171e7225 */ /* 0x000fc600078e0010 */
[----:B------:R-:W-:Y:S01]  /*2690*/  LOP3.LUT R82, R82, 0x1c0, RZ, 0xc0, !PT ;  /* 0x000001c052527812 */ /* 0x000fe200078ec0ff */
[----:B------:R-:W-:Y:S02]  /*26a0*/  IMAD.MOV.U32 R88, RZ, RZ, 0x20 ;  /* 0x00000020ff587424 */ /* 0x000fe400078e00ff */
[----:B------:R-:W-:Y:S01]  /*26b0*/  IMAD.IADD R21, R21, 0x1, R37 ;  /* 0x0000000115157824 */ /* 0x000fe200078e0225 */
[----:B------:R-:W-:Y:S01]  /*26c0*/  SHF.R.U32.HI R85, RZ, 0x3, R82 ;  /* 0x00000003ff557819 */ /* 0x000fe20000011652 */
[----:B------:R-:W-:Y:S02]  /*26d0*/  IMAD.IADD R31, R37, 0x1, R31 ;  /* 0x00000001251f7824 */ /* 0x000fe400078e021f */
[----:B------:R-:W-:Y:S02]  /*26e0*/  IMAD R75, R9, 0x60, RZ ;  /* 0x00000060094b7824 */ /* 0x000fe400078e02ff */
[----:B------:R-:W-:Y:S02]  /*26f0*/  IMAD.SHL.U32 R67, R8, 0x40, RZ ;  /* 0x0000004008437824 */ /* 0x000fe400078e00ff */
[----:B------:R-:W-:-:S02]  /*2700*/  IMAD R77, R57, 0x60, RZ ;  /* 0x00000060394d7824 */ /* 0x000fc400078e02ff */
[----:B------:R-:W-:Y:S02]  /*2710*/  IMAD.SHL.U32 R71, R56, 0x40, RZ ;  /* 0x0000004038477824 */ /* 0x000fe400078e00ff */
[----:B-----5:R-:W-:-:S04]  /*2720*/  IMAD.WIDE.U32 R20, R152, R56, R20 ;  /* 0x0000003898147225 */ /* 0x020fc800078e0014 */
[----:B------:R-:W-:-:S04]  /*2730*/  IMAD.WIDE.U32 R30, R152, R56, R30 ;  /* 0x00000038981e7225 */ /* 0x000fc800078e001e */
[----:B------:R-:W-:-:S04]  /*2740*/  IMAD.WIDE.U32 R8, R8, 0x60, RZ ;  /* 0x0000006008087825 */ /* 0x000fc800078e00ff */
[----:B------:R-:W-:Y:S02]  /*2750*/  IMAD.SHL.U32 R74, R41, 0x2, RZ ;  /* 0x00000002294a7824 */ /* 0x000fe400078e00ff */
[----:B------:R-:W-:Y:S01]  /*2760*/  IMAD.IADD R75, R9, 0x1, R75 ;  /* 0x00000001094b7824 */ /* 0x000fe200078e024b */
[----:B------:R-:W-:Y:S02]  /*2770*/  SHF.R.S32.HI R0, RZ, 0x1f, R155 ;  /* 0x0000001fff007819 */ /* 0x000fe4000001149b */
[----:B------:R-:W-:Y:S02]  /*2780*/  SEL R155, R155, RZ, !P0 ;  /* 0x000000ff9b9b7207 */ /* 0x000fe40004000000 */
[----:B------:R-:W-:-:S03]  /*2790*/  SEL R13, R0, RZ, !P0 ;  /* 0x000000ff000d7207 */ /* 0x000fc60004000000 */
[----:B------:R-:W-:-:S04]  /*27a0*/  IMAD.WIDE.U32 R4, R155, UR4, R4 ;  /* 0x000000049b047c25 */ /* 0x000fc8000f8e0004 */
[----:B------:R-:W-:-:S04]  /*27b0*/  IMAD R0, R13, UR4, RZ ;  /* 0x000000040d007c24 */ /* 0x000fc8000f8e02ff */
[----:B------:R-:W-:Y:S01]  /*27c0*/  IMAD R3, R155, UR5, R0 ;  /* 0x000000059b037c24 */ /* 0x000fe2000f8e0200 */
[----:B------:R-:W-:Y:S05]  /*27d0*/  @!P6 WARPSYNC.ALL ;  /* 0x000000000000e948 */ /* 0x000fea0003800000 */
[----:B------:R-:W-:Y:S01]  /*27e0*/  VIADD R0, R16, 0x20 ;  /* 0x0000002010007836 */ /* 0x000fe20000000000 */
[----:B------:R-:W-:Y:S01]  /*27f0*/  ULDC UR4, c[0x0][0x320] ;  /* 0x0000c80000047ab9 */ /* 0x000fe20000000800 */
[----:B------:R-:W-:Y:S01]  /*2800*/  IMAD.IADD R3, R5, 0x1, R3 ;  /* 0x0000000105037824 */ /* 0x000fe200078e0203 */
[----:B------:R-:W-:Y:S01]  /*2810*/  @!P6 BAR.SYNC.DEFER_BLOCKING 0x9, 0x100 ;  /* 0x024400000000eb1d */ /* 0x000fe20000010000 */
[----:B------:R-:W-:-:S02]  /*2820*/  ISETP.GE.AND P3, PT, R14, UR4, PT ;  /* 0x000000040e007c0c */ /* 0x000fc4000bf66270 */
[----:B------:R-:W-:Y:S02]  /*2830*/  ISETP.GE.AND P1, PT, R0, UR4, PT ;  /* 0x0000000400007c0c */ /* 0x000fe4000bf26270 */
[----:B------:R-:W-:-:S03]  /*2840*/  ISETP.GE.AND P0, PT, R16, UR4, PT ;  /* 0x0000000410007c0c */ /* 0x000fc6000bf06270 */
[----:B------:R-:W0:Y:S01]  /*2850*/  LDC.64 R14, c[0x0][0x3f8] ;  /* 0x0000fe00ff0e7b82 */ /* 0x000e220000000a00 */
[----:B------:R-:W-:Y:S01]  /*2860*/  SEL R10, RZ, 0xffffffff, P1 ;  /* 0xffffffffff0a7807 */ /* 0x000fe20000800000 */
[----:B------:R-:W-:Y:S01]  /*2870*/  ULDC.64 UR6, c[0x0][0x330] ;  /* 0x0000cc0000067ab9 */ /* 0x000fe20000000a00 */
[----:B------:R-:W-:Y:S02]  /*2880*/  IADD3 R60, P1, R4, R6, RZ ;  /* 0x00000006043c7210 */ /* 0x000fe40007f3e0ff */
[----:B------:R-:W-:Y:S01]  /*2890*/  SEL R6, RZ, 0x1, P0 ;  /* 0x00000001ff067807 */ /* 0x000fe20000000000 */
[----:B------:R-:W-:Y:S01]  /*28a0*/  IMAD.SHL.U32 R11, R10, 0x2, RZ ;  /* 0x000000020a0b7824 */ /* 0x000fe200078e00ff */
[----:B------:R-:W-:Y:S02]  /*28b0*/  IADD3.X R61, R3, R7, R61, P1, !PT ;  /* 0x00000007033d7210 */ /* 0x000fe40000ffe43d */
[----:B------:R-:W-:Y:S02]  /*28c0*/  ISETP.GE.AND P0, PT, R62, UR4, PT ;  /* 0x000000043e007c0c */ /* 0x000fe4000bf06270 */
[----:B------:R-:W-:-:S02]  /*28d0*/  ISETP.GE.AND P1, PT, R63, UR4, PT ;  /* 0x000000043f007c0c */ /* 0x000fc4000bf26270 */
[----:B------:R-:W-:Y:S02]  /*28e0*/  ISETP.GE.AND P2, PT, R12, UR4, PT ;  /* 0x000000040c007c0c */ /* 0x000fe4000bf46270 */
[----:B------:R-:W-:Y:S01]  /*28f0*/  LOP3.LUT R10, R11, 0x2, R6, 0xe2, !PT ;  /* 0x000000020b0a7812 */ /* 0x000fe200078ee206 */
[C---:B------:R-:W-:Y:S01]  /*2900*/  IMAD.WIDE.U32 R6, R224.reuse, UR6, R16 ;  /* 0x00000006e0067c25 */ /* 0x040fe2000f8e0010 */
[----:B------:R-:W-:Y:S02]  /*2910*/  SEL R11, RZ, 0x4, P0 ;  /* 0x00000004ff0b7807 */ /* 0x000fe40000000000 */
        /* <DEDUP_REMOVED lines=8> */
[----:B0-----:R-:W-:Y:S01]  /*29a0*/  IMAD R37, R15, 0x60, RZ ;  /* 0x000000600f257824 */ /* 0x001fe200078e02ff */
[----:B------:R-:W-:Y:S01]  /*29b0*/  SEL R12, RZ, 0x20, P1 ;  /* 0x00000020ff0c7807 */ /* 0x000fe20000800000 */
[----:B------:R-:W-:Y:S01]  /*29c0*/  IMAD R39, R155, UR5, R13 ;  /* 0x000000059b277c24 */ /* 0x000fe2000f8e020d */
[----:B------:R-:W-:Y:S01]  /*29d0*/  ISETP.GE.AND P0, PT, R16, R41, PT ;  /* 0x000000291000720c */ /* 0x000fe20003f06270 */
[----:B------:R-:W-:Y:S01]  /*29e0*/  IMAD.SHL.U32 R69, R14, 0x40, RZ ;  /* 0x000000400e457824 */ /* 0x000fe200078e00ff */
[----:B------:R-:W-:Y:S01]  /*29f0*/  LOP3.LUT R11, R12, R10, R11, 0xfe, !PT ;  /* 0x0000000a0c0b7212 */ /* 0x000fe200078efe0b */
[----:B------:R-:W-:Y:S01]  /*2a00*/  IMAD.WIDE.U32 R12, R23, R14, R16 ;  /* 0x0000000e170c7225 */ /* 0x000fe200078e0010 */
[----:B------:R-:W-:-:S02]  /*2a10*/  SEL R10, RZ, 0x40, P2 ;  /* 0x00000040ff0a7807 */ /* 0x000fc40001000000 */
[----:B------:R-:W-:Y:S01]  /*2a20*/  SEL R33, R41, RZ, P0 ;  /* 0x000000ff29217207 */ /* 0x000fe20000000000 */
[----:B------:R-:W-:Y:S01]  /*2a30*/  IMAD.WIDE.U32 R6, R155, UR4, R6 ;  /* 0x000000049b067c25 */ /* 0x000fe2000f8e0006 */
[----:B------:R-:W-:Y:S01]  /*2a40*/  LOP3.LUT R94, R11, R10, RZ, 0xfc, !PT ;  /* 0x0000000a0b5e7212 */ /* 0x000fe200078efcff */
[----:B------:R-:W-:Y:S01]  /*2a50*/  ULDC UR4, c[0x0][0x2f4] ;  /* 0x0000bd0000047ab9 */ /* 0x000fe20000000800 */
[C---:B------:R-:W-:Y:S01]  /*2a60*/  IADD3 R58, P1, R23.reuse, R58, RZ ;  /* 0x0000003a173a7210 */ /* 0x040fe20007f3e0ff */
[-C--:B------:R-:W-:Y:S01]  /*2a70*/  IMAD R10, R234, R14.reuse, RZ ;  /* 0x0000000eea0a7224 */ /* 0x080fe200078e02ff */
[----:B------:R-:W-:Y:S01]  /*2a80*/  SHF.L.U64.HI R68, R14, 0x6, R15 ;  /* 0x000000060e447819 */ /* 0x000fe2000001020f */
[----:B------:R-:W-:Y:S01]  /*2a90*/  IMAD.IADD R33, R16, 0x1, R33 ;  /* 0x0000000110217824 */ /* 0x000fe200078e0221 */
[----:B------:R-:W-:Y:S01]  /*2aa0*/  SEL R93, RZ, 0xffffff80, P3 ;  /* 0xffffff80ff5d7807 */ /* 0x000fe20001800000 */
[C---:B------:R-:W-:Y:S01]  /*2ab0*/  IMAD R35, R23.reuse, R15, R10 ;  /* 0x0000000f17237224 */ /* 0x040fe200078e020a */
[----:B------:R-:W-:Y:S01]  /*2ac0*/  ISETP.GE.AND P2, PT, R0, UR4, PT ;  /* 0x0000000400007c0c */ /* 0x000fe2000bf46270 */
[----:B------:R-:W-:Y:S01]  /*2ad0*/  IMAD.WIDE.U32 R10, R23, R14, R200 ;  /* 0x0000000e170a7225 */ /* 0x000fe200078e00c8 */
[----:B------:R-:W-:-:S02]  /*2ae0*/  SHF.R.S32.HI R32, RZ, 0x1f, R33 ;  /* 0x0000001fff207819 */ /* 0x000fc40000011421 */
[----:B------:R-:W-:Y:S01]  /*2af0*/  LOP3.LUT R93, R94, 0x80, R93, 0xc8, !PT ;  /* 0x000000805e5d7812 */ /* 0x000fe200078ec85d */
[----:B------:R-:W-:Y:S01]  /*2b00*/  IMAD.IADD R11, R11, 0x1, R35 ;  /* 0x000000010b0b7824 */ /* 0x000fe200078e0223 */
[----:B------:R-:W-:Y:S01]  /*2b10*/  LEA.HI R33, R32, R33, RZ, 0x3 ;  /* 0x0000002120217211 */ /* 0x000fe200078f18ff */
[----:B------:R-:W-:Y:S01]  /*2b20*/  IMAD.IADD R13, R35, 0x1, R13 ;  /* 0x00000001230d7824 */ /* 0x000fe200078e020d */
[----:B------:R-:W-:Y:S01]  /*2b30*/  SHF.R.S32.HI R35, RZ, 0x1f, R152 ;  /* 0x0000001fff237819 */ /* 0x000fe20000011498 */
[----:B------:R-:W-:Y:S01]  /*2b40*/  IMAD.X R59, R234, 0x1, R43, P1 ;  /* 0x00000001ea3b7824 */ /* 0x000fe200008e062b */
[----:B------:R-:W-:Y:S01]  /*2b50*/  LOP3.LUT P1, RZ, R34, 0x4, RZ, 0xc0, !PT ;  /* 0x0000000422ff7812 */ /* 0x000fe2000782c0ff */
[-C--:B------:R-:W-:Y:S01]  /*2b60*/  IMAD.WIDE.U32 R10, R152, R14.reuse, R10 ;  /* 0x0000000e980a7225 */ /* 0x080fe200078e000a */
[----:B------:R-:W-:Y:S02]  /*2b70*/  LOP3.LUT R34, R82, 0x18, R16, 0xf8, !PT ;  /* 0x0000001852227812 */ /* 0x000fe400078ef810 */
[--C-:B------:R-:W-:Y:S01]  /*2b80*/  SHF.R.S32.HI R83, RZ, 0x3, R33.reuse ;  /* 0x00000003ff537819 */ /* 0x100fe20000011421 */
[C---:B------:R-:W-:Y:S01]  /*2b90*/  IMAD R32, R35.reuse, R14, RZ ;  /* 0x0000000e23207224 */ /* 0x040fe200078e02ff */
[----:B------:R-:W-:Y:S01]  /*2ba0*/  LOP3.LUT R89, R34, R85, RZ, 0x3c, !PT ;  /* 0x0000005522597212 */ /* 0x000fe200078e3cff */
[----:B------:R-:W-:Y:S01]  /*2bb0*/  IMAD R35, R35, R56, RZ ;  /* 0x0000003823237224 */ /* 0x000fe200078e02ff */
[----:B------:R-:W-:Y:S01]  /*2bc0*/  LOP3.LUT R84, R33, 0xfffffff8, RZ, 0xc0, !PT ;  /* 0xfffffff821547812 */ /* 0x000fe200078ec0ff */
[----:B------:R-:W-:Y:S01]  /*2bd0*/  IMAD R79, R152, R15, R32 ;  /* 0x0000000f984f7224 */ /* 0x000fe200078e0220 */
[----:B------:R-:W-:Y:S01]  /*2be0*/  LOP3.LUT R32, R218, 0x38, R33, 0xf8, !PT ;  /* 0x00000038da207812 */ /* 0x000fe200078ef821 */
[----:B------:R-:W-:Y:S01]  /*2bf0*/  IMAD.WIDE.U32 R12, R152, R14, R12 ;  /* 0x0000000e980c7225 */ /* 0x000fe200078e000c */
[----:B------:R-:W-:-:S02]  /*2c00*/  SEL R88, R88, 0xffffffe0, !P1 ;  /* 0xffffffe058587807 */ /* 0x000fc40004800000 */
[----:B------:R-:W-:Y:S01]  /*2c10*/  LOP3.LUT R32, R32, R36, RZ, 0x3c, !PT ;  /* 0x0000002420207212 */ /* 0x000fe200078e3cff */
[----:B------:R-:W-:Y:S01]  /*2c20*/  IMAD R35, R152, R57, R35 ;  /* 0x0000003998237224 */ /* 0x000fe200078e0223 */
[----:B------:R-:W-:Y:S01]  /*2c30*/  SHF.R.S32.HI R86, RZ, 0x1f, R84 ;  /* 0x0000001fff567819 */ /* 0x000fe20000011454 */
[----:B------:R-:W-:Y:S01]  /*2c40*/  IMAD.WIDE.U32 R14, R14, 0x60, RZ ;  /* 0x000000600e0e7825 */ /* 0x000fe200078e00ff */
[----:B------:R-:W-:Y:S02]  /*2c50*/  ISETP.GE.AND P1, PT, R16, UR4, PT ;  /* 0x0000000410007c0c */ /* 0x000fe4000bf26270 */
[----:B------:R-:W-:Y:S01]  /*2c60*/  LOP3.LUT R94, R94, 0x40, RZ, 0xc0, !PT ;  /* 0x000000405e5e7812 */ /* 0x000fe200078ec0ff */
[----:B------:R-:W-:Y:S01]  /*2c70*/  IMAD.IADD R87, R221, 0x1, R32 ;  /* 0x00000001dd577824 */ /* 0x000fe200078e0220 */
[----:B------:R-:W-:Y:S01]  /*2c80*/  LOP3.LUT R32, R82, 0x38, R33, 0xf8, !PT ;  /* 0x0000003852207812 */ /* 0x000fe200078ef821 */
[----:B------:R-:W-:-:S03]  /*2c90*/  IMAD.WIDE.U32 R56, R56, 0x60, RZ ;  /* 0x0000006038387825 */ /* 0x000fc600078e00ff */
[----:B------:R-:W-:Y:S01]  /*2ca0*/  LOP3.LUT R33, R32, R85, RZ, 0x3c, !PT ;  /* 0x0000005520217212 */ /* 0x000fe200078e3cff */
        /* <DEDUP_REMOVED lines=10> */
.L_x_2718:
[----:B------:R-:W0:Y:S01]  /*2d50*/  LDC.64 R98, c[0x0][0x2e8] ;  /* 0x0000ba00ff627b82 */ /* 0x000e220000000a00 */
[----:B------:R-:W-:Y:S01]  /*2d60*/  VIADD R45, R27, 0xffffffff ;  /* 0xffffffff1b2d7836 */ /* 0x000fe20000000000 */
[----:B------:R-:W-:Y:S05]  /*2d70*/  YIELD ;  /* 0x0000000000007946 */ /* 0x000fea0003800000 */
[----:B------:R-:W-:Y:S01]  /*2d80*/  SHF.R.S32.HI R39, RZ, 0x1f, R45 ;  /* 0x0000001fff277819 */ /* 0x000fe2000001142d */
[----:B-1----:R-:W1:Y:S01]  /*2d90*/  LDC R102, c[0x0][0x3f4] ;  /* 0x0000fd00ff667b82 */ /* 0x002e620000000800 */
[-C--:B------:R-:W-:Y:S01]  /*2da0*/  IMAD R27, R75, R45.reuse, RZ ;  /* 0x0000002d4b1b7224 */ /* 0x080fe200078e02ff */
[----:B------:R-:W-:Y:S01]  /*2db0*/  BSSY B0, `(.L_x_2671) ;  /* 0x00002d1000007945 */ /* 0x000fe20003800000 */
[----:B------:R-:W-:-:S04]  /*2dc0*/  IMAD.WIDE.U32 R100, R8, R45, RZ ;  /* 0x0000002d08647225 */ /* 0x000fc800078e00ff */
[----:B------:R-:W-:Y:S01]  /*2dd0*/  IMAD R27, R39, R8, R27 ;  /* 0x00000008271b7224 */ /* 0x000fe200078e021b */
[-C--:B------:R-:W-:Y:S01]  /*2de0*/  IADD3 R33, P5, R60, R100.reuse, RZ ;  /* 0x000000643c217210 */ /* 0x080fe20007fbe0ff */
[----:B------:R-:W-:Y:S02]  /*2df0*/  IMAD R103, R22, 0x1800, R91 ;  /* 0x0000180016677824 */ /* 0x000fe400078e025b */
[----:B------:R-:W-:Y:S01]  /*2e00*/  IMAD.IADD R50, R101, 0x1, R27 ;  /* 0x0000000165327824 */ /* 0x000fe200078e021b */
[----:B------:R-:W-:Y:S01]  /*2e10*/  IADD3 R27, P3, P4, R60, R100, R67 ;  /* 0x000000643c1b7210 */ /* 0x000fe20007c7e043 */
[----:B------:R-:W-:Y:S02]  /*2e20*/  IMAD R103, R103, 0x2, R26 ;  /* 0x0000000267677824 */ /* 0x000fe400078e021a */
[----:B------:R-:W-:Y:S01]  /*2e30*/  IMAD.X R34, R50, 0x1, R61, P5 ;  /* 0x0000000132227824 */ /* 0x000fe200028e063d */
[----:B------:R-:W-:Y:S02]  /*2e40*/  IADD3.X R32, R61, R50, R66, P3, P4 ;  /* 0x000000323d207210 */ /* 0x000fe40001fe8442 */
[----:B0-----:R-:W-:-:S02]  /*2e50*/  LEA R40, P3, R27, R98, 0x1 ;  /* 0x000000621b287211 */ /* 0x001fc400078608ff */
[----:B------:R-:W-:Y:S02]  /*2e60*/  LEA R42, P5, R33, R98, 0x1 ;  /* 0x00000062212a7211 */ /* 0x000fe400078a08ff */
[-C--:B------:R-:W-:Y:S01]  /*2e70*/  LEA.HI.X R41, R27, R99.reuse, R32, 0x1, P3 ;  /* 0x000000631b297211 */ /* 0x080fe200018f0c20 */
[----:B------:R-:W-:Y:S01]  /*2e80*/  IMAD R27, R22, 0x1800, R89 ;  /* 0x00001800161b7824 */ /* 0x000fe200078e0259 */
[----:B-1----:R-:W-:Y:S02]  /*2e90*/  ISETP.GE.AND P3, PT, R102, 0x1, PT ;  /* 0x000000016600780c */ /* 0x002fe40003f66270 */
[----:B------:R-:W-:Y:S01]  /*2ea0*/  ISETP.GT.AND P4, PT, R45, R28, PT ;  /* 0x0000001c2d00720c */ /* 0x000fe20003f84270 */
[----:B------:R-:W-:Y:S01]  /*2eb0*/  IMAD R104, R27, 0x2, R26 ;  /* 0x000000021b687824 */ /* 0x000fe200078e021a */
[----:B------:R-:W-:Y:S01]  /*2ec0*/  LEA.HI.X R43, R33, R99, R34, 0x1, P5 ;  /* 0x00000063212b7211 */ /* 0x000fe200028f0c22 */
[----:B------:R-:W-:Y:S01]  /*2ed0*/  IMAD.MOV.U32 R27, RZ, RZ, R45 ;  /* 0x000000ffff1b7224 */ /* 0x000fe200078e002d */
[----:B------:R-:W-:-:S07]  /*2ee0*/  P2R R96, PR, RZ, 0x10 ;  /* 0x00000010ff607803 */ /* 0x000fce0000000000 */
        /* <DEDUP_REMOVED lines=20> */
[----:B------:R-:W-:-:S03]  /*3030*/  CS2R R54, SRZ ;  /* 0x0000000000367805 */ /* 0x000fc6000001ff00 */
[----:B------:R-:W-:Y:S05]  /*3040*/  @P4 BRA `(.L_x_2675) ;  /* 0x0000000000504947 */ /* 0x000fea0003800000 */
[----:B------:R-:W-:Y:S01]  /*3050*/  IADD3 R37, P3, R10, R32, RZ ;  /* 0x000000200a257210 */ /* 0x000fe20007f7e0ff */
[----:B------:R-:W-:Y:S01]  /*3060*/  ULDC.64 UR4, c[0x0][0x3e8] ;  /* 0x0000fa0000047ab9 */ /* 0x000fe20000000a00 */
[----:B------:R-:W-:Y:S02]  /*3070*/  CS2R R52, SRZ ;  /* 0x0000000000347805 */ /* 0x000fe4000001ff00 */
[----:B------:R-:W-:Y:S01]  /*3080*/  CS2R R54, SRZ ;  /* 0x0000000000367805 */ /* 0x000fe2000001ff00 */
[----:B------:R-:W-:Y:S01]  /*3090*/  IMAD.X R44, R95, 0x1, R78, P3 ;  /* 0x000000015f2c7824 */ /* 0x000fe200018e064e */
[----:B------:R-:W-:-:S04]  /*30a0*/  LEA R36, P3, R37, UR4, 0x1 ;  /* 0x0000000425247c11 */ /* 0x000fc8000f8608ff */
[----:B------:R-:W-:Y:S01]  /*30b0*/  LEA.HI.X R37, R37, UR5, R44, 0x1, P3 ;  /* 0x0000000525257c11 */ /* 0x000fe200098f0c2c */
[----:B------:R-:W-:Y:S01]  /*30c0*/  ULDC.64 UR4, c[0x0][0x400] ;  /* 0x0001000000047ab9 */ /* 0x000fe20000000a00 */
[----:B------:R-:W-:-:S05]  /*30d0*/  IADD3 R45, P3, R20, R34, RZ ;  /* 0x00000022142d7210 */ /* 0x000fca0007f7e0ff */
[----:B------:R-:W-:Y:S01]  /*30e0*/  IMAD.X R46, R105, 0x1, R80, P3 ;  /* 0x00000001692e7824 */ /* 0x000fe200018e0650 */
        /* <DEDUP_REMOVED lines=10> */
.L_x_2675:
[----:B------:R-:W-:Y:S05]  /*3190*/  BSYNC B1 ;  /* 0x0000000000017941 */ /* 0x000fea0003800000 */
.L_x_2674:
[----:B------:R-:W-:Y:S01]  /*31a0*/  ISETP.GE.AND P5, PT, R231, R97, PT ;  /* 0x00000061e700720c */ /* 0x000fe20003fa6270 */
[----:B------:R-:W-:Y:S01]  /*31b0*/  BSSY B1, `(.L_x_2676) ;  /* 0x000001b000017945 */ /* 0x000fe20003800000 */
[----:B0-----:R-:W-:Y:S02]  /*31c0*/  CS2R R44, SRZ ;  /* 0x00000000002c7805 */ /* 0x001fe4000001ff00 */
[----:B------:R-:W-:Y:S01]  /*31d0*/  CS2R R36, SRZ ;  /* 0x0000000000247805 */ /* 0x000fe2000001ff00 */
[----:B-----5:R-:W-:Y:S01]  /*31e0*/  IMAD.MOV.U32 R98, RZ, RZ, R50 ;  /* 0x000000ffff627224 */ /* 0x020fe200078e0032 */
[----:B------:R-:W-:Y:S01]  /*31f0*/  CS2R R46, SRZ ;  /* 0x00000000002e7805 */ /* 0x000fe2000001ff00 */
[----:B------:R-:W-:-:S06]  /*3200*/  IMAD.MOV.U32 R99, RZ, RZ, R51 ;  /* 0x000000ffff637224 */ /* 0x000fcc00078e0033 */
        /* <DEDUP_REMOVED lines=21> */
.L_x_2677:
[----:B------:R-:W-:Y:S05]  /*3360*/  BSYNC B1 ;  /* 0x0000000000017941 */ /* 0x000fea0003800000 */
.L_x_2676:
[----:B0-----:R-:W-:Y:S01]  /*3370*/  IMAD.MOV.U32 R32, RZ, RZ, R52 ;  /* 0x000000ffff207224 */ /* 0x001fe200078e0034 */
[----:B------:R-:W-:Y:S01]  /*3380*/  UISETP.NE.AND UP0, UPT, UR37, 0x3, UPT ;  /* 0x000000032500788c */ /* 0x000fe2000bf05270 */
[----:B------:R-:W-:Y:S01]  /*3390*/  IMAD.MOV.U32 R33, RZ, RZ, R53 ;  /* 0x000000ffff217224 */ /* 0x000fe200078e0035 */
[----:B------:R-:W-:Y:S01]  /*33a0*/  PRMT R98, R98, 0x5410, R98 ;  /* 0x0000541062627816 */ /* 0x000fe20000000062 */
        /* <DEDUP_REMOVED lines=30> */
.L_x_2678:
[----:B------:R-:W-:Y:S01]  /*3590*/  IMAD R95, R22, 0x8, R19 ;  /* 0x00000008165f7824 */ /* 0x000fe200078e0213 */
[----:B------:R-:W-:Y:S01]  /*35a0*/  SHF.L.U32 R106, R206, 0x1f, RZ ;  /* 0x0000001fce6a7819 */ /* 0x000fe200000006ff */
[----:B------:R-:W-:Y:S03]  /*35b0*/  BSSY B1, `(.L_x_2679) ;  /* 0x0000003000017945 */ /* 0x000fe60003800000 */
[----:B------:R-:W0:Y:S02]  /*35c0*/  SYNCS.PHASECHK.TRANS64.TRYWAIT P6, [R95+URZ+0x22890], R106 ;  /* 0x0228906a5f0075a7 */ /* 0x000e2400080c017f */
[----:B0-----:R-:W-:Y:S05]  /*35d0*/  @!P6 BRA `(.L_x_2680) ;  /* 0x0000021800f0e947 */ /* 0x001fea0003800000 */
.L_x_3052:
[----:B------:R-:W-:Y:S05]  /*35e0*/  BSYNC B1 ;  /* 0x0000000000017941 */ /* 0x000fea0003800000 */
.L_x_2679:
        /* <DEDUP_REMOVED lines=10> */
[----:B------:R-:W-:Y:S02]  /*3690*/  PRMT R113, R111, 0x5410, R113 ;  /* 0x000054106f717816 */ /* 0x000fe40000000071 */
[----:B------:R-:W-:Y:S02]  /*36a0*/  PRMT R110, R100, 0x5432, R110 ;  /* 0x00005432646e7816 */ /* 0x000fe4000000006e */
[----:B------:R-:W-:Y:S01]  /*36b0*/  SHF.R.U32.HI R112, RZ, 0x10, R53 ;  /* 0x00000010ff707819 */ /* 0x000fe20000011635 */
[----:B--2---:R-:W-:Y:S01]  /*36c0*/  IMAD.U32 R53, R34, 0x10000, RZ ;  /* 0x0001000022357824 */ /* 0x004fe200078e00ff */
[----:B------:R-:W-:-:S02]  /*36d0*/  SHF.R.U32.HI R116, RZ, 0x10, R55 ;  /* 0x00000010ff747819 */ /* 0x000fc40000011637 */
[----:B------:R-:W-:Y:S02]  /*36e0*/  LOP3.LUT R54, R33, 0xffff0000, RZ, 0xc0, !PT ;  /* 0xffff000021367812 */ /* 0x000fe400078ec0ff */
[C---:B------:R-:W-:Y:S01]  /*36f0*/  LOP3.LUT R115, R113.reuse, 0xffff0000, RZ, 0xc0, !PT ;  /* 0xffff000071737812 */ /* 0x040fe200078ec0ff */
[----:B------:R-:W-:Y:S01]  /*3700*/  IMAD.U32 R113, R113, 0x10000, RZ ;  /* 0x0001000071717824 */ /* 0x000fe200078e00ff */
[C---:B------:R-:W-:Y:S01]  /*3710*/  LOP3.LUT R111, R110.reuse, 0xffff0000, RZ, 0xc0, !PT ;  /* 0xffff00006e6f7812 */ /* 0x040fe200078ec0ff */
[----:B------:R-:W-:Y:S01]  /*3720*/  IMAD.U32 R110, R110, 0x10000, RZ ;  /* 0x000100006e6e7824 */ /* 0x000fe200078e00ff */
[----:B------:R-:W-:Y:S01]  /*3730*/  PRMT R112, R101, 0x5432, R112 ;  /* 0x0000543265707816 */ /* 0x000fe20000000070 */
[----:B------:R-:W-:Y:S01]  /*3740*/  FMUL.FTZ R120, R54, R115 ;  /* 0x0000007336787220 */ /* 0x000fe20000410000 */
[----:B------:R-:W-:Y:S01]  /*3750*/  PRMT R116, R108, 0x5432, R116 ;  /* 0x000054326c747816 */ /* 0x000fe20000000074 */
[----:B------:R-:W-:Y:S01]  /*3760*/  FMUL.FTZ R54, R54, R111 ;  /* 0x0000006f36367220 */ /* 0x000fe20000410000 */
[----:B------:R-:W-:Y:S01]  /*3770*/  LOP3.LUT R55, R34, 0xffff0000, RZ, 0xc0, !PT ;  /* 0xffff000022377812 */ /* 0x000fe200078ec0ff */
[C---:B------:R-:W-:Y:S01]  /*3780*/  IMAD.U32 R34, R35.reuse, 0x10000, RZ ;  /* 0x0001000023227824 */ /* 0x040fe200078e00ff */
[----:B------:R-:W-:Y:S01]  /*3790*/  LOP3.LUT R52, R35, 0xffff0000, RZ, 0xc0, !PT ;  /* 0xffff000023347812 */ /* 0x000fe200078ec0ff */
[----:B------:R-:W-:-:S02]  /*37a0*/  IMAD.U32 R35, R33, 0x10000, RZ ;  /* 0x0001000021237824 */ /* 0x000fc400078e00ff */
[----:B------:R-:W-:Y:S02]  /*37b0*/  IMAD.U32 R118, R116, 0x10000, RZ ;  /* 0x0001000074767824 */ /* 0x000fe400078e00ff */
[----:B------:R-:W-:Y:S02]  /*37c0*/  IMAD.U32 R114, R112, 0x10000, RZ ;  /* 0x0001000070727824 */ /* 0x000fe400078e00ff */
[----:B------:R-:W-:Y:S01]  /*37d0*/  FFMA.FTZ R115, R35, R115, R54 ;  /* 0x0000007323737223 */ /* 0x000fe20000010036 */
[----:B------:R-:W-:Y:S01]  /*37e0*/  FMUL.FTZ R122, R55, R118 ;  /* 0x00000076377a7220 */ /* 0x000fe20000410000 */
[----:B------:R-:W-:Y:S01]  /*37f0*/  FFMA.FTZ R120, R35, R111, -R120 ;  /* 0x0000006f23787223 */ /* 0x000fe20000010878 */
[-C--:B------:R-:W-:Y:S01]  /*3800*/  FMUL.FTZ R54, R55, R114.reuse ;  /* 0x0000007237367220 */ /* 0x080fe20000410000 */
[----:B------:R-:W-:Y:S01]  /*3810*/  IMAD.U32 R33, R32, 0x10000, RZ ;  /* 0x0001000020217824 */ /* 0x000fe200078e00ff */
[----:B------:R-:W-:Y:S01]  /*3820*/  LOP3.LUT R55, R116, 0xffff0000, RZ, 0xc0, !PT ;  /* 0xffff000074377812 */ /* 0x000fe200078ec0ff */
[C---:B------:R-:W-:Y:S01]  /*3830*/  FFMA.FTZ R122, R53.reuse, R114, -R122 ;  /* 0x00000072357a7223 */ /* 0x040fe2000001087a */
[----:B------:R-:W-:Y:S01]  /*3840*/  LOP3.LUT R35, R112, 0xffff0000, RZ, 0xc0, !PT ;  /* 0xffff000070237812 */ /* 0x000fe200078ec0ff */
[----:B------:R-:W-:Y:S01]  /*3850*/  FFMA.FTZ R53, R53, R118, R54 ;  /* 0x0000007635357223 */ /* 0x000fe20000010036 */
[----:B------:R-:W-:Y:S01]  /*3860*/  LOP3.LUT R32, R32, 0xffff0000, RZ, 0xc0, !PT ;  /* 0xffff000020207812 */ /* 0x000fe200078ec0ff */
[C---:B------:R-:W-:Y:S01]  /*3870*/  FMUL.FTZ R111, R52.reuse, R55 ;  /* 0x00000037346f7220 */ /* 0x040fe20000410000 */
[----:B------:R-:W-:Y:S01]  /*3880*/  F2FP.BF16.F32.PACK_AB R115, R115, R120 ;  /* 0x000000787373723e */ /* 0x000fe200000010ff */
[----:B------:R-:W-:-:S02]  /*3890*/  FMUL.FTZ R54, R52, R35 ;  /* 0x0000002334367220 */ /* 0x000fc40000410000 */
[C---:B------:R-:W-:Y:S01]  /*38a0*/  FMUL.FTZ R52, R32.reuse, R113 ;  /* 0x0000007120347220 */ /* 0x040fe20000410000 */
[-C--:B------:R-:W-:Y:S01]  /*38b0*/  FMUL.FTZ R32, R32, R110.reuse ;  /* 0x0000006e20207220 */ /* 0x080fe20000410000 */
[C---:B------:R-:W-:Y:S01]  /*38c0*/  FFMA.FTZ R111, R34.reuse, R35, -R111 ;  /* 0x00000023226f7223 */ /* 0x040fe2000001086f */
[----:B------:R-:W-:Y:S01]  /*38d0*/  FFMA.FTZ R54, R34, R55, R54 ;  /* 0x0000003722367223 */ /* 0x000fe20000010036 */
[C---:B------:R-:W-:Y:S01]  /*38e0*/  FFMA.FTZ R52, R33.reuse, R110, -R52 ;  /* 0x0000006e21347223 */ /* 0x040fe20000010834 */
[----:B------:R-:W-:Y:S01]  /*38f0*/  FFMA.FTZ R33, R33, R113, R32 ;  /* 0x0000007121217223 */ /* 0x000fe20000010020 */
[----:B------:R-:W-:Y:S02]  /*3900*/  F2FP.BF16.F32.PACK_AB R34, R53, R122 ;  /* 0x0000007a3522723e */ /* 0x000fe400000010ff */
[----:B------:R-:W-:Y:S02]  /*3910*/  F2FP.BF16.F32.PACK_AB R35, R54, R111 ;  /* 0x0000006f3623723e */ /* 0x000fe400000010ff */
[----:B------:R-:W-:Y:S01]  /*3920*/  F2FP.BF16.F32.PACK_AB R32, R33, R52 ;  /* 0x000000342120723e */ /* 0x000fe200000010ff */
[----:B------:R-:W-:-:S07]  /*3930*/  IMAD.MOV.U32 R33, RZ, RZ, R115 ;  /* 0x000000ffff217224 */ /* 0x000fce00078e0073 */
.L_x_2686:
[----:B------:R-:W-:Y:S05]  /*3940*/  BSYNC B3 ;  /* 0x0000000000037941 */ /* 0x000fea0003800000 */
.L_x_2685:
[----:B--2---:R1:W-:Y:S02]  /*3950*/  STG.E.128 desc[UR38][R42.64], R32 ;  /* 0x000000202a007986 */ /* 0x0043e4000c101d26 */
.L_x_2684:
[----:B------:R-:W-:Y:S05]  /*3960*/  BSYNC B2 ;  /* 0x0000000000027941 */ /* 0x000fea0003800000 */
.L_x_2683:
[----:B------:R-:W-:Y:S05]  /*3970*/  @P2 BRA `(.L_x_2682) ;  /* 0x0000000000d02947 */ /* 0x000fea0003800000 */
[----:B-1----:R1:W2:Y:S01]  /*3980*/  LDS.128 R32, [R103] ;  /* 0x0000000067207984 */ /* 0x0022a20000000c00 */
[----:B------:R-:W-:Y:S01]  /*3990*/  ISETP.GE.AND P4, PT, R207, R102, PT ;  /* 0x00000066cf00720c */ /* 0x000fe20003f86270 */
[----:B------:R-:W-:-:S12]  /*39a0*/  BSSY B2, `(.L_x_2687) ;  /* 0x0000030000027945 */ /* 0x000fd80003800000 */
[----:B-1----:R-:W-:Y:S05]  /*39b0*/  @P4 BRA `(.L_x_2688) ;  /* 0x0000000000b84947 */ /* 0x002fea0003800000 */
[----:B------:R-:W-:Y:S01]  /*39c0*/  SHF.R.U64 R52, R50, 0x10, R51 ;  /* 0x0000001032347819 */ /* 0x000fe20000001233 */
[----:B--2---:R-:W-:Y:S01]  /*39d0*/  IMAD.U32 R50, R35, 0x10000, RZ ;  /* 0x0001000023327824 */ /* 0x004fe200078e00ff */
[--C-:B------:R-:W-:Y:S01]  /*39e0*/  SHF.R.U64 R110, R48, 0x10, R49.reuse ;  /* 0x00000010306e7819 */ /* 0x100fe20000001231 */
[----:B------:R-:W-:Y:S01]  /*39f0*/  IMAD.U32 R48, R34, 0x10000, RZ ;  /* 0x0001000022307824 */ /* 0x000fe200078e00ff */
[----:B------:R-:W-:Y:S02]  /*3a00*/  SHF.R.U32.HI R112, RZ, 0x10, R49 ;  /* 0x00000010ff707819 */ /* 0x000fe40000011631 */
[----:B------:R-:W-:Y:S02]  /*3a10*/  SHF.R.U32.HI R54, RZ, 0x10, R51 ;  /* 0x00000010ff367819 */ /* 0x000fe40000011633 */
[----:B------:R-:W-:Y:S02]  /*3a20*/  PRMT R52, R98, 0x5432, R52 ;  /* 0x0000543262347816 */ /* 0x000fe40000000034 */
[----:B------:R-:W-:-:S02]  /*3a30*/  PRMT R110, R105, 0x5432, R110 ;  /* 0x00005432696e7816 */ /* 0x000fc4000000006e */
[----:B------:R-:W-:Y:S02]  /*3a40*/  PRMT R112, R107, 0x5432, R112 ;  /* 0x000054326b707816 */ /* 0x000fe40000000070 */
[----:B------:R-:W-:Y:S02]  /*3a50*/  PRMT R54, R99, 0x5432, R54 ;  /* 0x0000543263367816 */ /* 0x000fe40000000036 */
[----:B------:R-:W-:Y:S01]  /*3a60*/  LOP3.LUT R51, R35, 0xffff0000, RZ, 0xc0, !PT ;  /* 0xffff000023337812 */ /* 0x000fe200078ec0ff */
[----:B------:R-:W-:Y:S01]  /*3a70*/  IMAD.U32 R113, R112, 0x10000, RZ ;  /* 0x0001000070717824 */ /* 0x000fe200078e00ff */
[----:B------:R-:W-:Y:S01]  /*3a80*/  LOP3.LUT R35, R33, 0xffff0000, RZ, 0xc0, !PT ;  /* 0xffff000021237812 */ /* 0x000fe200078ec0ff */
[----:B------:R-:W-:Y:S01]  /*3a90*/  IMAD.U32 R55, R54, 0x10000, RZ ;  /* 0x0001000036377824 */ /* 0x000fe200078e00ff */
[C---:B------:R-:W-:Y:S01]  /*3aa0*/  LOP3.LUT R111, R110.reuse, 0xffff0000, RZ, 0xc0, !PT ;  /* 0xffff00006e6f7812 */ /* 0x040fe200078ec0ff */
[----:B------:R-:W-:Y:S01]  /*3ab0*/  IMAD.U32 R110, R110, 0x10000, RZ ;  /* 0x000100006e6e7824 */ /* 0x000fe200078e00ff */
[C---:B------:R-:W-:Y:S01]  /*3ac0*/  LOP3.LUT R53, R52.reuse, 0xffff0000, RZ, 0xc0, !PT ;  /* 0xffff000034357812 */ /* 0x040fe200078ec0ff */
[----:B------:R-:W-:Y:S01]  /*3ad0*/  IMAD.U32 R52, R52, 0x10000, RZ ;  /* 0x0001000034347824 */ /* 0x000fe200078e00ff */
[----:B------:R-:W-:Y:S01]  /*3ae0*/  LOP3.LUT R49, R34, 0xffff0000, RZ, 0xc0, !PT ;  /* 0xffff000022317812 */ /* 0x000fe200078ec0ff */
[C---:B------:R-:W-:Y:S01]  /*3af0*/  FMUL.FTZ R115, R35.reuse, R111 ;  /* 0x0000006f23737220 */ /* 0x040fe20000410000 */
[----:B------:R-:W-:Y:S01]  /*3b00*/  LOP3.LUT R112, R112, 0xffff0000, RZ, 0xc0, !PT ;  /* 0xffff000070707812 */ /* 0x000fe200078ec0ff */
[----:B------:R-:W-:Y:S01]  /*3b10*/  FMUL.FTZ R114, R35, R53 ;  /* 0x0000003523727220 */ /* 0x000fe20000410000 */
[----:B------:R-:W-:Y:S01]  /*3b20*/  LOP3.LUT R54, R54, 0xffff0000, RZ, 0xc0, !PT ;  /* 0xffff000036367812 */ /* 0x000fe200078ec0ff */
[C---:B------:R-:W-:Y:S01]  /*3b30*/  FMUL.FTZ R35, R49.reuse, R113 ;  /* 0x0000007131237220 */ /* 0x040fe20000410000 */
[----:B------:R-:W-:Y:S01]  /*3b40*/  FMUL.FTZ R49, R49, R55 ;  /* 0x0000003731317220 */ /* 0x000fe20000410000 */
[----:B------:R-:W-:-:S02]  /*3b50*/  IMAD.U32 R34, R33, 0x10000, RZ ;  /* 0x0001000021227824 */ /* 0x000fc400078e00ff */
[----:B------:R-:W-:Y:S01]  /*3b60*/  FFMA.FTZ R55, R48, R55, -R35 ;  /* 0x0000003730377223 */ /* 0x000fe20000010823 */
[----:B------:R-:W-:Y:S02]  /*3b70*/  IMAD.U32 R33, R32, 0x10000, RZ ;  /* 0x0001000020217824 */ /* 0x000fe400078e00ff */
[----:B------:R-:W-:Y:S01]  /*3b80*/  FFMA.FTZ R48, R48, R113, R49 ;  /* 0x0000007130307223 */ /* 0x000fe20000010031 */
[----:B------:R-:W-:Y:S01]  /*3b90*/  LOP3.LUT R32, R32, 0xffff0000, RZ, 0xc0, !PT ;  /* 0xffff000020207812 */ /* 0x000fe200078ec0ff */
[C---:B------:R-:W-:Y:S01]  /*3ba0*/  FMUL.FTZ R49, R51.reuse, R112 ;  /* 0x0000007033317220 */ /* 0x040fe20000410000 */
[-C--:B------:R-:W-:Y:S01]  /*3bb0*/  FMUL.FTZ R51, R51, R54.reuse ;  /* 0x0000003633337220 */ /* 0x080fe20000410000 */
[C---:B------:R-:W-:Y:S01]  /*3bc0*/  FFMA.FTZ R115, R34.reuse, R53, -R115 ;  /* 0x0000003522737223 */ /* 0x040fe20000010873 */
[----:B------:R-:W-:Y:S01]  /*3bd0*/  FFMA.FTZ R114, R34, R111, R114 ;  /* 0x0000006f22727223 */ /* 0x000fe20000010072 */
[----:B------:R-:W-:Y:S01]  /*3be0*/  FFMA.FTZ R49, R50, R54, -R49 ;  /* 0x0000003632317223 */ /* 0x000fe20000010831 */
[C---:B------:R-:W-:Y:S01]  /*3bf0*/  FMUL.FTZ R34, R32.reuse, R110 ;  /* 0x0000006e20227220 */ /* 0x040fe20000410000 */
[----:B------:R-:W-:Y:S01]  /*3c00*/  FMUL.FTZ R35, R32, R52 ;  /* 0x0000003420237220 */ /* 0x000fe20000410000 */
[----:B------:R-:W-:Y:S01]  /*3c10*/  FFMA.FTZ R50, R50, R112, R51 ;  /* 0x0000007032327223 */ /* 0x000fe20000010033 */
[----:B------:R-:W-:Y:S01]  /*3c20*/  F2FP.BF16.F32.PACK_AB R48, R48, R55 ;  /* 0x000000373030723e */ /* 0x000fe200000010ff */
[C---:B------:R-:W-:Y:S01]  /*3c30*/  FFMA.FTZ R34, R33.reuse, R52, -R34 ;  /* 0x0000003421227223 */ /* 0x040fe20000010822 */
[----:B------:R-:W-:Y:S01]  /*3c40*/  FFMA.FTZ R35, R33, R110, R35 ;  /* 0x0000006e21237223 */ /* 0x000fe20000010023 */
[----:B------:R-:W-:-:S02]  /*3c50*/  F2FP.BF16.F32.PACK_AB R33, R114, R115 ;  /* 0x000000737221723e */ /* 0x000fc400000010ff */
[----:B------:R-:W-:Y:S02]  /*3c60*/  F2FP.BF16.F32.PACK_AB R49, R50, R49 ;  /* 0x000000313231723e */ /* 0x000fe400000010ff */
[----:B------:R-:W-:Y:S01]  /*3c70*/  F2FP.BF16.F32.PACK_AB R32, R35, R34 ;  /* 0x000000222320723e */ /* 0x000fe200000010ff */
[----:B------:R-:W-:Y:S02]  /*3c80*/  IMAD.MOV.U32 R34, RZ, RZ, R48 ;  /* 0x000000ffff227224 */ /* 0x000fe400078e0030 */
[----:B------:R-:W-:-:S07]  /*3c90*/  IMAD.MOV.U32 R35, RZ, RZ, R49 ;  /* 0x000000ffff237224 */ /* 0x000fce00078e0031 */
.L_x_2688:
[----:B------:R-:W-:Y:S05]  /*3ca0*/  BSYNC B2 ;  /* 0x0000000000027941 */ /* 0x000fea0003800000 */
.L_x_2687:
[----:B--2---:R2:W-:Y:S02]  /*3cb0*/  STG.E.128 desc[UR38][R42.64+0x40], R32 ;  /* 0x000040202a007986 */ /* 0x0045e4000c101d26 */
.L_x_2682:
[----:B------:R-:W-:Y:S05]  /*3cc0*/  BSYNC B1 ;  /* 0x0000000000017941 */ /* 0x000fea0003800000 */
.L_x_2681:
        /* <DEDUP_REMOVED lines=53> */
.L_x_2693:
[----:B------:R-:W-:Y:S05]  /*4020*/  BSYNC B2 ;  /* 0x0000000000027941 */ /* 0x000fea0003800000 */
.L_x_2692:
[----:B--2---:R3:W-:Y:S02]  /*4030*/  STG.E.128 desc[UR38][R40.64], R32 ;  /* 0x0000002028007986 */ /* 0x0047e4000c101d26 */
.L_x_2691:
[----:B------:R-:W-:Y:S05]  /*4040*/  BSYNC B1 ;  /* 0x0000000000017941 */ /* 0x000fea0003800000 */
.L_x_2690:
        /* <DEDUP_REMOVED lines=51> */
.L_x_2695:
[----:B------:R-:W-:Y:S05]  /*4380*/  BSYNC B1 ;  /* 0x0000000000017941 */ /* 0x000fea0003800000 */
.L_x_2694:
[----:B--2---:R1:W-:Y:S01]  /*4390*/  STG.E.128 desc[UR38][R40.64+0x40], R32 ;  /* 0x0000402028007986 */ /* 0x0043e2000c101d26 */
[----:B------:R-:W-:Y:S05]  /*43a0*/  BRA `(.L_x_2689) ;  /* 0x0000001400c47947 */ /* 0x000fea0003800000 */
.L_x_2673:
[----:B------:R-:W-:-:S04]  /*43b0*/  ISETP.GE.AND P3, PT, R231, R97, PT ;  /* 0x00000061e700720c */ /* 0x000fc80003f66270 */
        /* <DEDUP_REMOVED lines=20> */
[----:B------:R-:W-:Y:S02]  /*4500*/  CS2R R32, SRZ ;  /* 0x0000000000207805 */ /* 0x000fe4000001ff00 */
[----:B------:R-:W-:-:S04]  /*4510*/  CS2R R38, SRZ ;  /* 0x0000000000267805 */ /* 0x000fc8000001ff00 */
[----:B------:R2:W3:Y:S02]  /*4520*/  @!P4 LDG.E.128 R32, desc[UR38][R36.64] ;  /* 0x000000262420c981 */ /* 0x0004e4000c1e1d00 */
[----:B--2---:R-:W-:-:S06]  /*4530*/  CS2R R36, SRZ ;  /* 0x0000000000247805 */ /* 0x004fcc000001ff00 */
[----:B------:R2:W4:Y:S01]  /*4540*/  @!P4 LDG.E.128 R36, desc[UR38][R40.64] ;  /* 0x000000262824c981 */ /* 0x000522000c1e1d00 */
[----:B0-----:R-:W-:-:S04]  /*4550*/  @!P3 LEA R44, P4, R42, R44, 0x1 ;  /* 0x0000002c2a2cb211 */ /* 0x001fc800078808ff */
[----:B------:R-:W-:Y:S02]  /*4560*/  @!P3 LEA.HI.X R45, R42, R45, R43, 0x1, P4 ;  /* 0x0000002d2a2db211 */ /* 0x000fe400020f0c2b */
[----:B------:R-:W-:Y:S02]  /*4570*/  CS2R R42, SRZ ;  /* 0x00000000002a7805 */ /* 0x000fe4000001ff00 */
[C---:B-1----:R-:W-:Y:S02]  /*4580*/  @!P3 LEA R48, P4, R46.reuse, R48, 0x1 ;  /* 0x000000302e30b211 */ /* 0x042fe400078808ff */
[----:B--2---:R-:W-:Y:S02]  /*4590*/  CS2R R40, SRZ ;  /* 0x0000000000287805 */ /* 0x004fe4000001ff00 */
[----:B------:R-:W-:Y:S02]  /*45a0*/  @!P3 LEA.HI.X R49, R46, R49, R47, 0x1, P4 ;  /* 0x000000312e31b211 */ /* 0x000fe400020f0c2f */
[----:B------:R-:W-:-:S02]  /*45b0*/  CS2R R46, SRZ ;  /* 0x00000000002e7805 */ /* 0x000fc4000001ff00 */
[----:B------:R0:W2:Y:S02]  /*45c0*/  @!P3 LDG.E.128 R40, desc[UR38][R44.64] ;  /* 0x000000262c28b981 */ /* 0x0000a4000c1e1d00 */
[----:B0-----:R-:W-:-:S06]  /*45d0*/  CS2R R44, SRZ ;  /* 0x00000000002c7805 */ /* 0x001fcc000001ff00 */
[----:B------:R0:W5:Y:S01]  /*45e0*/  @!P3 LDG.E.128 R44, desc[UR38][R48.64] ;  /* 0x00000026302cb981 */ /* 0x000162000c1e1d00 */
[----:B------:R-:W-:Y:S01]  /*45f0*/  UISETP.NE.AND UP0, UPT, UR37, 0x3, UPT ;  /* 0x000000032500788c */ /* 0x000fe2000bf05270 */
[----:B------:R-:W-:-:S05]  /*4600*/  ISETP.GE.AND P4, PT, R16, R102, PT ;  /* 0x000000661000720c */ /* 0x000fca0003f86270 */
[----:B------:R-:W-:Y:S01]  /*4610*/  PLOP3.LUT P3, PT, PT, PT, UP0, 0x80, 0x0 ;  /* 0x000000000000781c */ /* 0x000fe20003f6f008 */
[----:B---3--:R-:W-:Y:S02]  /*4620*/  IMAD.MOV.U32 R51, RZ, RZ, R34 ;  /* 0x000000ffff337224 */ /* 0x008fe400078e0022 */
[----:B------:R-:W-:Y:S02]  /*4630*/  IMAD.MOV.U32 R52, RZ, RZ, R35 ;  /* 0x000000ffff347224 */ /* 0x000fe400078e0023 */
[----:B------:R-:W-:Y:S01]  /*4640*/  IMAD.MOV.U32 R53, RZ, RZ, R32 ;  /* 0x000000ffff357224 */ /* 0x000fe200078e0020 */
[----:B------:R-:W-:Y:S01]  /*4650*/  PRMT R120, R120, 0x5410, R51 ;  /* 0x0000541078787816 */ /* 0x000fe20000000033 */
[----:B------:R-:W-:Y:S01]  /*4660*/  IMAD.MOV.U32 R54, RZ, RZ, R33 ;  /* 0x000000ffff367224 */ /* 0x000fe200078e0021 */
[----:B------:R-:W-:Y:S02]  /*4670*/  PRMT R131, R52, 0x7610, R131 ;  /* 0x0000761034837816 */ /* 0x000fe40000000083 */
[----:B------:R-:W-:-:S02]  /*4680*/  PRMT R121, R121, 0x5410, R53 ;  /* 0x0000541079797816 */ /* 0x000fc40000000035 */
[----:B------:R-:W-:Y:S01]  /*4690*/  PRMT R130, R54, 0x7610, R130 ;  /* 0x0000761036827816 */ /* 0x000fe20000000082 */
[----:B----4-:R-:W-:Y:S02]  /*46a0*/  IMAD.MOV.U32 R51, RZ, RZ, R38 ;  /* 0x000000ffff337224 */ /* 0x010fe400078e0026 */
[----:B0-----:R-:W-:Y:S02]  /*46b0*/  IMAD.MOV.U32 R48, RZ, RZ, R39 ;  /* 0x000000ffff307224 */ /* 0x001fe400078e0027 */
[----:B------:R-:W-:Y:S01]  /*46c0*/  IMAD.MOV.U32 R49, RZ, RZ, R36 ;  /* 0x000000ffff317224 */ /* 0x000fe200078e0024 */
[----:B------:R-:W-:Y:S01]  /*46d0*/  PRMT R133, R51, 0x7610, R133 ;  /* 0x0000761033857816 */ /* 0x000fe20000000085 */
[----:B------:R-:W-:Y:S01]  /*46e0*/  IMAD.MOV.U32 R52, RZ, RZ, R37 ;  /* 0x000000ffff347224 */ /* 0x000fe200078e0025 */
[----:B------:R-:W-:Y:S02]  /*46f0*/  PRMT R122, R122, 0x5410, R48 ;  /* 0x000054107a7a7816 */ /* 0x000fe40000000030 */
[----:B------:R-:W-:-:S02]  /*4700*/  PRMT R123, R123, 0x5410, R49 ;  /* 0x000054107b7b7816 */ /* 0x000fc40000000031 */
[----:B------:R-:W-:Y:S01]  /*4710*/  PRMT R132, R52, 0x7610, R132 ;  /* 0x0000761034847816 */ /* 0x000fe20000000084 */
[----:B--2---:R-:W-:Y:S02]  /*4720*/  IMAD.MOV.U32 R48, RZ, RZ, R42 ;  /* 0x000000ffff307224 */ /* 0x004fe400078e002a */
[----:B------:R-:W-:Y:S02]  /*4730*/  IMAD.MOV.U32 R49, RZ, RZ, R43 ;  /* 0x000000ffff317224 */ /* 0x000fe400078e002b */
[----:B------:R-:W-:Y:S01]  /*4740*/  IMAD.MOV.U32 R51, RZ, RZ, R40 ;  /* 0x000000ffff337224 */ /* 0x000fe200078e0028 */
[----:B------:R-:W-:Y:S01]  /*4750*/  PRMT R125, R48, 0x7610, R125 ;  /* 0x00007610307d7816 */ /* 0x000fe2000000007d */
[----:B------:R-:W-:Y:S01]  /*4760*/  IMAD.MOV.U32 R52, RZ, RZ, R41 ;  /* 0x000000ffff347224 */ /* 0x000fe200078e0029 */
[----:B------:R-:W-:Y:S02]  /*4770*/  PRMT R121, R49, 0x7610, R121 ;  /* 0x0000761031797816 */ /* 0x000fe40000000079 */
[----:B------:R-:W-:-:S02]  /*4780*/  PRMT R127, R51, 0x7610, R127 ;  /* 0x00007610337f7816 */ /* 0x000fc4000000007f */
[----:B------:R-:W-:Y:S01]  /*4790*/  PRMT R126, R52, 0x7610, R126 ;  /* 0x00007610347e7816 */ /* 0x000fe2000000007e */
[----:B-----5:R-:W-:Y:S02]  /*47a0*/  IMAD.MOV.U32 R48, RZ, RZ, R46 ;  /* 0x000000ffff307224 */ /* 0x020fe400078e002e */
[----:B------:R-:W-:Y:S02]  /*47b0*/  IMAD.MOV.U32 R49, RZ, RZ, R47 ;  /* 0x000000ffff317224 */ /* 0x000fe400078e002f */
[----:B------:R-:W-:Y:S01]  /*47c0*/  IMAD.MOV.U32 R51, RZ, RZ, R44 ;  /* 0x000000ffff337224 */ /* 0x000fe200078e002c */
[----:B------:R-:W-:Y:S01]  /*47d0*/  PRMT R122, R48, 0x7610, R122 ;  /* 0x00007610307a7816 */ /* 0x000fe2000000007a */
[----:B------:R-:W-:Y:S01]  /*47e0*/  IMAD.MOV.U32 R52, RZ, RZ, R45 ;  /* 0x000000ffff347224 */ /* 0x000fe200078e002d */
[----:B------:R-:W-:Y:S02]  /*47f0*/  PRMT R120, R49, 0x7610, R120 ;  /* 0x0000761031787816 */ /* 0x000fe40000000078 */
[----:B------:R-:W-:-:S02]  /*4800*/  PRMT R123, R51, 0x7610, R123 ;  /* 0x00007610337b7816 */ /* 0x000fc4000000007b */
[----:B------:R-:W-:Y:S01]  /*4810*/  PRMT R124, R52, 0x7610, R124 ;  /* 0x00007610347c7816 */ /* 0x000fe2000000007c */
[----:B------:R-:W-:Y:S06]  /*4820*/  @!P3 BRA `(.L_x_2696) ;  /* 0x000000000004b947 */ /* 0x000fec0003800000 */
[----:B------:R-:W-:Y:S01]  /*4830*/  BPT.TRAP 0x1 ;  /* 0x000000040000795c */ /* 0x000fe20000300000 */
.L_x_2696:
        /* <DEDUP_REMOVED lines=9> */
.L_x_3053:
[----:B------:R-:W-:Y:S05]  /*48d0*/  BSYNC B1 ;  /* 0x0000000000017941 */ /* 0x000fea0003800000 */
.L_x_2697:
        /* <DEDUP_REMOVED lines=29> */
[----:B------:R-:W-:Y:S01]  /*4ab0*/  SHF.R.U64 R32, R32, 0x10, R33 ;  /* 0x0000001020207819 */ /* 0x000fe20000001221 */
[----:B-1----:R-:W-:Y:S01]  /*4ac0*/  IMAD.U32 R117, R49, 0x10000, RZ ;  /* 0x0001000031757824 */ /* 0x002fe200078e00ff */
[----:B------:R-:W-:Y:S01]  /*4ad0*/  SHF.R.U64 R36, R36, 0x10, R37 ;  /* 0x0000001024247819 */ /* 0x000fe20000001225 */
[----:B------:R-:W-:Y:S01]  /*4ae0*/  IMAD.U32 R37, R52, 0x10000, RZ ;  /* 0x0001000034257824 */ /* 0x000fe200078e00ff */
[----:B------:R-:W-:Y:S02]  /*4af0*/  PRMT R113, R130, 0x5410, R113 ;  /* 0x0000541082717816 */ /* 0x000fe40000000071 */
[----:B------:R-:W-:-:S02]  /*4b00*/  PRMT R129, R132, 0x5410, R129 ;  /* 0x0000541084817816 */ /* 0x000fc40000000081 */
[----:B------:R-:W-:Y:S02]  /*4b10*/  SHF.R.U64 R33, R38, 0x10, R39 ;  /* 0x0000001026217819 */ /* 0x000fe40000001227 */
[----:B------:R-:W-:Y:S01]  /*4b20*/  LOP3.LUT R118, R53, 0xffff0000, RZ, 0xc0, !PT ;  /* 0xffff000035767812 */ /* 0x000fe200078ec0ff */
[C---:B------:R-:W-:Y:S01]  /*4b30*/  IMAD.U32 R53, R51.reuse, 0x10000, RZ ;  /* 0x0001000033357824 */ /* 0x040fe200078e00ff */
[----:B------:R-:W-:Y:S01]  /*4b40*/  LOP3.LUT R38, R51, 0xffff0000, RZ, 0xc0, !PT ;  /* 0xffff000033267812 */ /* 0x000fe200078ec0ff */
[----:B------:R-:W-:Y:S01]  /*4b50*/  IMAD.U32 R130, R129, 0x10000, RZ ;  /* 0x0001000081827824 */ /* 0x000fe200078e00ff */
[----:B------:R-:W-:Y:S02]  /*4b60*/  LOP3.LUT R51, R55, 0xffff0000, RZ, 0xc0, !PT ;  /* 0xffff000037337812 */ /* 0x000fe400078ec0ff */
[----:B------:R-:W-:Y:S01]  /*4b70*/  SHF.R.U32.HI R115, RZ, 0x10, R35 ;  /* 0x00000010ff737819 */ /* 0x000fe20000011623 */
[----:B------:R-:W-:Y:S01]  /*4b80*/  FMUL.FTZ R132, R128, R130 ;  /* 0x0000008280847220 */ /* 0x000fe20000410000 */
[----:B------:R-:W-:Y:S01]  /*4b90*/  PRMT R55, R123, 0x5432, R36 ;  /* 0x000054327b377816 */ /* 0x000fe20000000024 */
[----:B------:R-:W-:Y:S01]  /*4ba0*/  IMAD.U32 R36, R113, 0x10000, RZ ;  /* 0x0001000071247824 */ /* 0x000fe200078e00ff */
[----:B------:R-:W-:Y:S01]  /*4bb0*/  SHF.R.U32.HI R116, RZ, 0x10, R39 ;  /* 0x00000010ff747819 */ /* 0x000fe20000011627 */
[----:B------:R-:W-:Y:S01]  /*4bc0*/  IMAD.U32 R39, R50, 0x10000, RZ ;  /* 0x0001000032277824 */ /* 0x000fe200078e00ff */
[----:B------:R-:W-:Y:S01]  /*4bd0*/  PRMT R115, R131, 0x5410, R115 ;  /* 0x0000541083737816 */ /* 0x000fe20000000073 */
[-C--:B------:R-:W-:Y:S01]  /*4be0*/  FMUL.FTZ R131, R128, R36.reuse ;  /* 0x0000002480837220 */ /* 0x080fe20000410000 */
[----:B------:R-:W-:Y:S01]  /*4bf0*/  PRMT R128, R122, 0x5432, R116 ;  /* 0x000054327a807816 */ /* 0x000fe20000000074 */
[----:B------:R-:W-:Y:S01]  /*4c00*/  FFMA.FTZ R36, R117, R36, -R132 ;  /* 0x0000002475247223 */ /* 0x000fe20000010884 */
[----:B------:R-:W-:Y:S01]  /*4c10*/  LOP3.LUT R129, R129, 0xffff0000, RZ, 0xc0, !PT ;  /* 0xffff000081817812 */ /* 0x000fe200078ec0ff */
[----:B------:R-:W-:Y:S01]  /*4c20*/  FFMA.FTZ R117, R117, R130, R131 ;  /* 0x0000008275757223 */ /* 0x000fe20000010083 */
[----:B------:R-:W-:Y:S01]  /*4c30*/  LOP3.LUT R113, R113, 0xffff0000, RZ, 0xc0, !PT ;  /* 0xffff000071717812 */ /* 0x000fe200078ec0ff */
[----:B------:R-:W-:Y:S01]  /*4c40*/  IMAD.U32 R130, R128, 0x10000, RZ ;  /* 0x0001000080827824 */ /* 0x000fe200078e00ff */
[----:B------:R-:W-:Y:S01]  /*4c50*/  PRMT R33, R133, 0x5410, R33 ;  /* 0x0000541085217816 */ /* 0x000fe20000000021 */
[----:B------:R-:W-:-:S02]  /*4c60*/  IMAD.U32 R116, R115, 0x10000, RZ ;  /* 0x0001000073747824 */ /* 0x000fc400078e00ff */
[C---:B------:R-:W-:Y:S01]  /*4c70*/  FMUL.FTZ R131, R118.reuse, R129 ;  /* 0x0000008176837220 */ /* 0x040fe20000410000 */
[-C--:B------:R-:W-:Y:S01]  /*4c80*/  FMUL.FTZ R133, R118, R113.reuse ;  /* 0x0000007176857220 */ /* 0x080fe20000410000 */
[C---:B------:R-:W-:Y:S01]  /*4c90*/  FMUL.FTZ R132, R119.reuse, R130 ;  /* 0x0000008277847220 */ /* 0x040fe20000410000 */
[----:B------:R-:W-:Y:S01]  /*4ca0*/  SHF.R.U64 R114, R34, 0x10, R35 ;  /* 0x0000001022727819 */ /* 0x000fe20000001223 */
[-C--:B------:R-:W-:Y:S01]  /*4cb0*/  FMUL.FTZ R119, R119, R116.reuse ;  /* 0x0000007477777220 */ /* 0x080fe20000410000 */
[----:B------:R-:W-:Y:S01]  /*4cc0*/  LOP3.LUT R118, R128, 0xffff0000, RZ, 0xc0, !PT ;  /* 0xffff000080767812 */ /* 0x000fe200078ec0ff */
[----:B------:R-:W-:Y:S01]  /*4cd0*/  FFMA.FTZ R116, R53, R116, -R132 ;  /* 0x0000007435747223 */ /* 0x000fe20000010884 */
[----:B------:R-:W-:Y:S01]  /*4ce0*/  LOP3.LUT R34, R49, 0xffff0000, RZ, 0xc0, !PT ;  /* 0xffff000031227812 */ /* 0x000fe200078ec0ff */
[----:B------:R-:W-:Y:S01]  /*4cf0*/  FFMA.FTZ R53, R53, R130, R119 ;  /* 0x0000008235357223 */ /* 0x000fe20000010077 */
[----:B------:R-:W-:Y:S01]  /*4d00*/  LOP3.LUT R115, R115, 0xffff0000, RZ, 0xc0, !PT ;  /* 0xffff000073737812 */ /* 0x000fe200078ec0ff */
[----:B------:R-:W-:Y:S01]  /*4d10*/  FMUL.FTZ R119, R51, R118 ;  /* 0x0000007633777220 */ /* 0x000fe20000410000 */
[----:B------:R-:W-:Y:S01]  /*4d20*/  PRMT R32, R121, 0x5432, R32 ;  /* 0x0000543279207816 */ /* 0x000fe20000000020 */
[C---:B------:R-:W-:Y:S01]  /*4d30*/  FFMA.FTZ R113, R34.reuse, R113, -R131 ;  /* 0x0000007122717223 */ /* 0x040fe20000010883 */
[----:B------:R-:W-:Y:S01]  /*4d40*/  FFMA.FTZ R34, R34, R129, R133 ;  /* 0x0000008122227223 */ /* 0x000fe20000010085 */
[----:B------:R-:W-:-:S02]  /*4d50*/  IMAD.U32 R130, R55, 0x10000, RZ ;  /* 0x0001000037827824 */ /* 0x000fc400078e00ff */
[-C--:B------:R-:W-:Y:S01]  /*4d60*/  FMUL.FTZ R129, R51, R115.reuse ;  /* 0x0000007333817220 */ /* 0x080fe20000410000 */
[----:B------:R-:W-:Y:S02]  /*4d70*/  IMAD.U32 R128, R32, 0x10000, RZ ;  /* 0x0001000020807824 */ /* 0x000fe400078e00ff */
[----:B------:R-:W-:Y:S01]  /*4d80*/  FFMA.FTZ R51, R38, R115, -R119 ;  /* 0x0000007326337223 */ /* 0x000fe20000010877 */
[----:B------:R-:W-:Y:S01]  /*4d90*/  LOP3.LUT R115, R55, 0xffff0000, RZ, 0xc0, !PT ;  /* 0xffff000037737812 */ /* 0x000fe200078ec0ff */
[----:B------:R-:W-:Y:S01]  /*4da0*/  IMAD.U32 R35, R48, 0x10000, RZ ;  /* 0x0001000030237824 */ /* 0x000fe200078e00ff */
[----:B------:R-:W-:Y:S01]  /*4db0*/  LOP3.LUT R55, R32, 0xffff0000, RZ, 0xc0, !PT ;  /* 0xffff000020377812 */ /* 0x000fe200078ec0ff */
[C---:B------:R-:W-:Y:S01]  /*4dc0*/  FMUL.FTZ R32, R37.reuse, R130 ;  /* 0x0000008225207220 */ /* 0x040fe20000410000 */
[----:B------:R-:W-:Y:S01]  /*4dd0*/  LOP3.LUT R52, R52, 0xffff0000, RZ, 0xc0, !PT ;  /* 0xffff000034347812 */ /* 0x000fe200078ec0ff */
[-C--:B------:R-:W-:Y:S01]  /*4de0*/  FMUL.FTZ R37, R37, R128.reuse ;  /* 0x0000008025257220 */ /* 0x080fe20000410000 */
[----:B------:R-:W-:Y:S01]  /*4df0*/  PRMT R114, R120, 0x5432, R114 ;  /* 0x0000543278727816 */ /* 0x000fe20000000072 */
[----:B------:R-:W-:Y:S01]  /*4e00*/  FFMA.FTZ R32, R35, R128, -R32 ;  /* 0x0000008023207223 */ /* 0x000fe20000010820 */
[----:B------:R-:W-:Y:S01]  /*4e10*/  LOP3.LUT R48, R48, 0xffff0000, RZ, 0xc0, !PT ;  /* 0xffff000030307812 */ /* 0x000fe200078ec0ff */
[----:B------:R-:W-:-:S02]  /*4e20*/  IMAD.U32 R49, R54, 0x10000, RZ ;  /* 0x0001000036317824 */ /* 0x000fc400078e00ff */
[----:B------:R-:W-:Y:S01]  /*4e30*/  FFMA.FTZ R38, R38, R118, R129 ;  /* 0x0000007626267223 */ /* 0x000fe20000010081 */
[----:B------:R-:W-:Y:S01]  /*4e40*/  FFMA.FTZ R35, R35, R130, R37 ;  /* 0x0000008223237223 */ /* 0x000fe20000010025 */
[----:B------:R-:W-:Y:S01]  /*4e50*/  LOP3.LUT R54, R54, 0xffff0000, RZ, 0xc0, !PT ;  /* 0xffff000036367812 */ /* 0x000fe200078ec0ff */
[C---:B------:R-:W-:Y:S01]  /*4e60*/  FMUL.FTZ R119, R52.reuse, R115 ;  /* 0x0000007334777220 */ /* 0x040fe20000410000 */
[C---:B------:R-:W-:Y:S01]  /*4e70*/  IMAD.U32 R118, R33.reuse, 0x10000, RZ ;  /* 0x0001000021767824 */ /* 0x040fe200078e00ff */
[----:B------:R-:W-:Y:S01]  /*4e80*/  LOP3.LUT R37, R33, 0xffff0000, RZ, 0xc0, !PT ;  /* 0xffff000021257812 */ /* 0x000fe200078ec0ff */
[-C--:B------:R-:W-:Y:S01]  /*4e90*/  FMUL.FTZ R129, R52, R55.reuse ;  /* 0x0000003734817220 */ /* 0x080fe20000410000 */
[C---:B------:R-:W-:Y:S01]  /*4ea0*/  LOP3.LUT R33, R114.reuse, 0xffff0000, RZ, 0xc0, !PT ;  /* 0xffff000072217812 */ /* 0x040fe200078ec0ff */
[----:B------:R-:W-:Y:S02]  /*4eb0*/  IMAD.U32 R52, R114, 0x10000, RZ ;  /* 0x0001000072347824 */ /* 0x000fe400078e00ff */
[----:B------:R-:W-:Y:S01]  /*4ec0*/  FFMA.FTZ R119, R48, R55, -R119 ;  /* 0x0000003730777223 */ /* 0x000fe20000010877 */
[----:B------:R-:W-:Y:S01]  /*4ed0*/  LOP3.LUT R50, R50, 0xffff0000, RZ, 0xc0, !PT ;  /* 0xffff000032327812 */ /* 0x000fe200078ec0ff */
[C---:B------:R-:W-:Y:S01]  /*4ee0*/  FMUL.FTZ R114, R49.reuse, R118 ;  /* 0x0000007631727220 */ /* 0x040fe20000410000 */
[C---:B------:R-:W-:Y:S01]  /*4ef0*/  FMUL.FTZ R55, R54.reuse, R37 ;  /* 0x0000002536377220 */ /* 0x040fe20000410000 */
[-C--:B------:R-:W-:Y:S01]  /*4f00*/  FMUL.FTZ R49, R49, R52.reuse ;  /* 0x0000003431317220 */ /* 0x080fe20000410000 */
[----:B------:R-:W-:Y:S01]  /*4f10*/  FMUL.FTZ R54, R54, R33 ;  /* 0x0000002136367220 */ /* 0x000fe20000410000 */
[----:B------:R-:W-:Y:S01]  /*4f20*/  FFMA.FTZ R48, R48, R115, R129 ;  /* 0x0000007330307223 */ /* 0x000fe20000010081 */
        /* <DEDUP_REMOVED lines=15> */
[----:B------:R-:W-:-:S07]  /*5020*/  IMAD.MOV.U32 R55, RZ, RZ, R38 ;  /* 0x000000ffff377224 */ /* 0x000fce00078e0026 */
.L_x_2702:
[----:B------:R-:W-:Y:S05]  /*5030*/  BSYNC B2 ;  /* 0x0000000000027941 */ /* 0x000fea0003800000 */
.L_x_2701:
        /* <DEDUP_REMOVED lines=12> */
.L_x_2700:
[----:B------:R-:W-:Y:S05]  /*5100*/  BSYNC B1 ;  /* 0x0000000000017941 */ /* 0x000fea0003800000 */
.L_x_2699:
        /* <DEDUP_REMOVED lines=18> */
[----:B------:R-:W-:-:S05]  /*5230*/  LOP3.LUT R32, R32, R34, RZ, 0x3c, !PT ;  /* 0x0000002220207212 */ /* 0x000fca00078e3cff */
[----:B------:R-:W-:Y:S02]  /*5240*/  IMAD.IADD R33, R221, 0x1, R32 ;  /* 0x00000001dd217824 */ /* 0x000fe400078e0220 */
[C---:B------:R-:W-:Y:S02]  /*5250*/  IMAD R32, R22.reuse, 0x1800, R87 ;  /* 0x0000180016207824 */ /* 0x040fe400078e0257 */
[----:B------:R-:W-:Y:S02]  /*5260*/  IMAD R34, R22, 0x1800, R33 ;  /* 0x0000180016227824 */ /* 0x000fe400078e0221 */
[--C-:B------:R-:W-:Y:S02]  /*5270*/  IMAD R32, R32, 0x2, R19.reuse ;  /* 0x0000000220207824 */ /* 0x100fe400078e0213 */
[----:B------:R-:W-:-:S04]  /*5280*/  IMAD R36, R34, 0x2, R19 ;  /* 0x0000000222247824 */ /* 0x000fc800078e0213 */
[----:B------:R-:W1:Y:S04]  /*5290*/  LDS.128 R32, [R32+0x1c400] ;  /* 0x01c4000020207984 */ /* 0x000e680000000c00 */
[----:B------:R-:W2:Y:S01]  /*52a0*/  LDS.128 R36, [R36+0x1c400] ;  /* 0x01c4000024247984 */ /* 0x000ea20000000c00 */
[----:B------:R-:W-:Y:S05]  /*52b0*/  @P4 BRA `(.L_x_2704) ;  /* 0x00000004006c4947 */ /* 0x000fea0003800000 */
[----:B------:R-:W-:Y:S01]  /*52c0*/  SHF.R.U32.HI R53, RZ, 0x10, R45 ;  /* 0x00000010ff357819 */ /* 0x000fe2000001162d */
[----:B--2---:R-:W-:Y:S01]  /*52d0*/  IMAD.U32 R52, R39, 0x10000, RZ ;  /* 0x0001000027347824 */ /* 0x004fe200078e00ff */
[----:B------:R-:W-:Y:S02]  /*52e0*/  SHF.R.U32.HI R105, RZ, 0x10, R41 ;  /* 0x00000010ff697819 */ /* 0x000fe40000011629 */
[----:B------:R-:W-:Y:S02]  /*52f0*/  PRMT R124, R124, 0x5410, R53 ;  /* 0x000054107c7c7816 */ /* 0x000fe40000000035 */
[----:B------:R-:W-:Y:S02]  /*5300*/  PRMT R126, R126, 0x5410, R105 ;  /* 0x000054107e7e7816 */ /* 0x000fe40000000069 */
[--C-:B------:R-:W-:Y:S01]  /*5310*/  SHF.R.U64 R104, R42, 0x10, R43.reuse ;  /* 0x000000102a687819 */ /* 0x100fe2000000122b */
[----:B------:R-:W-:Y:S01]  /*5320*/  IMAD.U32 R53, R124, 0x10000, RZ ;  /* 0x000100007c357824 */ /* 0x000fe200078e00ff */
[----:B------:R-:W-:Y:S01]  /*5330*/  SHF.R.U32.HI R102, RZ, 0x10, R43 ;  /* 0x00000010ff667819 */ /* 0x000fe2000001162b */
[----:B-1----:R-:W-:Y:S01]  /*5340*/  IMAD.U32 R42, R33, 0x10000, RZ ;  /* 0x00010000212a7824 */ /* 0x002fe200078e00ff */
[----:B------:R-:W-:Y:S01]  /*5350*/  SHF.R.U64 R54, R44, 0x10, R45 ;  /* 0x000000102c367819 */ /* 0x000fe2000000122d */
[----:B------:R-:W-:Y:S01]  /*5360*/  IMAD.U32 R44, R37, 0x10000, RZ ;  /* 0x00010000252c7824 */ /* 0x000fe200078e00ff */
[--C-:B------:R-:W-:Y:S01]  /*5370*/  SHF.R.U64 R55, R46, 0x10, R47.reuse ;  /* 0x000000102e377819 */ /* 0x100fe2000000122f */
[----:B------:R-:W-:Y:S01]  /*5380*/  IMAD.U32 R46, R35, 0x10000, RZ ;  /* 0x00010000232e7824 */ /* 0x000fe200078e00ff */
[----:B------:R-:W-:-:S02]  /*5390*/  SHF.R.U32.HI R103, RZ, 0x10, R47 ;  /* 0x00000010ff677819 */ /* 0x000fc4000001162f */
[----:B------:R-:W-:Y:S01]  /*53a0*/  LOP3.LUT R43, R39, 0xffff0000, RZ, 0xc0, !PT ;  /* 0xffff0000272b7812 */ /* 0x000fe200078ec0ff */
[----:B------:R-:W-:Y:S01]  /*53b0*/  IMAD.U32 R39, R126, 0x10000, RZ ;  /* 0x000100007e277824 */ /* 0x000fe200078e00ff */
[----:B------:R-:W-:Y:S01]  /*53c0*/  PRMT R122, R122, 0x5410, R55 ;  /* 0x000054107a7a7816 */ /* 0x000fe20000000037 */
[----:B------:R-:W-:Y:S01]  /*53d0*/  FMUL.FTZ R55, R44, R53 ;  /* 0x000000352c377220 */ /* 0x000fe20000410000 */
[----:B------:R-:W-:Y:S01]  /*53e0*/  LOP3.LUT R47, R37, 0xffff0000, RZ, 0xc0, !PT ;  /* 0xffff0000252f7812 */ /* 0x000fe200078ec0ff */
[----:B------:R-:W-:Y:S01]  /*53f0*/  IMAD.U32 R37, R36, 0x10000, RZ ;  /* 0x0001000024257824 */ /* 0x000fe200078e00ff */
[----:B------:R-:W-:Y:S01]  /*5400*/  PRMT R120, R120, 0x5410, R103 ;  /* 0x0000541078787816 */ /* 0x000fe20000000067 */
[-C--:B------:R-:W-:Y:S01]  /*5410*/  FMUL.FTZ R103, R44, R39.reuse ;  /* 0x000000272c677220 */ /* 0x080fe20000410000 */
[----:B------:R-:W-:Y:S01]  /*5420*/  LOP3.LUT R124, R124, 0xffff0000, RZ, 0xc0, !PT ;  /* 0xffff00007c7c7812 */ /* 0x000fe200078ec0ff */
[C---:B------:R-:W-:Y:S01]  /*5430*/  FFMA.FTZ R39, R42.reuse, R39, -R55 ;  /* 0x000000272a277223 */ /* 0x040fe20000010837 */
[----:B------:R-:W-:Y:S01]  /*5440*/  PRMT R121, R121, 0x5410, R102 ;  /* 0x0000541079797816 */ /* 0x000fe20000000066 */
[----:B------:R-:W-:Y:S01]  /*5450*/  FFMA.FTZ R42, R42, R53, R103 ;  /* 0x000000352a2a7223 */ /* 0x000fe20000010067 */
[----:B------:R-:W-:Y:S01]  /*5460*/  LOP3.LUT R44, R126, 0xffff0000, RZ, 0xc0, !PT ;  /* 0xffff00007e2c7812 */ /* 0x000fe200078ec0ff */
[----:B------:R-:W-:Y:S01]  /*5470*/  IMAD.U32 R55, R120, 0x10000, RZ ;  /* 0x0001000078377824 */ /* 0x000fe200078e00ff */
[----:B------:R-:W-:Y:S01]  /*5480*/  LOP3.LUT R45, R33, 0xffff0000, RZ, 0xc0, !PT ;  /* 0xffff0000212d7812 */ /* 0x000fe200078ec0ff */
[----:B------:R-:W-:Y:S01]  /*5490*/  IMAD.U32 R53, R121, 0x10000, RZ ;  /* 0x0001000079357824 */ /* 0x000fe200078e00ff */
[----:B------:R-:W-:Y:S01]  /*54a0*/  PRMT R123, R123, 0x5410, R54 ;  /* 0x000054107b7b7816 */ /* 0x000fe20000000036 */
[C---:B------:R-:W-:Y:S01]  /*54b0*/  FMUL.FTZ R54, R47.reuse, R124 ;  /* 0x0000007c2f367220 */ /* 0x040fe20000410000 */
[----:B------:R-:W-:Y:S01]  /*54c0*/  SHF.R.U64 R108, R40, 0x10, R41 ;  /* 0x00000010286c7819 */ /* 0x000fe20000001229 */
[-C--:B------:R-:W-:Y:S01]  /*54d0*/  FMUL.FTZ R102, R47, R44.reuse ;  /* 0x0000002c2f667220 */ /* 0x080fe20000410000 */
[C---:B------:R-:W-:Y:S01]  /*54e0*/  FMUL.FTZ R103, R52.reuse, R55 ;  /* 0x0000003734677220 */ /* 0x040fe20000410000 */
[----:B------:R-:W-:Y:S01]  /*54f0*/  FFMA.FTZ R44, R45, R44, -R54 ;  /* 0x0000002c2d2c7223 */ /* 0x000fe20000010836 */
[-C--:B------:R-:W-:Y:S01]  /*5500*/  FMUL.FTZ R54, R52, R53.reuse ;  /* 0x0000003534367220 */ /* 0x080fe20000410000 */
[----:B------:R-:W-:Y:S01]  /*5510*/  PRMT R127, R127, 0x5410, R108 ;  /* 0x000054107f7f7816 */ /* 0x000fe2000000006c */
[----:B------:R-:W-:Y:S01]  /*5520*/  FFMA.FTZ R103, R46, R53, -R103 ;  /* 0x000000352e677223 */ /* 0x000fe20000010867 */
[----:B------:R-:W-:Y:S01]  /*5530*/  LOP3.LUT R120, R120, 0xffff0000, RZ, 0xc0, !PT ;  /* 0xffff000078787812 */ /* 0x000fe200078ec0ff */
[----:B------:R-:W-:Y:S01]  /*5540*/  FFMA.FTZ R54, R46, R55, R54 ;  /* 0x000000372e367223 */ /* 0x000fe20000010036 */
[----:B------:R-:W-:Y:S01]  /*5550*/  LOP3.LUT R52, R121, 0xffff0000, RZ, 0xc0, !PT ;  /* 0xffff000079347812 */ /* 0x000fe200078ec0ff */
[----:B------:R-:W-:Y:S01]  /*5560*/  FFMA.FTZ R47, R45, R124, R102 ;  /* 0x0000007c2d2f7223 */ /* 0x000fe20000010066 */
[----:B------:R-:W-:Y:S01]  /*5570*/  IMAD.U32 R46, R123, 0x10000, RZ ;  /* 0x000100007b2e7824 */ /* 0x000fe200078e00ff */
[----:B------:R-:W-:Y:S01]  /*5580*/  PRMT R125, R125, 0x5410, R104 ;  /* 0x000054107d7d7816 */ /* 0x000fe20000000068 */
[----:B------:R-:W-:-:S02]  /*5590*/  IMAD.U32 R45, R127, 0x10000, RZ ;  /* 0x000100007f2d7824 */ /* 0x000fc400078e00ff */
[C---:B------:R-:W-:Y:S01]  /*55a0*/  FMUL.FTZ R102, R43.reuse, R120 ;  /* 0x000000782b667220 */ /* 0x040fe20000410000 */
[----:B------:R-:W-:Y:S01]  /*55b0*/  FMUL.FTZ R104, R43, R52 ;  /* 0x000000342b687220 */ /* 0x000fe20000410000 */
[----:B------:R-:W-:Y:S01]  /*55c0*/  IMAD.U32 R40, R32, 0x10000, RZ ;  /* 0x0001000020287824 */ /* 0x000fe200078e00ff */
[----:B------:R-:W-:Y:S01]  /*55d0*/  LOP3.LUT R41, R35, 0xffff0000, RZ, 0xc0, !PT ;  /* 0xffff000023297812 */ /* 0x000fe200078ec0ff */
[C---:B------:R-:W-:Y:S01]  /*55e0*/  FMUL.FTZ R43, R37.reuse, R46 ;  /* 0x0000002e252b7220 */ /* 0x040fe20000410000 */
[----:B------:R-:W-:Y:S01]  /*55f0*/  LOP3.LUT R36, R36, 0xffff0000, RZ, 0xc0, !PT ;  /* 0xffff000024247812 */ /* 0x000fe200078ec0ff */
[-C--:B------:R-:W-:Y:S01]  /*5600*/  FMUL.FTZ R37, R37, R45.reuse ;  /* 0x0000002d25257220 */ /* 0x080fe20000410000 */
[----:B------:R-:W-:Y:S01]  /*5610*/  LOP3.LUT R123, R123, 0xffff0000, RZ, 0xc0, !PT ;  /* 0xffff00007b7b7812 */ /* 0x000fe200078ec0ff */
[----:B------:R-:W-:Y:S01]  /*5620*/  FFMA.FTZ R43, R40, R45, -R43 ;  /* 0x0000002d282b7223 */ /* 0x000fe2000001082b */
[----:B------:R-:W-:Y:S01]  /*5630*/  LOP3.LUT R127, R127, 0xffff0000, RZ, 0xc0, !PT ;  /* 0xffff00007f7f7812 */ /* 0x000fe200078ec0ff */
[C---:B------:R-:W-:Y:S01]  /*5640*/  IMAD.U32 R33, R34.reuse, 0x10000, RZ ;  /* 0x0001000022217824 */ /* 0x040fe200078e00ff */
[----:B------:R-:W-:Y:S01]  /*5650*/  LOP3.LUT R35, R34, 0xffff0000, RZ, 0xc0, !PT ;  /* 0xffff000022237812 */ /* 0x000fe200078ec0ff */
[C---:B------:R-:W-:Y:S01]  /*5660*/  FFMA.FTZ R102, R41.reuse, R52, -R102 ;  /* 0x0000003429667223 */ /* 0x040fe20000010866 */
[----:B------:R-:W-:Y:S01]  /*5670*/  FFMA.FTZ R53, R41, R120, R104 ;  /* 0x0000007829357223 */ /* 0x000fe20000010068 */
[----:B------:R-:W-:Y:S01]  /*5680*/  FFMA.FTZ R40, R40, R46, R37 ;  /* 0x0000002e28287223 */ /* 0x000fe20000010025 */
[----:B------:R-:W-:Y:S01]  /*5690*/  LOP3.LUT R32, R32, 0xffff0000, RZ, 0xc0, !PT ;  /* 0xffff000020207812 */ /* 0x000fe200078ec0ff */
[----:B------:R-:W-:-:S02]  /*56a0*/  IMAD.U32 R34, R38, 0x10000, RZ ;  /* 0x0001000026227824 */ /* 0x000fc400078e00ff */
[C---:B------:R-:W-:Y:S01]  /*56b0*/  FMUL.FTZ R41, R36.reuse, R123 ;  /* 0x0000007b24297220 */ /* 0x040fe20000410000 */
[-C--:B------:R-:W-:Y:S01]  /*56c0*/  FMUL.FTZ R45, R36, R127.reuse ;  /* 0x0000007f242d7220 */ /* 0x080fe20000410000 */
[----:B------:R-:W-:Y:S01]  /*56d0*/  IMAD.U32 R37, R122, 0x10000, RZ ;  /* 0x000100007a257824 */ /* 0x000fe200078e00ff */
[----:B------:R-:W-:Y:S01]  /*56e0*/  LOP3.LUT R38, R38, 0xffff0000, RZ, 0xc0, !PT ;  /* 0xffff000026267812 */ /* 0x000fe200078ec0ff */
[C---:B------:R-:W-:Y:S01]  /*56f0*/  IMAD.U32 R36, R125.reuse, 0x10000, RZ ;  /* 0x000100007d247824 */ /* 0x040fe200078e00ff */
[----:B------:R-:W-:Y:S01]  /*5700*/  LOP3.LUT R122, R122, 0xffff0000, RZ, 0xc0, !PT ;  /* 0xffff00007a7a7812 */ /* 0x000fe200078ec0ff */
[C---:B------:R-:W-:Y:S01]  /*5710*/  FFMA.FTZ R46, R32.reuse, R127, -R41 ;  /* 0x0000007f202e7223 */ /* 0x040fe20000010829 */
[----:B------:R-:W-:Y:S01]  /*5720*/  LOP3.LUT R125, R125, 0xffff0000, RZ, 0xc0, !PT ;  /* 0xffff00007d7d7812 */ /* 0x000fe200078ec0ff */
[----:B------:R-:W-:Y:S01]  /*5730*/  FFMA.FTZ R45, R32, R123, R45 ;  /* 0x0000007b202d7223 */ /* 0x000fe2000001002d */
[----:B------:R-:W-:Y:S01]  /*5740*/  FMUL.FTZ R32, R34, R37 ;  /* 0x0000002522207220 */ /* 0x000fe20000410000 */
[----:B------:R-:W-:Y:S01]  /*5750*/  FMUL.FTZ R52, R38, R122 ;  /* 0x0000007a26347220 */ /* 0x000fe20000410000 */
[-C--:B------:R-:W-:Y:S01]  /*5760*/  FMUL.FTZ R34, R34, R36.reuse ;  /* 0x0000002422227220 */ /* 0x080fe20000410000 */
[-C--:B------:R-:W-:Y:S01]  /*5770*/  FMUL.FTZ R41, R38, R125.reuse ;  /* 0x0000007d26297220 */ /* 0x080fe20000410000 */
[----:B------:R-:W-:Y:S01]  /*5780*/  FFMA.FTZ R32, R33, R36, -R32 ;  /* 0x0000002421207223 */ /* 0x000fe20000010820 */
[----:B------:R-:W-:Y:S01]  /*5790*/  FFMA.FTZ R125, R35, R125, -R52 ;  /* 0x0000007d237d7223 */ /* 0x000fe20000010834 */
[----:B------:R-:W-:Y:S01]  /*57a0*/  FFMA.FTZ R34, R33, R37, R34 ;  /* 0x0000002521227223 */ /* 0x000fe20000010022 */
[----:B------:R-:W-:Y:S01]  /*57b0*/  FFMA.FTZ R41, R35, R122, R41 ;  /* 0x0000007a23297223 */ /* 0x000fe20000010029 */
[----:B------:R-:W-:-:S02]  /*57c0*/  F2FP.BF16.F32.PACK_AB R36, R45, R40 ;  /* 0x000000282d24723e */ /* 0x000fc400000010ff */
        /* <DEDUP_REMOVED lines=8> */
[----:B------:R-:W-:-:S02]  /*5850*/  F2FP.BF16.F32.PACK_AB R37, R47, R42 ;  /* 0x0000002a2f25723e */ /* 0x000fc400000010ff */
[----:B------:R-:W-:-:S07]  /*5860*/  F2FP.BF16.F32.PACK_AB R39, R53, R54 ;  /* 0x000000363527723e */ /* 0x000fce00000010ff */
.L_x_2704:
[----:B------:R-:W-:Y:S05]  /*5870*/  BSYNC B1 ;  /* 0x0000000000017941 */ /* 0x000fea0003800000 */
.L_x_2703:
[----:B-1----:R4:W-:Y:S01]  /*5880*/  STG.E.128 desc[UR38][R48.64], R32 ;  /* 0x0000002030007986 */ /* 0x0029e2000c101d26 */
[----:B------:R-:W-:-:S13]  /*5890*/  ISETP.GE.AND P4, PT, R51, R107, PT ;  /* 0x0000006b3300720c */ /* 0x000fda0003f86270 */
[----:B------:R-:W-:Y:S05]  /*58a0*/  @P4 BRA `(.L_x_2689) ;  /* 0x0000000000844947 */ /* 0x000fea0003800000 */
[--C-:B----4-:R-:W-:Y:S02]  /*58b0*/  SHF.R.S32.HI R32, RZ, 0x1f, R51.reuse ;  /* 0x0000001fff207819 */ /* 0x110fe40000011433 */
[----:B------:R-:W-:-:S04]  /*58c0*/  IADD3 R51, P4, P5, R4, R100, R51 ;  /* 0x0000006404337210 */ /* 0x000fc80007d9e033 */
[----:B------:R-:W-:Y:S02]  /*58d0*/  IADD3.X R50, R3, R50, R32, P4, P5 ;  /* 0x0000003203327210 */ /* 0x000fe400027ea420 */
[----:B------:R-:W-:-:S04]  /*58e0*/  LEA R98, P4, R51, R98, 0x1 ;  /* 0x0000006233627211 */ /* 0x000fc800078808ff */
[----:B------:R-:W-:-:S05]  /*58f0*/  LEA.HI.X R99, R51, R99, R50, 0x1, P4 ;  /* 0x0000006333637211 */ /* 0x000fca00020f0c32 */
[----:B--2---:R1:W-:Y:S01]  /*5900*/  STG.E.128 desc[UR38][R98.64], R36 ;  /* 0x0000002462007986 */ /* 0x0043e2000c101d26 */
[----:B------:R-:W-:Y:S05]  /*5910*/  BRA `(.L_x_2689) ;  /* 0x0000000000687947 */ /* 0x000fea0003800000 */
.L_x_2672:
[----:B------:R-:W-:-:S06]  /*5920*/  UISETP.NE.AND UP0, UPT, UR37, 0x3, UPT ;  /* 0x000000032500788c */ /* 0x000fcc000bf05270 */
[----:B------:R-:W-:-:S13]  /*5930*/  PLOP3.LUT P3, PT, PT, PT, UP0, 0x80, 0x0 ;  /* 0x000000000000781c */ /* 0x000fda0003f6f008 */
[----:B------:R-:W-:Y:S05]  /*5940*/  @!P3 BRA `(.L_x_2705) ;  /* 0x000000000004b947 */ /* 0x000fea0003800000 */
[----:B------:R-:W-:Y:S01]  /*5950*/  BPT.TRAP 0x1 ;  /* 0x000000040000795c */ /* 0x000fe20000300000 */
.L_x_2705:
[----:B------:R-:W-:Y:S01]  /*5960*/  IMAD R95, R22, 0x8, R19 ;  /* 0x00000008165f7824 */ /* 0x000fe200078e0213 */
[----:B------:R-:W-:Y:S01]  /*5970*/  SHF.L.U32 R106, R206, 0x1f, RZ ;  /* 0x0000001fce6a7819 */ /* 0x000fe200000006ff */
[----:B------:R-:W-:Y:S01]  /*5980*/  IMAD R97, R27, -0x60, R24 ;  /* 0xffffffa01b617824 */ /* 0x000fe200078e0218 */
[----:B------:R-:W-:Y:S02]  /*5990*/  BSSY B1, `(.L_x_2706) ;  /* 0x0000004000017945 */ /* 0x000fe40003800000 */
[----:B------:R-:W0:Y:S02]  /*59a0*/  SYNCS.PHASECHK.TRANS64.TRYWAIT P4, [R95+URZ+0x22890], R106 ;  /* 0x0228906a5f0075a7 */ /* 0x000e24000808017f */
[----:B------:R-:W-:Y:S01]  /*59b0*/  VIMNMX R97, R97, 0x60, PT ;  /* 0x0000006061617848 */ /* 0x000fe20003fe0100 */
[----:B0-----:R-:W-:Y:S06]  /*59c0*/  @!P4 BRA `(.L_x_2707) ;  /* 0x000001f8001cc947 */ /* 0x001fec0003800000 */
.L_x_3054:
[----:B------:R-:W-:Y:S05]  /*59d0*/  BSYNC B1 ;  /* 0x0000000000017941 */ /* 0x000fea0003800000 */
.L_x_2706:
[-C--:B------:R-:W-:Y:S01]  /*59e0*/  ISETP.GE.AND P5, PT, R23, R97.reuse, PT ;  /* 0x000000611700720c */ /* 0x080fe20003fa6270 */
[----:B------:R-:W-:Y:S01]  /*59f0*/  BSSY B1, `(.L_x_2708) ;  /* 0x0000007000017945 */ /* 0x000fe20003800000 */
[----:B------:R-:W-:-:S11]  /*5a00*/  ISETP.GE.AND P4, PT, R231, R97, PT ;  /* 0x00000061e700720c */ /* 0x000fd60003f86270 */
[----:B------:R-:W-:Y:S05]  /*5a10*/  @P5 BRA `(.L_x_2709) ;  /* 0x0000000000105947 */ /* 0x000fea0003800000 */
[----:B------:R-:W1:Y:S04]  /*5a20*/  @!P1 LDS.128 R32, [R104] ;  /* 0x0000000068209984 */ /* 0x000e680000000c00 */
[----:B------:R-:W2:Y:S04]  /*5a30*/  @!P2 LDS.128 R36, [R103] ;  /* 0x000000006724a984 */ /* 0x000ea80000000c00 */
[----:B-1----:R1:W-:Y:S04]  /*5a40*/  @!P1 STG.E.128 desc[UR38][R42.64], R32 ;  /* 0x000000202a009986 */ /* 0x0023e8000c101d26 */
[----:B--2---:R1:W-:Y:S02]  /*5a50*/  @!P2 STG.E.128 desc[UR38][R42.64+0x40], R36 ;  /* 0x000040242a00a986 */ /* 0x0043e4000c101d26 */
.L_x_2709:
[----:B------:R-:W-:Y:S05]  /*5a60*/  BSYNC B1 ;  /* 0x0000000000017941 */ /* 0x000fea0003800000 */
.L_x_2708:
[----:B------:R-:W-:Y:S05]  /*5a70*/  @P4 BRA `(.L_x_2689) ;  /* 0x0000000000104947 */ /* 0x000fea0003800000 */
[----:B-1----:R-:W1:Y:S04]  /*5a80*/  @!P1 LDS.128 R32, [R104+0x2000] ;  /* 0x0020000068209984 */ /* 0x002e680000000c00 */
[----:B------:R-:W2:Y:S04]  /*5a90*/  @!P2 LDS.128 R36, [R103+0x2000] ;  /* 0x002000006724a984 */ /* 0x000ea80000000c00 */
[----:B-1----:R3:W-:Y:S04]  /*5aa0*/  @!P1 STG.E.128 desc[UR38][R40.64], R32 ;  /* 0x0000002028009986 */ /* 0x0027e8000c101d26 */
[----:B--2---:R3:W-:Y:S02]  /*5ab0*/  @!P2 STG.E.128 desc[UR38][R40.64+0x40], R36 ;  /* 0x000040242800a986 */ /* 0x0047e4000c101d26 */
.L_x_2689:
[----:B------:R-:W-:Y:S05]  /*5ac0*/  BSYNC B0 ;  /* 0x0000000000007941 */ /* 0x000fea0003800000 */
.L_x_2671:
        /* <DEDUP_REMOVED lines=17> */
.L_x_2711:
[----:B------:R-:W-:Y:S05]  /*5be0*/  BSYNC B0 ;  /* 0x0000000000007941 */ /* 0x000fea0003800000 */
.L_x_2710:
[----:B------:R-:W2:Y:S01]  /*5bf0*/  SYNCS.PHASECHK.TRANS64.TRYWAIT P3, [R95+URZ+0x228b0], R106 ;  /* 0x0228b06a5f0075a7 */ /* 0x000ea2000806017f */
[----:B------:R-:W-:Y:S01]  /*5c00*/  ULDC UR41, c[0x0][0x320] ;  /* 0x0000c80000297ab9 */ /* 0x000fe20000000800 */
[----:B------:R-:W-:Y:S01]  /*5c10*/  ULDC.64 UR46, c[0x0][0x328] ;  /* 0x0000ca00002e7ab9 */ /* 0x000fe20000000a00 */
[----:B------:R-:W-:Y:S01]  /*5c20*/  ULDC.64 UR44, c[0x0][0x318] ;  /* 0x0000c600002c7ab9 */ /* 0x000fe20000000a00 */
[----:B------:R-:W-:Y:S01]  /*5c30*/  BSSY B0, `(.L_x_2712) ;  /* 0x0000003000007945 */ /* 0x000fe20003800000 */
[----:B------:R-:W-:-:S03]  /*5c40*/  IMAD R41, R22, 0x6000, R89 ;  /* 0x0000600016297824 */ /* 0x000fc600078e0259 */
[----:B--2---:R-:W-:Y:S05]  /*5c50*/  @!P3 BRA `(.L_x_2713) ;  /* 0x000001f4008cb947 */ /* 0x004fea0003800000 */
.L_x_3055:
[----:B------:R-:W-:Y:S05]  /*5c60*/  BSYNC B0 ;  /* 0x0000000000007941 */ /* 0x000fea0003800000 */
.L_x_2712:
[----:B------:R-:W-:Y:S01]  /*5c70*/  ISETP.GE.AND P3, PT, R23, R97, PT ;  /* 0x000000611700720c */ /* 0x000fe20003f66270 */
[----:B------:R-:W-:Y:S01]  /*5c80*/  IMAD.IADD R40, R88, 0x1, R41 ;  /* 0x0000000158287824 */ /* 0x000fe200078e0229 */
[----:B------:R-:W-:Y:S01]  /*5c90*/  BSSY B0, `(.L_x_2714) ;  /* 0x0000025000007945 */ /* 0x000fe20003800000 */
[----:B------:R-:W-:Y:S02]  /*5ca0*/  IMAD R41, R41, 0x2, R25 ;  /* 0x0000000229297824 */ /* 0x000fe400078e0219 */
[----:B------:R-:W-:-:S04]  /*5cb0*/  IMAD.WIDE R36, R27, 0x60, R58 ;  /* 0x000000601b247825 */ /* 0x000fc800078e023a */
[----:B------:R-:W-:-:S04]  /*5cc0*/  IMAD R40, R40, 0x2, R25 ;  /* 0x0000000228287824 */ /* 0x000fc800078e0219 */
        /* <DEDUP_REMOVED lines=33> */
.L_x_2715:
[----:B------:R-:W-:Y:S05]  /*5ee0*/  BSYNC B0 ;  /* 0x0000000000007941 */ /* 0x000fea0003800000 */
.L_x_2714:
        /* <DEDUP_REMOVED lines=37> */
.L_x_2717:
[----:B------:R-:W-:Y:S05]  /*6140*/  BSYNC B0 ;  /* 0x0000000000007941 */ /* 0x000fea0003800000 */
.L_x_2716:
        /* <DEDUP_REMOVED lines=12> */
[----:B---34-:R-:W-:Y:S02]  /*6210*/  SEL R33, RZ, 0x1, P3 ;  /* 0x00000001ff217807 */ /* 0x018fe40001800000 */
[----:B------:R-:W-:Y:S02]  /*6220*/  SEL R22, R22, RZ, P3 ;  /* 0x000000ff16167207 */ /* 0x000fe40001800000 */
[----:B------:R-:W-:Y:S01]  /*6230*/  LOP3.LUT R206, R206, R33, RZ, 0x3c, !PT ;  /* 0x00000021cece7212 */ /* 0x000fe200078e3cff */
[----:B------:R1:W-:Y:S01]  /*6240*/  @!P4 SYNCS.ARRIVE.TRANS64.RED.A1T0 RZ, [R95+URZ], RZ ;  /* 0x000000ff5fffc9a7 */ /* 0x0003e2000810043f */
[----:B------:R-:W-:Y:S05]  /*6250*/  @P5 BRA `(.L_x_2718) ;  /* 0xffffffc800bc5947 */ /* 0x000fea000383ffff */
[----:B-1----:R-:W0:Y:S01]  /*6260*/  S2R R32, SR_TID.X ;  /* 0x0000000000207919 */ /* 0x002e220000002100 */
[----:B------:R-:W-:Y:S02]  /*6270*/  PLOP3.LUT P0, PT, PT, PT, PT, 0x8, 0x0 ;  /* 0x000000000000781c */ /* 0x000fe40003f0e170 */
[----:B0-----:R-:W-:-:S04]  /*6280*/  SHF.R.U32.HI R32, RZ, 0x7, R32 ;  /* 0x00000007ff207819 */ /* 0x001fc80000011620 */
[----:B------:R-:W-:-:S13]  /*6290*/  ISETP.NE.AND P5, PT, R32, 0x1, PT ;  /* 0x000000012000780c */ /* 0x000fda0003fa5270 */
[----:B------:R-:W-:Y:S06]  /*62a0*/  @!P5 BAR.ARV 0x9, 0x100 ;  /* 0x024400000000db1d */ /* 0x000fec0000002000 */
.L_x_2666:
[----:B------:R-:W0:Y:S01]  /*62b0*/  LDC R0, c[0x0][0x448] ;  /* 0x00011200ff007b82 */ /* 0x000e220000000800 */
[----:B------:R-:W-:-:S07]  /*62c0*/  IADD3 R7, R204, 0x1, -R203 ;  /* 0x00000001cc077810 */ /* 0x000fce0007ffe8cb */
[----:B------:R-:W1:Y:S01]  /*62d0*/  LDC.64 R4, c[0x0][0x9e0] ;  /* 0x00027800ff047b82 */ /* 0x000e620000000a00 */
[----:B0-----:R-:W-:Y:S01]  /*62e0*/  ISETP.NE.AND P1, PT, R0, 0x1, PT ;  /* 0x000000010000780c */ /* 0x001fe20003f25270 */
[----:B------:R-:W-:Y:S01]  /*62f0*/  VIADD R0, R209, 0x7f ;  /* 0x0000007fd1007836 */ /* 0x000fe20000000000 */
[----:B-1----:R-:W-:-:S11]  /*6300*/  ISETP.GE.AND P2, PT, R5, 0x1, PT ;  /* 0x000000010500780c */ /* 0x002fd60003f46270 */
[----:B------:R-:W0:Y:S08]  /*6310*/  @P1 LDC R3, c[0x0][0x44c] ;  /* 0x00011300ff031b82 */ /* 0x000e300000000800 */
[----:B------:R-:W1:Y:S01]  /*6320*/  @P1 LDC R6, c[0x0][0x450] ;  /* 0x00011400ff061b82 */ /* 0x000e620000000800 */
[----:B0-----:R-:W-:-:S05]  /*6330*/  @P1 IMAD.HI.U32 R3, R0, R3, RZ ;  /* 0x0000000300031227 */ /* 0x001fca00078e00ff */
[----:B-1----:R-:W-:-:S05]  /*6340*/  @P1 SHF.R.U32.HI R0, RZ, R6, R3 ;  /* 0x00000006ff001219 */ /* 0x002fca0000011603 */
[----:B------:R-:W-:Y:S01]  /*6350*/  IMAD.IADD R3, R7, 0x1, R0 ;  /* 0x0000000107037824 */ /* 0x000fe200078e0200 */
[----:B------:R-:W-:Y:S06]  /*6360*/  @P0 BRA `(.L_x_2719) ;  /* 0x00000000000c0947 */ /* 0x000fec0003800000 */
[----:B------:R-:W0:Y:S01]  /*6370*/  FENCE.VIEW.ASYNC.G ;  /* 0x00000000000073c6 */ /* 0x000e220000000100 */
[----:B------:R-:W-:Y:S05]  /*6380*/  WARPSYNC.ALL ;  /* 0x0000000000007948 */ /* 0x000fea0003800000 */
[----:B0-----:R-:W-:Y:S06]  /*6390*/  BAR.ARV 0xc, 0x180 ;  /* 0x0306000000007b1d */ /* 0x001fec0000002000 */
.L_x_2719:
[----:B------:R-:W-:Y:S01]  /*63a0*/  IMAD.IADD R4, R3, 0x1, R4 ;  /* 0x0000000103047824 */ /* 0x000fe200078e0204 */
[----:B------:R-:W-:Y:S06]  /*63b0*/  @!P2 BRA `(.L_x_2720) ;  /* 0x000000000048a947 */ /* 0x000fec0003800000 */
        /* <DEDUP_REMOVED lines=11> */
.L_x_2722:
[----:B------:R-:W-:-:S13]  /*6470*/  ISETP.NE.AND P0, PT, R5, 0x1, PT ;  /* 0x000000010500780c */ /* 0x000fda0003f05270 */
[----:B------:R-:W0:Y:S02]  /*6480*/  @P0 LDC.64 R6, c[0x0][0x9e8] ;  /* 0x00027a00ff060b82 */ /* 0x000e240000000a00 */
[----:B0-----:R-:W-:-:S05]  /*6490*/  @P0 IMAD.HI.U32 R6, R0, R6, RZ ;  /* 0x0000000600060227 */ /* 0x001fca00078e00ff */
[----:B------:R-:W-:-:S07]  /*64a0*/  @P0 SHF.R.U32.HI R0, RZ, R7, R6 ;  /* 0x00000007ff000219 */ /* 0x000fce0000011606 */
.L_x_2723:
[----:B------:R-:W-:Y:S05]  /*64b0*/  BSYNC B0 ;  /* 0x0000000000007941 */ /* 0x000fea0003800000 */
.L_x_2721:
[----:B------:R-:W-:-:S05]  /*64c0*/  IMAD R3, R0, R5, R5 ;  /* 0x0000000500037224 */ /* 0x000fca00078e0205 */
[----:B------:R-:W-:-:S07]  /*64d0*/  VIMNMX R4, R4, R3, PT ;  /* 0x0000000304047248 */ /* 0x000fce0003fe0100 */
.L_x_2720:
[----:B------:R-:W0:Y:S01]  /*64e0*/  @P1 LDC R0, c[0x0][0x44c] ;  /* 0x00011300ff001b82 */ /* 0x000e220000000800 */
[----:B------:R-:W-:Y:S01]  /*64f0*/  VIADD R4, R4, 0x5f ;  /* 0x0000005f04047836 */ /* 0x000fe20000000000 */
[----:B------:R-:W-:-:S03]  /*6500*/  ULDC UR4, c[0x0][0x9dc] ;  /* 0x0002770000047ab9 */ /* 0x000fc60000000800 */
[----:B------:R-:W-:-:S03]  /*6510*/  IMAD.HI R4, R4, 0x2aaaaaab, RZ ;  /* 0x2aaaaaab04047827 */ /* 0x000fc600078e02ff */
[----:B------:R-:W1:Y:S02]  /*6520*/  @P1 LDC R7, c[0x0][0x450] ;  /* 0x00011400ff071b82 */ /* 0x000e640000000800 */
[----:B------:R-:W-:-:S04]  /*6530*/  SHF.R.U32.HI R3, RZ, 0x1f, R4 ;  /* 0x0000001fff037819 */ /* 0x000fc80000011604 */
[----:B------:R-:W-:-:S04]  /*6540*/  LEA.HI.SX32 R4, R4, R3, 0x1c ;  /* 0x0000000304047211 */ /* 0x000fc800078fe2ff */
[----:B------:R-:W-:Y:S01]  /*6550*/  VIMNMX R29, R29, R4, PT ;  /* 0x000000041d1d7248 */ /* 0x000fe20003fe0100 */
[----:B0-----:R-:W-:-:S04]  /*6560*/  @P1 IMAD.HI.U32 R6, R209, R0, RZ ;  /* 0x00000000d1061227 */ /* 0x001fc800078e00ff */
[----:B------:R-:W-:Y:S01]  /*6570*/  IMAD.MOV.U32 R0, RZ, RZ, R209 ;  /* 0x000000ffff007224 */ /* 0x000fe200078e00d1 */
        /* <DEDUP_REMOVED lines=14> */
.L_x_2726:
[----:B------:R-:W-:-:S13]  /*6660*/  ISETP.NE.AND P0, PT, R5, 0x1, PT ;  /* 0x000000010500780c */ /* 0x000fda0003f05270 */
[----:B------:R-:W0:Y:S02]  /*6670*/  @P0 LDC.64 R6, c[0x0][0x9e8] ;  /* 0x00027a00ff060b82 */ /* 0x000e240000000a00 */
[----:B0-----:R-:W-:-:S05]  /*6680*/  @P0 IMAD.HI.U32 R4, R0, R6, RZ ;  /* 0x0000000600040227 */ /* 0x001fca00078e00ff */
[----:B------:R-:W-:-:S07]  /*6690*/  @P0 SHF.R.U32.HI R0, RZ, R7, R4 ;  /* 0x00000007ff000219 */ /* 0x000fce0000011604 */
.L_x_2727:
[----:B------:R-:W-:Y:S05]  /*66a0*/  BSYNC B0 ;  /* 0x0000000000007941 */ /* 0x000fea0003800000 */
.L_x_2725:
[----:B------:R-:W-:-:S05]  /*66b0*/  IMAD R0, R0, R5, RZ ;  /* 0x0000000500007224 */ /* 0x000fca00078e02ff */
[----:B------:R-:W-:-:S07]  /*66c0*/  VIMNMX R3, R3, R0, !PT ;  /* 0x0000000003037248 */ /* 0x000fce0007fe0100 */
.L_x_2724:
[----:B------:R-:W-:Y:S01]  /*66d0*/  IMAD.HI R3, R3, 0x2aaaaaab, RZ ;  /* 0x2aaaaaab03037827 */ /* 0x000fe200078e02ff */
[----:B------:R-:W-:Y:S03]  /*66e0*/  BSSY B0, `(.L_x_2728) ;  /* 0x0000026000007945 */ /* 0x000fe60003800000 */
[----:B------:R-:W-:Y:S01]  /*66f0*/  IMAD.MOV.U32 R176, RZ, RZ, RZ ;  /* 0x000000ffffb07224 */ /* 0x000fe200078e00ff */
[----:B------:R-:W-:-:S04]  /*6700*/  SHF.R.U32.HI R0, RZ, 0x1f, R3 ;  /* 0x0000001fff007819 */ /* 0x000fc80000011603 */
[----:B------:R-:W-:-:S04]  /*6710*/  LEA.HI.SX32 R0, R3, R0, 0x1c ;  /* 0x0000000003007211 */ /* 0x000fc800078fe2ff */
[----:B------:R-:W-:-:S04]  /*6720*/  VIMNMX R219, RZ, R0, !PT ;  /* 0x00000000ffdb7248 */ /* 0x000fc80007fe0100 */
        /* <DEDUP_REMOVED lines=33> */
.L_x_2729:
[----:B------:R-:W-:Y:S05]  /*6940*/  BSYNC B0 ;  /* 0x0000000000007941 */ /* 0x000fea0003800000 */
.L_x_2728:
[-C--:B------:R-:W-:Y:S01]  /*6950*/  IMAD R219, R233, R176.reuse, R219 ;  /* 0x000000b0e9db7224 */ /* 0x080fe200078e02db */
        /* <DEDUP_REMOVED lines=78> */
.L_x_3058:
        /* <DEDUP_REMOVED lines=26> */
.L_x_2733:
[----:B------:R-:W-:Y:S05]  /*6fe0*/  BSYNC B6 ;  /* 0x0000000000067941 */ /* 0x000fea0003800000 */
.L_x_2732:
        /* <DEDUP_REMOVED lines=12> */
.L_x_2737:
[----:B--2---:R2:W3:Y:S02]  /*70b0*/  SYNCS.PHASECHK.TRANS64.TRYWAIT P0, [R19+URZ+0x22800], R0 ;  /* 0x02280000130075a7 */ /* 0x0044e4000800017f */
[----:B---3--:R-:W-:Y:S05]  /*70c0*/  @!P0 NANOSLEEP.SYNCS 0x989680 ;  /* 0x009896800000895d */ /* 0x008fea0003900000 */
[----:B------:R-:W3:Y:S02]  /*70d0*/  @!P0 SYNCS.PHASECHK.TRANS64 P0, [R19+URZ+0x22800], R0 ;  /* 0x02280000130085a7 */ /* 0x000ee4000800007f */
[----:B---3--:R-:W-:Y:S05]  /*70e0*/  @!P0 BRA `(.L_x_2737) ;  /* 0xfffffffc00f08947 */ /* 0x008fea000383ffff */
.L_x_2736:
[----:B------:R-:W-:Y:S05]  /*70f0*/  BSYNC B0 ;  /* 0x0000000000007941 */ /* 0x000fea0003800000 */
.L_x_2735:
[----:B------:R-:W-:Y:S05]  /*7100*/  BRA `(.L_x_2738) ;  /* 0x0000002c00947947 */ /* 0x000fea0003800000 */
.L_x_2734:
[----:B------:R-:W-:Y:S01]  /*7110*/  LOP3.LUT P0, RZ, R24, 0x3ff, RZ, 0xc0, !PT ;  /* 0x000003ff18ff7812 */ /* 0x000fe2000780c0ff */
[----:B------:R-:W-:Y:S01]  /*7120*/  ULDC.64 UR4, c[0x0][0x3f8] ;  /* 0x0000fe0000047ab9 */ /* 0x000fe20000000a00 */
[----:B-----5:R-:W-:Y:S01]  /*7130*/  SHF.R.S32.HI R0, RZ, 0x1f, R152 ;  /* 0x0000001fff007819 */ /* 0x020fe20000011498 */
[----:B------:R-:W-:Y:S01]  /*7140*/  ULDC.64 UR6, c[0x0][0x408] ;  /* 0x0001020000067ab9 */ /* 0x000fe20000000a00 */
[----:B------:R-:W-:Y:S01]  /*7150*/  IMAD.WIDE.U32 R24, R152, UR4, RZ ;  /* 0x0000000498187c25 */ /* 0x000fe2000f8e00ff */
[----:B------:R-:W-:Y:S03]  /*7160*/  BSSY B6, `(.L_x_2739) ;  /* 0x0000019000067945 */ /* 0x000fe60003800000 */
[C---:B------:R-:W-:Y:S02]  /*7170*/  IMAD R3, R0.reuse, UR4, RZ ;  /* 0x0000000400037c24 */ /* 0x040fe4000f8e02ff */
[----:B------:R-:W-:-:S02]  /*7180*/  IMAD R5, R0, UR6, RZ ;  /* 0x0000000600057c24 */ /* 0x000fc4000f8e02ff */
[C---:B------:R-:W-:Y:S02]  /*7190*/  IMAD R3, R152.reuse, UR5, R3 ;  /* 0x0000000598037c24 */ /* 0x040fe4000f8e0203 */
[C---:B------:R-:W-:Y:S02]  /*71a0*/  IMAD R5, R152.reuse, UR7, R5 ;  /* 0x0000000798057c24 */ /* 0x040fe4000f8e0205 */
[----:B------:R-:W-:-:S04]  /*71b0*/  IMAD.WIDE.U32 R152, R152, UR6, RZ ;  /* 0x0000000698987c25 */ /* 0x000fc8000f8e00ff */
[----:B------:R-:W-:Y:S02]  /*71c0*/  IMAD.IADD R27, R3, 0x1, R25 ;  /* 0x00000001031b7824 */ /* 0x000fe400078e0219 */
[----:B------:R-:W-:Y:S01]  /*71d0*/  IMAD.IADD R29, R5, 0x1, R153 ;  /* 0x00000001051d7824 */ /* 0x000fe200078e0299 */
        /* <DEDUP_REMOVED lines=17> */
.L_x_2740:
[----:B------:R-:W-:Y:S05]  /*72f0*/  BSYNC B6 ;  /* 0x0000000000067941 */ /* 0x000fea0003800000 */
.L_x_2739:
[----:B------:R-:W-:Y:S01]  /*7300*/  LEA.HI R31, R31, R26, RZ, 0x2 ;  /* 0x0000001a1f1f7211 */ /* 0x000fe200078f10ff */
[----:B------:R-:W-:Y:S01]  /*7310*/  ULDC.U8 UR4, c[0x0][0x410] ;  /* 0x0001040000047ab9 */ /* 0x000fe20000000000 */
[----:B------:R-:W-:Y:S01]  /*7320*/  BSSY B0, `(.L_x_2741) ;  /* 0x00002bb000007945 */ /* 0x000fe20003800000 */
[----:B------:R-:W-:Y:S01]  /*7330*/  ISETP.NE.AND P0, PT, RZ, UR4, PT ;  /* 0x00000004ff007c0c */ /* 0x000fe2000bf05270 */
[----:B------:R-:W-:Y:S01]  /*7340*/  IMAD.IADD R41, R23, 0x1, R209 ;  /* 0x0000000117297824 */ /* 0x000fe200078e02d1 */
[----:B------:R-:W-:Y:S02]  /*7350*/  SHF.R.S32.HI R0, RZ, 0x1f, R31 ;  /* 0x0000001fff007819 */ /* 0x000fe4000001141f */
[----:B------:R-:W-:Y:S02]  /*7360*/  LOP3.LUT R31, R31, 0xfffffffc, RZ, 0xc0, !PT ;  /* 0xfffffffc1f1f7812 */ /* 0x000fe400078ec0ff */
[----:B------:R-:W-:-:S03]  /*7370*/  LEA.HI R0, R0, R23, RZ, 0x3 ;  /* 0x0000001700007211 */ /* 0x000fc600078f18ff */
[----:B------:R-:W-:Y:S01]  /*7380*/  IMAD.IADD R26, R26, 0x1, -R31 ;  /* 0x000000011a1a7824 */ /* 0x000fe200078e0a1f */
[----:B------:R-:W-:-:S05]  /*7390*/  LOP3.LUT R0, R0, 0xfffffff8, RZ, 0xc0, !PT ;  /* 0xfffffff800007812 */ /* 0x000fca00078ec0ff */
[----:B------:R-:W-:Y:S01]  /*73a0*/  IMAD.IADD R38, R23, 0x1, -R0 ;  /* 0x0000000117267824 */ /* 0x000fe200078e0a00 */
[----:B------:R-:W-:Y:S06]  /*73b0*/  @!P0 BRA `(.L_x_2742) ;  /* 0x0000001400988947 */ /* 0x000fec0003800000 */
[----:B------:R-:W1:Y:S01]  /*73c0*/  LDC R42, c[0x0][0x448] ;  /* 0x00011200ff2a7b82 */ /* 0x000e620000000800 */
[----:B------:R-:W-:Y:S01]  /*73d0*/  IMAD R3, R26, 0x40, R41 ;  /* 0x000000401a037824 */ /* 0x000fe200078e0229 */
[----:B------:R-:W-:Y:S01]  /*73e0*/  ULDC.64 UR4, c[0x0][0x3f8] ;  /* 0x0000fe0000047ab9 */ /* 0x000fe20000000a00 */
[----:B------:R-:W-:Y:S01]  /*73f0*/  ULDC.64 UR6, c[0x0][0x408] ;  /* 0x0001020000067ab9 */ /* 0x000fe20000000a00 */
[----:B------:R-:W-:Y:S01]  /*7400*/  IMAD.MOV.U32 R8, RZ, RZ, R24 ;  /* 0x000000ffff087224 */ /* 0x000fe200078e0018 */
[----:B------:R-:W-:Y:S01]  /*7410*/  SHF.R.S32.HI R32, RZ, 0x1f, R207 ;  /* 0x0000001fff207819 */ /* 0x000fe200000114cf */
[----:B------:R-:W-:Y:S02]  /*7420*/  IMAD.MOV.U32 R9, RZ, RZ, R27 ;  /* 0x000000ffff097224 */ /* 0x000fe400078e001b */
[----:B------:R-:W-:Y:S02]  /*7430*/  IMAD.MOV.U32 R10, RZ, RZ, R152 ;  /* 0x000000ffff0a7224 */ /* 0x000fe400078e0098 */
[----:B------:R-:W-:Y:S01]  /*7440*/  IMAD.MOV.U32 R11, RZ, RZ, R29 ;  /* 0x000000ffff0b7224 */ /* 0x000fe200078e001d */
[----:B-1----:R-:W-:-:S13]  /*7450*/  ISETP.NE.AND P0, PT, R42, 0x1, PT ;  /* 0x000000012a00780c */ /* 0x002fda0003f05270 */
[----:B------:R-:W1:Y:S08]  /*7460*/  @P0 LDC R0, c[0x0][0x44c] ;  /* 0x00011300ff000b82 */ /* 0x000e700000000800 */
[----:B------:R-:W2:Y:S01]  /*7470*/  @P0 LDC R5, c[0x0][0x450] ;  /* 0x00011400ff050b82 */ /* 0x000ea20000000800 */
[----:B-1----:R-:W-:-:S05]  /*7480*/  @P0 IMAD.HI.U32 R0, R3, R0, RZ ;  /* 0x0000000003000227 */ /* 0x002fca00078e00ff */
[----:B--2---:R-:W-:-:S04]  /*7490*/  @P0 SHF.R.U32.HI R3, RZ, R5, R0 ;  /* 0x00000005ff030219 */ /* 0x004fc80000011600 */
[----:B------:R-:W-:Y:S01]  /*74a0*/  SHF.R.S32.HI R0, RZ, 0x1f, R3 ;  /* 0x0000001fff007819 */ /* 0x000fe20000011403 */
[----:B------:R-:W-:-:S04]  /*74b0*/  IMAD.WIDE.U32 R8, R3, UR4, R8 ;  /* 0x0000000403087c25 */ /* 0x000fc8000f8e0008 */
[C---:B------:R-:W-:Y:S02]  /*74c0*/  IMAD R4, R0.reuse, UR4, RZ ;  /* 0x0000000400047c24 */ /* 0x040fe4000f8e02ff */
[----:B------:R-:W-:Y:S02]  /*74d0*/  IMAD R0, R0, UR6, RZ ;  /* 0x0000000600007c24 */ /* 0x000fe4000f8e02ff */
[C---:B------:R-:W-:Y:S01]  /*74e0*/  IMAD R7, R3.reuse, UR5, R4 ;  /* 0x0000000503077c24 */ /* 0x040fe2000f8e0204 */
[----:B------:R-:W-:Y:S01]  /*74f0*/  ULDC.64 UR4, c[0x0][0x3e8] ;  /* 0x0000fa0000047ab9 */ /* 0x000fe20000000a00 */
[C---:B------:R-:W-:Y:S01]  /*7500*/  IMAD.WIDE.U32 R10, R3.reuse, UR6, R10 ;  /* 0x00000006030a7c25 */ /* 0x040fe2000f8e000a */
[----:B------:R-:W-:Y:S01]  /*7510*/  LEA R6, P0, R8, UR4, 0x1 ;  /* 0x0000000408067c11 */ /* 0x000fe2000f8008ff */
[----:B------:R-:W-:Y:S02]  /*7520*/  UMOV UR4, 0xffffffff ;  /* 0xffffffff00047882 */ /* 0x000fe40000000000 */
[----:B------:R-:W-:Y:S01]  /*7530*/  IMAD R3, R3, UR7, R0 ;  /* 0x0000000703037c24 */ /* 0x000fe2000f8e0200 */
[----:B------:R-:W-:Y:S01]  /*7540*/  ULDC.64 UR6, c[0x0][0x400] ;  /* 0x0001000000067ab9 */ /* 0x000fe20000000a00 */
[----:B------:R-:W-:Y:S01]  /*7550*/  IMAD.IADD R7, R9, 0x1, R7 ;  /* 0x0000000109077824 */ /* 0x000fe200078e0207 */
[----:B------:R-:W-:Y:S01]  /*7560*/  LEA R4, P1, R10, UR6, 0x1 ;  /* 0x000000060a047c11 */ /* 0x000fe2000f8208ff */
[----:B------:R-:W-:-:S03]  /*7570*/  IMAD.IADD R3, R11, 0x1, R3 ;  /* 0x000000010b037824 */ /* 0x000fc600078e0203 */
[----:B------:R-:W-:Y:S02]  /*7580*/  LEA.HI.X R7, R8, UR5, R7, 0x1, P0 ;  /* 0x0000000508077c11 */ /* 0x000fe400080f0c07 */
[----:B------:R-:W-:Y:S01]  /*7590*/  LEA.HI.X R10, R10, UR7, R3, 0x1, P1 ;  /* 0x000000070a0a7c11 */ /* 0x000fe200088f0c03 */
[----:B------:R-:W-:Y:S06]  /*75a0*/  BRA.DIV UR4, `(.L_x_2743) ;  /* 0x000001de04707947 */ /* 0x000fec000b800000 */
[----:B------:R1:W2:Y:S04]  /*75b0*/  SHFL.IDX PT, R3, R7, RZ, 0x1c1f ;  /* 0x001c1fff07037589 */ /* 0x0002a800000e0000 */
[----:B------:R1:W3:Y:S04]  /*75c0*/  SHFL.IDX PT, R0, R6, RZ, 0x1c1f ;  /* 0x001c1fff06007589 */ /* 0x0002e800000e0000 */
[----:B------:R1:W4:Y:S04]  /*75d0*/  SHFL.IDX PT, R5, R10, RZ, 0x1c1f ;  /* 0x001c1fff0a057589 */ /* 0x00032800000e0000 */
[----:B------:R1:W0:Y:S02]  /*75e0*/  SHFL.IDX PT, R14, R4, RZ, 0x1c1f ;  /* 0x001c1fff040e7589 */ /* 0x00022400000e0000 */
.L_x_3064:
[----:B------:R-:W-:Y:S01]  /*75f0*/  IMAD R42, R203, R42, RZ ;  /* 0x0000002acb2a7224 */ /* 0x000fe200078e02ff */
[----:B------:R-:W-:Y:S01]  /*7600*/  BSSY B1, `(.L_x_2744) ;  /* 0x000001d000017945 */ /* 0x000fe20003800000 */
[----:B------:R-:W-:Y:S02]  /*7610*/  CS2R R26, SRZ ;  /* 0x00000000001a7805 */ /* 0x000fe4000001ff00 */
[----:B------:R-:W-:Y:S02]  /*7620*/  CS2R R24, SRZ ;  /* 0x0000000000187805 */ /* 0x000fe4000001ff00 */
[----:B------:R-:W-:Y:S02]  /*7630*/  CS2R R28, SRZ ;  /* 0x00000000001c7805 */ /* 0x000fe4000001ff00 */
[----:B------:R-:W-:Y:S02]  /*7640*/  ISETP.GE.AND P0, PT, R41, R42, PT ;  /* 0x0000002a2900720c */ /* 0x000fe40003f06270 */
[----:B------:R-:W-:-:S11]  /*7650*/  CS2R R20, SRZ ;  /* 0x0000000000147805 */ /* 0x000fd6000001ff00 */
[----:B------:R-:W-:Y:S05]  /*7660*/  @P0 BRA `(.L_x_2745) ;  /* 0x0000000000580947 */ /* 0x000fea0003800000 */
[----:B------:R-:W-:Y:S01]  /*7670*/  ULDC UR4, c[0x0][0x3f4] ;  /* 0x0000fd0000047ab9 */ /* 0x000fe20000000800 */
[----:B---3--:R-:W-:Y:S01]  /*7680*/  IMAD.MOV.U32 R8, RZ, RZ, R0 ;  /* 0x000000ffff087224 */ /* 0x008fe200078e0000 */
[----:B------:R-:W-:Y:S01]  /*7690*/  ISETP.GE.AND P3, PT, R207, UR4, PT ;  /* 0x00000004cf007c0c */ /* 0x000fe2000bf66270 */
[----:B--2---:R-:W-:Y:S01]  /*76a0*/  IMAD.MOV.U32 R9, RZ, RZ, R3 ;  /* 0x000000ffff097224 */ /* 0x004fe200078e0003 */
[----:B------:R-:W-:Y:S01]  /*76b0*/  ISETP.GE.AND P2, PT, R200, UR4, PT ;  /* 0x00000004c8007c0c */ /* 0x000fe2000bf46270 */
[----:B----4-:R-:W-:Y:S01]  /*76c0*/  IMAD.MOV.U32 R15, RZ, RZ, R5 ;  /* 0x000000ffff0f7224 */ /* 0x010fe200078e0005 */
[----:B------:R-:W-:-:S09]  /*76d0*/  CS2R R28, SRZ ;  /* 0x00000000001c7805 */ /* 0x000fd2000001ff00 */
[C---:B0-----:R-:W-:Y:S01]  /*76e0*/  @!P3 IMAD.SHL.U32 R13, R207.reuse, 0x2, RZ ;  /* 0x00000002cf0db824 */ /* 0x041fe200078e00ff */
[----:B------:R-:W-:Y:S01]  /*76f0*/  @!P3 SHF.L.U64.HI R24, R207, 0x1, R32 ;  /* 0x00000001cf18b819 */ /* 0x000fe20000010220 */
[----:B------:R-:W-:-:S03]  /*7700*/  @!P2 IMAD.WIDE R30, R200, 0x2, R8 ;  /* 0x00000002c81ea825 */ /* 0x000fc600078e0208 */
[-C--:B------:R-:W-:Y:S02]  /*7710*/  @!P3 IADD3 R8, P0, R0, R13.reuse, RZ ;  /* 0x0000000d0008b210 */ /* 0x080fe40007f1e0ff */
[----:B------:R-:W-:Y:S02]  /*7720*/  @!P3 IADD3 R12, P1, R14, R13, RZ ;  /* 0x0000000d0e0cb210 */ /* 0x000fe40007f3e0ff */
        /* <DEDUP_REMOVED lines=10> */
.L_x_2745:
[----:B------:R-:W-:Y:S05]  /*77d0*/  BSYNC B1 ;  /* 0x0000000000017941 */ /* 0x000fea0003800000 */
.L_x_2744:
[----:B0----5:R-:W-:Y:S01]  /*77e0*/  IMAD.MOV.U32 R8, RZ, RZ, R25 ;  /* 0x000000ffff087224 */ /* 0x021fe200078e0019 */
[----:B------:R-:W-:Y:S01]  /*77f0*/  UMOV UR4, 0xffffffff ;  /* 0xffffffff00047882 */ /* 0x000fe20000000000 */
[----:B---3--:R-:W-:Y:S02]  /*7800*/  IMAD.MOV.U32 R0, RZ, RZ, R26 ;  /* 0x000000ffff007224 */ /* 0x008fe400078e001a */
[----:B--2---:R-:W-:Y:S01]  /*7810*/  IMAD.MOV.U32 R3, RZ, RZ, R27 ;  /* 0x000000ffff037224 */ /* 0x004fe200078e001b */
[----:B------:R-:W-:Y:S01]  /*7820*/  PRMT R44, R8, 0x7610, R44 ;  /* 0x00007610082c7816 */ /* 0x000fe2000000002c */
[----:B----4-:R-:W-:Y:S02]  /*7830*/  IMAD.MOV.U32 R5, RZ, RZ, R24 ;  /* 0x000000ffff057224 */ /* 0x010fe400078e0018 */
[----:B------:R-:W-:Y:S01]  /*7840*/  IMAD.MOV.U32 R8, RZ, RZ, R21 ;  /* 0x000000ffff087224 */ /* 0x000fe200078e0015 */
[----:B------:R-:W-:Y:S01]  /*7850*/  PRMT R39, R0, 0x5410, R3 ;  /* 0x0000541000277816 */ /* 0x000fe20000000003 */
[----:B------:R-:W-:Y:S01]  /*7860*/  IMAD.MOV.U32 R0, RZ, RZ, R28 ;  /* 0x000000ffff007224 */ /* 0x000fe200078e001c */
[----:B------:R-:W-:Y:S01]  /*7870*/  PRMT R43, R5, 0x7610, R43 ;  /* 0x00007610052b7816 */ /* 0x000fe2000000002b */
[----:B------:R-:W-:Y:S01]  /*7880*/  IMAD.MOV.U32 R3, RZ, RZ, R29 ;  /* 0x000000ffff037224 */ /* 0x000fe200078e001d */
[----:B------:R-:W-:Y:S01]  /*7890*/  PRMT R46, R8, 0x7610, R46 ;  /* 0x00007610082e7816 */ /* 0x000fe2000000002e */
[----:B------:R-:W-:Y:S01]  /*78a0*/  IMAD.MOV.U32 R5, RZ, RZ, R20 ;  /* 0x000000ffff057224 */ /* 0x000fe200078e0014 */
[----:B------:R-:W-:-:S02]  /*78b0*/  PRMT R45, R0, 0x7610, R45 ;  /* 0x00007610002d7816 */ /* 0x000fc4000000002d */
[----:B------:R-:W-:Y:S02]  /*78c0*/  CS2R R8, SRZ ;  /* 0x0000000000087805 */ /* 0x000fe4000001ff00 */
[----:B------:R-:W-:Y:S02]  /*78d0*/  PRMT R43, R43, 0x5410, R3 ;  /* 0x000054102b2b7816 */ /* 0x000fe40000000003 */
[----:B------:R-:W-:Y:S01]  /*78e0*/  PRMT R44, R44, 0x5410, R5 ;  /* 0x000054102c2c7816 */ /* 0x000fe20000000005 */
[----:B------:R-:W-:Y:S06]  /*78f0*/  BRA.DIV UR4, `(.L_x_2746) ;  /* 0x000001de040c7947 */ /* 0x000fec000b800000 */
[----:B------:R0:W2:Y:S04]  /*7900*/  SHFL.IDX PT, R3, R7, 0x1, 0x1c1f ;  /* 0x003c1f0007037f89 */ /* 0x0000a800000e0000 */
[----:B------:R0:W3:Y:S04]  /*7910*/  SHFL.IDX PT, R0, R6, 0x1, 0x1c1f ;  /* 0x003c1f0006007f89 */ /* 0x0000e800000e0000 */
[----:B------:R0:W4:Y:S04]  /*7920*/  SHFL.IDX PT, R5, R10, 0x1, 0x1c1f ;  /* 0x003c1f000a057f89 */ /* 0x00012800000e0000 */
[----:B-1----:R-:W1:Y:S02]  /*7930*/  SHFL.IDX PT, R4, R4, 0x1, 0x1c1f ;  /* 0x003c1f0004047f89 */ /* 0x002e6400000e0000 */
.L_x_3070:
[----:B------:R-:W-:Y:S01]  /*7940*/  VIADD R41, R41, 0x40 ;  /* 0x0000004029297836 */ /* 0x000fe20000000000 */
[----:B0-----:R-:W-:Y:S01]  /*7950*/  LEA.HI R6, R232, R232, RZ, 0x1 ;  /* 0x000000e8e8067211 */ /* 0x001fe200078f08ff */
[----:B------:R-:W-:Y:S01]  /*7960*/  BSSY B1, `(.L_x_2747) ;  /* 0x000001e000017945 */ /* 0x000fe20003800000 */
[----:B------:R-:W-:Y:S02]  /*7970*/  CS2R R10, SRZ ;  /* 0x00000000000a7805 */ /* 0x000fe4000001ff00 */
[----:B------:R-:W-:Y:S02]  /*7980*/  CS2R R14, SRZ ;  /* 0x00000000000e7805 */ /* 0x000fe4000001ff00 */
[----:B------:R-:W-:Y:S02]  /*7990*/  ISETP.GE.AND P0, PT, R41, R42, PT ;  /* 0x0000002a2900720c */ /* 0x000fe40003f06270 */
[----:B------:R-:W-:Y:S02]  /*79a0*/  CS2R R12, SRZ ;  /* 0x00000000000c7805 */ /* 0x000fe4000001ff00 */
[----:B------:R-:W-:-:S05]  /*79b0*/  LOP3.LUT R7, R6, 0xfffffffe, RZ, 0xc0, !PT ;  /* 0xfffffffe06077812 */ /* 0x000fca00078ec0ff */
[----:B------:R-:W-:-:S05]  /*79c0*/  IMAD.IADD R7, R232, 0x1, -R7 ;  /* 0x00000001e8077824 */ /* 0x000fca00078e0a07 */
[----:B------:R-:W-:Y:S01]  /*79d0*/  SHF.L.U32 R40, R7, 0x1f, RZ ;  /* 0x0000001f07287819 */ /* 0x000fe200000006ff */
[----:B------:R-:W-:Y:S06]  /*79e0*/  @P0 BRA `(.L_x_2748) ;  /* 0x0000000000540947 */ /* 0x000fec0003800000 */
[----:B------:R-:W-:Y:S01]  /*79f0*/  ULDC UR4, c[0x0][0x3f4] ;  /* 0x0000fd0000047ab9 */ /* 0x000fe20000000800 */
[----:B---3--:R-:W-:Y:S01]  /*7a00*/  IMAD.MOV.U32 R6, RZ, RZ, R0 ;  /* 0x000000ffff067224 */ /* 0x008fe200078e0000 */
[----:B------:R-:W-:Y:S01]  /*7a10*/  ISETP.GE.AND P2, PT, R200, UR4, PT ;  /* 0x00000004c8007c0c */ /* 0x000fe2000bf46270 */
[----:B--2---:R-:W-:Y:S01]  /*7a20*/  IMAD.MOV.U32 R7, RZ, RZ, R3 ;  /* 0x000000ffff077224 */ /* 0x004fe200078e0003 */
[----:B------:R-:W-:Y:S02]  /*7a30*/  ISETP.GE.AND P3, PT, R207, UR4, PT ;  /* 0x00000004cf007c0c */ /* 0x000fe4000bf66270 */
[----:B------:R-:W-:-:S09]  /*7a40*/  CS2R R14, SRZ ;  /* 0x00000000000e7805 */ /* 0x000fd2000001ff00 */
[C---:B------:R-:W-:Y:S02]  /*7a50*/  @!P2 IMAD.WIDE R36, R200.reuse, 0x2, R6 ;  /* 0x00000002c824a825 */ /* 0x040fe400078e0206 */
[C---:B------:R-:W-:Y:S02]  /*7a60*/  @!P3 SHF.L.U64.HI R10, R207.reuse, 0x1, R32 ;  /* 0x00000001cf0ab819 */ /* 0x040fe40000010220 */
[----:B------:R-:W-:Y:S01]  /*7a70*/  @!P3 IMAD.SHL.U32 R7, R207, 0x2, RZ ;  /* 0x00000002cf07b824 */ /* 0x000fe200078e00ff */
[----:B------:R-:W-:Y:S02]  /*7a80*/  CS2R R8, SRZ ;  /* 0x0000000000087805 */ /* 0x000fe4000001ff00 */
[----:B------:R-:W-:Y:S01]  /*7a90*/  CS2R R12, SRZ ;  /* 0x00000000000c7805 */ /* 0x000fe2000001ff00 */
[----:B------:R0:W5:Y:S01]  /*7aa0*/  @!P2 LD.E.64 R14, desc[UR38][R36.64] ;  /* 0x00000026240ea980 */ /* 0x000162000c101b00 */
[----:B-1--4-:R-:W-:Y:S01]  /*7ab0*/  @!P2 IMAD.WIDE R32, R200, 0x2, R4 ;  /* 0x00000002c820a825 */ /* 0x012fe200078e0204 */
[----:B------:R-:W-:-:S02]  /*7ac0*/  @!P3 IADD3 R30, P0, R0, R7, RZ ;  /* 0x00000007001eb210 */ /* 0x000fc40007f1e0ff */
[----:B------:R-:W-:Y:S02]  /*7ad0*/  @!P3 IADD3 R6, P1, R4, R7, RZ ;  /* 0x000000070406b210 */ /* 0x000fe40007f3e0ff */
[----:B------:R0:W5:Y:S01]  /*7ae0*/  @!P2 LD.E.64 R8, desc[UR38][R32.64] ;  /* 0x000000262008a980 */ /* 0x000162000c101b00 */
[--C-:B------:R-:W-:Y:S02]  /*7af0*/  @!P3 IMAD.X R31, R3, 0x1, R10.reuse, P0 ;  /* 0x00000001031fb824 */ /* 0x100fe400000e060a */
[----:B------:R-:W-:Y:S01]  /*7b00*/  @!P3 IMAD.X R7, R5, 0x1, R10, P1 ;  /* 0x000000010507b824 */ /* 0x000fe200008e060a */
[----:B------:R-:W-:Y:S02]  /*7b10*/  CS2R R10, SRZ ;  /* 0x00000000000a7805 */ /* 0x000fe4000001ff00 */
[----:B------:R0:W5:Y:S04]  /*7b20*/  @!P3 LD.E.64 R12, desc[UR38][R30.64] ;  /* 0x000000261e0cb980 */ /* 0x000168000c101b00 */
[----:B------:R0:W5:Y:S02]  /*7b30*/  @!P3 LD.E.64 R10, desc[UR38][R6.64] ;  /* 0x00000026060ab980 */ /* 0x000164000c101b00 */
.L_x_2748:
[----:B------:R-:W-:Y:S05]  /*7b40*/  BSYNC B1 ;  /* 0x0000000000017941 */ /* 0x000fea0003800000 */
.L_x_2747:
[----:B------:R-:W2:Y:S01]  /*7b50*/  SYNCS.PHASECHK.TRANS64.TRYWAIT P0, [R19+URZ+0x22800], R40 ;  /* 0x02280028130075a7 */ /* 0x000ea2000800017f */
[----:B---3--:R-:W-:Y:S01]  /*7b60*/  IMAD.SHL.U32 R0, R38, 0x40, RZ ;  /* 0x0000004026007824 */ /* 0x008fe200078e00ff */
[----:B0-----:R-:W-:Y:S01]  /*7b70*/  VIADDMNMX R30, R42, -R209, 0x80, PT ;  /* 0x000000802a1e7446 */ /* 0x001fe200038009d1 */
[----:B-1---5:R-:W-:Y:S01]  /*7b80*/  IMAD.MOV.U32 R4, RZ, RZ, R8 ;  /* 0x000000ffff047224 */ /* 0x022fe200078e0008 */
[----:B------:R-:W-:Y:S01]  /*7b90*/  BSSY B1, `(.L_x_2749) ;  /* 0x000001a000017945 */ /* 0x000fe20003800000 */
[----:B----4-:R-:W-:Y:S01]  /*7ba0*/  IMAD.MOV.U32 R5, RZ, RZ, R11 ;  /* 0x000000ffff057224 */ /* 0x010fe200078e000b */
[----:B--2---:R-:W-:Y:S01]  /*7bb0*/  LOP3.LUT R3, R0, 0x1c0, RZ, 0xc0, !PT ;  /* 0x000001c000037812 */ /* 0x004fe200078ec0ff */
[----:B------:R-:W-:Y:S01]  /*7bc0*/  IMAD.MOV.U32 R6, RZ, RZ, R14 ;  /* 0x000000ffff067224 */ /* 0x000fe200078e000e */
[----:B------:R-:W-:Y:S01]  /*7bd0*/  PRMT R41, R4, 0x7610, R41 ;  /* 0x0000761004297816 */ /* 0x000fe20000000029 */
[----:B------:R-:W-:Y:S01]  /*7be0*/  IMAD.MOV.U32 R4, RZ, RZ, R10 ;  /* 0x000000ffff047224 */ /* 0x000fe200078e000a */
[----:B------:R-:W-:-:S02]  /*7bf0*/  LOP3.LUT R0, R3, 0x18, R16, 0xf8, !PT ;  /* 0x0000001803007812 */ /* 0x000fc400078ef810 */
[----:B------:R-:W-:Y:S02]  /*7c00*/  SHF.R.U32.HI R3, RZ, 0x3, R3 ;  /* 0x00000003ff037819 */ /* 0x000fe40000011603 */
[----:B------:R-:W-:Y:S01]  /*7c10*/  PRMT R45, R45, 0x5410, R4 ;  /* 0x000054102d2d7816 */ /* 0x000fe20000000004 */
[----:B------:R-:W-:Y:S01]  /*7c20*/  IMAD.MOV.U32 R4, RZ, RZ, R15 ;  /* 0x000000ffff047224 */ /* 0x000fe200078e000f */
[----:B------:R-:W-:Y:S01]  /*7c30*/  LOP3.LUT R3, R0, R3, RZ, 0x3c, !PT ;  /* 0x0000000300037212 */ /* 0x000fe200078e3cff */
[----:B------:R-:W-:Y:S01]  /*7c40*/  IMAD.MOV.U32 R0, RZ, RZ, R9 ;  /* 0x000000ffff007224 */ /* 0x000fe200078e0009 */
[----:B------:R-:W-:Y:S01]  /*7c50*/  PRMT R47, R5, 0x7610, R47 ;  /* 0x00007610052f7816 */ /* 0x000fe2000000002f */
[----:B------:R-:W-:Y:S01]  /*7c60*/  IMAD.MOV.U32 R5, RZ, RZ, R12 ;  /* 0x000000ffff057224 */ /* 0x000fe200078e000c */
[----:B------:R-:W-:Y:S02]  /*7c70*/  PRMT R42, R4, 0x7610, R42 ;  /* 0x00007610042a7816 */ /* 0x000fe4000000002a */
[----:B------:R-:W-:Y:S01]  /*7c80*/  PRMT R41, R41, 0x5410, R0 ;  /* 0x0000541029297816 */ /* 0x000fe20000000000 */
[----:B------:R-:W-:Y:S01]  /*7c90*/  IMAD R0, R220, 0x200, R3 ;  /* 0x00000200dc007824 */ /* 0x000fe200078e0203 */
[----:B------:R-:W-:Y:S01]  /*7ca0*/  PRMT R48, R5, 0x7610, R48 ;  /* 0x0000761005307816 */ /* 0x000fe20000000030 */
[----:B------:R-:W-:Y:S01]  /*7cb0*/  IMAD.MOV.U32 R5, RZ, RZ, R13 ;  /* 0x000000ffff057224 */ /* 0x000fe200078e000d */
[----:B------:R-:W-:Y:S01]  /*7cc0*/  LOP3.LUT P2, RZ, R38, 0x4, RZ, 0xc0, !PT ;  /* 0x0000000426ff7812 */ /* 0x000fe2000784c0ff */
[----:B------:R-:W-:Y:S01]  /*7cd0*/  IMAD R3, R0, 0x2, R19 ;  /* 0x0000000200037824 */ /* 0x000fe200078e0213 */
[----:B------:R-:W-:-:S02]  /*7ce0*/  PRMT R46, R46, 0x5410, R6 ;  /* 0x000054102e2e7816 */ /* 0x000fc40000000006 */
[----:B------:R-:W-:Y:S01]  /*7cf0*/  ISETP.GE.AND P1, PT, R23, R30, PT ;  /* 0x0000001e1700720c */ /* 0x000fe20003f26270 */
[C---:B------:R-:W-:Y:S02]  /*7d00*/  VIADD R4, R3.reuse, 0x18400 ;  /* 0x0001840003047836 */ /* 0x040fe40000000000 */
[----:B------:R-:W-:Y:S01]  /*7d10*/  VIADD R0, R3, 0x18440 ;  /* 0x0001844003007836 */ /* 0x000fe20000000000 */
[----:B------:R-:W-:Y:S09]  /*7d20*/  @!P0 BRA `(.L_x_2750) ;  /* 0x000001d800748947 */ /* 0x000ff20003800000 */
.L_x_3071:
[----:B------:R-:W-:Y:S05]  /*7d30*/  BSYNC B1 ;  /* 0x0000000000017941 */ /* 0x000fea0003800000 */
.L_x_2749:
[----:B------:R-:W-:Y:S01]  /*7d40*/  BSSY B1, `(.L_x_2751) ;  /* 0x0000067000017945 */ /* 0x000fe20003800000 */
[----:B------:R-:W-:Y:S01]  /*7d50*/  PRMT R42, R42, 0x5410, R5 ;  /* 0x000054102a2a7816 */ /* 0x000fe20000000005 */
[----:B------:R-:W-:Y:S02]  /*7d60*/  @P2 VIADD R0, R4, 0xffffffc0 ;  /* 0xffffffc004002836 */ /* 0x000fe40000000000 */
[----:B------:R-:W-:Y:S05]  /*7d70*/  @P1 BRA `(.L_x_2752) ;  /* 0x00000004008c1947 */ /* 0x000fea0003800000 */
[----:B------:R-:W1:Y:S01]  /*7d80*/  LDC R4, c[0x0][0x3f4] ;  /* 0x0000fd00ff047b82 */ /* 0x000e620000000800 */
[----:B------:R-:W-:Y:S01]  /*7d90*/  BSSY B2, `(.L_x_2753) ;  /* 0x0000032000027945 */ /* 0x000fe20003800000 */
[-C--:B-1----:R-:W-:Y:S02]  /*7da0*/  ISETP.GE.AND P0, PT, R200, R4.reuse, PT ;  /* 0x00000004c800720c */ /* 0x082fe40003f06270 */
[----:B------:R-:W-:-:S11]  /*7db0*/  ISETP.GE.AND P1, PT, R207, R4, PT ;  /* 0x00000004cf00720c */ /* 0x000fd60003f26270 */
[----:B------:R-:W-:Y:S05]  /*7dc0*/  @P0 BRA `(.L_x_2754) ;  /* 0x0000000000b80947 */ /* 0x000fea0003800000 */
[----:B------:R-:W1:Y:S01]  /*7dd0*/  LDS.128 R4, [R3+0x18400] ;  /* 0x0184000003047984 */ /* 0x000e620000000c00 */
[----:B------:R-:W-:Y:S02]  /*7de0*/  SHF.R.U32.HI R36, RZ, 0x10, R27 ;  /* 0x00000010ff247819 */ /* 0x000fe4000001161b */
[----:B------:R-:W-:Y:S02]  /*7df0*/  SHF.R.U32.HI R32, RZ, 0x10, R29 ;  /* 0x00000010ff207819 */ /* 0x000fe4000001161d */
[----:B------:R-:W-:Y:S02]  /*7e00*/  PRMT R36, R39, 0x5432, R36 ;  /* 0x0000543227247816 */ /* 0x000fe40000000024 */
[----:B------:R-:W-:Y:S02]  /*7e10*/  PRMT R32, R43, 0x5432, R32 ;  /* 0x000054322b207816 */ /* 0x000fe40000000020 */
[----:B------:R-:W-:Y:S01]  /*7e20*/  SHF.R.U64 R35, R26, 0x10, R27 ;  /* 0x000000101a237819 */ /* 0x000fe2000000121b */
[----:B------:R-:W-:Y:S01]  /*7e30*/  IMAD.U32 R37, R36, 0x10000, RZ ;  /* 0x0001000024257824 */ /* 0x000fe200078e00ff */
[----:B------:R-:W-:Y:S01]  /*7e40*/  SHF.R.U64 R31, R28, 0x10, R29 ;  /* 0x000000101c1f7819 */ /* 0x000fe2000000121d */
[----:B------:R-:W-:Y:S01]  /*7e50*/  IMAD.U32 R33, R32, 0x10000, RZ ;  /* 0x0001000020217824 */ /* 0x000fe200078e00ff */
[----:B------:R-:W-:-:S02]  /*7e60*/  LOP3.LUT R36, R36, 0xffff0000, RZ, 0xc0, !PT ;  /* 0xffff000024247812 */ /* 0x000fc400078ec0ff */
[----:B------:R-:W-:Y:S02]  /*7e70*/  PRMT R35, R39, 0x5410, R35 ;  /* 0x0000541027237816 */ /* 0x000fe40000000023 */
[----:B------:R-:W-:Y:S02]  /*7e80*/  LOP3.LUT R32, R32, 0xffff0000, RZ, 0xc0, !PT ;  /* 0xffff000020207812 */ /* 0x000fe400078ec0ff */
[----:B------:R-:W-:Y:S02]  /*7e90*/  PRMT R31, R45, 0x5410, R31 ;  /* 0x000054102d1f7816 */ /* 0x000fe4000000001f */
[C---:B-1----:R-:W-:Y:S01]  /*7ea0*/  LOP3.LUT R27, R6.reuse, 0xffff0000, RZ, 0xc0, !PT ;  /* 0xffff0000061b7812 */ /* 0x042fe200078ec0ff */
[----:B------:R-:W-:Y:S01]  /*7eb0*/  IMAD.U32 R26, R6, 0x10000, RZ ;  /* 0x00010000061a7824 */ /* 0x000fe200078e00ff */
[C---:B------:R-:W-:Y:S01]  /*7ec0*/  LOP3.LUT R29, R7.reuse, 0xffff0000, RZ, 0xc0, !PT ;  /* 0xffff0000071d7812 */ /* 0x040fe200078ec0ff */
[----:B------:R-:W-:Y:S02]  /*7ed0*/  IMAD.U32 R28, R7, 0x10000, RZ ;  /* 0x00010000071c7824 */ /* 0x000fe400078e00ff */
[C---:B------:R-:W-:Y:S01]  /*7ee0*/  FMUL.FTZ R39, R27.reuse, R37 ;  /* 0x000000251b277220 */ /* 0x040fe20000410000 */
[----:B------:R-:W-:Y:S01]  /*7ef0*/  FMUL.FTZ R38, R27, R33 ;  /* 0x000000211b267220 */ /* 0x000fe20000410000 */
[----:B------:R-:W-:Y:S01]  /*7f00*/  FMUL.FTZ R27, R29, R36 ;  /* 0x000000241d1b7220 */ /* 0x000fe20000410000 */
[----:B------:R-:W-:-:S02]  /*7f10*/  IMAD.U32 R6, R4, 0x10000, RZ ;  /* 0x0001000004067824 */ /* 0x000fc400078e00ff */
[C---:B------:R-:W-:Y:S01]  /*7f20*/  FFMA.FTZ R39, R26.reuse, R33, -R39 ;  /* 0x000000211a277223 */ /* 0x040fe20000010827 */
[----:B------:R-:W-:Y:S01]  /*7f30*/  FFMA.FTZ R38, R26, R37, R38 ;  /* 0x000000251a267223 */ /* 0x000fe20000010026 */
[----:B------:R-:W-:Y:S02]  /*7f40*/  IMAD.U32 R7, R5, 0x10000, RZ ;  /* 0x0001000005077824 */ /* 0x000fe400078e00ff */
[-C--:B------:R-:W-:Y:S01]  /*7f50*/  FMUL.FTZ R33, R29, R32.reuse ;  /* 0x000000201d217220 */ /* 0x080fe20000410000 */
[----:B------:R-:W-:Y:S01]  /*7f60*/  FFMA.FTZ R37, R28, R32, -R27 ;  /* 0x000000201c257223 */ /* 0x000fe2000001081b */
[----:B------:R-:W-:Y:S01]  /*7f70*/  LOP3.LUT R4, R4, 0xffff0000, RZ, 0xc0, !PT ;  /* 0xffff000004047812 */ /* 0x000fe200078ec0ff */
[----:B------:R-:W-:Y:S01]  /*7f80*/  IMAD.U32 R29, R35, 0x10000, RZ ;  /* 0x00010000231d7824 */ /* 0x000fe200078e00ff */
[----:B------:R-:W-:Y:S01]  /*7f90*/  LOP3.LUT R5, R5, 0xffff0000, RZ, 0xc0, !PT ;  /* 0xffff000005057812 */ /* 0x000fe200078ec0ff */
[----:B------:R-:W-:Y:S01]  /*7fa0*/  IMAD.U32 R27, R31, 0x10000, RZ ;  /* 0x000100001f1b7824 */ /* 0x000fe200078e00ff */
[----:B------:R-:W-:Y:S01]  /*7fb0*/  LOP3.LUT R32, R35, 0xffff0000, RZ, 0xc0, !PT ;  /* 0xffff000023207812 */ /* 0x000fe200078ec0ff */
[----:B0-----:R-:W-:Y:S01]  /*7fc0*/  FFMA.FTZ R40, R28, R36, R33 ;  /* 0x000000241c287223 */ /* 0x001fe20000010021 */
[----:B------:R-:W-:Y:S01]  /*7fd0*/  LOP3.LUT R26, R31, 0xffff0000, RZ, 0xc0, !PT ;  /* 0xffff00001f1a7812 */ /* 0x000fe200078ec0ff */
[C---:B------:R-:W-:Y:S01]  /*7fe0*/  FMUL.FTZ R31, R4.reuse, R29 ;  /* 0x0000001d041f7220 */ /* 0x040fe20000410000 */
[----:B------:R-:W-:Y:S01]  /*7ff0*/  FMUL.FTZ R28, R4, R27 ;  /* 0x0000001b041c7220 */ /* 0x000fe20000410000 */
[----:B------:R-:W-:-:S02]  /*8000*/  FMUL.FTZ R36, R5, R32 ;  /* 0x0000002005247220 */ /* 0x000fc40000410000 */
[-C--:B------:R-:W-:Y:S01]  /*8010*/  FMUL.FTZ R33, R5, R26.reuse ;  /* 0x0000001a05217220 */ /* 0x080fe20000410000 */
[C---:B------:R-:W-:Y:S01]  /*8020*/  FFMA.FTZ R4, R6.reuse, R27, -R31 ;  /* 0x0000001b06047223 */ /* 0x040fe2000001081f */
[----:B------:R-:W-:Y:S01]  /*8030*/  FFMA.FTZ R29, R6, R29, R28 ;  /* 0x0000001d061d7223 */ /* 0x000fe2000001001c */
[C---:B------:R-:W-:Y:S01]  /*8040*/  FFMA.FTZ R5, R7.reuse, R26, -R36 ;  /* 0x0000001a07057223 */ /* 0x040fe20000010824 */
[----:B------:R-:W-:Y:S01]  /*8050*/  FFMA.FTZ R32, R7, R32, R33 ;  /* 0x0000002007207223 */ /* 0x000fe20000010021 */
[----:B------:R-:W-:Y:S02]  /*8060*/  F2FP.BF16.F32.PACK_AB R6, R38, R39 ;  /* 0x000000272606723e */ /* 0x000fe400000010ff */
[----:B------:R-:W-:Y:S02]  /*8070*/  F2FP.BF16.F32.PACK_AB R7, R40, R37 ;  /* 0x000000252807723e */ /* 0x000fe400000010ff */
[----:B------:R-:W-:Y:S02]  /*8080*/  F2FP.BF16.F32.PACK_AB R4, R29, R4 ;  /* 0x000000041d04723e */ /* 0x000fe400000010ff */
[----:B------:R-:W-:-:S05]  /*8090*/  F2FP.BF16.F32.PACK_AB R5, R32, R5 ;  /* 0x000000052005723e */ /* 0x000fca00000010ff */
[----:B------:R1:W-:Y:S02]  /*80a0*/  STS.128 [R3+0x18400], R4 ;  /* 0x0184000403007388 */ /* 0x0003e40000000c00 */
.L_x_2754:
[----:B------:R-:W-:Y:S05]  /*80b0*/  BSYNC B2 ;  /* 0x0000000000027941 */ /* 0x000fea0003800000 */
.L_x_2753:
[----:B------:R-:W-:Y:S05]  /*80c0*/  @P1 BRA `(.L_x_2752) ;  /* 0x0000000000b81947 */ /* 0x000fea0003800000 */
[----:B-1----:R-:W1:Y:S01]  /*80d0*/  LDS.128 R4, [R0] ;  /* 0x0000000000047984 */ /* 0x002e620000000c00 */
        /* <DEDUP_REMOVED lines=8> */
[----:B------:R-:W-:-:S02]  /*8160*/  PRMT R26, R44, 0x5432, R26 ;  /* 0x000054322c1a7816 */ /* 0x000fc4000000001a */
[----:B------:R-:W-:Y:S02]  /*8170*/  LOP3.LUT R31, R31, 0xffff0000, RZ, 0xc0, !PT ;  /* 0xffff00001f1f7812 */ /* 0x000fe400078ec0ff */
        /* <DEDUP_REMOVED lines=8> */
[C---:B------:R-:W-:Y:S01]  /*8200*/  IMAD.U32 R6, R4.reuse, 0x10000, RZ ;  /* 0x0001000004067824 */ /* 0x040fe200078e00ff */
[----:B------:R-:W-:Y:S01]  /*8210*/  LOP3.LUT R4, R4, 0xffff0000, RZ, 0xc0, !PT ;  /* 0xffff000004047812 */ /* 0x000fe200078ec0ff */
[----:B------:R-:W-:-:S02]  /*8220*/  IMAD.U32 R7, R5, 0x10000, RZ ;  /* 0x0001000005077824 */ /* 0x000fc400078e00ff */
[C---:B------:R-:W-:Y:S01]  /*8230*/  FFMA.FTZ R32, R20.reuse, R32, R21 ;  /* 0x0000002014207223 */ /* 0x040fe20000010015 */
[----:B------:R-:W-:Y:S01]  /*8240*/  FFMA.FTZ R33, R20, R28, -R33 ;  /* 0x0000001c14217223 */ /* 0x000fe20000010821 */
[C---:B------:R-:W-:Y:S01]  /*8250*/  IMAD.U32 R21, R26.reuse, 0x10000, RZ ;  /* 0x000100001a157824 */ /* 0x040fe200078e00ff */
[----:B------:R-:W-:Y:S01]  /*8260*/  LOP3.LUT R5, R5, 0xffff0000, RZ, 0xc0, !PT ;  /* 0xffff000005057812 */ /* 0x000fe200078ec0ff */
[C---:B------:R-:W-:Y:S01]  /*8270*/  FMUL.FTZ R35, R25.reuse, R31 ;  /* 0x0000001f19237220 */ /* 0x040fe20000410000 */
[-C--:B------:R-:W-:Y:S01]  /*8280*/  FMUL.FTZ R37, R25, R27.reuse ;  /* 0x0000001b19257220 */ /* 0x080fe20000410000 */
[C---:B------:R-:W-:Y:S01]  /*8290*/  LOP3.LUT R20, R29.reuse, 0xffff0000, RZ, 0xc0, !PT ;  /* 0xffff00001d147812 */ /* 0x040fe200078ec0ff */
[----:B------:R-:W-:Y:S01]  /*82a0*/  IMAD.U32 R25, R29, 0x10000, RZ ;  /* 0x000100001d197824 */ /* 0x000fe200078e00ff */
[----:B------:R-:W-:Y:S01]  /*82b0*/  LOP3.LUT R26, R26, 0xffff0000, RZ, 0xc0, !PT ;  /* 0xffff00001a1a7812 */ /* 0x000fe200078ec0ff */
[C---:B------:R-:W-:Y:S01]  /*82c0*/  FFMA.FTZ R35, R24.reuse, R27, -R35 ;  /* 0x0000001b18237223 */ /* 0x040fe20000010823 */
[----:B------:R-:W-:Y:S01]  /*82d0*/  FFMA.FTZ R36, R24, R31, R37 ;  /* 0x0000001f18247223 */ /* 0x000fe20000010025 */
        /* <DEDUP_REMOVED lines=13> */
.L_x_2752:
[----:B------:R-:W-:Y:S05]  /*83b0*/  BSYNC B1 ;  /* 0x0000000000017941 */ /* 0x000fea0003800000 */
.L_x_2751:
        /* <DEDUP_REMOVED lines=17> */
[----:B------:R-:W-:Y:S02]  /*84d0*/  LOP3.LUT R21, R21, 0xffff0000, RZ, 0xc0, !PT ;  /* 0xffff000015157812 */ /* 0x000fe400078ec0ff */
[----:B------:R-:W-:Y:S02]  /*84e0*/  PRMT R20, R46, 0x5432, R20 ;  /* 0x000054322e147816 */ /* 0x000fe40000000014 */
        /* <DEDUP_REMOVED lines=11> */
[-C--:B------:R-:W-:Y:S01]  /*85a0*/  FFMA.FTZ R27, R14, R21.reuse, -R9 ;  /* 0x000000150e1b7223 */ /* 0x080fe20000010809 */
[C---:B------:R-:W-:Y:S01]  /*85b0*/  IMAD.U32 R7, R5.reuse, 0x10000, RZ ;  /* 0x0001000005077824 */ /* 0x040fe200078e00ff */
[----:B------:R-:W-:Y:S01]  /*85c0*/  LOP3.LUT R4, R4, 0xffff0000, RZ, 0xc0, !PT ;  /* 0xffff000004047812 */ /* 0x000fe200078ec0ff */
[C---:B------:R-:W-:Y:S01]  /*85d0*/  IMAD.U32 R9, R20.reuse, 0x10000, RZ ;  /* 0x0001000014097824 */ /* 0x040fe200078e00ff */
[----:B------:R-:W-:Y:S01]  /*85e0*/  LOP3.LUT R5, R5, 0xffff0000, RZ, 0xc0, !PT ;  /* 0xffff000005057812 */ /* 0x000fe200078ec0ff */
[----:B------:R-:W-:Y:S01]  /*85f0*/  FMUL.FTZ R31, R15, R21 ;  /* 0x000000150f1f7220 */ /* 0x000fe20000410000 */
[C---:B------:R-:W-:Y:S01]  /*8600*/  LOP3.LUT R8, R25.reuse, 0xffff0000, RZ, 0xc0, !PT ;  /* 0xffff000019087812 */ /* 0x040fe200078ec0ff */
[----:B------:R-:W-:Y:S01]  /*8610*/  IMAD.U32 R15, R25, 0x10000, RZ ;  /* 0x00010000190f7824 */ /* 0x000fe200078e00ff */
[----:B------:R-:W-:Y:S01]  /*8620*/  LOP3.LUT R20, R20, 0xffff0000, RZ, 0xc0, !PT ;  /* 0xffff000014147812 */ /* 0x000fe200078ec0ff */
        /* <DEDUP_REMOVED lines=12> */
[----:B------:R-:W-:-:S05]  /*86f0*/  F2FP.BF16.F32.PACK_AB R5, R8, R5 ;  /* 0x000000050805723e */ /* 0x000fca00000010ff */
[----:B------:R1:W-:Y:S02]  /*8700*/  STS.128 [R3+0x1a400], R4 ;  /* 0x01a4000403007388 */ /* 0x0003e40000000c00 */
.L_x_2757:
[----:B------:R-:W-:Y:S05]  /*8710*/  BSYNC B1 ;  /* 0x0000000000017941 */ /* 0x000fea0003800000 */
.L_x_2756:
[----:B------:R-:W-:Y:S05]  /*8720*/  @P1 BRA `(.L_x_2755) ;  /* 0x0000001400e81947 */ /* 0x000fea0003800000 */
[----:B-1----:R-:W1:Y:S01]  /*8730*/  LDS.128 R4, [R0+0x2000] ;  /* 0x0020000000047984 */ /* 0x002e620000000c00 */
[----:B------:R-:W-:Y:S02]  /*8740*/  SHF.R.U64 R3, R12, 0x10, R13 ;  /* 0x000000100c037819 */ /* 0x000fe4000000120d */
[----:B------:R-:W-:Y:S02]  /*8750*/  SHF.R.U32.HI R15, RZ, 0x10, R11 ;  /* 0x00000010ff0f7819 */ /* 0x000fe4000001160b */
[----:B------:R-:W-:Y:S02]  /*8760*/  SHF.R.U32.HI R12, RZ, 0x10, R13 ;  /* 0x00000010ff0c7819 */ /* 0x000fe4000001160d */
[----:B------:R-:W-:Y:S02]  /*8770*/  PRMT R15, R47, 0x5410, R15 ;  /* 0x000054102f0f7816 */ /* 0x000fe4000000000f */
[----:B------:R-:W-:Y:S02]  /*8780*/  PRMT R12, R42, 0x5432, R12 ;  /* 0x000054322a0c7816 */ /* 0x000fe4000000000c */
[----:B------:R-:W-:Y:S01]  /*8790*/  SHF.R.U64 R14, R10, 0x10, R11 ;  /* 0x000000100a0e7819 */ /* 0x000fe2000000120b */
[C---:B------:R-:W-:Y:S01]  /*87a0*/  IMAD.U32 R20, R15.reuse, 0x10000, RZ ;  /* 0x000100000f147824 */ /* 0x040fe200078e00ff */
[----:B------:R-:W-:Y:S01]  /*87b0*/  LOP3.LUT R15, R15, 0xffff0000, RZ, 0xc0, !PT ;  /* 0xffff00000f0f7812 */ /* 0x000fe200078ec0ff */
[C---:B------:R-:W-:Y:S01]  /*87c0*/  IMAD.U32 R13, R12.reuse, 0x10000, RZ ;  /* 0x000100000c0d7824 */ /* 0x040fe200078e00ff */
[----:B------:R-:W-:-:S02]  /*87d0*/  LOP3.LUT R12, R12, 0xffff0000, RZ, 0xc0, !PT ;  /* 0xffff00000c0c7812 */ /* 0x000fc400078ec0ff */
[----:B------:R-:W-:Y:S02]  /*87e0*/  PRMT R11, R48, 0x5410, R3 ;  /* 0x00005410300b7816 */ /* 0x000fe40000000003 */
[----:B------:R-:W-:Y:S02]  /*87f0*/  PRMT R14, R45, 0x5432, R14 ;  /* 0x000054322d0e7816 */ /* 0x000fe4000000000e */
[C---:B-1----:R-:W-:Y:S01]  /*8800*/  LOP3.LUT R9, R6.reuse, 0xffff0000, RZ, 0xc0, !PT ;  /* 0xffff000006097812 */ /* 0x042fe200078ec0ff */
[C---:B------:R-:W-:Y:S01]  /*8810*/  IMAD.U32 R10, R7.reuse, 0x10000, RZ ;  /* 0x00010000070a7824 */ /* 0x040fe200078e00ff */
[----:B------:R-:W-:Y:S01]  /*8820*/  LOP3.LUT R7, R7, 0xffff0000, RZ, 0xc0, !PT ;  /* 0xffff000007077812 */ /* 0x000fe200078ec0ff */
[----:B------:R-:W-:Y:S02]  /*8830*/  IMAD.U32 R8, R6, 0x10000, RZ ;  /* 0x0001000006087824 */ /* 0x000fe400078e00ff */
[C---:B------:R-:W-:Y:S01]  /*8840*/  FMUL.FTZ R21, R9.reuse, R20 ;  /* 0x0000001409157220 */ /* 0x040fe20000410000 */
[----:B------:R-:W-:Y:S01]  /*8850*/  FMUL.FTZ R9, R9, R13 ;  /* 0x0000000d09097220 */ /* 0x000fe20000410000 */
[----:B------:R-:W-:Y:S01]  /*8860*/  FMUL.FTZ R25, R7, R15 ;  /* 0x0000000f07197220 */ /* 0x000fe20000410000 */
[----:B------:R-:W-:-:S02]  /*8870*/  IMAD.U32 R3, R4, 0x10000, RZ ;  /* 0x0001000004037824 */ /* 0x000fc400078e00ff */
[C---:B------:R-:W-:Y:S01]  /*8880*/  FFMA.FTZ R21, R8.reuse, R13, -R21 ;  /* 0x0000000d08157223 */ /* 0x040fe20000010815 */
        /* <DEDUP_REMOVED lines=9> */
[----:B------:R-:W-:Y:S01]  /*8920*/  LOP3.LUT R11, R11, 0xffff0000, RZ, 0xc0, !PT ;  /* 0xffff00000b0b7812 */ /* 0x000fe200078ec0ff */
        /* <DEDUP_REMOVED lines=13> */
[----:B------:R3:W-:Y:S01]  /*8a00*/  STS.128 [R0+0x2000], R4 ;  /* 0x0020000400007388 */ /* 0x0007e20000000c00 */
[----:B------:R-:W-:Y:S05]  /*8a10*/  BRA `(.L_x_2755) ;  /* 0x00000014002c7947 */ /* 0x000fea0003800000 */
.L_x_2742:
[----:B------:R-:W1:Y:S01]  /*8a20*/  LDC R36, c[0x0][0x448] ;  /* 0x00011200ff247b82 */ /* 0x000e620000000800 */
[----:B------:R-:W-:Y:S01]  /*8a30*/  IMAD R3, R26, 0x40, R41 ;  /* 0x000000401a037824 */ /* 0x000fe200078e0229 */
[----:B------:R-:W-:Y:S01]  /*8a40*/  ULDC.64 UR4, c[0x0][0x3f8] ;  /* 0x0000fe0000047ab9 */ /* 0x000fe20000000a00 */
[----:B------:R-:W-:Y:S01]  /*8a50*/  ULDC.64 UR6, c[0x0][0x408] ;  /* 0x0001020000067ab9 */ /* 0x000fe20000000a00 */
[----:B------:R-:W-:Y:S01]  /*8a60*/  IMAD.MOV.U32 R26, RZ, RZ, R24 ;  /* 0x000000ffff1a7224 */ /* 0x000fe200078e0018 */
[----:B------:R-:W-:Y:S01]  /*8a70*/  SHF.R.S32.HI R43, RZ, 0x1f, R16 ;  /* 0x0000001fff2b7819 */ /* 0x000fe20000011410 */
[----:B------:R-:W-:Y:S01]  /*8a80*/  IMAD.MOV.U32 R4, RZ, RZ, R152 ;  /* 0x000000ffff047224 */ /* 0x000fe200078e0098 */
[----:B-1----:R-:W-:-:S13]  /*8a90*/  ISETP.NE.AND P0, PT, R36, 0x1, PT ;  /* 0x000000012400780c */ /* 0x002fda0003f05270 */
[----:B------:R-:W1:Y:S08]  /*8aa0*/  @P0 LDC R0, c[0x0][0x44c] ;  /* 0x00011300ff000b82 */ /* 0x000e700000000800 */
[----:B------:R-:W2:Y:S01]  /*8ab0*/  @P0 LDC R5, c[0x0][0x450] ;  /* 0x00011400ff050b82 */ /* 0x000ea20000000800 */
[----:B-1----:R-:W-:-:S05]  /*8ac0*/  @P0 IMAD.HI.U32 R0, R3, R0, RZ ;  /* 0x0000000003000227 */ /* 0x002fca00078e00ff */
[----:B--2---:R-:W-:Y:S01]  /*8ad0*/  @P0 SHF.R.U32.HI R3, RZ, R5, R0 ;  /* 0x00000005ff030219 */ /* 0x004fe20000011600 */
[----:B------:R-:W-:-:S03]  /*8ae0*/  IMAD.MOV.U32 R5, RZ, RZ, R29 ;  /* 0x000000ffff057224 */ /* 0x000fc600078e001d */
        /* <DEDUP_REMOVED lines=17> */
[----:B------:R-:W1:Y:S01]  /*8c00*/  LDC R39, c[0x0][0x3f4] ;  /* 0x0000fd00ff277b82 */ /* 0x000e620000000800 */
[----:B------:R-:W2:Y:S01]  /*8c10*/  SHFL.IDX PT, R3, R25, RZ, 0x1c1f ;  /* 0x001c1fff19037589 */ /* 0x000ea200000e0000 */
[----:B------:R-:W-:-:S03]  /*8c20*/  IMAD R36, R203, R36, RZ ;  /* 0x00000024cb247224 */ /* 0x000fc600078e02ff */
[----:B------:R-:W3:Y:S04]  /*8c30*/  SHFL.IDX PT, R0, R26, RZ, 0x1c1f ;  /* 0x001c1fff1a007589 */ /* 0x000ee800000e0000 */
[----:B------:R-:W4:Y:S04]  /*8c40*/  SHFL.IDX PT, R14, R27, RZ, 0x1c1f ;  /* 0x001c1fff1b0e7589 */ /* 0x000f2800000e0000 */
[----:B------:R-:W5:Y:S01]  /*8c50*/  SHFL.IDX PT, R4, R24, RZ, 0x1c1f ;  /* 0x001c1fff18047589 */ /* 0x000f6200000e0000 */
[----:B-1----:R-:W-:-:S04]  /*8c60*/  ISETP.GE.AND P0, PT, R16, R39, PT ;  /* 0x000000271000720c */ /* 0x002fc80003f06270 */
[----:B------:R-:W-:-:S13]  /*8c70*/  ISETP.GE.OR P1, PT, R41, R36, P0 ;  /* 0x000000242900720c */ /* 0x000fda0000726670 */
[C---:B------:R-:W-:Y:S01]  /*8c80*/  @!P1 IMAD.SHL.U32 R5, R16.reuse, 0x2, RZ ;  /* 0x0000000210059824 */ /* 0x040fe200078e00ff */
[----:B------:R-:W-:-:S04]  /*8c90*/  @!P1 SHF.L.U64.HI R21, R16, 0x1, R43 ;  /* 0x0000000110159819 */ /* 0x000fc8000001022b */
[----:B--2---:R-:W-:-:S05]  /*8ca0*/  @!P1 IADD3 R6, P2, R3, R5, RZ ;  /* 0x0000000503069210 */ /* 0x004fca0007f5e0ff */
[----:B---3--:R-:W-:-:S05]  /*8cb0*/  @!P1 IMAD.X R7, R0, 0x1, R21, P2 ;  /* 0x0000000100079824 */ /* 0x008fca00010e0615 */
[----:B------:R-:W2:Y:S01]  /*8cc0*/  @!P1 LD.E.128 R8, desc[UR38][R6.64] ;  /* 0x0000002606089980 */ /* 0x000ea2000c101d00 */
[----:B----4-:R-:W-:-:S05]  /*8cd0*/  @!P1 IADD3 R14, P2, R14, R5, RZ ;  /* 0x000000050e0e9210 */ /* 0x010fca0007f5e0ff */
[----:B-----5:R-:W-:-:S04]  /*8ce0*/  @!P1 IMAD.X R3, R4, 0x1, R21, P2 ;  /* 0x0000000104039824 */ /* 0x020fc800010e0615 */
[----:B------:R-:W-:-:S05]  /*8cf0*/  @!P1 IMAD.MOV.U32 R15, RZ, RZ, R3 ;  /* 0x000000ffff0f9224 */ /* 0x000fca00078e0003 */
[----:B------:R1:W3:Y:S01]  /*8d00*/  @!P1 LD.E.128 R4, desc[UR38][R14.64] ;  /* 0x000000260e049980 */ /* 0x0002e2000c101d00 */
[----:B------:R-:W-:Y:S02]  /*8d10*/  CS2R R20, SRZ ;  /* 0x0000000000147805 */ /* 0x000fe4000001ff00 */
[----:B------:R-:W-:Y:S02]  /*8d20*/  CS2R R28, SRZ ;  /* 0x00000000001c7805 */ /* 0x000fe4000001ff00 */
[----:B------:R-:W-:Y:S01]  /*8d30*/  CS2R R30, SRZ ;  /* 0x00000000001e7805 */ /* 0x000fe2000001ff00 */
[----:B------:R-:W4:Y:S01]  /*8d40*/  SHFL.IDX PT, R24, R24, 0x1, 0x1c1f ;  /* 0x003c1f0018187f89 */ /* 0x000f2200000e0000 */
[----:B------:R-:W-:-:S03]  /*8d50*/  CS2R R32, SRZ ;  /* 0x0000000000207805 */ /* 0x000fc6000001ff00 */
[----:B-1----:R1:W0:Y:S01]  /*8d60*/  SHFL.IDX PT, R14, R27, 0x1, 0x1c1f ;  /* 0x003c1f001b0e7f89 */ /* 0x00222200000e0000 */
[----:B--2---:R-:W-:Y:S02]  /*8d70*/  @!P1 IMAD.MOV.U32 R20, RZ, RZ, R8 ;  /* 0x000000ffff149224 */ /* 0x004fe400078e0008 */
[----:B------:R-:W-:Y:S02]  /*8d80*/  @!P1 IMAD.MOV.U32 R21, RZ, RZ, R9 ;  /* 0x000000ffff159224 */ /* 0x000fe400078e0009 */
[----:B------:R-:W-:Y:S02]  /*8d90*/  IMAD.MOV.U32 R0, RZ, RZ, R20 ;  /* 0x000000ffff007224 */ /* 0x000fe400078e0014 */
[----:B------:R-:W-:Y:S02]  /*8da0*/  IMAD.MOV.U32 R3, RZ, RZ, R21 ;  /* 0x000000ffff037224 */ /* 0x000fe400078e0015 */
[----:B------:R-:W-:Y:S01]  /*8db0*/  @!P1 IMAD.MOV.U32 R28, RZ, RZ, R10 ;  /* 0x000000ffff1c9224 */ /* 0x000fe200078e000a */
[----:B------:R-:W-:Y:S01]  /*8dc0*/  PRMT R37, R37, 0x5410, R0 ;  /* 0x0000541025257816 */ /* 0x000fe20000000000 */
[----:B------:R-:W-:Y:S01]  /*8dd0*/  @!P1 IMAD.MOV.U32 R29, RZ, RZ, R11 ;  /* 0x000000ffff1d9224 */ /* 0x000fe200078e000b */
[----:B------:R-:W-:Y:S01]  /*8de0*/  PRMT R49, R49, 0x5410, R3 ;  /* 0x0000541031317816 */ /* 0x000fe20000000003 */
[----:B------:R1:W2:Y:S01]  /*8df0*/  SHFL.IDX PT, R0, R26, 0x1, 0x1c1f ;  /* 0x003c1f001a007f89 */ /* 0x0002a200000e0000 */
[----:B------:R-:W-:-:S02]  /*8e00*/  IMAD.MOV.U32 R8, RZ, RZ, R28 ;  /* 0x000000ffff087224 */ /* 0x000fc400078e001c */
[----:B---3--:R-:W-:Y:S01]  /*8e10*/  @!P1 IMAD.MOV.U32 R30, RZ, RZ, R4 ;  /* 0x000000ffff1e9224 */ /* 0x008fe200078e0004 */
[----:B------:R1:W3:Y:S01]  /*8e20*/  SHFL.IDX PT, R3, R25, 0x1, 0x1c1f ;  /* 0x003c1f0019037f89 */ /* 0x0002e200000e0000 */
[----:B------:R-:W-:Y:S01]  /*8e30*/  @!P1 IMAD.MOV.U32 R31, RZ, RZ, R5 ;  /* 0x000000ffff1f9224 */ /* 0x000fe200078e0005 */
[----:B------:R-:W-:Y:S01]  /*8e40*/  PRMT R35, R8, 0x7610, R35 ;  /* 0x0000761008237816 */ /* 0x000fe20000000023 */
[----:B------:R-:W-:Y:S02]  /*8e50*/  @!P1 IMAD.MOV.U32 R33, RZ, RZ, R7 ;  /* 0x000000ffff219224 */ /* 0x000fe400078e0007 */
[----:B------:R-:W-:Y:S02]  /*8e60*/  @!P1 IMAD.MOV.U32 R32, RZ, RZ, R6 ;  /* 0x000000ffff209224 */ /* 0x000fe400078e0006 */
[----:B------:R-:W-:Y:S02]  /*8e70*/  IMAD.MOV.U32 R4, RZ, RZ, R30 ;  /* 0x000000ffff047224 */ /* 0x000fe400078e001e */
[----:B------:R-:W-:-:S02]  /*8e80*/  IMAD.MOV.U32 R5, RZ, RZ, R31 ;  /* 0x000000ffff057224 */ /* 0x000fc400078e001f */
[----:B------:R-:W-:Y:S01]  /*8e90*/  IMAD.MOV.U32 R7, RZ, RZ, R33 ;  /* 0x000000ffff077224 */ /* 0x000fe200078e0021 */
[----:B------:R-:W-:Y:S01]  /*8ea0*/  PRMT R35, R35, 0x5410, R4 ;  /* 0x0000541023237816 */ /* 0x000fe20000000004 */
[----:B------:R-:W-:Y:S02]  /*8eb0*/  IMAD.MOV.U32 R9, RZ, RZ, R29 ;  /* 0x000000ffff097224 */ /* 0x000fe400078e001d */
[----:B------:R-:W-:Y:S01]  /*8ec0*/  IMAD.MOV.U32 R6, RZ, RZ, R32 ;  /* 0x000000ffff067224 */ /* 0x000fe200078e0020 */
[----:B------:R-:W-:Y:S02]  /*8ed0*/  PRMT R45, R7, 0x5410, R5 ;  /* 0x00005410072d7816 */ /* 0x000fe40000000005 */
[----:B------:R-:W-:Y:S02]  /*8ee0*/  CS2R R4, SRZ ;  /* 0x0000000000047805 */ /* 0x000fe4000001ff00 */
[----:B------:R-:W-:Y:S02]  /*8ef0*/  PRMT R37, R9, 0x7610, R37 ;  /* 0x0000761009257816 */ /* 0x000fe40000000025 */
[----:B012-4-:R-:W-:-:S07]  /*8f00*/  PRMT R48, R48, 0x5410, R6 ;  /* 0x0000541030307816 */ /* 0x017fce0000000006 */
.L_x_3081:
[----:B------:R-:W-:Y:S01]  /*8f10*/  VIADD R41, R41, 0x40 ;  /* 0x0000004029297836 */ /* 0x000fe20000000000 */
[----:B------:R-:W-:Y:S01]  /*8f20*/  LEA.HI R6, R232, R232, RZ, 0x1 ;  /* 0x000000e8e8067211 */ /* 0x000fe200078f08ff */
[----:B------:R-:W-:Y:S01]  /*8f30*/  BSSY B1, `(.L_x_2759) ;  /* 0x0000015000017945 */ /* 0x000fe20003800000 */
[----:B------:R-:W-:Y:S02]  /*8f40*/  CS2R R8, SRZ ;  /* 0x0000000000087805 */ /* 0x000fe4000001ff00 */
[----:B------:R-:W-:Y:S02]  /*8f50*/  CS2R R10, SRZ ;  /* 0x00000000000a7805 */ /* 0x000fe4000001ff00 */
[----:B------:R-:W-:Y:S02]  /*8f60*/  ISETP.GE.AND P1, PT, R41, R36, PT ;  /* 0x000000242900720c */ /* 0x000fe40003f26270 */
[----:B------:R-:W-:-:S05]  /*8f70*/  LOP3.LUT R7, R6, 0xfffffffe, RZ, 0xc0, !PT ;  /* 0xfffffffe06077812 */ /* 0x000fca00078ec0ff */
[----:B------:R-:W-:Y:S01]  /*8f80*/  IMAD.IADD R12, R232, 0x1, -R7 ;  /* 0x00000001e80c7824 */ /* 0x000fe200078e0a07 */
[----:B------:R-:W-:-:S04]  /*8f90*/  CS2R R6, SRZ ;  /* 0x0000000000067805 */ /* 0x000fc8000001ff00 */
[----:B------:R-:W-:Y:S01]  /*8fa0*/  SHF.L.U32 R12, R12, 0x1f, RZ ;  /* 0x0000001f0c0c7819 */ /* 0x000fe200000006ff */
[----:B------:R-:W-:Y:S06]  /*8fb0*/  @P1 BRA `(.L_x_2760) ;  /* 0x0000000000301947 */ /* 0x000fec0003800000 */
[----:B------:R-:W-:Y:S02]  /*8fc0*/  CS2R R6, SRZ ;  /* 0x0000000000067805 */ /* 0x000fe4000001ff00 */
[----:B------:R-:W-:Y:S02]  /*8fd0*/  CS2R R8, SRZ ;  /* 0x0000000000087805 */ /* 0x000fe4000001ff00 */
[----:B------:R-:W-:Y:S01]  /*8fe0*/  CS2R R10, SRZ ;  /* 0x00000000000a7805 */ /* 0x000fe2000001ff00 */
[----:B------:R-:W-:Y:S06]  /*8ff0*/  @P0 BRA `(.L_x_2760) ;  /* 0x0000000000200947 */ /* 0x000fec0003800000 */
[C---:B------:R-:W-:Y:S01]  /*9000*/  IMAD.SHL.U32 R4, R16.reuse, 0x2, RZ ;  /* 0x0000000210047824 */ /* 0x040fe200078e00ff */
[----:B------:R-:W-:-:S04]  /*9010*/  SHF.L.U64.HI R5, R16, 0x1, R43 ;  /* 0x0000000110057819 */ /* 0x000fc8000001022b */
[-C--:B---3--:R-:W-:Y:S02]  /*9020*/  IADD3 R8, P1, R3, R4.reuse, RZ ;  /* 0x0000000403087210 */ /* 0x088fe40007f3e0ff */
[----:B------:R-:W-:-:S03]  /*9030*/  IADD3 R4, P2, R14, R4, RZ ;  /* 0x000000040e047210 */ /* 0x000fc60007f5e0ff */
[--C-:B------:R-:W-:Y:S02]  /*9040*/  IMAD.X R9, R0, 0x1, R5.reuse, P1 ;  /* 0x0000000100097824 */ /* 0x100fe400008e0605 */
[----:B------:R-:W-:-:S04]  /*9050*/  IMAD.X R5, R24, 0x1, R5, P2 ;  /* 0x0000000118057824 */ /* 0x000fc800010e0605 */
[----:B------:R-:W5:Y:S04]  /*9060*/  LD.E.128 R8, desc[UR38][R8.64] ;  /* 0x0000002608087980 */ /* 0x000f68000c101d00 */
[----:B------:R-:W5:Y:S02]  /*9070*/  LD.E.128 R4, desc[UR38][R4.64] ;  /* 0x0000002604047980 */ /* 0x000f64000c101d00 */
.L_x_2760:
[----:B------:R-:W-:Y:S05]  /*9080*/  BSYNC B1 ;  /* 0x0000000000017941 */ /* 0x000fea0003800000 */
.L_x_2759:
[----:B------:R-:W0:Y:S01]  /*9090*/  SYNCS.PHASECHK.TRANS64.TRYWAIT P1, [R19+URZ+0x22800], R12 ;  /* 0x0228000c130075a7 */ /* 0x000e22000802017f */
[----:B-----5:R-:W-:Y:S01]  /*90a0*/  IMAD.MOV.U32 R0, RZ, RZ, R4 ;  /* 0x000000ffff007224 */ /* 0x020fe200078e0004 */
[----:B------:R-:W-:Y:S01]  /*90b0*/  VIADDMNMX R36, R36, -R209, 0x80, PT ;  /* 0x0000008024247446 */ /* 0x000fe200038009d1 */
[----:B---3--:R-:W-:Y:S01]  /*90c0*/  IMAD.MOV.U32 R3, RZ, RZ, R5 ;  /* 0x000000ffff037224 */ /* 0x008fe200078e0005 */
[----:B------:R-:W-:Y:S01]  /*90d0*/  BSSY B1, `(.L_x_2761) ;  /* 0x000000f000017945 */ /* 0x000fe20003800000 */
[----:B------:R-:W-:Y:S01]  /*90e0*/  IMAD.MOV.U32 R13, RZ, RZ, R8 ;  /* 0x000000ffff0d7224 */ /* 0x000fe200078e0008 */
[-C--:B------:R-:W-:Y:S01]  /*90f0*/  ISETP.GE.OR P2, PT, R23, R36.reuse, P0 ;  /* 0x000000241700720c */ /* 0x080fe20000746670 */
[----:B------:R-:W-:Y:S01]  /*9100*/  IMAD.MOV.U32 R14, RZ, RZ, R9 ;  /* 0x000000ffff0e7224 */ /* 0x000fe200078e0009 */
[----:B------:R-:W-:Y:S01]  /*9110*/  PRMT R54, R3, 0x5410, R0 ;  /* 0x0000541003367816 */ /* 0x000fe20000000000 */
[----:B------:R-:W-:Y:S01]  /*9120*/  IMAD.MOV.U32 R0, RZ, RZ, R6 ;  /* 0x000000ffff007224 */ /* 0x000fe200078e0006 */
[----:B------:R-:W-:Y:S01]  /*9130*/  ISETP.GE.OR P0, PT, R231, R36, P0 ;  /* 0x00000024e700720c */ /* 0x000fe20000706670 */
[----:B------:R-:W-:Y:S01]  /*9140*/  IMAD.MOV.U32 R3, RZ, RZ, R7 ;  /* 0x000000ffff037224 */ /* 0x000fe200078e0007 */
[----:B------:R-:W-:-:S02]  /*9150*/  PRMT R57, R13, 0x7610, R57 ;  /* 0x000076100d397816 */ /* 0x000fc40000000039 */
[----:B------:R-:W-:Y:S01]  /*9160*/  PRMT R55, R0, 0x7610, R55 ;  /* 0x0000761000377816 */ /* 0x000fe20000000037 */
[----:B------:R-:W-:Y:S01]  /*9170*/  IMAD.MOV.U32 R0, RZ, RZ, R10 ;  /* 0x000000ffff007224 */ /* 0x000fe200078e000a */
[----:B------:R-:W-:Y:S01]  /*9180*/  PRMT R56, R3, 0x7610, R56 ;  /* 0x0000761003387816 */ /* 0x000fe20000000038 */
[----:B------:R-:W-:Y:S01]  /*9190*/  IMAD.MOV.U32 R3, RZ, RZ, R11 ;  /* 0x000000ffff037224 */ /* 0x000fe200078e000b */
[----:B------:R-:W-:Y:S01]  /*91a0*/  PRMT R58, R14, 0x7610, R58 ;  /* 0x000076100e3a7816 */ /* 0x000fe2000000003a */
[----:B0-----:R-:W-:Y:S06]  /*91b0*/  @!P1 BRA `(.L_x_2762) ;  /* 0x000001c800d09947 */ /* 0x001fec0003800000 */
.L_x_3082:
[----:B------:R-:W-:Y:S05]  /*91c0*/  BSYNC B1 ;  /* 0x0000000000017941 */ /* 0x000fea0003800000 */
.L_x_2761:
[----:B------:R-:W-:Y:S04]  /*91d0*/  BSSY B1, `(.L_x_2763) ;  /* 0x000006a000017945 */ /* 0x000fe80003800000 */
[----:B------:R-:W-:Y:S05]  /*91e0*/  @P2 BRA `(.L_x_2764) ;  /* 0x0000000400a02947 */ /* 0x000fea0003800000 */
[----:B------:R-:W-:Y:S01]  /*91f0*/  IMAD.SHL.U32 R38, R38, 0x40, RZ ;  /* 0x0000004026267824 */ /* 0x000fe200078e00ff */
[----:B------:R-:W-:Y:S01]  /*9200*/  SHF.R.U64 R42, R30, 0x10, R31 ;  /* 0x000000101e2a7819 */ /* 0x000fe2000000121f */
[----:B------:R-:W-:Y:S01]  /*9210*/  IMAD.IADD R14, R16, 0x1, R39 ;  /* 0x00000001100e7824 */ /* 0x000fe200078e0227 */
[--C-:B------:R-:W-:Y:S02]  /*9220*/  SHF.R.U32.HI R40, RZ, 0x10, R21.reuse ;  /* 0x00000010ff287819 */ /* 0x100fe40000011615 */
[----:B------:R-:W-:Y:S02]  /*9230*/  LOP3.LUT R15, R38, 0x1c0, RZ, 0xc0, !PT ;  /* 0x000001c0260f7812 */ /* 0x000fe400078ec0ff */
[----:B------:R-:W-:Y:S02]  /*9240*/  SHF.R.U64 R38, R20, 0x10, R21 ;  /* 0x0000001014267819 */ /* 0x000fe40000001215 */
[----:B0-----:R-:W-:Y:S02]  /*9250*/  LOP3.LUT R12, R15, 0x38, R16, 0xf8, !PT ;  /* 0x000000380f0c7812 */ /* 0x001fe400078ef810 */
[----:B------:R-:W-:-:S02]  /*9260*/  SHF.R.U32.HI R25, RZ, 0x3, R15 ;  /* 0x00000003ff197819 */ /* 0x000fc4000001160f */
[----:B------:R-:W-:Y:S02]  /*9270*/  LOP3.LUT R14, R15, 0x38, R14, 0xf8, !PT ;  /* 0x000000380f0e7812 */ /* 0x000fe400078ef80e */
[-C--:B------:R-:W-:Y:S02]  /*9280*/  LOP3.LUT R13, R12, R25.reuse, RZ, 0x3c, !PT ;  /* 0x000000190c0d7212 */ /* 0x080fe400078e3cff */
[----:B------:R-:W-:Y:S02]  /*9290*/  PRMT R42, R35, 0x5432, R42 ;  /* 0x00005432232a7816 */ /* 0x000fe4000000002a */
[----:B------:R-:W-:Y:S01]  /*92a0*/  SHF.R.U64 R20, R28, 0x10, R29 ;  /* 0x000000101c147819 */ /* 0x000fe2000000121d */
[----:B------:R-:W-:Y:S01]  /*92b0*/  IMAD R36, R220, 0x200, R13 ;  /* 0x00000200dc247824 */ /* 0x000fe200078e020d */
[----:B------:R-:W-:Y:S01]  /*92c0*/  LOP3.LUT R13, R14, R25, RZ, 0x3c, !PT ;  /* 0x000000190e0d7212 */ /* 0x000fe200078e3cff */
[----:B------:R-:W-:Y:S01]  /*92d0*/  IMAD.U32 R43, R42, 0x10000, RZ ;  /* 0x000100002a2b7824 */ /* 0x000fe200078e00ff */
[----:B------:R-:W-:Y:S01]  /*92e0*/  PRMT R38, R37, 0x5432, R38 ;  /* 0x0000543225267816 */ /* 0x000fe20000000026 */
[----:B------:R-:W-:Y:S01]  /*92f0*/  IMAD R36, R36, 0x2, R19 ;  /* 0x0000000224247824 */ /* 0x000fe200078e0213 */
[----:B------:R-:W-:Y:S01]  /*9300*/  SHF.R.U32.HI R44, RZ, 0x10, R31 ;  /* 0x00000010ff2c7819 */ /* 0x000fe2000001161f */
[----:B------:R-:W-:Y:S01]  /*9310*/  IMAD R24, R220, 0x200, R13 ;  /* 0x00000200dc187824 */ /* 0x000fe200078e020d */
[----:B------:R-:W-:-:S02]  /*9320*/  PRMT R40, R49, 0x5432, R40 ;  /* 0x0000543231287816 */ /* 0x000fc40000000028 */
[----:B------:R-:W0:Y:S01]  /*9330*/  LDS.128 R12, [R36+0x18400] ;  /* 0x01840000240c7984 */ /* 0x000e220000000c00 */
[----:B------:R-:W-:Y:S01]  /*9340*/  IMAD R52, R24, 0x2, R19 ;  /* 0x0000000218347824 */ /* 0x000fe200078e0213 */
[----:B------:R-:W-:Y:S01]  /*9350*/  PRMT R41, R35, 0x5410, R20 ;  /* 0x0000541023297816 */ /* 0x000fe20000000014 */
[----:B------:R-:W-:Y:S01]  /*9360*/  IMAD.U32 R35, R38, 0x10000, RZ ;  /* 0x0001000026237824 */ /* 0x000fe200078e00ff */
[----:B------:R-:W-:Y:S02]  /*9370*/  SHF.R.U32.HI R47, RZ, 0x10, R33 ;  /* 0x00000010ff2f7819 */ /* 0x000fe40000011621 */
[----:B------:R-:W1:Y:S01]  /*9380*/  LDS.128 R24, [R52+0x18400] ;  /* 0x0184000034187984 */ /* 0x000e620000000c00 */
[C---:B------:R-:W-:Y:S02]  /*9390*/  PRMT R44, R45.reuse, 0x5432, R44 ;  /* 0x000054322d2c7816 */ /* 0x040fe4000000002c */
[----:B------:R-:W-:Y:S02]  /*93a0*/  PRMT R47, R45, 0x5410, R47 ;  /* 0x000054102d2f7816 */ /* 0x000fe4000000002f */
[----:B------:R-:W-:-:S02]  /*93b0*/  SHF.R.U64 R46, R32, 0x10, R33 ;  /* 0x00000010202e7819 */ /* 0x000fc40000001221 */
[----:B------:R-:W-:Y:S02]  /*93c0*/  LOP3.LUT R45, R42, 0xffff0000, RZ, 0xc0, !PT ;  /* 0xffff00002a2d7812 */ /* 0x000fe400078ec0ff */
[----:B------:R-:W-:Y:S02]  /*93d0*/  SHF.R.U32.HI R28, RZ, 0x10, R29 ;  /* 0x00000010ff1c7819 */ /* 0x000fe4000001161d */
[----:B------:R-:W-:Y:S02]  /*93e0*/  PRMT R46, R48, 0x5432, R46 ;  /* 0x00005432302e7816 */ /* 0x000fe4000000002e */
[----:B------:R-:W-:Y:S01]  /*93f0*/  PRMT R37, R37, 0x5410, R28 ;  /* 0x0000541025257816 */ /* 0x000fe2000000001c */
[C---:B0-----:R-:W-:Y:S01]  /*9400*/  IMAD.U32 R20, R12.reuse, 0x10000, RZ ;  /* 0x000100000c147824 */ /* 0x041fe200078e00ff */
        /* <DEDUP_REMOVED lines=14> */
[----:B------:R-:W-:Y:S01]  /*94f0*/  LOP3.LUT R35, R38, 0xffff0000, RZ, 0xc0, !PT ;  /* 0xffff000026237812 */ /* 0x000fe200078ec0ff */
[----:B------:R-:W-:Y:S01]  /*9500*/  FFMA.FTZ R51, R20, R43, R51 ;  /* 0x0000002b14337223 */ /* 0x000fe20000010033 */
[----:B------:R-:W-:Y:S02]  /*9510*/  IMAD.U32 R20, R40, 0x10000, RZ ;  /* 0x0001000028147824 */ /* 0x000fe400078e00ff */
[----:B------:R-:W-:Y:S01]  /*9520*/  FMUL.FTZ R48, R31, R30 ;  /* 0x0000001e1f307220 */ /* 0x000fe20000410000 */
[----:B------:R-:W-:Y:S02]  /*9530*/  IMAD.U32 R33, R27, 0x10000, RZ ;  /* 0x000100001b217824 */ /* 0x000fe400078e00ff */
[----:B------:R-:W-:Y:S01]  /*9540*/  FMUL.FTZ R43, R24, R35 ;  /* 0x00000023182b7220 */ /* 0x000fe20000410000 */
[----:B------:R-:W-:-:S02]  /*9550*/  IMAD.U32 R24, R47, 0x10000, RZ ;  /* 0x000100002f187824 */ /* 0x000fc400078e00ff */
[C---:B------:R-:W-:Y:S01]  /*9560*/  FFMA.FTZ R38, R12.reuse, R35, -R53 ;  /* 0x000000230c267223 */ /* 0x040fe20000010835 */
[-C--:B------:R-:W-:Y:S01]  /*9570*/  FMUL.FTZ R31, R31, R20.reuse ;  /* 0x000000141f1f7220 */ /* 0x080fe20000410000 */
[----:B------:R-:W-:Y:S01]  /*9580*/  FFMA.FTZ R42, R12, R45, R43 ;  /* 0x0000002d0c2a7223 */ /* 0x000fe2000001002b */
[----:B------:R-:W-:Y:S01]  /*9590*/  FFMA.FTZ R48, R21, R20, -R48 ;  /* 0x0000001415307223 */ /* 0x000fe20000010830 */
[----:B------:R-:W-:Y:S02]  /*95a0*/  IMAD.U32 R12, R37, 0x10000, RZ ;  /* 0x00010000250c7824 */ /* 0x000fe400078e00ff */
[----:B------:R-:W-:Y:S01]  /*95b0*/  FMUL.FTZ R20, R33, R24 ;  /* 0x0000001821147220 */ /* 0x000fe20000410000 */
[----:B------:R-:W-:Y:S01]  /*95c0*/  LOP3.LUT R40, R40, 0xffff0000, RZ, 0xc0, !PT ;  /* 0xffff000028287812 */ /* 0x000fe200078ec0ff */
[----:B------:R-:W-:Y:S01]  /*95d0*/  FFMA.FTZ R30, R21, R30, R31 ;  /* 0x0000001e151e7223 */ /* 0x000fe2000001001f */
[----:B------:R-:W-:Y:S01]  /*95e0*/  LOP3.LUT R44, R44, 0xffff0000, RZ, 0xc0, !PT ;  /* 0xffff00002c2c7812 */ /* 0x000fe200078ec0ff */
[-C--:B------:R-:W-:Y:S01]  /*95f0*/  FMUL.FTZ R50, R33, R12.reuse ;  /* 0x0000000c21327220 */ /* 0x080fe20000410000 */
[----:B------:R-:W-:Y:S01]  /*9600*/  FFMA.FTZ R43, R29, R12, -R20 ;  /* 0x0000000c1d2b7223 */ /* 0x000fe20000010814 */
[----:B------:R-:W-:Y:S01]  /*9610*/  FMUL.FTZ R33, R25, R40 ;  /* 0x0000002819217220 */ /* 0x000fe20000410000 */
[----:B------:R-:W-:-:S02]  /*9620*/  IMAD.U32 R32, R26, 0x10000, RZ ;  /* 0x000100001a207824 */ /* 0x000fc400078e00ff */
[----:B------:R-:W-:Y:S01]  /*9630*/  FMUL.FTZ R12, R25, R44 ;  /* 0x0000002c190c7220 */ /* 0x000fe20000410000 */
[----:B------:R-:W-:Y:S02]  /*9640*/  IMAD.U32 R31, R46, 0x10000, RZ ;  /* 0x000100002e1f7824 */ /* 0x000fe400078e00ff */
[----:B------:R-:W-:Y:S01]  /*9650*/  FFMA.FTZ R50, R29, R24, R50 ;  /* 0x000000181d327223 */ /* 0x000fe20000010032 */
[C---:B------:R-:W-:Y:S01]  /*9660*/  FFMA.FTZ R33, R13.reuse, R44, R33 ;  /* 0x0000002c0d217223 */ /* 0x040fe20000010021 */
[----:B------:R-:W-:Y:S01]  /*9670*/  FFMA.FTZ R25, R13, R40, -R12 ;  /* 0x000000280d197223 */ /* 0x000fe2000001080c */
[----:B------:R-:W-:Y:S01]  /*9680*/  IMAD.U32 R28, R14, 0x10000, RZ ;  /* 0x000100000e1c7824 */ /* 0x000fe200078e00ff */
[----:B------:R-:W-:Y:S01]  /*9690*/  LOP3.LUT R26, R26, 0xffff0000, RZ, 0xc0, !PT ;  /* 0xffff00001a1a7812 */ /* 0x000fe200078ec0ff */
[----:B------:R-:W-:Y:S01]  /*96a0*/  IMAD.U32 R21, R41, 0x10000, RZ ;  /* 0x0001000029157824 */ /* 0x000fe200078e00ff */
[----:B------:R-:W-:Y:S01]  /*96b0*/  LOP3.LUT R27, R27, 0xffff0000, RZ, 0xc0, !PT ;  /* 0xffff00001b1b7812 */ /* 0x000fe200078ec0ff */
[----:B------:R-:W-:Y:S01]  /*96c0*/  FMUL.FTZ R29, R32, R31 ;  /* 0x0000001f201d7220 */ /* 0x000fe20000410000 */
[----:B------:R-:W-:Y:S01]  /*96d0*/  LOP3.LUT R13, R46, 0xffff0000, RZ, 0xc0, !PT ;  /* 0xffff00002e0d7812 */ /* 0x000fe200078ec0ff */
[-C--:B------:R-:W-:Y:S01]  /*96e0*/  FMUL.FTZ R35, R32, R21.reuse ;  /* 0x0000001520237220 */ /* 0x080fe20000410000 */
[----:B------:R-:W-:Y:S01]  /*96f0*/  LOP3.LUT R20, R47, 0xffff0000, RZ, 0xc0, !PT ;  /* 0xffff00002f147812 */ /* 0x000fe200078ec0ff */
[----:B------:R-:W-:Y:S01]  /*9700*/  FFMA.FTZ R29, R28, R21, -R29 ;  /* 0x000000151c1d7223 */ /* 0x000fe2000001081d */
[----:B------:R-:W-:Y:S01]  /*9710*/  LOP3.LUT R41, R41, 0xffff0000, RZ, 0xc0, !PT ;  /* 0xffff000029297812 */ /* 0x000fe200078ec0ff */
[----:B------:R-:W-:Y:S01]  /*9720*/  FMUL.FTZ R21, R26, R13 ;  /* 0x0000000d1a157220 */ /* 0x000fe20000410000 */
[----:B------:R-:W-:Y:S01]  /*9730*/  LOP3.LUT R12, R37, 0xffff0000, RZ, 0xc0, !PT ;  /* 0xffff0000250c7812 */ /* 0x000fe200078ec0ff */
[C---:B------:R-:W-:Y:S01]  /*9740*/  FMUL.FTZ R32, R27.reuse, R20 ;  /* 0x000000141b207220 */ /* 0x040fe20000410000 */
[----:B------:R-:W-:Y:S01]  /*9750*/  LOP3.LUT R14, R14, 0xffff0000, RZ, 0xc0, !PT ;  /* 0xffff00000e0e7812 */ /* 0x000fe200078ec0ff */
[----:B------:R-:W-:Y:S01]  /*9760*/  FMUL.FTZ R24, R26, R41 ;  /* 0x000000291a187220 */ /* 0x000fe20000410000 */
[----:B------:R-:W-:Y:S01]  /*9770*/  FFMA.FTZ R35, R28, R31, R35 ;  /* 0x0000001f1c237223 */ /* 0x000fe20000010023 */
[-C--:B------:R-:W-:Y:S01]  /*9780*/  FMUL.FTZ R27, R27, R12.reuse ;  /* 0x0000000c1b1b7220 */ /* 0x080fe20000410000 */
[C---:B------:R-:W-:Y:S01]  /*9790*/  FFMA.FTZ R32, R15.reuse, R12, -R32 ;  /* 0x0000000c0f207223 */ /* 0x040fe20000010820 */
[C---:B------:R-:W-:Y:S01]  /*97a0*/  FFMA.FTZ R26, R14.reuse, R41, -R21 ;  /* 0x000000290e1a7223 */ /* 0x040fe20000010815 */
[----:B------:R-:W-:Y:S01]  /*97b0*/  FFMA.FTZ R28, R14, R13, R24 ;  /* 0x0000000d0e1c7223 */ /* 0x000fe20000010018 */
[----:B------:R-:W-:Y:S01]  /*97c0*/  FFMA.FTZ R27, R15, R20, R27 ;  /* 0x000000140f1b7223 */ /* 0x000fe2000001001b */
[----:B------:R-:W-:-:S02]  /*97d0*/  F2FP.BF16.F32.PACK_AB R12, R38, R49 ;  /* 0x00000031260c723e */ /* 0x000fc400000010ff */
[----:B------:R-:W-:Y:S02]  /*97e0*/  F2FP.BF16.F32.PACK_AB R13, R25, R48 ;  /* 0x00000030190d723e */ /* 0x000fe400000010ff */
[----:B------:R-:W-:Y:S02]  /*97f0*/  F2FP.BF16.F32.PACK_AB R14, R26, R29 ;  /* 0x0000001d1a0e723e */ /* 0x000fe400000010ff */
[----:B------:R-:W-:Y:S02]  /*9800*/  F2FP.BF16.F32.PACK_AB R15, R32, R43 ;  /* 0x0000002b200f723e */ /* 0x000fe400000010ff */
[----:B------:R-:W-:Y:S02]  /*9810*/  F2FP.BF16.F32.PACK_AB R24, R42, R51 ;  /* 0x000000332a18723e */ /* 0x000fe400000010ff */
[----:B------:R-:W-:Y:S01]  /*9820*/  F2FP.BF16.F32.PACK_AB R25, R33, R30 ;  /* 0x0000001e2119723e */ /* 0x000fe200000010ff */
[----:B------:R1:W-:Y:S01]  /*9830*/  STS.128 [R36+0x18400], R12 ;  /* 0x0184000c24007388 */ /* 0x0003e20000000c00 */
[----:B------:R-:W-:-:S02]  /*9840*/  F2FP.BF16.F32.PACK_AB R26, R28, R35 ;  /* 0x000000231c1a723e */ /* 0x000fc400000010ff */
[----:B------:R-:W-:-:S05]  /*9850*/  F2FP.BF16.F32.PACK_AB R27, R27, R50 ;  /* 0x000000321b1b723e */ /* 0x000fca00000010ff */
[----:B------:R1:W-:Y:S02]  /*9860*/  STS.128 [R52+0x18400], R24 ;  /* 0x0184001834007388 */ /* 0x0003e40000000c00 */
.L_x_2764:
[----:B------:R-:W-:Y:S05]  /*9870*/  BSYNC B1 ;  /* 0x0000000000017941 */ /* 0x000fea0003800000 */
.L_x_2763:
[----:B------:R-:W-:Y:S01]  /*9880*/  PRMT R3, R3, 0x5410, R0 ;  /* 0x0000541003037816 */ /* 0x000fe20000000000 */
[----:B------:R-:W-:Y:S06]  /*9890*/  @P0 BRA `(.L_x_2755) ;  /* 0x00000004008c0947 */ /* 0x000fec0003800000 */
[----:B------:R-:W2:Y:S01]  /*98a0*/  LDL R41, [R1+0x68] ;  /* 0x0000680001297983 */ /* 0x000ea20000100800 */
[----:B------:R-:W-:Y:S01]  /*98b0*/  IMAD.IADD R39, R16, 0x1, R39 ;  /* 0x0000000110277824 */ /* 0x000fe200078e0227 */
[----:B01----:R-:W-:-:S04]  /*98c0*/  SHF.R.U32.HI R12, RZ, 0x3, R218 ;  /* 0x00000003ff0c7819 */ /* 0x003fc800000116da */
[----:B------:R-:W-:-:S04]  /*98d0*/  LOP3.LUT R0, R218, 0x38, R39, 0xf8, !PT ;  /* 0x00000038da007812 */ /* 0x000fc800078ef827 */
[----:B------:R-:W-:-:S05]  /*98e0*/  LOP3.LUT R0, R0, R12, RZ, 0x3c, !PT ;  /* 0x0000000c00007212 */ /* 0x000fca00078e3cff */
[----:B------:R-:W-:-:S04]  /*98f0*/  IMAD.IADD R0, R221, 0x1, R0 ;  /* 0x00000001dd007824 */ /* 0x000fc800078e0200 */
[----:B------:R-:W-:-:S05]  /*9900*/  IMAD R0, R0, 0x2, R19 ;  /* 0x0000000200007824 */ /* 0x000fca00078e0213 */
[----:B------:R-:W0:Y:S01]  /*9910*/  LDS.128 R24, [R0+0x18400] ;  /* 0x0184000000187984 */ /* 0x000e220000000c00 */
[----:B------:R-:W-:Y:S02]  /*9920*/  SHF.R.U64 R32, R4, 0x10, R5 ;  /* 0x0000001004207819 */ /* 0x000fe40000001205 */
[--C-:B------:R-:W-:Y:S02]  /*9930*/  SHF.R.U64 R21, R8, 0x10, R9.reuse ;  /* 0x0000001008157819 */ /* 0x100fe40000001209 */
[----:B------:R-:W-:Y:S02]  /*9940*/  PRMT R32, R54, 0x5432, R32 ;  /* 0x0000543236207816 */ /* 0x000fe40000000020 */
[----:B------:R-:W-:Y:S02]  /*9950*/  SHF.R.U32.HI R29, RZ, 0x10, R9 ;  /* 0x00000010ff1d7819 */ /* 0x000fe40000011609 */
[--C-:B------:R-:W-:Y:S01]  /*9960*/  SHF.R.U64 R30, R10, 0x10, R11.reuse ;  /* 0x000000100a1e7819 */ /* 0x100fe2000000120b */
[----:B------:R-:W-:Y:S01]  /*9970*/  IMAD.U32 R36, R32, 0x10000, RZ ;  /* 0x0001000020247824 */ /* 0x000fe200078e00ff */
[----:B------:R-:W-:-:S02]  /*9980*/  SHF.R.U32.HI R31, RZ, 0x10, R11 ;  /* 0x00000010ff1f7819 */ /* 0x000fc4000001160b */
[----:B------:R-:W-:Y:S02]  /*9990*/  SHF.R.U32.HI R33, RZ, 0x10, R5 ;  /* 0x00000010ff217819 */ /* 0x000fe40000011605 */
[----:B------:R-:W-:Y:S02]  /*99a0*/  PRMT R21, R57, 0x5410, R21 ;  /* 0x0000541039157816 */ /* 0x000fe40000000015 */
[----:B------:R-:W-:Y:S02]  /*99b0*/  SHF.R.U32.HI R37, RZ, 0x10, R7 ;  /* 0x00000010ff257819 */ /* 0x000fe40000011607 */
[----:B------:R-:W-:Y:S01]  /*99c0*/  PRMT R30, R3, 0x5432, R30 ;  /* 0x00005432031e7816 */ /* 0x000fe2000000001e */
[----:B------:R-:W-:Y:S01]  /*99d0*/  IMAD.U32 R28, R21, 0x10000, RZ ;  /* 0x00010000151c7824 */ /* 0x000fe200078e00ff */
[----:B------:R-:W-:Y:S02]  /*99e0*/  PRMT R31, R3, 0x5410, R31 ;  /* 0x00005410031f7816 */ /* 0x000fe4000000001f */
[----:B------:R-:W-:-:S02]  /*99f0*/  PRMT R33, R54, 0x5410, R33 ;  /* 0x0000541036217816 */ /* 0x000fc40000000021 */
[----:B------:R-:W-:Y:S02]  /*9a00*/  PRMT R29, R58, 0x5410, R29 ;  /* 0x000054103a1d7816 */ /* 0x000fe4000000001d */
[----:B------:R-:W-:Y:S01]  /*9a10*/  PRMT R37, R56, 0x5410, R37 ;  /* 0x0000541038257816 */ /* 0x000fe20000000025 */
[----:B------:R-:W-:Y:S02]  /*9a20*/  IMAD.U32 R38, R33, 0x10000, RZ ;  /* 0x0001000021267824 */ /* 0x000fe400078e00ff */
[----:B0-----:R-:W-:-:S04]  /*9a30*/  IMAD.U32 R9, R24, 0x10000, RZ ;  /* 0x0001000018097824 */ /* 0x001fc800078e00ff */
[----:B------:R-:W-:Y:S01]  /*9a40*/  FMUL.FTZ R40, R9, R36 ;  /* 0x0000002409287220 */ /* 0x000fe20000410000 */
[----:B------:R-:W-:Y:S01]  /*9a50*/  IMAD.U32 R11, R25, 0x10000, RZ ;  /* 0x00010000190b7824 */ /* 0x000fe200078e00ff */
[----:B------:R-:W-:Y:S01]  /*9a60*/  LOP3.LUT R10, R24, 0xffff0000, RZ, 0xc0, !PT ;  /* 0xffff0000180a7812 */ /* 0x000fe200078ec0ff */
[----:B------:R-:W-:Y:S01]  /*9a70*/  FMUL.FTZ R42, R9, R28 ;  /* 0x0000001c092a7220 */ /* 0x000fe20000410000 */
[----:B------:R-:W-:Y:S01]  /*9a80*/  LOP3.LUT R24, R25, 0xffff0000, RZ, 0xc0, !PT ;  /* 0xffff000019187812 */ /* 0x000fe200078ec0ff */
[----:B------:R-:W-:Y:S02]  /*9a90*/  IMAD.U32 R20, R27, 0x10000, RZ ;  /* 0x000100001b147824 */ /* 0x000fe400078e00ff */
[----:B------:R-:W-:Y:S02]  /*9aa0*/  IMAD.U32 R25, R37, 0x10000, RZ ;  /* 0x0001000025197824 */ /* 0x000fe400078e00ff */
[----:B------:R-:W-:Y:S01]  /*9ab0*/  FMUL.FTZ R44, R11, R38 ;  /* 0x000000260b2c7220 */ /* 0x000fe20000410000 */
[----:B------:R-:W-:-:S02]  /*9ac0*/  SHF.R.U64 R35, R6, 0x10, R7 ;  /* 0x0000001006237819 */ /* 0x000fc40000001207 */
[----:B------:R-:W-:Y:S02]  /*9ad0*/  LOP3.LUT R9, R32, 0xffff0000, RZ, 0xc0, !PT ;  /* 0xffff000020097812 */ /* 0x000fe400078ec0ff */
[----:B------:R-:W-:Y:S02]  /*9ae0*/  LOP3.LUT R21, R21, 0xffff0000, RZ, 0xc0, !PT ;  /* 0xffff000015157812 */ /* 0x000fe400078ec0ff */
[----:B------:R-:W-:Y:S02]  /*9af0*/  PRMT R35, R55, 0x5410, R35 ;  /* 0x0000541037237816 */ /* 0x000fe40000000023 */
[----:B------:R-:W-:Y:S02]  /*9b00*/  LOP3.LUT R33, R33, 0xffff0000, RZ, 0xc0, !PT ;  /* 0xffff000021217812 */ /* 0x000fe400078ec0ff */
[----:B------:R-:W-:Y:S01]  /*9b10*/  LOP3.LUT R37, R37, 0xffff0000, RZ, 0xc0, !PT ;  /* 0xffff000025257812 */ /* 0x000fe200078ec0ff */
[----:B--2---:R-:W0:Y:S02]  /*9b20*/  LDS.128 R12, [R41+0x18400] ;  /* 0x01840000290c7984 */ /* 0x004e240000000c00 */
[----:B0-----:R-:W-:-:S04]  /*9b30*/  IMAD.U32 R3, R12, 0x10000, RZ ;  /* 0x000100000c037824 */ /* 0x001fc800078e00ff */
[----:B------:R-:W-:Y:S01]  /*9b40*/  FFMA.FTZ R40, R3, R28, -R40 ;  /* 0x0000001c03287223 */ /* 0x000fe20000010828 */
[----:B------:R-:W-:Y:S02]  /*9b50*/  IMAD.U32 R28, R29, 0x10000, RZ ;  /* 0x000100001d1c7824 */ /* 0x000fe400078e00ff */
[----:B------:R-:W-:Y:S01]  /*9b60*/  FFMA.FTZ R42, R3, R36, R42 ;  /* 0x00000024032a7223 */ /* 0x000fe2000001002a */
[----:B------:R-:W-:Y:S02]  /*9b70*/  IMAD.U32 R5, R13, 0x10000, RZ ;  /* 0x000100000d057824 */ /* 0x000fe400078e00ff */
[----:B------:R-:W-:Y:S02]  /*9b80*/  IMAD.U32 R3, R31, 0x10000, RZ ;  /* 0x000100001f037824 */ /* 0x000fe400078e00ff */
[-C--:B------:R-:W-:Y:S01]  /*9b90*/  FMUL.FTZ R36, R11, R28.reuse ;  /* 0x0000001c0b247220 */ /* 0x080fe20000410000 */
[----:B------:R-:W-:Y:S02]  /*9ba0*/  IMAD.U32 R8, R15, 0x10000, RZ ;  /* 0x000100000f087824 */ /* 0x000fe400078e00ff */
[C---:B------:R-:W-:Y:S01]  /*9bb0*/  FMUL.FTZ R11, R20.reuse, R25 ;  /* 0x00000019140b7220 */ /* 0x040fe20000410000 */
[----:B------:R-:W-:Y:S01]  /*9bc0*/  FFMA.FTZ R44, R5, R28, -R44 ;  /* 0x0000001c052c7223 */ /* 0x000fe2000001082c */
[-C--:B------:R-:W-:Y:S01]  /*9bd0*/  FMUL.FTZ R28, R20, R3.reuse ;  /* 0x00000003141c7220 */ /* 0x080fe20000410000 */
[----:B------:R-:W-:Y:S01]  /*9be0*/  LOP3.LUT R4, R12, 0xffff0000, RZ, 0xc0, !PT ;  /* 0xffff00000c047812 */ /* 0x000fe200078ec0ff */
[----:B------:R-:W-:Y:S01]  /*9bf0*/  FFMA.FTZ R20, R8, R3, -R11 ;  /* 0x0000000308147223 */ /* 0x000fe2000001080b */
[C---:B------:R-:W-:Y:S01]  /*9c00*/  FMUL.FTZ R3, R10.reuse, R9 ;  /* 0x000000090a037220 */ /* 0x040fe20000410000 */
[----:B------:R-:W-:Y:S01]  /*9c10*/  LOP3.LUT R12, R13, 0xffff0000, RZ, 0xc0, !PT ;  /* 0xffff00000d0c7812 */ /* 0x000fe200078ec0ff */
[----:B------:R-:W-:Y:S01]  /*9c20*/  FFMA.FTZ R36, R5, R38, R36 ;  /* 0x0000002605247223 */ /* 0x000fe20000010024 */
[----:B------:R-:W-:Y:S01]  /*9c30*/  FMUL.FTZ R11, R10, R21 ;  /* 0x000000150a0b7220 */ /* 0x000fe20000410000 */
[C---:B------:R-:W-:Y:S01]  /*9c40*/  IMAD.U32 R6, R14.reuse, 0x10000, RZ ;  /* 0x000100000e067824 */ /* 0x040fe200078e00ff */
[----:B------:R-:W-:Y:S01]  /*9c50*/  LOP3.LUT R7, R14, 0xffff0000, RZ, 0xc0, !PT ;  /* 0xffff00000e077812 */ /* 0x000fe200078ec0ff */
[----:B------:R-:W-:-:S02]  /*9c60*/  IMAD.U32 R13, R26, 0x10000, RZ ;  /* 0x000100001a0d7824 */ /* 0x000fc400078e00ff */
[----:B------:R-:W-:Y:S01]  /*9c70*/  FFMA.FTZ R21, R4, R21, -R3 ;  /* 0x0000001504157223 */ /* 0x000fe20000010803 */
[----:B------:R-:W-:Y:S01]  /*9c80*/  IMAD.U32 R5, R35, 0x10000, RZ ;  /* 0x0001000023057824 */ /* 0x000fe200078e00ff */
[----:B------:R-:W-:Y:S01]  /*9c90*/  LOP3.LUT R14, R15, 0xffff0000, RZ, 0xc0, !PT ;  /* 0xffff00000f0e7812 */ /* 0x000fe200078ec0ff */
[----:B------:R-:W-:Y:S01]  /*9ca0*/  IMAD.U32 R3, R30, 0x10000, RZ ;  /* 0x000100001e037824 */ /* 0x000fe200078e00ff */
[----:B------:R-:W-:Y:S01]  /*9cb0*/  LOP3.LUT R15, R26, 0xffff0000, RZ, 0xc0, !PT ;  /* 0xffff00001a0f7812 */ /* 0x000fe200078ec0ff */
[----:B------:R-:W-:Y:S01]  /*9cc0*/  FFMA.FTZ R11, R4, R9, R11 ;  /* 0x00000009040b7223 */ /* 0x000fe2000001000b */
[----:B------:R-:W-:Y:S01]  /*9cd0*/  LOP3.LUT R26, R27, 0xffff0000, RZ, 0xc0, !PT ;  /* 0xffff00001b1a7812 */ /* 0x000fe200078ec0ff */
[C---:B------:R-:W-:Y:S01]  /*9ce0*/  FMUL.FTZ R27, R13.reuse, R5 ;  /* 0x000000050d1b7220 */ /* 0x040fe20000410000 */
[----:B------:R-:W-:Y:S01]  /*9cf0*/  FMUL.FTZ R13, R13, R3 ;  /* 0x000000030d0d7220 */ /* 0x000fe20000410000 */
[----:B------:R-:W-:Y:S02]  /*9d00*/  LOP3.LUT R4, R35, 0xffff0000, RZ, 0xc0, !PT ;  /* 0xffff000023047812 */ /* 0x000fe400078ec0ff */
[----:B------:R-:W-:-:S02]  /*9d10*/  LOP3.LUT R29, R29, 0xffff0000, RZ, 0xc0, !PT ;  /* 0xffff00001d1d7812 */ /* 0x000fc400078ec0ff */
[----:B------:R-:W-:Y:S02]  /*9d20*/  LOP3.LUT R30, R30, 0xffff0000, RZ, 0xc0, !PT ;  /* 0xffff00001e1e7812 */ /* 0x000fe400078ec0ff */
[----:B------:R-:W-:Y:S01]  /*9d30*/  LOP3.LUT R31, R31, 0xffff0000, RZ, 0xc0, !PT ;  /* 0xffff00001f1f7812 */ /* 0x000fe200078ec0ff */
[----:B------:R-:W-:Y:S01]  /*9d40*/  FFMA.FTZ R28, R8, R25, R28 ;  /* 0x00000019081c7223 */ /* 0x000fe2000001001c */
[C---:B------:R-:W-:Y:S01]  /*9d50*/  FFMA.FTZ R27, R6.reuse, R3, -R27 ;  /* 0x00000003061b7223 */ /* 0x040fe2000001081b */
[----:B------:R-:W-:Y:S01]  /*9d60*/  FFMA.FTZ R10, R6, R5, R13 ;  /* 0x00000005060a7223 */ /* 0x000fe2000001000d */
[----:B------:R-:W-:Y:S01]  /*9d70*/  FMUL.FTZ R25, R24, R33 ;  /* 0x0000002118197220 */ /* 0x000fe20000410000 */
[C---:B------:R-:W-:Y:S01]  /*9d80*/  FMUL.FTZ R6, R15.reuse, R4 ;  /* 0x000000040f067220 */ /* 0x040fe20000410000 */
[----:B------:R-:W-:Y:S01]  /*9d90*/  FMUL.FTZ R3, R26, R37 ;  /* 0x000000251a037220 */ /* 0x000fe20000410000 */
[----:B------:R-:W-:Y:S01]  /*9da0*/  FMUL.FTZ R24, R24, R29 ;  /* 0x0000001d18187220 */ /* 0x000fe20000410000 */
[-C--:B------:R-:W-:Y:S01]  /*9db0*/  FMUL.FTZ R15, R15, R30.reuse ;  /* 0x0000001e0f0f7220 */ /* 0x080fe20000410000 */
[----:B------:R-:W-:Y:S01]  /*9dc0*/  FMUL.FTZ R26, R26, R31 ;  /* 0x0000001f1a1a7220 */ /* 0x000fe20000410000 */
[----:B------:R-:W-:Y:S01]  /*9dd0*/  FFMA.FTZ R25, R12, R29, -R25 ;  /* 0x0000001d0c197223 */ /* 0x000fe20000010819 */
[C---:B------:R-:W-:Y:S01]  /*9de0*/  FFMA.FTZ R6, R7.reuse, R30, -R6 ;  /* 0x0000001e07067223 */ /* 0x040fe20000010806 */
        /* <DEDUP_REMOVED lines=14> */
.L_x_2755:
[----:B------:R-:W-:Y:S05]  /*9ed0*/  BSYNC B0 ;  /* 0x0000000000007941 */ /* 0x000fea0003800000 */
.L_x_2741:
        /* <DEDUP_REMOVED lines=8> */
.L_x_2738:
[----:B-1----:R-:W1:Y:S01]  /*9f60*/  S2R R3, SR_TID.X ;  /* 0x0000000000037919 */ /* 0x002e620000002100 */
[----:B--23--:R-:W-:Y:S01]  /*9f70*/  IMAD.U32 R0, RZ, RZ, UR37 ;  /* 0x00000025ff007e24 */ /* 0x00cfe2000f8e00ff */
[----:B------:R-:W-:Y:S05]  /*9f80*/  WARPSYNC.ALL ;  /* 0x0000000000007948 */ /* 0x000fea0003800000 */
[----:B------:R-:W-:Y:S02]  /*9f90*/  ISETP.NE.AND P0, PT, R0, 0x3, PT ;  /* 0x000000030000780c */ /* 0x000fe40003f05270 */
[----:B------:R-:W-:-:S11]  /*9fa0*/  LOP3.LUT R18, R18, 0xfff7ffff, RZ, 0xc0, !PT ;  /* 0xfff7ffff12127812 */ /* 0x000fd600078ec0ff */
[----:B------:R-:W-:Y:S02]  /*9fb0*/  @P0 LOP3.LUT R18, R18, 0x80000, RZ, 0xfc, !PT ;  /* 0x0008000012120812 */ /* 0x000fe400078efcff */
[----:B-1----:R-:W-:-:S05]  /*9fc0*/  SHF.R.U32.HI R3, RZ, 0x7, R3 ;  /* 0x00000007ff037819 */ /* 0x002fca0000011603 */
[----:B------:R-:W-:-:S05]  /*9fd0*/  VIADD R72, R3, 0x8 ;  /* 0x0000000803487836 */ /* 0x000fca0000000000 */
[----:B------:R1:W-:Y:S06]  /*9fe0*/  BAR.SYNC.DEFER_BLOCKING R72, 0x100 ;  /* 0x000400480000751d */ /* 0x0003ec0000010000 */
[----:B------:R-:W-:Y:S05]  /*9ff0*/  @!P0 BRA `(.L_x_2765) ;  /* 0x0000000000048947 */ /* 0x000fea0003800000 */
[----:B------:R-:W-:Y:S01]  /*a000*/  BPT.TRAP 0x1 ;  /* 0x000000040000795c */ /* 0x000fe20000300000 */
.L_x_2765:
[----:B------:R-:W-:Y:S01]  /*a010*/  IMAD R4, R2, 0x8, R19 ;  /* 0x0000000802047824 */ /* 0x000fe200078e0213 */
[----:B------:R-:W-:-:S04]  /*a020*/  SHF.L.U32 R73, R202, 0x1f, RZ ;  /* 0x0000001fca497819 */ /* 0x000fc800000006ff */
[----:B------:R2:W3:Y:S01]  /*a030*/  SYNCS.PHASECHK.TRANS64.TRYWAIT P1, [R4+URZ+0x22830], R73 ;  /* 0x02283049040075a7 */ /* 0x0004e2000802017f */
[----:B------:R-:W-:Y:S05]  /*a040*/  @!P0 BRA `(.L_x_2766) ;  /* 0x0000000000048947 */ /* 0x000fea0003800000 */
[----:B------:R-:W-:Y:S01]  /*a050*/  BPT.TRAP 0x1 ;  /* 0x000000040000795c */ /* 0x000fe20000300000 */
.L_x_2766:
[----:B------:R-:W4:Y:S01]  /*a060*/  S2R R3, SR_TID.X ;  /* 0x0000000000037919 */ /* 0x000f220000002100 */
[----:B------:R-:W-:-:S05]  /*a070*/  VIADD R0, R19, 0x1c400 ;  /* 0x0001c40013007836 */ /* 0x000fca0000000000 */
[----:B------:R-:W-:-:S04]  /*a080*/  SHF.R.U32.HI R0, RZ, 0x4, R0 ;  /* 0x00000004ff007819 */ /* 0x000fc80000011600 */
[----:B------:R-:W-:Y:S02]  /*a090*/  LOP3.LUT R0, R0, 0x3fff, RZ, 0xc0, !PT ;  /* 0x00003fff00007812 */ /* 0x000fe400078ec0ff */
[----:B----4-:R-:W-:-:S04]  /*a0a0*/  LOP3.LUT R3, R3, 0x7f, RZ, 0xc0, !PT ;  /* 0x0000007f03037812 */ /* 0x010fc800078ec0ff */
[----:B------:R-:W-:Y:S01]  /*a0b0*/  ISETP.NE.AND P0, PT, R3, RZ, PT ;  /* 0x000000ff0300720c */ /* 0x000fe20003f05270 */
[----:B---3--:R-:W-:-:S12]  /*a0c0*/  @P1 BRA `(.L_x_2767) ;  /* 0x0000000000081947 */ /* 0x008fd80003800000 */
[----:B------:R-:W3:Y:S02]  /*a0d0*/  SYNCS.PHASECHK.TRANS64.TRYWAIT P1, [R4+URZ+0x22830], R73 ;  /* 0x02283049040075a7 */ /* 0x000ee4000802017f */
[----:B---3--:R-:W-:Y:S05]  /*a0e0*/  @!P1 BRA `(.L_x_2768) ;  /* 0x000001bc00189947 */ /* 0x008fea0003800000 */
.L_x_2767:
[----:B------:R-:W-:Y:S05]  /*a0f0*/  WARPSYNC.ALL ;  /* 0x0000000000007948 */ /* 0x000fea0003800000 */
[----:B------:R-:W-:-:S05]  /*a100*/  LOP3.LUT R21, R0, 0x10000, RZ, 0xfc, !PT ;  /* 0x0001000000157812 */ /* 0x000fca00078efcff */
[----:B------:R-:W-:Y:S01]  /*a110*/  IMAD R8, R2, 0x300, R21 ;  /* 0x0000030002087824 */ /* 0x000fe200078e0215 */
[----:B------:R-:W-:Y:S01]  /*a120*/  LOP3.LUT R6, R34, 0x10000, RZ, 0xfc, !PT ;  /* 0x0001000022067812 */ /* 0x000fe200078efcff */
[----:B------:R-:W-:Y:S01]  /*a130*/  IMAD.MOV.U32 R9, RZ, RZ, 0x40000040 ;  /* 0x40000040ff097424 */ /* 0x000fe200078e00ff */
[----:B0-----:R-:W-:Y:S01]  /*a140*/  WARPGROUP.ARRIVE ;  /* 0x00000000000079c5 */ /* 0x001fe20000000000 */
[----:B------:R-:W-:Y:S01]  /*a150*/  IMAD.MOV.U32 R7, RZ, RZ, 0x40000040 ;  /* 0x40000040ff077424 */ /* 0x000fe200078e00ff */
[C---:B------:R-:W-:Y:S01]  /*a160*/  R2UR UR6, R8.reuse ;  /* 0x00000000080672ca */ /* 0x040fe200000e0000 */
[----:B------:R-:W-:Y:S01]  /*a170*/  VIADD R10, R8, 0x2 ;  /* 0x00000002080a7836 */ /* 0x000fe20000000000 */
[----:B------:R-:W-:Y:S01]  /*a180*/  R2UR UR7, R9 ;  /* 0x00000000090772ca */ /* 0x000fe200000e0000 */
[C---:B------:R-:W-:Y:S01]  /*a190*/  VIADD R14, R6.reuse, 0x2 ;  /* 0x00000002060e7836 */ /* 0x040fe20000000000 */
[C---:B------:R-:W-:Y:S01]  /*a1a0*/  R2UR UR4, R6.reuse ;  /* 0x00000000060472ca */ /* 0x040fe200000e0000 */
[----:B------:R-:W-:Y:S01]  /*a1b0*/  IMAD.MOV.U32 R11, RZ, RZ, 0x40000040 ;  /* 0x40000040ff0b7424 */ /* 0x000fe200078e00ff */
[----:B------:R-:W-:Y:S01]  /*a1c0*/  R2UR UR5, R7 ;  /* 0x00000000070572ca */ /* 0x000fe200000e0000 */
[----:B------:R-:W-:Y:S01]  /*a1d0*/  IMAD.MOV.U32 R15, RZ, RZ, 0x40000040 ;  /* 0x40000040ff0f7424 */ /* 0x000fe200078e00ff */
[----:B------:R-:W0:Y:S01]  /*a1e0*/  LDC R20, c[0x0][0x448] ;  /* 0x00011200ff147b82 */ /* 0x000e220000000800 */
[----:B------:R-:W-:Y:S01]  /*a1f0*/  VIADD R12, R6, 0x4 ;  /* 0x00000004060c7836 */ /* 0x000fe20000000000 */
[----:B------:R-:W4:Y:S01]  /*a200*/  S2R R80, SR_TID.X ;  /* 0x0000000000507919 */ /* 0x000f220000002100 */
[----:B------:R-:W-:Y:S01]  /*a210*/  IMAD.MOV.U32 R13, RZ, RZ, 0x40000040 ;  /* 0x40000040ff0d7424 */ /* 0x000fe200078e00ff */
[----:B------:R-:W-:Y:S01]  /*a220*/  ULDC.64 UR8, c[0x0][0x9e0] ;  /* 0x0002780000087ab9 */ /* 0x000fe20000000a00 */
[----:B------:R-:W-:Y:S01]  /*a230*/  IMAD.MOV.U32 R9, RZ, RZ, 0x40000040 ;  /* 0x40000040ff097424 */ /* 0x000fe200078e00ff */
[----:B------:R-:W-:Y:S01]  /*a240*/  UISETP.GE.AND UP0, UPT, UR9, 0x1, UPT ;  /* 0x000000010900788c */ /* 0x000fe2000bf06270 */
[----:B------:R-:W-:Y:S01]  /*a250*/  LOP3.LUT R18, R18, 0xffefffff, RZ, 0xc0, !PT ;  /* 0xffefffff12127812 */ /* 0x000fe200078ec0ff */
[----:B------:R-:W-:-:S02]  /*a260*/  ULDC UR43, c[0x0][0x9dc] ;  /* 0x00027700002b7ab9 */ /* 0x000fc40000000800 */
[----:B------:R-:W-:Y:S01]  /*a270*/  ULOP3.LUT UR43, URZ, UR43, URZ, 0x33, !UPT ;  /* 0x0000002b3f2b7292 */ /* 0x000fe2000f8e333f */
[----:B------:R-:W-:Y:S01]  /*a280*/  HGMMA.64x96x16.F32.BF16 R24, gdesc[UR4], RZ, !UPT, gsb0 ;  /* 0x01600000041879f0 */ /* 0x000fe2000c0018ff */
[----:B------:R-:W-:Y:S01]  /*a290*/  R2UR UR6, R10 ;  /* 0x000000000a0672ca */ /* 0x000fe200000e0000 */
[----:B------:R-:W-:Y:S01]  /*a2a0*/  VIADD R10, R8, 0x4 ;  /* 0x00000004080a7836 */ /* 0x000fe20000000000 */
[----:B------:R-:W-:Y:S01]  /*a2b0*/  R2UR UR7, R11 ;  /* 0x000000000b0772ca */ /* 0x000fe200000e0000 */
[----:B------:R-:W-:Y:S01]  /*a2c0*/  IMAD.MOV.U32 R11, RZ, RZ, 0x40000040 ;  /* 0x40000040ff0b7424 */ /* 0x000fe200078e00ff */
[----:B------:R-:W-:Y:S01]  /*a2d0*/  R2UR UR4, R14 ;  /* 0x000000000e0472ca */ /* 0x000fe200000e0000 */
[----:B------:R-:W-:Y:S01]  /*a2e0*/  UP2UR UR40, UPR, URZ, 0x1 ;  /* 0x000000013f287883 */ /* 0x000fe20008000000 */
[----:B------:R-:W-:Y:S02]  /*a2f0*/  R2UR UR5, R15 ;  /* 0x000000000f0572ca */ /* 0x000fe400000e0000 */
[----:B0-----:R-:W-:-:S02]  /*a300*/  ISETP.NE.AND P1, PT, R20, 0x1, PT ;  /* 0x000000011400780c */ /* 0x001fc40003f25270 */
[----:B----4-:R-:W-:-:S11]  /*a310*/  SHF.R.U32.HI R80, RZ, 0x7, R80 ;  /* 0x00000007ff507819 */ /* 0x010fd60000011650 */
[----:B------:R-:W0:Y:S01]  /*a320*/  @P1 LDC R20, c[0x0][0x44c] ;  /* 0x00011300ff141b82 */ /* 0x000e220000000800 */
[----:B------:R-:W-:Y:S01]  /*a330*/  @P1 LOP3.LUT R18, R18, 0x100000, RZ, 0xfc, !PT ;  /* 0x0010000012121812 */ /* 0x000fe200078efcff */
[----:B------:R-:W-:Y:S02]  /*a340*/  WARPGROUP.DEPBAR.LE gsb0, 0x0 ;  /* 0x00008000000079c5 */ /* 0x000fe40000010000 */
[----:B------:R-:W-:-:S06]  /*a350*/  WARPGROUP.ARRIVE ;  /* 0x00000000000079c5 */ /* 0x000fcc0000000000 */
[----:B------:R-:W-:Y:S01]  /*a360*/  HGMMA.64x96x16.F32.BF16 R24, gdesc[UR4], R24, gsb0 ;  /* 0x01600000041879f0 */ /* 0x000fe20008001818 */
[----:B------:R-:W-:Y:S01]  /*a370*/  R2UR UR6, R10 ;  /* 0x000000000a0672ca */ /* 0x000fe200000e0000 */
[----:B------:R-:W-:Y:S01]  /*a380*/  VIADD R10, R8, 0x6 ;  /* 0x00000006080a7836 */ /* 0x000fe20000000000 */
[----:B------:R-:W-:Y:S01]  /*a390*/  R2UR UR7, R11 ;  /* 0x000000000b0772ca */ /* 0x000fe200000e0000 */
[----:B------:R-:W-:Y:S01]  /*a3a0*/  VIADD R8, R6, 0x6 ;  /* 0x0000000606087836 */ /* 0x000fe20000000000 */
[----:B------:R-:W-:Y:S01]  /*a3b0*/  R2UR UR4, R12 ;  /* 0x000000000c0472ca */ /* 0x000fe200000e0000 */
[----:B------:R-:W-:Y:S01]  /*a3c0*/  IMAD.MOV.U32 R11, RZ, RZ, 0x40000040 ;  /* 0x40000040ff0b7424 */ /* 0x000fe200078e00ff */
        /* <DEDUP_REMOVED lines=11> */
[----:B------:R-:W-:Y:S02]  /*a480*/  ULDC UR4, c[0x0][0x9d8] ;  /* 0x0002760000047ab9 */ /* 0x000fe40000000800 */
[----:B------:R-:W-:Y:S02]  /*a490*/  WARPGROUP.DEPBAR.LE gsb0, 0x0 ;  /* 0x00008000000079c5 */ /* 0x000fe40000010000 */
[----:B------:R-:W-:Y:S01]  /*a4a0*/  FMUL.FTZ R79, R49, UR4 ;  /* 0x00000004314f7c20 */ /* 0x000fe20008410000 */
[----:B------:R-:W-:Y:S01]  /*a4b0*/  FMUL.FTZ R3, R27, UR4 ;  /* 0x000000041b037c20 */ /* 0x000fe20008410000 */
[----:B------:R-:W4:Y:S01]  /*a4c0*/  @P1 LDC R49, c[0x0][0x450] ;  /* 0x00011400ff311b82 */ /* 0x000f220000000800 */
[----:B------:R-:W-:Y:S01]  /*a4d0*/  FMUL.FTZ R27, R39, UR4 ;  /* 0x00000004271b7c20 */ /* 0x000fe20008410000 */
[----:B------:R-:W-:Y:S01]  /*a4e0*/  FMUL.FTZ R39, R55, UR4 ;  /* 0x0000000437277c20 */ /* 0x000fe20008410000 */
[----:B------:R-:W-:Y:S01]  /*a4f0*/  FMUL.FTZ R55, R57, UR4 ;  /* 0x0000000439377c20 */ /* 0x000fe20008410000 */
[----:B------:R-:W-:Y:S01]  /*a500*/  FMUL.FTZ R57, R61, UR4 ;  /* 0x000000043d397c20 */ /* 0x000fe20008410000 */
[----:B------:R-:W-:-:S02]  /*a510*/  IMAD.IADD R61, R210, 0x1, R209 ;  /* 0x00000001d23d7824 */ /* 0x000fc400078e02d1 */
[----:B------:R-:W-:Y:S01]  /*a520*/  FMUL.FTZ R74, R25, UR4 ;  /* 0x00000004194a7c20 */ /* 0x000fe20008410000 */
[----:B------:R-:W-:Y:S01]  /*a530*/  FMUL.FTZ R25, R35, UR4 ;  /* 0x0000000423197c20 */ /* 0x000fe20008410000 */
[----:B------:R-:W-:Y:S01]  /*a540*/  FMUL.FTZ R35, R51, UR4 ;  /* 0x0000000433237c20 */ /* 0x000fe20008410000 */
[----:B0-----:R-:W-:-:S04]  /*a550*/  @P1 IMAD.HI.U32 R20, R61, R20, RZ ;  /* 0x000000143d141227 */ /* 0x001fc800078e00ff */
        /* <DEDUP_REMOVED lines=14> */
[----:B----4-:R-:W-:Y:S01]  /*a640*/  @P1 SHF.R.U32.HI R61, RZ, R49, R20 ;  /* 0x00000031ff3d1219 */ /* 0x010fe20000011614 */
[----:B------:R-:W-:-:S02]  /*a650*/  @!P0 VIADD R49, R4, 0x22840 ;  /* 0x0002284004318836 */ /* 0x000fc40000000000 */
[----:B------:R-:W-:Y:S01]  /*a660*/  FMUL.FTZ R44, R59, UR4 ;  /* 0x000000043b2c7c20 */ /* 0x000fe20008410000 */
[----:B------:R-:W-:Y:S01]  /*a670*/  FMUL.FTZ R28, R42, UR4 ;  /* 0x000000042a1c7c20 */ /* 0x000fe20008410000 */
[----:B------:R-:W-:Y:S01]  /*a680*/  FMUL.FTZ R29, R43, UR4 ;  /* 0x000000042b1d7c20 */ /* 0x000fe20008410000 */
[----:B------:R-:W0:Y:S01]  /*a690*/  SHFL.IDX PT, R60, R61, RZ, 0x1c1f ;  /* 0x001c1fff3d3c7589 */ /* 0x000e2200000e0000 */
[----:B------:R-:W-:Y:S01]  /*a6a0*/  FMUL.FTZ R30, R46, UR4 ;  /* 0x000000042e1e7c20 */ /* 0x000fe20008410000 */
[----:B------:R-:W-:Y:S01]  /*a6b0*/  FMUL.FTZ R31, R47, UR4 ;  /* 0x000000042f1f7c20 */ /* 0x000fe20008410000 */
[----:B------:R-:W-:Y:S01]  /*a6c0*/  FMUL.FTZ R78, R48, UR4 ;  /* 0x00000004304e7c20 */ /* 0x000fe20008410000 */
[----:B------:R-:W-:Y:S01]  /*a6d0*/  FMUL.FTZ R34, R50, UR4 ;  /* 0x0000000432227c20 */ /* 0x000fe20008410000 */
[----:B------:R-:W-:Y:S01]  /*a6e0*/  FMUL.FTZ R59, R64, UR4 ;  /* 0x00000004403b7c20 */ /* 0x000fe20008410000 */
[----:B------:R-:W-:Y:S01]  /*a6f0*/  IADD3 R20, -R80, 0xb, RZ ;  /* 0x0000000b50147810 */ /* 0x000fe20007ffe1ff */
        /* <DEDUP_REMOVED lines=15> */
[----:B------:R-:W-:Y:S01]  /*a7f0*/  @!P0 PRMT R49, RZ, 0x654, R49 ;  /* 0x00000654ff318816 */ /* 0x000fe20000000031 */
[----:B------:R-:W-:Y:S01]  /*a800*/  FMUL.FTZ R50, R71, UR4 ;  /* 0x0000000447327c20 */ /* 0x000fe20008410000 */
[----:B------:R-:W-:Y:S01]  /*a810*/  FMUL.FTZ R68, R68, UR4 ;  /* 0x0000000444447c20 */ /* 0x000fe20008410000 */
[----:B------:R-:W-:Y:S01]  /*a820*/  FMUL.FTZ R70, R70, UR4 ;  /* 0x0000000446467c20 */ /* 0x000fe20008410000 */
[----:B------:R-:W-:Y:S01]  /*a830*/  PLOP3.LUT P1, PT, PT, PT, UP0, 0x40, 0x0 ;  /* 0x000000000000781c */ /* 0x000fe20003f2e808 */
[----:B------:R4:W-:Y:S06]  /*a840*/  BAR.ARV R20, 0x100 ;  /* 0x000400140000751d */ /* 0x0009ec0000002000 */
[C-C-:B------:R-:W-:Y:S01]  /*a850*/  IADD3 R58, -R205.reuse, 0x61, R54.reuse ;  /* 0x00000061cd3a7810 */ /* 0x140fe20007ffe136 */
[----:B------:R1:W-:Y:S01]  /*a860*/  @!P0 SYNCS.ARRIVE.TRANS64.RED.A1T0 RZ, [R49+URZ], RZ ;  /* 0x000000ff31ff89a7 */ /* 0x0003e2000810043f */
[----:B------:R-:W1:Y:S01]  /*a870*/  MUFU.TANH R5, R5 ;  /* 0x0000000500057308 */ /* 0x000e620000002400 */
[----:B------:R-:W-:Y:S01]  /*a880*/  IMAD.MOV.U32 R63, RZ, RZ, -0x60 ;  /* 0xffffffa0ff3f7424 */ /* 0x000fe200078e00ff */
[----:B------:R-:W-:Y:S01]  /*a890*/  IADD3 R67, -R205, 0x60, R54 ;  /* 0x00000060cd437810 */ /* 0x000fe20007ffe136 */
[----:B------:R-:W-:-:S02]  /*a8a0*/  IMAD.IADD R58, R58, 0x1, -R203 ;  /* 0x000000013a3a7824 */ /* 0x000fc400078e0acb */
[----:B------:R-:W-:Y:S02]  /*a8b0*/  IMAD R82, R176, R63, 0x60 ;  /* 0x00000060b0527424 */ /* 0x000fe400078e023f */
[C---:B------:R-:W-:Y:S01]  /*a8c0*/  VIADD R80, R58.reuse, UR8 ;  /* 0x000000083a507c36 */ /* 0x040fe20008000000 */
[----:B------:R-:W1:Y:S01]  /*a8d0*/  MUFU.TANH R74, R74 ;  /* 0x0000004a004a7308 */ /* 0x000e620000002400 */
[----:B------:R-:W-:Y:S02]  /*a8e0*/  VIADD R71, R58, UR43 ;  /* 0x0000002b3a477c36 */ /* 0x000fe40008000000 */
[----:B------:R-:W-:Y:S01]  /*a8f0*/  IMAD.IADD R81, R82, 0x1, -R205 ;  /* 0x0000000152517824 */ /* 0x000fe200078e0acd */
[----:B0-----:R-:W-:Y:S01]  /*a900*/  VIADDMNMX R62, R60, R80, R67, PT ;  /* 0x000000503c3e7246 */ /* 0x001fe20003800143 */
[----:B------:R-:W-:-:S03]  /*a910*/  IMAD.IADD R63, R71, 0x1, R60 ;  /* 0x00000001473f7824 */ /* 0x000fc600078e023c */
        /* <DEDUP_REMOVED lines=43> */
[----:B------:R-:W0:Y:S08]  /*abd0*/  MUFU.TANH R69, R69 ;  /* 0x0000004500457308 */ /* 0x000e300000002400 */
[----:B-1----:R4:W1:Y:S08]  /*abe0*/  MUFU.TANH R49, R70 ;  /* 0x0000004600317308 */ /* 0x0028700000002400 */
[----:B------:R-:W0:Y:S01]  /*abf0*/  MUFU.TANH R50, R50 ;  /* 0x0000003200327308 */ /* 0x000e220000002400 */
[----:B----4-:R-:W-:Y:S05]  /*ac00*/  @P1 BRA `(.L_x_2769) ;  /* 0x0000000000541947 */ /* 0x010fea0003800000 */
        /* <DEDUP_REMOVED lines=12> */
.L_x_2771:
[----:B------:R-:W-:-:S06]  /*acd0*/  UISETP.NE.AND UP0, UPT, UR9, 0x1, UPT ;  /* 0x000000010900788c */ /* 0x000fcc000bf05270 */
[----:B------:R-:W-:-:S05]  /*ace0*/  PLOP3.LUT P1, PT, PT, PT, UP0, 0x80, 0x0 ;  /* 0x000000000000781c */ /* 0x000fca0003f2f008 */
[----:B------:R-:W-:-:S08]  /*acf0*/  @UP0 ULDC.64 UR4, c[0x0][0x9e8] ;  /* 0x00027a0000040ab9 */ /* 0x000fd00000000a00 */
[----:B------:R-:W-:-:S05]  /*ad00*/  @P1 IMAD.HI.U32 R58, R54, UR4, RZ ;  /* 0x00000004363a1c27 */ /* 0x000fca000f8e00ff */
[----:B------:R-:W-:-:S07]  /*ad10*/  @P1 SHF.R.U32.HI R54, RZ, UR5, R58 ;  /* 0x00000005ff361c19 */ /* 0x000fce000801163a */
.L_x_2772:
[----:B------:R-:W-:Y:S05]  /*ad20*/  BSYNC B0 ;  /* 0x0000000000007941 */ /* 0x000fea0003800000 */
.L_x_2770:
[----:B------:R-:W-:-:S05]  /*ad30*/  IMAD R54, R54, UR9, R81 ;  /* 0x0000000936367c24 */ /* 0x000fca000f8e0251 */
[----:B------:R-:W-:Y:S02]  /*ad40*/  VIMNMX R63, R63, R54, !PT ;  /* 0x000000363f3f7248 */ /* 0x000fe40007fe0100 */
[----:B------:R-:W-:-:S07]  /*ad50*/  VIADDMNMX R62, R54, UR9, R62, PT ;  /* 0x00000009363e7c46 */ /* 0x000fce000b80013e */
.L_x_2769:
[C---:B------:R-:W-:Y:S01]  /*ad60*/  ISETP.GE.AND P1, PT, R82.reuse, 0x2, PT ;  /* 0x000000025200780c */ /* 0x040fe20003f26270 */
[----:B------:R-:W-:Y:S01]  /*ad70*/  UISETP.NE.AND UP0, UPT, UR40, URZ, UPT ;  /* 0x0000003f2800728c */ /* 0x000fe2000bf05270 */
[C---:B------:R-:W-:Y:S02]  /*ad80*/  ISETP.GE.AND P6, PT, R82.reuse, 0x9, PT ;  /* 0x000000095200780c */ /* 0x040fe40003fc6270 */
[----:B------:R-:W-:Y:S02]  /*ad90*/  ISETP.GT.AND P2, PT, R63, 0x1, !P1 ;  /* 0x000000013f00780c */ /* 0x000fe40004f44270 */
[----:B------:R-:W-:Y:S02]  /*ada0*/  ISETP.GE.AND P3, PT, R82, 0xa, PT ;  /* 0x0000000a5200780c */ /* 0x000fe40003f66270 */
[----:B------:R-:W-:Y:S02]  /*adb0*/  ISETP.LT.OR P2, PT, R62, 0x2, P2 ;  /* 0x000000023e00780c */ /* 0x000fe40001741670 */
[----:B------:R-:W-:-:S02]  /*adc0*/  ISETP.GE.AND P5, PT, R82, 0x1, PT ;  /* 0x000000015200780c */ /* 0x000fc40003fa6270 */
[----:B------:R-:W-:Y:S02]  /*add0*/  FSEL R112, R74, -INF , !P2 ;  /* 0xff8000004a707808 */ /* 0x000fe40005000000 */
[----:B------:R-:W-:-:S04]  /*ade0*/  ISETP.GT.AND P2, PT, R63, 0x8, !P6 ;  /* 0x000000083f00780c */ /* 0x000fc80007744270 */
[----:B------:R-:W-:-:S04]  /*adf0*/  ISETP.LT.OR P2, PT, R62, 0x9, P2 ;  /* 0x000000093e00780c */ /* 0x000fc80001741670 */
[----:B0-----:R-:W-:Y:S02]  /*ae00*/  FSEL R110, R75, -INF , !P2 ;  /* 0xff8000004b6e7808 */ /* 0x001fe40005000000 */
        /* <DEDUP_REMOVED lines=50> */
[----:B------:R-:W-:Y:S01]  /*b130*/  ISETP.GT.AND P2, PT, R63, 0x31, !P3 ;  /* 0x000000313f00780c */ /* 0x000fe20005f44270 */
[----:B------:R-:W0:Y:S01]  /*b140*/  SHFL.IDX PT, R78, R61, 0x1, 0x1c1f ;  /* 0x003c1f003d4e7f89 */ /* 0x000e2200000e0000 */
        /* <DEDUP_REMOVED lines=11> */
[----:B------:R-:W-:Y:S01]  /*b200*/  ISETP.LT.OR P2, PT, R62, 0x3a, P2 ;  /* 0x0000003a3e00780c */ /* 0x000fe20001741670 */
[----:B0-----:R-:W-:Y:S01]  /*b210*/  IMAD.IADD R37, R71, 0x1, R78 ;  /* 0x0000000147257824 */ /* 0x001fe200078e024e */
        /* <DEDUP_REMOVED lines=25> */
[----:B------:R-:W-:-:S02]  /*b3b0*/  VIADDMNMX R33, R78, R80, R67, PT ;  /* 0x000000504e217246 */ /* 0x000fc40003800143 */
        /* <DEDUP_REMOVED lines=12> */
[----:B------:R-:W-:-:S04]  /*b480*/  ISETP.GE.AND P4, PT, R82, 0x5a, PT ;  /* 0x0000005a5200780c */ /* 0x000fc80003f86270 */
[----:B------:R-:W-:Y:S02]  /*b490*/  P2R R41, PR, RZ, 0x10 ;  /* 0x00000010ff297803 */ /* 0x000fe40000000000 */
        /* <DEDUP_REMOVED lines=18> */
.L_x_2775:
[----:B------:R-:W-:-:S06]  /*b5c0*/  UISETP.NE.AND UP0, UPT, UR9, 0x1, UPT ;  /* 0x000000010900788c */ /* 0x000fcc000bf05270 */
[----:B------:R-:W-:-:S05]  /*b5d0*/  PLOP3.LUT P4, PT, PT, PT, UP0, 0x80, 0x0 ;  /* 0x000000000000781c */ /* 0x000fca0003f8f008 */
[----:B------:R-:W-:-:S08]  /*b5e0*/  @UP0 ULDC.64 UR4, c[0x0][0x9e8] ;  /* 0x00027a0000040ab9 */ /* 0x000fd00000000a00 */
[----:B------:R-:W-:Y:S01]  /*b5f0*/  @P4 IMAD.HI.U32 R59, R5, UR4, RZ ;  /* 0x00000004053b4c27 */ /* 0x000fe2000f8e00ff */
[----:B------:R-:W-:-:S13]  /*b600*/  PLOP3.LUT P4, PT, PT, PT, UP0, 0x80, 0x0 ;  /* 0x000000000000781c */ /* 0x000fda0003f8f008 */
[----:B------:R-:W-:-:S07]  /*b610*/  @P4 SHF.R.U32.HI R5, RZ, UR5, R59 ;  /* 0x00000005ff054c19 */ /* 0x000fce000801163b */
.L_x_2776:
[----:B------:R-:W-:Y:S05]  /*b620*/  BSYNC B0 ;  /* 0x0000000000007941 */ /* 0x000fea0003800000 */
.L_x_2774:
[----:B------:R-:W-:-:S05]  /*b630*/  IMAD R78, R5, UR9, R81 ;  /* 0x00000009054e7c24 */ /* 0x000fca000f8e0251 */
[----:B------:R-:W-:Y:S02]  /*b640*/  VIMNMX R37, R37, R78, !PT ;  /* 0x0000004e25257248 */ /* 0x000fe40007fe0100 */
[----:B------:R-:W-:-:S07]  /*b650*/  VIADDMNMX R33, R78, UR9, R33, PT ;  /* 0x000000094e217c46 */ /* 0x000fce000b800121 */
.L_x_2773:
[C---:B------:R-:W-:Y:S01]  /*b660*/  ISETP.GT.AND P1, PT, R37.reuse, 0x1, !P1 ;  /* 0x000000012500780c */ /* 0x040fe20004f24270 */
[----:B------:R-:W-:Y:S01]  /*b670*/  ULDC UR4, c[0x0][0x988] ;  /* 0x0002620000047ab9 */ /* 0x000fe20000000800 */
[----:B------:R-:W-:Y:S01]  /*b680*/  ISETP.GT.AND P6, PT, R37, 0x8, !P6 ;  /* 0x000000082500780c */ /* 0x000fe200077c4270 */
[----:B------:R-:W-:Y:S01]  /*b690*/  IMAD.U32 R59, RZ, RZ, UR37 ;  /* 0x00000025ff3b7e24 */ /* 0x000fe2000f8e00ff */
        /* <DEDUP_REMOVED lines=8> */
[----:B------:R-:W-:Y:S02]  /*b720*/  FMNMX.FTZ R3, R108, R3, !PT ;  /* 0x000000036c037209 */ /* 0x000fe40007810000 */
[----:B------:R-:W-:Y:S01]  /*b730*/  FSEL R92, R11, -INF , !P1 ;  /* 0xff8000000b5c7808 */ /* 0x000fe20004800000 */
[----:B------:R-:W-:Y:S01]  /*b740*/  IMAD.U32 R11, RZ, RZ, UR4 ;  /* 0x00000004ff0b7e24 */ /* 0x000fe2000f8e00ff */
        /* <DEDUP_REMOVED lines=17> */
[----:B------:R-:W-:Y:S02]  /*b860*/  ISETP.NE.AND P4, PT, R87, RZ, PT ;  /* 0x000000ff5700720c */ /* 0x000fe40003f85270 */
        /* <DEDUP_REMOVED lines=8> */
[----:B------:R-:W-:Y:S02]  /*b8f0*/  ISETP.GT.AND P1, PT, R37, 0x20, !P4 ;  /* 0x000000202500780c */ /* 0x000fe40006724270 */
[----:B------:R-:W-:Y:S02]  /*b900*/  FMNMX.FTZ R3, R54, R3, !PT ;  /* 0x0000000336037209 */ /* 0x000fe40007810000 */
        /* <DEDUP_REMOVED lines=27> */
[----:B------:R-:W-:Y:S01]  /*bac0*/  ISETP.GT.AND P5, PT, R37, RZ, !P5 ;  /* 0x000000ff2500720c */ /* 0x000fe20006fa4270 */
[----:B------:R-:W0:Y:S01]  /*bad0*/  SHFL.BFLY PT, R10, R3, 0x2, 0x1f ;  /* 0x0c401f00030a7f89 */ /* 0x000e2200000e0000 */
[C---:B------:R-:W-:Y:S02]  /*bae0*/  ISETP.LT.OR P1, PT, R33.reuse, 0x31, P1 ;  /* 0x000000312100780c */ /* 0x040fe40000f21670 */
[----:B------:R-:W-:Y:S02]  /*baf0*/  ISETP.LT.OR P5, PT, R33, 0x1, P5 ;  /* 0x000000012100780c */ /* 0x000fe40002fa1670 */
[----:B------:R-:W-:Y:S02]  /*bb00*/  FSEL R82, R34, -INF , !P1 ;  /* 0xff80000022527808 */ /* 0x000fe40004800000 */
[----:B------:R-:W-:Y:S02]  /*bb10*/  ISETP.NE.AND P1, PT, R93, RZ, PT ;  /* 0x000000ff5d00720c */ /* 0x000fe40003f25270 */
[----:B------:R-:W-:-:S02]  /*bb20*/  FSEL R0, R0, -INF , !P5 ;  /* 0xff80000000007808 */ /* 0x000fc40006800000 */
[----:B------:R-:W-:Y:S02]  /*bb30*/  ISETP.GT.AND P1, PT, R37, 0x31, !P1 ;  /* 0x000000312500780c */ /* 0x000fe40004f24270 */
[----:B------:R-:W-:Y:S02]  /*bb40*/  ISETP.NE.AND P6, PT, R55, RZ, PT ;  /* 0x000000ff3700720c */ /* 0x000fe40003fc5270 */
[----:B------:R-:W-:Y:S02]  /*bb50*/  ISETP.LT.OR P1, PT, R33, 0x32, P1 ;  /* 0x000000322100780c */ /* 0x000fe40000f21670 */
[----:B------:R-:W-:Y:S02]  /*bb60*/  ISETP.NE.AND P4, PT, R97, RZ, PT ;  /* 0x000000ff6100720c */ /* 0x000fe40003f85270 */
[----:B------:R-:W-:Y:S02]  /*bb70*/  FSEL R34, R35, -INF , !P1 ;  /* 0xff80000023227808 */ /* 0x000fe40004800000 */
[----:B------:R-:W-:-:S02]  /*bb80*/  ISETP.NE.AND P1, PT, R79, RZ, PT ;  /* 0x000000ff4f00720c */ /* 0x000fc40003f25270 */
[C---:B------:R-:W-:Y:S02]  /*bb90*/  ISETP.GT.AND P2, PT, R37.reuse, 0x51, !P2 ;  /* 0x000000512500780c */ /* 0x040fe40005744270 */
[----:B------:R-:W-:Y:S02]  /*bba0*/  ISETP.GT.AND P1, PT, R37, 0x38, !P1 ;  /* 0x000000382500780c */ /* 0x000fe40004f24270 */
[----:B0-----:R-:W-:Y:S02]  /*bbb0*/  FMNMX.FTZ R10, R3, R10, !PT ;  /* 0x0000000a030a7209 */ /* 0x001fe40007810000 */
[----:B------:R-:W-:Y:S02]  /*bbc0*/  ISETP.LT.OR P1, PT, R33, 0x39, P1 ;  /* 0x000000392100780c */ /* 0x000fe40000f21670 */
[----:B------:R-:W-:Y:S01]  /*bbd0*/  FMNMX.FTZ R3, R0, R94, !PT ;  /* 0x0000005e00037209 */ /* 0x000fe20007810000 */
[----:B------:R-:W0:Y:S01]  /*bbe0*/  SHFL.BFLY PT, R5, R10, 0x1, 0x1f ;  /* 0x0c201f000a057f89 */ /* 0x000e2200000e0000 */
        /* <DEDUP_REMOVED lines=30> */
[----:B0-----:R-:W-:-:S02]  /*bdd0*/  FMNMX.FTZ R5, R10, R5, !PT ;  /* 0x000000050a057209 */ /* 0x001fc40007810000 */
[----:B------:R-:W-:Y:S02]  /*bde0*/  ISETP.LT.OR P1, PT, R33, 0x4a, P1 ;  /* 0x0000004a2100780c */ /* 0x000fe40000f21670 */
[----:B------:R-:W-:Y:S01]  /*bdf0*/  FMNMX.FTZ R31, R80, R31, !PT ;  /* 0x0000001f501f7209 */ /* 0x000fe20007810000 */
[----:B------:R-:W-:Y:S01]  /*be00*/  FMUL.FTZ R27, R5, R11 ;  /* 0x0000000b051b7220 */ /* 0x000fe20000410000 */
[----:B------:R-:W-:Y:S02]  /*be10*/  FSEL R106, R47, -INF , !P1 ;  /* 0xff8000002f6a7808 */ /* 0x000fe40004800000 */
[----:B------:R-:W-:Y:S02]  /*be20*/  FSETP.NEU.FTZ.AND P1, PT, R5, -INF , PT ;  /* 0xff8000000500780b */ /* 0x000fe40003f3d000 */
[----:B------:R-:W-:Y:S02]  /*be30*/  ISETP.NE.AND P4, PT, R57, RZ, PT ;  /* 0x000000ff3900720c */ /* 0x000fe40003f85270 */
[----:B------:R-:W-:-:S02]  /*be40*/  FMNMX.FTZ R35, R42, R31, !PT ;  /* 0x0000001f2a237209 */ /* 0x000fc40007810000 */
[----:B------:R-:W-:Y:S02]  /*be50*/  FSEL R27, R27, RZ, P1 ;  /* 0x000000ff1b1b7208 */ /* 0x000fe40000800000 */
[----:B------:R-:W-:Y:S02]  /*be60*/  ISETP.GT.AND P1, PT, R37, 0x50, !P4 ;  /* 0x000000502500780c */ /* 0x000fe40006724270 */
[----:B------:R-:W-:Y:S01]  /*be70*/  FMNMX.FTZ R35, R44, R35, !PT ;  /* 0x000000232c237209 */ /* 0x000fe20007810000 */
[-CC-:B------:R-:W-:Y:S01]  /*be80*/  FFMA.FTZ R96, R96, R11.reuse, -R27.reuse ;  /* 0x0000000b60607223 */ /* 0x180fe2000001081b */
[----:B------:R-:W-:Y:S01]  /*be90*/  ISETP.LT.OR P1, PT, R33, 0x51, P1 ;  /* 0x000000512100780c */ /* 0x000fe20000f21670 */
[--C-:B------:R-:W-:Y:S01]  /*bea0*/  FFMA.FTZ R166, R36, R11, -R27.reuse ;  /* 0x0000000b24a67223 */ /* 0x100fe2000001081b */
[----:B------:R-:W-:Y:S01]  /*beb0*/  FMNMX.FTZ R35, R46, R35, !PT ;  /* 0x000000232e237209 */ /* 0x000fe20007810000 */
[----:B------:R0:W-:Y:S01]  /*bec0*/  MUFU.EX2 R31, R96 ;  /* 0x00000060001f7308 */ /* 0x0001e20000000800 */
[----:B------:R-:W-:Y:S01]  /*bed0*/  ISETP.NE.AND P4, PT, R41, RZ, PT ;  /* 0x000000ff2900720c */ /* 0x000fe20003f85270 */
[-CC-:B-----5:R-:W-:Y:S01]  /*bee0*/  FFMA.FTZ R152, R114, R11.reuse, -R27.reuse ;  /* 0x0000000b72987223 */ /* 0x1a0fe2000001081b */
[----:B------:R-:W-:Y:S01]  /*bef0*/  FSEL R48, R48, -INF , !P1 ;  /* 0xff80000030307808 */ /* 0x000fe20004800000 */
[-CC-:B------:R-:W-:Y:S01]  /*bf00*/  FFMA.FTZ R112, R112, R11.reuse, -R27.reuse ;  /* 0x0000000b70707223 */ /* 0x180fe2000001081b */
[----:B------:R-:W-:Y:S01]  /*bf10*/  ISETP.GT.AND P3, PT, R37, 0x58, !P3 ;  /* 0x000000582500780c */ /* 0x000fe20005f64270 */
[--C-:B------:R-:W-:Y:S01]  /*bf20*/  FFMA.FTZ R154, R110, R11, -R27.reuse ;  /* 0x0000000b6e9a7223 */ /* 0x100fe2000001081b */
[----:B------:R-:W-:Y:S01]  /*bf30*/  ISETP.LT.OR P2, PT, R33, 0x52, P2 ;  /* 0x000000522100780c */ /* 0x000fe20001741670 */
[----:B------:R-:W-:Y:S01]  /*bf40*/  MUFU.EX2 R152, R152 ;  /* 0x0000009800987308 */ /* 0x000fe20000000800 */
[----:B------:R-:W-:Y:S01]  /*bf50*/  FMNMX.FTZ R35, R106, R35, !PT ;  /* 0x000000236a237209 */ /* 0x000fe20007810000 */
[-CC-:B------:R-:W-:Y:S01]  /*bf60*/  FFMA.FTZ R108, R108, R11.reuse, -R27.reuse ;  /* 0x0000000b6c6c7223 */ /* 0x180fe2000001081b */
[----:B------:R-:W-:Y:S01]  /*bf70*/  ISETP.GT.AND P1, PT, R37, 0x59, !P4 ;  /* 0x000000592500780c */ /* 0x000fe20006724270 */
[-CC-:B------:R-:W-:Y:S01]  /*bf80*/  FFMA.FTZ R37, R76, R11.reuse, -R27.reuse ;  /* 0x0000000b4c257223 */ /* 0x180fe2000001081b */
[----:B------:R-:W-:Y:S01]  /*bf90*/  ISETP.LT.OR P3, PT, R33, 0x59, P3 ;  /* 0x000000592100780c */ /* 0x000fe20001f61670 */
[--C-:B------:R-:W-:Y:S01]  /*bfa0*/  FFMA.FTZ R156, R104, R11, -R27.reuse ;  /* 0x0000000b689c7223 */ /* 0x100fe2000001081b */
[----:B0-----:R-:W-:Y:S01]  /*bfb0*/  FSEL R96, R43, -INF , !P2 ;  /* 0xff8000002b607808 */ /* 0x001fe20005000000 */
[----:B------:R-:W0:Y:S01]  /*bfc0*/  MUFU.EX2 R3, R112 ;  /* 0x0000007000037308 */ /* 0x000e220000000800 */
[----:B------:R-:W-:Y:S01]  /*bfd0*/  FMNMX.FTZ R35, R48, R35, !PT ;  /* 0x0000002330237209 */ /* 0x000fe20007810000 */
[-CC-:B------:R-:W-:Y:S01]  /*bfe0*/  FFMA.FTZ R100, R100, R11.reuse, -R27.reuse ;  /* 0x0000000b64647223 */ /* 0x180fe2000001081b */
[----:B------:R-:W-:Y:S01]  /*bff0*/  ISETP.LT.OR P1, PT, R33, 0x5a, P1 ;  /* 0x0000005a2100780c */ /* 0x000fe20000f21670 */
[-CC-:B------:R-:W-:Y:S01]  /*c000*/  FFMA.FTZ R158, R102, R11.reuse, -R27.reuse ;  /* 0x0000000b669e7223 */ /* 0x180fe2000001081b */
[----:B-1----:R-:W-:Y:S01]  /*c010*/  FSEL R76, R49, -INF , !P3 ;  /* 0xff800000314c7808 */ /* 0x002fe20005800000 */
[--C-:B------:R-:W-:Y:S01]  /*c020*/  FFMA.FTZ R174, R32, R11, -R27.reuse ;  /* 0x0000000b20ae7223 */ /* 0x100fe2000001081b */
[----:B------:R-:W-:Y:S01]  /*c030*/  FMNMX.FTZ R35, R96, R35, !PT ;  /* 0x0000002360237209 */ /* 0x000fe20007810000 */
[----:B------:R-:W1:Y:S01]  /*c040*/  MUFU.EX2 R154, R154 ;  /* 0x0000009a009a7308 */ /* 0x000e620000000800 */
[----:B------:R-:W-:Y:S01]  /*c050*/  FSEL R50, R50, -INF , !P1 ;  /* 0xff80000032327808 */ /* 0x000fe20004800000 */
[--C-:B------:R-:W-:Y:S01]  /*c060*/  FFMA.FTZ R160, R98, R11, -R27.reuse ;  /* 0x0000000b62a07223 */ /* 0x100fe2000001081b */
[----:B------:R-:W-:Y:S01]  /*c070*/  FMNMX.FTZ R35, R76, R35, !PT ;  /* 0x000000234c237209 */ /* 0x000fe20007810000 */
[-CC-:B------:R-:W-:Y:S01]  /*c080*/  FFMA.FTZ R162, R60, R11.reuse, -R27.reuse ;  /* 0x0000000b3ca27223 */ /* 0x180fe2000001081b */
[-CC-:B------:R-:W-:Y:S01]  /*c090*/  FFMA.FTZ R172, R40, R11.reuse, -R27.reuse ;  /* 0x0000000b28ac7223 */ /* 0x180fe2000001081b */
[----:B------:R-:W-:Y:S01]  /*c0a0*/  FFMA.FTZ R164, R54, R11, -R27 ;  /* 0x0000000b36a47223 */ /* 0x000fe2000001081b */
[----:B------:R-:W-:Y:S01]  /*c0b0*/  FMNMX.FTZ R10, R50, R35, !PT ;  /* 0x00000023320a7209 */ /* 0x000fe20007810000 */
[----:B------:R-:W4:Y:S01]  /*c0c0*/  MUFU.EX2 R25, R108 ;  /* 0x0000006c00197308 */ /* 0x000f220000000800 */
[----:B0-----:R-:W-:Y:S01]  /*c0d0*/  FADD.FTZ R49, R152, R3 ;  /* 0x0000000398317221 */ /* 0x001fe20000010000 */
[-CC-:B------:R-:W-:Y:S01]  /*c0e0*/  FFMA.FTZ R35, R58, R11.reuse, -R27.reuse ;  /* 0x0000000b3a237223 */ /* 0x180fe2000001081b */
[-CC-:B------:R-:W-:Y:S01]  /*c0f0*/  FFMA.FTZ R39, R70, R11.reuse, -R27.reuse ;  /* 0x0000000b46277223 */ /* 0x180fe2000001081b */
[----:B------:R-:W0:Y:S01]  /*c100*/  SHFL.BFLY PT, R41, R10, 0x2, 0x1f ;  /* 0x0c401f000a297f89 */ /* 0x000e2200000e0000 */
[-CC-:B------:R-:W-:Y:S01]  /*c110*/  FFMA.FTZ R168, R52, R11.reuse, -R27.reuse ;  /* 0x0000000b34a87223 */ /* 0x180fe2000001081b */
[-CC-:B------:R-:W-:Y:S01]  /*c120*/  FFMA.FTZ R170, R56, R11.reuse, -R27.reuse ;  /* 0x0000000b38aa7223 */ /* 0x180fe2000001081b */
[-CC-:B------:R-:W-:Y:S01]  /*c130*/  FFMA.FTZ R43, R66, R11.reuse, -R27.reuse ;  /* 0x0000000b422b7223 */ /* 0x180fe2000001081b */
[----:B------:R-:W2:Y:S01]  /*c140*/  MUFU.EX2 R156, R156 ;  /* 0x0000009c009c7308 */ /* 0x000ea20000000800 */
[----:B------:R-:W-:Y:S01]  /*c150*/  F2FP.BF16.F32.PACK_AB R152, R3, R152 ;  /* 0x000000980398723e */ /* 0x000fe200000010ff */
[----:B------:R-:W-:Y:S01]  /*c160*/  FFMA.FTZ R45, R64, R11, -R27 ;  /* 0x0000000b402d7223 */ /* 0x000fe2000001081b */
[----:B------:R-:W-:-:S05]  /*c170*/  ISETP.NE.AND P4, PT, R59, 0x3, PT ;  /* 0x000000033b00780c */ /* 0x000fca0003f85270 */
[----:B------:R-:W3:Y:S08]  /*c180*/  MUFU.EX2 R29, R100 ;  /* 0x00000064001d7308 */ /* 0x000ef00000000800 */
[----:B------:R-:W3:Y:S01]  /*c190*/  MUFU.EX2 R158, R158 ;  /* 0x0000009e009e7308 */ /* 0x000ee20000000800 */
[----:B0-----:R-:W-:Y:S01]  /*c1a0*/  FMNMX.FTZ R36, R10, R41, !PT ;  /* 0x000000290a247209 */ /* 0x001fe20007810000 */
[----:B------:R-:W-:-:S06]  /*c1b0*/  FFMA.FTZ R41, R68, R11, -R27 ;  /* 0x0000000b44297223 */ /* 0x000fcc000001081b */
[----:B------:R-:W0:Y:S01]  /*c1c0*/  MUFU.EX2 R160, R160 ;  /* 0x000000a000a07308 */ /* 0x000e220000000800 */
[----:B------:R-:W1:Y:S07]  /*c1d0*/  SHFL.BFLY PT, R47, R36, 0x1, 0x1f ;  /* 0x0c201f00242f7f89 */ /* 0x000e6e00000e0000 */
[----:B------:R4:W0:Y:S08]  /*c1e0*/  MUFU.EX2 R33, R37 ;  /* 0x0000002500217308 */ /* 0x0008300000000800 */
[----:B------:R-:W-:Y:S01]  /*c1f0*/  MUFU.EX2 R162, R162 ;  /* 0x000000a200a27308 */ /* 0x000fe20000000800 */
[-CC-:B----4-:R-:W-:Y:S01]  /*c200*/  FFMA.FTZ R37, R74, R11.reuse, -R27.reuse ;  /* 0x0000000b4a257223 */ /* 0x190fe2000001081b */
[----:B------:R-:W-:-:S06]  /*c210*/  FFMA.FTZ R27, R62, R11, -R27 ;  /* 0x0000000b3e1b7223 */ /* 0x000fcc000001081b */
[----:B------:R-:W-:Y:S01]  /*c220*/  MUFU.EX2 R35, R35 ;  /* 0x0000002300237308 */ /* 0x000fe20000000800 */
[----:B-1----:R-:W-:Y:S01]  /*c230*/  FMNMX.FTZ R10, R36, R47, !PT ;  /* 0x0000002f240a7209 */ /* 0x002fe20007810000 */
[----:B------:R-:W-:Y:S01]  /*c240*/  FADD.FTZ R36, R154, R49 ;  /* 0x000000319a247221 */ /* 0x000fe20000010000 */
[C---:B------:R-:W-:Y:S02]  /*c250*/  F2FP.BF16.F32.PACK_AB R154, R25.reuse, R154 ;  /* 0x0000009a199a723e */ /* 0x040fe400000010ff */
[C---:B------:R-:W-:Y:S01]  /*c260*/  FSETP.NEU.FTZ.AND P1, PT, R10.reuse, -INF , PT ;  /* 0xff8000000a00780b */ /* 0x040fe20003f3d000 */
[----:B------:R-:W-:Y:S01]  /*c270*/  FMUL.FTZ R47, R10, R11 ;  /* 0x0000000b0a2f7220 */ /* 0x000fe20000410000 */
[----:B------:R-:W-:Y:S01]  /*c280*/  FADD.FTZ R49, R25, R36 ;  /* 0x0000002419317221 */ /* 0x000fe20000010000 */
[----:B------:R-:W-:Y:S03]  /*c290*/  MUFU.EX2 R164, R164 ;  /* 0x000000a400a47308 */ /* 0x000fe60000000800 */
[----:B------:R-:W-:Y:S01]  /*c2a0*/  FSEL R47, R47, RZ, P1 ;  /* 0x000000ff2f2f7208 */ /* 0x000fe20000800000 */
[----:B--2---:R-:W-:Y:S01]  /*c2b0*/  FADD.FTZ R36, R156, R49 ;  /* 0x000000319c247221 */ /* 0x004fe20000010000 */
[----:B---3--:R-:W-:-:S03]  /*c2c0*/  F2FP.BF16.F32.PACK_AB R156, R29, R156 ;  /* 0x0000009c1d9c723e */ /* 0x008fc600000010ff */
        /* <DEDUP_REMOVED lines=10> */
[----:B------:R-:W-:Y:S01]  /*c370*/  FADD.FTZ R51, R29, R36 ;  /* 0x000000241d337221 */ /* 0x000fe20000010000 */
[-CC-:B------:R-:W-:Y:S01]  /*c380*/  FFMA.FTZ R161, R28, R11.reuse, -R47.reuse ;  /* 0x0000000b1ca17223 */ /* 0x180fe2000001082f */
[-CC-:B------:R-:W-:Y:S01]  /*c390*/  FFMA.FTZ R28, R86, R11.reuse, -R47.reuse ;  /* 0x0000000b561c7223 */ /* 0x180fe2000001082f */
[-C--:B------:R-:W-:Y:S01]  /*c3a0*/  FFMA.FTZ R163, R30, R11.reuse, -R47 ;  /* 0x0000000b1ea37223 */ /* 0x080fe2000001082f */
[----:B------:R-:W1:Y:S01]  /*c3b0*/  MUFU.EX2 R0, R0 ;  /* 0x0000000000007308 */ /* 0x000e620000000800 */
[----:B------:R-:W-:Y:S01]  /*c3c0*/  FADD.FTZ R40, R158, R51 ;  /* 0x000000339e287221 */ /* 0x000fe20000010000 */
[-CC-:B------:R-:W-:Y:S01]  /*c3d0*/  FFMA.FTZ R30, R84, R11.reuse, -R47.reuse ;  /* 0x0000000b541e7223 */ /* 0x180fe2000001082f */
[-CC-:B------:R-:W-:Y:S01]  /*c3e0*/  FFMA.FTZ R165, R82, R11.reuse, -R47.reuse ;  /* 0x0000000b52a57223 */ /* 0x180fe2000001082f */
[-CC-:B------:R-:W-:Y:S01]  /*c3f0*/  FFMA.FTZ R34, R34, R11.reuse, -R47.reuse ;  /* 0x0000000b22227223 */ /* 0x180fe2000001082f */
[----:B------:R-:W-:Y:S01]  /*c400*/  FADD.FTZ R51, R31, R40 ;  /* 0x000000281f337221 */ /* 0x000fe20000010000 */
[-CC-:B------:R-:W-:Y:S01]  /*c410*/  FFMA.FTZ R36, R80, R11.reuse, -R47.reuse ;  /* 0x0000000b50247223 */ /* 0x180fe2000001082f */
[-C--:B------:R-:W-:Y:S01]  /*c420*/  FFMA.FTZ R169, R42, R11.reuse, -R47 ;  /* 0x0000000b2aa97223 */ /* 0x080fe2000001082f */
[----:B------:R-:W2:Y:S01]  /*c430*/  MUFU.EX2 R155, R155 ;  /* 0x0000009b009b7308 */ /* 0x000ea20000000800 */
[----:B0-----:R-:W-:Y:S01]  /*c440*/  FADD.FTZ R40, R160, R51 ;  /* 0x00000033a0287221 */ /* 0x001fe20000010000 */
[-CC-:B------:R-:W-:Y:S01]  /*c450*/  FFMA.FTZ R44, R44, R11.reuse, -R47.reuse ;  /* 0x0000000b2c2c7223 */ /* 0x180fe2000001082f */
[-CC-:B------:R-:W-:Y:S01]  /*c460*/  FFMA.FTZ R46, R46, R11.reuse, -R47.reuse ;  /* 0x0000000b2e2e7223 */ /* 0x180fe2000001082f */
[-CC-:B------:R-:W-:Y:S01]  /*c470*/  FFMA.FTZ R106, R106, R11.reuse, -R47.reuse ;  /* 0x0000000b6a6a7223 */ /* 0x180fe2000001082f */
[----:B------:R-:W-:Y:S01]  /*c480*/  FADD.FTZ R51, R33, R40 ;  /* 0x0000002821337221 */ /* 0x000fe20000010000 */
[-CC-:B------:R-:W-:Y:S01]  /*c490*/  FFMA.FTZ R48, R48, R11.reuse, -R47.reuse ;  /* 0x0000000b30307223 */ /* 0x180fe2000001082f */
[-C--:B------:R-:W-:Y:S01]  /*c4a0*/  FFMA.FTZ R96, R96, R11.reuse, -R47 ;  /* 0x0000000b60607223 */ /* 0x080fe2000001082f */
[----:B------:R-:W0:Y:S01]  /*c4b0*/  MUFU.EX2 R32, R32 ;  /* 0x0000002000207308 */ /* 0x000e220000000800 */
[----:B-1----:R-:W-:Y:S01]  /*c4c0*/  FADD.FTZ R38, R153, R0 ;  /* 0x0000000099267221 */ /* 0x002fe20000010000 */
[----:B------:R-:W-:Y:S01]  /*c4d0*/  FADD.FTZ R40, R162, R51 ;  /* 0x00000033a2287221 */ /* 0x000fe20000010000 */
[-CC-:B------:R-:W-:Y:S01]  /*c4e0*/  FFMA.FTZ R76, R76, R11.reuse, -R47.reuse ;  /* 0x0000000b4c4c7223 */ /* 0x180fe2000001082f */
[----:B------:R-:W-:Y:S01]  /*c4f0*/  FFMA.FTZ R47, R50, R11, -R47 ;  /* 0x0000000b322f7223 */ /* 0x000fe2000001082f */
[----:B------:R-:W-:Y:S01]  /*c500*/  F2FP.BF16.F32.PACK_AB R153, R0, R153 ;  /* 0x000000990099723e */ /* 0x000fe200000010ff */
[----:B------:R-:W-:Y:S01]  /*c510*/  FADD.FTZ R51, R35, R40 ;  /* 0x0000002823337221 */ /* 0x000fe20000010000 */
[----:B------:R-:W-:Y:S01]  /*c520*/  F2FP.BF16.F32.PACK_AB R158, R31, R158 ;  /* 0x0000009e1f9e723e */ /* 0x000fe200000010ff */
[----:B------:R-:W1:Y:S01]  /*c530*/  MUFU.EX2 R157, R157 ;  /* 0x0000009d009d7308 */ /* 0x000e620000000800 */
[----:B--2---:R-:W-:Y:S01]  /*c540*/  FADD.FTZ R49, R155, R38 ;  /* 0x000000269b317221 */ /* 0x004fe20000010000 */
[----:B------:R-:W-:Y:S01]  /*c550*/  FADD.FTZ R40, R164, R51 ;  /* 0x00000033a4287221 */ /* 0x000fe20000010000 */
[----:B------:R-:W-:-:S02]  /*c560*/  F2FP.BF16.F32.PACK_AB R160, R33, R160 ;  /* 0x000000a021a0723e */ /* 0x000fc400000010ff */
[----:B------:R-:W-:-:S03]  /*c570*/  F2FP.BF16.F32.PACK_AB R162, R35, R162 ;  /* 0x000000a223a2723e */ /* 0x000fc600000010ff */
        /* <DEDUP_REMOVED lines=74> */
[----:B--2---:R-:W-:Y:S01]  /*ca20*/  FADD.FTZ R0, R76, R25 ;  /* 0x000000194c007221 */ /* 0x004fe20000010000 */
[C---:B0-----:R-:W-:Y:S01]  /*ca30*/  FADD.FTZ R3, R27.reuse, R40 ;  /* 0x000000281b037221 */ /* 0x041fe20000010000 */
[----:B------:R-:W-:Y:S02]  /*ca40*/  F2FP.BF16.F32.PACK_AB R174, R27, R174 ;  /* 0x000000ae1bae723e */ /* 0x000fe400000010ff */
[C---:B-1----:R-:W-:Y:S01]  /*ca50*/  FADD.FTZ R0, R47.reuse, R0 ;  /* 0x000000002f007221 */ /* 0x042fe20000010000 */
[----:B------:R-:W-:Y:S01]  /*ca60*/  F2FP.BF16.F32.PACK_AB R175, R47, R76 ;  /* 0x0000004c2faf723e */ /* 0x000fe200000010ff */
[----:B------:R-:W-:Y:S06]  /*ca70*/  @!P4 BRA `(.L_x_2777) ;  /* 0x000000000004c947 */ /* 0x000fec0003800000 */
[----:B------:R-:W-:Y:S01]  /*ca80*/  BPT.TRAP 0x1 ;  /* 0x000000040000795c */ /* 0x000fe20000300000 */
.L_x_2777:
[----:B------:R0:W1:Y:S01]  /*ca90*/  SYNCS.PHASECHK.TRANS64.TRYWAIT P1, [R4+URZ+0x22850], R73 ;  /* 0x02285049040075a7 */ /* 0x000062000802017f */
[----:B------:R-:W-:Y:S05]  /*caa0*/  @!P4 BRA `(.L_x_2778) ;  /* 0x000000000004c947 */ /* 0x000fea0003800000 */
[----:B------:R-:W-:Y:S01]  /*cab0*/  BPT.TRAP 0x1 ;  /* 0x000000040000795c */ /* 0x000fe20000300000 */
.L_x_2778:
[----:B------:R-:W-:Y:S04]  /*cac0*/  BSSY B0, `(.L_x_2779) ;  /* 0x0000004000007945 */ /* 0x000fe80003800000 */
[----:B-1----:R-:W-:Y:S05]  /*cad0*/  @P1 BRA `(.L_x_2780) ;  /* 0x0000000000081947 */ /* 0x002fea0003800000 */
[----:B------:R-:W1:Y:S02]  /*cae0*/  SYNCS.PHASECHK.TRANS64.TRYWAIT P1, [R4+URZ+0x22850], R73 ;  /* 0x02285049040075a7 */ /* 0x000e64000802017f */
[----:B-1----:R-:W-:Y:S05]  /*caf0*/  @!P1 BRA `(.L_x_2781) ;  /* 0x0000019000a89947 */ /* 0x002fea0003800000 */
.L_x_2780:
[----:B------:R-:W-:Y:S05]  /*cb00*/  BSYNC B0 ;  /* 0x0000000000007941 */ /* 0x000fea0003800000 */
.L_x_2779:
[----:B------:R-:W-:Y:S05]  /*cb10*/  WARPSYNC.ALL ;  /* 0x0000000000007948 */ /* 0x000fea0003800000 */
[----:B------:R-:W2:Y:S01]  /*cb20*/  LDC R24, c[0x0][0x448] ;  /* 0x00011200ff187b82 */ /* 0x000ea20000000800 */
[----:B------:R-:W-:Y:S01]  /*cb30*/  R2UR UR4, R19 ;  /* 0x00000000130472ca */ /* 0x000fe200000e0000 */
[----:B------:R-:W-:Y:S01]  /*cb40*/  IMAD.MOV.U32 R27, RZ, RZ, 0xc00 ;  /* 0x00000c00ff1b7424 */ /* 0x000fe200078e00ff */
[----:B------:R-:W-:Y:S01]  /*cb50*/  UISETP.NE.AND UP0, UPT, UR40, URZ, UPT ;  /* 0x0000003f2800728c */ /* 0x000fe2000bf05270 */
[----:B------:R-:W-:Y:S02]  /*cb60*/  IMAD.MOV.U32 R177, RZ, RZ, R209 ;  /* 0x000000ffffb17224 */ /* 0x000fe400078e00d1 */
[----:B------:R-:W-:-:S02]  /*cb70*/  IMAD.MOV.U32 R29, RZ, RZ, 0x40000040 ;  /* 0x40000040ff1d7424 */ /* 0x000fc400078e00ff */
[----:B------:R-:W-:Y:S02]  /*cb80*/  IMAD.MOV.U32 R31, RZ, RZ, 0x40000040 ;  /* 0x40000040ff1f7424 */ /* 0x000fe400078e00ff */
[----:B01----:R-:W-:Y:S01]  /*cb90*/  @!P0 VIADD R4, R4, 0x22860 ;  /* 0x0002286004048836 */ /* 0x003fe20000000000 */
[C---:B------:R-:W-:Y:S02]  /*cba0*/  R2UR UR11, R29.reuse ;  /* 0x000000001d0b72ca */ /* 0x040fe400000e0000 */
[----:B------:R-:W-:Y:S01]  /*cbb0*/  R2UR UR19, R29 ;  /* 0x000000001d1372ca */ /* 0x000fe200000e0000 */
[----:B------:R-:W-:Y:S01]  /*cbc0*/  UIADD3 UR4, UR4, 0x400, URZ ;  /* 0x0000040004047890 */ /* 0x000fe2000fffe03f */
[----:B------:R-:W-:Y:S02]  /*cbd0*/  R2UR UR23, R31 ;  /* 0x000000001f1772ca */ /* 0x000fe400000e0000 */
[----:B------:R-:W-:Y:S01]  /*cbe0*/  @!P0 PRMT R4, RZ, 0x654, R4 ;  /* 0x00000654ff048816 */ /* 0x000fe20000000004 */
[----:B------:R-:W-:-:S04]  /*cbf0*/  USHF.R.U32.HI UR4, URZ, 0x4, UR4 ;  /* 0x000000043f047899 */ /* 0x000fc80008011604 */
[----:B------:R-:W-:Y:S01]  /*cc00*/  ULOP3.LUT UR4, UR4, 0x3fff, URZ, 0xc0, !UPT ;  /* 0x00003fff04047892 */ /* 0x000fe2000f8ec03f */
[----:B------:R0:W-:Y:S01]  /*cc10*/  BAR.SYNC.DEFER_BLOCKING R72, 0x100 ;  /* 0x000400480000751d */ /* 0x0001e20000010000 */
[----:B--2---:R-:W-:Y:S02]  /*cc20*/  ISETP.NE.AND P1, PT, R24, 0x1, PT ;  /* 0x000000011800780c */ /* 0x004fe40003f25270 */
[----:B------:R-:W-:-:S06]  /*cc30*/  ULOP3.LUT UR42, UR4, 0x3000000, URZ, 0xfc, !UPT ;  /* 0x03000000042a7892 */ /* 0x000fcc000f8efc3f */
[----:B------:R-:W-:Y:S02]  /*cc40*/  IMAD R24, R2, R27, UR42 ;  /* 0x0000002a02187e24 */ /* 0x000fe4000f8e021b */
[----:B------:R-:W-:Y:S02]  /*cc50*/  IMAD.MOV.U32 R27, RZ, RZ, 0x40000040 ;  /* 0x40000040ff1b7424 */ /* 0x000fe400078e00ff */
[C---:B------:R-:W-:Y:S01]  /*cc60*/  VIADD R28, R24.reuse, 0x80 ;  /* 0x00000080181c7836 */ /* 0x040fe20000000000 */
[----:B------:R-:W1:Y:S01]  /*cc70*/  @P1 LDC R26, c[0x0][0x44c] ;  /* 0x00011300ff1a1b82 */ /* 0x000e620000000800 */
[C---:B------:R-:W-:Y:S01]  /*cc80*/  R2UR UR6, R24.reuse ;  /* 0x00000000180672ca */ /* 0x040fe200000e0000 */
[----:B------:R-:W-:Y:S01]  /*cc90*/  VIADD R30, R24, 0x200 ;  /* 0x00000200181e7836 */ /* 0x000fe20000000000 */
[----:B------:R-:W-:Y:S02]  /*cca0*/  R2UR UR15, R27 ;  /* 0x000000001b0f72ca */ /* 0x000fe400000e0000 */
[----:B------:R-:W-:Y:S01]  /*ccb0*/  R2UR UR10, R28 ;  /* 0x000000001c0a72ca */ /* 0x000fe200000e0000 */
[----:B------:R-:W-:Y:S01]  /*ccc0*/  VIADD R28, R24, 0x180 ;  /* 0x00000180181c7836 */ /* 0x000fe20000000000 */
[----:B------:R-:W-:Y:S01]  /*ccd0*/  R2UR UR22, R30 ;  /* 0x000000001e1672ca */ /* 0x000fe200000e0000 */
[----:B------:R-:W2:Y:S03]  /*cce0*/  @P1 LDC R25, c[0x0][0x450] ;  /* 0x00011400ff191b82 */ /* 0x000ea60000000800 */
[----:B------:R-:W-:Y:S01]  /*ccf0*/  R2UR UR18, R28 ;  /* 0x000000001c1272ca */ /* 0x000fe200000e0000 */
[----:B-1----:R-:W-:-:S05]  /*cd00*/  @P1 IMAD.HI.U32 R26, R209, R26, RZ ;  /* 0x0000001ad11a1227 */ /* 0x002fca00078e00ff */
[----:B--2---:R-:W-:Y:S01]  /*cd10*/  @P1 SHF.R.U32.HI R177, RZ, R25, R26 ;  /* 0x00000019ffb11219 */ /* 0x004fe2000001161a */
[----:B------:R-:W-:Y:S01]  /*cd20*/  IMAD.MOV.U32 R25, RZ, RZ, 0x40000040 ;  /* 0x40000040ff197424 */ /* 0x000fe200078e00ff */
[----:B------:R-:W-:Y:S01]  /*cd30*/  PLOP3.LUT P1, PT, PT, PT, UP0, 0x40, 0x0 ;  /* 0x000000000000781c */ /* 0x000fe20003f2e808 */
[C---:B------:R-:W-:Y:S02]  /*cd40*/  VIADD R26, R24.reuse, 0x100 ;  /* 0x00000100181a7836 */ /* 0x040fe40000000000 */
[----:B------:R-:W-:Y:S01]  /*cd50*/  VIADD R24, R24, 0x280 ;  /* 0x0000028018187836 */ /* 0x000fe20000000000 */
[----:B------:R-:W-:Y:S02]  /*cd60*/  R2UR UR7, R25 ;  /* 0x00000000190772ca */ /* 0x000fe400000e0000 */
[----:B------:R-:W-:Y:S02]  /*cd70*/  R2UR UR14, R26 ;  /* 0x000000001a0e72ca */ /* 0x000fe400000e0000 */
[----:B------:R-:W-:-:S02]  /*cd80*/  R2UR UR26, R24 ;  /* 0x00000000181a72ca */ /* 0x000fc400000e0000 */
[----:B------:R-:W-:Y:S02]  /*cd90*/  R2UR UR27, R25 ;  /* 0x00000000191b72ca */ /* 0x000fe400000e0000 */
[----:B0-----:R-:W-:-:S06]  /*cda0*/  WARPGROUP.ARRIVE ;  /* 0x00000000000079c5 */ /* 0x001fcc0000000000 */
[----:B------:R-:W-:Y:S03]  /*cdb0*/  HGMMA.64x256x16.F32.BF16 R24, R152, gdesc[UR4].tnspB, RZ, !UPT, gsb0 ;  /* 0x43e0000498187df0 */ /* 0x000fe6000c0018ff */
[----:B------:R-:W-:Y:S02]  /*cdc0*/  WARPGROUP.DEPBAR.LE gsb0, 0x0 ;  /* 0x00008000000079c5 */ /* 0x000fe40000010000 */
[----:B------:R-:W-:Y:S01]  /*cdd0*/  WARPGROUP.ARRIVE ;  /* 0x00000000000079c5 */ /* 0x000fe20000000000 */
[----:B------:R-:W-:-:S15]  /*cde0*/  IADD3 R152, R177, R204, -R203 ;  /* 0x000000ccb1987210 */ /* 0x000fde0007ffe8cb */
[----:B------:R-:W-:-:S07]  /*cdf0*/  NOP ;  /* 0x0000000000007918 */ /* 0x000fce0000000000 */
[----:B------:R-:W-:Y:S01]  /*ce00*/  HGMMA.64x256x16.F32.BF16 R24, R156, gdesc[UR8].tnspB, R24, gsb0 ;  /* 0x43e000089c187df0 */ /* 0x000fe20008001818 */
[----:B------:R-:W-:Y:S02]  /*ce10*/  VIADD R153, R152, UR8 ;  /* 0x0000000898997c36 */ /* 0x000fe40008000000 */
        /* <DEDUP_REMOVED lines=18> */
[----:B0-----:R-:W-:Y:S01]  /*cf40*/  VIADD R4, R176, 0xfffffffe ;  /* 0xfffffffeb0047836 */ /* 0x001fe20000000000 */
[----:B------:R-:W-:Y:S06]  /*cf50*/  @P1 BRA `(.L_x_2782) ;  /* 0x0000000000541947 */ /* 0x000fec0003800000 */
[C---:B------:R-:W-:Y:S01]  /*cf60*/  ISETP.GT.AND P1, PT, R152.reuse, RZ, PT ;  /* 0x000000ff9800720c */ /* 0x040fe20003f24270 */
[----:B------:R-:W-:Y:S01]  /*cf70*/  BSSY B0, `(.L_x_2783) ;  /* 0x0000010000007945 */ /* 0x000fe20003800000 */
[----:B------:R-:W-:-:S11]  /*cf80*/  VIADD R154, R152, 0xffffffff ;  /* 0xffffffff989a7836 */ /* 0x000fd60000000000 */
[----:B------:R-:W-:Y:S05]  /*cf90*/  @P1 BRA `(.L_x_2784) ;  /* 0x0000000000201947 */ /* 0x000fea0003800000 */
[----:B------:R-:W-:Y:S01]  /*cfa0*/  UISETP.NE.AND UP0, UPT, UR9, 0x1, UPT ;  /* 0x000000010900788c */ /* 0x000fe2000bf05270 */
[----:B------:R-:W-:-:S05]  /*cfb0*/  IMAD.MOV R152, RZ, RZ, -R152 ;  /* 0x000000ffff987224 */ /* 0x000fca00078e0a98 */
[----:B------:R-:W-:-:S05]  /*cfc0*/  PLOP3.LUT P1, PT, PT, PT, UP0, 0x80, 0x0 ;  /* 0x000000000000781c */ /* 0x000fca0003f2f008 */
[----:B------:R-:W-:-:S08]  /*cfd0*/  @UP0 ULDC.64 UR4, c[0x0][0x9e8] ;  /* 0x00027a0000040ab9 */ /* 0x000fd00000000a00 */
[----:B------:R-:W-:-:S05]  /*cfe0*/  @P1 IMAD.HI.U32 R154, R152, UR4, RZ ;  /* 0x00000004989a1c27 */ /* 0x000fca000f8e00ff */
[----:B------:R-:W-:-:S04]  /*cff0*/  @P1 SHF.R.U32.HI R152, RZ, UR5, R154 ;  /* 0x00000005ff981c19 */ /* 0x000fc8000801169a */
[----:B------:R-:W-:Y:S01]  /*d000*/  LOP3.LUT R154, RZ, R152, RZ, 0x33, !PT ;  /* 0x00000098ff9a7212 */ /* 0x000fe200078e33ff */
[----:B------:R-:W-:Y:S06]  /*d010*/  BRA `(.L_x_2785) ;  /* 0x0000000000147947 */ /* 0x000fec0003800000 */
.L_x_2784:
[----:B------:R-:W-:-:S06]  /*d020*/  UISETP.NE.AND UP0, UPT, UR9, 0x1, UPT ;  /* 0x000000010900788c */ /* 0x000fcc000bf05270 */
[----:B------:R-:W-:-:S05]  /*d030*/  PLOP3.LUT P1, PT, PT, PT, UP0, 0x80, 0x0 ;  /* 0x000000000000781c */ /* 0x000fca0003f2f008 */
[----:B------:R-:W-:-:S08]  /*d040*/  @UP0 ULDC.64 UR4, c[0x0][0x9e8] ;  /* 0x00027a0000040ab9 */ /* 0x000fd00000000a00 */
[----:B------:R-:W-:-:S05]  /*d050*/  @P1 IMAD.HI.U32 R152, R154, UR4, RZ ;  /* 0x000000049a981c27 */ /* 0x000fca000f8e00ff */
[----:B------:R-:W-:-:S07]  /*d060*/  @P1 SHF.R.U32.HI R154, RZ, UR5, R152 ;  /* 0x00000005ff9a1c19 */ /* 0x000fce0008011698 */
.L_x_2785:
[----:B------:R-:W-:Y:S05]  /*d070*/  BSYNC B0 ;  /* 0x0000000000007941 */ /* 0x000fea0003800000 */
.L_x_2783:
[----:B------:R-:W-:-:S04]  /*d080*/  IMAD.U32 R152, RZ, RZ, UR9 ;  /* 0x00000009ff987e24 */ /* 0x000fc8000f8e00ff */
[----:B------:R-:W-:-:S05]  /*d090*/  IMAD R152, R154, R152, UR9 ;  /* 0x000000099a987e24 */ /* 0x000fca000f8e0298 */
[----:B------:R-:W-:-:S07]  /*d0a0*/  VIMNMX R153, R153, R152, PT ;  /* 0x0000009899997248 */ /* 0x000fce0003fe0100 */
.L_x_2782:
[----:B------:R-:W-:Y:S01]  /*d0b0*/  IMAD.HI R153, R153, 0x2aaaaaab, RZ ;  /* 0x2aaaaaab99997827 */ /* 0x000fe200078e02ff */
[----:B------:R-:W-:Y:S01]  /*d0c0*/  ULDC UR52, c[0x0][0x9e4] ;  /* 0x0002790000347ab9 */ /* 0x000fe20000000800 */
[----:B------:R-:W-:Y:S01]  /*d0d0*/  ULDC UR49, c[0x0][0x9e4] ;  /* 0x0002790000317ab9 */ /* 0x000fe20000000800 */
[----:B------:R-:W-:Y:S01]  /*d0e0*/  ULDC UR54, c[0x0][0x9d8] ;  /* 0x0002760000367ab9 */ /* 0x000fe20000000800 */
[----:B------:R-:W-:Y:S01]  /*d0f0*/  ULDC UR57, c[0x0][0x9d8] ;  /* 0x0002760000397ab9 */ /* 0x000fe20000000800 */
[----:B------:R-:W-:Y:S01]  /*d100*/  SHF.R.U32.HI R152, RZ, 0x1f, R153 ;  /* 0x0000001fff987819 */ /* 0x000fe20000011699 */
[----:B------:R-:W-:Y:S01]  /*d110*/  ULDC UR55, c[0x0][0x9d8] ;  /* 0x0002760000377ab9 */ /* 0x000fe20000000800 */
[----:B------:R-:W-:Y:S01]  /*d120*/  ULDC UR48, c[0x0][0x988] ;  /* 0x0002620000307ab9 */ /* 0x000fe20000000800 */
[----:B------:R-:W-:Y:S01]  /*d130*/  ULDC UR51, c[0x0][0x988] ;  /* 0x0002620000337ab9 */ /* 0x000fe20000000800 */
[----:B------:R-:W-:Y:S01]  /*d140*/  LEA.HI.SX32 R152, R153, R152, 0x1c ;  /* 0x0000009899987211 */ /* 0x000fe200078fe2ff */
[----:B------:R-:W-:Y:S01]  /*d150*/  ULDC UR50, c[0x0][0x988] ;  /* 0x0002620000327ab9 */ /* 0x000fe20000000800 */
[----:B------:R-:W-:Y:S01]  /*d160*/  ULDC UR56, c[0x0][0x9e0] ;  /* 0x0002780000387ab9 */ /* 0x000fe20000000800 */
[----:B------:R-:W-:Y:S01]  /*d170*/  ULDC UR53, c[0x0][0x9e0] ;  /* 0x0002780000357ab9 */ /* 0x000fe20000000800 */
[----:B------:R-:W-:-:S04]  /*d180*/  VIMNMX R213, R219, R152, !PT ;  /* 0x00000098dbd57248 */ /* 0x000fc80007fe0100 */
[----:B------:R-:W-:-:S13]  /*d190*/  ISETP.GE.AND P1, PT, R4, R213, PT ;  /* 0x000000d50400720c */ /* 0x000fda0003f26270 */
[----:B------:R-:W-:Y:S05]  /*d1a0*/  @!P1 BRA `(.L_x_2786) ;  /* 0x0000003400f09947 */ /* 0x000fea0003800000 */
.L_x_2804:
[----:B------:R-:W-:Y:S01]  /*d1b0*/  IMAD.U32 R20, RZ, RZ, UR37 ;  /* 0x00000025ff147e24 */ /* 0x000fe2000f8e00ff */
[----:B------:R-:W-:Y:S05]  /*d1c0*/  YIELD ;  /* 0x0000000000007946 */ /* 0x000fea0003800000 */
[----:B------:R-:W-:Y:S01]  /*d1d0*/  ISETP.NE.AND P2, PT, R20, 0x3, PT ;  /* 0x000000031400780c */ /* 0x000fe20003f45270 */
[----:B------:R-:W-:-:S05]  /*d1e0*/  VIADD R2, R2, 0x1 ;  /* 0x0000000102027836 */ /* 0x000fca0000000000 */
[----:B------:R-:W-:-:S04]  /*d1f0*/  ISETP.NE.AND P1, PT, R2, 0x2, PT ;  /* 0x000000020200780c */ /* 0x000fc80003f25270 */
[----:B------:R-:W-:Y:S02]  /*d200*/  SEL R11, RZ, 0x1, P1 ;  /* 0x00000001ff0b7807 */ /* 0x000fe40000800000 */
[----:B------:R-:W-:Y:S02]  /*d210*/  SEL R2, R2, RZ, P1 ;  /* 0x000000ff02027207 */ /* 0x000fe40000800000 */
[----:B------:R-:W-:Y:S01]  /*d220*/  LOP3.LUT R202, R202, R11, RZ, 0x3c, !PT ;  /* 0x0000000bcaca7212 */ /* 0x000fe200078e3cff */
[----:B0-----:R-:W-:Y:S06]  /*d230*/  @!P2 BRA `(.L_x_2787) ;  /* 0x000000000004a947 */ /* 0x001fec0003800000 */
[----:B------:R-:W-:Y:S01]  /*d240*/  BPT.TRAP 0x1 ;  /* 0x000000040000795c */ /* 0x000fe20000300000 */
.L_x_2787:
[----:B------:R-:W-:Y:S01]  /*d250*/  IMAD R212, R2, 0x8, R19 ;  /* 0x0000000802d47824 */ /* 0x000fe200078e0213 */
[----:B------:R-:W-:-:S04]  /*d260*/  SHF.L.U32 R211, R202, 0x1f, RZ ;  /* 0x0000001fcad37819 */ /* 0x000fc800000006ff */
[----:B------:R0:W1:Y:S01]  /*d270*/  SYNCS.PHASECHK.TRANS64.TRYWAIT P1, [R212+URZ+0x22830], R211 ;  /* 0x022830d3d40075a7 */ /* 0x000062000802017f */
[----:B------:R-:W-:Y:S05]  /*d280*/  @!P2 BRA `(.L_x_2788) ;  /* 0x000000000004a947 */ /* 0x000fea0003800000 */
[----:B------:R-:W-:Y:S01]  /*d290*/  BPT.TRAP 0x1 ;  /* 0x000000040000795c */ /* 0x000fe20000300000 */
.L_x_2788:
[----:B------:R-:W-:Y:S02]  /*d2a0*/  IMAD R214, R2, 0x300, R21 ;  /* 0x0000030002d67824 */ /* 0x000fe400078e0215 */
[----:B------:R-:W-:Y:S01]  /*d2b0*/  IMAD.MOV.U32 R215, RZ, RZ, 0x40000040 ;  /* 0x40000040ffd77424 */ /* 0x000fe200078e00ff */
[----:B-1----:R-:W-:Y:S06]  /*d2c0*/  @P1 BRA `(.L_x_2789) ;  /* 0x0000000000081947 */ /* 0x002fec0003800000 */
[----:B------:R-:W1:Y:S02]  /*d2d0*/  SYNCS.PHASECHK.TRANS64.TRYWAIT P1, [R212+URZ+0x22830], R211 ;  /* 0x022830d3d40075a7 */ /* 0x000e64000802017f */
[----:B-1----:R-:W-:Y:S05]  /*d2e0*/  @!P1 BRA `(.L_x_2790) ;  /* 0x0000018800c09947 */ /* 0x002fea0003800000 */
.L_x_2789:
[----:B------:R-:W-:Y:S05]  /*d2f0*/  WARPSYNC.ALL ;  /* 0x0000000000007948 */ /* 0x000fea0003800000 */
[C---:B------:R-:W-:Y:S01]  /*d300*/  R2UR UR6, R214.reuse ;  /* 0x00000000d60672ca */ /* 0x040fe200000e0000 */
[----:B------:R-:W-:Y:S01]  /*d310*/  WARPGROUP.ARRIVE ;  /* 0x00000000000079c5 */ /* 0x000fe20000000000 */
[----:B------:R-:W-:Y:S01]  /*d320*/  R2UR UR7, R215 ;  /* 0x00000000d70772ca */ /* 0x000fe200000e0000 */
[----:B------:R-:W-:Y:S01]  /*d330*/  VIADD R216, R214, 0x2 ;  /* 0x00000002d6d87836 */ /* 0x000fe20000000000 */
[----:B------:R-:W-:Y:S01]  /*d340*/  R2UR UR4, R6 ;  /* 0x00000000060472ca */ /* 0x000fe200000e0000 */
[----:B------:R-:W-:Y:S01]  /*d350*/  IMAD.MOV.U32 R217, RZ, RZ, 0x40000040 ;  /* 0x40000040ffd97424 */ /* 0x000fe200078e00ff */
[----:B------:R-:W-:Y:S01]  /*d360*/  R2UR UR5, R7 ;  /* 0x00000000070572ca */ /* 0x000fe200000e0000 */
[----:B------:R-:W-:Y:S01]  /*d370*/  IMAD.MOV.U32 R215, RZ, RZ, 0x40000040 ;  /* 0x40000040ffd77424 */ /* 0x000fe200078e00ff */
[----:B------:R-:W2:Y:S01]  /*d380*/  LDC R11, c[0x0][0x448] ;  /* 0x00011200ff0b7b82 */ /* 0x000ea20000000800 */
[----:B------:R-:W3:Y:S01]  /*d390*/  S2R R228, SR_TID.X ;  /* 0x0000000000e47919 */ /* 0x000ee20000002100 */
[----:B------:R-:W-:-:S09]  /*d3a0*/  UISETP.NE.AND UP0, UPT, UR40, URZ, UPT ;  /* 0x0000003f2800728c */ /* 0x000fd2000bf05270 */
[----:B------:R-:W-:Y:S01]  /*d3b0*/  HGMMA.64x96x16.F32.BF16 R152, gdesc[UR4], RZ, !UPT, gsb0 ;  /* 0x01600000049879f0 */ /* 0x000fe2000c0018ff */
[----:B------:R-:W-:Y:S01]  /*d3c0*/  R2UR UR6, R216 ;  /* 0x00000000d80672ca */ /* 0x000fe200000e0000 */
[----:B------:R-:W-:Y:S01]  /*d3d0*/  VIADD R216, R214, 0x4 ;  /* 0x00000004d6d87836 */ /* 0x000fe20000000000 */
[----:B------:R-:W-:Y:S01]  /*d3e0*/  R2UR UR7, R217 ;  /* 0x00000000d90772ca */ /* 0x000fe200000e0000 */
[----:B------:R-:W-:Y:S01]  /*d3f0*/  IMAD.MOV.U32 R217, RZ, RZ, 0x40000040 ;  /* 0x40000040ffd97424 */ /* 0x000fe200078e00ff */
[----:B------:R-:W-:Y:S01]  /*d400*/  R2UR UR4, R14 ;  /* 0x000000000e0472ca */ /* 0x000fe200000e0000 */
[----:B------:R-:W-:Y:S01]  /*d410*/  VIADD R214, R214, 0x6 ;  /* 0x00000006d6d67836 */ /* 0x000fe20000000000 */
[----:B------:R-:W-:Y:S02]  /*d420*/  R2UR UR5, R15 ;  /* 0x000000000f0572ca */ /* 0x000fe400000e0000 */
[----:B--2---:R-:W-:Y:S01]  /*d430*/  ISETP.NE.AND P1, PT, R11, 0x1, PT ;  /* 0x000000010b00780c */ /* 0x004fe20003f25270 */
[----:B------:R-:W-:Y:S01]  /*d440*/  IMAD.IADD R11, R210, 0x1, R209 ;  /* 0x00000001d20b7824 */ /* 0x000fe200078e02d1 */
[----:B---3--:R-:W-:-:S11]  /*d450*/  SHF.R.U32.HI R228, RZ, 0x7, R228 ;  /* 0x00000007ffe47819 */ /* 0x008fd600000116e4 */
[----:B------:R-:W2:Y:S01]  /*d460*/  @P1 LDC R20, c[0x0][0x450] ;  /* 0x00011400ff141b82 */ /* 0x000ea20000000800 */
        /* <DEDUP_REMOVED lines=11> */
[----:B------:R-:W-:Y:S01]  /*d520*/  R2UR UR7, R215 ;  /* 0x00000000d70772ca */ /* 0x000fe200000e0000 */
[----:B------:R-:W3:Y:S01]  /*d530*/  @P1 LDC R214, c[0x0][0x44c] ;  /* 0x00011300ffd61b82 */ /* 0x000ee20000000800 */
[----:B------:R-:W-:Y:S02]  /*d540*/  R2UR UR4, R8 ;  /* 0x00000000080472ca */ /* 0x000fe400000e0000 */
[----:B------:R-:W-:Y:S01]  /*d550*/  R2UR UR5, R9 ;  /* 0x00000000090572ca */ /* 0x000fe200000e0000 */
[----:B---3--:R-:W-:-:S05]  /*d560*/  @P1 IMAD.HI.U32 R214, R11, R214, RZ ;  /* 0x000000d60bd61227 */ /* 0x008fca00078e00ff */
[----:B--2---:R-:W-:Y:S02]  /*d570*/  @P1 SHF.R.U32.HI R11, RZ, R20, R214 ;  /* 0x00000014ff0b1219 */ /* 0x004fe400000116d6 */
[----:B------:R-:W-:Y:S02]  /*d580*/  PLOP3.LUT P1, PT, PT, PT, UP0, 0x40, 0x0 ;  /* 0x000000000000781c */ /* 0x000fe40003f2e808 */
[----:B------:R-:W-:Y:S01]  /*d590*/  IADD3 R20, -R228, 0xb, RZ ;  /* 0x0000000be4147810 */ /* 0x000fe20007ffe1ff */
[----:B------:R-:W2:Y:S01]  /*d5a0*/  SHFL.IDX PT, R229, R11, RZ, 0x1c1f ;  /* 0x001c1fff0be57589 */ /* 0x000ea200000e0000 */
        /* <DEDUP_REMOVED lines=53> */
[----:B------:R-:W-:Y:S01]  /*d900*/  IADD3 R199, -R205, 0x1, R194 ;  /* 0x00000001cdc77810 */ /* 0x000fe20007ffe1c2 */
[----:B------:R-:W3:Y:S01]  /*d910*/  MUFU.TANH R152, R152 ;  /* 0x0000009800987308 */ /* 0x000ee20000002400 */
[----:B------:R-:W-:-:S02]  /*d920*/  @!P0 VIADD R166, R212, 0x22840 ;  /* 0x00022840d4a68836 */ /* 0x000fc40000000000 */
[----:B------:R-:W-:-:S03]  /*d930*/  IADD3 R199, -R203, R199, R204 ;  /* 0x000000c7cbc77210 */ /* 0x000fc60007ffe1cc */
        /* <DEDUP_REMOVED lines=54> */
[----:B--234-:R-:W-:Y:S05]  /*dca0*/  @P1 BRA `(.L_x_2791) ;  /* 0x0000000000581947 */ /* 0x01cfea0003800000 */
[----:B------:R-:W-:Y:S01]  /*dcb0*/  IADD3 R229, -R203, R204, R229 ;  /* 0x000000cccbe57210 */ /* 0x000fe20007ffe1e5 */
[----:B------:R-:W-:Y:S03]  /*dcc0*/  BSSY B0, `(.L_x_2792) ;  /* 0x0000010000007945 */ /* 0x000fe60003800000 */
[----:B------:R-:W-:-:S13]  /*dcd0*/  ISETP.GT.AND P1, PT, R229, -0x1, PT ;  /* 0xffffffffe500780c */ /* 0x000fda0003f24270 */
[----:B------:R-:W-:Y:S05]  /*dce0*/  @P1 BRA `(.L_x_2793) ;  /* 0x0000000000201947 */ /* 0x000fea0003800000 */
[----:B------:R-:W-:Y:S01]  /*dcf0*/  IMAD.U32 R235, RZ, RZ, UR52 ;  /* 0x00000034ffeb7e24 */ /* 0x000fe2000f8e00ff */
[----:B------:R-:W-:-:S04]  /*dd00*/  LOP3.LUT R229, RZ, R229, RZ, 0x33, !PT ;  /* 0x000000e5ffe57212 */ /* 0x000fc800078e33ff */
[----:B------:R-:W-:-:S13]  /*dd10*/  ISETP.NE.AND P1, PT, R235, 0x1, PT ;  /* 0x00000001eb00780c */ /* 0x000fda0003f25270 */
[----:B------:R-:W2:Y:S02]  /*dd20*/  @P1 LDC.64 R166, c[0x0][0x9e8] ;  /* 0x00027a00ffa61b82 */ /* 0x000ea40000000a00 */
[----:B--2---:R-:W-:-:S05]  /*dd30*/  @P1 IMAD.HI.U32 R166, R229, R166, RZ ;  /* 0x000000a6e5a61227 */ /* 0x004fca00078e00ff */
[----:B------:R-:W-:-:S04]  /*dd40*/  @P1 SHF.R.U32.HI R229, RZ, R167, R166 ;  /* 0x000000a7ffe51219 */ /* 0x000fc800000116a6 */
[----:B------:R-:W-:Y:S01]  /*dd50*/  LOP3.LUT R229, RZ, R229, RZ, 0x33, !PT ;  /* 0x000000e5ffe57212 */ /* 0x000fe200078e33ff */
[----:B------:R-:W-:Y:S06]  /*dd60*/  BRA `(.L_x_2794) ;  /* 0x0000000000147947 */ /* 0x000fec0003800000 */
.L_x_2793:
[----:B------:R-:W-:-:S05]  /*dd70*/  IMAD.U32 R235, RZ, RZ, UR52 ;  /* 0x00000034ffeb7e24 */ /* 0x000fca000f8e00ff */
[----:B------:R-:W-:-:S13]  /*dd80*/  ISETP.NE.AND P1, PT, R235, 0x1, PT ;  /* 0x00000001eb00780c */ /* 0x000fda0003f25270 */
[----:B------:R-:W2:Y:S02]  /*dd90*/  @P1 LDC.64 R166, c[0x0][0x9e8] ;  /* 0x00027a00ffa61b82 */ /* 0x000ea40000000a00 */
[----:B--2---:R-:W-:-:S05]  /*dda0*/  @P1 IMAD.HI.U32 R166, R229, R166, RZ ;  /* 0x000000a6e5a61227 */ /* 0x004fca00078e00ff */
[----:B------:R-:W-:-:S07]  /*ddb0*/  @P1 SHF.R.U32.HI R229, RZ, R167, R166 ;  /* 0x000000a7ffe51219 */ /* 0x000fce00000116a6 */
.L_x_2794:
[----:B------:R-:W-:Y:S05]  /*ddc0*/  BSYNC B0 ;  /* 0x0000000000007941 */ /* 0x000fea0003800000 */
.L_x_2792:
[----:B------:R-:W-:-:S04]  /*ddd0*/  IMAD.IADD R166, R194, 0x1, -R205 ;  /* 0x00000001c2a67824 */ /* 0x000fc800078e0acd */
[----:B------:R-:W-:-:S05]  /*dde0*/  IMAD R166, R229, R235, R166 ;  /* 0x000000ebe5a67224 */ /* 0x000fca00078e02a6 */
[----:B------:R-:W-:Y:S02]  /*ddf0*/  VIADDMNMX R198, R166, R235, R198, PT ;  /* 0x000000eba6c67246 */ /* 0x000fe400038001c6 */
[----:B------:R-:W-:-:S07]  /*de00*/  VIMNMX R197, R197, R166, !PT ;  /* 0x000000a6c5c57248 */ /* 0x000fce0007fe0100 */
.L_x_2791:
[----:B------:R-:W-:Y:S01]  /*de10*/  ISETP.GE.AND P1, PT, R194, 0x1, PT ;  /* 0x00000001c200780c */ /* 0x000fe20003f26270 */
[----:B------:R-:W2:Y:S01]  /*de20*/  SHFL.IDX PT, R11, R11, 0x1, 0x1c1f ;  /* 0x003c1f000b0b7f89 */ /* 0x000ea200000e0000 */
[----:B------:R-:W-:Y:S01]  /*de30*/  LOP3.LUT R18, R18, 0xfffbffff, RZ, 0xc0, !PT ;  /* 0xfffbffff12127812 */ /* 0x000fe200078ec0ff */
[----:B------:R-:W-:Y:S01]  /*de40*/  UISETP.NE.AND UP0, UPT, UR40, URZ, UPT ;  /* 0x0000003f2800728c */ /* 0x000fe2000bf05270 */
[----:B------:R-:W-:-:S09]  /*de50*/  ISETP.GE.AND P3, PT, R194, 0x9, PT ;  /* 0x00000009c200780c */ /* 0x000fd20003f66270 */
[----:B------:R-:W-:Y:S02]  /*de60*/  @P1 LOP3.LUT R18, R18, 0x40000, RZ, 0xfc, !PT ;  /* 0x0004000012121812 */ /* 0x000fe400078efcff */
[----:B------:R-:W-:Y:S02]  /*de70*/  ISETP.GT.AND P1, PT, R197, RZ, !P1 ;  /* 0x000000ffc500720c */ /* 0x000fe40004f24270 */
[----:B------:R-:W-:Y:S02]  /*de80*/  LOP3.LUT R18, R18, 0xfffffffd, RZ, 0xc0, !PT ;  /* 0xfffffffd12127812 */ /* 0x000fe400078ec0ff */
[----:B------:R-:W-:Y:S02]  /*de90*/  ISETP.LT.OR P2, PT, R198, 0x1, P1 ;  /* 0x00000001c600780c */ /* 0x000fe40000f41670 */
[----:B------:R-:W-:Y:S02]  /*dea0*/  ISETP.GE.AND P1, PT, R194, 0x2, PT ;  /* 0x00000002c200780c */ /* 0x000fe40003f26270 */
[----:B------:R-:W-:-:S02]  /*deb0*/  FSEL R152, R152, -INF , !P2 ;  /* 0xff80000098987808 */ /* 0x000fc40005000000 */
[----:B------:R-:W-:Y:S01]  /*dec0*/  ISETP.GT.AND P2, PT, R197, 0x1, !P1 ;  /* 0x00000001c500780c */ /* 0x000fe20004f44270 */
[--C-:B--2---:R-:W-:Y:S01]  /*ded0*/  IMAD.IADD R228, R228, 0x1, R11.reuse ;  /* 0x00000001e4e47824 */ /* 0x104fe200078e020b */
[----:B------:R-:W-:Y:S01]  /*dee0*/  @P3 LOP3.LUT R18, R18, 0x2, RZ, 0xfc, !PT ;  /* 0x0000000212123812 */ /* 0x000fe200078efcff */
[----:B------:R-:W-:Y:S01]  /*def0*/  IMAD.IADD R199, R199, 0x1, R11 ;  /* 0x00000001c7c77824 */ /* 0x000fe200078e020b */
[----:B------:R-:W-:Y:S02]  /*df00*/  ISETP.LT.OR P2, PT, R198, 0x2, P2 ;  /* 0x00000002c600780c */ /* 0x000fe40001741670 */
[----:B------:R-:W-:Y:S02]  /*df10*/  LOP3.LUT R18, R18, 0xfffffffb, RZ, 0xc0, !PT ;  /* 0xfffffffb12127812 */ /* 0x000fe400078ec0ff */
[----:B0-----:R-:W-:Y:S02]  /*df20*/  FSEL R214, R214, -INF , !P2 ;  /* 0xff800000d6d67808 */ /* 0x001fe40005000000 */
[----:B------:R-:W-:-:S02]  /*df30*/  ISETP.GT.AND P2, PT, R197, 0x8, !P3 ;  /* 0x00000008c500780c */ /* 0x000fc40005f44270 */
[----:B------:R-:W-:Y:S02]  /*df40*/  ISETP.GE.AND P3, PT, R194, 0xa, PT ;  /* 0x0000000ac200780c */ /* 0x000fe40003f66270 */
[----:B------:R-:W-:-:S04]  /*df50*/  ISETP.LT.OR P2, PT, R198, 0x9, P2 ;  /* 0x00000009c600780c */ /* 0x000fc80001741670 */
        /* <DEDUP_REMOVED lines=131> */
.L_x_2797:
[----:B------:R-:W-:-:S05]  /*e790*/  IMAD.U32 R197, RZ, RZ, UR52 ;  /* 0x00000034ffc57e24 */ /* 0x000fca000f8e00ff */
[----:B------:R-:W-:-:S13]  /*e7a0*/  ISETP.NE.AND P6, PT, R197, 0x1, PT ;  /* 0x00000001c500780c */ /* 0x000fda0003fc5270 */
[----:B------:R-:W0:Y:S02]  /*e7b0*/  @P6 LDC.64 R166, c[0x0][0x9e8] ;  /* 0x00027a00ffa66b82 */ /* 0x000e240000000a00 */
[----:B0-----:R-:W-:-:S05]  /*e7c0*/  @P6 IMAD.HI.U32 R166, R11, R166, RZ ;  /* 0x000000a60ba66227 */ /* 0x001fca00078e00ff */
[----:B------:R-:W-:-:S07]  /*e7d0*/  @P6 SHF.R.U32.HI R11, RZ, R167, R166 ;  /* 0x000000a7ff0b6219 */ /* 0x000fce00000116a6 */
.L_x_2798:
[----:B------:R-:W-:Y:S05]  /*e7e0*/  BSYNC B0 ;  /* 0x0000000000007941 */ /* 0x000fea0003800000 */
.L_x_2796:
[----:B------:R-:W-:-:S04]  /*e7f0*/  IMAD.IADD R194, R194, 0x1, -R205 ;  /* 0x00000001c2c27824 */ /* 0x000fc800078e0acd */
[----:B------:R-:W-:-:S05]  /*e800*/  IMAD R194, R11, R197, R194 ;  /* 0x000000c50bc27224 */ /* 0x000fca00078e02c2 */
[----:B------:R-:W-:Y:S02]  /*e810*/  VIMNMX R199, R199, R194, !PT ;  /* 0x000000c2c7c77248 */ /* 0x000fe40007fe0100 */
[----:B------:R-:W-:-:S07]  /*e820*/  VIADDMNMX R228, R194, R197, R228, PT ;  /* 0x000000c5c2e47246 */ /* 0x000fce00038001e4 */
.L_x_2795:
[----:B------:R-:W-:Y:S01]  /*e830*/  ISETP.GT.AND P1, PT, R199, 0x1, !P1 ;  /* 0x00000001c700780c */ /* 0x000fe20004f24270 */
[----:B------:R-:W-:Y:S01]  /*e840*/  IMAD.U32 R235, RZ, RZ, UR37 ;  /* 0x00000025ffeb7e24 */ /* 0x000fe2000f8e00ff */
        /* <DEDUP_REMOVED lines=67> */
[----:B------:R-:W-:Y:S02]  /*ec80*/  FSEL R187, R187, -INF , !P2 ;  /* 0xff800000bbbb7808 */ /* 0x000fe40005000000 */
[C---:B------:R-:W-:Y:S02]  /*ec90*/  ISETP.GT.AND P1, PT, R199.reuse, 0x29, !P1 ;  /* 0x00000029c700780c */ /* 0x040fe40004f24270 */
[----:B------:R-:W-:Y:S02]  /*eca0*/  LOP3.LUT P2, RZ, R18, 0x40000, RZ, 0xc0, !PT ;  /* 0x0004000012ff7812 */ /* 0x000fe4000784c0ff */
[----:B------:R-:W-:Y:S02]  /*ecb0*/  ISETP.LT.OR P1, PT, R228, 0x2a, P1 ;  /* 0x0000002ae400780c */ /* 0x000fe40000f21670 */
[----:B------:R-:W-:Y:S02]  /*ecc0*/  ISETP.GT.AND P3, PT, R199, 0x50, !P3 ;  /* 0x00000050c700780c */ /* 0x000fe40005f64270 */
[----:B------:R-:W-:-:S02]  /*ecd0*/  FSEL R175, R175, -INF , !P1 ;  /* 0xff800000afaf7808 */ /* 0x000fc40004800000 */
[----:B------:R-:W-:Y:S02]  /*ece0*/  LOP3.LUT P1, RZ, R18, 0x800, RZ, 0xc0, !PT ;  /* 0x0000080012ff7812 */ /* 0x000fe4000782c0ff */
[----:B0-----:R-:W-:Y:S02]  /*ecf0*/  FMNMX.FTZ R167, R11, R167, !PT ;  /* 0x000000a70ba77209 */ /* 0x001fe40007810000 */
[C---:B------:R-:W-:Y:S02]  /*ed00*/  ISETP.GT.AND P1, PT, R199.reuse, 0x30, !P1 ;  /* 0x00000030c700780c */ /* 0x040fe40004f24270 */
[C---:B------:R-:W-:Y:S02]  /*ed10*/  ISETP.LT.OR P3, PT, R228.reuse, 0x51, P3 ;  /* 0x00000051e400780c */ /* 0x040fe40001f61670 */
[----:B------:R-:W-:Y:S02]  /*ed20*/  ISETP.LT.OR P1, PT, R228, 0x31, P1 ;  /* 0x00000031e400780c */ /* 0x000fe40000f21670 */
[----:B------:R-:W-:-:S02]  /*ed30*/  ISETP.GT.AND P4, PT, R199, 0x51, !P4 ;  /* 0x00000051c700780c */ /* 0x000fc40006784270 */
[----:B------:R-:W-:Y:S02]  /*ed40*/  FSEL R166, R178, -INF , !P1 ;  /* 0xff800000b2a67808 */ /* 0x000fe40004800000 */
[----:B------:R-:W-:Y:S01]  /*ed50*/  LOP3.LUT P1, RZ, R18, 0x400, RZ, 0xc0, !PT ;  /* 0x0000040012ff7812 */ /* 0x000fe2000782c0ff */
[----:B------:R-:W0:Y:S01]  /*ed60*/  SHFL.BFLY PT, R178, R167, 0x1, 0x1f ;  /* 0x0c201f00a7b27f89 */ /* 0x000e2200000e0000 */
[----:B------:R-:W-:Y:S02]  /*ed70*/  FSEL R190, R190, -INF , !P3 ;  /* 0xff800000bebe7808 */ /* 0x000fe40005800000 */
[C---:B------:R-:W-:Y:S02]  /*ed80*/  ISETP.GT.AND P1, PT, R199.reuse, 0x31, !P1 ;  /* 0x00000031c700780c */ /* 0x040fe40004f24270 */
[----:B------:R-:W-:Y:S02]  /*ed90*/  ISETP.GT.AND P5, PT, R199, 0x58, !P5 ;  /* 0x00000058c700780c */ /* 0x000fe40006fa4270 */
[----:B------:R-:W-:-:S02]  /*eda0*/  ISETP.LT.OR P1, PT, R228, 0x32, P1 ;  /* 0x00000032e400780c */ /* 0x000fc40000f21670 */
[----:B------:R-:W-:Y:S02]  /*edb0*/  ISETP.LT.OR P4, PT, R228, 0x52, P4 ;  /* 0x00000052e400780c */ /* 0x000fe40002781670 */
[----:B------:R-:W-:Y:S02]  /*edc0*/  FSEL R179, R179, -INF , !P1 ;  /* 0xff800000b3b37808 */ /* 0x000fe40004800000 */
[----:B------:R-:W-:Y:S02]  /*edd0*/  LOP3.LUT P1, RZ, R18, 0x200, RZ, 0xc0, !PT ;  /* 0x0000020012ff7812 */ /* 0x000fe4000782c0ff */
[----:B------:R-:W-:Y:S02]  /*ede0*/  ISETP.LT.OR P5, PT, R228, 0x59, P5 ;  /* 0x00000059e400780c */ /* 0x000fe40002fa1670 */
[----:B------:R-:W-:Y:S02]  /*edf0*/  ISETP.GT.AND P1, PT, R199, 0x38, !P1 ;  /* 0x00000038c700780c */ /* 0x000fe40004f24270 */
[----:B------:R-:W-:-:S02]  /*ee00*/  FSEL R189, R189, -INF , !P4 ;  /* 0xff800000bdbd7808 */ /* 0x000fc40006000000 */
[----:B------:R-:W-:Y:S02]  /*ee10*/  ISETP.LT.OR P1, PT, R228, 0x39, P1 ;  /* 0x00000039e400780c */ /* 0x000fe40000f21670 */
[----:B------:R-:W-:Y:S02]  /*ee20*/  FSEL R191, R191, -INF , !P5 ;  /* 0xff800000bfbf7808 */ /* 0x000fe40006800000 */
        /* <DEDUP_REMOVED lines=21> */
[----:B------:R-:W-:-:S04]  /*ef80*/  IMAD.U32 R11, RZ, RZ, UR51 ;  /* 0x00000033ff0b7e24 */ /* 0x000fc8000f8e00ff */
[-C--:B------:R-:W-:Y:S01]  /*ef90*/  FMUL.FTZ R194, R178, R11.reuse ;  /* 0x0000000bb2c27220 */ /* 0x080fe20000410000 */
[----:B------:R-:W-:-:S04]  /*efa0*/  FMUL.FTZ R5, R5, R11 ;  /* 0x0000000b05057220 */ /* 0x000fc80000410000 */
[----:B------:R-:W-:Y:S02]  /*efb0*/  FSEL R194, R194, RZ, P1 ;  /* 0x000000ffc2c27208 */ /* 0x000fe40000800000 */
[----:B------:R-:W-:Y:S01]  /*efc0*/  ISETP.GT.AND P1, PT, R199, RZ, !P2 ;  /* 0x000000ffc700720c */ /* 0x000fe20005724270 */
[----:B------:R-:W0:Y:S01]  /*efd0*/  MUFU.EX2 R5, R5 ;  /* 0x0000000500057308 */ /* 0x000e220000000800 */
[----:B------:R-:W-:Y:S01]  /*efe0*/  ISETP.NE.AND P2, PT, R235, 0x3, PT ;  /* 0x00000003eb00780c */ /* 0x000fe20003f45270 */
[-CC-:B------:R-:W-:Y:S01]  /*eff0*/  FFMA.FTZ R152, R152, R11.reuse, -R194.reuse ;  /* 0x0000000b98987223 */ /* 0x180fe200000108c2 */
[----:B------:R-:W-:Y:S01]  /*f000*/  ISETP.LT.OR P1, PT, R228, 0x1, P1 ;  /* 0x00000001e400780c */ /* 0x000fe20000f21670 */
[-CC-:B------:R-:W-:Y:S01]  /*f010*/  FFMA.FTZ R214, R214, R11.reuse, -R194.reuse ;  /* 0x0000000bd6d67223 */ /* 0x180fe200000108c2 */
[-CC-:B------:R-:W-:Y:S01]  /*f020*/  FFMA.FTZ R155, R155, R11.reuse, -R194.reuse ;  /* 0x0000000b9b9b7223 */ /* 0x180fe200000108c2 */
[-CC-:B------:R-:W-:Y:S01]  /*f030*/  FFMA.FTZ R156, R156, R11.reuse, -R194.reuse ;  /* 0x0000000b9c9c7223 */ /* 0x180fe200000108c2 */
[----:B------:R-:W-:Y:S01]  /*f040*/  FSEL R153, R153, -INF , !P1 ;  /* 0xff80000099997808 */ /* 0x000fe20004800000 */
[-CC-:B------:R-:W-:Y:S01]  /*f050*/  FFMA.FTZ R159, R159, R11.reuse, -R194.reuse ;  /* 0x0000000b9f9f7223 */ /* 0x180fe200000108c2 */
[----:B------:R-:W-:Y:S01]  /*f060*/  ISETP.GT.AND P1, PT, R199, 0x59, !P6 ;  /* 0x00000059c700780c */ /* 0x000fe20007724270 */
[-CC-:B------:R-:W-:Y:S01]  /*f070*/  FFMA.FTZ R160, R160, R11.reuse, -R194.reuse ;  /* 0x0000000ba0a07223 */ /* 0x180fe200000108c2 */
[----:B------:R-:W-:Y:S01]  /*f080*/  FMNMX.FTZ R167, R153, R10, !PT ;  /* 0x0000000a99a77209 */ /* 0x000fe20007810000 */
[-CC-:B------:R-:W-:Y:S01]  /*f090*/  FFMA.FTZ R163, R163, R11.reuse, -R194.reuse ;  /* 0x0000000ba3a37223 */ /* 0x180fe200000108c2 */
[----:B------:R-:W-:Y:S01]  /*f0a0*/  ISETP.LT.OR P1, PT, R228, 0x5a, P1 ;  /* 0x0000005ae400780c */ /* 0x000fe20000f21670 */
[--C-:B------:R-:W-:Y:S01]  /*f0b0*/  FFMA.FTZ R164, R164, R11, -R194.reuse ;  /* 0x0000000ba4a47223 */ /* 0x100fe200000108c2 */
[----:B------:R-:W-:Y:S01]  /*f0c0*/  FMNMX.FTZ R167, R154, R167, !PT ;  /* 0x000000a79aa77209 */ /* 0x000fe20007810000 */
[-CC-:B------:R-:W-:Y:S01]  /*f0d0*/  FFMA.FTZ R168, R168, R11.reuse, -R194.reuse ;  /* 0x0000000ba8a87223 */ /* 0x180fe200000108c2 */
[----:B------:R-:W-:Y:S01]  /*f0e0*/  FSEL R193, R193, -INF , !P1 ;  /* 0xff800000c1c17808 */ /* 0x000fe20004800000 */
[--C-:B------:R-:W-:Y:S01]  /*f0f0*/  FFMA.FTZ R169, R169, R11, -R194.reuse ;  /* 0x0000000ba9a97223 */ /* 0x100fe200000108c2 */
[----:B------:R-:W-:Y:S01]  /*f100*/  FMNMX.FTZ R167, R157, R167, !PT ;  /* 0x000000a79da77209 */ /* 0x000fe20007810000 */
[-CC-:B------:R-:W-:Y:S01]  /*f110*/  FFMA.FTZ R172, R172, R11.reuse, -R194.reuse ;  /* 0x0000000bacac7223 */ /* 0x180fe200000108c2 */
[-CC-:B------:R-:W-:Y:S01]  /*f120*/  FFMA.FTZ R173, R173, R11.reuse, -R194.reuse ;  /* 0x0000000badad7223 */ /* 0x180fe200000108c2 */
        /* <DEDUP_REMOVED lines=15> */
[----:B------:R-:W-:Y:S01]  /*f220*/  FFMA.FTZ R194, R196, R11, -R194 ;  /* 0x0000000bc4c27223 */ /* 0x000fe200000108c2 */
[----:B------:R-:W2:Y:S01]  /*f230*/  MUFU.EX2 R152, R152 ;  /* 0x0000009800987308 */ /* 0x000ea20000000800 */
[----:B------:R-:W-:Y:S01]  /*f240*/  FMNMX.FTZ R167, R215, R167, !PT ;  /* 0x000000a7d7a77209 */ /* 0x000fe20007810000 */
[-C--:B0-----:R-:W-:Y:S01]  /*f250*/  FMUL.FTZ R24, R24, R5.reuse ;  /* 0x0000000518187220 */ /* 0x081fe20000410000 */
[-C--:B------:R-:W-:Y:S01]  /*f260*/  FMUL.FTZ R25, R25, R5.reuse ;  /* 0x0000000519197220 */ /* 0x080fe20000410000 */
[----:B------:R-:W-:Y:S01]  /*f270*/  FMUL.FTZ R28, R28, R5 ;  /* 0x000000051c1c7220 */ /* 0x000fe20000410000 */
[----:B------:R-:W-:Y:S01]  /*f280*/  FMNMX.FTZ R167, R170, R167, !PT ;  /* 0x000000a7aaa77209 */ /* 0x000fe20007810000 */
[-C--:B------:R-:W-:Y:S01]  /*f290*/  FMUL.FTZ R29, R29, R5.reuse ;  /* 0x000000051d1d7220 */ /* 0x080fe20000410000 */
[----:B------:R-:W-:Y:S01]  /*f2a0*/  FMUL.FTZ R32, R32, R5 ;  /* 0x0000000520207220 */ /* 0x000fe20000410000 */
[----:B------:R-:W0:Y:S01]  /*f2b0*/  MUFU.EX2 R214, R214 ;  /* 0x000000d600d67308 */ /* 0x000e220000000800 */
[----:B------:R-:W-:Y:S01]  /*f2c0*/  FMNMX.FTZ R167, R171, R167, !PT ;  /* 0x000000a7aba77209 */ /* 0x000fe20007810000 */
[-C--:B------:R-:W-:Y:S01]  /*f2d0*/  FMUL.FTZ R33, R33, R5.reuse ;  /* 0x0000000521217220 */ /* 0x080fe20000410000 */
[-C--:B------:R-:W-:Y:S01]  /*f2e0*/  FMUL.FTZ R36, R36, R5.reuse ;  /* 0x0000000524247220 */ /* 0x080fe20000410000 */
[----:B------:R-:W-:Y:S01]  /*f2f0*/  FMUL.FTZ R37, R37, R5 ;  /* 0x0000000525257220 */ /* 0x000fe20000410000 */
[----:B------:R-:W-:Y:S01]  /*f300*/  FMNMX.FTZ R167, R174, R167, !PT ;  /* 0x000000a7aea77209 */ /* 0x000fe20007810000 */
[-C--:B------:R-:W-:Y:S01]  /*f310*/  FMUL.FTZ R40, R40, R5.reuse ;  /* 0x0000000528287220 */ /* 0x080fe20000410000 */
[----:B------:R-:W-:Y:S01]  /*f320*/  FMUL.FTZ R41, R41, R5 ;  /* 0x0000000529297220 */ /* 0x000fe20000410000 */
[----:B------:R-:W3:Y:S01]  /*f330*/  MUFU.EX2 R155, R155 ;  /* 0x0000009b009b7308 */ /* 0x000ee20000000800 */
[----:B------:R-:W-:Y:S01]  /*f340*/  FMNMX.FTZ R167, R175, R167, !PT ;  /* 0x000000a7afa77209 */ /* 0x000fe20007810000 */
[----:B--2---:R-:W-:Y:S01]  /*f350*/  FFMA.FTZ R3, R5, R3, R152 ;  /* 0x0000000305037223 */ /* 0x004fe20000010098 */
[-C--:B------:R-:W-:Y:S01]  /*f360*/  FMUL.FTZ R44, R44, R5.reuse ;  /* 0x000000052c2c7220 */ /* 0x080fe20000410000 */
[----:B------:R-:W-:Y:S01]  /*f370*/  FMUL.FTZ R45, R45, R5 ;  /* 0x000000052d2d7220 */ /* 0x000fe20000410000 */
[----:B------:R-:W-:Y:S01]  /*f380*/  FMNMX.FTZ R167, R166, R167, !PT ;  /* 0x000000a7a6a77209 */ /* 0x000fe20007810000 */
[-C--:B------:R-:W-:Y:S01]  /*f390*/  FMUL.FTZ R48, R48, R5.reuse ;  /* 0x0000000530307220 */ /* 0x080fe20000410000 */
[----:B------:R-:W-:Y:S01]  /*f3a0*/  FMUL.FTZ R49, R49, R5 ;  /* 0x0000000531317220 */ /* 0x000fe20000410000 */
[----:B------:R-:W2:Y:S01]  /*f3b0*/  MUFU.EX2 R156, R156 ;  /* 0x0000009c009c7308 */ /* 0x000ea20000000800 */
[----:B------:R-:W-:Y:S01]  /*f3c0*/  FMNMX.FTZ R167, R179, R167, !PT ;  /* 0x000000a7b3a77209 */ /* 0x000fe20007810000 */
[C---:B0-----:R-:W-:Y:S01]  /*f3d0*/  FADD.FTZ R3, R214.reuse, R3 ;  /* 0x00000003d6037221 */ /* 0x041fe20000010000 */
[----:B------:R-:W-:Y:S01]  /*f3e0*/  F2FP.BF16.F32.PACK_AB R152, R214, R152 ;  /* 0x00000098d698723e */ /* 0x000fe200000010ff */
[----:B------:R-:W-:Y:S01]  /*f3f0*/  FMUL.FTZ R52, R52, R5 ;  /* 0x0000000534347220 */ /* 0x000fe20000410000 */
[----:B------:R-:W-:Y:S01]  /*f400*/  FMNMX.FTZ R167, R180, R167, !PT ;  /* 0x000000a7b4a77209 */ /* 0x000fe20007810000 */
[-C--:B------:R-:W-:Y:S01]  /*f410*/  FMUL.FTZ R53, R53, R5.reuse ;  /* 0x0000000535357220 */ /* 0x080fe20000410000 */
[----:B------:R-:W-:Y:S01]  /*f420*/  FMUL.FTZ R56, R56, R5 ;  /* 0x0000000538387220 */ /* 0x000fe20000410000 */
[----:B------:R-:W0:Y:S01]  /*f430*/  MUFU.EX2 R159, R159 ;  /* 0x0000009f009f7308 */ /* 0x000e220000000800 */
[----:B------:R-:W-:Y:S01]  /*f440*/  FMNMX.FTZ R167, R181, R167, !PT ;  /* 0x000000a7b5a77209 */ /* 0x000fe20007810000 */
[----:B---3--:R-:W-:Y:S01]  /*f450*/  FADD.FTZ R3, R155, R3 ;  /* 0x000000039b037221 */ /* 0x008fe20000010000 */
[-C--:B------:R-:W-:Y:S01]  /*f460*/  FMUL.FTZ R57, R57, R5.reuse ;  /* 0x0000000539397220 */ /* 0x080fe20000410000 */
[----:B------:R-:W-:Y:S01]  /*f470*/  FMUL.FTZ R60, R60, R5 ;  /* 0x000000053c3c7220 */ /* 0x000fe20000410000 */
[----:B------:R-:W-:Y:S01]  /*f480*/  FMNMX.FTZ R167, R182, R167, !PT ;  /* 0x000000a7b6a77209 */ /* 0x000fe20007810000 */
[-C--:B------:R-:W-:Y:S01]  /*f490*/  FMUL.FTZ R61, R61, R5.reuse ;  /* 0x000000053d3d7220 */ /* 0x080fe20000410000 */
[----:B------:R-:W-:Y:S01]  /*f4a0*/  FMUL.FTZ R64, R64, R5 ;  /* 0x0000000540407220 */ /* 0x000fe20000410000 */
[----:B------:R-:W3:Y:S01]  /*f4b0*/  MUFU.EX2 R160, R160 ;  /* 0x000000a000a07308 */ /* 0x000ee20000000800 */
        /* <DEDUP_REMOVED lines=9> */
[----:B0-----:R-:W-:Y:S01]  /*f550*/  FADD.FTZ R3, R159, R3 ;  /* 0x000000039f037221 */ /* 0x001fe20000010000 */
[-C--:B------:R-:W-:Y:S01]  /*f560*/  FMUL.FTZ R73, R73, R5.reuse ;  /* 0x0000000549497220 */ /* 0x080fe20000410000 */
        /* <DEDUP_REMOVED lines=12> */
[----:B------:R-:W2:Y:S01]  /*f630*/  MUFU.EX2 R164, R164 ;  /* 0x000000a400a47308 */ /* 0x000ea20000000800 */
[----:B------:R-:W-:Y:S01]  /*f640*/  FMNMX.FTZ R167, R193, R167, !PT ;  /* 0x000000a7c1a77209 */ /* 0x000fe20007810000 */
[-C--:B------:R-:W-:Y:S01]  /*f650*/  FMUL.FTZ R89, R89, R5.reuse ;  /* 0x0000000559597220 */ /* 0x080fe20000410000 */
[-C--:B------:R-:W-:Y:S01]  /*f660*/  FMUL.FTZ R92, R92, R5.reuse ;  /* 0x000000055c5c7220 */ /* 0x080fe20000410000 */
[-C--:B------:R-:W-:Y:S01]  /*f670*/  FMUL.FTZ R93, R93, R5.reuse ;  /* 0x000000055d5d7220 */ /* 0x080fe20000410000 */
[-C--:B------:R-:W-:Y:S01]  /*f680*/  FMUL.FTZ R96, R96, R5.reuse ;  /* 0x0000000560607220 */ /* 0x080fe20000410000 */
[----:B------:R-:W3:Y:S01]  /*f690*/  SHFL.BFLY PT, R196, R167, 0x2, 0x1f ;  /* 0x0c401f00a7c47f89 */ /* 0x000ee200000e0000 */
[-C--:B------:R-:W-:Y:S01]  /*f6a0*/  FMUL.FTZ R97, R97, R5.reuse ;  /* 0x0000000561617220 */ /* 0x080fe20000410000 */
[----:B------:R-:W4:Y:S01]  /*f6b0*/  MUFU.EX2 R168, R168 ;  /* 0x000000a800a87308 */ /* 0x000f220000000800 */
        /* <DEDUP_REMOVED lines=16> */
[----:B----4-:R-:W-:Y:S01]  /*f7c0*/  FADD.FTZ R3, R168, R3 ;  /* 0x00000003a8037221 */ /* 0x010fe20000010000 */
[-C--:B------:R-:W-:Y:S01]  /*f7d0*/  FMUL.FTZ R124, R124, R5.reuse ;  /* 0x000000057c7c7220 */ /* 0x080fe20000410000 */
[-C--:B------:R-:W-:Y:S01]  /*f7e0*/  FMUL.FTZ R125, R125, R5.reuse ;  /* 0x000000057d7d7220 */ /* 0x080fe20000410000 */
[-C--:B------:R-:W-:Y:S01]  /*f7f0*/  FMUL.FTZ R128, R128, R5.reuse ;  /* 0x0000000580807220 */ /* 0x080fe20000410000 */
[-C--:B------:R-:W-:Y:S01]  /*f800*/  FMUL.FTZ R129, R129, R5.reuse ;  /* 0x0000000581817220 */ /* 0x080fe20000410000 */
[----:B---3--:R-:W-:Y:S01]  /*f810*/  FMNMX.FTZ R167, R167, R196, !PT ;  /* 0x000000c4a7a77209 */ /* 0x008fe20007810000 */
[-C--:B------:R-:W-:Y:S01]  /*f820*/  FMUL.FTZ R132, R132, R5.reuse ;  /* 0x0000000584847220 */ /* 0x080fe20000410000 */
[----:B------:R-:W3:Y:S01]  /*f830*/  MUFU.EX2 R173, R173 ;  /* 0x000000ad00ad7308 */ /* 0x000ee20000000800 */
[----:B0-----:R-:W-:Y:S01]  /*f840*/  FADD.FTZ R3, R169, R3 ;  /* 0x00000003a9037221 */ /* 0x001fe20000010000 */
[-C--:B------:R-:W-:Y:S01]  /*f850*/  FMUL.FTZ R133, R133, R5.reuse ;  /* 0x0000000585857220 */ /* 0x080fe20000410000 */
[----:B------:R-:W0:Y:S01]  /*f860*/  SHFL.BFLY PT, R196, R167, 0x1, 0x1f ;  /* 0x0c201f00a7c47f89 */ /* 0x000e2200000e0000 */
[-C--:B------:R-:W-:Y:S01]  /*f870*/  FMUL.FTZ R136, R136, R5.reuse ;  /* 0x0000000588887220 */ /* 0x080fe20000410000 */
[-C--:B------:R-:W-:Y:S01]  /*f880*/  FMUL.FTZ R137, R137, R5.reuse ;  /* 0x0000000589897220 */ /* 0x080fe20000410000 */
[-C--:B------:R-:W-:Y:S01]  /*f890*/  FMUL.FTZ R140, R140, R5.reuse ;  /* 0x000000058c8c7220 */ /* 0x080fe20000410000 */
[-C--:B------:R-:W-:Y:S01]  /*f8a0*/  FMUL.FTZ R141, R141, R5.reuse ;  /* 0x000000058d8d7220 */ /* 0x080fe20000410000 */
[----:B------:R-:W4:Y:S01]  /*f8b0*/  MUFU.EX2 R177, R177 ;  /* 0x000000b100b17308 */ /* 0x000f220000000800 */
[----:B--2---:R-:W-:Y:S01]  /*f8c0*/  FADD.FTZ R3, R172, R3 ;  /* 0x00000003ac037221 */ /* 0x004fe20000010000 */
[-C--:B------:R-:W-:Y:S01]  /*f8d0*/  FMUL.FTZ R144, R144, R5.reuse ;  /* 0x0000000590907220 */ /* 0x080fe20000410000 */
[-C--:B------:R-:W-:Y:S01]  /*f8e0*/  FMUL.FTZ R145, R145, R5.reuse ;  /* 0x0000000591917220 */ /* 0x080fe20000410000 */
[-C--:B------:R-:W-:Y:S01]  /*f8f0*/  FMUL.FTZ R148, R148, R5.reuse ;  /* 0x0000000594947220 */ /* 0x080fe20000410000 */
[----:B------:R-:W-:-:S03]  /*f900*/  FMUL.FTZ R149, R149, R5 ;  /* 0x0000000595957220 */ /* 0x000fc60000410000 */
[----:B------:R-:W2:Y:S01]  /*f910*/  MUFU.EX2 R216, R216 ;  /* 0x000000d800d87308 */ /* 0x000ea20000000800 */
[----:B---3--:R-:W-:-:S04]  /*f920*/  FADD.FTZ R3, R173, R3 ;  /* 0x00000003ad037221 */ /* 0x008fc80000010000 */
[----:B------:R-:W-:-:S03]  /*f930*/  FADD.FTZ R3, R197, R3 ;  /* 0x00000003c5037221 */ /* 0x000fc60000010000 */
[----:B------:R-:W3:Y:S01]  /*f940*/  MUFU.EX2 R217, R217 ;  /* 0x000000d900d97308 */ /* 0x000ee20000000800 */
[----:B----4-:R-:W-:Y:S01]  /*f950*/  FADD.FTZ R3, R177, R3 ;  /* 0x00000003b1037221 */ /* 0x010fe20000010000 */
[----:B0-----:R-:W-:-:S04]  /*f960*/  FMNMX.FTZ R176, R167, R196, !PT ;  /* 0x000000c4a7b07209 */ /* 0x001fc80007810000 */
[C---:B------:R-:W-:Y:S01]  /*f970*/  FSETP.NEU.FTZ.AND P1, PT, R176.reuse, -INF , PT ;  /* 0xff800000b000780b */ /* 0x040fe20003f3d000 */
[----:B------:R-:W-:Y:S01]  /*f980*/  FMUL.FTZ R198, R176, R11 ;  /* 0x0000000bb0c67220 */ /* 0x000fe20000410000 */
[----:B------:R-:W0:Y:S01]  /*f990*/  MUFU.EX2 R184, R184 ;  /* 0x000000b800b87308 */ /* 0x000e220000000800 */
[----:B--2---:R-:W-:-:S03]  /*f9a0*/  FADD.FTZ R3, R216, R3 ;  /* 0x00000003d8037221 */ /* 0x004fc60000010000 */
[----:B------:R-:W-:-:S04]  /*f9b0*/  FSEL R198, R198, RZ, P1 ;  /* 0x000000ffc6c67208 */ /* 0x000fc80000800000 */
[----:B------:R-:W2:Y:S01]  /*f9c0*/  MUFU.EX2 R185, R185 ;  /* 0x000000b900b97308 */ /* 0x000ea20000000800 */
[-CC-:B------:R-:W-:Y:S01]  /*f9d0*/  FFMA.FTZ R228, R153, R11.reuse, -R198.reuse ;  /* 0x0000000b99e47223 */ /* 0x180fe200000108c6 */
[-CC-:B------:R-:W-:Y:S01]  /*f9e0*/  FFMA.FTZ R153, R170, R11.reuse, -R198.reuse ;  /* 0x0000000baa997223 */ /* 0x180fe200000108c6 */
[--C-:B------:R-:W-:Y:S01]  /*f9f0*/  FFMA.FTZ R196, R158, R11, -R198.reuse ;  /* 0x0000000b9ec47223 */ /* 0x100fe200000108c6 */
[----:B------:R-:W-:Y:S01]  /*fa00*/  F2FP.BF16.F32.PACK_AB R158, R164, R163 ;  /* 0x000000a3a49e723e */ /* 0x000fe200000010ff */
[-CC-:B------:R-:W-:Y:S01]  /*fa10*/  FFMA.FTZ R167, R154, R11.reuse, -R198.reuse ;  /* 0x0000000b9aa77223 */ /* 0x180fe200000108c6 */
[--C-:B------:R-:W-:Y:S01]  /*fa20*/  FFMA.FTZ R214, R157, R11, -R198.reuse ;  /* 0x0000000b9dd67223 */ /* 0x100fe200000108c6 */
[----:B------:R-:W-:Y:S01]  /*fa30*/  F2FP.BF16.F32.PACK_AB R154, R156, R155 ;  /* 0x0000009b9c9a723e */ /* 0x000fe200000010ff */
[----:B------:R4:W-:Y:S01]  /*fa40*/  MUFU.EX2 R163, R153 ;  /* 0x0000009900a37308 */ /* 0x0009e20000000800 */
[-CC-:B------:R-:W-:Y:S01]  /*fa50*/  FFMA.FTZ R199, R161, R11.reuse, -R198.reuse ;  /* 0x0000000ba1c77223 */ /* 0x180fe200000108c6 */
[-CC-:B------:R-:W-:Y:S01]  /*fa60*/  FFMA.FTZ R161, R162, R11.reuse, -R198.reuse ;  /* 0x0000000ba2a17223 */ /* 0x180fe200000108c6 */
[-CC-:B------:R-:W-:Y:S01]  /*fa70*/  FFMA.FTZ R165, R165, R11.reuse, -R198.reuse ;  /* 0x0000000ba5a57223 */ /* 0x180fe200000108c6 */
[--C-:B------:R-:W-:Y:S01]  /*fa80*/  FFMA.FTZ R215, R215, R11, -R198.reuse ;  /* 0x0000000bd7d77223 */ /* 0x100fe200000108c6 */
[----:B------:R-:W-:Y:S01]  /*fa90*/  F2FP.BF16.F32.PACK_AB R156, R160, R159 ;  /* 0x0000009fa09c723e */ /* 0x000fe200000010ff */
[-CC-:B------:R-:W-:Y:S01]  /*faa0*/  FFMA.FTZ R171, R171, R11.reuse, -R198.reuse ;  /* 0x0000000babab7223 */ /* 0x180fe200000108c6 */
[-CC-:B------:R-:W-:Y:S01]  /*fab0*/  FFMA.FTZ R157, R174, R11.reuse, -R198.reuse ;  /* 0x0000000bae9d7223 */ /* 0x180fe200000108c6 */
[----:B------:R-:W-:Y:S01]  /*fac0*/  MUFU.EX2 R228, R228 ;  /* 0x000000e400e47308 */ /* 0x000fe20000000800 */
[----:B----4-:R-:W-:Y:S01]  /*fad0*/  FSEL R153, R176, RZ, P1 ;  /* 0x000000ffb0997208 */ /* 0x010fe20000800000 */
[-CC-:B------:R-:W-:Y:S01]  /*fae0*/  FFMA.FTZ R175, R175, R11.reuse, -R198.reuse ;  /* 0x0000000bafaf7223 */ /* 0x180fe200000108c6 */
[-CC-:B------:R-:W-:Y:S01]  /*faf0*/  FFMA.FTZ R229, R166, R11.reuse, -R198.reuse ;  /* 0x0000000ba6e57223 */ /* 0x180fe200000108c6 */
[-CC-:B------:R-:W-:Y:S01]  /*fb00*/  FFMA.FTZ R179, R179, R11.reuse, -R198.reuse ;  /* 0x0000000bb3b37223 */ /* 0x180fe200000108c6 */
[-C--:B------:R-:W-:Y:S01]  /*fb10*/  FFMA.FTZ R180, R180, R11.reuse, -R198 ;  /* 0x0000000bb4b47223 */ /* 0x080fe200000108c6 */
[----:B------:R-:W-:Y:S01]  /*fb20*/  FADD.FTZ R10, -R153, R10 ;  /* 0x0000000a990a7221 */ /* 0x000fe20000010100 */
[-CC-:B------:R-:W-:Y:S01]  /*fb30*/  FFMA.FTZ R181, R181, R11.reuse, -R198.reuse ;  /* 0x0000000bb5b57223 */ /* 0x180fe200000108c6 */
[----:B------:R-:W4:Y:S01]  /*fb40*/  MUFU.EX2 R167, R167 ;  /* 0x000000a700a77308 */ /* 0x000f220000000800 */
[-CC-:B------:R-:W-:Y:S01]  /*fb50*/  FFMA.FTZ R182, R182, R11.reuse, -R198.reuse ;  /* 0x0000000bb6b67223 */ /* 0x180fe200000108c6 */
[-C--:B------:R-:W-:Y:S01]  /*fb60*/  FMUL.FTZ R10, R10, R11.reuse ;  /* 0x0000000b0a0a7220 */ /* 0x080fe20000410000 */
[-CC-:B------:R-:W-:Y:S01]  /*fb70*/  FFMA.FTZ R183, R183, R11.reuse, -R198.reuse ;  /* 0x0000000bb7b77223 */ /* 0x180fe200000108c6 */
[----:B------:R-:W-:Y:S01]  /*fb80*/  F2FP.BF16.F32.PACK_AB R160, R169, R168 ;  /* 0x000000a8a9a0723e */ /* 0x000fe200000010ff */
[-CC-:B------:R-:W-:Y:S01]  /*fb90*/  FFMA.FTZ R186, R186, R11.reuse, -R198.reuse ;  /* 0x0000000bbaba7223 */ /* 0x180fe200000108c6 */
[-CC-:B------:R-:W-:Y:S01]  /*fba0*/  FFMA.FTZ R187, R187, R11.reuse, -R198.reuse ;  /* 0x0000000bbbbb7223 */ /* 0x180fe200000108c6 */
[-CC-:B------:R-:W-:Y:S01]  /*fbb0*/  FFMA.FTZ R190, R190, R11.reuse, -R198.reuse ;  /* 0x0000000bbebe7223 */ /* 0x180fe200000108c6 */
[----:B------:R-:W5:Y:S01]  /*fbc0*/  MUFU.EX2 R10, R10 ;  /* 0x0000000a000a7308 */ /* 0x000f620000000800 */
[----:B---3--:R-:W-:Y:S01]  /*fbd0*/  FADD.FTZ R3, R217, R3 ;  /* 0x00000003d9037221 */ /* 0x008fe20000010000 */
[-CC-:B------:R-:W-:Y:S01]  /*fbe0*/  FFMA.FTZ R189, R189, R11.reuse, -R198.reuse ;  /* 0x0000000bbdbd7223 */ /* 0x180fe200000108c6 */
[----:B------:R-:W-:Y:S01]  /*fbf0*/  F2FP.BF16.F32.PACK_AB R162, R173, R172 ;  /* 0x000000acada2723e */ /* 0x000fe200000010ff */
[-CC-:B------:R-:W-:Y:S01]  /*fc00*/  FFMA.FTZ R191, R191, R11.reuse, -R198.reuse ;  /* 0x0000000bbfbf7223 */ /* 0x180fe200000108c6 */
[----:B0-----:R-:W-:Y:S01]  /*fc10*/  FADD.FTZ R3, R184, R3 ;  /* 0x00000003b8037221 */ /* 0x001fe20000010000 */
[----:B------:R-:W-:Y:S01]  /*fc20*/  FFMA.FTZ R193, R193, R11, -R198 ;  /* 0x0000000bc1c17223 */ /* 0x000fe200000108c6 */
[----:B------:R-:W-:Y:S01]  /*fc30*/  F2FP.BF16.F32.PACK_AB R164, R177, R197 ;  /* 0x000000c5b1a4723e */ /* 0x000fe200000010ff */
[----:B------:R-:W0:Y:S01]  /*fc40*/  MUFU.EX2 R155, R214 ;  /* 0x000000d6009b7308 */ /* 0x000e220000000800 */
[----:B--2---:R-:W-:Y:S01]  /*fc50*/  FADD.FTZ R3, R185, R3 ;  /* 0x00000003b9037221 */ /* 0x004fe20000010000 */
[----:B----4-:R-:W-:-:S02]  /*fc60*/  F2FP.BF16.F32.PACK_AB R153, R167, R228 ;  /* 0x000000e4a799723e */ /* 0x010fc400000010ff */
[----:B------:R-:W-:Y:S02]  /*fc70*/  F2FP.BF16.F32.PACK_AB R166, R217, R216 ;  /* 0x000000d8d9a6723e */ /* 0x000fe400000010ff */
[----:B------:R-:W-:Y:S02]  /*fc80*/  F2FP.BF16.F32.PACK_AB R168, R185, R184 ;  /* 0x000000b8b9a8723e */ /* 0x000fe400000010ff */
[----:B------:R-:W2:Y:S01]  /*fc90*/  MUFU.EX2 R196, R196 ;  /* 0x000000c400c47308 */ /* 0x000ea20000000800 */
[----:B-----5:R-:W-:Y:S01]  /*fca0*/  FFMA.FTZ R0, R10, R0, R228 ;  /* 0x000000000a007223 */ /* 0x020fe200000100e4 */
[-C--:B------:R-:W-:Y:S01]  /*fcb0*/  FMUL.FTZ R26, R26, R10.reuse ;  /* 0x0000000a1a1a7220 */ /* 0x080fe20000410000 */
[-C--:B------:R-:W-:Y:S01]  /*fcc0*/  FMUL.FTZ R27, R27, R10.reuse ;  /* 0x0000000a1b1b7220 */ /* 0x080fe20000410000 */
[-C--:B------:R-:W-:Y:S01]  /*fcd0*/  FMUL.FTZ R30, R30, R10.reuse ;  /* 0x0000000a1e1e7220 */ /* 0x080fe20000410000 */
[----:B------:R-:W-:Y:S01]  /*fce0*/  FADD.FTZ R0, R167, R0 ;  /* 0x00000000a7007221 */ /* 0x000fe20000010000 */
        /* <DEDUP_REMOVED lines=42> */
[----:B------:R2:W4:Y:S01]  /*ff90*/  MUFU.EX2 R165, R157 ;  /* 0x0000009d00a57308 */ /* 0x0005220000000800 */
[C---:B---3--:R-:W-:Y:S01]  /*ffa0*/  FADD.FTZ R0, R215.reuse, R0 ;  /* 0x00000000d7007221 */ /* 0x048fe20000010000 */
[----:B------:R-:W-:Y:S01]  /*ffb0*/  F2FP.BF16.F32.PACK_AB R159, R215, R159 ;  /* 0x0000009fd79f723e */ /* 0x000fe200000010ff */
[-C--:B------:R-:W-:Y:S01]  /*ffc0*/  FMUL.FTZ R94, R94, R10.reuse ;  /* 0x0000000a5e5e7220 */ /* 0x080fe20000410000 */
[-C--:B------:R-:W-:Y:S01]  /*ffd0*/  FMUL.FTZ R95, R95, R10.reuse ;  /* 0x0000000a5f5f7220 */ /* 0x080fe20000410000 */
[----:B------:R-:W-:Y:S01]  /*ffe0*/  FADD.FTZ R0, R163, R0 ;  /* 0x00000000a3007221 */ /* 0x000fe20000010000 */
[-C--:B------:R-:W-:Y:S01]  /*fff0*/  FMUL.FTZ R98, R98, R10.reuse ;  /* 0x0000000a62627220 */ /* 0x080fe20000410000 */
[-C--:B------:R-:W-:Y:S01]  /*10000*/  FMUL.FTZ R99, R99, R10.reuse ;  /* 0x0000000a63637220 */ /* 0x080fe20000410000 */
[----:B------:R-:W3:Y:S01]  /*10010*/  MUFU.EX2 R175, R175 ;  /* 0x000000af00af7308 */ /* 0x000ee20000000800 */
[----:B0-----:R-:W-:Y:S01]  /*10020*/  FADD.FTZ R0, R171, R0 ;  /* 0x00000000ab007221 */ /* 0x001fe20000010000 */
[----:B--2---:R-:W-:Y:S01]  /*10030*/  F2FP.BF16.F32.PACK_AB R157, R161, R199 ;  /* 0x000000c7a19d723e */ /* 0x004fe200000010ff */
[-C--:B------:R-:W-:Y:S01]  /*10040*/  FMUL.FTZ R102, R102, R10.reuse ;  /* 0x0000000a66667220 */ /* 0x080fe20000410000 */
[----:B------:R-:W-:Y:S01]  /*10050*/  F2FP.BF16.F32.PACK_AB R161, R171, R163 ;  /* 0x000000a3aba1723e */ /* 0x000fe200000010ff */
[-C--:B------:R-:W-:Y:S01]  /*10060*/  FMUL.FTZ R103, R103, R10.reuse ;  /* 0x0000000a67677220 */ /* 0x080fe20000410000 */
[-C--:B------:R-:W-:Y:S01]  /*10070*/  FMUL.FTZ R106, R106, R10.reuse ;  /* 0x0000000a6a6a7220 */ /* 0x080fe20000410000 */
[-C--:B------:R-:W-:Y:S01]  /*10080*/  FMUL.FTZ R107, R107, R10.reuse ;  /* 0x0000000a6b6b7220 */ /* 0x080fe20000410000 */
[----:B------:R-:W0:Y:S01]  /*10090*/  MUFU.EX2 R229, R229 ;  /* 0x000000e500e57308 */ /* 0x000e220000000800 */
[----:B----4-:R-:W-:Y:S01]  /*100a0*/  FADD.FTZ R0, R165, R0 ;  /* 0x00000000a5007221 */ /* 0x010fe20000010000 */
        /* <DEDUP_REMOVED lines=29> */
[----:B------:R-:W-:Y:S01]  /*10280*/  FMUL.FTZ R151, R151, R10 ;  /* 0x0000000a97977220 */ /* 0x000fe20000410000 */
        /* <DEDUP_REMOVED lines=23> */
[----:B---3--:R-:W-:-:S07]  /*10400*/  FADD.FTZ R0, R173, R0 ;  /* 0x00000000ad007221 */ /* 0x008fce0000010000 */
        /* <DEDUP_REMOVED lines=14> */
[----:B------:R-:W-:Y:S06]  /*104f0*/  @!P2 BRA `(.L_x_2799) ;  /* 0x000000000004a947 */ /* 0x000fec0003800000 */
[----:B------:R-:W-:Y:S01]  /*10500*/  BPT.TRAP 0x1 ;  /* 0x000000040000795c */ /* 0x000fe20000300000 */
.L_x_2799:
[----:B------:R0:W2:Y:S01]  /*10510*/  SYNCS.PHASECHK.TRANS64.TRYWAIT P1, [R212+URZ+0x22850], R211 ;  /* 0x022850d3d40075a7 */ /* 0x0000a2000802017f */
[----:B------:R-:W-:Y:S05]  /*10520*/  @!P2 BRA `(.L_x_2800) ;  /* 0x000000000004a947 */ /* 0x000fea0003800000 */
[----:B------:R-:W-:Y:S01]  /*10530*/  BPT.TRAP 0x1 ;  /* 0x000000040000795c */ /* 0x000fe20000300000 */
.L_x_2800:
[----:B------:R-:W-:Y:S04]  /*10540*/  BSSY B0, `(.L_x_2801) ;  /* 0x0000004000007945 */ /* 0x000fe80003800000 */
[----:B--2---:R-:W-:Y:S05]  /*10550*/  @P1 BRA `(.L_x_2802) ;  /* 0x0000000000081947 */ /* 0x004fea0003800000 */
[----:B------:R-:W2:Y:S02]  /*10560*/  SYNCS.PHASECHK.TRANS64.TRYWAIT P1, [R212+URZ+0x22850], R211 ;  /* 0x022850d3d40075a7 */ /* 0x000ea4000802017f */
[----:B--2---:R-:W-:Y:S05]  /*10570*/  @!P1 BRA `(.L_x_2803) ;  /* 0x0000015800309947 */ /* 0x004fea0003800000 */
.L_x_2802:
[----:B------:R-:W-:Y:S05]  /*10580*/  BSYNC B0 ;  /* 0x0000000000007941 */ /* 0x000fea0003800000 */
.L_x_2801:
[----:B------:R-:W3:Y:S01]  /*10590*/  S2R R5, SR_TID.X ;  /* 0x0000000000057919 */ /* 0x000ee20000002100 */
[----:B------:R-:W-:Y:S05]  /*105a0*/  WARPSYNC.ALL ;  /* 0x0000000000007948 */ /* 0x000fea0003800000 */
[----:B------:R-:W-:Y:S01]  /*105b0*/  IMAD.MOV.U32 R180, RZ, RZ, 0xc00 ;  /* 0x00000c00ffb47424 */ /* 0x000fe200078e00ff */
[----:B------:R-:W-:Y:S01]  /*105c0*/  ISETP.GT.AND P1, PT, R4, R213, PT ;  /* 0x000000d50400720c */ /* 0x000fe20003f24270 */
[----:B------:R-:W-:Y:S02]  /*105d0*/  IMAD.MOV.U32 R181, RZ, RZ, 0x40000040 ;  /* 0x40000040ffb57424 */ /* 0x000fe400078e00ff */
[----:B------:R-:W-:-:S02]  /*105e0*/  IMAD R180, R2, R180, UR42 ;  /* 0x0000002a02b47e24 */ /* 0x000fc4000f8e02b4 */
[----:B012---:R-:W-:Y:S01]  /*105f0*/  @!P0 VIADD R212, R212, 0x22860 ;  /* 0x00022860d4d48836 */ /* 0x007fe20000000000 */
[----:B------:R-:W-:Y:S01]  /*10600*/  R2UR UR7, R181 ;  /* 0x00000000b50772ca */ /* 0x000fe200000e0000 */
[----:B------:R-:W-:Y:S01]  /*10610*/  IMAD.MOV.U32 R181, RZ, RZ, 0x40000040 ;  /* 0x40000040ffb57424 */ /* 0x000fe200078e00ff */
[----:B------:R-:W-:Y:S01]  /*10620*/  R2UR UR6, R180 ;  /* 0x00000000b40672ca */ /* 0x000fe200000e0000 */
[----:B------:R-:W-:Y:S01]  /*10630*/  VIADD R4, R4, 0xffffffff ;  /* 0xffffffff04047836 */ /* 0x000fe20000000000 */
[----:B------:R-:W-:Y:S01]  /*10640*/  @!P0 PRMT R212, RZ, 0x654, R212 ;  /* 0x00000654ffd48816 */ /* 0x000fe200000000d4 */
[----:B------:R-:W-:Y:S01]  /*10650*/  IMAD.MOV.U32 R10, RZ, RZ, R176 ;  /* 0x000000ffff0a7224 */ /* 0x000fe200078e00b0 */
[----:B---3--:R-:W-:-:S05]  /*10660*/  SHF.R.U32.HI R5, RZ, 0x7, R5 ;  /* 0x00000007ff057819 */ /* 0x008fca0000011605 */
[----:B------:R-:W-:-:S05]  /*10670*/  VIADD R5, R5, 0x8 ;  /* 0x0000000805057836 */ /* 0x000fca0000000000 */
[----:B------:R0:W-:Y:S02]  /*10680*/  BAR.SYNC.DEFER_BLOCKING R5, 0x100 ;  /* 0x000400050000751d */ /* 0x0001e40000010000 */
[----:B0-----:R-:W-:-:S04]  /*10690*/  IMAD.MOV.U32 R5, RZ, RZ, R178 ;  /* 0x000000ffff057224 */ /* 0x001fc800078e00b2 */
        /* <DEDUP_REMOVED lines=43> */
[----:B------:R-:W-:Y:S02]  /*10950*/  IMAD.MOV.U32 R10, RZ, RZ, R176 ;  /* 0x000000ffff0a7224 */ /* 0x000fe400078e00b0 */
[----:B------:R-:W-:-:S07]  /*10960*/  IMAD.MOV.U32 R5, RZ, RZ, R178 ;  /* 0x000000ffff057224 */ /* 0x000fce00078e00b2 */
.L_x_2786:
[----:B------:R-:W1:Y:S01]  /*10970*/  LDC R152, c[0x0][0x448] ;  /* 0x00011200ff987b82 */ /* 0x000e620000000800 */
[----:B------:R-:W-:Y:S01]  /*10980*/  VIADD R153, R209, 0x7f ;  /* 0x0000007fd1997836 */ /* 0x000fe20000000000 */
[----:B------:R-:W-:Y:S01]  /*10990*/  LOP3.LUT R18, R18, 0xffefffff, RZ, 0xc0, !PT ;  /* 0xffefffff12127812 */ /* 0x000fe200078ec0ff */
[----:B------:R-:W-:Y:S02]  /*109a0*/  ULDC UR4, c[0x0][0x9dc] ;  /* 0x0002770000047ab9 */ /* 0x000fe40000000800 */
[----:B------:R-:W-:-:S03]  /*109b0*/  IMAD.MOV.U32 R155, RZ, RZ, R153 ;  /* 0x000000ffff9b7224 */ /* 0x000fc600078e0099 */
[----:B------:R-:W2:Y:S01]  /*109c0*/  LDC R235, c[0x0][0x9e4] ;  /* 0x00027900ffeb7b82 */ /* 0x000ea20000000800 */
[----:B-1----:R-:W-:-:S13]  /*109d0*/  ISETP.NE.AND P1, PT, R152, 0x1, PT ;  /* 0x000000019800780c */ /* 0x002fda0003f25270 */
[----:B------:R-:W1:Y:S01]  /*109e0*/  @P1 LDC R154, c[0x0][0x44c] ;  /* 0x00011300ff9a1b82 */ /* 0x000e620000000800 */
[----:B------:R-:W-:-:S04]  /*109f0*/  @P1 LOP3.LUT R18, R18, 0x100000, RZ, 0xfc, !PT ;  /* 0x0010000012121812 */ /* 0x000fc800078efcff */
[----:B------:R-:W-:-:S03]  /*10a00*/  LOP3.LUT R18, R18, 0xffdfffff, RZ, 0xc0, !PT ;  /* 0xffdfffff12127812 */ /* 0x000fc600078ec0ff */
[----:B------:R-:W3:Y:S01]  /*10a10*/  @P1 LDC R152, c[0x0][0x450] ;  /* 0x00011400ff981b82 */ /* 0x000ee20000000800 */
[----:B-1----:R-:W-:-:S05]  /*10a20*/  @P1 IMAD.HI.U32 R154, R153, R154, RZ ;  /* 0x0000009a999a1227 */ /* 0x002fca00078e00ff */
[----:B---3--:R-:W-:Y:S02]  /*10a30*/  @P1 SHF.R.U32.HI R155, RZ, R152, R154 ;  /* 0x00000098ff9b1219 */ /* 0x008fe4000001169a */
[----:B--2---:R-:W-:Y:S02]  /*10a40*/  ISETP.GE.AND P1, PT, R235, 0x1, PT ;  /* 0x00000001eb00780c */ /* 0x004fe40003f26270 */
[----:B------:R-:W-:-:S05]  /*10a50*/  IADD3 R152, R204, 0x1, -R203 ;  /* 0x00000001cc987810 */ /* 0x000fca0007ffe8cb */
[----:B------:R-:W-:-:S04]  /*10a60*/  IMAD.IADD R155, R152, 0x1, R155 ;  /* 0x00000001989b7824 */ /* 0x000fc800078e029b */
[----:B------:R-:W-:Y:S02]  /*10a70*/  VIADD R154, R155, -UR4 ;  /* 0x800000049b9a7c36 */ /* 0x000fe40008000000 */
[----:B------:R-:W-:Y:S01]  /*10a80*/  @P1 LOP3.LUT R18, R18, 0x200000, RZ, 0xfc, !PT ;  /* 0x0020000012121812 */ /* 0x000fe200078efcff */
[----:B------:R-:W-:Y:S06]  /*10a90*/  @!P1 BRA `(.L_x_2805) ;  /* 0x0000000000449947 */ /* 0x000fec0003800000 */
[----:B------:R-:W-:Y:S01]  /*10aa0*/  ISETP.GT.AND P1, PT, R155, -0x1, PT ;  /* 0xffffffff9b00780c */ /* 0x000fe20003f24270 */
[----:B------:R-:W-:-:S12]  /*10ab0*/  BSSY B0, `(.L_x_2806) ;  /* 0x000000d000007945 */ /* 0x000fd80003800000 */
[----:B------:R-:W-:Y:S05]  /*10ac0*/  @P1 BRA `(.L_x_2807) ;  /* 0x00000000001c1947 */ /* 0x000fea0003800000 */
[----:B------:R-:W-:Y:S02]  /*10ad0*/  ISETP.NE.AND P1, PT, R235, 0x1, PT ;  /* 0x00000001eb00780c */ /* 0x000fe40003f25270 */
[----:B------:R-:W-:-:S11]  /*10ae0*/  LOP3.LUT R155, RZ, R155, RZ, 0x33, !PT ;  /* 0x0000009bff9b7212 */ /* 0x000fd600078e33ff */
[----:B------:R-:W1:Y:S02]  /*10af0*/  @P1 LDC.64 R152, c[0x0][0x9e8] ;  /* 0x00027a00ff981b82 */ /* 0x000e640000000a00 */
[----:B-1----:R-:W-:-:S05]  /*10b00*/  @P1 IMAD.HI.U32 R152, R155, R152, RZ ;  /* 0x000000989b981227 */ /* 0x002fca00078e00ff */
[----:B------:R-:W-:-:S04]  /*10b10*/  @P1 SHF.R.U32.HI R155, RZ, R153, R152 ;  /* 0x00000099ff9b1219 */ /* 0x000fc80000011698 */
[----:B------:R-:W-:Y:S01]  /*10b20*/  LOP3.LUT R155, RZ, R155, RZ, 0x33, !PT ;  /* 0x0000009bff9b7212 */ /* 0x000fe200078e33ff */
[----:B------:R-:W-:Y:S06]  /*10b30*/  BRA `(.L_x_2808) ;  /* 0x0000000000107947 */ /* 0x000fec0003800000 */
.L_x_2807:
[----:B------:R-:W-:-:S13]  /*10b40*/  ISETP.NE.AND P1, PT, R235, 0x1, PT ;  /* 0x00000001eb00780c */ /* 0x000fda0003f25270 */
[----:B------:R-:W1:Y:S02]  /*10b50*/  @P1 LDC.64 R152, c[0x0][0x9e8] ;  /* 0x00027a00ff981b82 */ /* 0x000e640000000a00 */
[----:B-1----:R-:W-:-:S05]  /*10b60*/  @P1 IMAD.HI.U32 R152, R155, R152, RZ ;  /* 0x000000989b981227 */ /* 0x002fca00078e00ff */
[----:B------:R-:W-:-:S07]  /*10b70*/  @P1 SHF.R.U32.HI R155, RZ, R153, R152 ;  /* 0x00000099ff9b1219 */ /* 0x000fce0000011698 */
.L_x_2808:
[----:B------:R-:W-:Y:S05]  /*10b80*/  BSYNC B0 ;  /* 0x0000000000007941 */ /* 0x000fea0003800000 */
.L_x_2806:
[----:B------:R-:W-:-:S05]  /*10b90*/  IMAD R155, R155, R235, RZ ;  /* 0x000000eb9b9b7224 */ /* 0x000fca00078e02ff */
[----:B------:R-:W-:-:S07]  /*10ba0*/  VIMNMX R154, R154, R155, !PT ;  /* 0x0000009b9a9a7248 */ /* 0x000fce0007fe0100 */
.L_x_2805:
[----:B------:R-:W-:-:S04]  /*10bb0*/  VIADD R152, R154, 0x5f ;  /* 0x0000005f9a987836 */ /* 0x000fc80000000000 */
[----:B------:R-:W-:-:S05]  /*10bc0*/  IMAD.HI R152, R152, 0x2aaaaaab, RZ ;  /* 0x2aaaaaab98987827 */ /* 0x000fca00078e02ff */
[----:B------:R-:W-:-:S04]  /*10bd0*/  SHF.R.U32.HI R153, RZ, 0x1f, R152 ;  /* 0x0000001fff997819 */ /* 0x000fc80000011698 */
[----:B------:R-:W-:-:S04]  /*10be0*/  LEA.HI.SX32 R153, R152, R153, 0x1c ;  /* 0x0000009998997211 */ /* 0x000fc800078fe2ff */
[----:B------:R-:W-:-:S04]  /*10bf0*/  VIMNMX R211, R219, R153, !PT ;  /* 0x00000099dbd37248 */ /* 0x000fc80007fe0100 */
[----:B------:R-:W-:-:S13]  /*10c00*/  ISETP.GE.AND P1, PT, R4, R211, PT ;  /* 0x000000d30400720c */ /* 0x000fda0003f26270 */
[----:B------:R-:W-:Y:S05]  /*10c10*/  @!P1 BRA `(.L_x_2809) ;  /* 0x0000002400509947 */ /* 0x000fea0003800000 */
[----:B------:R-:W-:Y:S02]  /*10c20*/  IMAD.MOV.U32 R214, RZ, RZ, R10 ;  /* 0x000000ffffd67224 */ /* 0x000fe400078e000a */
[----:B------:R-:W-:Y:S02]  /*10c30*/  IMAD.MOV.U32 R215, RZ, RZ, R5 ;  /* 0x000000ffffd77224 */ /* 0x000fe400078e0005 */
[----:B------:R-:W-:-:S07]  /*10c40*/  IMAD.MOV.U32 R213, RZ, RZ, R4 ;  /* 0x000000ffffd57224 */ /* 0x000fce00078e0004 */
.L_x_2819:
[----:B------:R-:W-:Y:S01]  /*10c50*/  IMAD.U32 R5, RZ, RZ, UR37 ;  /* 0x00000025ff057e24 */ /* 0x000fe2000f8e00ff */
[----:B------:R-:W-:Y:S05]  /*10c60*/  YIELD ;  /* 0x0000000000007946 */ /* 0x000fea0003800000 */
[----:B------:R-:W-:Y:S01]  /*10c70*/  ISETP.NE.AND P3, PT, R5, 0x3, PT ;  /* 0x000000030500780c */ /* 0x000fe20003f65270 */
[----:B------:R-:W-:Y:S02]  /*10c80*/  VIADD R2, R2, 0x1 ;  /* 0x0000000102027836 */ /* 0x000fe40000000000 */
[----:B-1----:R-:W-:Y:S02]  /*10c90*/  IMAD.MOV.U32 R4, RZ, RZ, R213 ;  /* 0x000000ffff047224 */ /* 0x002fe400078e00d5 */
[----:B------:R-:W-:Y:S01]  /*10ca0*/  VIADD R213, R213, 0xffffffff ;  /* 0xffffffffd5d57836 */ /* 0x000fe20000000000 */
[----:B------:R-:W-:-:S02]  /*10cb0*/  ISETP.NE.AND P2, PT, R2, 0x2, PT ;  /* 0x000000020200780c */ /* 0x000fc40003f45270 */
[----:B------:R-:W-:Y:S02]  /*10cc0*/  ISETP.GT.AND P1, PT, R4, R211, PT ;  /* 0x000000d30400720c */ /* 0x000fe40003f24270 */
[----:B------:R-:W-:Y:S02]  /*10cd0*/  SEL R4, RZ, 0x1, P2 ;  /* 0x00000001ff047807 */ /* 0x000fe40001000000 */
[----:B------:R-:W-:Y:S02]  /*10ce0*/  SEL R2, R2, RZ, P2 ;  /* 0x000000ff02027207 */ /* 0x000fe40001000000 */
[----:B------:R-:W-:Y:S01]  /*10cf0*/  LOP3.LUT R202, R202, R4, RZ, 0x3c, !PT ;  /* 0x00000004caca7212 */ /* 0x000fe200078e3cff */
[----:B------:R-:W-:Y:S06]  /*10d00*/  @!P3 BRA `(.L_x_2810) ;  /* 0x000000000004b947 */ /* 0x000fec0003800000 */
[----:B------:R-:W-:Y:S01]  /*10d10*/  BPT.TRAP 0x1 ;  /* 0x000000040000795c */ /* 0x000fe20000300000 */
.L_x_2810:
[----:B------:R-:W-:Y:S01]  /*10d20*/  IMAD R4, R2, 0x8, R19 ;  /* 0x0000000802047824 */ /* 0x000fe200078e0213 */
[----:B0-----:R-:W-:-:S04]  /*10d30*/  SHF.L.U32 R212, R202, 0x1f, RZ ;  /* 0x0000001fcad47819 */ /* 0x001fc800000006ff */
[----:B------:R0:W1:Y:S01]  /*10d40*/  SYNCS.PHASECHK.TRANS64.TRYWAIT P2, [R4+URZ+0x22830], R212 ;  /* 0x022830d4040075a7 */ /* 0x000062000804017f */
[----:B------:R-:W-:Y:S05]  /*10d50*/  @!P3 BRA `(.L_x_2811) ;  /* 0x000000000004b947 */ /* 0x000fea0003800000 */
[----:B------:R-:W-:Y:S01]  /*10d60*/  BPT.TRAP 0x1 ;  /* 0x000000040000795c */ /* 0x000fe20000300000 */
.L_x_2811:
[----:B------:R-:W-:Y:S02]  /*10d70*/  IMAD R154, R2, 0x300, R21 ;  /* 0x00000300029a7824 */ /* 0x000fe400078e0215 */
[----:B------:R-:W-:Y:S01]  /*10d80*/  IMAD.MOV.U32 R155, RZ, RZ, 0x40000040 ;  /* 0x40000040ff9b7424 */ /* 0x000fe200078e00ff */
[----:B-1----:R-:W-:Y:S06]  /*10d90*/  @P2 BRA `(.L_x_2812) ;  /* 0x0000000000082947 */ /* 0x002fec0003800000 */
[----:B------:R-:W1:Y:S02]  /*10da0*/  SYNCS.PHASECHK.TRANS64.TRYWAIT P2, [R4+URZ+0x22830], R212 ;  /* 0x022830d4040075a7 */ /* 0x000e64000804017f */
[----:B-1----:R-:W-:Y:S05]  /*10db0*/  @!P2 BRA `(.L_x_2813) ;  /* 0x000001500034a947 */ /* 0x002fea0003800000 */
.L_x_2812:
        /* <DEDUP_REMOVED lines=13> */
[----:B------:R-:W-:Y:S01]  /*10e90*/  R2UR UR11, R153 ;  /* 0x00000000990b72ca */ /* 0x000fe200000e0000 */
[----:B------:R-:W2:Y:S01]  /*10ea0*/  S2R R216, SR_TID.X ;  /* 0x0000000000d87919 */ /* 0x000ea20000002100 */
        /* <DEDUP_REMOVED lines=11> */
[----:B--2---:R-:W-:Y:S01]  /*10f60*/  SHF.R.U32.HI R216, RZ, 0x7, R216 ;  /* 0x00000007ffd87819 */ /* 0x004fe200000116d8 */
        /* <DEDUP_REMOVED lines=103> */
[C---:B------:R-:W-:Y:S01]  /*115e0*/  FMUL.FTZ R154, R5.reuse, R11 ;  /* 0x0000000b059a7220 */ /* 0x040fe20000410000 */
[----:B------:R-:W-:-:S03]  /*115f0*/  FADD.FTZ R215, -R5, R215 ;  /* 0x000000d705d77221 */ /* 0x000fc60000010100 */
[-CC-:B------:R-:W-:Y:S01]  /*11600*/  FFMA.FTZ R10, R10, R11.reuse, -R154.reuse ;  /* 0x0000000b0a0a7223 */ /* 0x180fe2000001089a */
[-C--:B------:R-:W-:Y:S01]  /*11610*/  FMUL.FTZ R215, R215, R11.reuse ;  /* 0x0000000bd7d77220 */ /* 0x080fe20000410000 */
        /* <DEDUP_REMOVED lines=25> */
[-C--:B--2---:R-:W-:Y:S01]  /*117b0*/  FMUL.FTZ R24, R24, R152.reuse ;  /* 0x0000009818187220 */ /* 0x084fe20000410000 */
        /* <DEDUP_REMOVED lines=65> */
[----:B------:R-:W-:Y:S01]  /*11bd0*/  FMUL.FTZ R3, R170, UR55 ;  /* 0x00000037aa037c20 */ /* 0x000fe20008410000 */
[----:B------:R-:W-:Y:S01]  /*11be0*/  FMUL.FTZ R170, R174, UR55 ;  /* 0x00000037aeaa7c20 */ /* 0x000fe20008410000 */
[----:B--2---:R-:W-:Y:S01]  /*11bf0*/  FMUL.FTZ R20, R171, UR55 ;  /* 0x00000037ab147c20 */ /* 0x004fe20008410000 */
[C---:B----4-:R-:W-:Y:S01]  /*11c00*/  FADD.FTZ R174, R154.reuse, R152 ;  /* 0x000000989aae7221 */ /* 0x050fe20000010000 */
[----:B------:R-:W-:Y:S01]  /*11c10*/  F2FP.BF16.F32.PACK_AB R152, R154, R10 ;  /* 0x0000000a9a98723e */ /* 0x000fe200000010ff */
[----:B------:R-:W-:Y:S01]  /*11c20*/  FMUL.FTZ R171, R178, UR55 ;  /* 0x00000037b2ab7c20 */ /* 0x000fe20008410000 */
[----:B------:R-:W2:Y:S01]  /*11c30*/  MUFU.EX2 R154, R197 ;  /* 0x000000c5009a7308 */ /* 0x000ea20000000800 */
[----:B------:R-:W-:Y:S01]  /*11c40*/  FMUL.FTZ R178, R182, UR55 ;  /* 0x00000037b6b27c20 */ /* 0x000fe20008410000 */
[----:B------:R-:W-:Y:S01]  /*11c50*/  FMUL.FTZ R182, R186, UR55 ;  /* 0x00000037bab67c20 */ /* 0x000fe20008410000 */
[----:B------:R-:W-:Y:S01]  /*11c60*/  FMUL.FTZ R186, R190, UR55 ;  /* 0x00000037beba7c20 */ /* 0x000fe20008410000 */
[----:B------:R-:W-:Y:S01]  /*11c70*/  FMUL.FTZ R190, R194, UR55 ;  /* 0x00000037c2be7c20 */ /* 0x000fe20008410000 */
[----:B------:R-:W-:-:S03]  /*11c80*/  FMUL.FTZ R194, R198, UR55 ;  /* 0x00000037c6c27c20 */ /* 0x000fc60008410000 */
[----:B------:R3:W4:Y:S08]  /*11c90*/  MUFU.EX2 R10, R153 ;  /* 0x00000099000a7308 */ /* 0x0007300000000800 */
[----:B------:R-:W5:Y:S01]  /*11ca0*/  MUFU.TANH R3, R3 ;  /* 0x0000000300037308 */ /* 0x000f620000002400 */
[----:B--2---:R-:W-:Y:S01]  /*11cb0*/  FADD.FTZ R174, R154, R174 ;  /* 0x000000ae9aae7221 */ /* 0x004fe20000010000 */
[----:B---3--:R-:W-:Y:S01]  /*11cc0*/  FMUL.FTZ R153, R175, UR55 ;  /* 0x00000037af997c20 */ /* 0x008fe20008410000 */
[----:B------:R-:W-:Y:S01]  /*11cd0*/  FMUL.FTZ R175, R179, UR55 ;  /* 0x00000037b3af7c20 */ /* 0x000fe20008410000 */
[----:B------:R-:W-:Y:S01]  /*11ce0*/  FMUL.FTZ R179, R183, UR55 ;  /* 0x00000037b7b37c20 */ /* 0x000fe20008410000 */
[----:B------:R-:W-:Y:S01]  /*11cf0*/  FMUL.FTZ R183, R187, UR55 ;  /* 0x00000037bbb77c20 */ /* 0x000fe20008410000 */
[----:B------:R-:W-:Y:S01]  /*11d00*/  FMUL.FTZ R187, R191, UR55 ;  /* 0x00000037bfbb7c20 */ /* 0x000fe20008410000 */
[----:B------:R-:W-:Y:S01]  /*11d10*/  FMUL.FTZ R191, R195, UR55 ;  /* 0x00000037c3bf7c20 */ /* 0x000fe20008410000 */
[----:B------:R-:W2:Y:S01]  /*11d20*/  MUFU.TANH R20, R20 ;  /* 0x0000001400147308 */ /* 0x000ea20000002400 */
[C---:B----4-:R-:W-:Y:S01]  /*11d30*/  FADD.FTZ R174, R10.reuse, R174 ;  /* 0x000000ae0aae7221 */ /* 0x050fe20000010000 */
[----:B------:R-:W-:Y:S01]  /*11d40*/  F2FP.BF16.F32.PACK_AB R154, R10, R154 ;  /* 0x0000009a0a9a723e */ /* 0x000fe200000010ff */
[----:B------:R-:W-:Y:S01]  /*11d50*/  FMUL.FTZ R195, R199, UR55 ;  /* 0x00000037c7c37c20 */ /* 0x000fe20008410000 */
        /* <DEDUP_REMOVED lines=8> */
[----:B------:R-:W0:Y:S03]  /*11de0*/  MUFU.TANH R171, R171 ;  /* 0x000000ab00ab7308 */ /* 0x000e260000002400 */
[----:B------:R-:W-:-:S04]  /*11df0*/  FMNMX.FTZ R10, R166, R10, !PT ;  /* 0x0000000aa60a7209 */ /* 0x000fc80007810000 */
[----:B------:R-:W-:Y:S01]  /*11e00*/  FMNMX.FTZ R10, R167, R10, !PT ;  /* 0x0000000aa70a7209 */ /* 0x000fe20007810000 */
[----:B------:R-:W1:Y:S03]  /*11e10*/  MUFU.TANH R175, R175 ;  /* 0x000000af00af7308 */ /* 0x000e660000002400 */
[----:B-----5:R-:W-:-:S04]  /*11e20*/  FMNMX.FTZ R10, R3, R10, !PT ;  /* 0x0000000a030a7209 */ /* 0x020fc80007810000 */
[----:B--2---:R-:W-:Y:S01]  /*11e30*/  FMNMX.FTZ R10, R20, R10, !PT ;  /* 0x0000000a140a7209 */ /* 0x004fe20007810000 */
[----:B------:R-:W2:Y:S03]  /*11e40*/  MUFU.TANH R178, R178 ;  /* 0x000000b200b27308 */ /* 0x000ea60000002400 */
[----:B---3--:R-:W-:-:S04]  /*11e50*/  FMNMX.FTZ R10, R170, R10, !PT ;  /* 0x0000000aaa0a7209 */ /* 0x008fc80007810000 */
[----:B----4-:R-:W-:Y:S01]  /*11e60*/  FMNMX.FTZ R10, R153, R10, !PT ;  /* 0x0000000a990a7209 */ /* 0x010fe20007810000 */
[----:B------:R-:W3:Y:S03]  /*11e70*/  MUFU.TANH R179, R179 ;  /* 0x000000b300b37308 */ /* 0x000ee60000002400 */
[----:B0-----:R-:W-:-:S04]  /*11e80*/  FMNMX.FTZ R10, R171, R10, !PT ;  /* 0x0000000aab0a7209 */ /* 0x001fc80007810000 */
[----:B-1----:R-:W-:Y:S01]  /*11e90*/  FMNMX.FTZ R10, R175, R10, !PT ;  /* 0x0000000aaf0a7209 */ /* 0x002fe20007810000 */
[----:B------:R-:W0:Y:S03]  /*11ea0*/  MUFU.TANH R182, R182 ;  /* 0x000000b600b67308 */ /* 0x000e260000002400 */
[----:B--2---:R-:W-:-:S05]  /*11eb0*/  FMNMX.FTZ R10, R178, R10, !PT ;  /* 0x0000000ab20a7209 */ /* 0x004fca0007810000 */
[----:B------:R-:W1:Y:S01]  /*11ec0*/  MUFU.TANH R183, R183 ;  /* 0x000000b700b77308 */ /* 0x000e620000002400 */
[----:B---3--:R-:W-:-:S07]  /*11ed0*/  FMNMX.FTZ R10, R179, R10, !PT ;  /* 0x0000000ab30a7209 */ /* 0x008fce0007810000 */
        /* <DEDUP_REMOVED lines=12> */
[----:B------:R-:W2:Y:S01]  /*11fa0*/  MUFU.EX2 R156, R156 ;  /* 0x0000009c009c7308 */ /* 0x000ea20000000800 */
[----:B0-----:R-:W-:-:S07]  /*11fb0*/  FMNMX.FTZ R10, R194, R10, !PT ;  /* 0x0000000ac20a7209 */ /* 0x001fce0007810000 */
[----:B------:R-:W0:Y:S01]  /*11fc0*/  MUFU.EX2 R157, R157 ;  /* 0x0000009d009d7308 */ /* 0x000e220000000800 */
[----:B-1----:R-:W-:-:S05]  /*11fd0*/  FMNMX.FTZ R10, R195, R10, !PT ;  /* 0x0000000ac30a7209 */ /* 0x002fca0007810000 */
[----:B------:R-:W1:Y:S02]  /*11fe0*/  SHFL.BFLY PT, R197, R10, 0x2, 0x1f ;  /* 0x0c401f000ac57f89 */ /* 0x000e6400000e0000 */
[----:B------:R-:W-:Y:S08]  /*11ff0*/  MUFU.EX2 R160, R160 ;  /* 0x000000a000a07308 */ /* 0x000ff00000000800 */
[----:B------:R-:W-:Y:S08]  /*12000*/  MUFU.EX2 R161, R161 ;  /* 0x000000a100a17308 */ /* 0x000ff00000000800 */
[----:B------:R-:W-:Y:S01]  /*12010*/  MUFU.EX2 R164, R164 ;  /* 0x000000a400a47308 */ /* 0x000fe20000000800 */
[----:B-1----:R-:W-:-:S07]  /*12020*/  FMNMX.FTZ R10, R10, R197, !PT ;  /* 0x000000c50a0a7209 */ /* 0x002fce0007810000 */
[----:B------:R-:W-:Y:S01]  /*12030*/  MUFU.EX2 R165, R165 ;  /* 0x000000a500a57308 */ /* 0x000fe20000000800 */
[----:B------:R-:W1:Y:S07]  /*12040*/  SHFL.BFLY PT, R197, R10, 0x1, 0x1f ;  /* 0x0c201f000ac57f89 */ /* 0x000e6e00000e0000 */
[----:B------:R-:W-:Y:S08]  /*12050*/  MUFU.EX2 R168, R168 ;  /* 0x000000a800a87308 */ /* 0x000ff00000000800 */
[----:B------:R-:W-:Y:S08]  /*12060*/  MUFU.EX2 R169, R169 ;  /* 0x000000a900a97308 */ /* 0x000ff00000000800 */
[----:B------:R-:W-:Y:S01]  /*12070*/  MUFU.EX2 R172, R172 ;  /* 0x000000ac00ac7308 */ /* 0x000fe20000000800 */
[----:B-1----:R-:W-:-:S05]  /*12080*/  FMNMX.FTZ R10, R10, R197, !PT ;  /* 0x000000c50a0a7209 */ /* 0x002fca0007810000 */
        /* <DEDUP_REMOVED lines=30> */
[----:B------:R-:W-:Y:S01]  /*12270*/  FFMA.FTZ R195, R195, R11, -R198 ;  /* 0x0000000bc3c37223 */ /* 0x000fe200000108c6 */
[----:B--2---:R-:W-:Y:S01]  /*12280*/  FADD.FTZ R20, R156, R174 ;  /* 0x000000ae9c147221 */ /* 0x004fe20000010000 */
[----:B0-----:R-:W-:Y:S01]  /*12290*/  F2FP.BF16.F32.PACK_AB R156, R157, R156 ;  /* 0x0000009c9d9c723e */ /* 0x001fe200000010ff */
[----:B------:R0:W2:Y:S01]  /*122a0*/  MUFU.EX2 R198, R158 ;  /* 0x0000009e00c67308 */ /* 0x0000a20000000800 */
[----:B-1----:R-:W-:Y:S01]  /*122b0*/  FFMA.FTZ R0, R197, R0, R192 ;  /* 0x00000000c5007223 */ /* 0x002fe200000100c0 */
[----:B------:R-:W-:Y:S01]  /*122c0*/  FADD.FTZ R20, R157, R20 ;  /* 0x000000149d147221 */ /* 0x000fe20000010000 */
[----:B------:R-:W-:-:S02]  /*122d0*/  @!P0 VIADD R157, R4, 0x22840 ;  /* 0x00022840049d8836 */ /* 0x000fc40000000000 */
[-C--:B------:R-:W-:Y:S01]  /*122e0*/  FMUL.FTZ R26, R26, R197.reuse ;  /* 0x000000c51a1a7220 */ /* 0x080fe20000410000 */
[-C--:B------:R-:W-:Y:S01]  /*122f0*/  FMUL.FTZ R27, R27, R197.reuse ;  /* 0x000000c51b1b7220 */ /* 0x080fe20000410000 */
[-C--:B------:R-:W-:Y:S01]  /*12300*/  FMUL.FTZ R30, R30, R197.reuse ;  /* 0x000000c51e1e7220 */ /* 0x080fe20000410000 */
[-C--:B------:R-:W-:Y:S01]  /*12310*/  FMUL.FTZ R31, R31, R197.reuse ;  /* 0x000000c51f1f7220 */ /* 0x080fe20000410000 */
[----:B------:R-:W1:Y:S01]  /*12320*/  MUFU.EX2 R159, R159 ;  /* 0x0000009f009f7308 */ /* 0x000e620000000800 */
[----:B---3--:R-:W-:Y:S01]  /*12330*/  FADD.FTZ R0, R155, R0 ;  /* 0x000000009b007221 */ /* 0x008fe20000010000 */
[----:B0-----:R-:W-:Y:S01]  /*12340*/  FADD.FTZ R158, R160, R20 ;  /* 0x00000014a09e7221 */ /* 0x001fe20000010000 */
[----:B------:R-:W-:Y:S01]  /*12350*/  IADD3 R20, -R216, 0xb, RZ ;  /* 0x0000000bd8147810 */ /* 0x000fe20007ffe1ff */
[----:B------:R-:W-:Y:S01]  /*12360*/  IMAD.U32 R216, RZ, RZ, UR37 ;  /* 0x00000025ffd87e24 */ /* 0x000fe2000f8e00ff */
[----:B------:R-:W-:Y:S01]  /*12370*/  @!P0 PRMT R157, RZ, 0x654, R157 ;  /* 0x00000654ff9d8816 */ /* 0x000fe2000000009d */
[----:B------:R-:W-:Y:S01]  /*12380*/  FADD.FTZ R158, R161, R158 ;  /* 0x0000009ea19e7221 */ /* 0x000fe20000010000 */
[-C--:B------:R-:W-:Y:S01]  /*12390*/  FMUL.FTZ R34, R34, R197.reuse ;  /* 0x000000c522227220 */ /* 0x080fe20000410000 */
[----:B------:R0:W3:Y:S01]  /*123a0*/  MUFU.EX2 R214, R162 ;  /* 0x000000a200d67308 */ /* 0x0000e20000000800 */
[----:B--2---:R-:W-:Y:S01]  /*123b0*/  FADD.FTZ R0, R198, R0 ;  /* 0x00000000c6007221 */ /* 0x004fe20000010000 */
[----:B------:R2:W-:Y:S06]  /*123c0*/  BAR.ARV R20, 0x100 ;  /* 0x000400140000751d */ /* 0x0005ec0000002000 */
[----:B------:R-:W4:Y:S01]  /*123d0*/  MUFU.EX2 R163, R163 ;  /* 0x000000a300a37308 */ /* 0x000f220000000800 */
[----:B-1----:R-:W-:Y:S01]  /*123e0*/  FADD.FTZ R0, R159, R0 ;  /* 0x000000009f007221 */ /* 0x002fe20000010000 */
[----:B------:R1:W-:Y:S01]  /*123f0*/  @!P0 SYNCS.ARRIVE.TRANS64.RED.A1T0 RZ, [R157+URZ], RZ ;  /* 0x000000ff9dff89a7 */ /* 0x0003e2000810043f */
[----:B0-----:R-:W-:Y:S01]  /*12400*/  F2FP.BF16.F32.PACK_AB R162, R169, R168 ;  /* 0x000000a8a9a2723e */ /* 0x001fe200000010ff */
[-C--:B------:R-:W-:Y:S01]  /*12410*/  FMUL.FTZ R35, R35, R197.reuse ;  /* 0x000000c523237220 */ /* 0x080fe20000410000 */
[----:B------:R-:W-:Y:S01]  /*12420*/  ISETP.NE.AND P3, PT, R216, 0x3, PT ;  /* 0x00000003d800780c */ /* 0x000fe20003f65270 */
[-C--:B------:R-:W-:Y:S01]  /*12430*/  FMUL.FTZ R38, R38, R197.reuse ;  /* 0x000000c526267220 */ /* 0x080fe20000410000 */
[-C--:B------:R-:W-:Y:S01]  /*12440*/  FMUL.FTZ R39, R39, R197.reuse ;  /* 0x000000c527277220 */ /* 0x080fe20000410000 */
[----:B------:R-:W0:Y:S01]  /*12450*/  MUFU.EX2 R215, R166 ;  /* 0x000000a600d77308 */ /* 0x000e220000000800 */
[----:B---3--:R-:W-:Y:S01]  /*12460*/  FADD.FTZ R0, R214, R0 ;  /* 0x00000000d6007221 */ /* 0x008fe20000010000 */
[----:B-1----:R-:W-:Y:S01]  /*12470*/  FADD.FTZ R157, R164, R158 ;  /* 0x0000009ea49d7221 */ /* 0x002fe20000010000 */
[----:B------:R-:W-:Y:S01]  /*12480*/  F2FP.BF16.F32.PACK_AB R158, R161, R160 ;  /* 0x000000a0a19e723e */ /* 0x000fe200000010ff */
[-C--:B------:R-:W-:Y:S01]  /*12490*/  FMUL.FTZ R42, R42, R197.reuse ;  /* 0x000000c52a2a7220 */ /* 0x080fe20000410000 */
[C---:B------:R-:W-:Y:S01]  /*124a0*/  F2FP.BF16.F32.PACK_AB R160, R165.reuse, R164 ;  /* 0x000000a4a5a0723e */ /* 0x040fe200000010ff */
[----:B------:R-:W-:Y:S01]  /*124b0*/  FADD.FTZ R157, R165, R157 ;  /* 0x0000009da59d7221 */ /* 0x000fe20000010000 */
[----:B------:R-:W-:Y:S01]  /*124c0*/  F2FP.BF16.F32.PACK_AB R164, R173, R172 ;  /* 0x000000acada4723e */ /* 0x000fe200000010ff */
[----:B------:R-:W1:Y:S01]  /*124d0*/  MUFU.EX2 R167, R167 ;  /* 0x000000a700a77308 */ /* 0x000e620000000800 */
[----:B----4-:R-:W-:Y:S01]  /*124e0*/  FADD.FTZ R0, R163, R0 ;  /* 0x00000000a3007221 */ /* 0x010fe20000010000 */
[----:B------:R-:W-:Y:S01]  /*124f0*/  FADD.FTZ R157, R168, R157 ;  /* 0x0000009da89d7221 */ /* 0x000fe20000010000 */
[-C--:B------:R-:W-:Y:S01]  /*12500*/  FMUL.FTZ R43, R43, R197.reuse ;  /* 0x000000c52b2b7220 */ /* 0x080fe20000410000 */
[-C--:B------:R-:W-:Y:S01]  /*12510*/  FMUL.FTZ R46, R46, R197.reuse ;  /* 0x000000c52e2e7220 */ /* 0x080fe20000410000 */
[-C--:B------:R-:W-:Y:S01]  /*12520*/  FMUL.FTZ R47, R47, R197.reuse ;  /* 0x000000c52f2f7220 */ /* 0x080fe20000410000 */
[----:B------:R-:W-:Y:S01]  /*12530*/  FADD.FTZ R157, R169, R157 ;  /* 0x0000009da99d7221 */ /* 0x000fe20000010000 */
[-C--:B------:R-:W-:Y:S01]  /*12540*/  FMUL.FTZ R50, R50, R197.reuse ;  /* 0x000000c532327220 */ /* 0x080fe20000410000 */
[----:B------:R-:W3:Y:S01]  /*12550*/  MUFU.EX2 R199, R199 ;  /* 0x000000c700c77308 */ /* 0x000ee20000000800 */
        /* <DEDUP_REMOVED lines=33> */
[----:B---3--:R-:W-:Y:S01]  /*12770*/  F2FP.BF16.F32.PACK_AB R153, R155, R192 ;  /* 0x000000c09b99723e */ /* 0x008fe200000010ff */
[-C--:B------:R-:W-:Y:S01]  /*12780*/  FMUL.FTZ R95, R95, R197.reuse ;  /* 0x000000c55f5f7220 */ /* 0x080fe20000410000 */
[----:B------:R-:W-:Y:S01]  /*12790*/  F2FP.BF16.F32.PACK_AB R155, R159, R198 ;  /* 0x000000c69f9b723e */ /* 0x000fe200000010ff */
[----:B------:R-:W-:Y:S01]  /*127a0*/  FMUL.FTZ R98, R98, R197 ;  /* 0x000000c562627220 */ /* 0x000fe20000410000 */
[----:B------:R-:W-:Y:S01]  /*127b0*/  F2FP.BF16.F32.PACK_AB R159, R167, R215 ;  /* 0x000000d7a79f723e */ /* 0x000fe200000010ff */
[-C--:B------:R-:W-:Y:S01]  /*127c0*/  FMUL.FTZ R99, R99, R197.reuse ;  /* 0x000000c563637220 */ /* 0x080fe20000410000 */
[----:B------:R-:W1:Y:S01]  /*127d0*/  MUFU.EX2 R176, R176 ;  /* 0x000000b000b07308 */ /* 0x000e620000000800 */
[----:B----4-:R-:W-:Y:S01]  /*127e0*/  FADD.FTZ R0, R169, R0 ;  /* 0x00000000a9007221 */ /* 0x010fe20000010000 */
        /* <DEDUP_REMOVED lines=34> */
[----:B------:R-:W-:Y:S01]  /*12a10*/  FMUL.FTZ R151, R151, R197 ;  /* 0x000000c597977220 */ /* 0x000fe20000410000 */
[----:B------:R-:W-:-:S03]  /*12a20*/  F2FP.BF16.F32.PACK_AB R161, R161, R199 ;  /* 0x000000c7a1a1723e */ /* 0x000fc600000010ff */
[----:B------:R-:W0:Y:S01]  /*12a30*/  MUFU.EX2 R179, R179 ;  /* 0x000000b300b37308 */ /* 0x000e220000000800 */
[----:B-1----:R-:W-:-:S07]  /*12a40*/  FADD.FTZ R0, R178, R0 ;  /* 0x00000000b2007221 */ /* 0x002fce0000010000 */
[----:B------:R-:W1:Y:S01]  /*12a50*/  MUFU.EX2 R181, R181 ;  /* 0x000000b500b57308 */ /* 0x000e620000000800 */
[----:B---3--:R-:W-:-:S07]  /*12a60*/  FADD.FTZ R157, R180, R157 ;  /* 0x0000009db49d7221 */ /* 0x008fce0000010000 */
[----:B------:R-:W3:Y:S01]  /*12a70*/  MUFU.EX2 R182, R182 ;  /* 0x000000b600b67308 */ /* 0x000ee20000000800 */
[C---:B0-----:R-:W-:Y:S01]  /*12a80*/  FADD.FTZ R0, R179.reuse, R0 ;  /* 0x00000000b3007221 */ /* 0x041fe20000010000 */
[----:B------:R-:W-:-:S06]  /*12a90*/  F2FP.BF16.F32.PACK_AB R167, R179, R178 ;  /* 0x000000b2b3a7723e */ /* 0x000fcc00000010ff */
[----:B------:R-:W0:Y:S01]  /*12aa0*/  MUFU.EX2 R184, R184 ;  /* 0x000000b800b87308 */ /* 0x000e220000000800 */
[C---:B-1----:R-:W-:Y:S01]  /*12ab0*/  FADD.FTZ R157, R181.reuse, R157 ;  /* 0x0000009db59d7221 */ /* 0x042fe20000010000 */
[----:B------:R-:W-:-:S06]  /*12ac0*/  F2FP.BF16.F32.PACK_AB R168, R181, R180 ;  /* 0x000000b4b5a8723e */ /* 0x000fcc00000010ff */
[----:B------:R-:W1:Y:S01]  /*12ad0*/  MUFU.EX2 R183, R183 ;  /* 0x000000b700b77308 */ /* 0x000e620000000800 */
[----:B---3--:R-:W-:-:S07]  /*12ae0*/  FADD.FTZ R0, R182, R0 ;  /* 0x00000000b6007221 */ /* 0x008fce0000010000 */
[----:B------:R-:W3:Y:S01]  /*12af0*/  MUFU.EX2 R185, R185 ;  /* 0x000000b900b97308 */ /* 0x000ee20000000800 */
[----:B0-----:R-:W-:-:S07]  /*12b00*/  FADD.FTZ R157, R184, R157 ;  /* 0x0000009db89d7221 */ /* 0x001fce0000010000 */
        /* <DEDUP_REMOVED lines=23> */
[----:B------:R-:W-:Y:S02]  /*12c80*/  F2FP.BF16.F32.PACK_AB R157, R163, R214 ;  /* 0x000000d6a39d723e */ /* 0x000fe400000010ff */
[----:B------:R-:W-:Y:S02]  /*12c90*/  F2FP.BF16.F32.PACK_AB R163, R169, R165 ;  /* 0x000000a5a9a3723e */ /* 0x000fe400000010ff */
[----:B------:R-:W-:Y:S02]  /*12ca0*/  F2FP.BF16.F32.PACK_AB R165, R175, R171 ;  /* 0x000000abafa5723e */ /* 0x000fe400000010ff */
[----:B------:R-:W-:Y:S01]  /*12cb0*/  F2FP.BF16.F32.PACK_AB R174, R196, R193 ;  /* 0x000000c1c4ae723e */ /* 0x000fe200000010ff */
[----:B---3--:R-:W-:Y:S01]  /*12cc0*/  FADD.FTZ R0, R194, R0 ;  /* 0x00000000c2007221 */ /* 0x008fe20000010000 */
[----:B------:R-:W-:-:S02]  /*12cd0*/  F2FP.BF16.F32.PACK_AB R169, R183, R182 ;  /* 0x000000b6b7a9723e */ /* 0x000fc400000010ff */
[----:B------:R-:W-:Y:S01]  /*12ce0*/  F2FP.BF16.F32.PACK_AB R171, R187, R186 ;  /* 0x000000babbab723e */ /* 0x000fe200000010ff */
[C---:B0-----:R-:W-:Y:S01]  /*12cf0*/  FADD.FTZ R0, R195.reuse, R0 ;  /* 0x00000000c3007221 */ /* 0x041fe20000010000 */
[----:B------:R-:W-:Y:S01]  /*12d00*/  F2FP.BF16.F32.PACK_AB R175, R195, R194 ;  /* 0x000000c2c3af723e */ /* 0x000fe200000010ff */
[----:B--2---:R-:W-:Y:S06]  /*12d10*/  @!P3 BRA `(.L_x_2814) ;  /* 0x000000000004b947 */ /* 0x004fec0003800000 */
[----:B------:R-:W-:Y:S01]  /*12d20*/  BPT.TRAP 0x1 ;  /* 0x000000040000795c */ /* 0x000fe20000300000 */
.L_x_2814:
[----:B------:R0:W1:Y:S01]  /*12d30*/  SYNCS.PHASECHK.TRANS64.TRYWAIT P2, [R4+URZ+0x22850], R212 ;  /* 0x022850d4040075a7 */ /* 0x000062000804017f */
[----:B------:R-:W-:Y:S05]  /*12d40*/  @!P3 BRA `(.L_x_2815) ;  /* 0x000000000004b947 */ /* 0x000fea0003800000 */
[----:B------:R-:W-:Y:S01]  /*12d50*/  BPT.TRAP 0x1 ;  /* 0x000000040000795c */ /* 0x000fe20000300000 */
.L_x_2815:
[----:B------:R-:W-:Y:S04]  /*12d60*/  BSSY B0, `(.L_x_2816) ;  /* 0x0000004000007945 */ /* 0x000fe80003800000 */
[----:B-1----:R-:W-:Y:S05]  /*12d70*/  @P2 BRA `(.L_x_2817) ;  /* 0x0000000000082947 */ /* 0x002fea0003800000 */
[----:B------:R-:W1:Y:S02]  /*12d80*/  SYNCS.PHASECHK.TRANS64.TRYWAIT P2, [R4+URZ+0x22850], R212 ;  /* 0x022850d4040075a7 */ /* 0x000e64000804017f */
[----:B-1----:R-:W-:Y:S05]  /*12d90*/  @!P2 BRA `(.L_x_2818) ;  /* 0x000001300050a947 */ /* 0x002fea0003800000 */
.L_x_2817:
[----:B------:R-:W-:Y:S05]  /*12da0*/  BSYNC B0 ;  /* 0x0000000000007941 */ /* 0x000fea0003800000 */
.L_x_2816:
[----:B------:R-:W2:Y:S01]  /*12db0*/  S2R R178, SR_TID.X ;  /* 0x0000000000b27919 */ /* 0x000ea20000002100 */
[----:B------:R-:W-:Y:S01]  /*12dc0*/  IMAD.MOV.U32 R177, RZ, RZ, 0x40000040 ;  /* 0x40000040ffb17424 */ /* 0x000fe200078e00ff */
[----:B------:R-:W-:Y:S05]  /*12dd0*/  WARPSYNC.ALL ;  /* 0x0000000000007948 */ /* 0x000fea0003800000 */
[----:B------:R-:W-:Y:S01]  /*12de0*/  R2UR UR7, R177 ;  /* 0x00000000b10772ca */ /* 0x000fe200000e0000 */
[----:B------:R-:W-:Y:S02]  /*12df0*/  IMAD.MOV.U32 R176, RZ, RZ, 0xc00 ;  /* 0x00000c00ffb07424 */ /* 0x000fe400078e00ff */
[----:B01----:R-:W-:-:S02]  /*12e00*/  @!P0 VIADD R4, R4, 0x22860 ;  /* 0x0002286004048836 */ /* 0x003fc40000000000 */
[----:B------:R-:W-:Y:S02]  /*12e10*/  IMAD R176, R2, R176, UR42 ;  /* 0x0000002a02b07e24 */ /* 0x000fe4000f8e02b0 */
[----:B------:R-:W-:Y:S01]  /*12e20*/  IMAD.MOV.U32 R214, RZ, RZ, R10 ;  /* 0x000000ffffd67224 */ /* 0x000fe200078e000a */
[----:B------:R-:W-:Y:S01]  /*12e30*/  @!P0 PRMT R4, RZ, 0x654, R4 ;  /* 0x00000654ff048816 */ /* 0x000fe20000000004 */
[----:B------:R-:W-:Y:S01]  /*12e40*/  IMAD.MOV.U32 R215, RZ, RZ, R5 ;  /* 0x000000ffffd77224 */ /* 0x000fe200078e0005 */
[----:B------:R-:W-:Y:S02]  /*12e50*/  R2UR UR6, R176 ;  /* 0x00000000b00672ca */ /* 0x000fe400000e0000 */
[----:B--2---:R-:W-:-:S05]  /*12e60*/  SHF.R.U32.HI R178, RZ, 0x7, R178 ;  /* 0x00000007ffb27819 */ /* 0x004fca00000116b2 */
[----:B------:R-:W-:-:S05]  /*12e70*/  VIADD R177, R178, 0x8 ;  /* 0x00000008b2b17836 */ /* 0x000fca0000000000 */
[----:B------:R0:W-:Y:S02]  /*12e80*/  BAR.SYNC.DEFER_BLOCKING R177, 0x100 ;  /* 0x000400b10000751d */ /* 0x0001e40000010000 */
[----:B0-----:R-:W-:-:S04]  /*12e90*/  IMAD.MOV.U32 R177, RZ, RZ, 0x40000040 ;  /* 0x40000040ffb17424 */ /* 0x001fc800078e00ff */
        /* <DEDUP_REMOVED lines=43> */
[----:B-1----:R-:W-:-:S07]  /*13150*/  IMAD.MOV.U32 R4, RZ, RZ, R213 ;  /* 0x000000ffff047224 */ /* 0x002fce00078e00d5 */
.L_x_2809:
[----:B------:R-:W-:-:S13]  /*13160*/  ISETP.GE.AND P1, PT, R4, R219, PT ;  /* 0x000000db0400720c */ /* 0x000fda0003f26270 */
[----:B------:R-:W-:Y:S05]  /*13170*/  @!P1 BRA `(.L_x_2820) ;  /* 0x0000003400e89947 */ /* 0x000fea0003800000 */
[----:B------:R-:W-:Y:S02]  /*13180*/  IMAD.MOV.U32 R213, RZ, RZ, R10 ;  /* 0x000000ffffd57224 */ /* 0x000fe400078e000a */
[----:B------:R-:W-:-:S07]  /*13190*/  IMAD.MOV.U32 R216, RZ, RZ, R5 ;  /* 0x000000ffffd87224 */ /* 0x000fce00078e0005 */
.L_x_2838:
        /* <DEDUP_REMOVED lines=8> */
[----:B-1----:R-:W-:Y:S06]  /*13220*/  @!P2 BRA `(.L_x_2821) ;  /* 0x000000000004a947 */ /* 0x002fec0003800000 */
[----:B------:R-:W-:Y:S01]  /*13230*/  BPT.TRAP 0x1 ;  /* 0x000000040000795c */ /* 0x000fe20000300000 */
.L_x_2821:
[----:B------:R-:W-:Y:S01]  /*13240*/  IMAD R211, R2, 0x8, R19 ;  /* 0x0000000802d37824 */ /* 0x000fe200078e0213 */
[----:B0-----:R-:W-:-:S04]  /*13250*/  SHF.L.U32 R212, R202, 0x1f, RZ ;  /* 0x0000001fcad47819 */ /* 0x001fc800000006ff */
[----:B------:R0:W1:Y:S01]  /*13260*/  SYNCS.PHASECHK.TRANS64.TRYWAIT P1, [R211+URZ+0x22830], R212 ;  /* 0x022830d4d30075a7 */ /* 0x000062000802017f */
[----:B------:R-:W-:Y:S05]  /*13270*/  @!P2 BRA `(.L_x_2822) ;  /* 0x000000000004a947 */ /* 0x000fea0003800000 */
[----:B------:R-:W-:Y:S01]  /*13280*/  BPT.TRAP 0x1 ;  /* 0x000000040000795c */ /* 0x000fe20000300000 */
.L_x_2822:
[----:B------:R-:W-:Y:S02]  /*13290*/  IMAD R10, R2, 0x300, R21 ;  /* 0x00000300020a7824 */ /* 0x000fe400078e0215 */
[----:B------:R-:W-:Y:S01]  /*132a0*/  IMAD.MOV.U32 R11, RZ, RZ, 0x40000040 ;  /* 0x40000040ff0b7424 */ /* 0x000fe200078e00ff */
[----:B-1----:R-:W-:Y:S06]  /*132b0*/  @P1 BRA `(.L_x_2823) ;  /* 0x0000000000081947 */ /* 0x002fec0003800000 */
[----:B------:R-:W1:Y:S02]  /*132c0*/  SYNCS.PHASECHK.TRANS64.TRYWAIT P1, [R211+URZ+0x22830], R212 ;  /* 0x022830d4d30075a7 */ /* 0x000e64000802017f */
[----:B-1----:R-:W-:Y:S05]  /*132d0*/  @!P1 BRA `(.L_x_2824) ;  /* 0x0000012c00149947 */ /* 0x002fea0003800000 */
.L_x_2823:
        /* <DEDUP_REMOVED lines=10> */
[----:B------:R-:W3:Y:S10]  /*13380*/  S2R R20, SR_TID.X ;  /* 0x0000000000147919 */ /* 0x000ef40000002100 */
[----:B------:R-:W-:Y:S01]  /*13390*/  HGMMA.64x96x16.F32.BF16 R152, gdesc[UR4], RZ, !UPT, gsb0 ;  /* 0x01600000049879f0 */ /* 0x000fe2000c0018ff */
[----:B------:R-:W-:Y:S01]  /*133a0*/  R2UR UR6, R214 ;  /* 0x00000000d60672ca */ /* 0x000fe200000e0000 */
[----:B------:R-:W-:Y:S01]  /*133b0*/  VIADD R214, R10, 0x4 ;  /* 0x000000040ad67836 */ /* 0x000fe20000000000 */
[----:B------:R-:W-:Y:S01]  /*133c0*/  R2UR UR7, R215 ;  /* 0x00000000d70772ca */ /* 0x000fe200000e0000 */
[----:B------:R-:W-:Y:S01]  /*133d0*/  IMAD.MOV.U32 R215, RZ, RZ, 0x40000040 ;  /* 0x40000040ffd77424 */ /* 0x000fe200078e00ff */
[----:B------:R-:W-:Y:S01]  /*133e0*/  R2UR UR4, R14 ;  /* 0x000000000e0472ca */ /* 0x000fe200000e0000 */
[----:B------:R-:W-:Y:S01]  /*133f0*/  VIADD R10, R10, 0x6 ;  /* 0x000000060a0a7836 */ /* 0x000fe20000000000 */
[----:B------:R-:W-:-:S02]  /*13400*/  R2UR UR5, R15 ;  /* 0x000000000f0572ca */ /* 0x000fc400000e0000 */
[----:B--2---:R-:W-:Y:S01]  /*13410*/  ISETP.NE.AND P1, PT, R5, 0x1, PT ;  /* 0x000000010500780c */ /* 0x004fe20003f25270 */
[----:B------:R-:W-:Y:S01]  /*13420*/  IMAD.IADD R5, R210, 0x1, R209 ;  /* 0x00000001d2057824 */ /* 0x000fe200078e02d1 */
[----:B---3--:R-:W-:-:S04]  /*13430*/  SHF.R.U32.HI R20, RZ, 0x7, R20 ;  /* 0x00000007ff147819 */ /* 0x008fc80000011614 */
[----:B------:R-:W-:Y:S01]  /*13440*/  IADD3 R20, -R20, 0xb, RZ ;  /* 0x0000000b14147810 */ /* 0x000fe20007ffe1ff */
        /* <DEDUP_REMOVED lines=12> */
[----:B------:R-:W2:Y:S01]  /*13510*/  @P1 LDC R10, c[0x0][0x450] ;  /* 0x00011400ff0a1b82 */ /* 0x000ea20000000800 */
[----:B------:R-:W-:Y:S02]  /*13520*/  R2UR UR4, R8 ;  /* 0x00000000080472ca */ /* 0x000fe400000e0000 */
[----:B------:R-:W-:-:S05]  /*13530*/  R2UR UR5, R9 ;  /* 0x00000000090572ca */ /* 0x000fca00000e0000 */
[----:B------:R-:W3:Y:S02]  /*13540*/  @P1 LDC R11, c[0x0][0x44c] ;  /* 0x00011300ff0b1b82 */ /* 0x000ee40000000800 */
[----:B---3--:R-:W-:-:S05]  /*13550*/  @P1 IMAD.HI.U32 R11, R5, R11, RZ ;  /* 0x0000000b050b1227 */ /* 0x008fca00078e00ff */
[----:B--2---:R-:W-:Y:S02]  /*13560*/  @P1 SHF.R.U32.HI R5, RZ, R10, R11 ;  /* 0x0000000aff051219 */ /* 0x004fe4000001160b */
[----:B------:R-:W-:-:S03]  /*13570*/  ISETP.GE.AND P1, PT, R235, 0x1, PT ;  /* 0x00000001eb00780c */ /* 0x000fc60003f26270 */
        /* <DEDUP_REMOVED lines=53> */
[----:B------:R-:W-:-:S02]  /*138d0*/  IMAD R194, R4, -0x60, RZ ;  /* 0xffffffa004c27824 */ /* 0x000fc400078e02ff */
[----:B------:R-:W-:Y:S01]  /*138e0*/  FMUL.FTZ R191, R198, UR54 ;  /* 0x00000036c6bf7c20 */ /* 0x000fe20008410000 */
[----:B------:R-:W-:Y:S01]  /*138f0*/  FMUL.FTZ R193, R199, UR54 ;  /* 0x00000036c7c17c20 */ /* 0x000fe20008410000 */
[----:B------:R3:W-:Y:S06]  /*13900*/  BAR.ARV R20, 0x100 ;  /* 0x000400140000751d */ /* 0x0007ec0000002000 */
[----:B------:R4:W-:Y:S01]  /*13910*/  @!P0 SYNCS.ARRIVE.TRANS64.RED.A1T0 RZ, [R164+URZ], RZ ;  /* 0x000000ffa4ff89a7 */ /* 0x0009e2000810043f */
[----:B------:R-:W0:Y:S01]  /*13920*/  MUFU.TANH R10, R10 ;  /* 0x0000000a000a7308 */ /* 0x000e220000002400 */
[----:B----4-:R-:W-:-:S07]  /*13930*/  IADD3 R164, -R205, 0x1, R194 ;  /* 0x00000001cda47810 */ /* 0x010fce0007ffe1c2 */
[----:B------:R-:W4:Y:S01]  /*13940*/  MUFU.TANH R11, R11 ;  /* 0x0000000b000b7308 */ /* 0x000f220000002400 */
[----:B------:R-:W-:-:S07]  /*13950*/  IADD3 R164, -R203, R164, R204 ;  /* 0x000000a4cba47210 */ /* 0x000fce0007ffe1cc */
[----:B------:R-:W0:Y:S01]  /*13960*/  MUFU.TANH R152, R152 ;  /* 0x0000009800987308 */ /* 0x000e220000002400 */
[C---:B------:R-:W-:Y:S02]  /*13970*/  VIADD R227, R164.reuse, UR53 ;  /* 0x00000035a4e37c36 */ /* 0x040fe40008000000 */
[----:B------:R-:W-:Y:S02]  /*13980*/  VIADD R199, R164, UR43 ;  /* 0x0000002ba4c77c36 */ /* 0x000fe40008000000 */
        /* <DEDUP_REMOVED lines=47> */
[----:B--234-:R-:W-:Y:S05]  /*13c80*/  @!P1 BRA `(.L_x_2825) ;  /* 0x0000000000589947 */ /* 0x01cfea0003800000 */
        /* <DEDUP_REMOVED lines=12> */
.L_x_2827:
[----:B------:R-:W-:-:S05]  /*13d50*/  IMAD.U32 R229, RZ, RZ, UR49 ;  /* 0x00000031ffe57e24 */ /* 0x000fca000f8e00ff */
[----:B------:R-:W-:-:S13]  /*13d60*/  ISETP.NE.AND P1, PT, R229, 0x1, PT ;  /* 0x00000001e500780c */ /* 0x000fda0003f25270 */
[----:B------:R-:W2:Y:S02]  /*13d70*/  @P1 LDC.64 R164, c[0x0][0x9e8] ;  /* 0x00027a00ffa41b82 */ /* 0x000ea40000000a00 */
[----:B--2---:R-:W-:-:S05]  /*13d80*/  @P1 IMAD.HI.U32 R164, R228, R164, RZ ;  /* 0x000000a4e4a41227 */ /* 0x004fca00078e00ff */
[----:B------:R-:W-:-:S07]  /*13d90*/  @P1 SHF.R.U32.HI R228, RZ, R165, R164 ;  /* 0x000000a5ffe41219 */ /* 0x000fce00000116a4 */
.L_x_2828:
[----:B------:R-:W-:Y:S05]  /*13da0*/  BSYNC B0 ;  /* 0x0000000000007941 */ /* 0x000fea0003800000 */
.L_x_2826:
[----:B------:R-:W-:-:S04]  /*13db0*/  IMAD.IADD R164, R194, 0x1, -R205 ;  /* 0x00000001c2a47824 */ /* 0x000fc800078e0acd */
[----:B------:R-:W-:-:S05]  /*13dc0*/  IMAD R164, R228, R229, R164 ;  /* 0x000000e5e4a47224 */ /* 0x000fca00078e02a4 */
[----:B------:R-:W-:Y:S02]  /*13dd0*/  VIADDMNMX R198, R164, R229, R198, PT ;  /* 0x000000e5a4c67246 */ /* 0x000fe400038001c6 */
[----:B------:R-:W-:-:S07]  /*13de0*/  VIMNMX R197, R197, R164, !PT ;  /* 0x000000a4c5c57248 */ /* 0x000fce0007fe0100 */
.L_x_2825:
[----:B------:R-:W-:Y:S01]  /*13df0*/  ISETP.GE.AND P1, PT, R194, 0x1, PT ;  /* 0x00000001c200780c */ /* 0x000fe20003f26270 */
[----:B------:R-:W2:Y:S01]  /*13e00*/  SHFL.IDX PT, R5, R5, 0x1, 0x1c1f ;  /* 0x003c1f0005057f89 */ /* 0x000ea200000e0000 */
[----:B------:R-:W-:Y:S02]  /*13e10*/  LOP3.LUT R18, R18, 0xfffbffff, RZ, 0xc0, !PT ;  /* 0xfffbffff12127812 */ /* 0x000fe400078ec0ff */
[----:B------:R-:W-:-:S09]  /*13e20*/  ISETP.GE.AND P3, PT, R194, 0x9, PT ;  /* 0x00000009c200780c */ /* 0x000fd20003f66270 */
[----:B------:R-:W-:Y:S02]  /*13e30*/  @P1 LOP3.LUT R18, R18, 0x40000, RZ, 0xfc, !PT ;  /* 0x0004000012121812 */ /* 0x000fe400078efcff */
[----:B------:R-:W-:Y:S02]  /*13e40*/  ISETP.GT.AND P1, PT, R197, RZ, !P1 ;  /* 0x000000ffc500720c */ /* 0x000fe40004f24270 */
[----:B------:R-:W-:Y:S02]  /*13e50*/  LOP3.LUT R18, R18, 0xfffffffd, RZ, 0xc0, !PT ;  /* 0xfffffffd12127812 */ /* 0x000fe400078ec0ff */
[----:B------:R-:W-:Y:S02]  /*13e60*/  ISETP.LT.OR P1, PT, R198, 0x1, P1 ;  /* 0x00000001c600780c */ /* 0x000fe40000f21670 */
[----:B------:R-:W-:Y:S02]  /*13e70*/  @P3 LOP3.LUT R18, R18, 0x2, RZ, 0xfc, !PT ;  /* 0x0000000212123812 */ /* 0x000fe400078efcff */
[----:B0-----:R-:W-:-:S02]  /*13e80*/  FSEL R164, R10, -INF , !P1 ;  /* 0xff8000000aa47808 */ /* 0x001fc40004800000 */
[----:B------:R-:W-:Y:S01]  /*13e90*/  ISETP.GE.AND P1, PT, R194, 0x2, PT ;  /* 0x00000002c200780c */ /* 0x000fe20003f26270 */
[--C-:B--2---:R-:W-:Y:S01]  /*13ea0*/  IMAD.IADD R227, R227, 0x1, R5.reuse ;  /* 0x00000001e3e37824 */ /* 0x104fe200078e0205 */
[----:B------:R-:W-:Y:S01]  /*13eb0*/  LOP3.LUT R18, R18, 0xfffffffb, RZ, 0xc0, !PT ;  /* 0xfffffffb12127812 */ /* 0x000fe200078ec0ff */
[----:B------:R-:W-:Y:S01]  /*13ec0*/  IMAD.IADD R199, R199, 0x1, R5 ;  /* 0x00000001c7c77824 */ /* 0x000fe200078e0205 */
[----:B------:R-:W-:-:S04]  /*13ed0*/  ISETP.GT.AND P2, PT, R197, 0x1, !P1 ;  /* 0x00000001c500780c */ /* 0x000fc80004f44270 */
[----:B------:R-:W-:-:S04]  /*13ee0*/  ISETP.LT.OR P2, PT, R198, 0x2, P2 ;  /* 0x00000002c600780c */ /* 0x000fc80001741670 */
[----:B------:R-:W-:Y:S02]  /*13ef0*/  FSEL R165, R11, -INF , !P2 ;  /* 0xff8000000ba57808 */ /* 0x000fe40005000000 */
[----:B------:R-:W-:Y:S02]  /*13f00*/  ISETP.GT.AND P2, PT, R197, 0x8, !P3 ;  /* 0x00000008c500780c */ /* 0x000fe40005f44270 */
        /* <DEDUP_REMOVED lines=119> */
[----:B------:R-:W-:-:S13]  /*14680*/  ISETP.GE.AND P6, PT, R235, 0x1, PT ;  /* 0x00000001eb00780c */ /* 0x000fda0003fc6270 */
[----:B------:R-:W-:Y:S05]  /*14690*/  @!P6 BRA `(.L_x_2829) ;  /* 0x000000000058e947 */ /* 0x000fea0003800000 */
        /* <DEDUP_REMOVED lines=12> */
.L_x_2831:
[----:B------:R-:W-:-:S05]  /*14760*/  IMAD.U32 R197, RZ, RZ, UR49 ;  /* 0x00000031ffc57e24 */ /* 0x000fca000f8e00ff */
[----:B------:R-:W-:-:S13]  /*14770*/  ISETP.NE.AND P6, PT, R197, 0x1, PT ;  /* 0x00000001c500780c */ /* 0x000fda0003fc5270 */
[----:B------:R-:W0:Y:S02]  /*14780*/  @P6 LDC.64 R10, c[0x0][0x9e8] ;  /* 0x00027a00ff0a6b82 */ /* 0x000e240000000a00 */
[----:B0-----:R-:W-:-:S05]  /*14790*/  @P6 IMAD.HI.U32 R10, R5, R10, RZ ;  /* 0x0000000a050a6227 */ /* 0x001fca00078e00ff */
[----:B------:R-:W-:-:S07]  /*147a0*/  @P6 SHF.R.U32.HI R5, RZ, R11, R10 ;  /* 0x0000000bff056219 */ /* 0x000fce000001160a */
.L_x_2832:
[----:B------:R-:W-:Y:S05]  /*147b0*/  BSYNC B0 ;  /* 0x0000000000007941 */ /* 0x000fea0003800000 */
.L_x_2830:
[----:B------:R-:W-:-:S04]  /*147c0*/  IMAD.IADD R194, R194, 0x1, -R205 ;  /* 0x00000001c2c27824 */ /* 0x000fc800078e0acd */
[----:B------:R-:W-:-:S05]  /*147d0*/  IMAD R194, R5, R197, R194 ;  /* 0x000000c505c27224 */ /* 0x000fca00078e02c2 */
[----:B------:R-:W-:Y:S02]  /*147e0*/  VIMNMX R199, R199, R194, !PT ;  /* 0x000000c2c7c77248 */ /* 0x000fe40007fe0100 */
[----:B------:R-:W-:-:S07]  /*147f0*/  VIADDMNMX R227, R194, R197, R227, PT ;  /* 0x000000c5c2e37246 */ /* 0x000fce00038001e3 */
.L_x_2829:
[----:B------:R-:W-:Y:S01]  /*14800*/  ISETP.GT.AND P1, PT, R199, 0x1, !P1 ;  /* 0x00000001c700780c */ /* 0x000fe20004f24270 */
[----:B------:R-:W-:Y:S01]  /*14810*/  IMAD.U32 R11, RZ, RZ, UR48 ;  /* 0x00000030ff0b7e24 */ /* 0x000fe2000f8e00ff */
[----:B------:R-:W-:Y:S01]  /*14820*/  FMNMX.FTZ R5, R164, R216, !PT ;  /* 0x000000d8a4057209 */ /* 0x000fe20007810000 */
[----:B------:R-:W-:Y:S01]  /*14830*/  IMAD.U32 R228, RZ, RZ, UR37 ;  /* 0x00000025ffe47e24 */ /* 0x000fe2000f8e00ff */
        /* <DEDUP_REMOVED lines=67> */
[----:B------:R-:W-:Y:S02]  /*14c70*/  ISETP.GT.AND P1, PT, R199, 0x29, !P1 ;  /* 0x00000029c700780c */ /* 0x000fe40004f24270 */
[----:B------:R-:W-:Y:S02]  /*14c80*/  LOP3.LUT P2, RZ, R18, 0x40000, RZ, 0xc0, !PT ;  /* 0x0004000012ff7812 */ /* 0x000fe4000784c0ff */
        /* <DEDUP_REMOVED lines=12> */
[----:B------:R-:W-:Y:S02]  /*14d50*/  FSEL R190, R190, -INF , !P3 ;  /* 0xff800000bebe7808 */ /* 0x000fe40005800000 */
[----:B------:R-:W-:Y:S02]  /*14d60*/  ISETP.GT.AND P1, PT, R199, 0x31, !P1 ;  /* 0x00000031c700780c */ /* 0x000fe40004f24270 */
[C---:B------:R-:W-:Y:S02]  /*14d70*/  ISETP.LT.OR P4, PT, R227.reuse, 0x52, P4 ;  /* 0x00000052e300780c */ /* 0x040fe40002781670 */
[----:B------:R-:W-:-:S02]  /*14d80*/  ISETP.LT.OR P1, PT, R227, 0x32, P1 ;  /* 0x00000032e300780c */ /* 0x000fc40000f21670 */
[----:B------:R-:W-:Y:S02]  /*14d90*/  ISETP.GT.AND P5, PT, R199, 0x58, !P5 ;  /* 0x00000058c700780c */ /* 0x000fe40006fa4270 */
[----:B------:R-:W-:Y:S02]  /*14da0*/  FSEL R179, R179, -INF , !P1 ;  /* 0xff800000b3b37808 */ /* 0x000fe40004800000 */
[----:B------:R-:W-:Y:S02]  /*14db0*/  LOP3.LUT P1, RZ, R18, 0x200, RZ, 0xc0, !PT ;  /* 0x0000020012ff7812 */ /* 0x000fe4000782c0ff */
[----:B------:R-:W-:Y:S02]  /*14dc0*/  FSEL R189, R189, -INF , !P4 ;  /* 0xff800000bdbd7808 */ /* 0x000fe40006000000 */
[----:B------:R-:W-:Y:S02]  /*14dd0*/  ISETP.GT.AND P1, PT, R199, 0x38, !P1 ;  /* 0x00000038c700780c */ /* 0x000fe40004f24270 */
[----:B0-----:R-:W-:-:S02]  /*14de0*/  FMNMX.FTZ R5, R5, R10, !PT ;  /* 0x0000000a05057209 */ /* 0x001fc40007810000 */
[C---:B------:R-:W-:Y:S02]  /*14df0*/  ISETP.LT.OR P1, PT, R227.reuse, 0x39, P1 ;  /* 0x00000039e300780c */ /* 0x040fe40000f21670 */
[----:B------:R-:W-:Y:S01]  /*14e00*/  ISETP.LT.OR P5, PT, R227, 0x59, P5 ;  /* 0x00000059e300780c */ /* 0x000fe20002fa1670 */
[----:B------:R-:W-:Y:S01]  /*14e10*/  FMUL.FTZ R10, R5, R11 ;  /* 0x0000000b050a7220 */ /* 0x000fe20000410000 */
[----:B------:R-:W-:Y:S02]  /*14e20*/  FSEL R180, R180, -INF , !P1 ;  /* 0xff800000b4b47808 */ /* 0x000fe40004800000 */
[----:B------:R-:W-:Y:S02]  /*14e30*/  LOP3.LUT P1, RZ, R18, 0x100, RZ, 0xc0, !PT ;  /* 0x0000010012ff7812 */ /* 0x000fe4000782c0ff */
[----:B------:R-:W-:Y:S02]  /*14e40*/  FSEL R191, R191, -INF , !P5 ;  /* 0xff800000bfbf7808 */ /* 0x000fe40006800000 */
        /* <DEDUP_REMOVED lines=16> */
[----:B------:R-:W-:Y:S02]  /*14f50*/  FSEL R194, R5, RZ, P1 ;  /* 0x000000ff05c27208 */ /* 0x000fe40000800000 */
[----:B------:R-:W-:Y:S02]  /*14f60*/  FSEL R10, R10, RZ, P1 ;  /* 0x000000ff0a0a7208 */ /* 0x000fe40000800000 */
[----:B------:R-:W-:Y:S01]  /*14f70*/  ISETP.GT.AND P1, PT, R199, RZ, !P2 ;  /* 0x000000ffc700720c */ /* 0x000fe20005724270 */
[----:B------:R-:W-:Y:S01]  /*14f80*/  FADD.FTZ R194, -R194, R216 ;  /* 0x000000d8c2c27221 */ /* 0x000fe20000010100 */
        /* <DEDUP_REMOVED lines=27> */
[----:B------:R-:W-:Y:S01]  /*15140*/  FMNMX.FTZ R10, R198, R213, !PT ;  /* 0x000000d5c60a7209 */ /* 0x000fe20007810000 */
[----:B------:R-:W-:Y:S01]  /*15150*/  MUFU.EX2 R152, R164 ;  /* 0x000000a400987308 */ /* 0x000fe20000000800 */
[----:B------:R-:W-:Y:S01]  /*15160*/  ISETP.GT.AND P1, PT, R199, 0x59, !P6 ;  /* 0x00000059c700780c */ /* 0x000fe20007724270 */
[----:B------:R-:W-:Y:S01]  /*15170*/  FMUL.FTZ R184, R194, R11 ;  /* 0x0000000bc2b87220 */ /* 0x000fe20000410000 */
[----:B------:R-:W-:-:S02]  /*15180*/  FMNMX.FTZ R10, R153, R10, !PT ;  /* 0x0000000a990a7209 */ /* 0x000fc40007810000 */
[----:B------:R-:W-:Y:S02]  /*15190*/  ISETP.LT.OR P1, PT, R227, 0x5a, P1 ;  /* 0x0000005ae300780c */ /* 0x000fe40000f21670 */
[----:B------:R-:W-:Y:S01]  /*151a0*/  FMNMX.FTZ R10, R156, R10, !PT ;  /* 0x0000000a9c0a7209 */ /* 0x000fe20007810000 */
[----:B------:R-:W0:Y:S01]  /*151b0*/  MUFU.EX2 R184, R184 ;  /* 0x000000b800b87308 */ /* 0x000e220000000800 */
[----:B------:R-:W-:Y:S02]  /*151c0*/  FSEL R193, R193, -INF , !P1 ;  /* 0xff800000c1c17808 */ /* 0x000fe40004800000 */
[----:B------:R-:W-:-:S04]  /*151d0*/  FMNMX.FTZ R10, R157, R10, !PT ;  /* 0x0000000a9d0a7209 */ /* 0x000fc80007810000 */
[----:B------:R-:W-:Y:S01]  /*151e0*/  FMNMX.FTZ R10, R160, R10, !PT ;  /* 0x0000000aa00a7209 */ /* 0x000fe20007810000 */
[----:B------:R-:W2:Y:S03]  /*151f0*/  MUFU.EX2 R165, R165 ;  /* 0x000000a500a57308 */ /* 0x000ea60000000800 */
[----:B------:R-:W-:-:S04]  /*15200*/  FMNMX.FTZ R10, R161, R10, !PT ;  /* 0x0000000aa10a7209 */ /* 0x000fc80007810000 */
[----:B------:R-:W-:Y:S01]  /*15210*/  FMNMX.FTZ R10, R166, R10, !PT ;  /* 0x0000000aa60a7209 */ /* 0x000fe20007810000 */
[----:B------:R-:W3:Y:S01]  /*15220*/  MUFU.EX2 R154, R154 ;  /* 0x0000009a009a7308 */ /* 0x000ee20000000800 */
[----:B0-----:R-:W-:Y:S01]  /*15230*/  FFMA.FTZ R3, R184, R3, R152 ;  /* 0x00000003b8037223 */ /* 0x001fe20000010098 */
[----:B------:R-:W-:Y:S01]  /*15240*/  FMUL.FTZ R24, R24, R184 ;  /* 0x000000b818187220 */ /* 0x000fe20000410000 */
[----:B------:R-:W-:Y:S01]  /*15250*/  FMNMX.FTZ R10, R167, R10, !PT ;  /* 0x0000000aa70a7209 */ /* 0x000fe20007810000 */
[-C--:B------:R-:W-:Y:S01]  /*15260*/  FMUL.FTZ R25, R25, R184.reuse ;  /* 0x000000b819197220 */ /* 0x080fe20000410000 */
[-C--:B------:R-:W-:Y:S01]  /*15270*/  FMUL.FTZ R28, R28, R184.reuse ;  /* 0x000000b81c1c7220 */ /* 0x080fe20000410000 */
[----:B------:R-:W-:Y:S01]  /*15280*/  FMUL.FTZ R29, R29, R184 ;  /* 0x000000b81d1d7220 */ /* 0x000fe20000410000 */
[----:B------:R-:W-:Y:S01]  /*15290*/  FMNMX.FTZ R10, R170, R10, !PT ;  /* 0x0000000aaa0a7209 */ /* 0x000fe20007810000 */
[----:B------:R-:W0:Y:S01]  /*152a0*/  MUFU.EX2 R155, R155 ;  /* 0x0000009b009b7308 */ /* 0x000e220000000800 */
[C---:B--2---:R-:W-:Y:S01]  /*152b0*/  FADD.FTZ R3, R165.reuse, R3 ;  /* 0x00000003a5037221 */ /* 0x044fe20000010000 */
[----:B------:R-:W-:Y:S01]  /*152c0*/  F2FP.BF16.F32.PACK_AB R152, R165, R152 ;  /* 0x00000098a598723e */ /* 0x000fe200000010ff */
[----:B------:R-:W-:Y:S01]  /*152d0*/  FMUL.FTZ R32, R32, R184 ;  /* 0x000000b820207220 */ /* 0x000fe20000410000 */
[----:B------:R-:W-:Y:S01]  /*152e0*/  FMNMX.FTZ R10, R171, R10, !PT ;  /* 0x0000000aab0a7209 */ /* 0x000fe20007810000 */
[-C--:B------:R-:W-:Y:S01]  /*152f0*/  FMUL.FTZ R33, R33, R184.reuse ;  /* 0x000000b821217220 */ /* 0x080fe20000410000 */
[-C--:B------:R-:W-:Y:S01]  /*15300*/  FMUL.FTZ R36, R36, R184.reuse ;  /* 0x000000b824247220 */ /* 0x080fe20000410000 */
[----:B------:R-:W-:Y:S01]  /*15310*/  FMUL.FTZ R37, R37, R184 ;  /* 0x000000b825257220 */ /* 0x000fe20000410000 */
[----:B------:R-:W-:Y:S01]  /*15320*/  FMNMX.FTZ R10, R174, R10, !PT ;  /* 0x0000000aae0a7209 */ /* 0x000fe20007810000 */
[----:B------:R-:W2:Y:S01]  /*15330*/  MUFU.EX2 R158, R158 ;  /* 0x0000009e009e7308 */ /* 0x000ea20000000800 */
[----:B---3--:R-:W-:Y:S01]  /*15340*/  FADD.FTZ R3, R154, R3 ;  /* 0x000000039a037221 */ /* 0x008fe20000010000 */
[----:B------:R-:W-:Y:S01]  /*15350*/  FMUL.FTZ R40, R40, R184 ;  /* 0x000000b828287220 */ /* 0x000fe20000410000 */
[----:B------:R-:W-:Y:S01]  /*15360*/  FMNMX.FTZ R10, R175, R10, !PT ;  /* 0x0000000aaf0a7209 */ /* 0x000fe20007810000 */
[-C--:B------:R-:W-:Y:S01]  /*15370*/  FMUL.FTZ R41, R41, R184.reuse ;  /* 0x000000b829297220 */ /* 0x080fe20000410000 */
[-C--:B------:R-:W-:Y:S01]  /*15380*/  FMUL.FTZ R44, R44, R184.reuse ;  /* 0x000000b82c2c7220 */ /* 0x080fe20000410000 */
[----:B------:R-:W-:Y:S01]  /*15390*/  FMUL.FTZ R45, R45, R184 ;  /* 0x000000b82d2d7220 */ /* 0x000fe20000410000 */
[----:B------:R-:W-:Y:S01]  /*153a0*/  FMNMX.FTZ R10, R178, R10, !PT ;  /* 0x0000000ab20a7209 */ /* 0x000fe20007810000 */
[----:B------:R-:W3:Y:S01]  /*153b0*/  MUFU.EX2 R159, R159 ;  /* 0x0000009f009f7308 */ /* 0x000ee20000000800 */
[C---:B0-----:R-:W-:Y:S01]  /*153c0*/  FADD.FTZ R3, R155.reuse, R3 ;  /* 0x000000039b037221 */ /* 0x041fe20000010000 */
[----:B------:R-:W-:Y:S01]  /*153d0*/  F2FP.BF16.F32.PACK_AB R154, R155, R154 ;  /* 0x0000009a9b9a723e */ /* 0x000fe200000010ff */
[----:B------:R-:W-:Y:S01]  /*153e0*/  FMUL.FTZ R48, R48, R184 ;  /* 0x000000b830307220 */ /* 0x000fe20000410000 */
[----:B------:R-:W-:Y:S01]  /*153f0*/  FMNMX.FTZ R10, R179, R10, !PT ;  /* 0x0000000ab30a7209 */ /* 0x000fe20007810000 */
[-C--:B------:R-:W-:Y:S01]  /*15400*/  FMUL.FTZ R49, R49, R184.reuse ;  /* 0x000000b831317220 */ /* 0x080fe20000410000 */
[-C--:B------:R-:W-:Y:S01]  /*15410*/  FMUL.FTZ R52, R52, R184.reuse ;  /* 0x000000b834347220 */ /* 0x080fe20000410000 */
[----:B------:R-:W-:Y:S01]  /*15420*/  FMUL.FTZ R53, R53, R184 ;  /* 0x000000b835357220 */ /* 0x000fe20000410000 */
[----:B------:R-:W-:Y:S01]  /*15430*/  FMNMX.FTZ R10, R180, R10, !PT ;  /* 0x0000000ab40a7209 */ /* 0x000fe20007810000 */
[----:B------:R-:W0:Y:S01]  /*15440*/  MUFU.EX2 R162, R162 ;  /* 0x000000a200a27308 */ /* 0x000e220000000800 */
[----:B--2---:R-:W-:Y:S01]  /*15450*/  FADD.FTZ R3, R158, R3 ;  /* 0x000000039e037221 */ /* 0x004fe20000010000 */
        /* <DEDUP_REMOVED lines=15> */
[----:B0-----:R-:W-:Y:S01]  /*15550*/  FADD.FTZ R3, R162, R3 ;  /* 0x00000003a2037221 */ /* 0x001fe20000010000 */
        /* <DEDUP_REMOVED lines=20> */
[-C--:B------:R-:W-:Y:S01]  /*156a0*/  FMUL.FTZ R93, R93, R184.reuse ;  /* 0x000000b85d5d7220 */ /* 0x080fe20000410000 */
[-C--:B------:R-:W-:Y:S01]  /*156b0*/  FMUL.FTZ R96, R96, R184.reuse ;  /* 0x000000b860607220 */ /* 0x080fe20000410000 */
[----:B------:R-:W3:Y:S01]  /*156c0*/  SHFL.BFLY PT, R164, R10, 0x2, 0x1f ;  /* 0x0c401f000aa47f89 */ /* 0x000ee200000e0000 */
        /* <DEDUP_REMOVED lines=22> */
[----:B------:R-:W-:Y:S01]  /*15830*/  FMUL.FTZ R129, R129, R184 ;  /* 0x000000b881817220 */ /* 0x000fe20000410000 */
[----:B---3--:R-:W-:Y:S01]  /*15840*/  FMNMX.FTZ R10, R10, R164, !PT ;  /* 0x000000a40a0a7209 */ /* 0x008fe20007810000 */
[----:B------:R-:W3:Y:S01]  /*15850*/  MUFU.EX2 R214, R214 ;  /* 0x000000d600d67308 */ /* 0x000ee20000000800 */
[----:B0-----:R-:W-:Y:S01]  /*15860*/  FADD.FTZ R3, R176, R3 ;  /* 0x00000003b0037221 */ /* 0x001fe20000010000 */
[-C--:B------:R-:W-:Y:S01]  /*15870*/  FMUL.FTZ R132, R132, R184.reuse ;  /* 0x000000b884847220 */ /* 0x080fe20000410000 */
[-C--:B------:R-:W-:Y:S01]  /*15880*/  FMUL.FTZ R133, R133, R184.reuse ;  /* 0x000000b885857220 */ /* 0x080fe20000410000 */
[----:B------:R-:W0:Y:S01]  /*15890*/  SHFL.BFLY PT, R164, R10, 0x1, 0x1f ;  /* 0x0c201f000aa47f89 */ /* 0x000e2200000e0000 */
        /* <DEDUP_REMOVED lines=8> */
[-C--:B------:R-:W-:Y:S01]  /*15920*/  FMUL.FTZ R148, R148, R184.reuse ;  /* 0x000000b894947220 */ /* 0x080fe20000410000 */
[----:B------:R-:W-:-:S02]  /*15930*/  FMUL.FTZ R149, R149, R184 ;  /* 0x000000b895957220 */ /* 0x000fc40000410000 */
[----:B------:R-:W2:Y:S01]  /*15940*/  MUFU.EX2 R197, R197 ;  /* 0x000000c500c57308 */ /* 0x000ea20000000800 */
[----:B---3--:R-:W-:-:S07]  /*15950*/  FADD.FTZ R3, R214, R3 ;  /* 0x00000003d6037221 */ /* 0x008fce0000010000 */
[----:B------:R-:W3:Y:S01]  /*15960*/  MUFU.EX2 R185, R185 ;  /* 0x000000b900b97308 */ /* 0x000ee20000000800 */
[----:B----4-:R-:W-:Y:S01]  /*15970*/  FADD.FTZ R3, R215, R3 ;  /* 0x00000003d7037221 */ /* 0x010fe20000010000 */
[----:B0-----:R-:W-:-:S04]  /*15980*/  FMNMX.FTZ R10, R10, R164, !PT ;  /* 0x000000a40a0a7209 */ /* 0x001fc80007810000 */
[C---:B------:R-:W-:Y:S01]  /*15990*/  FSETP.NEU.FTZ.AND P1, PT, R10.reuse, -INF , PT ;  /* 0xff8000000a00780b */ /* 0x040fe20003f3d000 */
[----:B------:R-:W-:Y:S01]  /*159a0*/  FMUL.FTZ R194, R10, R11 ;  /* 0x0000000b0ac27220 */ /* 0x000fe20000410000 */
[----:B------:R-:W0:Y:S01]  /*159b0*/  MUFU.EX2 R188, R188 ;  /* 0x000000bc00bc7308 */ /* 0x000e220000000800 */
[----:B--2---:R-:W-:-:S03]  /*159c0*/  FADD.FTZ R3, R197, R3 ;  /* 0x00000003c5037221 */ /* 0x004fc60000010000 */
[----:B------:R-:W-:Y:S01]  /*159d0*/  FSEL R194, R194, RZ, P1 ;  /* 0x000000ffc2c27208 */ /* 0x000fe20000800000 */
[----:B---3--:R-:W-:-:S03]  /*159e0*/  FADD.FTZ R3, R185, R3 ;  /* 0x00000003b9037221 */ /* 0x008fc60000010000 */
[----:B------:R-:W2:Y:S01]  /*159f0*/  MUFU.EX2 R217, R217 ;  /* 0x000000d900d97308 */ /* 0x000ea20000000800 */
[-CC-:B------:R-:W-:Y:S01]  /*15a00*/  FFMA.FTZ R164, R153, R11.reuse, -R194.reuse ;  /* 0x0000000b99a47223 */ /* 0x180fe200000108c2 */
[-CC-:B------:R-:W-:Y:S01]  /*15a10*/  FFMA.FTZ R153, R170, R11.reuse, -R194.reuse ;  /* 0x0000000baa997223 */ /* 0x180fe200000108c2 */
[-CC-:B------:R-:W-:Y:S01]  /*15a20*/  FFMA.FTZ R216, R156, R11.reuse, -R194.reuse ;  /* 0x0000000b9cd87223 */ /* 0x180fe200000108c2 */
[----:B------:R-:W-:Y:S01]  /*15a30*/  F2FP.BF16.F32.PACK_AB R156, R159, R158 ;  /* 0x0000009e9f9c723e */ /* 0x000fe200000010ff */
[-CC-:B------:R-:W-:Y:S01]  /*15a40*/  FFMA.FTZ R227, R198, R11.reuse, -R194.reuse ;  /* 0x0000000bc6e37223 */ /* 0x180fe200000108c2 */
[----:B------:R-:W-:Y:S01]  /*15a50*/  F2FP.BF16.F32.PACK_AB R158, R163, R162 ;  /* 0x000000a2a39e723e */ /* 0x000fe200000010ff */
[-CC-:B------:R-:W-:Y:S01]  /*15a60*/  FFMA.FTZ R157, R157, R11.reuse, -R194.reuse ;  /* 0x0000000b9d9d7223 */ /* 0x180fe200000108c2 */
[----:B------:R3:W-:Y:S01]  /*15a70*/  MUFU.EX2 R163, R153 ;  /* 0x0000009900a37308 */ /* 0x0007e20000000800 */
[-CC-:B------:R-:W-:Y:S01]  /*15a80*/  FFMA.FTZ R199, R160, R11.reuse, -R194.reuse ;  /* 0x0000000ba0c77223 */ /* 0x180fe200000108c2 */
[-CC-:B------:R-:W-:Y:S01]  /*15a90*/  FFMA.FTZ R161, R161, R11.reuse, -R194.reuse ;  /* 0x0000000ba1a17223 */ /* 0x180fe200000108c2 */
[-CC-:B------:R-:W-:Y:S01]  /*15aa0*/  FFMA.FTZ R198, R166, R11.reuse, -R194.reuse ;  /* 0x0000000ba6c67223 */ /* 0x180fe200000108c2 */
[-CC-:B------:R-:W-:Y:S01]  /*15ab0*/  FFMA.FTZ R167, R167, R11.reuse, -R194.reuse ;  /* 0x0000000ba7a77223 */ /* 0x180fe200000108c2 */
[-CC-:B------:R-:W-:Y:S01]  /*15ac0*/  FFMA.FTZ R171, R171, R11.reuse, -R194.reuse ;  /* 0x0000000babab7223 */ /* 0x180fe200000108c2 */
[-CC-:B------:R-:W-:Y:S01]  /*15ad0*/  FFMA.FTZ R165, R174, R11.reuse, -R194.reuse ;  /* 0x0000000baea57223 */ /* 0x180fe200000108c2 */
[-CC-:B------:R-:W-:Y:S01]  /*15ae0*/  FFMA.FTZ R175, R175, R11.reuse, -R194.reuse ;  /* 0x0000000bafaf7223 */ /* 0x180fe200000108c2 */
[----:B------:R4:W-:Y:S01]  /*15af0*/  MUFU.EX2 R155, R164 ;  /* 0x000000a4009b7308 */ /* 0x0009e20000000800 */
[----:B---3--:R-:W-:Y:S01]  /*15b00*/  FSEL R153, R10, RZ, P1 ;  /* 0x000000ff0a997208 */ /* 0x008fe20000800000 */
[-CC-:B------:R-:W-:Y:S01]  /*15b10*/  FFMA.FTZ R178, R178, R11.reuse, -R194.reuse ;  /* 0x0000000bb2b27223 */ /* 0x180fe200000108c2 */
[-CC-:B------:R-:W-:Y:S01]  /*15b20*/  FFMA.FTZ R179, R179, R11.reuse, -R194.reuse ;  /* 0x0000000bb3b37223 */ /* 0x180fe200000108c2 */
[-CC-:B------:R-:W-:Y:S01]  /*15b30*/  FFMA.FTZ R180, R180, R11.reuse, -R194.reuse ;  /* 0x0000000bb4b47223 */ /* 0x180fe200000108c2 */
[-CC-:B------:R-:W-:Y:S01]  /*15b40*/  FFMA.FTZ R181, R181, R11.reuse, -R194.reuse ;  /* 0x0000000bb5b57223 */ /* 0x180fe200000108c2 */
[----:B------:R-:W-:Y:S01]  /*15b50*/  FADD.FTZ R153, -R153, R213 ;  /* 0x000000d599997221 */ /* 0x000fe20000010100 */
[-CC-:B------:R-:W-:Y:S01]  /*15b60*/  FFMA.FTZ R182, R182, R11.reuse, -R194.reuse ;  /* 0x0000000bb6b67223 */ /* 0x180fe200000108c2 */
[----:B------:R-:W3:Y:S01]  /*15b70*/  MUFU.EX2 R227, R227 ;  /* 0x000000e300e37308 */ /* 0x000ee20000000800 */
[----:B----4-:R-:W-:Y:S01]  /*15b80*/  F2FP.BF16.F32.PACK_AB R164, R177, R176 ;  /* 0x000000b0b1a4723e */ /* 0x010fe200000010ff */
[-C--:B------:R-:W-:Y:S01]  /*15b90*/  FMUL.FTZ R153, R153, R11.reuse ;  /* 0x0000000b99997220 */ /* 0x080fe20000410000 */
[-CC-:B------:R-:W-:Y:S01]  /*15ba0*/  FFMA.FTZ R183, R183, R11.reuse, -R194.reuse ;  /* 0x0000000bb7b77223 */ /* 0x180fe200000108c2 */
[----:B------:R-:W-:Y:S01]  /*15bb0*/  F2FP.BF16.F32.PACK_AB R160, R169, R168 ;  /* 0x000000a8a9a0723e */ /* 0x000fe200000010ff */
[-CC-:B------:R-:W-:Y:S01]  /*15bc0*/  FFMA.FTZ R186, R186, R11.reuse, -R194.reuse ;  /* 0x0000000bbaba7223 */ /* 0x180fe200000108c2 */
[-CC-:B------:R-:W-:Y:S01]  /*15bd0*/  FFMA.FTZ R187, R187, R11.reuse, -R194.reuse ;  /* 0x0000000bbbbb7223 */ /* 0x180fe200000108c2 */
[-CC-:B------:R-:W-:Y:S01]  /*15be0*/  FFMA.FTZ R190, R190, R11.reuse, -R194.reuse ;  /* 0x0000000bbebe7223 */ /* 0x180fe200000108c2 */
[----:B------:R3:W4:Y:S01]  /*15bf0*/  MUFU.EX2 R176, R153 ;  /* 0x0000009900b07308 */ /* 0x0007220000000800 */
[-CC-:B------:R-:W-:Y:S01]  /*15c00*/  FFMA.FTZ R189, R189, R11.reuse, -R194.reuse ;  /* 0x0000000bbdbd7223 */ /* 0x180fe200000108c2 */
[----:B------:R-:W-:Y:S01]  /*15c10*/  F2FP.BF16.F32.PACK_AB R162, R173, R172 ;  /* 0x000000acada2723e */ /* 0x000fe200000010ff */
[-CC-:B------:R-:W-:Y:S01]  /*15c20*/  FFMA.FTZ R191, R191, R11.reuse, -R194.reuse ;  /* 0x0000000bbfbf7223 */ /* 0x180fe200000108c2 */
[----:B------:R-:W-:Y:S01]  /*15c30*/  FFMA.FTZ R193, R193, R11, -R194 ;  /* 0x0000000bc1c17223 */ /* 0x000fe200000108c2 */
[----:B0-----:R-:W-:Y:S01]  /*15c40*/  FADD.FTZ R3, R188, R3 ;  /* 0x00000003bc037221 */ /* 0x001fe20000010000 */
[----:B------:R-:W-:-:S02]  /*15c50*/  F2FP.BF16.F32.PACK_AB R166, R215, R214 ;  /* 0x000000d6d7a6723e */ /* 0x000fc400000010ff */
[----:B------:R-:W0:Y:S01]  /*15c60*/  MUFU.EX2 R216, R216 ;  /* 0x000000d800d87308 */ /* 0x000e220000000800 */
[----:B--2---:R-:W-:Y:S01]  /*15c70*/  FADD.FTZ R3, R217, R3 ;  /* 0x00000003d9037221 */ /* 0x004fe20000010000 */
[----:B---3--:R-:W-:Y:S02]  /*15c80*/  F2FP.BF16.F32.PACK_AB R153, R155, R227 ;  /* 0x000000e39b99723e */ /* 0x008fe400000010ff */
[----:B------:R-:W-:Y:S02]  /*15c90*/  F2FP.BF16.F32.PACK_AB R168, R185, R197 ;  /* 0x000000c5b9a8723e */ /* 0x000fe400000010ff */
[----:B------:R-:W-:Y:S02]  /*15ca0*/  F2FP.BF16.F32.PACK_AB R170, R217, R188 ;  /* 0x000000bcd9aa723e */ /* 0x000fe400000010ff */
[----:B------:R-:W2:Y:S01]  /*15cb0*/  MUFU.EX2 R157, R157 ;  /* 0x0000009d009d7308 */ /* 0x000ea20000000800 */
[----:B----4-:R-:W-:Y:S01]  /*15cc0*/  FFMA.FTZ R0, R176, R0, R227 ;  /* 0x00000000b0007223 */ /* 0x010fe200000100e3 */
        /* <DEDUP_REMOVED lines=127> */
[----:B------:R-:W-:Y:S06]  /*164c0*/  @!P2 BRA `(.L_x_2833) ;  /* 0x000000000004a947 */ /* 0x000fec0003800000 */
[----:B------:R-:W-:Y:S01]  /*164d0*/  BPT.TRAP 0x1 ;  /* 0x000000040000795c */ /* 0x000fe20000300000 */
.L_x_2833:
[----:B------:R0:W2:Y:S01]  /*164e0*/  SYNCS.PHASECHK.TRANS64.TRYWAIT P1, [R211+URZ+0x22850], R212 ;  /* 0x022850d4d30075a7 */ /* 0x0000a2000802017f */
[----:B------:R-:W-:Y:S05]  /*164f0*/  @!P2 BRA `(.L_x_2834) ;  /* 0x000000000004a947 */ /* 0x000fea0003800000 */
[----:B------:R-:W-:Y:S01]  /*16500*/  BPT.TRAP 0x1 ;  /* 0x000000040000795c */ /* 0x000fe20000300000 */
.L_x_2834:
[----:B------:R-:W-:Y:S04]  /*16510*/  BSSY B0, `(.L_x_2835) ;  /* 0x0000004000007945 */ /* 0x000fe80003800000 */
[----:B--2---:R-:W-:Y:S05]  /*16520*/  @P1 BRA `(.L_x_2836) ;  /* 0x0000000000081947 */ /* 0x004fea0003800000 */
[----:B------:R-:W2:Y:S02]  /*16530*/  SYNCS.PHASECHK.TRANS64.TRYWAIT P1, [R211+URZ+0x22850], R212 ;  /* 0x022850d4d30075a7 */ /* 0x000ea4000802017f */
[----:B--2---:R-:W-:Y:S05]  /*16540*/  @!P1 BRA `(.L_x_2837) ;  /* 0x000000f8008c9947 */ /* 0x004fea0003800000 */
.L_x_2836:
[----:B------:R-:W-:Y:S05]  /*16550*/  BSYNC B0 ;  /* 0x0000000000007941 */ /* 0x000fea0003800000 */
.L_x_2835:
[----:B------:R-:W3:Y:S01]  /*16560*/  S2R R178, SR_TID.X ;  /* 0x0000000000b27919 */ /* 0x000ee20000002100 */
[----:B------:R-:W-:Y:S01]  /*16570*/  IMAD.MOV.U32 R177, RZ, RZ, 0x40000040 ;  /* 0x40000040ffb17424 */ /* 0x000fe200078e00ff */
[----:B------:R-:W-:Y:S05]  /*16580*/  WARPSYNC.ALL ;  /* 0x0000000000007948 */ /* 0x000fea0003800000 */
[----:B------:R-:W-:Y:S01]  /*16590*/  R2UR UR7, R177 ;  /* 0x00000000b10772ca */ /* 0x000fe200000e0000 */
[----:B------:R-:W-:Y:S01]  /*165a0*/  IMAD.MOV.U32 R176, RZ, RZ, 0xc00 ;  /* 0x00000c00ffb07424 */ /* 0x000fe200078e00ff */
[----:B------:R-:W-:Y:S01]  /*165b0*/  ISETP.GT.AND P1, PT, R4, R219, PT ;  /* 0x000000db0400720c */ /* 0x000fe20003f24270 */
[----:B012---:R-:W-:-:S02]  /*165c0*/  @!P0 VIADD R211, R211, 0x22860 ;  /* 0x00022860d3d38836 */ /* 0x007fc40000000000 */
[----:B------:R-:W-:Y:S02]  /*165d0*/  IMAD R176, R2, R176, UR42 ;  /* 0x0000002a02b07e24 */ /* 0x000fe4000f8e02b0 */
[----:B------:R-:W-:Y:S01]  /*165e0*/  VIADD R4, R4, 0xffffffff ;  /* 0xffffffff04047836 */ /* 0x000fe20000000000 */
[----:B------:R-:W-:Y:S01]  /*165f0*/  @!P0 PRMT R211, RZ, 0x654, R211 ;  /* 0x00000654ffd38816 */ /* 0x000fe200000000d3 */
[----:B------:R-:W-:Y:S01]  /*16600*/  IMAD.MOV.U32 R213, RZ, RZ, R10 ;  /* 0x000000ffffd57224 */ /* 0x000fe200078e000a */
[----:B------:R-:W-:Y:S01]  /*16610*/  R2UR UR6, R176 ;  /* 0x00000000b00672ca */ /* 0x000fe200000e0000 */
[----:B------:R-:W-:Y:S01]  /*16620*/  IMAD.MOV.U32 R216, RZ, RZ, R5 ;  /* 0x000000ffffd87224 */ /* 0x000fe200078e0005 */
[----:B---3--:R-:W-:-:S05]  /*16630*/  SHF.R.U32.HI R178, RZ, 0x7, R178 ;  /* 0x00000007ffb27819 */ /* 0x008fca00000116b2 */
        /* <DEDUP_REMOVED lines=46> */
.L_x_2820:
[----:B------:R-:W-:Y:S05]  /*16920*/  WARPSYNC.ALL ;  /* 0x0000000000007948 */ /* 0x000fea0003800000 */
[----:B------:R-:W2:Y:S01]  /*16930*/  SHFL.BFLY PT, R4, R3, 0x2, 0x1f ;  /* 0x0c401f0003047f89 */ /* 0x000ea200000e0000 */
[----:B------:R-:W-:Y:S02]  /*16940*/  IMAD.MOV.U32 R21, RZ, RZ, -0x800000 ;  /* 0xff800000ff157424 */ /* 0x000fe400078e00ff */
[----:B------:R-:W-:Y:S01]  /*16950*/  VIADD R2, R2, 0x1 ;  /* 0x0000000102027836 */ /* 0x000fe20000000000 */
[----:B------:R-:W3:Y:S01]  /*16960*/  SHFL.BFLY PT, R9, R0, 0x2, 0x1f ;  /* 0x0c401f0000097f89 */ /* 0x000ee200000e0000 */
[----:B------:R-:W-:Y:S01]  /*16970*/  VIADD R232, R232, 0x1 ;  /* 0x00000001e8e87836 */ /* 0x000fe20000000000 */
[----:B------:R4:W-:Y:S08]  /*16980*/  BAR.ARV R20, 0x100 ;  /* 0x000400140000751d */ /* 0x0009f00000002000 */
[----:B------:R-:W-:Y:S06]  /*16990*/  BAR.ARV 0x8, 0x180 ;  /* 0x0206000000007b1d */ /* 0x000fec0000002000 */
[----:B--2---:R-:W-:Y:S01]  /*169a0*/  FADD.FTZ R4, R4, R3 ;  /* 0x0000000304047221 */ /* 0x004fe20000010000 */
[----:B---3--:R-:W-:-:S04]  /*169b0*/  FADD.FTZ R9, R9, R0 ;  /* 0x0000000009097221 */ /* 0x008fc80000010000 */
[----:B------:R-:W2:Y:S04]  /*169c0*/  SHFL.BFLY PT, R7, R4, 0x1, 0x1f ;  /* 0x0c201f0004077f89 */ /* 0x000ea800000e0000 */
[----:B------:R-:W3:Y:S01]  /*169d0*/  SHFL.BFLY PT, R6, R9, 0x1, 0x1f ;  /* 0x0c201f0009067f89 */ /* 0x000ee200000e0000 */
[----:B--2---:R-:W-:Y:S01]  /*169e0*/  FADD.FTZ R7, R4, R7 ;  /* 0x0000000704077221 */ /* 0x004fe20000010000 */
[----:B------:R-:W-:Y:S02]  /*169f0*/  IMAD.MOV.U32 R4, RZ, RZ, RZ ;  /* 0x000000ffff047224 */ /* 0x000fe400078e00ff */
[----:B---3--:R-:W-:Y:S02]  /*16a00*/  FADD.FTZ R6, R9, R6 ;  /* 0x0000000609067221 */ /* 0x008fe40000010000 */
[----:B------:R-:W-:-:S03]  /*16a10*/  FSETP.NE.FTZ.AND P0, PT, R7, RZ, PT ;  /* 0x000000ff0700720b */ /* 0x000fc60003f15000 */
[----:B------:R-:W-:-:S10]  /*16a20*/  FSETP.NE.FTZ.AND P1, PT, R6, RZ, PT ;  /* 0x000000ff0600720b */ /* 0x000fd40003f35000 */
[----:B------:R-:W2:Y:S01]  /*16a30*/  @P0 MUFU.LG2 R8, R7 ;  /* 0x0000000700080308 */ /* 0x000ea20000000c00 */
[----:B------:R-:W-:-:S07]  /*16a40*/  @P0 FMUL.FTZ R0, R11, 0.69314718246459960938 ;  /* 0x3f3172180b000820 */ /* 0x000fce0000410000 */
[----:B------:R-:W3:Y:S08]  /*16a50*/  @P1 MUFU.LG2 R3, R6 ;  /* 0x0000000600031308 */ /* 0x000ef00000000c00 */
[----:B------:R-:W5:Y:S01]  /*16a60*/  @P0 MUFU.RCP R4, R7 ;  /* 0x0000000700040308 */ /* 0x000f620000001000 */
[----:B--2---:R-:W-:-:S04]  /*16a70*/  @P0 FMUL.FTZ R13, R8, 0.69314718246459960938 ;  /* 0x3f317218080d0820 */ /* 0x004fc80000410000 */
[----:B------:R-:W-:Y:S01]  /*16a80*/  @P0 FFMA.FTZ R21, R0, R5, R13 ;  /* 0x0000000500150223 */ /* 0x000fe2000001000d */
[----:B------:R-:W-:Y:S01]  /*16a90*/  @P1 FMUL.FTZ R0, R11, 0.69314718246459960938 ;  /* 0x3f3172180b001820 */ /* 0x000fe20000410000 */
[----:B------:R-:W-:Y:S01]  /*16aa0*/  PLOP3.LUT P0, PT, PT, PT, PT, 0x8, 0x0 ;  /* 0x000000000000781c */ /* 0x000fe20003f0e170 */
[----:B---3--:R-:W-:Y:S01]  /*16ab0*/  @P1 FMUL.FTZ R5, R3, 0.69314718246459960938 ;  /* 0x3f31721803051820 */ /* 0x008fe20000410000 */
[----:B------:R-:W-:-:S03]  /*16ac0*/  IMAD.MOV.U32 R3, RZ, RZ, -0x800000 ;  /* 0xff800000ff037424 */ /* 0x000fc600078e00ff */
[----:B------:R-:W-:Y:S01]  /*16ad0*/  @P1 FFMA.FTZ R3, R0, R10, R5 ;  /* 0x0000000a00031223 */ /* 0x000fe20000010005 */
[----:B------:R-:W-:Y:S02]  /*16ae0*/  IMAD.MOV.U32 R0, RZ, RZ, RZ ;  /* 0x000000ffff007224 */ /* 0x000fe400078e00ff */
[-C--:B-----5:R-:W-:Y:S01]  /*16af0*/  FMUL.FTZ R24, R24, R4.reuse ;  /* 0x0000000418187220 */ /* 0x0a0fe20000410000 */
[-C--:B------:R-:W-:Y:S01]  /*16b00*/  FMUL.FTZ R25, R25, R4.reuse ;  /* 0x0000000419197220 */ /* 0x080fe20000410000 */
[-C--:B------:R-:W-:Y:S02]  /*16b10*/  FMUL.FTZ R28, R28, R4.reuse ;  /* 0x000000041c1c7220 */ /* 0x080fe40000410000 */
[----:B------:R-:W2:Y:S01]  /*16b20*/  @P1 MUFU.RCP R0, R6 ;  /* 0x0000000600001308 */ /* 0x000ea20000001000 */
[----:B------:R-:W-:Y:S01]  /*16b30*/  ISETP.NE.AND P1, PT, R2, 0x2, PT ;  /* 0x000000020200780c */ /* 0x000fe20003f25270 */
[-C--:B------:R-:W-:Y:S01]  /*16b40*/  FMUL.FTZ R29, R29, R4.reuse ;  /* 0x000000041d1d7220 */ /* 0x080fe20000410000 */
[-C--:B------:R-:W-:Y:S01]  /*16b50*/  FMUL.FTZ R32, R32, R4.reuse ;  /* 0x0000000420207220 */ /* 0x080fe20000410000 */
[-C--:B------:R-:W-:Y:S01]  /*16b60*/  FMUL.FTZ R33, R33, R4.reuse ;  /* 0x0000000421217220 */ /* 0x080fe20000410000 */
[----:B------:R-:W-:Y:S01]  /*16b70*/  SEL R5, RZ, 0x1, P1 ;  /* 0x00000001ff057807 */ /* 0x000fe20000800000 */
        /* <DEDUP_REMOVED lines=122> */
[----:B------:R-:W-:-:S02]  /*17320*/  LOP3.LUT R202, R202, R5, RZ, 0x3c, !PT ;  /* 0x00000005caca7212 */ /* 0x000fc400078e3cff */
[----:B----4-:R-:W-:-:S07]  /*17330*/  SEL R2, R2, RZ, P1 ;  /* 0x000000ff02027207 */ /* 0x010fce0000800000 */
.L_x_2730:
[----:B------:R-:W-:Y:S05]  /*17340*/  WARPSYNC.ALL ;  /* 0x0000000000007948 */ /* 0x000fea0003800000 */
[----:B------:R-:W2:Y:S08]  /*17350*/  S2UR UR5, SR_CgaCtaId ;  /* 0x00000000000579c3 */ /* 0x000eb00000008800 */
[----:B------:R-:W-:Y:S06]  /*17360*/  BAR.SYNC.DEFER_BLOCKING 0x5, 0x180 ;  /* 0x0146000000007b1d */ /* 0x000fec0000010000 */
[----:B------:R-:W-:Y:S01]  /*17370*/  UMOV UR4, 0x400 ;  /* 0x0000040000047882 */ /* 0x000fe20000000000 */
[----:B------:R-:W-:Y:S01]  /*17380*/  BSSY B0, `(.L_x_2839) ;  /* 0x0000507000007945 */ /* 0x000fe20003800000 */
[----:B--2---:R-:W-:-:S06]  /*17390*/  ULEA UR4, UR5, UR4, 0x18 ;  /* 0x0000000405047291 */ /* 0x004fcc000f8ec03f */
[----:B------:R-:W-:-:S05]  /*173a0*/  IMAD.U32 R19, RZ, RZ, UR4 ;  /* 0x00000004ff137e24 */ /* 0x000fca000f8e00ff */
[----:B-----5:R2:W3:Y:S01]  /*173b0*/  LDS.128 R152, [R19+0x228d0] ;  /* 0x0228d00013987984 */ /* 0x0204e20000000c00 */
[----:B------:R-:W-:Y:S06]  /*173c0*/  BAR.ARV 0x4, 0x180 ;  /* 0x0106000000007b1d */ /* 0x000fec0000002000 */
[----:B------:R-:W-:Y:S05]  /*173d0*/  @P0 BRA `(.L_x_2840) ;  /* 0x0000004000300947 */ /* 0x000fea0003800000 */
[----:B------:R-:W4:Y:S01]  /*173e0*/  LDL R4, [R1+0x70] ;  /* 0x0000700001047983 */ /* 0x000f220000100800 */
[----:B------:R-:W-:Y:S01]  /*173f0*/  ISETP.NE.AND P0, PT, R225, RZ, PT ;  /* 0x000000ffe100720c */ /* 0x000fe20003f05270 */
[----:B------:R-:W-:Y:S01]  /*17400*/  ULDC UR4, c[0x0][0xad4] ;  /* 0x0002b50000047ab9 */ /* 0x000fe20000000800 */
[----:B------:R-:W-:Y:S01]  /*17410*/  F2FP.BF16.F32.PACK_AB R6, R29, R28 ;  /* 0x0000001c1d06723e */ /* 0x000fe200000010ff */
[----:B------:R-:W0:Y:S01]  /*17420*/  S2R R0, SR_SWINHI ;  /* 0x0000000000007919 */ /* 0x000e220000002f00 */
        /* <DEDUP_REMOVED lines=13> */
[----:B0-----:R-:W-:-:S03]  /*17500*/  MOV R13, R0 ;  /* 0x00000000000d7202 */ /* 0x001fc60000000f00 */
[----:B----4-:R-:W-:-:S04]  /*17510*/  IMAD.WIDE R14, R4, 0x2, R12 ;  /* 0x00000002040e7825 */ /* 0x010fc800078e020c */
        /* <DEDUP_REMOVED lines=162> */
[----:B0-----:R-:W-:Y:S01]  /*17f40*/  IADD3 R0, P0, R14, 0xc060, RZ ;  /* 0x0000c0600e007810 */ /* 0x001fe20007f1e0ff */
[----:B------:R-:W0:Y:S03]  /*17f50*/  LDC.64 R6, c[0x0][0xc00] ;  /* 0x00030000ff067b82 */ /* 0x000e260000000a00 */
[----:B------:R-:W-:Y:S01]  /*17f60*/  LOP3.LUT R4, R0, 0x380, RZ, 0xc0, !PT ;  /* 0x0000038000047812 */ /* 0x000fe200078ec0ff */
[----:B------:R-:W-:-:S03]  /*17f70*/  IMAD.X R15, RZ, RZ, R15, P0 ;  /* 0x000000ffff0f7224 */ /* 0x000fc600000e060f */
[----:B------:R-:W-:-:S04]  /*17f80*/  SHF.R.U64 R4, R4, 0x3, RZ ;  /* 0x0000000304047819 */ /* 0x000fc800000012ff */
[----:B------:R-:W-:Y:S01]  /*17f90*/  LOP3.LUT R14, R4, R0, RZ, 0x3c, !PT ;  /* 0x00000000040e7212 */ /* 0x000fe200078e3cff */
[----:B------:R-:W-:-:S03]  /*17fa0*/  IMAD.MOV.U32 R4, RZ, RZ, RZ ;  /* 0x000000ffff047224 */ /* 0x000fc600078e00ff */
[----:B------:R-:W-:-:S05]  /*17fb0*/  MOV R14, R14 ;  /* 0x0000000e000e7202 */ /* 0x000fca0000000f00 */
[----:B------:R4:W-:Y:S01]  /*17fc0*/  STSM.16.M88.4 [R14], R8 ;  /* 0x000000080e007844 */ /* 0x0009e20000000200 */
[----:B0-----:R-:W-:Y:S01]  /*17fd0*/  IMAD.WIDE R6, R230, 0x4, R6 ;  /* 0x00000004e6067825 */ /* 0x001fe200078e0206 */
[----:B------:R-:W-:Y:S06]  /*17fe0*/  BAR.SYNC.DEFER_BLOCKING 0x1, 0x100 ;  /* 0x0044000000007b1d */ /* 0x000fec0000010000 */
[----:B------:R-:W5:Y:S01]  /*17ff0*/  @P1 LDG.E R4, desc[UR38][R6.64] ;  /* 0x0000002606041981 */ /* 0x000f62000c1e1900 */
[----:B------:R-:W-:Y:S01]  /*18000*/  ISETP.NE.U32.AND P0, PT, RZ, UR6, PT ;  /* 0x00000006ff007c0c */ /* 0x000fe2000bf05070 */
[----:B------:R-:W-:Y:S01]  /*18010*/  ULDC UR6, c[0x0][0xa88] ;  /* 0x0002a20000067ab9 */ /* 0x000fe20000000800 */
[----:B------:R-:W-:-:S02]  /*18020*/  IMAD.MOV.U32 R20, RZ, RZ, 0x9b8 ;  /* 0x000009b8ff147424 */ /* 0x000fc400078e00ff */
[----:B------:R-:W-:Y:S01]  /*18030*/  ISETP.NE.AND.EX P0, PT, RZ, UR7, PT, P0 ;  /* 0x00000007ff007c0c */ /* 0x000fe2000bf05300 */
[----:B------:R-:W-:-:S12]  /*18040*/  IMAD.U32 R0, RZ, RZ, UR6 ;  /* 0x00000006ff007e24 */ /* 0x000fd8000f8e00ff */
[----:B----4-:R-:W0:Y:S01]  /*18050*/  @P0 LDC.64 R8, c[0x0][0xc08] ;  /* 0x00030200ff080b82 */ /* 0x010e220000000a00 */
[----:B------:R-:W-:-:S04]  /*18060*/  ISETP.GT.AND P2, PT, R225, 0x1, PT ;  /* 0x00000001e100780c */ /* 0x000fc80003f44270 */
[----:B------:R-:W-:-:S04]  /*18070*/  SEL R20, R20, 0x978, P2 ;  /* 0x0000097814147807 */ /* 0x000fc80001000000 */
[----:B------:R4:W1:Y:S01]  /*18080*/  LDC.64 R10, c[0x0][R20+0x220] ;  /* 0x00008800140a7b82 */ /* 0x0008620000000a00 */
[----:B0-----:R-:W-:-:S05]  /*18090*/  @P0 IMAD.WIDE R8, R230, 0x4, R8 ;  /* 0x00000004e6080825 */ /* 0x001fca00078e0208 */
[----:B------:R0:W5:Y:S02]  /*180a0*/  @P0 LDG.E R0, desc[UR38][R8.64] ;  /* 0x0000002608000981 */ /* 0x000164000c1e1900 */
[----:B0-----:R4:W0:Y:S01]  /*180b0*/  LDC.64 R8, c[0x0][R20+0x218] ;  /* 0x0000860014087b82 */ /* 0x0018220000000a00 */
[----:B-1----:R-:W-:Y:S05]  /*180c0*/  @P0 BRA `(.L_x_2841) ;  /* 0x0000000000100947 */ /* 0x002fea0003800000 */
[----:B------:R-:W-:Y:S05]  /*180d0*/  @!P1 BRA `(.L_x_2841) ;  /* 0x00000000000c9947 */ /* 0x000fea0003800000 */
[----:B-----5:R-:W2:Y:S04]  /*180e0*/  LDG.E R0, desc[UR38][R6.64] ;  /* 0x0000002606007981 */ /* 0x020ea8000c1e1900 */
[----:B------:R-:W2:Y:S02]  /*180f0*/  LDG.E R6, desc[UR38][R6.64+0x4] ;  /* 0x0000042606067981 */ /* 0x000ea4000c1e1900 */
[----:B--2---:R-:W-:-:S07]  /*18100*/  IMAD.IADD R0, R6, 0x1, -R0 ;  /* 0x0000000106007824 */ /* 0x004fce00078e0a00 */
.L_x_2841:
[----:B------:R-:W2:Y:S01]  /*18110*/  LDL R159, [R1+0x6c] ;  /* 0x00006c00019f7983 */ /* 0x000ea20000100800 */
[----:B------:R-:W1:Y:S03]  /*18120*/  LDC R157, c[0x0][0xbe8] ;  /* 0x0002fa00ff9d7b82 */ /* 0x000e660000000800 */
[----:B------:R-:W2:Y:S01]  /*18130*/  LDL R158, [R1+0x64] ;  /* 0x00006400019e7983 */ /* 0x000ea20000100800 */
[----:B------:R-:W-:Y:S02]  /*18140*/  ISETP.NE.U32.AND P0, PT, RZ, UR4, PT ;  /* 0x00000004ff007c0c */ /* 0x000fe4000bf05070 */
[----:B------:R-:W-:Y:S02]  /*18150*/  SHF.R.S32.HI R5, RZ, 0x1f, R230 ;  /* 0x0000001fff057819 */ /* 0x000fe400000114e6 */
[----:B------:R-:W4:Y:S01]  /*18160*/  LDC.64 R14, c[0x0][R20+0x228] ;  /* 0x00008a00140e7b82 */ /* 0x000f220000000a00 */
[----:B------:R-:W-:-:S04]  /*18170*/  ISETP.NE.AND.EX P0, PT, RZ, UR5, PT, P0 ;  /* 0x00000005ff007c0c */ /* 0x000fc8000bf05300 */
[----:B------:R-:W-:Y:S02]  /*18180*/  SEL R6, R230, RZ, !P0 ;  /* 0x000000ffe6067207 */ /* 0x000fe40004000000 */
[----:B------:R-:W-:-:S03]  /*18190*/  SEL R5, R5, RZ, !P0 ;  /* 0x000000ff05057207 */ /* 0x000fc60004000000 */
[----:B---3--:R-:W-:-:S04]  /*181a0*/  IMAD R152, R11, R6, RZ ;  /* 0x000000060b987224 */ /* 0x008fc800078e02ff */
[----:B------:R-:W-:Y:S01]  /*181b0*/  IMAD R152, R10, R5, R152 ;  /* 0x000000050a987224 */ /* 0x000fe200078e0298 */
[----:B-1----:R-:W-:Y:S01]  /*181c0*/  ISETP.NE.AND P1, PT, R157, 0x1, PT ;  /* 0x000000019d00780c */ /* 0x002fe20003f25270 */
[-C--:B0-----:R-:W-:Y:S02]  /*181d0*/  IMAD R5, R9, R224.reuse, RZ ;  /* 0x000000e009057224 */ /* 0x081fe400078e02ff */
[----:B------:R-:W-:-:S04]  /*181e0*/  IMAD.WIDE.U32 R8, R8, R224, RZ ;  /* 0x000000e008087225 */ /* 0x000fc800078e00ff */
[----:B------:R-:W-:-:S04]  /*181f0*/  IMAD.WIDE.U32 R10, R10, R6, RZ ;  /* 0x000000060a0a7225 */ /* 0x000fc800078e00ff */
[----:B------:R-:W-:Y:S01]  /*18200*/  IMAD.IADD R156, R9, 0x1, R5 ;  /* 0x00000001099c7824 */ /* 0x000fe200078e0205 */
[----:B-----5:R-:W-:Y:S01]  /*18210*/  IADD3 R7, P0, P3, R10, R8, R4 ;  /* 0x000000080a077210 */ /* 0x020fe20007b1e004 */
[----:B------:R-:W0:Y:S01]  /*18220*/  @P1 LDC R9, c[0x0][0xbec] ;  /* 0x0002fb00ff091b82 */ /* 0x000e220000000800 */
[----:B------:R-:W-:Y:S01]  /*18230*/  SEL R10, R233, RZ, P2 ;  /* 0x000000ffe90a7207 */ /* 0x000fe20001000000 */
[----:B------:R-:W-:Y:S01]  /*18240*/  IMAD.IADD R152, R11, 0x1, R152 ;  /* 0x000000010b987824 */ /* 0x000fe200078e0298 */
[----:B------:R-:W-:Y:S01]  /*18250*/  SHF.R.S32.HI R5, RZ, 0x1f, R4 ;  /* 0x0000001fff057819 */ /* 0x000fe20000011404 */
[----:B------:R-:W-:-:S04]  /*18260*/  IMAD R0, R0, R157, RZ ;  /* 0x0000009d00007224 */ /* 0x000fc800078e02ff */
[----:B------:R-:W1:Y:S01]  /*18270*/  @P1 LDC R8, c[0x0][0xbf0] ;  /* 0x0002fc00ff081b82 */ /* 0x000e620000000800 */
[-C--:B----4-:R-:W-:Y:S02]  /*18280*/  IMAD R15, R15, R10.reuse, RZ ;  /* 0x0000000a0f0f7224 */ /* 0x090fe400078e02ff */
[----:B------:R-:W-:Y:S01]  /*18290*/  IMAD.WIDE.U32 R10, R14, R10, RZ ;  /* 0x0000000a0e0a7225 */ /* 0x000fe200078e00ff */
[----:B------:R-:W-:-:S03]  /*182a0*/  IADD3.X R14, R152, R156, R5, P0, P3 ;  /* 0x0000009c980e7210 */ /* 0x000fc600007e6405 */
[----:B------:R-:W-:Y:S02]  /*182b0*/  IMAD.IADD R152, R210, 0x1, R209 ;  /* 0x00000001d2987824 */ /* 0x000fe400078e02d1 */
[----:B------:R-:W-:Y:S02]  /*182c0*/  IMAD.IADD R15, R11, 0x1, R15 ;  /* 0x000000010b0f7824 */ /* 0x000fe400078e020f */
[----:B0-----:R-:W-:-:S04]  /*182d0*/  @P1 IMAD.HI.U32 R9, R152, R9, RZ ;  /* 0x0000000998091227 */ /* 0x001fc800078e00ff */
[----:B------:R-:W-:Y:S01]  /*182e0*/  IMAD.MOV.U32 R156, RZ, RZ, R152 ;  /* 0x000000ffff9c7224 */ /* 0x000fe200078e0098 */
[----:B-1----:R-:W-:Y:S02]  /*182f0*/  @P1 SHF.R.U32.HI R156, RZ, R8, R9 ;  /* 0x00000008ff9c1219 */ /* 0x002fe40000011609 */
[----:B------:R0:W1:Y:S02]  /*18300*/  LDC.64 R8, c[0x0][R20+0x210] ;  /* 0x0000840014087b82 */ /* 0x0000640000000a00 */
[----:B------:R-:W-:Y:S02]  /*18310*/  IADD3 R10, P0, P3, R156, R7, R10 ;  /* 0x000000079c0a7210 */ /* 0x000fe40007b1e00a */
[----:B------:R-:W-:-:S04]  /*18320*/  SHF.R.S32.HI R7, RZ, 0x1f, R156 ;  /* 0x0000001fff077819 */ /* 0x000fc8000001149c */
[----:B------:R-:W-:Y:S01]  /*18330*/  IADD3.X R11, R7, R14, R15, P0, P3 ;  /* 0x0000000e070b7210 */ /* 0x000fe200007e640f */
[----:B0-----:R-:W-:Y:S01]  /*18340*/  IMAD.MOV R20, RZ, RZ, -R156 ;  /* 0x000000ffff147224 */ /* 0x001fe200078e0a9c */
[----:B------:R-:W0:Y:S03]  /*18350*/  LDC.64 R14, c[0x0][0xba8] ;  /* 0x0002ea00ff0e7b82 */ /* 0x000e260000000a00 */
[----:B------:R-:W-:-:S05]  /*18360*/  IMAD R20, R157, R20, R152 ;  /* 0x000000149d147224 */ /* 0x000fca00078e0298 */
[----:B------:R-:W-:Y:S01]  /*18370*/  SHF.R.S32.HI R7, RZ, 0x1f, R20 ;  /* 0x0000001fff077819 */ /* 0x000fe20000011414 */
[----:B0-----:R-:W0:Y:S08]  /*18380*/  @!P2 LDC R14, c[0x0][0xb50] ;  /* 0x0002d400ff0eab82 */ /* 0x001e300000000800 */
[----:B------:R-:W3:Y:S01]  /*18390*/  @!P2 LDC R15, c[0x0][0xb54] ;  /* 0x0002d500ff0fab82 */ /* 0x000ee20000000800 */
[----:B-1----:R-:W-:-:S02]  /*183a0*/  IMAD R9, R9, R20, RZ ;  /* 0x0000001409097224 */ /* 0x002fc400078e02ff */
[----:B------:R-:W-:-:S04]  /*183b0*/  IMAD.WIDE.U32 R10, R8, R20, R10 ;  /* 0x00000014080a7225 */ /* 0x000fc800078e000a */
[----:B------:R-:W-:-:S04]  /*183c0*/  IMAD R7, R8, R7, R9 ;  /* 0x0000000708077224 */ /* 0x000fc800078e0209 */
[----:B------:R-:W-:Y:S01]  /*183d0*/  IMAD.IADD R7, R11, 0x1, R7 ;  /* 0x000000010b077824 */ /* 0x000fe200078e0207 */
[----:B0-----:R-:W-:-:S05]  /*183e0*/  LEA R14, P0, R10, R14, 0x2 ;  /* 0x0000000e0a0e7211 */ /* 0x001fca00078010ff */
[----:B------:R-:W-:Y:S01]  /*183f0*/  SHFL.IDX PT, R8, R14, RZ, 0x1c1f ;  /* 0x001c1fff0e087589 */ /* 0x000fe200000e0000 */
[----:B---3--:R-:W-:-:S03]  /*18400*/  LEA.HI.X R7, R10, R15, R7, 0x2, P0 ;  /* 0x0000000f0a077211 */ /* 0x008fc600000f1407 */
[----:B------:R-:W-:Y:S04]  /*18410*/  SHFL.IDX PT, R10, R14, 0x1, 0x1c1f ;  /* 0x003c1f000e0a7f89 */ /* 0x000fe800000e0000 */
[----:B------:R-:W0:Y:S04]  /*18420*/  SHFL.IDX PT, R9, R7, RZ, 0x1c1f ;  /* 0x001c1fff07097589 */ /* 0x000e2800000e0000 */
[----:B------:R1:W3:Y:S01]  /*18430*/  SHFL.IDX PT, R11, R7, 0x1, 0x1c1f ;  /* 0x003c1f00070b7f89 */ /* 0x0002e200000e0000 */
[----:B--2---:R-:W-:Y:S01]  /*18440*/  IMAD.IADD R20, R159, 0x1, R209 ;  /* 0x000000019f147824 */ /* 0x004fe200078e02d1 */
[----:B------:R-:W-:-:S03]  /*18450*/  LOP3.LUT P0, RZ, R158, 0x3, RZ, 0xc0, !PT ;  /* 0x000000039eff7812 */ /* 0x000fc6000780c0ff */
[C---:B-1----:R-:W-:Y:S01]  /*18460*/  VIADD R7, R20.reuse, 0x8 ;  /* 0x0000000814077836 */ /* 0x042fe20000000000 */
[----:B------:R-:W-:-:S04]  /*18470*/  ISETP.GE.OR P3, PT, R20, R0, P0 ;  /* 0x000000001400720c */ /* 0x000fc80000766670 */
[----:B------:R-:W-:-:S09]  /*18480*/  ISETP.GE.OR P0, PT, R7, R0, P0 ;  /* 0x000000000700720c */ /* 0x000fd20000706670 */
[----:B0-----:R0:W-:Y:S04]  /*18490*/  @!P3 ST.E desc[UR38][R8.64], R21 ;  /* 0x000000150800b985 */ /* 0x0011e8000c101926 */
[----:B---3--:R0:W-:Y:S01]  /*184a0*/  @!P0 ST.E desc[UR38][R10.64], R3 ;  /* 0x000000030a008985 */ /* 0x0081e2000c101926 */
[----:B------:R-:W-:Y:S05]  /*184b0*/  @P2 BRA `(.L_x_2842) ;  /* 0x0000001000382947 */ /* 0x000fea0003800000 */
[----:B0-----:R-:W0:Y:S01]  /*184c0*/  S2R R3, SR_TID.X ;  /* 0x0000000000037919 */ /* 0x001e220000002100 */
        /* <DEDUP_REMOVED lines=10> */
[----:B------:R-:W-:Y:S02]  /*18570*/  IADD3 R41, P4, R12, 0x4000, RZ ;  /* 0x000040000c297810 */ /* 0x000fe40007f9e0ff */
[----:B------:R-:W-:Y:S02]  /*18580*/  LOP3.LUT R28, R29, 0x380, RZ, 0xc0, !PT ;  /* 0x000003801d1c7812 */ /* 0x000fe400078ec0ff */
[----:B------:R-:W-:-:S02]  /*18590*/  LOP3.LUT R32, R33, 0x380, RZ, 0xc0, !PT ;  /* 0x0000038021207812 */ /* 0x000fc400078ec0ff */
[----:B------:R-:W-:Y:S02]  /*185a0*/  LOP3.LUT R36, R37, 0x380, RZ, 0xc0, !PT ;  /* 0x0000038025247812 */ /* 0x000fe400078ec0ff */
[----:B------:R-:W-:Y:S02]  /*185b0*/  LOP3.LUT R40, R41, 0x380, RZ, 0xc0, !PT ;  /* 0x0000038029287812 */ /* 0x000fe400078ec0ff */
[----:B------:R-:W-:Y:S02]  /*185c0*/  IADD3 R45, P5, R12, 0x5000, RZ ;  /* 0x000050000c2d7810 */ /* 0x000fe40007fbe0ff */
[----:B------:R-:W-:Y:S02]  /*185d0*/  SHF.R.U64 R28, R28, 0x3, RZ ;  /* 0x000000031c1c7819 */ /* 0x000fe400000012ff */
[----:B------:R-:W-:Y:S02]  /*185e0*/  SHF.R.U64 R32, R32, 0x3, RZ ;  /* 0x0000000320207819 */ /* 0x000fe400000012ff */
[----:B------:R-:W-:-:S02]  /*185f0*/  SHF.R.U64 R36, R36, 0x3, RZ ;  /* 0x0000000324247819 */ /* 0x000fc400000012ff */
        /* <DEDUP_REMOVED lines=17> */
[----:B------:R-:W-:Y:S02]  /*18710*/  SHF.R.U64 R44, R44, 0x3, RZ ;  /* 0x000000032c2c7819 */ /* 0x000fe400000012ff */
[----:B------:R-:W-:Y:S01]  /*18720*/  LOP3.LUT R48, R49, 0x380, RZ, 0xc0, !PT ;  /* 0x0000038031307812 */ /* 0x000fe200078ec0ff */
[----:B------:R-:W5:Y:S01]  /*18730*/  LD.E.128 R36, desc[UR38][R36.64] ;  /* 0x0000002624247980 */ /* 0x000f62000c101d00 */
[----:B------:R-:W-:Y:S02]  /*18740*/  LOP3.LUT R52, R53, 0x380, RZ, 0xc0, !PT ;  /* 0x0000038035347812 */ /* 0x000fe400078ec0ff */
[----:B------:R-:W-:Y:S01]  /*18750*/  LOP3.LUT R56, R57, 0x380, RZ, 0xc0, !PT ;  /* 0x0000038039387812 */ /* 0x000fe200078ec0ff */
[----:B------:R-:W5:Y:S01]  /*18760*/  LD.E.128 R40, desc[UR38][R40.64] ;  /* 0x0000002628287980 */ /* 0x000f62000c101d00 */
[----:B------:R-:W-:-:S02]  /*18770*/  LOP3.LUT R60, R61, 0x380, RZ, 0xc0, !PT ;  /* 0x000003803d3c7812 */ /* 0x000fc400078ec0ff */
[----:B------:R-:W-:Y:S01]  /*18780*/  LOP3.LUT R44, R44, R45, RZ, 0x3c, !PT ;  /* 0x0000002d2c2c7212 */ /* 0x000fe200078e3cff */
[----:B------:R-:W-:Y:S01]  /*18790*/  IMAD.X R45, RZ, RZ, R13, P5 ;  /* 0x000000ffff2d7224 */ /* 0x000fe200028e060d */
[----:B------:R-:W-:Y:S02]  /*187a0*/  IADD3 R65, P5, R12, 0xa000, RZ ;  /* 0x0000a0000c417810 */ /* 0x000fe40007fbe0ff */
[----:B------:R-:W-:Y:S02]  /*187b0*/  SHF.R.U64 R48, R48, 0x3, RZ ;  /* 0x0000000330307819 */ /* 0x000fe400000012ff */
[----:B------:R-:W-:Y:S01]  /*187c0*/  SHF.R.U64 R52, R52, 0x3, RZ ;  /* 0x0000000334347819 */ /* 0x000fe200000012ff */
[----:B------:R-:W5:Y:S01]  /*187d0*/  LD.E.128 R44, desc[UR38][R44.64] ;  /* 0x000000262c2c7980 */ /* 0x000f62000c101d00 */
[----:B------:R-:W-:Y:S02]  /*187e0*/  SHF.R.U64 R56, R56, 0x3, RZ ;  /* 0x0000000338387819 */ /* 0x000fe400000012ff */
[----:B------:R-:W-:-:S02]  /*187f0*/  SHF.R.U64 R60, R60, 0x3, RZ ;  /* 0x000000033c3c7819 */ /* 0x000fc400000012ff */
        /* <DEDUP_REMOVED lines=14> */
[C---:B------:R-:W-:Y:S02]  /*188e0*/  IADD3 R81, P4, R12.reuse, 0xe000, RZ ;  /* 0x0000e0000c517810 */ /* 0x040fe40007f9e0ff */
[----:B------:R-:W-:Y:S01]  /*188f0*/  LOP3.LUT R11, R12, 0x380, RZ, 0xc0, !PT ;  /* 0x000003800c0b7812 */ /* 0x000fe200078ec0ff */
[----:B------:R-:W5:Y:S01]  /*18900*/  LD.E.128 R56, desc[UR38][R56.64] ;  /* 0x0000002638387980 */ /* 0x000f62000c101d00 */
[----:B------:R-:W-:Y:S02]  /*18910*/  SHF.R.U64 R64, R64, 0x3, RZ ;  /* 0x0000000340407819 */ /* 0x000fe400000012ff */
[----:B------:R-:W-:Y:S01]  /*18920*/  LOP3.LUT R68, R69, 0x380, RZ, 0xc0, !PT ;  /* 0x0000038045447812 */ /* 0x000fe200078ec0ff */
[----:B------:R-:W5:Y:S01]  /*18930*/  LD.E.128 R60, desc[UR38][R60.64] ;  /* 0x000000263c3c7980 */ /* 0x000f62000c101d00 */
[----:B------:R-:W-:-:S02]  /*18940*/  LOP3.LUT R72, R73, 0x380, RZ, 0xc0, !PT ;  /* 0x0000038049487812 */ /* 0x000fc400078ec0ff */
[----:B------:R-:W-:Y:S02]  /*18950*/  LOP3.LUT R76, R77, 0x380, RZ, 0xc0, !PT ;  /* 0x000003804d4c7812 */ /* 0x000fe400078ec0ff */
[----:B------:R-:W-:Y:S02]  /*18960*/  LOP3.LUT R80, R81, 0x380, RZ, 0xc0, !PT ;  /* 0x0000038051507812 */ /* 0x000fe400078ec0ff */
[----:B------:R-:W-:Y:S02]  /*18970*/  SHF.R.U64 R11, R11, 0x3, RZ ;  /* 0x000000030b0b7819 */ /* 0x000fe400000012ff */
[----:B------:R-:W-:Y:S01]  /*18980*/  LOP3.LUT R64, R64, R65, RZ, 0x3c, !PT ;  /* 0x0000004140407212 */ /* 0x000fe200078e3cff */
[----:B------:R-:W-:Y:S01]  /*18990*/  IMAD.X R65, RZ, RZ, R13, P5 ;  /* 0x000000ffff417224 */ /* 0x000fe200028e060d */
[----:B------:R-:W-:Y:S02]  /*189a0*/  IADD3 R10, P5, R12, 0xf000, RZ ;  /* 0x0000f0000c0a7810 */ /* 0x000fe40007fbe0ff */
[----:B------:R-:W-:-:S02]  /*189b0*/  SHF.R.U64 R68, R68, 0x3, RZ ;  /* 0x0000000344447819 */ /* 0x000fc400000012ff */
[----:B------:R-:W-:Y:S01]  /*189c0*/  SHF.R.U64 R72, R72, 0x3, RZ ;  /* 0x0000000348487819 */ /* 0x000fe200000012ff */
[--C-:B------:R-:W-:Y:S01]  /*189d0*/  IMAD.X R85, RZ, RZ, R13.reuse, P5 ;  /* 0x000000ffff557224 */ /* 0x100fe200028e060d */
[----:B------:R-:W-:Y:S01]  /*189e0*/  SHF.R.U64 R76, R76, 0x3, RZ ;  /* 0x000000034c4c7819 */ /* 0x000fe200000012ff */
[----:B------:R-:W5:Y:S01]  /*189f0*/  LD.E.128 R64, desc[UR38][R64.64] ;  /* 0x0000002640407980 */ /* 0x000f62000c101d00 */
[----:B------:R-:W-:Y:S02]  /*18a00*/  SHF.R.U64 R80, R80, 0x3, RZ ;  /* 0x0000000350507819 */ /* 0x000fe400000012ff */
        /* <DEDUP_REMOVED lines=9> */
[----:B------:R0:W5:Y:S01]  /*18aa0*/  LD.E.128 R24, desc[UR38][R12.64] ;  /* 0x000000260c187980 */ /* 0x000162000c101d00 */
[----:B------:R-:W-:-:S02]  /*18ab0*/  LOP3.LUT R9, R10, 0x380, RZ, 0xc0, !PT ;  /* 0x000003800a097812 */ /* 0x000fc400078ec0ff */
[----:B------:R-:W-:Y:S01]  /*18ac0*/  LOP3.LUT R8, R8, 0xfffffff8, RZ, 0xc0, !PT ;  /* 0xfffffff808087812 */ /* 0x000fe200078ec0ff */
[----:B------:R-:W5:Y:S01]  /*18ad0*/  LD.E.128 R68, desc[UR38][R68.64] ;  /* 0x0000002644447980 */ /* 0x000f62000c101d00 */
[----:B------:R-:W-:Y:S02]  /*18ae0*/  SHF.R.U64 R9, R9, 0x3, RZ ;  /* 0x0000000309097819 */ /* 0x000fe400000012ff */
[----:B------:R-:W-:Y:S01]  /*18af0*/  SHF.R.S32.HI R11, RZ, 0x1f, R6 ;  /* 0x0000001fff0b7819 */ /* 0x000fe20000011406 */
[----:B------:R-:W5:Y:S01]  /*18b00*/  LD.E.128 R72, desc[UR38][R72.64] ;  /* 0x0000002648487980 */ /* 0x000f62000c101d00 */
[----:B------:R-:W-:Y:S01]  /*18b10*/  LOP3.LUT R84, R9, R10, RZ, 0x3c, !PT ;  /* 0x0000000a09547212 */ /* 0x000fe200078e3cff */
[----:B0-----:R-:W0:Y:S01]  /*18b20*/  @P1 LDC R13, c[0x0][0xbec] ;  /* 0x0002fb00ff0d1b82 */ /* 0x001e220000000800 */
[----:B------:R-:W-:Y:S01]  /*18b30*/  IMAD.IADD R8, R3, 0x1, -R8 ;  /* 0x0000000103087824 */ /* 0x000fe200078e0a08 */
[----:B------:R-:W5:Y:S04]  /*18b40*/  LD.E.128 R76, desc[UR38][R76.64] ;  /* 0x000000264c4c7980 */ /* 0x000f68000c101d00 */
[----:B------:R-:W5:Y:S02]  /*18b50*/  LD.E.128 R80, desc[UR38][R80.64] ;  /* 0x0000002650507980 */ /* 0x000f64000c101d00 */
[----:B------:R-:W1:Y:S01]  /*18b60*/  @P1 LDC R12, c[0x0][0xbf0] ;  /* 0x0002fc00ff0c1b82 */ /* 0x000e620000000800 */
[C---:B------:R-:W-:Y:S01]  /*18b70*/  IMAD R9, R4.reuse, UR5, R5 ;  /* 0x0000000504097c24 */ /* 0x040fe2000f8e0205 */
[----:B------:R-:W5:Y:S01]  /*18b80*/  LD.E.128 R84, desc[UR38][R84.64] ;  /* 0x0000002654547980 */ /* 0x000f62000c101d00 */
[----:B------:R-:W-:Y:S01]  /*18b90*/  IMAD.WIDE.U32 R4, R4, UR4, RZ ;  /* 0x0000000404047c25 */ /* 0x000fe2000f8e00ff */
[----:B------:R-:W-:Y:S01]  /*18ba0*/  ULDC.64 UR4, c[0x0][0xae8] ;  /* 0x0002ba0000047ab9 */ /* 0x000fe20000000a00 */
[----:B------:R-:W-:Y:S01]  /*18bb0*/  @!PT LDS RZ, [RZ] ;  /* 0x00000000fffff984 */ /* 0x000fe20000000800 */
[----:B------:R-:W-:Y:S01]  /*18bc0*/  @!PT LDS RZ, [RZ] ;  /* 0x00000000fffff984 */ /* 0x000fe20000000800 */
[----:B------:R-:W-:Y:S01]  /*18bd0*/  @!PT LDS RZ, [RZ] ;  /* 0x00000000fffff984 */ /* 0x000fe20000000800 */
[----:B------:R-:W-:Y:S01]  /*18be0*/  @!PT LDS RZ, [RZ] ;  /* 0x00000000fffff984 */ /* 0x000fe20000000800 */
[----:B------:R2:W-:Y:S06]  /*18bf0*/  MEMBAR.ALL.CTA ;  /* 0x0000000000007992 */ /* 0x0005ec0000008000 */
[----:B--2---:R-:W2:Y:S01]  /*18c00*/  FENCE.VIEW.ASYNC.S ;  /* 0x00000000000073c6 */ /* 0x004ea20000000000 */
[----:B------:R-:W-:-:S02]  /*18c10*/  IMAD R8, R8, 0x20, R7 ;  /* 0x0000002008087824 */ /* 0x000fc400078e0207 */
[----:B------:R-:W-:Y:S02]  /*18c20*/  IMAD.IADD R5, R5, 0x1, R9 ;  /* 0x0000000105057824 */ /* 0x000fe400078e0209 */
[----:B------:R-:W-:Y:S02]  /*18c30*/  IMAD.IADD R10, R209, 0x1, R8 ;  /* 0x00000001d10a7824 */ /* 0x000fe400078e0208 */
[----:B------:R-:W-:-:S04]  /*18c40*/  IMAD.WIDE.U32 R4, R224, UR4, R4 ;  /* 0x00000004e0047c25 */ /* 0x000fc8000f8e0004 */
[----:B0-----:R-:W-:-:S04]  /*18c50*/  @P1 IMAD.HI.U32 R3, R10, R13, RZ ;  /* 0x0000000d0a031227 */ /* 0x001fc800078e00ff */
[----:B------:R-:W-:Y:S01]  /*18c60*/  IMAD R5, R224, UR5, R5 ;  /* 0x00000005e0057c24 */ /* 0x000fe2000f8e0205 */
[----:B------:R-:W-:Y:S01]  /*18c70*/  ULDC.64 UR4, c[0x0][0xaf0] ;  /* 0x0002bc0000047ab9 */ /* 0x000fe20000000a00 */
[----:B------:R-:W-:Y:S01]  /*18c80*/  IMAD.MOV.U32 R9, RZ, RZ, R10 ;  /* 0x000000ffff097224 */ /* 0x000fe200078e000a */
[----:B-1----:R-:W-:Y:S01]  /*18c90*/  @P1 SHF.R.U32.HI R9, RZ, R12, R3 ;  /* 0x0000000cff091219 */ /* 0x002fe20000011603 */
[----:B------:R-:W-:Y:S02]  /*18ca0*/  IMAD R11, R11, UR4, RZ ;  /* 0x000000040b0b7c24 */ /* 0x000fe4000f8e02ff */
[----:B------:R-:W-:Y:S01]  /*18cb0*/  IMAD.WIDE.U32 R4, R6, UR4, R4 ;  /* 0x0000000406047c25 */ /* 0x000fe2000f8e0004 */
[----:B------:R-:W-:-:S03]  /*18cc0*/  SHF.R.S32.HI R3, RZ, 0x1f, R9 ;  /* 0x0000001fff037819 */ /* 0x000fc60000011409 */
[----:B------:R-:W-:Y:S01]  /*18cd0*/  IMAD R11, R6, UR5, R11 ;  /* 0x00000005060b7c24 */ /* 0x000fe2000f8e020b */
[----:B------:R-:W-:Y:S01]  /*18ce0*/  ULDC.64 UR4, c[0x0][0xae0] ;  /* 0x0002b80000047ab9 */ /* 0x000fe20000000a00 */
[----:B------:R-:W-:Y:S02]  /*18cf0*/  IMAD.MOV R8, RZ, RZ, -R9 ;  /* 0x000000ffff087224 */ /* 0x000fe400078e0a09 */
[----:B------:R-:W-:Y:S02]  /*18d00*/  IMAD.IADD R5, R5, 0x1, R11 ;  /* 0x0000000105057824 */ /* 0x000fe400078e020b */
[----:B------:R-:W-:Y:S02]  /*18d10*/  IMAD R6, R3, UR4, RZ ;  /* 0x0000000403067c24 */ /* 0x000fe4000f8e02ff */
[----:B------:R-:W-:Y:S02]  /*18d20*/  IMAD R157, R157, R8, R10 ;  /* 0x000000089d9d7224 */ /* 0x000fe400078e020a */
[----:B------:R-:W-:-:S04]  /*18d30*/  IMAD.WIDE.U32 R4, R9, UR4, R4 ;  /* 0x0000000409047c25 */ /* 0x000fc8000f8e0004 */
[----:B------:R-:W-:Y:S01]  /*18d40*/  IMAD R9, R9, UR5, R6 ;  /* 0x0000000509097c24 */ /* 0x000fe2000f8e0206 */
[----:B------:R-:W-:Y:S01]  /*18d50*/  SHF.R.S32.HI R6, RZ, 0x1f, R157 ;  /* 0x0000001fff067819 */ /* 0x000fe2000001149d */
[----:B------:R-:W-:Y:S02]  /*18d60*/  ULDC.64 UR4, c[0x0][0xad8] ;  /* 0x0002b60000047ab9 */ /* 0x000fe40000000a00 */
[----:B------:R-:W-:Y:S02]  /*18d70*/  IMAD.IADD R5, R5, 0x1, R9 ;  /* 0x0000000105057824 */ /* 0x000fe400078e0209 */
[----:B------:R-:W-:Y:S02]  /*18d80*/  IMAD R6, R6, UR4, RZ ;  /* 0x0000000406067c24 */ /* 0x000fe4000f8e02ff */
[----:B------:R-:W-:Y:S02]  /*18d90*/  VIADD R3, R19, 0x22820 ;  /* 0x0002282013037836 */ /* 0x000fe40000000000 */
[----:B------:R-:W-:-:S04]  /*18da0*/  IMAD.WIDE.U32 R4, R157, UR4, R4 ;  /* 0x000000049d047c25 */ /* 0x000fc8000f8e0004 */
[----:B------:R-:W-:Y:S01]  /*18db0*/  IMAD R21, R157, UR5, R6 ;  /* 0x000000059d157c24 */ /* 0x000fe2000f8e0206 */
[----:B------:R-:W-:Y:S01]  /*18dc0*/  ULDC.64 UR4, c[0x0][0xa80] ;  /* 0x0002a00000047ab9 */ /* 0x000fe20000000a00 */
[----:B------:R-:W-:Y:S02]  /*18dd0*/  PRMT R3, RZ, 0x654, R3 ;  /* 0x00000654ff037816 */ /* 0x000fe40000000003 */
[----:B------:R-:W-:Y:S01]  /*18de0*/  IMAD.IADD R21, R5, 0x1, R21 ;  /* 0x0000000105157824 */ /* 0x000fe200078e0215 */
[C---:B------:R-:W-:Y:S01]  /*18df0*/  LEA R20, P0, R4.reuse, UR4, 0x1 ;  /* 0x0000000404147c11 */ /* 0x040fe2000f8008ff */
[----:B------:R-:W-:Y:S01]  /*18e00*/  UMOV UR4, 0xffffffff ;  /* 0xffffffff00047882 */ /* 0x000fe20000000000 */
[----:B--2---:R0:W-:Y:S02]  /*18e10*/  SYNCS.ARRIVE.TRANS64.RED.A1T0 RZ, [R3+URZ], RZ ;  /* 0x000000ff03ff79a7 */ /* 0x0041e4000810043f */
[----:B------:R-:W-:Y:S01]  /*18e20*/  LEA.HI.X R21, R4, UR5, R21, 0x1, P0 ;  /* 0x0000000504157c11 */ /* 0x000fe200080f0c15 */
[----:B------:R-:W-:Y:S08]  /*18e30*/  BRA.DIV UR4, `(.L_x_2843) ;  /* 0x000000d204647947 */ /* 0x000ff0000b800000 */
[----:B0-----:R0:W1:Y:S04]  /*18e40*/  SHFL.IDX PT, R3, R21, RZ, 0x181f ;  /* 0x00181fff15037589 */ /* 0x00106800000e0000 */
[----:B------:R0:W2:Y:S02]  /*18e50*/  SHFL.IDX PT, R14, R20, RZ, 0x181f ;  /* 0x00181fff140e7589 */ /* 0x0000a400000e0000 */
.L_x_3085:
[----:B------:R-:W-:Y:S01]  /*18e60*/  IMAD.IADD R209, R7, 0x1, R209 ;  /* 0x0000000107d17824 */ /* 0x000fe200078e02d1 */
        /* <DEDUP_REMOVED lines=14> */
[-C--:B------:R-:W-:Y:S02]  /*18f50*/  @!P2 LEA R6, P4, R223, R14.reuse, 0x1 ;  /* 0x0000000edf06a211 */ /* 0x080fe400078808ff */
[----:B-1----:R-:W-:Y:S02]  /*18f60*/  @!P3 LEA.HI.X R5, R208, R3, R8, 0x1, P5 ;  /* 0x00000003d005b211 */ /* 0x002fe400028f0c08 */
[----:B------:R-:W-:-:S02]  /*18f70*/  @!P1 LEA R8, P5, R222, R14, 0x1 ;  /* 0x0000000ede089211 */ /* 0x000fc400078a08ff */
[-C--:B------:R-:W-:Y:S01]  /*18f80*/  @!P2 LEA.HI.X R7, R223, R3.reuse, R10, 0x1, P4 ;  /* 0x00000003df07a211 */ /* 0x080fe200020f0c0a */
        /* <DEDUP_REMOVED lines=8> */
.L_x_2845:
[----:B------:R-:W-:Y:S05]  /*19010*/  BSYNC B1 ;  /* 0x0000000000017941 */ /* 0x000fea0003800000 */
.L_x_2844:
[----:B------:R-:W-:Y:S01]  /*19020*/  UMOV UR4, 0xffffffff ;  /* 0xffffffff00047882 */ /* 0x000fe20000000000 */
[----:B---3-5:R-:W-:Y:S02]  /*19030*/  SHF.R.S32.HI R24, RZ, 0x1f, R88 ;  /* 0x0000001fff187819 */ /* 0x028fe40000011458 */
[----:B------:R-:W-:Y:S05]  /*19040*/  BRA.DIV UR4, `(.L_x_2846) ;  /* 0x000000d204147947 */ /* 0x000fea000b800000 */
[----:B-1----:R1:W3:Y:S04]  /*19050*/  SHFL.IDX PT, R3, R21, 0x1, 0x181f ;  /* 0x00381f0015037f89 */ /* 0x0022e800000e0000 */
[----:B--2---:R1:W2:Y:S02]  /*19060*/  SHFL.IDX PT, R14, R20, 0x1, 0x181f ;  /* 0x00381f00140e7f89 */ /* 0x0042a400000e0000 */
.L_x_3089:
        /* <DEDUP_REMOVED lines=13> */
[CC--:B------:R-:W-:Y:S02]  /*19140*/  @!P2 LEA R6, P4, R223.reuse, R14.reuse, 0x1 ;  /* 0x0000000edf06a211 */ /* 0x0c0fe400078808ff */
[-C--:B---3--:R-:W-:Y:S02]  /*19150*/  @!P3 LEA.HI.X R5, R208, R3.reuse, R8, 0x1, P5 ;  /* 0x00000003d005b211 */ /* 0x088fe400028f0c08 */
[-C--:B------:R-:W-:Y:S02]  /*19160*/  @!P1 LEA R8, P5, R222, R14.reuse, 0x1 ;  /* 0x0000000ede089211 */ /* 0x080fe400078a08ff */
        /* <DEDUP_REMOVED lines=8> */
.L_x_2848:
[----:B------:R-:W-:Y:S05]  /*191f0*/  BSYNC B1 ;  /* 0x0000000000017941 */ /* 0x000fea0003800000 */
.L_x_2847:
[----:B------:R-:W-:-:S03]  /*19200*/  UMOV UR4, 0xffffffff ;  /* 0xffffffff00047882 */ /* 0x000fc60000000000 */
[----:B------:R-:W-:Y:S05]  /*19210*/  BRA.DIV UR4, `(.L_x_2849) ;  /* 0x000000ce04e87947 */ /* 0x000fea000b800000 */
[----:B---3--:R3:W0:Y:S04]  /*19220*/  SHFL.IDX PT, R3, R21, 0x2, 0x181f ;  /* 0x00581f0015037f89 */ /* 0x00862800000e0000 */
[----:B--2---:R3:W2:Y:S02]  /*19230*/  SHFL.IDX PT, R14, R20, 0x2, 0x181f ;  /* 0x00581f00140e7f89 */ /* 0x0046a400000e0000 */
.L_x_3093:
        /* <DEDUP_REMOVED lines=14> */
[-C--:B0-----:R-:W-:Y:S02]  /*19320*/  @!P3 LEA.HI.X R9, R208, R3.reuse, R4, 0x1, P5 ;  /* 0x00000003d009b211 */ /* 0x081fe400028f0c04 */
        /* <DEDUP_REMOVED lines=9> */
.L_x_2851:
[----:B------:R-:W-:Y:S05]  /*193c0*/  BSYNC B1 ;  /* 0x0000000000017941 */ /* 0x000fea0003800000 */
.L_x_2850:
[----:B------:R-:W-:-:S03]  /*193d0*/  UMOV UR4, 0xffffffff ;  /* 0xffffffff00047882 */ /* 0x000fc60000000000 */
[----:B------:R-:W-:Y:S05]  /*193e0*/  BRA.DIV UR4, `(.L_x_2852) ;  /* 0x000000ce04bc7947 */ /* 0x000fea000b800000 */
[----:B0-----:R0:W0:Y:S04]  /*193f0*/  SHFL.IDX PT, R3, R21, 0x3, 0x181f ;  /* 0x00781f0015037f89 */ /* 0x00102800000e0000 */
[----:B--2-4-:R2:W4:Y:S02]  /*19400*/  SHFL.IDX PT, R14, R20, 0x3, 0x181f ;  /* 0x00781f00140e7f89 */ /* 0x01452400000e0000 */
.L_x_3097:
[----:B------:R-:W-:-:S05]  /*19410*/  VIADD R5, R209, 0x60 ;  /* 0x00000060d1057836 */ /* 0x000fca0000000000 */
        /* <DEDUP_REMOVED lines=9> */
[-C--:B----4-:R-:W-:Y:S02]  /*194b0*/  @!P3 LEA R4, P0, R208, R14.reuse, 0x1 ;  /* 0x0000000ed004b211 */ /* 0x090fe400078008ff */
[CC--:B------:R-:W-:Y:S02]  /*194c0*/  @!P4 LEA R6, P1, R223.reuse, R14.reuse, 0x1 ;  /* 0x0000000edf06c211 */ /* 0x0c0fe400078208ff */
        /* <DEDUP_REMOVED lines=13> */
.L_x_2842:
[----:B0-----:R-:W0:Y:S01]  /*195a0*/  @P1 LDC R9, c[0x0][0xbec] ;  /* 0x0002fb00ff091b82 */ /* 0x001e220000000800 */
[----:B------:R-:W-:Y:S01]  /*195b0*/  ULDC.64 UR4, c[0x0][0xb08] ;  /* 0x0002c20000047ab9 */ /* 0x000fe20000000a00 */
[----:B------:R-:W-:Y:S02]  /*195c0*/  IMAD.MOV.U32 R3, RZ, RZ, R152 ;  /* 0x000000ffff037224 */ /* 0x000fe400078e0098 */
[----:B------:R-:W-:-:S04]  /*195d0*/  IMAD R5, R5, UR4, RZ ;  /* 0x0000000405057c24 */ /* 0x000fc8000f8e02ff */
[----:B------:R-:W1:Y:S01]  /*195e0*/  @P1 LDC R8, c[0x0][0xbf0] ;  /* 0x0002fc00ff081b82 */ /* 0x000e620000000800 */
[----:B0-----:R-:W-:-:S05]  /*195f0*/  @P1 IMAD.HI.U32 R9, R152, R9, RZ ;  /* 0x0000000998091227 */ /* 0x001fca00078e00ff */
[----:B-1----:R-:W-:Y:S01]  /*19600*/  @P1 SHF.R.U32.HI R3, RZ, R8, R9 ;  /* 0x00000008ff031219 */ /* 0x002fe20000011609 */
[C---:B------:R-:W-:Y:S01]  /*19610*/  IMAD R8, R4.reuse, UR5, R5 ;  /* 0x0000000504087c24 */ /* 0x040fe2000f8e0205 */
[----:B------:R-:W-:Y:S01]  /*19620*/  SHF.R.S32.HI R9, RZ, 0x1f, R6 ;  /* 0x0000001fff097819 */ /* 0x000fe20000011406 */
[----:B------:R-:W-:Y:S01]  /*19630*/  IMAD.WIDE.U32 R4, R4, UR4, RZ ;  /* 0x0000000404047c25 */ /* 0x000fe2000f8e00ff */
[----:B------:R-:W-:-:S03]  /*19640*/  ULDC.64 UR4, c[0x0][0xb38] ;  /* 0x0002ce0000047ab9 */ /* 0x000fc60000000a00 */
        /* <DEDUP_REMOVED lines=8> */
[--C-:B------:R-:W-:Y:S02]  /*196d0*/  IMAD.MOV R6, RZ, RZ, -R3.reuse ;  /* 0x000000ffff067224 */ /* 0x100fe400078e0a03 */
        /* <DEDUP_REMOVED lines=26> */
.L_x_3100:
        /* <DEDUP_REMOVED lines=22> */
[----:B-1----:R-:W-:Y:S01]  /*199e0*/  @!P1 LEA R4, P2, R12, R11, 0x2 ;  /* 0x0000000b0c049211 */ /* 0x002fe200078410ff */
[----:B------:R-:W-:-:S03]  /*199f0*/  VIADD R24, R205, 0xa0 ;  /* 0x000000a0cd187836 */ /* 0x000fc60000000000 */
[----:B------:R-:W-:Y:S01]  /*19a00*/  @!P1 LEA.HI.X R5, R12, R10, R13, 0x2, P2 ;  /* 0x0000000a0c059211 */ /* 0x000fe200010f140d */
[C---:B------:R-:W-:Y:S01]  /*19a10*/  VIADD R13, R205.reuse, 0x10 ;  /* 0x00000010cd0d7836 */ /* 0x040fe20000000000 */
[----:B------:R-:W-:Y:S01]  /*19a20*/  SHF.R.S32.HI R24, RZ, 0x1f, R24 ;  /* 0x0000001fff187819 */ /* 0x000fe20000011418 */
        /* <DEDUP_REMOVED lines=13> */
[----:B------:R-:W-:Y:S01]  /*19b00*/  VIADD R13, R205, 0x20 ;  /* 0x00000020cd0d7836 */ /* 0x000fe20000000000 */
        /* <DEDUP_REMOVED lines=104> */
[C---:B------:R-:W-:Y:S01]  /*1a190*/  VIADD R15, R205.reuse, 0xa8 ;  /* 0x000000a8cd0f7836 */ /* 0x040fe20000000000 */
        /* <DEDUP_REMOVED lines=10> */
[-C--:B------:R-:W-:Y:S01]  /*1a240*/  @!P0 LEA.HI.X R5, R21, R10.reuse, R24, 0x2, P3 ;  /* 0x0000000a15058211 */ /* 0x080fe200018f1418 */
[C---:B------:R-:W-:Y:S02]  /*1a250*/  VIADD R24, R205.reuse, 0xb0 ;  /* 0x000000b0cd187836 */ /* 0x040fe40000000000 */
[C---:B------:R-:W-:Y:S01]  /*1a260*/  VIADD R21, R205.reuse, 0xd0 ;  /* 0x000000d0cd157836 */ /* 0x040fe20000000000 */
[C---:B--2---:R-:W-:Y:S01]  /*1a270*/  @!P2 LEA R8, P5, R14.reuse, R11, 0x2 ;  /* 0x0000000b0e08a211 */ /* 0x044fe200078a10ff */
[----:B------:R1:W-:Y:S01]  /*1a280*/  @!P0 ST.E.64 desc[UR38][R4.64], R104 ;  /* 0x0000006804008985 */ /* 0x0003e2000c101b26 */
[----:B------:R-:W-:Y:S02]  /*1a290*/  SHF.R.S32.HI R24, RZ, 0x1f, R24 ;  /* 0x0000001fff187819 */ /* 0x000fe40000011418 */
[----:B------:R-:W-:Y:S01]  /*1a2a0*/  @!P2 LEA.HI.X R9, R14, R10, R15, 0x2, P5 ;  /* 0x0000000a0e09a211 */ /* 0x000fe200028f140f */
[C---:B------:R-:W-:Y:S01]  /*1a2b0*/  VIADD R14, R205.reuse, 0xc8 ;  /* 0x000000c8cd0e7836 */ /* 0x040fe20000000000 */
[----:B------:R-:W-:Y:S01]  /*1a2c0*/  ISETP.GE.AND P0, PT, R12, UR4, PT ;  /* 0x000000040c007c0c */ /* 0x000fe2000bf06270 */
[----:B------:R-:W-:-:S02]  /*1a2d0*/  VIADD R15, R205, 0xb8 ;  /* 0x000000b8cd0f7836 */ /* 0x000fc40000000000 */
[----:B------:R2:W-:Y:S01]  /*1a2e0*/  @!P2 ST.E.64 desc[UR38][R8.64], R108 ;  /* 0x0000006c0800a985 */ /* 0x0005e2000c101b26 */
[----:B------:R-:W-:Y:S02]  /*1a2f0*/  ISETP.GE.AND P2, PT, R14, UR4, PT ;  /* 0x000000040e007c0c */ /* 0x000fe4000bf46270 */
[----:B------:R-:W-:Y:S02]  /*1a300*/  SHF.R.S32.HI R15, RZ, 0x1f, R15 ;  /* 0x0000001fff0f7819 */ /* 0x000fe4000001140f */
[----:B-1----:R-:W-:-:S04]  /*1a310*/  @!P4 LEA R4, P3, R20, R11, 0x2 ;  /* 0x0000000b1404c211 */ /* 0x002fc800078610ff */
[-C--:B------:R-:W-:Y:S01]  /*1a320*/  @!P4 LEA.HI.X R5, R20, R10.reuse, R24, 0x2, P3 ;  /* 0x0000000a1405c211 */ /* 0x080fe200018f1418 */
[----:B------:R-:W-:Y:S01]  /*1a330*/  VIADD R24, R205, 0xc8 ;  /* 0x000000c8cd187836 */ /* 0x000fe20000000000 */
[----:B------:R-:W-:Y:S01]  /*1a340*/  ISETP.GE.AND P3, PT, R21, UR4, PT ;  /* 0x0000000415007c0c */ /* 0x000fe2000bf66270 */
[----:B------:R-:W-:Y:S01]  /*1a350*/  VIADD R20, R205, 0xd8 ;  /* 0x000000d8cd147836 */ /* 0x000fe20000000000 */
[C---:B--2---:R-:W-:Y:S01]  /*1a360*/  @!P1 LEA R8, P5, R13.reuse, R11, 0x2 ;  /* 0x0000000b0d089211 */ /* 0x044fe200078a10ff */
[----:B------:R1:W-:Y:S01]  /*1a370*/  @!P4 ST.E.64 desc[UR38][R4.64], R112 ;  /* 0x000000700400c985 */ /* 0x0003e2000c101b26 */
[----:B------:R-:W-:Y:S02]  /*1a380*/  SHF.R.S32.HI R24, RZ, 0x1f, R24 ;  /* 0x0000001fff187819 */ /* 0x000fe40000011418 */
[----:B------:R-:W-:Y:S01]  /*1a390*/  @!P1 LEA.HI.X R9, R13, R10, R15, 0x2, P5 ;  /* 0x0000000a0d099211 */ /* 0x000fe200028f140f */
[C---:B------:R-:W-:Y:S02]  /*1a3a0*/  VIADD R13, R205.reuse, 0xc0 ;  /* 0x000000c0cd0d7836 */ /* 0x040fe40000000000 */
[----:B------:R-:W-:-:S02]  /*1a3b0*/  VIADD R15, R205, 0xe0 ;  /* 0x000000e0cd0f7836 */ /* 0x000fc40000000000 */
        /* <DEDUP_REMOVED lines=8> */
[----:B------:R-:W-:Y:S02]  /*1a440*/  ISETP.GE.AND P0, PT, R15, UR4, PT ;  /* 0x000000040f007c0c */ /* 0x000fe4000bf06270 */
[----:B------:R-:W-:Y:S01]  /*1a450*/  @!P2 LEA.HI.X R9, R14, R10, R24, 0x2, P5 ;  /* 0x0000000a0e09a211 */ /* 0x000fe200028f1418 */
[C---:B------:R-:W-:Y:S02]  /*1a460*/  VIADD R24, R205.reuse, 0xd0 ;  /* 0x000000d0cd187836 */ /* 0x040fe40000000000 */
[----:B------:R-:W-:-:S02]  /*1a470*/  VIADD R14, R205, 0xe8 ;  /* 0x000000e8cd0e7836 */ /* 0x000fc40000000000 */
[----:B------:R2:W-:Y:S01]  /*1a480*/  @!P2 ST.E.64 desc[UR38][R8.64], R124 ;  /* 0x0000007c0800a985 */ /* 0x0005e2000c101b26 */
[----:B------:R-:W-:Y:S02]  /*1a490*/  SHF.R.S32.HI R24, RZ, 0x1f, R24 ;  /* 0x0000001fff187819 */ /* 0x000fe40000011418 */
[----:B------:R-:W-:Y:S02]  /*1a4a0*/  ISETP.GE.AND P2, PT, R237, UR4, PT ;  /* 0x00000004ed007c0c */ /* 0x000fe4000bf46270 */
[----:B------:R-:W-:Y:S01]  /*1a4b0*/  @!P3 LEA.HI.X R13, R21, R10, R24, 0x2, P4 ;  /* 0x0000000a150db211 */ /* 0x000fe200020f1418 */
[----:B------:R-:W-:Y:S01]  /*1a4c0*/  VIADD R21, R205, 0xd8 ;  /* 0x000000d8cd157836 */ /* 0x000fe20000000000 */
[----:B-1----:R-:W-:Y:S02]  /*1a4d0*/  @!P1 LEA R4, P5, R20, R11, 0x2 ;  /* 0x0000000b14049211 */ /* 0x002fe400078a10ff */
[----:B------:R-:W-:Y:S01]  /*1a4e0*/  ISETP.GE.AND P4, PT, R14, UR4, PT ;  /* 0x000000040e007c0c */ /* 0x000fe2000bf86270 */
[----:B------:R1:W-:Y:S01]  /*1a4f0*/  @!P3 ST.E.64 desc[UR38][R12.64], R128 ;  /* 0x000000800c00b985 */ /* 0x0003e2000c101b26 */
[----:B------:R-:W-:-:S02]  /*1a500*/  SHF.R.S32.HI R21, RZ, 0x1f, R21 ;  /* 0x0000001fff157819 */ /* 0x000fc40000011415 */
[----:B------:R-:W-:Y:S02]  /*1a510*/  ISETP.GE.AND P3, PT, R236, UR4, PT ;  /* 0x00000004ec007c0c */ /* 0x000fe4000bf66270 */
[----:B------:R-:W-:Y:S01]  /*1a520*/  @!P1 LEA.HI.X R5, R20, R10, R21, 0x2, P5 ;  /* 0x0000000a14059211 */ /* 0x000fe200028f1415 */
[----:B------:R-:W-:Y:S01]  /*1a530*/  VIADD R20, R205, 0xe0 ;  /* 0x000000e0cd147836 */ /* 0x000fe20000000000 */
[-C--:B--2---:R-:W-:Y:S02]  /*1a540*/  @!P0 LEA R8, P5, R15, R11.reuse, 0x2 ;  /* 0x0000000b0f088211 */ /* 0x084fe400078a10ff */
[----:B------:R-:W-:Y:S01]  /*1a550*/  SHF.R.S32.HI R21, RZ, 0x1f, R237 ;  /* 0x0000001fff157819 */ /* 0x000fe200000114ed */
[----:B------:R2:W-:Y:S01]  /*1a560*/  @!P1 ST.E.64 desc[UR38][R4.64], R132 ;  /* 0x0000008404009985 */ /* 0x0005e2000c101b26 */
[----:B------:R-:W-:Y:S02]  /*1a570*/  SHF.R.S32.HI R20, RZ, 0x1f, R20 ;  /* 0x0000001fff147819 */ /* 0x000fe40000011414 */
[----:B-1----:R-:W-:-:S02]  /*1a580*/  @!P4 LEA R12, P1, R14, R11, 0x2 ;  /* 0x0000000b0e0cc211 */ /* 0x002fc400078210ff */
[----:B------:R-:W-:Y:S01]  /*1a590*/  @!P0 LEA.HI.X R9, R15, R10, R20, 0x2, P5 ;  /* 0x0000000a0f098211 */ /* 0x000fe200028f1414 */
[----:B------:R-:W-:Y:S01]  /*1a5a0*/  VIADD R15, R205, 0xe8 ;  /* 0x000000e8cd0f7836 */ /* 0x000fe20000000000 */
[----:B------:R-:W-:-:S03]  /*1a5b0*/  SHF.R.S32.HI R20, RZ, 0x1f, R236 ;  /* 0x0000001fff147819 */ /* 0x000fc600000114ec */
[----:B------:R3:W-:Y:S01]  /*1a5c0*/  @!P0 ST.E.64 desc[UR38][R8.64], R136 ;  /* 0x0000008808008985 */ /* 0x0007e2000c101b26 */
[----:B------:R-:W-:Y:S02]  /*1a5d0*/  SHF.R.S32.HI R15, RZ, 0x1f, R15 ;  /* 0x0000001fff0f7819 */ /* 0x000fe4000001140f */
[CC--:B--2---:R-:W-:Y:S02]  /*1a5e0*/  @!P2 LEA R4, P5, R237.reuse, R11.reuse, 0x2 ;  /* 0x0000000bed04a211 */ /* 0x0c4fe400078a10ff */
[-C--:B------:R-:W-:Y:S02]  /*1a5f0*/  @!P4 LEA.HI.X R13, R14, R10.reuse, R15, 0x2, P1 ;  /* 0x0000000a0e0dc211 */ /* 0x080fe400008f140f */
[C---:B------:R-:W-:Y:S02]  /*1a600*/  @!P3 LEA R14, P1, R236.reuse, R11, 0x2 ;  /* 0x0000000bec0eb211 */ /* 0x040fe400078210ff */
[-C--:B------:R-:W-:Y:S01]  /*1a610*/  @!P2 LEA.HI.X R5, R237, R10.reuse, R21, 0x2, P5 ;  /* 0x0000000aed05a211 */ /* 0x080fe200028f1415 */
[----:B------:R3:W-:Y:S01]  /*1a620*/  @!P4 ST.E.64 desc[UR38][R12.64], R140 ;  /* 0x0000008c0c00c985 */ /* 0x0007e2000c101b26 */
[----:B------:R-:W-:-:S03]  /*1a630*/  @!P3 LEA.HI.X R15, R236, R10, R20, 0x2, P1 ;  /* 0x0000000aec0fb211 */ /* 0x000fc600008f1414 */
[----:B------:R3:W-:Y:S04]  /*1a640*/  @!P2 ST.E.64 desc[UR38][R4.64], R144 ;  /* 0x000000900400a985 */ /* 0x0007e8000c101b26 */
[----:B------:R3:W-:Y:S02]  /*1a650*/  @!P3 ST.E.64 desc[UR38][R14.64], R148 ;  /* 0x000000940e00b985 */ /* 0x0007e4000c101b26 */
.L_x_2856:
[----:B------:R-:W-:Y:S05]  /*1a660*/  BSYNC B1 ;  /* 0x0000000000017941 */ /* 0x000fea0003800000 */
.L_x_2855:
[----:B------:R-:W-:-:S03]  /*1a670*/  UMOV UR4, 0xffffffff ;  /* 0xffffffff00047882 */ /* 0x000fc60000000000 */
[----:B------:R-:W-:Y:S05]  /*1a680*/  BRA.DIV UR4, `(.L_x_2857) ;  /* 0x000000be04947947 */ /* 0x000fea000b800000 */
[----:B-1----:R1:W4:Y:S04]  /*1a690*/  SHFL.IDX PT, R10, R6, 0x1, 0x1c1f ;  /* 0x003c1f00060a7f89 */ /* 0x00232800000e0000 */
[----:B---3--:R1:W3:Y:S02]  /*1a6a0*/  SHFL.IDX PT, R14, R3, 0x1, 0x1c1f ;  /* 0x003c1f00030e7f89 */ /* 0x0082e400000e0000 */
.L_x_3104:
[----:B------:R-:W-:-:S13]  /*1a6b0*/  ISETP.GE.AND P0, PT, R7, R0, PT ;  /* 0x000000000700720c */ /* 0x000fda0003f06270 */
[----:B------:R-:W-:Y:S05]  /*1a6c0*/  @P0 BRA `(.L_x_2853) ;  /* 0x0000001c00480947 */ /* 0x000fea0003800000 */
[----:B------:R-:W-:Y:S01]  /*1a6d0*/  ULDC UR4, c[0x0][0xac8] ;  /* 0x0002b20000047ab9 */ /* 0x000fe20000000800 */
[C---:B------:R-:W-:Y:S01]  /*1a6e0*/  VIADD R9, R205.reuse, 0x8 ;  /* 0x00000008cd097836 */ /* 0x040fe20000000000 */
[C---:B------:R-:W-:Y:S01]  /*1a6f0*/  ISETP.GE.AND P2, PT, R205.reuse, UR4, PT ;  /* 0x00000004cd007c0c */ /* 0x040fe2000bf46270 */
[C---:B01----:R-:W-:Y:S02]  /*1a700*/  VIADD R3, R205.reuse, 0x10 ;  /* 0x00000010cd037836 */ /* 0x043fe40000000000 */
[----:B------:R-:W-:Y:S01]  /*1a710*/  VIADD R12, R205, 0x18 ;  /* 0x00000018cd0c7836 */ /* 0x000fe20000000000 */
[----:B------:R-:W-:Y:S01]  /*1a720*/  ISETP.GE.AND P3, PT, R9, UR4, PT ;  /* 0x0000000409007c0c */ /* 0x000fe2000bf66270 */
[----:B------:R-:W-:Y:S01]  /*1a730*/  VIADD R13, R205, 0x8 ;  /* 0x00000008cd0d7836 */ /* 0x000fe20000000000 */
[----:B------:R-:W-:Y:S01]  /*1a740*/  ISETP.GE.AND P1, PT, R3, UR4, PT ;  /* 0x0000000403007c0c */ /* 0x000fe2000bf26270 */
[C---:B------:R-:W-:Y:S01]  /*1a750*/  VIADD R8, R205.reuse, 0x20 ;  /* 0x00000020cd087836 */ /* 0x040fe20000000000 */
[----:B------:R-:W-:Y:S01]  /*1a760*/  ISETP.GE.AND P0, PT, R12, UR4, PT ;  /* 0x000000040c007c0c */ /* 0x000fe2000bf06270 */
[C---:B--2---:R-:W-:Y:S01]  /*1a770*/  VIADD R11, R205.reuse, 0x10 ;  /* 0x00000010cd0b7836 */ /* 0x044fe20000000000 */
[----:B------:R-:W-:Y:S01]  /*1a780*/  SHF.R.S32.HI R13, RZ, 0x1f, R13 ;  /* 0x0000001fff0d7819 */ /* 0x000fe2000001140d */
[----:B------:R-:W-:-:S02]  /*1a790*/  VIADD R24, R205, 0x68 ;  /* 0x00000068cd187836 */ /* 0x000fc40000000000 */
[----:B---3--:R-:W-:Y:S01]  /*1a7a0*/  @!P2 IMAD.MOV.U32 R4, RZ, RZ, R14 ;  /* 0x000000ffff04a224 */ /* 0x008fe200078e000e */
[----:B------:R-:W-:Y:S01]  /*1a7b0*/  SHF.R.S32.HI R11, RZ, 0x1f, R11 ;  /* 0x0000001fff0b7819 */ /* 0x000fe2000001140b */
[----:B----4-:R-:W-:Y:S02]  /*1a7c0*/  @!P2 IMAD.MOV.U32 R5, RZ, RZ, R10 ;  /* 0x000000ffff05a224 */ /* 0x010fe400078e000a */
[----:B------:R-:W-:Y:S01]  /*1a7d0*/  @!P3 LEA R6, P4, R9, R14, 0x2 ;  /* 0x0000000e0906b211 */ /* 0x000fe200078810ff */
[C---:B------:R-:W-:Y:S02]  /*1a7e0*/  VIADD R15, R205.reuse, 0x58 ;  /* 0x00000058cd0f7836 */ /* 0x040fe40000000000 */
[----:B------:R-:W-:Y:S01]  /*1a7f0*/  @!P2 IMAD.WIDE R4, R205, 0x4, R4 ;  /* 0x00000004cd04a825 */ /* 0x000fe200078e0204 */
[----:B------:R-:W-:Y:S02]  /*1a800*/  @!P3 LEA.HI.X R7, R9, R10, R13, 0x2, P4 ;  /* 0x0000000a0907b211 */ /* 0x000fe400020f140d */
[----:B------:R-:W-:Y:S01]  /*1a810*/  SHF.R.S32.HI R15, RZ, 0x1f, R15 ;  /* 0x0000001fff0f7819 */ /* 0x000fe2000001140f */
[C---:B------:R-:W-:Y:S01]  /*1a820*/  VIADD R9, R205.reuse, 0x28 ;  /* 0x00000028cd097836 */ /* 0x040fe20000000000 */
[----:B------:R0:W-:Y:S01]  /*1a830*/  @!P2 ST.E.64 desc[UR38][R4.64], R26 ;  /* 0x0000001a0400a985 */ /* 0x0001e2000c101b26 */
[----:B------:R-:W-:Y:S01]  /*1a840*/  ISETP.GE.AND P2, PT, R8, UR4, PT ;  /* 0x0000000408007c0c */ /* 0x000fe2000bf46270 */
[----:B------:R-:W-:-:S02]  /*1a850*/  VIADD R13, R205, 0x18 ;  /* 0x00000018cd0d7836 */ /* 0x000fc40000000000 */
[----:B------:R1:W-:Y:S01]  /*1a860*/  @!P3 ST.E.64 desc[UR38][R6.64], R30 ;  /* 0x0000001e0600b985 */ /* 0x0003e2000c101b26 */
[----:B------:R-:W-:Y:S01]  /*1a870*/  ISETP.GE.AND P3, PT, R9, UR4, PT ;  /* 0x0000000409007c0c */ /* 0x000fe2000bf66270 */
[C---:B------:R-:W-:Y:S01]  /*1a880*/  VIADD R25, R205.reuse, 0x78 ;  /* 0x00000078cd197836 */ /* 0x040fe20000000000 */
[----:B------:R-:W-:Y:S01]  /*1a890*/  SHF.R.S32.HI R13, RZ, 0x1f, R13 ;  /* 0x0000001fff0d7819 */ /* 0x000fe2000001140d */
[C---:B------:R-:W-:Y:S02]  /*1a8a0*/  VIADD R28, R205.reuse, 0x68 ;  /* 0x00000068cd1c7836 */ /* 0x040fe40000000000 */
[----:B------:R-:W-:-:S03]  /*1a8b0*/  VIADD R29, R205, 0x98 ;  /* 0x00000098cd1d7836 */ /* 0x000fc60000000000 */
[----:B------:R-:W-:Y:S02]  /*1a8c0*/  SHF.R.S32.HI R28, RZ, 0x1f, R28 ;  /* 0x0000001fff1c7819 */ /* 0x000fe4000001141c */
[C---:B0-----:R-:W-:Y:S02]  /*1a8d0*/  @!P1 LEA R4, P5, R3.reuse, R14, 0x2 ;  /* 0x0000000e03049211 */ /* 0x041fe400078a10ff */
[----:B------:R-:W-:Y:S02]  /*1a8e0*/  SHF.R.S32.HI R29, RZ, 0x1f, R29 ;  /* 0x0000001fff1d7819 */ /* 0x000fe4000001141d */
[----:B------:R-:W-:Y:S01]  /*1a8f0*/  @!P1 LEA.HI.X R5, R3, R10, R11, 0x2, P5 ;  /* 0x0000000a03059211 */ /* 0x000fe200028f140b */
[C---:B------:R-:W-:Y:S01]  /*1a900*/  VIADD R3, R205.reuse, 0x30 ;  /* 0x00000030cd037836 */ /* 0x040fe20000000000 */
[----:B-1----:R-:W-:Y:S01]  /*1a910*/  @!P0 LEA R6, P4, R12, R14, 0x2 ;  /* 0x0000000e0c068211 */ /* 0x002fe200078810ff */
[----:B------:R-:W-:Y:S02]  /*1a920*/  VIADD R11, R205, 0x20 ;  /* 0x00000020cd0b7836 */ /* 0x000fe40000000000 */
[----:B------:R0:W-:Y:S01]  /*1a930*/  @!P1 ST.E.64 desc[UR38][R4.64], R34 ;  /* 0x0000002204009985 */ /* 0x0001e2000c101b26 */
[----:B------:R-:W-:-:S02]  /*1a940*/  ISETP.GE.AND P1, PT, R3, UR4, PT ;  /* 0x0000000403007c0c */ /* 0x000fc4000bf26270 */
[----:B------:R-:W-:Y:S02]  /*1a950*/  SHF.R.S32.HI R11, RZ, 0x1f, R11 ;  /* 0x0000001fff0b7819 */ /* 0x000fe4000001140b */
[----:B------:R-:W-:Y:S01]  /*1a960*/  @!P0 LEA.HI.X R7, R12, R10, R13, 0x2, P4 ;  /* 0x0000000a0c078211 */ /* 0x000fe200020f140d */
[C---:B------:R-:W-:Y:S02]  /*1a970*/  VIADD R12, R205.reuse, 0x38 ;  /* 0x00000038cd0c7836 */ /* 0x040fe40000000000 */
[----:B------:R-:W-:Y:S02]  /*1a980*/  VIADD R13, R205, 0x28 ;  /* 0x00000028cd0d7836 */ /* 0x000fe40000000000 */
[----:B------:R1:W-:Y:S01]  /*1a990*/  @!P0 ST.E.64 desc[UR38][R6.64], R38 ;  /* 0x0000002606008985 */ /* 0x0003e2000c101b26 */
[----:B------:R-:W-:Y:S02]  /*1a9a0*/  ISETP.GE.AND P0, PT, R12, UR4, PT ;  /* 0x000000040c007c0c */ /* 0x000fe4000bf06270 */
[----:B------:R-:W-:-:S02]  /*1a9b0*/  SHF.R.S32.HI R13, RZ, 0x1f, R13 ;  /* 0x0000001fff0d7819 */ /* 0x000fc4000001140d */
[----:B0-----:R-:W-:-:S04]  /*1a9c0*/  @!P2 LEA R4, P5, R8, R14, 0x2 ;  /* 0x0000000e0804a211 */ /* 0x001fc800078a10ff */
[----:B------:R-:W-:Y:S01]  /*1a9d0*/  @!P2 LEA.HI.X R5, R8, R10, R11, 0x2, P5 ;  /* 0x0000000a0805a211 */ /* 0x000fe200028f140b */
[C---:B------:R-:W-:Y:S02]  /*1a9e0*/  VIADD R8, R205.reuse, 0x40 ;  /* 0x00000040cd087836 */ /* 0x040fe40000000000 */
[----:B------:R-:W-:Y:S01]  /*1a9f0*/  VIADD R11, R205, 0x30 ;  /* 0x00000030cd0b7836 */ /* 0x000fe20000000000 */
[C---:B-1----:R-:W-:Y:S01]  /*1aa00*/  @!P3 LEA R6, P4, R9.reuse, R14, 0x2 ;  /* 0x0000000e0906b211 */ /* 0x042fe200078810ff */
        /* <DEDUP_REMOVED lines=9> */
[----:B0-----:R-:W-:-:S04]  /*1aaa0*/  @!P1 LEA R4, P5, R3, R14, 0x2 ;  /* 0x0000000e03049211 */ /* 0x001fc800078a10ff */
[----:B------:R-:W-:Y:S01]  /*1aab0*/  @!P1 LEA.HI.X R5, R3, R10, R11, 0x2, P5 ;  /* 0x0000000a03059211 */ /* 0x000fe200028f140b */
[C---:B------:R-:W-:Y:S02]  /*1aac0*/  VIADD R3, R205.reuse, 0x50 ;  /* 0x00000050cd037836 */ /* 0x040fe40000000000 */
[----:B------:R-:W-:Y:S01]  /*1aad0*/  VIADD R11, R205, 0x40 ;  /* 0x00000040cd0b7836 */ /* 0x000fe20000000000 */
[C---:B-1----:R-:W-:Y:S01]  /*1aae0*/  @!P0 LEA R6, P4, R12.reuse, R14, 0x2 ;  /* 0x0000000e0c068211 */ /* 0x042fe200078810ff */
        /* <DEDUP_REMOVED lines=12> */
[----:B------:R-:W-:Y:S01]  /*1abb0*/  VIADD R8, R205, 0x50 ;  /* 0x00000050cd087836 */ /* 0x000fe20000000000 */
[----:B-1----:R-:W-:Y:S01]  /*1abc0*/  @!P3 LEA R6, P4, R9, R14, 0x2 ;  /* 0x0000000e0906b211 */ /* 0x002fe200078810ff */
[----:B------:R0:W-:Y:S01]  /*1abd0*/  @!P2 ST.E.64 desc[UR38][R4.64], R58 ;  /* 0x0000003a0400a985 */ /* 0x0001e2000c101b26 */
[----:B------:R-:W-:Y:S02]  /*1abe0*/  ISETP.GE.AND P2, PT, R11, UR4, PT ;  /* 0x000000040b007c0c */ /* 0x000fe4000bf46270 */
[----:B------:R-:W-:Y:S01]  /*1abf0*/  @!P3 LEA.HI.X R7, R9, R10, R12, 0x2, P4 ;  /* 0x0000000a0907b211 */ /* 0x000fe200020f140c */
[----:B------:R-:W-:Y:S01]  /*1ac00*/  VIADD R12, R205, 0x60 ;  /* 0x00000060cd0c7836 */ /* 0x000fe20000000000 */
[----:B------:R-:W-:-:S03]  /*1ac10*/  SHF.R.S32.HI R8, RZ, 0x1f, R8 ;  /* 0x0000001fff087819 */ /* 0x000fc60000011408 */
[----:B------:R1:W-:Y:S01]  /*1ac20*/  @!P3 ST.E.64 desc[UR38][R6.64], R62 ;  /* 0x0000003e0600b985 */ /* 0x0003e2000c101b26 */
[----:B------:R-:W-:Y:S02]  /*1ac30*/  ISETP.GE.AND P3, PT, R24, UR4, PT ;  /* 0x0000000418007c0c */ /* 0x000fe4000bf66270 */
[----:B------:R-:W-:Y:S02]  /*1ac40*/  SHF.R.S32.HI R12, RZ, 0x1f, R12 ;  /* 0x0000001fff0c7819 */ /* 0x000fe4000001140c */
[----:B0-----:R-:W-:-:S04]  /*1ac50*/  @!P1 LEA R4, P5, R3, R14, 0x2 ;  /* 0x0000000e03049211 */ /* 0x001fc800078a10ff */
[----:B------:R-:W-:Y:S01]  /*1ac60*/  @!P1 LEA.HI.X R5, R3, R10, R8, 0x2, P5 ;  /* 0x0000000a03059211 */ /* 0x000fe200028f1408 */
[----:B------:R-:W-:Y:S01]  /*1ac70*/  VIADD R3, R205, 0x70 ;  /* 0x00000070cd037836 */ /* 0x000fe20000000000 */
[-C--:B------:R-:W-:Y:S02]  /*1ac80*/  @!P2 LEA R8, P5, R11, R14.reuse, 0x2 ;  /* 0x0000000e0b08a211 */ /* 0x080fe400078a10ff */
[----:B-1----:R-:W-:Y:S01]  /*1ac90*/  @!P0 LEA R6, P4, R13, R14, 0x2 ;  /* 0x0000000e0d068211 */ /* 0x002fe200078810ff */
        /* <DEDUP_REMOVED lines=9> */
[----:B------:R-:W-:Y:S01]  /*1ad30*/  @!P3 LEA.HI.X R13, R24, R10, R28, 0x2, P4 ;  /* 0x0000000a180db211 */ /* 0x000fe200020f141c */
[----:B------:R2:W-:Y:S01]  /*1ad40*/  @!P2 ST.E.64 desc[UR38][R8.64], R74 ;  /* 0x0000004a0800a985 */ /* 0x0005e2000c101b26 */
[----:B------:R-:W-:Y:S01]  /*1ad50*/  ISETP.GE.AND P2, PT, R11, UR4, PT ;  /* 0x000000040b007c0c */ /* 0x000fe2000bf46270 */
[C---:B------:R-:W-:Y:S01]  /*1ad60*/  VIADD R24, R205.reuse, 0x88 ;  /* 0x00000088cd187836 */ /* 0x040fe20000000000 */
[----:B------:R-:W-:Y:S01]  /*1ad70*/  SHF.R.S32.HI R15, RZ, 0x1f, R15 ;  /* 0x0000001fff0f7819 */ /* 0x000fe2000001140f */
[----:B------:R-:W-:Y:S01]  /*1ad80*/  VIADD R28, R205, 0x78 ;  /* 0x00000078cd1c7836 */ /* 0x000fe20000000000 */
[C---:B------:R-:W-:Y:S01]  /*1ad90*/  @!P1 LEA R20, P5, R3.reuse, R14, 0x2 ;  /* 0x0000000e03149211 */ /* 0x040fe200078a10ff */
[----:B------:R3:W-:Y:S01]  /*1ada0*/  @!P3 ST.E.64 desc[UR38][R12.64], R78 ;  /* 0x0000004e0c00b985 */ /* 0x0007e2000c101b26 */
[----:B------:R-:W-:Y:S02]  /*1adb0*/  ISETP.GE.AND P3, PT, R24, UR4, PT ;  /* 0x0000000418007c0c */ /* 0x000fe4000bf66270 */
[----:B------:R-:W-:Y:S01]  /*1adc0*/  @!P1 LEA.HI.X R21, R3, R10, R15, 0x2, P5 ;  /* 0x0000000a03159211 */ /* 0x000fe200028f140f */
[----:B------:R-:W-:Y:S01]  /*1add0*/  VIADD R3, R205, 0x90 ;  /* 0x00000090cd037836 */ /* 0x000fe20000000000 */
[----:B0-----:R-:W-:Y:S01]  /*1ade0*/  @!P0 LEA R4, P4, R25, R14, 0x2 ;  /* 0x0000000e19048211 */ /* 0x001fe200078810ff */
[----:B------:R-:W-:Y:S01]  /*1adf0*/  VIADD R15, R205, 0x80 ;  /* 0x00000080cd0f7836 */ /* 0x000fe20000000000 */
[----:B------:R-:W-:Y:S01]  /*1ae00*/  SHF.R.S32.HI R28, RZ, 0x1f, R28 ;  /* 0x0000001fff1c7819 */ /* 0x000fe2000001141c */
[----:B------:R0:W-:Y:S01]  /*1ae10*/  @!P1 ST.E.64 desc[UR38][R20.64], R82 ;  /* 0x0000005214009985 */ /* 0x0001e2000c101b26 */
[----:B------:R-:W-:-:S02]  /*1ae20*/  ISETP.GE.AND P1, PT, R3, UR4, PT ;  /* 0x0000000403007c0c */ /* 0x000fc4000bf26270 */
[----:B------:R-:W-:Y:S02]  /*1ae30*/  SHF.R.S32.HI R15, RZ, 0x1f, R15 ;  /* 0x0000001fff0f7819 */ /* 0x000fe4000001140f */
[----:B-1----:R-:W-:Y:S02]  /*1ae40*/  @!P2 LEA R6, P5, R11, R14, 0x2 ;  /* 0x0000000e0b06a211 */ /* 0x002fe400078a10ff */
[-C--:B------:R-:W-:Y:S01]  /*1ae50*/  @!P0 LEA.HI.X R5, R25, R10.reuse, R28, 0x2, P4 ;  /* 0x0000000a19058211 */ /* 0x080fe200020f141c */
[----:B------:R-:W-:Y:S01]  /*1ae60*/  VIADD R25, R205, 0x98 ;  /* 0x00000098cd197836 */ /* 0x000fe20000000000 */
[----:B------:R-:W-:Y:S01]  /*1ae70*/  @!P2 LEA.HI.X R7, R11, R10, R15, 0x2, P5 ;  /* 0x0000000a0b07a211 */ /* 0x000fe200028f140f */
[C---:B------:R-:W-:Y:S01]  /*1ae80*/  VIADD R28, R205.reuse, 0x88 ;  /* 0x00000088cd1c7836 */ /* 0x040fe20000000000 */
[----:B--2---:R-:W-:Y:S01]  /*1ae90*/  @!P3 LEA R8, P4, R24, R14, 0x2 ;  /* 0x0000000e1808b211 */ /* 0x004fe200078810ff */
[----:B------:R-:W-:Y:S01]  /*1aea0*/  VIADD R11, R205, 0xa0 ;  /* 0x000000a0cd0b7836 */ /* 0x000fe20000000000 */
[----:B------:R1:W-:Y:S01]  /*1aeb0*/  @!P0 ST.E.64 desc[UR38][R4.64], R86 ;  /* 0x0000005604008985 */ /* 0x0003e2000c101b26 */
[----:B------:R-:W-:Y:S01]  /*1aec0*/  ISETP.GE.AND P0, PT, R25, UR4, PT ;  /* 0x0000000419007c0c */ /* 0x000fe2000bf06270 */
[----:B------:R-:W-:Y:S01]  /*1aed0*/  VIADD R15, R205, 0x90 ;  /* 0x00000090cd0f7836 */ /* 0x000fe20000000000 */
[----:B------:R-:W-:Y:S01]  /*1aee0*/  SHF.R.S32.HI R28, RZ, 0x1f, R28 ;  /* 0x0000001fff1c7819 */ /* 0x000fe2000001141c */
[----:B------:R2:W-:Y:S01]  /*1aef0*/  @!P2 ST.E.64 desc[UR38][R6.64], R90 ;  /* 0x0000005a0600a985 */ /* 0x0005e2000c101b26 */
[----:B------:R-:W-:-:S02]  /*1af00*/  ISETP.GE.AND P2, PT, R11, UR4, PT ;  /* 0x000000040b007c0c */ /* 0x000fc4000bf46270 */
[----:B------:R-:W-:Y:S01]  /*1af10*/  @!P3 LEA.HI.X R9, R24, R10, R28, 0x2, P4 ;  /* 0x0000000a1809b211 */ /* 0x000fe200020f141c */
[C---:B------:R-:W-:Y:S01]  /*1af20*/  VIADD R28, R205.reuse, 0xa8 ;  /* 0x000000a8cd1c7836 */ /* 0x040fe20000000000 */
[----:B------:R-:W-:Y:S01]  /*1af30*/  SHF.R.S32.HI R15, RZ, 0x1f, R15 ;  /* 0x0000001fff0f7819 */ /* 0x000fe2000001140f */
[----:B------:R-:W-:Y:S01]  /*1af40*/  VIADD R24, R205, 0xa0 ;  /* 0x000000a0cd187836 */ /* 0x000fe20000000000 */
[C---:B---3--:R-:W-:Y:S01]  /*1af50*/  @!P1 LEA R12, P5, R3.reuse, R14, 0x2 ;  /* 0x0000000e030c9211 */ /* 0x048fe200078a10ff */
[----:B------:R3:W-:Y:S01]  /*1af60*/  @!P3 ST.E.64 desc[UR38][R8.64], R94 ;  /* 0x0000005e0800b985 */ /* 0x0007e2000c101b26 */
[----:B------:R-:W-:Y:S02]  /*1af70*/  ISETP.GE.AND P4, PT, R28, UR4, PT ;  /* 0x000000041c007c0c */ /* 0x000fe4000bf86270 */
[----:B------:R-:W-:Y:S01]  /*1af80*/  @!P1 LEA.HI.X R13, R3, R10, R15, 0x2, P5 ;  /* 0x0000000a030d9211 */ /* 0x000fe200028f140f */
[----:B------:R-:W-:Y:S01]  /*1af90*/  VIADD R15, R205, 0xb0 ;  /* 0x000000b0cd0f7836 */ /* 0x000fe20000000000 */
[-C--:B0-----:R-:W-:Y:S01]  /*1afa0*/  @!P0 LEA R20, P5, R25, R14.reuse, 0x2 ;  /* 0x0000000e19148211 */ /* 0x081fe200078a10ff */
[----:B------:R-:W-:Y:S01]  /*1afb0*/  VIADD R3, R205, 0xb8 ;  /* 0x000000b8cd037836 */ /* 0x000fe20000000000 */
[----:B------:R-:W-:Y:S01]  /*1afc0*/  SHF.R.S32.HI R24, RZ, 0x1f, R24 ;  /* 0x0000001fff187819 */ /* 0x000fe20000011418 */
[----:B------:R0:W-:Y:S01]  /*1afd0*/  @!P1 ST.E.64 desc[UR38][R12.64], R98 ;  /* 0x000000620c009985 */ /* 0x0001e2000c101b26 */
[----:B-1----:R-:W-:-:S02]  /*1afe0*/  @!P2 LEA R4, P1, R11, R14, 0x2 ;  /* 0x0000000e0b04a211 */ /* 0x002fc400078210ff */
[----:B------:R-:W-:Y:S02]  /*1aff0*/  ISETP.GE.AND P3, PT, R15, UR4, PT ;  /* 0x000000040f007c0c */ /* 0x000fe4000bf66270 */
[-C--:B------:R-:W-:Y:S01]  /*1b000*/  @!P0 LEA.HI.X R21, R25, R10.reuse, R29, 0x2, P5 ;  /* 0x0000000a19158211 */ /* 0x080fe200028f141d */
[----:B------:R-:W-:Y:S01]  /*1b010*/  VIADD R29, R205, 0xa8 ;  /* 0x000000a8cd1d7836 */ /* 0x000fe20000000000 */
[----:B------:R-:W-:Y:S01]  /*1b020*/  @!P2 LEA.HI.X R5, R11, R10, R24, 0x2, P1 ;  /* 0x0000000a0b05a211 */ /* 0x000fe200008f1418 */
[----:B------:R-:W-:Y:S01]  /*1b030*/  VIADD R25, R205, 0xc8 ;  /* 0x000000c8cd197836 */ /* 0x000fe20000000000 */
[----:B------:R-:W-:Y:S01]  /*1b040*/  ISETP.GE.AND P1, PT, R3, UR4, PT ;  /* 0x0000000403007c0c */ /* 0x000fe2000bf26270 */
[----:B------:R-:W-:Y:S01]  /*1b050*/  @!P0 ST.E.64 desc[UR38][R20.64], R102 ;  /* 0x0000006614008985 */ /* 0x000fe2000c101b26 */
[-C--:B--2---:R-:W-:Y:S01]  /*1b060*/  @!P4 LEA R6, P0, R28, R14.reuse, 0x2 ;  /* 0x0000000e1c06c211 */ /* 0x084fe200078010ff */
[C---:B------:R-:W-:Y:S01]  /*1b070*/  VIADD R24, R205.reuse, 0xb0 ;  /* 0x000000b0cd187836 */ /* 0x040fe20000000000 */
[----:B------:R-:W-:Y:S01]  /*1b080*/  SHF.R.S32.HI R29, RZ, 0x1f, R29 ;  /* 0x0000001fff1d7819 */ /* 0x000fe2000001141d */
[----:B------:R-:W-:Y:S01]  /*1b090*/  VIADD R11, R205, 0xc0 ;  /* 0x000000c0cd0b7836 */ /* 0x000fe20000000000 */
[----:B------:R1:W-:Y:S01]  /*1b0a0*/  @!P2 ST.E.64 desc[UR38][R4.64], R106 ;  /* 0x0000006a0400a985 */ /* 0x0003e2000c101b26 */
[----:B---3--:R-:W-:-:S02]  /*1b0b0*/  @!P3 LEA R8, P5, R15, R14, 0x2 ;  /* 0x0000000e0f08b211 */ /* 0x008fc400078a10ff */
[----:B------:R-:W-:Y:S01]  /*1b0c0*/  @!P4 LEA.HI.X R7, R28, R10, R29, 0x2, P0 ;  /* 0x0000000a1c07c211 */ /* 0x000fe200000f141d */
[----:B------:R-:W-:Y:S01]  /*1b0d0*/  VIADD R28, R205, 0xb8 ;  /* 0x000000b8cd1c7836 */ /* 0x000fe20000000000 */
[----:B------:R-:W-:Y:S02]  /*1b0e0*/  SHF.R.S32.HI R24, RZ, 0x1f, R24 ;  /* 0x0000001fff187819 */ /* 0x000fe40000011418 */
[----:B------:R-:W-:Y:S01]  /*1b0f0*/  ISETP.GE.AND P0, PT, R25, UR4, PT ;  /* 0x0000000419007c0c */ /* 0x000fe2000bf06270 */
[----:B------:R2:W-:Y:S01]  /*1b100*/  @!P4 ST.E.64 desc[UR38][R6.64], R110 ;  /* 0x0000006e0600c985 */ /* 0x0005e2000c101b26 */
[----:B------:R-:W-:Y:S02]  /*1b110*/  ISETP.GE.AND P2, PT, R11, UR4, PT ;  /* 0x000000040b007c0c */ /* 0x000fe4000bf46270 */
[----:B0-----:R-:W-:Y:S02]  /*1b120*/  @!P1 LEA R12, P4, R3, R14, 0x2 ;  /* 0x0000000e030c9211 */ /* 0x001fe400078810ff */
[----:B------:R-:W-:-:S02]  /*1b130*/  SHF.R.S32.HI R28, RZ, 0x1f, R28 ;  /* 0x0000001fff1c7819 */ /* 0x000fc4000001141c */
[-C--:B------:R-:W-:Y:S01]  /*1b140*/  @!P3 LEA.HI.X R9, R15, R10.reuse, R24, 0x2, P5 ;  /* 0x0000000a0f09b211 */ /* 0x080fe200028f1418 */
[----:B------:R-:W-:Y:S01]  /*1b150*/  VIADD R15, R205, 0xd0 ;  /* 0x000000d0cd0f7836 */ /* 0x000fe20000000000 */
[----:B------:R-:W-:Y:S01]  /*1b160*/  @!P1 LEA.HI.X R13, R3, R10, R28, 0x2, P4 ;  /* 0x0000000a030d9211 */ /* 0x000fe200020f141c */
[----:B------:R-:W-:Y:S02]  /*1b170*/  VIADD R28, R205, 0xc8 ;  /* 0x000000c8cd1c7836 */ /* 0x000fe40000000000 */
[----:B------:R0:W-:Y:S01]  /*1b180*/  @!P3 ST.E.64 desc[UR38][R8.64], R114 ;  /* 0x000000720800b985 */ /* 0x0001e2000c101b26 */
[----:B------:R-:W-:Y:S01]  /*1b190*/  ISETP.GE.AND P3, PT, R15, UR4, PT ;  /* 0x000000040f007c0c */ /* 0x000fe2000bf66270 */
[----:B------:R-:W-:Y:S01]  /*1b1a0*/  VIADD R24, R205, 0xc0 ;  /* 0x000000c0cd187836 */ /* 0x000fe20000000000 */
[-C--:B-1----:R-:W-:Y:S01]  /*1b1b0*/  @!P0 LEA R4, P4, R25, R14.reuse, 0x2 ;  /* 0x0000000e19048211 */ /* 0x082fe200078810ff */
[----:B------:R-:W-:Y:S01]  /*1b1c0*/  VIADD R3, R205, 0xd8 ;  /* 0x000000d8cd037836 */ /* 0x000fe20000000000 */
[----:B------:R-:W-:Y:S01]  /*1b1d0*/  SHF.R.S32.HI R28, RZ, 0x1f, R28 ;  /* 0x0000001fff1c7819 */ /* 0x000fe2000001141c */
[----:B------:R1:W-:Y:S01]  /*1b1e0*/  @!P1 ST.E.64 desc[UR38][R12.64], R118 ;  /* 0x000000760c009985 */ /* 0x0003e2000c101b26 */
[----:B------:R-:W-:-:S02]  /*1b1f0*/  @!P2 LEA R20, P5, R11, R14, 0x2 ;  /* 0x0000000e0b14a211 */ /* 0x000fc400078a10ff */
[----:B------:R-:W-:Y:S02]  /*1b200*/  SHF.R.S32.HI R24, RZ, 0x1f, R24 ;  /* 0x0000001fff187819 */ /* 0x000fe40000011418 */
[-C--:B------:R-:W-:Y:S01]  /*1b210*/  @!P0 LEA.HI.X R5, R25, R10.reuse, R28, 0x2, P4 ;  /* 0x0000000a19058211 */ /* 0x080fe200020f141c */
[----:B------:R-:W-:Y:S01]  /*1b220*/  VIADD R25, R205, 0xd0 ;  /* 0x000000d0cd197836 */ /* 0x000fe20000000000 */
[----:B------:R-:W-:Y:S01]  /*1b230*/  @!P2 LEA.HI.X R21, R11, R10, R24, 0x2, P5 ;  /* 0x0000000a0b15a211 */ /* 0x000fe200028f1418 */
[----:B------:R-:W-:Y:S01]  /*1b240*/  VIADD R24, R205, 0xe0 ;  /* 0x000000e0cd187836 */ /* 0x000fe20000000000 */
[----:B------:R-:W-:Y:S01]  /*1b250*/  ISETP.GE.AND P1, PT, R3, UR4, PT ;  /* 0x0000000403007c0c */ /* 0x000fe2000bf26270 */
[----:B------:R-:W-:Y:S01]  /*1b260*/  VIADD R11, R205, 0xe8 ;  /* 0x000000e8cd0b7836 */ /* 0x000fe20000000000 */
[----:B------:R-:W-:Y:S01]  /*1b270*/  SHF.R.S32.HI R25, RZ, 0x1f, R25 ;  /* 0x0000001fff197819 */ /* 0x000fe20000011419 */
[----:B------:R3:W-:Y:S01]  /*1b280*/  @!P2 ST.E.64 desc[UR38][R20.64], R122 ;  /* 0x0000007a1400a985 */ /* 0x0007e2000c101b26 */
[----:B--2---:R-:W-:-:S02]  /*1b290*/  @!P3 LEA R6, P5, R15, R14, 0x2 ;  /* 0x0000000e0f06b211 */ /* 0x004fc400078a10ff */
[----:B------:R-:W-:Y:S01]  /*1b2a0*/  ISETP.GE.AND P4, PT, R24, UR4, PT ;  /* 0x0000000418007c0c */ /* 0x000fe2000bf86270 */
[----:B------:R2:W-:Y:S01]  /*1b2b0*/  @!P0 ST.E.64 desc[UR38][R4.64], R126 ;  /* 0x0000007e04008985 */ /* 0x0005e2000c101b26 */
[----:B------:R-:W-:Y:S01]  /*1b2c0*/  @!P3 LEA.HI.X R7, R15, R10, R25, 0x2, P5 ;  /* 0x0000000a0f07b211 */ /* 0x000fe200028f1419 */
[----:B------:R-:W-:Y:S01]  /*1b2d0*/  VIADD R15, R205, 0xd8 ;  /* 0x000000d8cd0f7836 */ /* 0x000fe20000000000 */
[----:B------:R-:W-:Y:S01]  /*1b2e0*/  ISETP.GE.AND P2, PT, R11, UR4, PT ;  /* 0x000000040b007c0c */ /* 0x000fe2000bf46270 */
[----:B------:R-:W-:Y:S01]  /*1b2f0*/  VIADD R25, R205, 0xe0 ;  /* 0x000000e0cd197836 */ /* 0x000fe20000000000 */
[----:B------:R-:W-:Y:S01]  /*1b300*/  ISETP.GE.AND P0, PT, R237, UR4, PT ;  /* 0x00000004ed007c0c */ /* 0x000fe2000bf06270 */
[----:B------:R2:W-:Y:S01]  /*1b310*/  @!P3 ST.E.64 desc[UR38][R6.64], R130 ;  /* 0x000000820600b985 */ /* 0x0005e2000c101b26 */
[----:B------:R-:W-:Y:S02]  /*1b320*/  SHF.R.S32.HI R15, RZ, 0x1f, R15 ;  /* 0x0000001fff0f7819 */ /* 0x000fe4000001140f */
[----:B0-----:R-:W-:-:S02]  /*1b330*/  @!P1 LEA R8, P5, R3, R14, 0x2 ;  /* 0x0000000e03089211 */ /* 0x001fc400078a10ff */
[----:B------:R-:W-:Y:S02]  /*1b340*/  SHF.R.S32.HI R25, RZ, 0x1f, R25 ;  /* 0x0000001fff197819 */ /* 0x000fe40000011419 */
[----:B------:R-:W-:Y:S01]  /*1b350*/  @!P1 LEA.HI.X R9, R3, R10, R15, 0x2, P5 ;  /* 0x0000000a03099211 */ /* 0x000fe200028f140f */
[----:B------:R-:W-:Y:S01]  /*1b360*/  VIADD R15, R205, 0xe8 ;  /* 0x000000e8cd0f7836 */ /* 0x000fe20000000000 */
[CC--:B-1----:R-:W-:Y:S02]  /*1b370*/  @!P4 LEA R12, P3, R24.reuse, R14.reuse, 0x2 ;  /* 0x0000000e180cc211 */ /* 0x0c2fe400078610ff */
[----:B---3--:R-:W-:Y:S01]  /*1b380*/  @!P2 LEA R20, P5, R11, R14, 0x2 ;  /* 0x0000000e0b14a211 */ /* 0x008fe200078a10ff */
[----:B------:R2:W-:Y:S01]  /*1b390*/  @!P1 ST.E.64 desc[UR38][R8.64], R134 ;  /* 0x0000008608009985 */ /* 0x0005e2000c101b26 */
[----:B------:R-:W-:Y:S02]  /*1b3a0*/  SHF.R.S32.HI R15, RZ, 0x1f, R15 ;  /* 0x0000001fff0f7819 */ /* 0x000fe4000001140f */
[----:B------:R-:W-:-:S02]  /*1b3b0*/  @!P4 LEA.HI.X R13, R24, R10, R25, 0x2, P3 ;  /* 0x0000000a180dc211 */ /* 0x000fc400018f1419 */
[----:B------:R-:W-:Y:S02]  /*1b3c0*/  SHF.R.S32.HI R3, RZ, 0x1f, R237 ;  /* 0x0000001fff037819 */ /* 0x000fe400000114ed */
[----:B------:R-:W-:Y:S01]  /*1b3d0*/  @!P0 LEA R24, P3, R237, R14, 0x2 ;  /* 0x0000000eed188211 */ /* 0x000fe200078610ff */
[----:B------:R2:W-:Y:S01]  /*1b3e0*/  @!P4 ST.E.64 desc[UR38][R12.64], R138 ;  /* 0x0000008a0c00c985 */ /* 0x0005e2000c101b26 */
[-C--:B------:R-:W-:Y:S02]  /*1b3f0*/  @!P2 LEA.HI.X R21, R11, R10.reuse, R15, 0x2, P5 ;  /* 0x0000000a0b15a211 */ /* 0x080fe400028f140f */
        /* <DEDUP_REMOVED lines=10> */
.L_x_2840:
[----:B------:R-:W-:Y:S01]  /*1b4a0*/  ULDC.64 UR4, c[0x0][0xc08] ;  /* 0x0003020000047ab9 */ /* 0x000fe20000000a00 */
[----:B------:R-:W4:Y:S01]  /*1b4b0*/  LDC.64 R4, c[0x0][0xc00] ;  /* 0x00030000ff047b82 */ /* 0x000f220000000a00 */
[----:B------:R-:W-:Y:S01]  /*1b4c0*/  ISETP.NE.U32.AND P0, PT, RZ, UR4, PT ;  /* 0x00000004ff007c0c */ /* 0x000fe2000bf05070 */
[----:B------:R-:W-:-:S03]  /*1b4d0*/  IMAD.MOV.U32 R3, RZ, RZ, RZ ;  /* 0x000000ffff037224 */ /* 0x000fc600078e00ff */
[----:B------:R-:W-:Y:S01]  /*1b4e0*/  ISETP.NE.AND.EX P1, PT, RZ, UR5, PT, P0 ;  /* 0x00000005ff007c0c */ /* 0x000fe2000bf25300 */
[----:B------:R-:W-:Y:S02]  /*1b4f0*/  ULDC.64 UR4, c[0x0][0xc00] ;  /* 0x0003000000047ab9 */ /* 0x000fe40000000a00 */
[----:B------:R-:W-:-:S04]  /*1b500*/  ISETP.NE.U32.AND P0, PT, RZ, UR4, PT ;  /* 0x00000004ff007c0c */ /* 0x000fc8000bf05070 */
[----:B------:R-:W-:-:S06]  /*1b510*/  ISETP.NE.AND.EX P0, PT, RZ, UR5, PT, P0 ;  /* 0x00000005ff007c0c */ /* 0x000fcc000bf05300 */
[----:B------:R-:W0:Y:S01]  /*1b520*/  @P1 LDC.64 R6, c[0x0][0xc08] ;  /* 0x00030200ff061b82 */ /* 0x000e220000000a00 */
[----:B------:R-:W-:Y:S02]  /*1b530*/  ULDC UR4, c[0x0][0xa88] ;  /* 0x0002a20000047ab9 */ /* 0x000fe40000000800 */
[----:B------:R-:W-:Y:S02]  /*1b540*/  IMAD.U32 R20, RZ, RZ, UR4 ;  /* 0x00000004ff147e24 */ /* 0x000fe4000f8e00ff */
[----:B----4-:R-:W-:-:S05]  /*1b550*/  IMAD.WIDE R4, R230, 0x4, R4 ;  /* 0x00000004e6047825 */ /* 0x010fca00078e0204 */
[----:B------:R4:W5:Y:S01]  /*1b560*/  @P0 LDG.E R3, desc[UR38][R4.64] ;  /* 0x0000002604030981 */ /* 0x000962000c1e1900 */
[----:B0-----:R-:W-:-:S05]  /*1b570*/  @P1 IMAD.WIDE R6, R230, 0x4, R6 ;  /* 0x00000004e6061825 */ /* 0x001fca00078e0206 */
[----:B------:R4:W5:Y:S01]  /*1b580*/  @P1 LDG.E R20, desc[UR38][R6.64] ;  /* 0x0000002606141981 */ /* 0x000962000c1e1900 */
[----:B------:R-:W-:Y:S02]  /*1b590*/  ISETP.NE.AND P2, PT, R225, RZ, PT ;  /* 0x000000ffe100720c */ /* 0x000fe40003f45270 */
[----:B------:R-:W-:Y:S01]  /*1b5a0*/  SHF.R.S32.HI R28, RZ, 0x1f, R230 ;  /* 0x0000001fff1c7819 */ /* 0x000fe200000114e6 */
[----:B------:R-:W0:Y:S10]  /*1b5b0*/  S2R R8, SR_TID.X ;  /* 0x0000000000087919 */ /* 0x000e340000002100 */
[----:B------:R-:W1:Y:S01]  /*1b5c0*/  @!P2 LDC R225, c[0x0][0xad4] ;  /* 0x0002b500ffe1ab82 */ /* 0x000e620000000800 */
[----:B0-----:R-:W-:Y:S01]  /*1b5d0*/  VIADD R0, R8, 0xffffff80 ;  /* 0xffffff8008007836 */ /* 0x001fe20000000000 */
[----:B-1----:R-:W-:-:S04]  /*1b5e0*/  ISETP.GT.AND P2, PT, R225, 0x1, PT ;  /* 0x00000001e100780c */ /* 0x002fc80003f44270 */
[----:B------:R-:W-:Y:S01]  /*1b5f0*/  ISETP.GT.AND P3, PT, R0, 0x7f, PT ;  /* 0x0000007f0000780c */ /* 0x000fe20003f64270 */
[----:B----4-:R-:W-:-:S12]  /*1b600*/  @P1 BRA `(.L_x_2858) ;  /* 0x0000000000101947 */ /* 0x010fd80003800000 */
[----:B------:R-:W-:Y:S05]  /*1b610*/  @!P0 BRA `(.L_x_2858) ;  /* 0x00000000000c8947 */ /* 0x000fea0003800000 */
[----:B------:R-:W4:Y:S04]  /*1b620*/  LDG.E R7, desc[UR38][R4.64] ;  /* 0x0000002604077981 */ /* 0x000f28000c1e1900 */
[----:B-----5:R-:W4:Y:S02]  /*1b630*/  LDG.E R20, desc[UR38][R4.64+0x4] ;  /* 0x0000042604147981 */ /* 0x020f24000c1e1900 */
[----:B----4-:R-:W-:-:S07]  /*1b640*/  IMAD.IADD R20, R20, 0x1, -R7 ;  /* 0x0000000114147824 */ /* 0x010fce00078e0a07 */
.L_x_2858:
[----:B------:R-:W-:Y:S01]  /*1b650*/  BSSY B1, `(.L_x_2859) ;  /* 0x0000035000017945 */ /* 0x000fe20003800000 */
[----:B------:R-:W-:Y:S02]  /*1b660*/  SEL R27, R230, RZ, !P0 ;  /* 0x000000ffe61b7207 */ /* 0x000fe40004000000 */
[----:B------:R-:W-:Y:S02]  /*1b670*/  SEL R28, R28, RZ, !P0 ;  /* 0x000000ff1c1c7207 */ /* 0x000fe40004000000 */
[----:B-----5:R-:W-:Y:S01]  /*1b680*/  SHF.R.S32.HI R26, RZ, 0x1f, R3 ;  /* 0x0000001fff1a7819 */ /* 0x020fe20000011403 */
[----:B------:R-:W-:Y:S06]  /*1b690*/  @P3 BRA `(.L_x_2860) ;  /* 0x0000000000c03947 */ /* 0x000fec0003800000 */
[----:B------:R-:W0:Y:S01]  /*1b6a0*/  LDC R31, c[0x0][0xbe8] ;  /* 0x0002fa00ff1f7b82 */ /* 0x000e220000000800 */
[----:B------:R-:W-:Y:S01]  /*1b6b0*/  IADD3 R29, R209, -0x80, R8 ;  /* 0xffffff80d11d7810 */ /* 0x000fe20007ffe008 */
[----:B0-----:R-:W-:-:S05]  /*1b6c0*/  IMAD R0, R20, R31, RZ ;  /* 0x0000001f14007224 */ /* 0x001fca00078e02ff */
        /* <DEDUP_REMOVED lines=9> */
[----:B------:R-:W1:Y:S08]  /*1b760*/  LDC.64 R12, c[0x0][R24+0x220] ;  /* 0x00008800180c7b82 */ /* 0x000e700000000a00 */
[----:B------:R-:W4:Y:S08]  /*1b770*/  LDC.64 R14, c[0x0][R24+0x218] ;  /* 0x00008600180e7b82 */ /* 0x000f300000000a00 */
[----:B------:R-:W5:Y:S08]  /*1b780*/  LDC.64 R8, c[0x0][R24+0x228] ;  /* 0x00008a0018087b82 */ /* 0x000f700000000a00 */
[----:B------:R-:W2:Y:S08]  /*1b790*/  LDC.64 R6, c[0x0][R24+0x210] ;  /* 0x0000840018067b82 */ /* 0x000eb00000000a00 */
[----:B------:R-:W3:Y:S08]  /*1b7a0*/  @P1 LDC R0, c[0x0][0xbec] ;  /* 0x0002fb00ff001b82 */ /* 0x000ef00000000800 */
[----:B------:R-:W5:Y:S01]  /*1b7b0*/  @P1 LDC R33, c[0x0][0xbf0] ;  /* 0x0002fc00ff211b82 */ /* 0x000f620000000800 */
[----:B-1----:R-:W-:-:S07]  /*1b7c0*/  IMAD R13, R13, R27, RZ ;  /* 0x0000001b0d0d7224 */ /* 0x002fce00078e02ff */
[----:B0-----:R-:W0:Y:S01]  /*1b7d0*/  @!P0 LDC R4, c[0x0][0xb50] ;  /* 0x0002d400ff048b82 */ /* 0x001e220000000800 */
[----:B------:R-:W-:-:S04]  /*1b7e0*/  IMAD.WIDE.U32 R10, R12, R27, RZ ;  /* 0x0000001b0c0a7225 */ /* 0x000fc800078e00ff */
[----:B------:R-:W-:Y:S02]  /*1b7f0*/  IMAD R13, R12, R28, R13 ;  /* 0x0000001c0c0d7224 */ /* 0x000fe400078e020d */
[----:B---3--:R-:W-:Y:S01]  /*1b800*/  @P1 IMAD.HI.U32 R0, R29, R0, RZ ;  /* 0x000000001d001227 */ /* 0x008fe200078e00ff */
[----:B------:R-:W1:Y:S03]  /*1b810*/  @!P0 LDC R5, c[0x0][0xb54] ;  /* 0x0002d500ff058b82 */ /* 0x000e660000000800 */
        /* <DEDUP_REMOVED lines=15> */
[----:B--2---:R-:W-:Y:S01]  /*1b910*/  IMAD R0, R7, R11, RZ ;  /* 0x0000000b07007224 */ /* 0x004fe200078e02ff */
[----:B------:R-:W-:-:S05]  /*1b920*/  SHF.R.S32.HI R13, RZ, 0x1f, R11 ;  /* 0x0000001fff0d7819 */ /* 0x000fca000001140b */
[C---:B------:R-:W-:Y:S02]  /*1b930*/  IMAD R13, R6.reuse, R13, R0 ;  /* 0x0000000d060d7224 */ /* 0x040fe400078e0200 */
[----:B------:R-:W-:-:S04]  /*1b940*/  IMAD.WIDE.U32 R6, R6, R11, R8 ;  /* 0x0000000b06067225 */ /* 0x000fc800078e0008 */
[----:B------:R-:W-:Y:S01]  /*1b950*/  IMAD.IADD R0, R7, 0x1, R13 ;  /* 0x0000000107007824 */ /* 0x000fe200078e020d */
[----:B0-----:R-:W-:Y:S01]  /*1b960*/  LEA R4, P0, R6, R4, 0x2 ;  /* 0x0000000406047211 */ /* 0x001fe200078010ff */
[----:B------:R-:W-:-:S03]  /*1b970*/  IMAD.MOV.U32 R7, RZ, RZ, -0x800000 ;  /* 0xff800000ff077424 */ /* 0x000fc600078e00ff */
[----:B-1----:R-:W-:-:S05]  /*1b980*/  LEA.HI.X R5, R6, R5, R0, 0x2, P0 ;  /* 0x0000000506057211 */ /* 0x002fca00000f1400 */
[----:B------:R0:W-:Y:S04]  /*1b990*/  STG.E desc[UR38][R4.64], R7 ;  /* 0x0000000704007986 */ /* 0x0001e8000c101926 */
.L_x_2860:
[----:B------:R-:W-:Y:S05]  /*1b9a0*/  BSYNC B1 ;  /* 0x0000000000017941 */ /* 0x000fea0003800000 */
.L_x_2859:
[----:B------:R-:W-:Y:S05]  /*1b9b0*/  @P2 BRA `(.L_x_2853) ;  /* 0x00000008008c2947 */ /* 0x000fea0003800000 */
[----:B------:R-:W1:Y:S01]  /*1b9c0*/  S2R R0, SR_TID.X ;  /* 0x0000000000007919 */ /* 0x000e620000002100 */
[----:B------:R-:W4:Y:S01]  /*1b9d0*/  LDC R21, c[0x0][0xbe8] ;  /* 0x0002fa00ff157b82 */ /* 0x000f220000000800 */
[----:B------:R-:W-:Y:S01]  /*1b9e0*/  ULDC.64 UR4, c[0x0][0xaa0] ;  /* 0x0002a80000047ab9 */ /* 0x000fe20000000a00 */
[----:B------:R-:W-:Y:S01]  /*1b9f0*/  ULDC.64 UR6, c[0x0][0xaf0] ;  /* 0x0002bc0000067ab9 */ /* 0x000fe20000000a00 */
[----:B----4-:R-:W-:Y:S01]  /*1ba00*/  ISETP.NE.AND P0, PT, R21, 0x1, PT ;  /* 0x000000011500780c */ /* 0x010fe20003f05270 */
[----:B-1----:R-:W-:Y:S02]  /*1ba10*/  VIADD R6, R0, 0xffffff80 ;  /* 0xffffff8000067836 */ /* 0x002fe40000000000 */
[----:B------:R-:W-:-:S03]  /*1ba20*/  IMAD R0, R26, UR4, RZ ;  /* 0x000000041a007c24 */ /* 0x000fc6000f8e02ff */
[----:B0-----:R-:W-:-:S07]  /*1ba30*/  SHF.R.S32.HI R5, RZ, 0x1f, R6 ;  /* 0x0000001fff057819 */ /* 0x001fce0000011406 */
[----:B------:R-:W0:Y:S01]  /*1ba40*/  @P0 LDC R8, c[0x0][0xbec] ;  /* 0x0002fb00ff080b82 */ /* 0x000e220000000800 */
[----:B------:R-:W-:Y:S01]  /*1ba50*/  IMAD R7, R3, UR5, R0 ;  /* 0x0000000503077c24 */ /* 0x000fe2000f8e0200 */
[----:B------:R-:W-:Y:S01]  /*1ba60*/  LEA.HI R9, R5, R6, RZ, 0x3 ;  /* 0x0000000605097211 */ /* 0x000fe200078f18ff */
[----:B------:R-:W-:Y:S01]  /*1ba70*/  IMAD.WIDE.U32 R4, R3, UR4, RZ ;  /* 0x0000000403047c25 */ /* 0x000fe2000f8e00ff */
[----:B------:R-:W-:Y:S02]  /*1ba80*/  ULDC.64 UR4, c[0x0][0xae8] ;  /* 0x0002ba0000047ab9 */ /* 0x000fe40000000a00 */
[----:B------:R-:W-:Y:S02]  /*1ba90*/  LOP3.LUT R13, R9, 0xfffffff8, RZ, 0xc0, !PT ;  /* 0xfffffff8090d7812 */ /* 0x000fe400078ec0ff */
[----:B------:R-:W1:Y:S01]  /*1baa0*/  @P0 LDC R11, c[0x0][0xbf0] ;  /* 0x0002fc00ff0b0b82 */ /* 0x000e620000000800 */
[----:B------:R-:W-:Y:S01]  /*1bab0*/  SHF.R.S32.HI R10, RZ, 0x3, R9 ;  /* 0x00000003ff0a7819 */ /* 0x000fe20000011409 */
[----:B------:R-:W-:-:S02]  /*1bac0*/  IMAD.IADD R5, R5, 0x1, R7 ;  /* 0x0000000105057824 */ /* 0x000fc400078e0207 */
[----:B------:R-:W-:Y:S02]  /*1bad0*/  IMAD.IADD R0, R6, 0x1, -R13 ;  /* 0x0000000106007824 */ /* 0x000fe400078e0a0d */
[----:B------:R-:W-:-:S04]  /*1bae0*/  IMAD.WIDE.U32 R4, R224, UR4, R4 ;  /* 0x00000004e0047c25 */ /* 0x000fc8000f8e0004 */
[----:B------:R-:W-:Y:S02]  /*1baf0*/  IMAD R0, R0, 0x20, R10 ;  /* 0x0000002000007824 */ /* 0x000fe400078e020a */
[----:B------:R-:W-:Y:S01]  /*1bb00*/  IMAD R5, R224, UR5, R5 ;  /* 0x00000005e0057c24 */ /* 0x000fe2000f8e0205 */
[----:B------:R-:W-:Y:S01]  /*1bb10*/  ULDC.64 UR4, c[0x0][0xae0] ;  /* 0x0002b80000047ab9 */ /* 0x000fe20000000a00 */
[----:B------:R-:W-:Y:S02]  /*1bb20*/  IMAD.IADD R9, R209, 0x1, R0 ;  /* 0x00000001d1097824 */ /* 0x000fe400078e0200 */
[----:B------:R-:W-:Y:S02]  /*1bb30*/  IMAD R6, R28, UR6, RZ ;  /* 0x000000061c067c24 */ /* 0x000fe4000f8e02ff */
[----:B0-----:R-:W-:-:S04]  /*1bb40*/  @P0 IMAD.HI.U32 R0, R9, R8, RZ ;  /* 0x0000000809000227 */ /* 0x001fc800078e00ff */
[----:B------:R-:W-:Y:S01]  /*1bb50*/  IMAD.MOV.U32 R3, RZ, RZ, R9 ;  /* 0x000000ffff037224 */ /* 0x000fe200078e0009 */
[----:B-1----:R-:W-:Y:S01]  /*1bb60*/  @P0 SHF.R.U32.HI R3, RZ, R11, R0 ;  /* 0x0000000bff030219 */ /* 0x002fe20000011600 */
[C---:B------:R-:W-:Y:S02]  /*1bb70*/  IMAD R7, R27.reuse, UR7, R6 ;  /* 0x000000071b077c24 */ /* 0x040fe4000f8e0206 */
[----:B------:R-:W-:Y:S01]  /*1bb80*/  IMAD.WIDE.U32 R4, R27, UR6, R4 ;  /* 0x000000061b047c25 */ /* 0x000fe2000f8e0004 */
[----:B------:R-:W-:-:S03]  /*1bb90*/  SHF.R.S32.HI R0, RZ, 0x1f, R3 ;  /* 0x0000001fff007819 */ /* 0x000fc60000011403 */
[----:B------:R-:W-:Y:S02]  /*1bba0*/  IMAD.MOV R6, RZ, RZ, -R3 ;  /* 0x000000ffff067224 */ /* 0x000fe400078e0a03 */
[----:B------:R-:W-:Y:S02]  /*1bbb0*/  IMAD.IADD R5, R5, 0x1, R7 ;  /* 0x0000000105057824 */ /* 0x000fe400078e0207 */
        /* <DEDUP_REMOVED lines=8> */
[----:B------:R-:W-:Y:S02]  /*1bc40*/  IMAD R0, R0, UR4, RZ ;  /* 0x0000000400007c24 */ /* 0x000fe4000f8e02ff */
[----:B------:R-:W-:-:S04]  /*1bc50*/  IMAD.WIDE.U32 R4, R7, UR4, R4 ;  /* 0x0000000407047c25 */ /* 0x000fc8000f8e0004 */
[----:B------:R-:W-:Y:S01]  /*1bc60*/  IMAD R3, R7, UR5, R0 ;  /* 0x0000000507037c24 */ /* 0x000fe2000f8e0200 */
[----:B------:R-:W-:Y:S01]  /*1bc70*/  ULDC.64 UR4, c[0x0][0xa80] ;  /* 0x0002a00000047ab9 */ /* 0x000fe20000000a00 */
[----:B------:R-:W-:Y:S02]  /*1bc80*/  SHF.R.S32.HI R7, RZ, 0x1f, R6 ;  /* 0x0000001fff077819 */ /* 0x000fe40000011406 */
[----:B------:R-:W-:Y:S01]  /*1bc90*/  IMAD.IADD R3, R5, 0x1, R3 ;  /* 0x0000000105037824 */ /* 0x000fe200078e0203 */
[----:B------:R-:W-:Y:S01]  /*1bca0*/  LEA R0, P0, R4, UR4, 0x1 ;  /* 0x0000000404007c11 */ /* 0x000fe2000f8008ff */
[----:B------:R-:W-:-:S03]  /*1bcb0*/  UMOV UR4, 0xffffffff ;  /* 0xffffffff00047882 */ /* 0x000fc60000000000 */
[----:B------:R-:W-:Y:S01]  /*1bcc0*/  LEA.HI.X R4, R4, UR5, R3, 0x1, P0 ;  /* 0x0000000504047c11 */ /* 0x000fe200080f0c03 */
[----:B------:R-:W-:Y:S08]  /*1bcd0*/  BRA.DIV UR4, `(.L_x_2861) ;  /* 0x000000aa04487947 */ /* 0x000ff0000b800000 */
[----:B------:R0:W1:Y:S04]  /*1bce0*/  SHFL.IDX PT, R3, R4, RZ, 0x181f ;  /* 0x00181fff04037589 */ /* 0x00006800000e0000 */
[----:B------:R0:W4:Y:S02]  /*1bcf0*/  SHFL.IDX PT, R14, R0, RZ, 0x181f ;  /* 0x00181fff000e7589 */ /* 0x00012400000e0000 */
.L_x_3107:
[----:B------:R-:W-:Y:S01]  /*1bd00*/  IMAD R20, R20, R21, RZ ;  /* 0x0000001514147224 */ /* 0x000fe200078e02ff */
[----:B------:R-:W-:Y:S01]  /*1bd10*/  BSSY B1, `(.L_x_2862) ;  /* 0x0000018000017945 */ /* 0x000fe20003800000 */
[----:B------:R-:W-:-:S05]  /*1bd20*/  IMAD.IADD R209, R10, 0x1, R209 ;  /* 0x000000010ad17824 */ /* 0x000fca00078e02d1 */
        /* <DEDUP_REMOVED lines=10> */
[CC--:B------:R-:W-:Y:S02]  /*1bdd0*/  @!P2 LEA R10, P4, R223.reuse, R14.reuse, 0x1 ;  /* 0x0000000edf0aa211 */ /* 0x0c0fe400078808ff */
[-C--:B-1----:R-:W-:Y:S02]  /*1bde0*/  @!P3 LEA.HI.X R9, R208, R3.reuse, R5, 0x1, P5 ;  /* 0x00000003d009b211 */ /* 0x082fe400028f0c05 */
        /* <DEDUP_REMOVED lines=10> */
.L_x_2863:
[----:B------:R-:W-:Y:S05]  /*1be90*/  BSYNC B1 ;  /* 0x0000000000017941 */ /* 0x000fea0003800000 */
.L_x_2862:
[----:B------:R-:W-:-:S03]  /*1bea0*/  UMOV UR4, 0xffffffff ;  /* 0xffffffff00047882 */ /* 0x000fc60000000000 */
[----:B------:R-:W-:Y:S05]  /*1beb0*/  BRA.DIV UR4, `(.L_x_2864) ;  /* 0x000000aa04047947 */ /* 0x000fea000b800000 */
[----:B-1----:R1:W0:Y:S04]  /*1bec0*/  SHFL.IDX PT, R3, R4, 0x1, 0x181f ;  /* 0x00381f0004037f89 */ /* 0x00222800000e0000 */
[----:B----4-:R1:W4:Y:S02]  /*1bed0*/  SHFL.IDX PT, R14, R0, 0x1, 0x181f ;  /* 0x00381f00000e7f89 */ /* 0x01032400000e0000 */
.L_x_3111:
        /* <DEDUP_REMOVED lines=12> */
[CC--:B----4-:R-:W-:Y:S02]  /*1bfa0*/  @!P3 LEA R8, P5, R208.reuse, R14.reuse, 0x1 ;  /* 0x0000000ed008b211 */ /* 0x0d0fe400078a08ff */
[CC--:B------:R-:W-:Y:S02]  /*1bfb0*/  @!P2 LEA R10, P4, R223.reuse, R14.reuse, 0x1 ;  /* 0x0000000edf0aa211 */ /* 0x0c0fe400078808ff */
[-C--:B0-----:R-:W-:Y:S02]  /*1bfc0*/  @!P3 LEA.HI.X R9, R208, R3.reuse, R12, 0x1, P5 ;  /* 0x00000003d009b211 */ /* 0x081fe400028f0c0c */
[-C--:B------:R-:W-:Y:S02]  /*1bfd0*/  @!P1 LEA R12, P5, R222, R14.reuse, 0x1 ;  /* 0x0000000ede0c9211 */ /* 0x080fe400078a08ff */
        /* <DEDUP_REMOVED lines=8> */
.L_x_2866:
[----:B------:R-:W-:Y:S05]  /*1c060*/  BSYNC B1 ;  /* 0x0000000000017941 */ /* 0x000fea0003800000 */
.L_x_2865:
[----:B------:R-:W-:-:S03]  /*1c070*/  UMOV UR4, 0xffffffff ;  /* 0xffffffff00047882 */ /* 0x000fc60000000000 */
[----:B------:R-:W-:Y:S05]  /*1c080*/  BRA.DIV UR4, `(.L_x_2867) ;  /* 0x000000a604d87947 */ /* 0x000fea000b800000 */
[----:B0-----:R0:W0:Y:S04]  /*1c090*/  SHFL.IDX PT, R3, R4, 0x2, 0x181f ;  /* 0x00581f0004037f89 */ /* 0x00102800000e0000 */
[----:B----4-:R4:W0:Y:S02]  /*1c0a0*/  SHFL.IDX PT, R14, R0, 0x2, 0x181f ;  /* 0x00581f00000e7f89 */ /* 0x01082400000e0000 */
.L_x_3115:
        /* <DEDUP_REMOVED lines=12> */
[CC--:B0-----:R-:W-:Y:S02]  /*1c170*/  @!P3 LEA R8, P5, R208.reuse, R14.reuse, 0x1 ;  /* 0x0000000ed008b211 */ /* 0x0c1fe400078a08ff */
[CC--:B------:R-:W-:Y:S02]  /*1c180*/  @!P2 LEA R10, P4, R223.reuse, R14.reuse, 0x1 ;  /* 0x0000000edf0aa211 */ /* 0x0c0fe400078808ff */
[-C--:B------:R-:W-:Y:S02]  /*1c190*/  @!P3 LEA.HI.X R9, R208, R3.reuse, R12, 0x1, P5 ;  /* 0x00000003d009b211 */ /* 0x080fe400028f0c0c */
        /* <DEDUP_REMOVED lines=9> */
.L_x_2869:
[----:B------:R-:W-:Y:S05]  /*1c230*/  BSYNC B1 ;  /* 0x0000000000017941 */ /* 0x000fea0003800000 */
.L_x_2868:
[----:B------:R-:W-:-:S03]  /*1c240*/  UMOV UR4, 0xffffffff ;  /* 0xffffffff00047882 */ /* 0x000fc60000000000 */
[----:B------:R-:W-:Y:S05]  /*1c250*/  BRA.DIV UR4, `(.L_x_2870) ;  /* 0x000000a604ac7947 */ /* 0x000fea000b800000 */
[----:B0-----:R0:W0:Y:S04]  /*1c260*/  SHFL.IDX PT, R3, R4, 0x3, 0x181f ;  /* 0x00781f0004037f89 */ /* 0x00102800000e0000 */
[----:B------:R0:W0:Y:S02]  /*1c270*/  SHFL.IDX PT, R14, R0, 0x3, 0x181f ;  /* 0x00781f00000e7f89 */ /* 0x00002400000e0000 */
.L_x_3119:
        /* <DEDUP_REMOVED lines=11> */
[CC--:B------:R-:W-:Y:S02]  /*1c330*/  @!P3 LEA R4, P5, R208.reuse, R14.reuse, 0x1 ;  /* 0x0000000ed004b211 */ /* 0x0c0fe400078a08ff */
        /* <DEDUP_REMOVED lines=11> */
.L_x_2853:
[----:B------:R-:W-:Y:S05]  /*1c3f0*/  BSYNC B0 ;  /* 0x0000000000007941 */ /* 0x000fea0003800000 */
.L_x_2839:
[----:B------:R-:W-:Y:S02]  /*1c400*/  ULDC UR4, c[0x0][0xc3c] ;  /* 0x00030f0000047ab9 */ /* 0x000fe40000000800 */
[----:B---3--:R-:W-:-:S13]  /*1c410*/  ISETP.GE.AND P0, PT, R155, UR4, PT ;  /* 0x000000049b007c0c */ /* 0x008fda000bf06270 */
[----:B------:R-:W-:Y:S05]  /*1c420*/  @!P0 BRA `(.L_x_2871) ;  /* 0xfffffe4c00e88947 */ /* 0x000fea000383ffff */
[----:B------:R-:W-:Y:S05]  /*1c430*/  BRA `(.L_x_2652) ;  /* 0x0000008c00507947 */ /* 0x000fea0003800000 */
.L_x_2650:
        /* <DEDUP_REMOVED lines=18> */
.L_x_2872:
        /* <DEDUP_REMOVED lines=43> */
.L_x_2876:
        /* <DEDUP_REMOVED lines=39> */
.L_x_2874:
        /* <DEDUP_REMOVED lines=12> */
.L_x_2877:
        /* <DEDUP_REMOVED lines=63> */
.L_x_2878:
        /* <DEDUP_REMOVED lines=61> */
.L_x_2879:
[----:B01----:R-:W-:-:S05]  /*1d300*/  LOP3.LUT R3, RZ, R2, RZ, 0x33, !PT ;  /* 0x00000002ff037212 */ /* 0x003fca00078e33ff */
[----:B------:R-:W-:-:S05]  /*1d310*/  IMAD.IADD R2, R4, 0x1, R3 ;  /* 0x0000000104027824 */ /* 0x000fca00078e0203 */
[----:B------:R1:W-:Y:S01]  /*1d320*/  STL [R1+0x4], R2 ;  /* 0x0000040201007387 */ /* 0x0003e20000100800 */
[----:B------:R-:W-:Y:S05]  /*1d330*/  BRA `(.L_x_2880) ;  /* 0x0000000000107947 */ /* 0x000fea0003800000 */
.L_x_2875:
[----:B------:R-:W-:Y:S01]  /*1d340*/  IMAD.U32 R2, RZ, RZ, UR6 ;  /* 0x00000006ff027e24 */ /* 0x000fe2000f8e00ff */
[----:B------:R0:W-:Y:S04]  /*1d350*/  STL [R1+0x4], RZ ;  /* 0x000004ff01007387 */ /* 0x0001e80000100800 */
[----:B------:R0:W-:Y:S04]  /*1d360*/  STL [R1+0x8], RZ ;  /* 0x000008ff01007387 */ /* 0x0001e80000100800 */
[----:B------:R0:W-:Y:S02]  /*1d370*/  STL [R1], R2 ;  /* 0x0000000201007387 */ /* 0x0001e40000100800 */
.L_x_2880:
        /* <DEDUP_REMOVED lines=10> */
.L_x_2873:
        /* <DEDUP_REMOVED lines=13> */
[----:B------:R-:W-:Y:S01]  /*1d4f0*/  ULDC.64 UR40, c[0x0][0x198] ;  /* 0x0000660000287ab9 */ /* 0x000fe20000000a00 */
[----:B------:R-:W-:Y:S01]  /*1d500*/  LOP3.LUT R3, R0, 0x1f8, RZ, 0xc0, !PT ;  /* 0x000001f800037812 */ /* 0x000fe200078ec0ff */
[----:B01----:R-:W-:Y:S01]  /*1d510*/  IMAD.SHL.U32 R2, R4, 0x8, RZ ;  /* 0x0000000804027824 */ /* 0x003fe200078e00ff */
[----:B------:R-:W-:Y:S01]  /*1d520*/  ULDC UR37, c[0x0][0xc] ;  /* 0x0000030000257ab9 */ /* 0x000fe20000000800 */
        /* <DEDUP_REMOVED lines=12> */
[----:B------:R0:W-:Y:S04]  /*1d5f0*/  STL [R1+0x14], RZ ;  /* 0x000014ff01007387 */ /* 0x0001e80000100800 */
[----:B------:R0:W-:Y:S04]  /*1d600*/  STL [R1+0x10], RZ ;  /* 0x000010ff01007387 */ /* 0x0001e80000100800 */
[----:B------:R0:W-:Y:S02]  /*1d610*/  STL [R1+0x18], R0 ;  /* 0x0000180001007387 */ /* 0x0001e40000100800 */
.L_x_3041:
[----:B--2---:R-:W2:Y:S01]  /*1d620*/  LDL R14, [R1+0xc] ;  /* 0x00000c00010e7983 */ /* 0x004ea20000100800 */
[----:B------:R-:W-:Y:S05]  /*1d630*/  YIELD ;  /* 0x0000000000007946 */ /* 0x000fea0003800000 */
[----:B------:R-:W-:Y:S01]  /*1d640*/  ULDC.64 UR4, c[0x0][0xa28] ;  /* 0x00028a0000047ab9 */ /* 0x000fe20000000a00 */
[----:B01----:R-:W-:Y:S02]  /*1d650*/  CS2R R6, SRZ ;  /* 0x0000000000067805 */ /* 0x003fe4000001ff00 */
[----:B------:R-:W-:Y:S01]  /*1d660*/  ISETP.NE.U32.AND P0, PT, RZ, UR4, PT ;  /* 0x00000004ff007c0c */ /* 0x000fe2000bf05070 */
[----:B------:R-:W1:Y:S01]  /*1d670*/  LDC.64 R12, c[0x0][0xa00] ;  /* 0x00028000ff0c7b82 */ /* 0x000e620000000a00 */
[----:B------:R-:W-:Y:S01]  /*1d680*/  ULDC.64 UR6, c[0x0][0xa08] ;  /* 0x0002820000067ab9 */ /* 0x000fe20000000a00 */
[----:B------:R-:W-:Y:S01]  /*1d690*/  ULDC.64 UR8, c[0x0][0xa10] ;  /* 0x0002840000087ab9 */ /* 0x000fe20000000a00 */
[----:B------:R-:W-:Y:S01]  /*1d6a0*/  ISETP.NE.AND.EX P0, PT, RZ, UR5, PT, P0 ;  /* 0x00000005ff007c0c */ /* 0x000fe2000bf05300 */
[----:B------:R-:W-:-:S04]  /*1d6b0*/  ULDC.64 UR4, c[0x0][0xa18] ;  /* 0x0002860000047ab9 */ /* 0x000fc80000000a00 */
[----:B------:R-:W4:Y:S08]  /*1d6c0*/  LDC.64 R4, c[0x0][0xa08] ;  /* 0x00028200ff047b82 */ /* 0x000f300000000a00 */
[----:B0-----:R-:W2:Y:S02]  /*1d6d0*/  @P0 LDC.64 R2, c[0x0][0xa28] ;  /* 0x00028a00ff020b82 */ /* 0x001ea40000000a00 */
[----:B--2---:R-:W-:-:S05]  /*1d6e0*/  @P0 IMAD.WIDE R2, R14, 0x4, R2 ;  /* 0x000000040e020825 */ /* 0x004fca00078e0202 */
[----:B------:R0:W5:Y:S01]  /*1d6f0*/  @P0 LDG.E R6, desc[UR38][R2.64] ;  /* 0x0000002602060981 */ /* 0x000162000c1e1900 */
[----:B------:R-:W-:Y:S01]  /*1d700*/  ISETP.NE.U32.AND P0, PT, RZ, UR4, PT ;  /* 0x00000004ff007c0c */ /* 0x000fe2000bf05070 */
[----:B-1----:R-:W-:Y:S01]  /*1d710*/  IMAD.WIDE R12, R14, 0x4, R12 ;  /* 0x000000040e0c7825 */ /* 0x002fe200078e020c */
[----:B------:R-:W-:Y:S02]  /*1d720*/  ISETP.NE.U32.AND P2, PT, RZ, UR6, PT ;  /* 0x00000006ff007c0c */ /* 0x000fe4000bf45070 */
[----:B------:R-:W-:Y:S01]  /*1d730*/  ISETP.NE.AND.EX P0, PT, RZ, UR5, PT, P0 ;  /* 0x00000005ff007c0c */ /* 0x000fe2000bf05300 */
[----:B------:R-:W-:Y:S01]  /*1d740*/  ULDC.64 UR4, c[0x0][0xa00] ;  /* 0x0002800000047ab9 */ /* 0x000fe20000000a00 */
[----:B------:R-:W-:Y:S01]  /*1d750*/  ISETP.NE.U32.AND P4, PT, RZ, UR8, PT ;  /* 0x00000008ff007c0c */ /* 0x000fe2000bf85070 */
[----:B---3--:R-:W-:Y:S01]  /*1d760*/  IMAD.MOV.U32 R8, RZ, RZ, RZ ;  /* 0x000000ffff087224 */ /* 0x008fe200078e00ff */
[----:B------:R-:W-:Y:S01]  /*1d770*/  ISETP.NE.U32.AND P1, PT, RZ, UR4, PT ;  /* 0x00000004ff007c0c */ /* 0x000fe2000bf25070 */
[----:B0-----:R-:W0:Y:S01]  /*1d780*/  LDC.64 R2, c[0x0][0xa10] ;  /* 0x00028400ff027b82 */ /* 0x001e220000000a00 */
[----:B------:R-:W-:-:S02]  /*1d790*/  IMAD.MOV.U32 R0, RZ, RZ, RZ ;  /* 0x000000ffff007224 */ /* 0x000fc400078e00ff */
[----:B------:R-:W-:Y:S01]  /*1d7a0*/  ISETP.NE.AND.EX P3, PT, RZ, UR5, PT, P1 ;  /* 0x00000005ff007c0c */ /* 0x000fe2000bf65310 */
[----:B----4-:R-:W-:-:S04]  /*1d7b0*/  IMAD.WIDE R4, R14, 0x4, R4 ;  /* 0x000000040e047825 */ /* 0x010fc800078e0204 */
[----:B------:R-:W1:Y:S01]  /*1d7c0*/  @P0 LDC.64 R10, c[0x0][0xa18] ;  /* 0x00028600ff0a0b82 */ /* 0x000e620000000a00 */
[----:B------:R-:W-:Y:S01]  /*1d7d0*/  ULDC UR4, c[0x0][0x288] ;  /* 0x0000a20000047ab9 */ /* 0x000fe20000000800 */
[----:B------:R-:W-:Y:S02]  /*1d7e0*/  ISETP.NE.AND.EX P1, PT, RZ, UR7, PT, P2 ;  /* 0x00000007ff007c0c */ /* 0x000fe4000bf25320 */
[----:B------:R-:W-:-:S04]  /*1d7f0*/  ISETP.NE.AND.EX P2, PT, RZ, UR9, PT, P4 ;  /* 0x00000009ff007c0c */ /* 0x000fc8000bf45340 */
[----:B------:R-:W2:Y:S07]  /*1d800*/  @P3 LDG.E R7, desc[UR38][R12.64] ;  /* 0x000000260c073981 */ /* 0x000eae000c1e1900 */
[----:B------:R3:W5:Y:S01]  /*1d810*/  @P1 LDG.E R8, desc[UR38][R4.64] ;  /* 0x0000002604081981 */ /* 0x000762000c1e1900 */
[----:B0-----:R-:W-:-:S05]  /*1d820*/  IMAD.WIDE R2, R14, 0x4, R2 ;  /* 0x000000040e027825 */ /* 0x001fca00078e0202 */
[----:B------:R3:W5:Y:S01]  /*1d830*/  @P2 LDG.E R0, desc[UR38][R2.64] ;  /* 0x0000002602002981 */ /* 0x000762000c1e1900 */
[----:B-1----:R-:W-:-:S03]  /*1d840*/  @P0 IMAD.WIDE R10, R14, 0x4, R10 ;  /* 0x000000040e0a0825 */ /* 0x002fc600078e020a */
[----:B--2---:R0:W-:Y:S02]  /*1d850*/  STL [R1+0x48], R7 ;  /* 0x0000480701007387 */ /* 0x0041e40000100800 */
[----:B0-----:R-:W-:Y:S01]  /*1d860*/  IMAD.U32 R7, RZ, RZ, UR4 ;  /* 0x00000004ff077e24 */ /* 0x001fe2000f8e00ff */
[----:B------:R-:W-:-:S05]  /*1d870*/  ULDC.64 UR4, c[0x0][0x418] ;  /* 0x0001060000047ab9 */ /* 0x000fca0000000a00 */
[----:B------:R-:W2:Y:S01]  /*1d880*/  @P0 LDG.E R7, desc[UR38][R10.64] ;  /* 0x000000260a070981 */ /* 0x000ea2000c1e1900 */
[----:B------:R-:W-:-:S03]  /*1d890*/  UISETP.NE.U32.AND UP0, UPT, UR4, URZ, UPT ;  /* 0x0000003f0400728c */ /* 0x000fc6000bf05070 */
[----:B------:R-:W-:Y:S01]  /*1d8a0*/  ULDC UR4, c[0x0][0x424] ;  /* 0x0001090000047ab9 */ /* 0x000fe20000000800 */
[----:B------:R-:W-:-:S03]  /*1d8b0*/  UISETP.NE.AND.EX UP0, UPT, UR5, URZ, UPT, UP0 ;  /* 0x0000003f0500728c */ /* 0x000fc6000bf05300 */
[----:B------:R-:W-:Y:S01]  /*1d8c0*/  ULDC UR5, c[0x0][0x2f0] ;  /* 0x0000bc0000057ab9 */ /* 0x000fe20000000800 */
[----:B------:R-:W-:Y:S01]  /*1d8d0*/  USEL UR4, UR4, 0x1, UP0 ;  /* 0x0000000104047887 */ /* 0x000fe20008000000 */
[----:B--2---:R0:W-:Y:S04]  /*1d8e0*/  STL [R1+0x38], R7 ;  /* 0x0000380701007387 */ /* 0x0041e80000100800 */
[----:B------:R3:W5:Y:S01]  /*1d8f0*/  LDL R15, [R1+0x38] ;  /* 0x00003800010f7983 */ /* 0x0007620000100800 */
[----:B------:R-:W-:-:S03]  /*1d900*/  UIMAD UR4, UR4, UR5, URZ ;  /* 0x00000005040472a4 */ /* 0x000fc6000f8e023f */
[----:B------:R-:W-:Y:S02]  /*1d910*/  ULDC UR5, c[0x0][0x348] ;  /* 0x0000d20000057ab9 */ /* 0x000fe40000000800 */
[----:B------:R-:W-:Y:S02]  /*1d920*/  IMAD.U32 R10, RZ, RZ, UR5 ;  /* 0x00000005ff0a7e24 */ /* 0x000fe4000f8e00ff */
[----:B0-----:R-:W-:Y:S01]  /*1d930*/  IMAD.U32 R7, RZ, RZ, UR4 ;  /* 0x00000004ff077e24 */ /* 0x001fe2000f8e00ff */
[----:B---3--:R-:W-:Y:S06]  /*1d940*/  @P0 BRA `(.L_x_2882) ;  /* 0x0000000000140947 */ /* 0x008fec0003800000 */
[----:B------:R-:W-:Y:S05]  /*1d950*/  @!P3 BRA `(.L_x_2882) ;  /* 0x000000000010b947 */ /* 0x000fea0003800000 */
[----:B------:R-:W2:Y:S04]  /*1d960*/  LDG.E R9, desc[UR38][R12.64] ;  /* 0x000000260c097981 */ /* 0x000ea8000c1e1900 */
[----:B------:R-:W2:Y:S02]  /*1d970*/  LDG.E R12, desc[UR38][R12.64+0x4] ;  /* 0x000004260c0c7981 */ /* 0x000ea4000c1e1900 */
[----:B--2--5:R-:W-:-:S05]  /*1d980*/  IMAD.IADD R15, R12, 0x1, -R9 ;  /* 0x000000010c0f7824 */ /* 0x024fca00078e0a09 */
[----:B------:R0:W-:Y:S02]  /*1d990*/  STL [R1+0x38], R15 ;  /* 0x0000380f01007387 */ /* 0x0001e40000100800 */
.L_x_2882:
[----:B------:R-:W2:Y:S01]  /*1d9a0*/  LDL.LU R12, [R1+0x8] ;  /* 0x00000800010c7983 */ /* 0x000ea20000300800 */
[----:B-----5:R-:W-:Y:S01]  /*1d9b0*/  IMAD.IADD R8, R8, 0x1, R6 ;  /* 0x0000000108087824 */ /* 0x020fe200078e0206 */
[----:B------:R-:W-:Y:S02]  /*1d9c0*/  ULDC.64 UR4, c[0x0][0xa20] ;  /* 0x0002880000047ab9 */ /* 0x000fe40000000a00 */
[----:B------:R-:W-:Y:S02]  /*1d9d0*/  ISETP.NE.U32.AND P0, PT, RZ, UR4, PT ;  /* 0x00000004ff007c0c */ /* 0x000fe4000bf05070 */
[----:B------:R1:W-:Y:S02]  /*1d9e0*/  STL [R1+0x20], R8 ;  /* 0x0000200801007387 */ /* 0x0003e40000100800 */
[----:B------:R-:W-:Y:S02]  /*1d9f0*/  ISETP.NE.AND.EX P0, PT, RZ, UR5, PT, P0 ;  /* 0x00000005ff007c0c */ /* 0x000fe4000bf05300 */
[----:B--2---:R-:W-:-:S02]  /*1da00*/  LOP3.LUT R11, R12, 0xff000000, RZ, 0xc0, !PT ;  /* 0xff0000000c0b7812 */ /* 0x004fc400078ec0ff */
[C---:B------:R-:W-:Y:S02]  /*1da10*/  LOP3.LUT R9, R12.reuse, 0xff0000, RZ, 0xc0, !PT ;  /* 0x00ff00000c097812 */ /* 0x040fe400078ec0ff */
[----:B------:R-:W-:Y:S02]  /*1da20*/  SHF.R.U32.HI R11, RZ, 0x8, R11 ;  /* 0x00000008ff0b7819 */ /* 0x000fe4000001160b */
[----:B------:R-:W-:Y:S02]  /*1da30*/  LOP3.LUT R16, R12, 0xffff, RZ, 0xc0, !PT ;  /* 0x0000ffff0c107812 */ /* 0x000fe400078ec0ff */
[----:B------:R-:W-:-:S03]  /*1da40*/  LEA.HI R11, R9, R11, RZ, 0x10 ;  /* 0x0000000b090b7211 */ /* 0x000fc600078f80ff */
[----:B-1----:R-:W-:Y:S05]  /*1da50*/  @!P0 BRA `(.L_x_2883) ;  /* 0x0000000000108947 */ /* 0x002fea0003800000 */
[----:B------:R-:W1:Y:S02]  /*1da60*/  LDC.64 R4, c[0x0][0xa20] ;  /* 0x00028800ff047b82 */ /* 0x000e640000000a00 */
[----:B-1----:R-:W-:-:S05]  /*1da70*/  IMAD.WIDE R4, R14, 0x4, R4 ;  /* 0x000000040e047825 */ /* 0x002fca00078e0204 */
[----:B------:R1:W5:Y:S01]  /*1da80*/  LDG.E R7, desc[UR38][R4.64] ;  /* 0x0000002604077981 */ /* 0x000362000c1e1900 */
[----:B------:R-:W-:Y:S05]  /*1da90*/  BRA `(.L_x_2884) ;  /* 0x0000000000107947 */ /* 0x000fea0003800000 */
.L_x_2883:
[----:B------:R-:W-:Y:S05]  /*1daa0*/  @!P1 BRA `(.L_x_2884) ;  /* 0x00000000000c9947 */ /* 0x000fea0003800000 */
[----:B------:R-:W2:Y:S04]  /*1dab0*/  LDG.E R7, desc[UR38][R4.64] ;  /* 0x0000002604077981 */ /* 0x000ea8000c1e1900 */
[----:B------:R-:W2:Y:S02]  /*1dac0*/  LDG.E R4, desc[UR38][R4.64+0x4] ;  /* 0x0000042604047981 */ /* 0x000ea4000c1e1900 */
[----:B--2---:R-:W-:-:S07]  /*1dad0*/  IMAD.IADD R7, R4, 0x1, -R7 ;  /* 0x0000000104077824 */ /* 0x004fce00078e0a07 */
.L_x_2884:
[----:B------:R-:W2:Y:S04]  /*1dae0*/  LDL.LU R8, [R1+0x4] ;  /* 0x0000040001087983 */ /* 0x000ea80000300800 */
[----:B-1----:R-:W3:Y:S04]  /*1daf0*/  @P2 LDG.E R4, desc[UR38][R2.64] ;  /* 0x0000002602042981 */ /* 0x002ee8000c1e1900 */
[----:B------:R1:W3:Y:S01]  /*1db00*/  @P2 LDG.E R2, desc[UR38][R2.64+0x4] ;  /* 0x0000042602022981 */ /* 0x0002e2000c1e1900 */
[----:B-----5:R-:W-:Y:S01]  /*1db10*/  IMAD.IADD R9, R7, 0x1, -R6 ;  /* 0x0000000107097824 */ /* 0x020fe200078e0a06 */
[----:B-1----:R-:W1:Y:S02]  /*1db20*/  LDC R3, c[0x0][0x448] ;  /* 0x00011200ff037b82 */ /* 0x002e640000000800 */
[----:B-1----:R-:W-:-:S13]  /*1db30*/  ISETP.NE.AND P1, PT, R3, 0x1, PT ;  /* 0x000000010300780c */ /* 0x002fda0003f25270 */
[----:B------:R-:W1:Y:S08]  /*1db40*/  @P1 LDC R3, c[0x0][0x44c] ;  /* 0x00011300ff031b82 */ /* 0x000e700000000800 */
[----:B------:R-:W4:Y:S01]  /*1db50*/  @P1 LDC R5, c[0x0][0x450] ;  /* 0x00011400ff051b82 */ /* 0x000f220000000800 */
[----:B--2---:R-:W-:-:S04]  /*1db60*/  IMAD.SHL.U32 R13, R8, 0x80, RZ ;  /* 0x00000080080d7824 */ /* 0x004fc800078e00ff */
[----:B------:R-:W-:Y:S01]  /*1db70*/  VIADD R7, R13, 0x7f ;  /* 0x0000007f0d077836 */ /* 0x000fe20000000000 */
[----:B------:R2:W-:Y:S01]  /*1db80*/  STL [R1+0x28], R13 ;  /* 0x0000280d01007387 */ /* 0x0005e20000100800 */
[----:B---3--:R-:W-:Y:S02]  /*1db90*/  @P2 IMAD.IADD R10, R2, 0x1, -R4 ;  /* 0x00000001020a2824 */ /* 0x008fe400078e0a04 */
[----:B-1----:R-:W-:-:S04]  /*1dba0*/  @P1 IMAD.HI.U32 R2, R7, R3, RZ ;  /* 0x0000000307021227 */ /* 0x002fc800078e00ff */
[----:B------:R-:W-:Y:S01]  /*1dbb0*/  IMAD.IADD R6, R9, 0x1, R10 ;  /* 0x0000000109067824 */ /* 0x000fe200078e020a */
[----:B----4-:R-:W-:-:S03]  /*1dbc0*/  @P1 SHF.R.U32.HI R7, RZ, R5, R2 ;  /* 0x00000005ff071219 */ /* 0x010fc60000011602 */
[C---:B------:R-:W-:Y:S01]  /*1dbd0*/  VIADD R2, R6.reuse, 0x5f ;  /* 0x0000005f06027836 */ /* 0x040fe20000000000 */
[----:B------:R-:W-:-:S03]  /*1dbe0*/  IADD3 R20, R6, 0x1, -R15 ;  /* 0x0000000106147810 */ /* 0x000fc60007ffe80f */
[----:B------:R-:W-:-:S04]  /*1dbf0*/  IMAD.HI R2, R2, 0x2aaaaaab, RZ ;  /* 0x2aaaaaab02027827 */ /* 0x000fc800078e02ff */
[----:B------:R-:W-:Y:S01]  /*1dc00*/  IMAD.IADD R7, R20, 0x1, R7 ;  /* 0x0000000114077824 */ /* 0x000fe200078e0207 */
[----:B------:R-:W-:-:S04]  /*1dc10*/  SHF.R.U32.HI R3, RZ, 0x1f, R2 ;  /* 0x0000001fff037819 */ /* 0x000fc80000011602 */
[----:B------:R-:W-:Y:S02]  /*1dc20*/  LEA.HI.SX32 R12, R2, R3, 0x1c ;  /* 0x00000003020c7211 */ /* 0x000fe400078fe2ff */
[----:B------:R-:W1:Y:S03]  /*1dc30*/  LDC.64 R2, c[0x0][0x9e0] ;  /* 0x00027800ff027b82 */ /* 0x000e660000000a00 */
[----:B------:R2:W-:Y:S01]  /*1dc40*/  STL [R1+0x5c], R12 ;  /* 0x00005c0c01007387 */ /* 0x0005e20000100800 */
[----:B-1----:R-:W-:Y:S01]  /*1dc50*/  ISETP.GE.AND P3, PT, R3, 0x1, PT ;  /* 0x000000010300780c */ /* 0x002fe20003f66270 */
        /* <DEDUP_REMOVED lines=8> */
[----:B------:R-:W1:Y:S02]  /*1dce0*/  @P0 LDC.64 R4, c[0x0][0x9e8] ;  /* 0x00027a00ff040b82 */ /* 0x000e640000000a00 */
[----:B-1----:R-:W-:-:S05]  /*1dcf0*/  @P0 IMAD.HI.U32 R4, R2, R4, RZ ;  /* 0x0000000402040227 */ /* 0x002fca00078e00ff */
[----:B------:R-:W-:-:S04]  /*1dd00*/  @P0 SHF.R.U32.HI R2, RZ, R5, R4 ;  /* 0x00000005ff020219 */ /* 0x000fc80000011604 */
[----:B------:R-:W-:Y:S01]  /*1dd10*/  LOP3.LUT R2, RZ, R2, RZ, 0x33, !PT ;  /* 0x00000002ff027212 */ /* 0x000fe200078e33ff */
[----:B------:R-:W-:Y:S06]  /*1dd20*/  BRA `(.L_x_2888) ;  /* 0x0000000000107947 */ /* 0x000fec0003800000 */
.L_x_2887:
[----:B------:R-:W-:-:S13]  /*1dd30*/  ISETP.NE.AND P0, PT, R3, 0x1, PT ;  /* 0x000000010300780c */ /* 0x000fda0003f05270 */
[----:B------:R-:W1:Y:S02]  /*1dd40*/  @P0 LDC.64 R4, c[0x0][0x9e8] ;  /* 0x00027a00ff040b82 */ /* 0x000e640000000a00 */
[----:B-1----:R-:W-:-:S05]  /*1dd50*/  @P0 IMAD.HI.U32 R4, R2, R4, RZ ;  /* 0x0000000402040227 */ /* 0x002fca00078e00ff */
[----:B------:R-:W-:-:S07]  /*1dd60*/  @P0 SHF.R.U32.HI R2, RZ, R5, R4 ;  /* 0x00000005ff020219 */ /* 0x000fce0000011604 */
.L_x_2888:
[----:B------:R-:W-:Y:S05]  /*1dd70*/  BSYNC B0 ;  /* 0x0000000000007941 */ /* 0x000fea0003800000 */
.L_x_2886:
[----:B------:R-:W-:-:S05]  /*1dd80*/  IMAD R2, R2, R3, R3 ;  /* 0x0000000302027224 */ /* 0x000fca00078e0203 */
[----:B------:R-:W-:-:S07]  /*1dd90*/  VIMNMX R8, R8, R2, PT ;  /* 0x0000000208087248 */ /* 0x000fce0003fe0100 */
.L_x_2885:
[----:B------:R-:W1:Y:S01]  /*1dda0*/  @P1 LDC R4, c[0x0][0x44c] ;  /* 0x00011300ff041b82 */ /* 0x000e620000000800 */
[----:B------:R-:W-:Y:S01]  /*1ddb0*/  VIADD R8, R8, 0x5f ;  /* 0x0000005f08087836 */ /* 0x000fe20000000000 */
[----:B------:R-:W-:Y:S01]  /*1ddc0*/  ULDC UR4, c[0x0][0x9dc] ;  /* 0x0002770000047ab9 */ /* 0x000fe20000000800 */
[----:B------:R-:W-:Y:S02]  /*1ddd0*/  IMAD.MOV.U32 R2, RZ, RZ, R13 ;  /* 0x000000ffff027224 */ /* 0x000fe400078e000d */
[----:B------:R-:W-:-:S03]  /*1dde0*/  IMAD.HI R8, R8, 0x2aaaaaab, RZ ;  /* 0x2aaaaaab08087827 */ /* 0x000fc600078e02ff */
[----:B------:R-:W2:Y:S01]  /*1ddf0*/  @P1 LDC R5, c[0x0][0x450] ;  /* 0x00011400ff051b82 */ /* 0x000ea20000000800 */
[----:B------:R-:W-:Y:S02]  /*1de00*/  IMAD.IADD R17, R6, 0x1, -R15 ;  /* 0x0000000106117824 */ /* 0x000fe400078e0a0f */
[----:B-1----:R-:W-:-:S05]  /*1de10*/  @P1 IMAD.HI.U32 R4, R13, R4, RZ ;  /* 0x000000040d041227 */ /* 0x002fca00078e00ff */
[----:B--2---:R-:W-:Y:S02]  /*1de20*/  @P1 SHF.R.U32.HI R2, RZ, R5, R4 ;  /* 0x00000005ff021219 */ /* 0x004fe40000011604 */
[----:B------:R-:W-:-:S03]  /*1de30*/  SHF.R.U32.HI R4, RZ, 0x1f, R8 ;  /* 0x0000001fff047819 */ /* 0x000fc60000011608 */
[----:B------:R-:W-:Y:S01]  /*1de40*/  IMAD.IADD R2, R17, 0x1, R2 ;  /* 0x0000000111027824 */ /* 0x000fe200078e0202 */
[----:B------:R-:W-:-:S03]  /*1de50*/  LEA.HI.SX32 R8, R8, R4, 0x1c ;  /* 0x0000000408087211 */ /* 0x000fc600078fe2ff */
[----:B------:R-:W-:Y:S01]  /*1de60*/  VIADD R6, R2, -UR4 ;  /* 0x8000000402067c36 */ /* 0x000fe20008000000 */
[----:B------:R-:W-:Y:S01]  /*1de70*/  VIMNMX R8, R12, R8, PT ;  /* 0x000000080c087248 */ /* 0x000fe20003fe0100 */
        /* <DEDUP_REMOVED lines=11> */
.L_x_2891:
[----:B------:R-:W-:-:S13]  /*1df30*/  ISETP.NE.AND P0, PT, R3, 0x1, PT ;  /* 0x000000010300780c */ /* 0x000fda0003f05270 */
[----:B------:R-:W1:Y:S02]  /*1df40*/  @P0 LDC.64 R4, c[0x0][0x9e8] ;  /* 0x00027a00ff040b82 */ /* 0x000e640000000a00 */
[----:B-1----:R-:W-:-:S05]  /*1df50*/  @P0 IMAD.HI.U32 R4, R2, R4, RZ ;  /* 0x0000000402040227 */ /* 0x002fca00078e00ff */
[----:B------:R-:W-:-:S07]  /*1df60*/  @P0 SHF.R.U32.HI R2, RZ, R5, R4 ;  /* 0x00000005ff020219 */ /* 0x000fce0000011604 */
.L_x_2892:
[----:B------:R-:W-:Y:S05]  /*1df70*/  BSYNC B0 ;  /* 0x0000000000007941 */ /* 0x000fea0003800000 */
.L_x_2890:
[----:B------:R-:W-:-:S05]  /*1df80*/  IMAD R2, R2, R3, RZ ;  /* 0x0000000302027224 */ /* 0x000fca00078e02ff */
[----:B------:R-:W-:-:S07]  /*1df90*/  VIMNMX R6, R6, R2, !PT ;  /* 0x0000000206067248 */ /* 0x000fce0007fe0100 */
.L_x_2889:
[----:B------:R-:W-:Y:S01]  /*1dfa0*/  IMAD.HI R6, R6, 0x2aaaaaab, RZ ;  /* 0x2aaaaaab06067827 */ /* 0x000fe200078e02ff */
[----:B------:R-:W-:Y:S01]  /*1dfb0*/  LOP3.LUT R13, R11, 0xff, RZ, 0xc0, !PT ;  /* 0x000000ff0b0d7812 */ /* 0x000fe200078ec0ff */
[----:B------:R-:W-:Y:S01]  /*1dfc0*/  BSSY B0, `(.L_x_2893) ;  /* 0x0000027000007945 */ /* 0x000fe20003800000 */
[----:B------:R-:W-:Y:S01]  /*1dfd0*/  SHF.R.U32.HI R4, RZ, 0x10, R11 ;  /* 0x00000010ff047819 */ /* 0x000fe2000001160b */
[----:B------:R-:W-:Y:S01]  /*1dfe0*/  IMAD.MOV.U32 R2, RZ, RZ, RZ ;  /* 0x000000ffff027224 */ /* 0x000fe200078e00ff */
[----:B------:R-:W-:Y:S01]  /*1dff0*/  SHF.R.U32.HI R5, RZ, 0x1f, R6 ;  /* 0x0000001fff057819 */ /* 0x000fe20000011606 */
[----:B------:R1:W-:Y:S03]  /*1e000*/  STL [R1+0x54], R13 ;  /* 0x0000540d01007387 */ /* 0x0003e60000100800 */
[----:B------:R-:W-:-:S04]  /*1e010*/  LEA.HI.SX32 R5, R6, R5, 0x1c ;  /* 0x0000000506057211 */ /* 0x000fc800078fe2ff */
[----:B------:R-:W-:-:S04]  /*1e020*/  VIMNMX R5, RZ, R5, !PT ;  /* 0x00000005ff057248 */ /* 0x000fc80007fe0100 */
[----:B------:R-:W-:-:S13]  /*1e030*/  ISETP.GT.AND P0, PT, R8, R5, PT ;  /* 0x000000050800720c */ /* 0x000fda0003f04270 */
[----:B-1----:R-:W-:Y:S05]  /*1e040*/  @!P0 BRA `(.L_x_2894) ;  /* 0x0000000000788947 */ /* 0x002fea0003800000 */
[----:B------:R-:W-:Y:S01]  /*1e050*/  ISETP.NE.AND P0, PT, R4, RZ, PT ;  /* 0x000000ff0400720c */ /* 0x000fe20003f05270 */
[----:B------:R-:W-:-:S03]  /*1e060*/  ULDC UR4, c[0x0][0x9f0] ;  /* 0x00027c0000047ab9 */ /* 0x000fc60000000800 */
[----:B------:R-:W-:-:S04]  /*1e070*/  SEL R6, R4, UR4, P0 ;  /* 0x0000000404067c07 */ /* 0x000fc80008000000 */
[----:B------:R-:W-:Y:S02]  /*1e080*/  IABS R7, R6 ;  /* 0x0000000600077213 */ /* 0x000fe40000000000 */
[----:B------:R-:W-:Y:S02]  /*1e090*/  IADD3 R11, R6, -0x1, R8 ;  /* 0xffffffff060b7810 */ /* 0x000fe40007ffe008 */
[----:B------:R-:W1:Y:S03]  /*1e0a0*/  I2F.RP R2, R7 ;  /* 0x0000000700027306 */ /* 0x000e660000209400 */
[----:B------:R-:W-:-:S05]  /*1e0b0*/  IMAD.IADD R11, R11, 0x1, -R5 ;  /* 0x000000010b0b7824 */ /* 0x000fca00078e0a05 */
        /* <DEDUP_REMOVED lines=23> */
.L_x_2894:
[----:B------:R-:W-:Y:S05]  /*1e230*/  BSYNC B0 ;  /* 0x0000000000007941 */ /* 0x000fea0003800000 */
.L_x_2893:
[-C--:B------:R-:W-:Y:S01]  /*1e240*/  IMAD R5, R13, R2.reuse, R5 ;  /* 0x000000020d057224 */ /* 0x080fe200078e0205 */
        /* <DEDUP_REMOVED lines=23> */
[----:B------:R1:W2:Y:S02]  /*1e3c0*/  SHFL.IDX PT, R14, R6, RZ, 0x1f ;  /* 0x00001fff060e7589 */ /* 0x0002a400000e0000 */
.L_x_3122:
[----:B--2---:R-:W-:Y:S02]  /*1e3d0*/  ISETP.NE.AND P0, PT, R14, RZ, PT ;  /* 0x000000ff0e00720c */ /* 0x004fe40003f05270 */
[----:B------:R-:W-:-:S11]  /*1e3e0*/  PLOP3.LUT P6, PT, PT, PT, PT, 0x8, 0x0 ;  /* 0x000000000000781c */ /* 0x000fd60003fce170 */
[----:B------:R-:W-:Y:S05]  /*1e3f0*/  @P0 BRA `(.L_x_2898) ;  /* 0x00000000000c0947 */ /* 0x000fea0003800000 */
[----:B------:R-:W-:-:S03]  /*1e400*/  UMOV UR4, 0xffffffff ;  /* 0xffffffff00047882 */ /* 0x000fc60000000000 */
[----:B------:R-:W-:Y:S05]  /*1e410*/  BRA.DIV UR4, `(.L_x_2899) ;  /* 0x0000008604b87947 */ /* 0x000fea000b800000 */
[----:B------:R-:W-:-:S13]  /*1e420*/  ELECT P6, URZ, PT ;  /* 0x00000000003f782f */ /* 0x000fda00038c0000 */
.L_x_2898:
[----:B-1----:R-:W2:Y:S01]  /*1e430*/  LDL R6, [R1+0x58] ;  /* 0x0000580001067983 */ /* 0x002ea20000100800 */
[----:B------:R-:W-:Y:S01]  /*1e440*/  BSSY B1, `(.L_x_2900) ;  /* 0x0000008000017945 */ /* 0x000fe20003800000 */
[----:B--2---:R-:W-:-:S05]  /*1e450*/  VIADD R6, R6, 0x1 ;  /* 0x0000000106067836 */ /* 0x004fca0000000000 */
[----:B------:R-:W-:-:S04]  /*1e460*/  LEA.HI R7, R6, R6, RZ, 0x1 ;  /* 0x0000000606077211 */ /* 0x000fc800078f08ff */
[----:B------:R-:W-:-:S05]  /*1e470*/  LOP3.LUT R7, R7, 0xfffffffe, RZ, 0xc0, !PT ;  /* 0xfffffffe07077812 */ /* 0x000fca00078ec0ff */
[----:B------:R-:W-:-:S05]  /*1e480*/  IMAD.IADD R6, R6, 0x1, -R7 ;  /* 0x0000000106067824 */ /* 0x000fca00078e0a07 */
[----:B------:R-:W-:-:S04]  /*1e490*/  SHF.L.U32 R6, R6, 0x1f, RZ ;  /* 0x0000001f06067819 */ /* 0x000fc800000006ff */
[----:B------:R-:W1:Y:S02]  /*1e4a0*/  SYNCS.PHASECHK.TRANS64.TRYWAIT P0, [R19+URZ+0x22820], R6 ;  /* 0x02282006130075a7 */ /* 0x000e64000800017f */
[----:B-1----:R-:W-:Y:S05]  /*1e4b0*/  @!P0 BRA `(.L_x_2901) ;  /* 0x0000008400b08947 */ /* 0x002fea0003800000 */
.L_x_3125:
[----:B------:R-:W-:Y:S05]  /*1e4c0*/  BSYNC B1 ;  /* 0x0000000000017941 */ /* 0x000fea0003800000 */
.L_x_2900:
[----:B------:R-:W-:Y:S04]  /*1e4d0*/  BSSY B1, `(.L_x_2902) ;  /* 0x000007f000017945 */ /* 0x000fe80003800000 */
[----:B------:R-:W-:Y:S05]  /*1e4e0*/  @!P6 BRA `(.L_x_2903) ;  /* 0x0000000400f4e947 */ /* 0x000fea0003800000 */
[----:B------:R-:W2:Y:S04]  /*1e4f0*/  LDL R7, [R1+0x14] ;  /* 0x0000140001077983 */ /* 0x000ea80000100800 */
[----:B------:R-:W3:Y:S01]  /*1e500*/  LDL R9, [R1+0x1c] ;  /* 0x00001c0001097983 */ /* 0x000ee20000100800 */
[----:B------:R-:W-:Y:S01]  /*1e510*/  BSSY B2, `(.L_x_2904) ;  /* 0x0000008000027945 */ /* 0x000fe20003800000 */
[----:B------:R-:W4:Y:S02]  /*1e520*/  S2R R8, SR_TID.X ;  /* 0x0000000000087919 */ /* 0x000f240000002100 */
[----:B----4-:R-:W-:-:S04]  /*1e530*/  LOP3.LUT R8, R8, 0x7f, RZ, 0xc0, !PT ;  /* 0x0000007f08087812 */ /* 0x010fc800078ec0ff */
[----:B------:R-:W-:Y:S01]  /*1e540*/  ISETP.NE.AND P1, PT, R8, RZ, PT ;  /* 0x000000ff0800720c */ /* 0x000fe20003f25270 */
[----:B--2---:R-:W-:Y:S01]  /*1e550*/  IMAD R7, R7, 0x8, R19 ;  /* 0x0000000807077824 */ /* 0x004fe200078e0213 */
[----:B---3--:R-:W-:-:S04]  /*1e560*/  SHF.L.U32 R10, R9, 0x1f, RZ ;  /* 0x0000001f090a7819 */ /* 0x008fc800000006ff */
[----:B------:R-:W2:Y:S02]  /*1e570*/  SYNCS.PHASECHK.TRANS64.TRYWAIT P0, [R7+URZ+0x228a0], R10 ;  /* 0x0228a00a070075a7 */ /* 0x000ea4000800017f */
[----:B--2---:R-:W-:Y:S05]  /*1e580*/  @!P0 BRA `(.L_x_2905) ;  /* 0x0000008400908947 */ /* 0x004fea0003800000 */
.L_x_3126:
[----:B------:R-:W-:Y:S05]  /*1e590*/  BSYNC B2 ;  /* 0x0000000000027941 */ /* 0x000fea0003800000 */
.L_x_2904:
[----:B------:R-:W-:Y:S04]  /*1e5a0*/  BSSY B2, `(.L_x_2906) ;  /* 0x0000009000027945 */ /* 0x000fe80003800000 */
[----:B------:R-:W-:Y:S05]  /*1e5b0*/  @P1 BRA `(.L_x_2907) ;  /* 0x00000000001c1947 */ /* 0x000fea0003800000 */
[----:B------:R-:W3:Y:S01]  /*1e5c0*/  S2R R8, SR_TID.X ;  /* 0x0000000000087919 */ /* 0x000ee20000002100 */
[----:B-1----:R-:W-:-:S04]  /*1e5d0*/  IMAD.MOV.U32 R6, RZ, RZ, 0x3000 ;  /* 0x00003000ff067424 */ /* 0x002fc800078e00ff */
[----:B------:R4:W-:Y:S01]  /*1e5e0*/  SYNCS.ARRIVE.TRANS64 RZ, [R7+URZ+0x22890], R6 ;  /* 0x0228900607ff79a7 */ /* 0x0009e2000800003f */
[----:B---3--:R-:W-:-:S04]  /*1e5f0*/  LOP3.LUT R8, R8, 0x1f, RZ, 0xc0, !PT ;  /* 0x0000001f08087812 */ /* 0x008fc800078ec0ff */
[----:B------:R-:W-:-:S13]  /*1e600*/  ISETP.NE.AND P0, PT, R8, RZ, PT ;  /* 0x000000ff0800720c */ /* 0x000fda0003f05270 */
[----:B----4-:R-:W-:Y:S05]  /*1e610*/  @!P0 BRA `(.L_x_2907) ;  /* 0x0000000000048947 */ /* 0x010fea0003800000 */
[----:B------:R-:W-:Y:S01]  /*1e620*/  BPT.TRAP 0x1 ;  /* 0x000000040000795c */ /* 0x000fe20000300000 */
.L_x_2907:
[----:B------:R-:W-:Y:S05]  /*1e630*/  BSYNC B2 ;  /* 0x0000000000027941 */ /* 0x000fea0003800000 */
.L_x_2906:
[----:B------:R-:W3:Y:S01]  /*1e640*/  LDL R8, [R1+0x14] ;  /* 0x0000140001087983 */ /* 0x000ee20000100800 */
[----:B------:R-:W-:Y:S01]  /*1e650*/  IMAD.MOV.U32 R12, RZ, RZ, RZ ;  /* 0x000000ffff0c7224 */ /* 0x000fe200078e00ff */
[----:B------:R-:W-:Y:S01]  /*1e660*/  UIADD3 UR4, UP0, UR40, 0x570, URZ ;  /* 0x0000057028047890 */ /* 0x000fe2000ff1e03f */
[----:B-1----:R-:W-:Y:S01]  /*1e670*/  IMAD R6, R5, 0x60, R0 ;  /* 0x0000006005067824 */ /* 0x002fe200078e0200 */
[----:B------:R-:W-:Y:S01]  /*1e680*/  PLOP3.LUT P0, PT, PT, PT, PT, 0x80, 0x0 ;  /* 0x000000000000781c */ /* 0x000fe20003f0f070 */
[----:B------:R-:W-:Y:S01]  /*1e690*/  VIADD R9, R7, 0x22890 ;  /* 0x0002289007097836 */ /* 0x000fe20000000000 */
[----:B------:R-:W-:Y:S01]  /*1e6a0*/  R2UR UR10, R12 ;  /* 0x000000000c0a72ca */ /* 0x000fe200000e0000 */
[----:B------:R-:W-:Y:S01]  /*1e6b0*/  VIADD R6, R6, 0xffffffa0 ;  /* 0xffffffa006067836 */ /* 0x000fe20000000000 */
[----:B------:R-:W-:Y:S01]  /*1e6c0*/  UIADD3.X UR5, URZ, UR41, URZ, UP0, !UPT ;  /* 0x000000293f057290 */ /* 0x000fe200087fe43f */
[----:B------:R-:W-:Y:S01]  /*1e6d0*/  UMOV UR6, 0x0 ;  /* 0x0000000000067882 */ /* 0x000fe20000000000 */
[----:B------:R-:W-:Y:S01]  /*1e6e0*/  UMOV UR7, 0x12f00000 ;  /* 0x12f0000000077882 */ /* 0x000fe20000000000 */
[----:B---3--:R-:W-:-:S04]  /*1e6f0*/  IMAD R8, R8, 0x3000, R19 ;  /* 0x0000300008087824 */ /* 0x008fc800078e0213 */
[----:B------:R-:W-:-:S07]  /*1e700*/  VIADD R8, R8, 0x1c400 ;  /* 0x0001c40008087836 */ /* 0x000fce0000000000 */
.L_x_2908:
        /* <DEDUP_REMOVED lines=13> */
.L_x_3127:
[----:B------:R-:W-:Y:S05]  /*1e7e0*/  BSYNC B2 ;  /* 0x0000000000027941 */ /* 0x000fea0003800000 */
.L_x_2909:
[----:B------:R-:W-:Y:S01]  /*1e7f0*/  BSSY B2, `(.L_x_2911) ;  /* 0x000000b000027945 */ /* 0x000fe20003800000 */
[----:B-12---:R-:W-:Y:S02]  /*1e800*/  IMAD.MOV.U32 R10, RZ, RZ, 0x0 ;  /* 0x00000000ff0a7424 */ /* 0x006fe400078e00ff */
[----:B------:R-:W-:Y:S01]  /*1e810*/  IMAD.MOV.U32 R11, RZ, RZ, 0x12f00000 ;  /* 0x12f00000ff0b7424 */ /* 0x000fe200078e00ff */
[----:B------:R-:W-:Y:S06]  /*1e820*/  @P1 BRA `(.L_x_2912) ;  /* 0x00000000001c1947 */ /* 0x000fec0003800000 */
[----:B------:R-:W1:Y:S01]  /*1e830*/  S2R R9, SR_TID.X ;  /* 0x0000000000097919 */ /* 0x000e620000002100 */
[----:B------:R-:W-:-:S04]  /*1e840*/  IMAD.MOV.U32 R8, RZ, RZ, 0xc000 ;  /* 0x0000c000ff087424 */ /* 0x000fc800078e00ff */
[----:B------:R2:W-:Y:S01]  /*1e850*/  SYNCS.ARRIVE.TRANS64 RZ, [R7+URZ+0x228b0], R8 ;  /* 0x0228b00807ff79a7 */ /* 0x0005e2000800003f */
[----:B-1----:R-:W-:-:S04]  /*1e860*/  LOP3.LUT R9, R9, 0x1f, RZ, 0xc0, !PT ;  /* 0x0000001f09097812 */ /* 0x002fc800078ec0ff */
[----:B------:R-:W-:-:S13]  /*1e870*/  ISETP.NE.AND P0, PT, R9, RZ, PT ;  /* 0x000000ff0900720c */ /* 0x000fda0003f05270 */
[----:B--2---:R-:W-:Y:S05]  /*1e880*/  @!P0 BRA `(.L_x_2912) ;  /* 0x0000000000048947 */ /* 0x004fea0003800000 */
[----:B------:R-:W-:Y:S01]  /*1e890*/  BPT.TRAP 0x1 ;  /* 0x000000040000795c */ /* 0x000fe20000300000 */
.L_x_2912:
[----:B------:R-:W-:Y:S05]  /*1e8a0*/  BSYNC B2 ;  /* 0x0000000000027941 */ /* 0x000fea0003800000 */
.L_x_2911:
[----:B------:R-:W2:Y:S01]  /*1e8b0*/  LDL R8, [R1+0x14] ;  /* 0x0000140001087983 */ /* 0x000ea20000100800 */
        /* <DEDUP_REMOVED lines=9> */
.L_x_2913:
        /* <DEDUP_REMOVED lines=10> */
[----:B------:R-:W-:Y:S01]  /*1e9f0*/  R2UR UR6, R10 ;  /* 0x000000000a0672ca */ /* 0x000fe200000e0000 */
[----:B------:R-:W-:Y:S01]  /*1ea00*/  VIADD R9, R8, 0x3400 ;  /* 0x0000340008097836 */ /* 0x000fe20000000000 */
[----:B------:R-:W-:Y:S01]  /*1ea10*/  R2UR UR7, R11 ;  /* 0x000000000b0772ca */ /* 0x000fe200000e0000 */
[----:B------:R-:W-:Y:S01]  /*1ea20*/  UMOV UR10, 0x40 ;  /* 0x00000040000a7882 */ /* 0x000fe20000000000 */
[----:B------:R-:W-:-:S13]  /*1ea30*/  PLOP3.LUT P0, PT, PT, PT, PT, 0x80, 0x0 ;  /* 0x000000000000781c */ /* 0x000fda0003f0f070 */
.L_x_2914:
        /* <DEDUP_REMOVED lines=15> */
.L_x_2915:
        /* <DEDUP_REMOVED lines=15> */
.L_x_2916:
        /* <DEDUP_REMOVED lines=10> */
.L_x_2903:
[----:B------:R-:W-:Y:S05]  /*1ecc0*/  BSYNC B1 ;  /* 0x0000000000017941 */ /* 0x000fea0003800000 */
.L_x_2902:
[----:B------:R-:W1:Y:S04]  /*1ecd0*/  LDL.LU R10, [R1+0x14] ;  /* 0x00001400010a7983 */ /* 0x000e680000300800 */
[----:B------:R-:W2:Y:S01]  /*1ece0*/  LDL.LU R9, [R1+0x1c] ;  /* 0x00001c0001097983 */ /* 0x000ea20000300800 */
[----:B------:R-:W-:Y:S01]  /*1ecf0*/  VIADD R5, R5, 0xfffffffe ;  /* 0xfffffffe05057836 */ /* 0x000fe20000000000 */
[----:B------:R-:W-:-:S04]  /*1ed00*/  PLOP3.LUT P0, PT, PT, PT, PT, 0x8, 0x0 ;  /* 0x000000000000781c */ /* 0x000fc80003f0e170 */
[----:B------:R-:W-:Y:S01]  /*1ed10*/  ISETP.GE.AND P2, PT, R5, R3, PT ;  /* 0x000000030500720c */ /* 0x000fe20003f46270 */
[----:B-1----:R-:W-:-:S05]  /*1ed20*/  VIADD R6, R10, 0x1 ;  /* 0x000000010a067836 */ /* 0x002fca0000000000 */
[----:B------:R-:W-:-:S04]  /*1ed30*/  ISETP.NE.AND P1, PT, R6, 0x2, PT ;  /* 0x000000020600780c */ /* 0x000fc80003f25270 */
[----:B------:R-:W-:Y:S02]  /*1ed40*/  SEL R7, RZ, 0x1, P1 ;  /* 0x00000001ff077807 */ /* 0x000fe40000800000 */
[----:B------:R-:W-:Y:S02]  /*1ed50*/  SEL R6, R6, RZ, P1 ;  /* 0x000000ff06067207 */ /* 0x000fe40000800000 */
[----:B--2---:R-:W-:-:S03]  /*1ed60*/  LOP3.LUT R9, R9, R7, RZ, 0x3c, !PT ;  /* 0x0000000709097212 */ /* 0x004fc600078e3cff */
[----:B------:R1:W-:Y:S04]  /*1ed70*/  STL [R1+0x14], R6 ;  /* 0x0000140601007387 */ /* 0x0003e80000100800 */
[----:B------:R1:W-:Y:S01]  /*1ed80*/  STL [R1+0x1c], R9 ;  /* 0x00001c0901007387 */ /* 0x0003e20000100800 */
[----:B------:R-:W-:Y:S05]  /*1ed90*/  @!P2 BRA `(.L_x_2896) ;  /* 0x000000080030a947 */ /* 0x000fea0003800000 */
.L_x_2932:
[----:B------:R-:W-:Y:S05]  /*1eda0*/  YIELD ;  /* 0x0000000000007946 */ /* 0x000fea0003800000 */
[----:B------:R-:W-:Y:S04]  /*1edb0*/  BSSY B1, `(.L_x_2917) ;  /* 0x000007e000017945 */ /* 0x000fe80003800000 */
[----:B--2---:R-:W-:Y:S05]  /*1edc0*/  @!P6 BRA `(.L_x_2918) ;  /* 0x0000000400f0e947 */ /* 0x004fea0003800000 */
[----:B-1----:R-:W2:Y:S04]  /*1edd0*/  LDL R6, [R1+0x14] ;  /* 0x0000140001067983 */ /* 0x002ea80000100800 */
[----:B------:R-:W3:Y:S01]  /*1ede0*/  LDL R7, [R1+0x1c] ;  /* 0x00001c0001077983 */ /* 0x000ee20000100800 */
[----:B------:R-:W-:Y:S01]  /*1edf0*/  BSSY B2, `(.L_x_2919) ;  /* 0x0000008000027945 */ /* 0x000fe20003800000 */
[----:B------:R-:W1:Y:S02]  /*1ee00*/  S2R R8, SR_TID.X ;  /* 0x0000000000087919 */ /* 0x000e640000002100 */
[----:B-1----:R-:W-:-:S04]  /*1ee10*/  LOP3.LUT R8, R8, 0x7f, RZ, 0xc0, !PT ;  /* 0x0000007f08087812 */ /* 0x002fc800078ec0ff */
[----:B------:R-:W-:Y:S01]  /*1ee20*/  ISETP.NE.AND P2, PT, R8, RZ, PT ;  /* 0x000000ff0800720c */ /* 0x000fe20003f45270 */
[----:B--2---:R-:W-:Y:S01]  /*1ee30*/  IMAD R6, R6, 0x8, R19 ;  /* 0x0000000806067824 */ /* 0x004fe200078e0213 */
[----:B---3--:R-:W-:-:S04]  /*1ee40*/  SHF.L.U32 R7, R7, 0x1f, RZ ;  /* 0x0000001f07077819 */ /* 0x008fc800000006ff */
[----:B------:R-:W1:Y:S02]  /*1ee50*/  SYNCS.PHASECHK.TRANS64.TRYWAIT P1, [R6+URZ+0x228a0], R7 ;  /* 0x0228a007060075a7 */ /* 0x000e64000802017f */
[----:B-1----:R-:W-:Y:S05]  /*1ee60*/  @!P1 BRA `(.L_x_2920) ;  /* 0x0000007c00809947 */ /* 0x002fea0003800000 */
.L_x_3128:
[----:B------:R-:W-:Y:S05]  /*1ee70*/  BSYNC B2 ;  /* 0x0000000000027941 */ /* 0x000fea0003800000 */
.L_x_2919:
        /* <DEDUP_REMOVED lines=9> */
.L_x_2922:
[----:B------:R-:W-:Y:S05]  /*1ef10*/  BSYNC B2 ;  /* 0x0000000000027941 */ /* 0x000fea0003800000 */
.L_x_2921:
        /* <DEDUP_REMOVED lines=12> */
.L_x_2923:
        /* <DEDUP_REMOVED lines=13> */
.L_x_3129:
[----:B------:R-:W-:Y:S05]  /*1f0b0*/  BSYNC B2 ;  /* 0x0000000000027941 */ /* 0x000fea0003800000 */
.L_x_2924:
[----:B------:R-:W-:Y:S01]  /*1f0c0*/  BSSY B2, `(.L_x_2926) ;  /* 0x000000b000027945 */ /* 0x000fe20003800000 */
[----:B------:R-:W-:Y:S02]  /*1f0d0*/  IMAD.MOV.U32 R10, RZ, RZ, 0x0 ;  /* 0x00000000ff0a7424 */ /* 0x000fe400078e00ff */
[----:B------:R-:W-:Y:S01]  /*1f0e0*/  IMAD.MOV.U32 R11, RZ, RZ, 0x12f00000 ;  /* 0x12f00000ff0b7424 */ /* 0x000fe200078e00ff */
[----:B------:R-:W-:Y:S06]  /*1f0f0*/  @P2 BRA `(.L_x_2927) ;  /* 0x00000000001c2947 */ /* 0x000fec0003800000 */
[----:B------:R-:W3:Y:S01]  /*1f100*/  S2R R8, SR_TID.X ;  /* 0x0000000000087919 */ /* 0x000ee20000002100 */
[----:B-12---:R-:W-:-:S04]  /*1f110*/  IMAD.MOV.U32 R7, RZ, RZ, 0xc000 ;  /* 0x0000c000ff077424 */ /* 0x006fc800078e00ff */
[----:B------:R4:W-:Y:S01]  /*1f120*/  SYNCS.ARRIVE.TRANS64 RZ, [R6+URZ+0x228b0], R7 ;  /* 0x0228b00706ff79a7 */ /* 0x0009e2000800003f */
[----:B---3--:R-:W-:-:S04]  /*1f130*/  LOP3.LUT R8, R8, 0x1f, RZ, 0xc0, !PT ;  /* 0x0000001f08087812 */ /* 0x008fc800078ec0ff */
[----:B------:R-:W-:-:S13]  /*1f140*/  ISETP.NE.AND P1, PT, R8, RZ, PT ;  /* 0x000000ff0800720c */ /* 0x000fda0003f25270 */
[----:B----4-:R-:W-:Y:S05]  /*1f150*/  @!P1 BRA `(.L_x_2927) ;  /* 0x0000000000049947 */ /* 0x010fea0003800000 */
[----:B------:R-:W-:Y:S01]  /*1f160*/  BPT.TRAP 0x1 ;  /* 0x000000040000795c */ /* 0x000fe20000300000 */
.L_x_2927:
[----:B------:R-:W-:Y:S05]  /*1f170*/  BSYNC B2 ;  /* 0x0000000000027941 */ /* 0x000fea0003800000 */
.L_x_2926:
        /* <DEDUP_REMOVED lines=10> */
.L_x_2928:
        /* <DEDUP_REMOVED lines=15> */
.L_x_2929:
        /* <DEDUP_REMOVED lines=15> */
.L_x_2930:
        /* <DEDUP_REMOVED lines=15> */
.L_x_2931:
        /* <DEDUP_REMOVED lines=10> */
.L_x_2918:
[----:B------:R-:W-:Y:S05]  /*1f590*/  BSYNC B1 ;  /* 0x0000000000017941 */ /* 0x000fea0003800000 */
.L_x_2917:
[----:B------:R-:W1:Y:S04]  /*1f5a0*/  LDL.LU R10, [R1+0x14] ;  /* 0x00001400010a7983 */ /* 0x000e680000300800 */
[----:B------:R-:W2:Y:S01]  /*1f5b0*/  LDL.LU R8, [R1+0x1c] ;  /* 0x00001c0001087983 */ /* 0x000ea20000300800 */
[C---:B------:R-:W-:Y:S01]  /*1f5c0*/  ISETP.GT.AND P2, PT, R5.reuse, R3, PT ;  /* 0x000000030500720c */ /* 0x040fe20003f44270 */
[----:B------:R-:W-:Y:S02]  /*1f5d0*/  VIADD R5, R5, 0xffffffff ;  /* 0xffffffff05057836 */ /* 0x000fe40000000000 */
[----:B-1----:R-:W-:-:S05]  /*1f5e0*/  VIADD R6, R10, 0x1 ;  /* 0x000000010a067836 */ /* 0x002fca0000000000 */
[----:B------:R-:W-:-:S04]  /*1f5f0*/  ISETP.NE.AND P1, PT, R6, 0x2, PT ;  /* 0x000000020600780c */ /* 0x000fc80003f25270 */
[----:B------:R-:W-:Y:S02]  /*1f600*/  SEL R7, RZ, 0x1, P1 ;  /* 0x00000001ff077807 */ /* 0x000fe40000800000 */
[----:B------:R-:W-:Y:S02]  /*1f610*/  SEL R6, R6, RZ, P1 ;  /* 0x000000ff06067207 */ /* 0x000fe40000800000 */
[----:B--2---:R-:W-:-:S05]  /*1f620*/  LOP3.LUT R8, R8, R7, RZ, 0x3c, !PT ;  /* 0x0000000708087212 */ /* 0x004fca00078e3cff */
[----:B------:R2:W-:Y:S04]  /*1f630*/  STL [R1+0x1c], R8 ;  /* 0x00001c0801007387 */ /* 0x0005e80000100800 */
[----:B------:R2:W-:Y:S01]  /*1f640*/  STL [R1+0x14], R6 ;  /* 0x0000140601007387 */ /* 0x0005e20000100800 */
[----:B------:R-:W-:Y:S05]  /*1f650*/  @P2 BRA `(.L_x_2932) ;  /* 0xfffffff400d02947 */ /* 0x000fea000383ffff */
.L_x_2896:
[----:B------:R-:W-:Y:S05]  /*1f660*/  BSYNC B0 ;  /* 0x0000000000007941 */ /* 0x000fea0003800000 */
.L_x_2895:
[----:B--2---:R-:W2:Y:S01]  /*1f670*/  LDL R8, [R1+0x28] ;  /* 0x0000280001087983 */ /* 0x004ea20000100800 */
[----:B------:R-:W3:Y:S01]  /*1f680*/  LDC R0, c[0x0][0x448] ;  /* 0x00011200ff007b82 */ /* 0x000ee20000000800 */
[----:B------:R-:W-:Y:S07]  /*1f690*/  @!P0 WARPSYNC.ALL ;  /* 0x0000000000008948 */ /* 0x000fee0003800000 */
[----:B------:R-:W-:Y:S01]  /*1f6a0*/  @!P0 BAR.SYNC.DEFER_BLOCKING 0xc, 0x180 ;  /* 0x0306000000008b1d */ /* 0x000fe20000010000 */
[----:B---3--:R-:W-:-:S13]  /*1f6b0*/  ISETP.NE.AND P1, PT, R0, 0x1, PT ;  /* 0x000000010000780c */ /* 0x008fda0003f25270 */
[----:B------:R-:W3:Y:S08]  /*1f6c0*/  @P1 LDC R0, c[0x0][0x44c] ;  /* 0x00011300ff001b82 */ /* 0x000ef00000000800 */
[----:B------:R-:W4:Y:S01]  /*1f6d0*/  @P1 LDC R3, c[0x0][0x450] ;  /* 0x00011400ff031b82 */ /* 0x000f220000000800 */
[----:B--2---:R-:W-:-:S04]  /*1f6e0*/  VIADD R2, R8, 0x7f ;  /* 0x0000007f08027836 */ /* 0x004fc80000000000 */
[----:B---3--:R-:W-:-:S05]  /*1f6f0*/  @P1 IMAD.HI.U32 R0, R2, R0, RZ ;  /* 0x0000000002001227 */ /* 0x008fca00078e00ff */
[----:B----4-:R-:W-:-:S05]  /*1f700*/  @P1 SHF.R.U32.HI R2, RZ, R3, R0 ;  /* 0x00000003ff021219 */ /* 0x010fca0000011600 */
[----:B------:R-:W-:Y:S02]  /*1f710*/  IMAD.IADD R0, R20, 0x1, R2 ;  /* 0x0000000114007824 */ /* 0x000fe400078e0202 */
[----:B------:R-:W2:Y:S02]  /*1f720*/  LDC.64 R2, c[0x0][0x9e0] ;  /* 0x00027800ff027b82 */ /* 0x000ea40000000a00 */
[----:B--2---:R-:W-:Y:S01]  /*1f730*/  ISETP.GE.AND P2, PT, R3, 0x1, PT ;  /* 0x000000010300780c */ /* 0x004fe20003f46270 */
[----:B------:R-:W-:-:S12]  /*1f740*/  IMAD.IADD R2, R0, 0x1, R2 ;  /* 0x0000000100027824 */ /* 0x000fd800078e0202 */
[----:B------:R-:W-:Y:S05]  /*1f750*/  @!P2 BRA `(.L_x_2933) ;  /* 0x000000000048a947 */ /* 0x000fea0003800000 */
[C---:B------:R-:W-:Y:S01]  /*1f760*/  ISETP.GT.AND P0, PT, R0.reuse, RZ, PT ;  /* 0x000000ff0000720c */ /* 0x040fe20003f04270 */
[----:B------:R-:W-:Y:S01]  /*1f770*/  BSSY B0, `(.L_x_2934) ;  /* 0x000000e000007945 */ /* 0x000fe20003800000 */
[----:B------:R-:W-:-:S11]  /*1f780*/  VIADD R5, R0, 0xffffffff ;  /* 0xffffffff00057836 */ /* 0x000fd60000000000 */
[----:B------:R-:W-:Y:S05]  /*1f790*/  @P0 BRA `(.L_x_2935) ;  /* 0x00000000001c0947 */ /* 0x000fea0003800000 */
[----:B------:R-:W-:Y:S01]  /*1f7a0*/  ISETP.NE.AND P0, PT, R3, 0x1, PT ;  /* 0x000000010300780c */ /* 0x000fe20003f05270 */
[----:B------:R-:W-:-:S12]  /*1f7b0*/  IMAD.MOV R0, RZ, RZ, -R0 ;  /* 0x000000ffff007224 */ /* 0x000fd800078e0a00 */
[----:B-1----:R-:W1:Y:S02]  /*1f7c0*/  @P0 LDC.64 R6, c[0x0][0x9e8] ;  /* 0x00027a00ff060b82 */ /* 0x002e640000000a00 */
[----:B-1----:R-:W-:-:S05]  /*1f7d0*/  @P0 IMAD.HI.U32 R6, R0, R6, RZ ;  /* 0x0000000600060227 */ /* 0x002fca00078e00ff */
[----:B------:R-:W-:-:S04]  /*1f7e0*/  @P0 SHF.R.U32.HI R0, RZ, R7, R6 ;  /* 0x00000007ff000219 */ /* 0x000fc80000011606 */
[----:B------:R-:W-:Y:S01]  /*1f7f0*/  LOP3.LUT R5, RZ, R0, RZ, 0x33, !PT ;  /* 0x00000000ff057212 */ /* 0x000fe200078e33ff */
[----:B------:R-:W-:Y:S06]  /*1f800*/  BRA `(.L_x_2936) ;  /* 0x0000000000107947 */ /* 0x000fec0003800000 */
.L_x_2935:
[----:B------:R-:W-:-:S13]  /*1f810*/  ISETP.NE.AND P0, PT, R3, 0x1, PT ;  /* 0x000000010300780c */ /* 0x000fda0003f05270 */
[----:B-1----:R-:W1:Y:S02]  /*1f820*/  @P0 LDC.64 R6, c[0x0][0x9e8] ;  /* 0x00027a00ff060b82 */ /* 0x002e640000000a00 */
[----:B-1----:R-:W-:-:S05]  /*1f830*/  @P0 IMAD.HI.U32 R6, R5, R6, RZ ;  /* 0x0000000605060227 */ /* 0x002fca00078e00ff */
[----:B------:R-:W-:-:S07]  /*1f840*/  @P0 SHF.R.U32.HI R5, RZ, R7, R6 ;  /* 0x00000007ff050219 */ /* 0x000fce0000011606 */
.L_x_2936:
[----:B------:R-:W-:Y:S05]  /*1f850*/  BSYNC B0 ;  /* 0x0000000000007941 */ /* 0x000fea0003800000 */
.L_x_2934:
[----:B------:R-:W-:-:S05]  /*1f860*/  IMAD R5, R5, R3, R3 ;  /* 0x0000000305057224 */ /* 0x000fca00078e0203 */
[----:B------:R-:W-:-:S07]  /*1f870*/  VIMNMX R2, R2, R5, PT ;  /* 0x0000000502027248 */ /* 0x000fce0003fe0100 */
.L_x_2933:
[----:B------:R-:W2:Y:S01]  /*1f880*/  LDL R7, [R1+0x5c] ;  /* 0x00005c0001077983 */ /* 0x000ea20000100800 */
[----:B------:R-:W3:Y:S01]  /*1f890*/  @P1 LDC R0, c[0x0][0x44c] ;  /* 0x00011300ff001b82 */ /* 0x000ee20000000800 */
[----:B------:R-:W-:Y:S01]  /*1f8a0*/  VIADD R2, R2, 0x5f ;  /* 0x0000005f02027836 */ /* 0x000fe20000000000 */
[----:B------:R-:W-:Y:S01]  /*1f8b0*/  ULDC UR4, c[0x0][0x9dc] ;  /* 0x0002770000047ab9 */ /* 0x000fe20000000800 */
[----:B------:R-:W-:Y:S02]  /*1f8c0*/  IMAD.MOV.U32 R5, RZ, RZ, R8 ;  /* 0x000000ffff057224 */ /* 0x000fe400078e0008 */
[----:B------:R-:W-:-:S03]  /*1f8d0*/  IMAD.HI R2, R2, 0x2aaaaaab, RZ ;  /* 0x2aaaaaab02027827 */ /* 0x000fc600078e02ff */
[----:B-1----:R-:W1:Y:S01]  /*1f8e0*/  @P1 LDC R6, c[0x0][0x450] ;  /* 0x00011400ff061b82 */ /* 0x002e620000000800 */
[----:B---3--:R-:W-:-:S05]  /*1f8f0*/  @P1 IMAD.HI.U32 R0, R8, R0, RZ ;  /* 0x0000000008001227 */ /* 0x008fca00078e00ff */
[----:B-1----:R-:W-:-:S05]  /*1f900*/  @P1 SHF.R.U32.HI R5, RZ, R6, R0 ;  /* 0x00000006ff051219 */ /* 0x002fca0000011600 */
[----:B------:R-:W-:Y:S01]  /*1f910*/  IMAD.IADD R0, R17, 0x1, R5 ;  /* 0x0000000111007824 */ /* 0x000fe200078e0205 */
[----:B------:R-:W-:-:S04]  /*1f920*/  SHF.R.U32.HI R5, RZ, 0x1f, R2 ;  /* 0x0000001fff057819 */ /* 0x000fc80000011602 */
[----:B------:R-:W-:Y:S01]  /*1f930*/  LEA.HI.SX32 R8, R2, R5, 0x1c ;  /* 0x0000000502087211 */ /* 0x000fe200078fe2ff */
[----:B------:R-:W-:-:S04]  /*1f940*/  VIADD R2, R0, -UR4 ;  /* 0x8000000400027c36 */ /* 0x000fc80008000000 */
[----:B------:R1:W-:Y:S01]  /*1f950*/  STL [R1+0x60], R8 ;  /* 0x0000600801007387 */ /* 0x0003e20000100800 */
[----:B--2---:R-:W-:Y:S01]  /*1f960*/  VIMNMX R5, R7, R8, PT ;  /* 0x0000000807057248 */ /* 0x004fe20003fe0100 */
[----:B-1----:R-:W-:Y:S06]  /*1f970*/  @!P2 BRA `(.L_x_2937) ;  /* 0x000000000044a947 */ /* 0x002fec0003800000 */
        /* <DEDUP_REMOVED lines=10> */
.L_x_2939:
[----:B------:R-:W-:-:S13]  /*1fa20*/  ISETP.NE.AND P0, PT, R3, 0x1, PT ;  /* 0x000000010300780c */ /* 0x000fda0003f05270 */
[----:B------:R-:W1:Y:S02]  /*1fa30*/  @P0 LDC.64 R6, c[0x0][0x9e8] ;  /* 0x00027a00ff060b82 */ /* 0x000e640000000a00 */
[----:B-1----:R-:W-:-:S05]  /*1fa40*/  @P0 IMAD.HI.U32 R6, R0, R6, RZ ;  /* 0x0000000600060227 */ /* 0x002fca00078e00ff */
[----:B------:R-:W-:-:S07]  /*1fa50*/  @P0 SHF.R.U32.HI R0, RZ, R7, R6 ;  /* 0x00000007ff000219 */ /* 0x000fce0000011606 */
.L_x_2940:
[----:B------:R-:W-:Y:S05]  /*1fa60*/  BSYNC B0 ;  /* 0x0000000000007941 */ /* 0x000fea0003800000 */
.L_x_2938:
[----:B------:R-:W-:-:S05]  /*1fa70*/  IMAD R0, R0, R3, RZ ;  /* 0x0000000300007224 */ /* 0x000fca00078e02ff */
[----:B------:R-:W-:-:S07]  /*1fa80*/  VIMNMX R2, R2, R0, !PT ;  /* 0x0000000002027248 */ /* 0x000fce0007fe0100 */
.L_x_2937:
[----:B------:R-:W-:Y:S01]  /*1fa90*/  IMAD.HI R2, R2, 0x2aaaaaab, RZ ;  /* 0x2aaaaaab02027827 */ /* 0x000fe200078e02ff */
[----:B------:R-:W-:Y:S01]  /*1faa0*/  ISETP.NE.AND P1, PT, R4, RZ, PT ;  /* 0x000000ff0400720c */ /* 0x000fe20003f25270 */
[----:B------:R-:W-:Y:S03]  /*1fab0*/  BSSY B0, `(.L_x_2941) ;  /* 0x0000025000007945 */ /* 0x000fe60003800000 */
[----:B------:R-:W-:-:S04]  /*1fac0*/  SHF.R.U32.HI R0, RZ, 0x1f, R2 ;  /* 0x0000001fff007819 */ /* 0x000fc80000011602 */
[----:B------:R-:W-:-:S04]  /*1fad0*/  LEA.HI.SX32 R0, R2, R0, 0x1c ;  /* 0x0000000002007211 */ /* 0x000fc800078fe2ff */
[----:B------:R-:W-:Y:S01]  /*1fae0*/  VIMNMX R9, RZ, R0, !PT ;  /* 0x00000000ff097248 */ /* 0x000fe20007fe0100 */
[----:B------:R-:W1:Y:S03]  /*1faf0*/  @!P1 LDC R4, c[0x0][0x9f0] ;  /* 0x00027c00ff049b82 */ /* 0x000e660000000800 */
[----:B------:R-:W-:Y:S01]  /*1fb00*/  ISETP.GT.AND P0, PT, R5, R9, PT ;  /* 0x000000090500720c */ /* 0x000fe20003f04270 */
[----:B------:R2:W-:Y:S04]  /*1fb10*/  STL [R1+0x3c], R9 ;  /* 0x00003c0901007387 */ /* 0x0005e80000100800 */
[----:B------:R2:W-:Y:S08]  /*1fb20*/  STL [R1+0x40], RZ ;  /* 0x000040ff01007387 */ /* 0x0005f00000100800 */
[----:B--2---:R-:W-:Y:S05]  /*1fb30*/  @!P0 BRA `(.L_x_2942) ;  /* 0x0000000000708947 */ /* 0x004fea0003800000 */
        /* <DEDUP_REMOVED lines=9> */
[----:B------:R-:W-:Y:S02]  /*1fbd0*/  IADD3 R6, R4, -0x1, R5 ;  /* 0xffffffff04067810 */ /* 0x000fe40007ffe005 */
[----:B------:R-:W-:-:S03]  /*1fbe0*/  IABS R2, R4 ;  /* 0x0000000400027213 */ /* 0x000fc60000000000 */
[----:B------:R-:W-:Y:S02]  /*1fbf0*/  IMAD.IADD R6, R6, 0x1, -R9 ;  /* 0x0000000106067824 */ /* 0x000fe400078e0a09 */
[----:B------:R-:W-:-:S03]  /*1fc00*/  IMAD.MOV R2, RZ, RZ, -R2 ;  /* 0x000000ffff027224 */ /* 0x000fc600078e0a02 */
[----:B------:R-:W-:Y:S01]  /*1fc10*/  IABS R3, R6 ;  /* 0x0000000600037213 */ /* 0x000fe20000000000 */
[----:B------:R-:W-:Y:S01]  /*1fc20*/  IMAD.MOV.U32 R7, RZ, RZ, R2 ;  /* 0x000000ffff077224 */ /* 0x000fe200078e0002 */
        /* <DEDUP_REMOVED lines=13> */
.L_x_2942:
[----:B------:R-:W-:Y:S05]  /*1fd00*/  BSYNC B0 ;  /* 0x0000000000007941 */ /* 0x000fea0003800000 */
.L_x_2941:
[----:B------:R-:W3:Y:S04]  /*1fd10*/  LDL R0, [R1+0x40] ;  /* 0x0000400001007983 */ /* 0x000ee80000100800 */
[----:B--2---:R-:W3:Y:S01]  /*1fd20*/  LDL R2, [R1+0x54] ;  /* 0x0000540001027983 */ /* 0x004ee20000100800 */
[----:B------:R-:W-:Y:S01]  /*1fd30*/  BSSY B7, `(.L_x_2943) ;  /* 0x00003ec000077945 */ /* 0x000fe20003800000 */
[----:B---3--:R-:W-:-:S05]  /*1fd40*/  IMAD R2, R2, R0, R9 ;  /* 0x0000000002027224 */ /* 0x008fca00078e0209 */
[----:B------:R-:W-:Y:S01]  /*1fd50*/  VIADDMNMX R0, R2, R0, R5, PT ;  /* 0x0000000002007246 */ /* 0x000fe20003800105 */
[----:B------:R2:W-:Y:S03]  /*1fd60*/  STL [R1+0x24], R2 ;  /* 0x0000240201007387 */ /* 0x0005e60000100800 */
[----:B------:R-:W-:Y:S01]  /*1fd70*/  ISETP.GT.AND P0, PT, R0, R2, PT ;  /* 0x000000020000720c */ /* 0x000fe20003f04270 */
[----:B------:R2:W-:-:S12]  /*1fd80*/  STL [R1+0x34], R0 ;  /* 0x0000340001007387 */ /* 0x0005d80000100800 */
[----:B--2---:R-:W-:Y:S05]  /*1fd90*/  @P0 BRA `(.L_x_2944) ;  /* 0x0000000000480947 */ /* 0x004fea0003800000 */
[----:B------:R-:W2:Y:S02]  /*1fda0*/  S2R R0, SR_TID.X ;  /* 0x0000000000007919 */ /* 0x000ea40000002100 */
[----:B--2---:R-:W-:-:S04]  /*1fdb0*/  LOP3.LUT R0, R0, 0x7f, RZ, 0xc0, !PT ;  /* 0x0000007f00007812 */ /* 0x004fc800078ec0ff */
[----:B------:R-:W-:-:S13]  /*1fdc0*/  ISETP.NE.AND P0, PT, R0, RZ, PT ;  /* 0x000000ff0000720c */ /* 0x000fda0003f05270 */
[----:B------:R-:W-:Y:S05]  /*1fdd0*/  @P0 BRA `(.L_x_2945) ;  /* 0x0000003c00840947 */ /* 0x000fea0003800000 */
[----:B------:R-:W2:Y:S01]  /*1fde0*/  S2R R5, SR_LANEID ;  /* 0x0000000000057919 */ /* 0x000ea20000000000 */
[----:B------:R-:W-:Y:S01]  /*1fdf0*/  VOTEU.ANY UR4, UPT, PT ;  /* 0x0000000000047886 */ /* 0x000fe200038e0100 */
[----:B------:R-:W3:Y:S01]  /*1fe00*/  LDC.64 R2, c[0x0][0xc60] ;  /* 0x00031800ff027b82 */ /* 0x000ee20000000a00 */
[----:B------:R-:W2:Y:S02]  /*1fe10*/  FLO.U32 R0, UR4 ;  /* 0x0000000400007d00 */ /* 0x000ea400080e0000 */
[----:B--2---:R-:W-:-:S06]  /*1fe20*/  ISETP.EQ.U32.AND P0, PT, R0, R5, PT ;  /* 0x000000050000720c */ /* 0x004fcc0003f02070 */
[----:B------:R-:W3:Y:S07]  /*1fe30*/  POPC R5, UR4 ;  /* 0x0000000400057d09 */ /* 0x000eee0008000000 */
[----:B---3--:R-:W2:Y:S01]  /*1fe40*/  @P0 ATOMG.E.ADD.STRONG.GPU PT, R3, desc[UR38][R2.64], R5 ;  /* 0x00000005020309a8 */ /* 0x008ea200081ee1e6 */
[----:B-1----:R-:W1:Y:S02]  /*1fe50*/  S2R R4, SR_LTMASK ;  /* 0x0000000000047919 */ /* 0x002e640000003900 */
[----:B-1----:R-:W-:-:S04]  /*1fe60*/  LOP3.LUT R4, R4, UR4, RZ, 0xc0, !PT ;  /* 0x0000000404047c12 */ /* 0x002fc8000f8ec0ff */
[----:B------:R-:W1:Y:S01]  /*1fe70*/  POPC R7, R4 ;  /* 0x0000000400077309 */ /* 0x000e620000000000 */
[----:B--2---:R-:W1:Y:S02]  /*1fe80*/  SHFL.IDX PT, R0, R3, R0, 0x1f ;  /* 0x00001f0003007589 */ /* 0x004e6400000e0000 */
[----:B-1----:R-:W-:-:S05]  /*1fe90*/  IADD3 R0, R0, UR37, R7 ;  /* 0x0000002500007c10 */ /* 0x002fca000fffe007 */
[----:B------:R4:W-:Y:S01]  /*1fea0*/  STL [R1], R0 ;  /* 0x0000000001007387 */ /* 0x0009e20000100800 */
[----:B------:R-:W-:Y:S05]  /*1feb0*/  BRA `(.L_x_2945) ;  /* 0x0000003c004c7947 */ /* 0x000fea0003800000 */
.L_x_2944:
        /* <DEDUP_REMOVED lines=19> */
[----:B01----:R-:W-:Y:S05]  /*1fff0*/  CALL.ABS.NOINC R2 ;  /* 0x0000000002007343 */ /* 0x003fea0003c00000 */
.L_x_2947:
[----:B------:R-:W-:Y:S05]  /*20000*/  BSYNC B6 ;  /* 0x0000000000067941 */ /* 0x000fea0003800000 */
.L_x_2946:
        /* <DEDUP_REMOVED lines=8> */
[----:B------:R2:W3:Y:S01]  /*20090*/  LDC.64 R2, c[0x4][R17] ;  /* 0x0100000011027b82 */ /* 0x0004e20000000a00 */
[----:B-1----:R-:W-:Y:S02]  /*200a0*/  IMAD.U32 R4, RZ, RZ, UR6 ;  /* 0x00000006ff047e24 */ /* 0x002fe4000f8e00ff */
[----:B------:R-:W-:Y:S02]  /*200b0*/  IMAD.U32 R5, RZ, RZ, UR7 ;  /* 0x00000007ff057e24 */ /* 0x000fe4000f8e00ff */
[----:B------:R-:W-:Y:S02]  /*200c0*/  IMAD.U32 R6, RZ, RZ, UR8 ;  /* 0x00000008ff067e24 */ /* 0x000fe4000f8e00ff */
[----:B------:R-:W-:-:S02]  /*200d0*/  IMAD.U32 R7, RZ, RZ, UR9 ;  /* 0x00000009ff077e24 */ /* 0x000fc4000f8e00ff */
[----:B------:R-:W-:Y:S02]  /*200e0*/  IMAD.U32 R10, RZ, RZ, UR4 ;  /* 0x00000004ff0a7e24 */ /* 0x000fe4000f8e00ff */
[----:B------:R-:W-:Y:S02]  /*200f0*/  IMAD.U32 R11, RZ, RZ, UR5 ;  /* 0x00000005ff0b7e24 */ /* 0x000fe4000f8e00ff */
[----:B------:R-:W-:Y:S02]  /*20100*/  IMAD.MOV.U32 R8, RZ, RZ, 0x70 ;  /* 0x00000070ff087424 */ /* 0x000fe400078e00ff */
[----:B------:R-:W-:Y:S02]  /*20110*/  IMAD.MOV.U32 R12, RZ, RZ, 0x1 ;  /* 0x00000001ff0c7424 */ /* 0x000fe400078e00ff */
[----:B--2---:R-:W-:-:S07]  /*20120*/  IMAD.MOV.U32 R13, RZ, RZ, RZ ;  /* 0x000000ffff0d7224 */ /* 0x004fce00078e00ff */
[----:B------:R-:W-:-:S07]  /*20130*/  LEPC R20, `(.L_x_2950) ;  /* 0x000000001014794e */ /* 0x000fce0000000000 */
[----:B0--3--:R-:W-:Y:S05]  /*20140*/  CALL.ABS.NOINC R2 ;  /* 0x0000000002007343 */ /* 0x009fea0003c00000 */
.L_x_2950:
        /* <DEDUP_REMOVED lines=15> */
.L_x_2949:
[----:B------:R-:W-:Y:S05]  /*20240*/  BSYNC B6 ;  /* 0x0000000000067941 */ /* 0x000fea0003800000 */
.L_x_2948:
[----:B------:R-:W2:Y:S01]  /*20250*/  LDL R0, [R1+0xc] ;  /* 0x00000c0001007983 */ /* 0x000ea20000100800 */
[----:B------:R-:W-:Y:S02]  /*20260*/  ULDC.64 UR4, c[0x0][0x9f8] ;  /* 0x00027e0000047ab9 */ /* 0x000fe40000000a00 */
[----:B------:R-:W-:Y:S01]  /*20270*/  ISETP.NE.U32.AND P0, PT, RZ, UR4, PT ;  /* 0x00000004ff007c0c */ /* 0x000fe2000bf05070 */
[----:B------:R-:W3:Y:S03]  /*20280*/  LDL R17, [R1+0x34] ;  /* 0x0000340001117983 */ /* 0x000ee60000100800 */
[----:B------:R-:W-:Y:S01]  /*20290*/  ISETP.NE.AND.EX P0, PT, RZ, UR5, PT, P0 ;  /* 0x00000005ff007c0c */ /* 0x000fe2000bf05300 */
[----:B------:R-:W-:-:S12]  /*202a0*/  ULDC.64 UR4, c[0x0][0xa08] ;  /* 0x0002820000047ab9 */ /* 0x000fd80000000a00 */
[----:B------:R-:W4:Y:S01]  /*202b0*/  @P0 LDC.64 R2, c[0x0][0x9f8] ;  /* 0x00027e00ff020b82 */ /* 0x000f220000000a00 */
[----:B--2---:R-:W-:Y:S02]  /*202c0*/  IMAD.MOV.U32 R7, RZ, RZ, R0 ;  /* 0x000000ffff077224 */ /* 0x004fe400078e0000 */
[----:B----4-:R-:W-:-:S05]  /*202d0*/  @P0 IMAD.WIDE R2, R0, 0x4, R2 ;  /* 0x0000000400020825 */ /* 0x010fca00078e0202 */
[----:B------:R2:W4:Y:S01]  /*202e0*/  @P0 LDG.E R7, desc[UR38][R2.64] ;  /* 0x0000002602070981 */ /* 0x000522000c1e1900 */
[----:B---3--:R-:W-:Y:S01]  /*202f0*/  VIADD R0, R17, 0xffffffff ;  /* 0xffffffff11007836 */ /* 0x008fe20000000000 */
[----:B--2---:R-:W2:Y:S02]  /*20300*/  LDC.64 R2, c[0x0][0x418] ;  /* 0x00010600ff027b82 */ /* 0x004ea40000000a00 */
[----:B--2---:R-:W-:Y:S01]  /*20310*/  LOP3.LUT P0, RZ, R2, UR4, RZ, 0xfc, !PT ;  /* 0x0000000402ff7c12 */ /* 0x004fe2000f80fcff */
[----:B------:R-:W-:-:S03]  /*20320*/  UMOV UR4, 0xffffffff ;  /* 0xffffffff00047882 */ /* 0x000fc60000000000 */
[----:B------:R-:W-:Y:S02]  /*20330*/  LOP3.LUT P0, RZ, R3, UR5, RZ, 0xfc, P0 ;  /* 0x0000000503ff7c12 */ /* 0x000fe4000800fcff */
[----:B----4-:R-:W-:Y:S01]  /*20340*/  SHF.R.S32.HI R8, RZ, 0x1f, R7 ;  /* 0x0000001fff087819 */ /* 0x010fe20000011407 */
        /* <DEDUP_REMOVED lines=8> */
.L_x_3132:
        /* <DEDUP_REMOVED lines=9> */
.L_x_3135:
        /* <DEDUP_REMOVED lines=24> */
.L_x_2954:
[----:B------:R-:W4:Y:S04]  /*205e0*/  LDL R0, [R1+0x10] ;  /* 0x0000100001007983 */ /* 0x000f280000100800 */
[----:B---3--:R-:W3:Y:S01]  /*205f0*/  LDL R2, [R1+0x18] ;  /* 0x0000180001027983 */ /* 0x008ee20000100800 */
[----:B----4-:R-:W-:Y:S01]  /*20600*/  IMAD R0, R0, 0x8, R19 ;  /* 0x0000000800007824 */ /* 0x010fe200078e0213 */
[----:B---3--:R-:W-:-:S04]  /*20610*/  SHF.L.U32 R2, R2, 0x1f, RZ ;  /* 0x0000001f02027819 */ /* 0x008fc800000006ff */
[----:B------:R-:W3:Y:S02]  /*20620*/  SYNCS.PHASECHK.TRANS64.TRYWAIT P0, [R0+URZ+0x22840], R2 ;  /* 0x02284002000075a7 */ /* 0x000ee4000800017f */
[----:B---3--:R-:W-:Y:S05]  /*20630*/  @!P0 BRA `(.L_x_2955) ;  /* 0x0000006800088947 */ /* 0x008fea0003800000 */
.L_x_3136:
        /* <DEDUP_REMOVED lines=11> */
.L_x_2956:
        /* <DEDUP_REMOVED lines=23> */
.L_x_2952:
        /* <DEDUP_REMOVED lines=23> */
[----:B--2---:R-:W-:-:S02]  /*209d0*/  IMAD.U32 R7, RZ, RZ, UR7 ;  /* 0x00000007ff077e24 */ /* 0x004fc4000f8e00ff */
[----:B------:R-:W-:Y:S02]  /*209e0*/  IMAD.U32 R10, RZ, RZ, UR8 ;  /* 0x00000008ff0a7e24 */ /* 0x000fe4000f8e00ff */
[----:B------:R-:W-:Y:S02]  /*209f0*/  IMAD.U32 R11, RZ, RZ, UR9 ;  /* 0x00000009ff0b7e24 */ /* 0x000fe4000f8e00ff */
[----:B------:R-:W-:Y:S02]  /*20a00*/  IMAD.MOV.U32 R8, RZ, RZ, 0x70 ;  /* 0x00000070ff087424 */ /* 0x000fe400078e00ff */
[----:B------:R-:W-:Y:S02]  /*20a10*/  IMAD.MOV.U32 R12, RZ, RZ, 0x1 ;  /* 0x00000001ff0c7424 */ /* 0x000fe400078e00ff */
[----:B------:R-:W-:-:S07]  /*20a20*/  IMAD.MOV.U32 R13, RZ, RZ, RZ ;  /* 0x000000ffff0d7224 */ /* 0x000fce00078e00ff */
[----:B------:R-:W-:-:S07]  /*20a30*/  LEPC R20, `(.L_x_2958) ;  /* 0x000000001014794e */ /* 0x000fce0000000000 */
[----:B01----:R-:W-:Y:S05]  /*20a40*/  CALL.ABS.NOINC R2 ;  /* 0x0000000002007343 */ /* 0x003fea0003c00000 */
.L_x_2958:
[----:B------:R-:W-:Y:S05]  /*20a50*/  BSYNC B6 ;  /* 0x0000000000067941 */ /* 0x000fea0003800000 */
.L_x_2957:
[----:B-1----:R-:W3:Y:S01]  /*20a60*/  LDL.LU R0, [R1+0x50] ;  /* 0x0000500001007983 */ /* 0x002ee20000300800 */
[----:B------:R-:W-:Y:S01]  /*20a70*/  ULDC.64 UR6, c[0x0][0xa00] ;  /* 0x0002800000067ab9 */ /* 0x000fe20000000a00 */
[----:B------:R-:W-:Y:S01]  /*20a80*/  ULDC.64 UR4, c[0x0][0x2d8] ;  /* 0x0000b60000047ab9 */ /* 0x000fe20000000a00 */
[----:B--2---:R-:W1:Y:S01]  /*20a90*/  LDC R7, c[0x0][0x448] ;  /* 0x00011200ff077b82 */ /* 0x004e620000000800 */
[----:B------:R-:W3:Y:S04]  /*20aa0*/  LDL.LU.64 R2, [R1+0x48] ;  /* 0x0000480001027983 */ /* 0x000ee80000300a00 */
[----:B------:R-:W2:Y:S04]  /*20ab0*/  LDL R5, [R1+0xc] ;  /* 0x00000c0001057983 */ /* 0x000ea80000100800 */
[----:B------:R-:W4:Y:S01]  /*20ac0*/  LDL R12, [R1+0x28] ;  /* 0x00002800010c7983 */ /* 0x000f220000100800 */
[----:B------:R-:W-:Y:S01]  /*20ad0*/  ISETP.NE.U32.AND P0, PT, RZ, UR6, PT ;  /* 0x00000006ff007c0c */ /* 0x000fe2000bf05070 */
[----:B------:R-:W-:-:S03]  /*20ae0*/  ULDC UR6, c[0x0][0x2b8] ;  /* 0x0000ae0000067ab9 */ /* 0x000fc60000000800 */
[----:B------:R-:W-:Y:S01]  /*20af0*/  ISETP.NE.AND.EX P0, PT, RZ, UR7, PT, P0 ;  /* 0x00000007ff007c0c */ /* 0x000fe2000bf05300 */
[----:B------:R-:W0:Y:S02]  /*20b00*/  S2R R8, SR_TID.X ;  /* 0x0000000000087919 */ /* 0x000e240000002100 */
[----:B0-----:R-:W-:Y:S02]  /*20b10*/  IMAD.SHL.U32 R8, R8, 0x10, RZ ;  /* 0x0000001008087824 */ /* 0x001fe400078e00ff */
[----:B---3--:R-:W-:Y:S01]  /*20b20*/  IMAD.MOV.U32 R3, RZ, RZ, R0 ;  /* 0x000000ffff037224 */ /* 0x008fe200078e0000 */
[----:B--2---:R-:W-:-:S04]  /*20b30*/  SHF.R.S32.HI R0, RZ, 0x1f, R5 ;  /* 0x0000001fff007819 */ /* 0x004fc80000011405 */
[----:B------:R-:W-:Y:S02]  /*20b40*/  SEL R4, R0, RZ, !P0 ;  /* 0x000000ff00047207 */ /* 0x000fe40004000000 */
[----:B------:R-:W-:Y:S02]  /*20b50*/  SEL R0, R5, RZ, !P0 ;  /* 0x000000ff05007207 */ /* 0x000fe40004000000 */
[----:B------:R-:W0:Y:S01]  /*20b60*/  S2R R5, SR_TID.X ;  /* 0x0000000000057919 */ /* 0x000e220000002100 */
[----:B------:R-:W-:-:S04]  /*20b70*/  IMAD.WIDE.U32 R2, R16, UR4, R2 ;  /* 0x0000000410027c25 */ /* 0x000fc8000f8e0002 */
[----:B------:R-:W-:Y:S01]  /*20b80*/  IMAD R3, R16, UR5, R3 ;  /* 0x0000000510037c24 */ /* 0x000fe2000f8e0203 */
[----:B------:R-:W-:Y:S02]  /*20b90*/  ULDC.64 UR4, c[0x0][0x2e0] ;  /* 0x0000b80000047ab9 */ /* 0x000fe40000000a00 */
[----:B------:R-:W-:Y:S02]  /*20ba0*/  IMAD R4, R4, UR4, RZ ;  /* 0x0000000404047c24 */ /* 0x000fe4000f8e02ff */
[----:B------:R-:W-:-:S04]  /*20bb0*/  IMAD.WIDE.U32 R2, R0, UR4, R2 ;  /* 0x0000000400027c25 */ /* 0x000fc8000f8e0002 */
[----:B------:R-:W-:Y:S01]  /*20bc0*/  IMAD R0, R0, UR5, R4 ;  /* 0x0000000500007c24 */ /* 0x000fe2000f8e0204 */
[----:B-1----:R-:W-:Y:S01]  /*20bd0*/  ISETP.NE.AND P0, PT, R7, 0x1, PT ;  /* 0x000000010700780c */ /* 0x002fe20003f05270 */
[----:B------:R-:W1:Y:S01]  /*20be0*/  S2R R9, SR_TID.X ;  /* 0x0000000000097919 */ /* 0x000e620000002100 */
[----:B------:R-:W-:-:S11]  /*20bf0*/  ULDC.64 UR4, c[0x0][0x2d0] ;  /* 0x0000b40000047ab9 */ /* 0x000fd60000000a00 */
[----:B------:R-:W2:Y:S01]  /*20c00*/  @P0 LDC R6, c[0x0][0x450] ;  /* 0x00011400ff060b82 */ /* 0x000ea20000000800 */
[----:B0-----:R-:W-:-:S04]  /*20c10*/  LOP3.LUT R5, R5, 0x7f, RZ, 0xc0, !PT ;  /* 0x0000007f05057812 */ /* 0x001fc800078ec0ff */
[----:B------:R-:W-:-:S04]  /*20c20*/  SHF.R.U32.HI R5, RZ, 0x3, R5 ;  /* 0x00000003ff057819 */ /* 0x000fc80000011605 */
[----:B------:R-:W-:Y:S02]  /*20c30*/  LOP3.LUT R8, R5, 0x70, R8, 0xf8, !PT ;  /* 0x0000007005087812 */ /* 0x000fe400078ef808 */
[----:B------:R-:W0:Y:S03]  /*20c40*/  @P0 LDC R5, c[0x0][0x44c] ;  /* 0x00011300ff050b82 */ /* 0x000e260000000800 */
[----:B----4-:R-:W-:Y:S02]  /*20c50*/  IMAD.IADD R4, R8, 0x1, R12 ;  /* 0x0000000108047824 */ /* 0x010fe400078e020c */
[----:B------:R3:W5:Y:S01]  /*20c60*/  LDL R8, [R1+0x30] ;  /* 0x0000300001087983 */ /* 0x0007620000100800 */
[----:B------:R-:W-:Y:S02]  /*20c70*/  IMAD.IADD R3, R3, 0x1, R0 ;  /* 0x0000000103037824 */ /* 0x000fe400078e0200 */
[----:B------:R-:W-:Y:S01]  /*20c80*/  IMAD.MOV.U32 R0, RZ, RZ, R4 ;  /* 0x000000ffff007224 */ /* 0x000fe200078e0004 */
[----:B------:R-:W4:Y:S01]  /*20c90*/  S2R R10, SR_TID.X ;  /* 0x00000000000a7919 */ /* 0x000f220000002100 */
[----:B0-----:R-:W-:-:S05]  /*20ca0*/  @P0 IMAD.HI.U32 R5, R4, R5, RZ ;  /* 0x0000000504050227 */ /* 0x001fca00078e00ff */
[----:B--2---:R-:W-:-:S05]  /*20cb0*/  @P0 SHF.R.U32.HI R0, RZ, R6, R5 ;  /* 0x00000006ff000219 */ /* 0x004fca0000011605 */
        /* <DEDUP_REMOVED lines=9> */
[----:B-1----:R-:W-:-:S04]  /*20d50*/  IMAD.SHL.U32 R9, R9, 0x8, RZ ;  /* 0x0000000809097824 */ /* 0x002fc800078e00ff */
        /* <DEDUP_REMOVED lines=12> */
[----:B---3--:R-:W-:Y:S08]  /*20e20*/  BRA.DIV UR4, `(.L_x_2959) ;  /* 0x0000006204207947 */ /* 0x008ff0000b800000 */
        /* <DEDUP_REMOVED lines=70> */
.L_x_3153:
        /* <DEDUP_REMOVED lines=10> */
.L_x_2960:
        /* <DEDUP_REMOVED lines=18> */
.L_x_3154:
[----:B------:R-:W-:Y:S05]  /*21450*/  BSYNC B0 ;  /* 0x0000000000007941 */ /* 0x000fea0003800000 */
.L_x_2961:
        /* <DEDUP_REMOVED lines=13> */
.L_x_3155:
[----:B------:R-:W-:Y:S05]  /*21530*/  BSYNC B1 ;  /* 0x0000000000017941 */ /* 0x000fea0003800000 */
.L_x_2965:
        /* <DEDUP_REMOVED lines=9> */
.L_x_2968:
[----:B------:R-:W-:Y:S05]  /*215d0*/  BSYNC B1 ;  /* 0x0000000000017941 */ /* 0x000fea0003800000 */
.L_x_2967:
        /* <DEDUP_REMOVED lines=13> */
.L_x_2969:
        /* <DEDUP_REMOVED lines=15> */
.L_x_2970:
        /* <DEDUP_REMOVED lines=15> */
.L_x_2971:
        /* <DEDUP_REMOVED lines=15> */
.L_x_2972:
        /* <DEDUP_REMOVED lines=10> */
.L_x_2964:
[----:B------:R-:W-:Y:S05]  /*21a20*/  BSYNC B0 ;  /* 0x0000000000007941 */ /* 0x000fea0003800000 */
.L_x_2963:
        /* <DEDUP_REMOVED lines=61> */
.L_x_2979:
        /* <DEDUP_REMOVED lines=8> */
.L_x_3156:
[----:B------:R-:W-:Y:S05]  /*21e80*/  BSYNC B3 ;  /* 0x0000000000037941 */ /* 0x000fea0003800000 */
.L_x_2980:
        /* <DEDUP_REMOVED lines=9> */
.L_x_2983:
[----:B------:R-:W-:Y:S05]  /*21f20*/  BSYNC B3 ;  /* 0x0000000000037941 */ /* 0x000fea0003800000 */
.L_x_2982:
[----:B------:R-:W2:Y:S04]  /*21f30*/  LDL R3, [R1+0x10] ;  /* 0x0000100001037983 */ /* 0x000ea80000100800 */
[----:B------:R-:W3:Y:S01]  /*21f40*/  LDL R4, [R1+0x20] ;  /* 0x0000200001047983 */ /* 0x000ee20000100800 */
[----:B0-----:R-:W-:Y:S01]  /*21f50*/  IMAD.MOV.U32 R9, RZ, RZ, RZ ;  /* 0x000000ffff097224 */ /* 0x001fe200078e00ff */
        /* <DEDUP_REMOVED lines=10> */
.L_x_2984:
        /* <DEDUP_REMOVED lines=13> */
.L_x_3157:
[----:B------:R-:W-:Y:S05]  /*220d0*/  BSYNC B3 ;  /* 0x0000000000037941 */ /* 0x000fea0003800000 */
.L_x_2985:
        /* <DEDUP_REMOVED lines=11> */
.L_x_2988:
[----:B------:R-:W-:Y:S05]  /*22190*/  BSYNC B3 ;  /* 0x0000000000037941 */ /* 0x000fea0003800000 */
.L_x_2987:
        /* <DEDUP_REMOVED lines=10> */
.L_x_2989:
        /* <DEDUP_REMOVED lines=15> */
.L_x_2990:
        /* <DEDUP_REMOVED lines=15> */
.L_x_2991:
        /* <DEDUP_REMOVED lines=15> */
.L_x_2992:
        /* <DEDUP_REMOVED lines=10> */
.L_x_2978:
[----:B------:R-:W-:Y:S05]  /*225b0*/  BSYNC B1 ;  /* 0x0000000000017941 */ /* 0x000fea0003800000 */
.L_x_2977:
[----:B------:R-:W2:Y:S02]  /*225c0*/  LDL.LU R4, [R1+0x34] ;  /* 0x0000340001047983 */ /* 0x000ea40000300800 */
[----:B--2---:R-:W-:-:S07]  /*225d0*/  VIADD R0, R4, 0xfffffffd ;  /* 0xfffffffd04007836 */ /* 0x004fce0000000000 */
.L_x_2976:
[----:B------:R-:W-:Y:S05]  /*225e0*/  BSYNC B2 ;  /* 0x0000000000027941 */ /* 0x000fea0003800000 */
.L_x_2975:
[----:B------:R-:W-:-:S05]  /*225f0*/  VIADD R8, R8, 0xfffffffe ;  /* 0xfffffffe08087836 */ /* 0x000fca0000000000 */
[----:B------:R-:W-:-:S13]  /*22600*/  ISETP.NE.AND P0, PT, R8, R5, PT ;  /* 0x000000050800720c */ /* 0x000fda0003f05270 */
[----:B------:R-:W-:Y:S05]  /*22610*/  @!P0 BRA `(.L_x_2974) ;  /* 0x0000001400008947 */ /* 0x000fea0003800000 */
.L_x_3025:
        /* <DEDUP_REMOVED lines=35> */
.L_x_2995:
        /* <DEDUP_REMOVED lines=8> */
.L_x_3158:
[----:B------:R-:W-:Y:S05]  /*228d0*/  BSYNC B2 ;  /* 0x0000000000027941 */ /* 0x000fea0003800000 */
.L_x_2996:
        /* <DEDUP_REMOVED lines=9> */
.L_x_2999:
[----:B------:R-:W-:Y:S05]  /*22970*/  BSYNC B2 ;  /* 0x0000000000027941 */ /* 0x000fea0003800000 */
.L_x_2998:
        /* <DEDUP_REMOVED lines=12> */
.L_x_3000:
        /* <DEDUP_REMOVED lines=13> */
.L_x_3159:
[----:B------:R-:W-:Y:S05]  /*22b10*/  BSYNC B2 ;  /* 0x0000000000027941 */ /* 0x000fea0003800000 */
.L_x_3001:
        /* <DEDUP_REMOVED lines=11> */
.L_x_3004:
[----:B------:R-:W-:Y:S05]  /*22bd0*/  BSYNC B2 ;  /* 0x0000000000027941 */ /* 0x000fea0003800000 */
.L_x_3003:
[----:B------:R-:W-:Y:S01]  /*22be0*/  R2UR UR10, R10 ;  /* 0x000000000a0a72ca */ /* 0x000fe200000e0000 */
[----:B01----:R-:W-:Y:S01]  /*22bf0*/  IMAD R2, R7, 0xc000, R19 ;  /* 0x0000c00007027824 */ /* 0x003fe200078e0213 */
[----:B------:R-:W-:Y:S01]  /*22c00*/  R2UR UR6, R8 ;  /* 0x00000000080672ca */ /* 0x000fe200000e0000 */
[----:B------:R-:W-:Y:S01]  /*22c10*/  UIADD3 UR4, UP0, UR40, 0x470, URZ ;  /* 0x0000047028047890 */ /* 0x000fe2000ff1e03f */
[----:B------:R-:W-:Y:S01]  /*22c20*/  R2UR UR7, R9 ;  /* 0x00000000090772ca */ /* 0x000fe200000e0000 */
[----:B------:R-:W-:Y:S01]  /*22c30*/  VIADD R3, R3, 0x22850 ;  /* 0x0002285003037836 */ /* 0x000fe20000000000 */
[----:B------:R-:W-:Y:S01]  /*22c40*/  PLOP3.LUT P0, PT, PT, PT, PT, 0x80, 0x0 ;  /* 0x000000000000781c */ /* 0x000fe20003f0f070 */
[----:B------:R-:W-:Y:S01]  /*22c50*/  VIADD R5, R2, 0x400 ;  /* 0x0000040002057836 */ /* 0x000fe20000000000 */
[----:B------:R-:W-:-:S12]  /*22c60*/  UIADD3.X UR5, URZ, UR41, URZ, UP0, !UPT ;  /* 0x000000293f057290 */ /* 0x000fd800087fe43f */
.L_x_3005:
        /* <DEDUP_REMOVED lines=15> */
.L_x_3006:
        /* <DEDUP_REMOVED lines=15> */
.L_x_3007:
        /* <DEDUP_REMOVED lines=15> */
.L_x_3008:
        /* <DEDUP_REMOVED lines=10> */
.L_x_2994:
[----:B------:R-:W-:Y:S05]  /*22fe0*/  BSYNC B1 ;  /* 0x0000000000017941 */ /* 0x000fea0003800000 */
.L_x_2993:
        /* <DEDUP_REMOVED lines=35> */
.L_x_3011:
        /* <DEDUP_REMOVED lines=8> */
.L_x_3160:
[----:B------:R-:W-:Y:S05]  /*232a0*/  BSYNC B2 ;  /* 0x0000000000027941 */ /* 0x000fea0003800000 */
.L_x_3012:
        /* <DEDUP_REMOVED lines=9> */
.L_x_3015:
[----:B------:R-:W-:Y:S05]  /*23340*/  BSYNC B2 ;  /* 0x0000000000027941 */ /* 0x000fea0003800000 */
.L_x_3014:
        /* <DEDUP_REMOVED lines=13> */
.L_x_3016:
        /* <DEDUP_REMOVED lines=13> */
.L_x_3161:
[----:B------:R-:W-:Y:S05]  /*234f0*/  BSYNC B2 ;  /* 0x0000000000027941 */ /* 0x000fea0003800000 */
.L_x_3017:
        /* <DEDUP_REMOVED lines=11> */
.L_x_3020:
[----:B------:R-:W-:Y:S05]  /*235b0*/  BSYNC B2 ;  /* 0x0000000000027941 */ /* 0x000fea0003800000 */
.L_x_3019:
        /* <DEDUP_REMOVED lines=10> */
.L_x_3021:
        /* <DEDUP_REMOVED lines=15> */
.L_x_3022:
        /* <DEDUP_REMOVED lines=15> */
.L_x_3023:
        /* <DEDUP_REMOVED lines=15> */
.L_x_3024:
        /* <DEDUP_REMOVED lines=10> */
.L_x_3010:
[----:B------:R-:W-:Y:S05]  /*239d0*/  BSYNC B1 ;  /* 0x0000000000017941 */ /* 0x000fea0003800000 */
.L_x_3009:
[----:B------:R-:W2:Y:S01]  /*239e0*/  LDL R5, [R1+0x24] ;  /* 0x0000240001057983 */ /* 0x000ea20000100800 */
[----:B------:R-:W-:Y:S01]  /*239f0*/  VIADD R0, R0, 0xfffffffe ;  /* 0xfffffffe00007836 */ /* 0x000fe20000000000 */
[----:B--2---:R-:W-:-:S13]  /*23a00*/  ISETP.GT.AND P0, PT, R6, R5, PT ;  /* 0x000000050600720c */ /* 0x004fda0003f04270 */
[----:B------:R-:W-:Y:S05]  /*23a10*/  @P0 BRA `(.L_x_3025) ;  /* 0xffffffec00000947 */ /* 0x000fea000383ffff */
.L_x_2974:
[----:B------:R-:W-:Y:S05]  /*23a20*/  BSYNC B0 ;  /* 0x0000000000007941 */ /* 0x000fea0003800000 */
.L_x_2973:
        /* <DEDUP_REMOVED lines=25> */
.L_x_3027:
[----:B------:R-:W-:Y:S05]  /*23bc0*/  BSYNC B0 ;  /* 0x0000000000007941 */ /* 0x000fea0003800000 */
.L_x_3026:
[----:B------:R-:W-:-:S05]  /*23bd0*/  SEL R0, R0, RZ, P0 ;  /* 0x000000ff00007207 */ /* 0x000fca0000000000 */
[----:B------:R3:W-:Y:S02]  /*23be0*/  STL [R1+0x10], R0 ;  /* 0x0000100001007387 */ /* 0x0007e40000100800 */
.L_x_2945:
[----:B------:R-:W-:Y:S05]  /*23bf0*/  BSYNC B7 ;  /* 0x0000000000077941 */ /* 0x000fea0003800000 */
.L_x_2943:
        /* <DEDUP_REMOVED lines=8> */
[----:B-1----:R-:W1:Y:S04]  /*23c80*/  LDS.128 R4, [R19+0x228d0] ;  /* 0x0228d00013047984 */ /* 0x002e680000000c00 */
[----:B-1----:R1:W-:Y:S04]  /*23c90*/  STL.64 [R1], R4 ;  /* 0x0000000401007387 */ /* 0x0023e80000100a00 */
[----:B------:R1:W-:Y:S01]  /*23ca0*/  STL.64 [R1+0x8], R6 ;  /* 0x0000080601007387 */ /* 0x0003e20000100a00 */
[----:B------:R-:W-:Y:S06]  /*23cb0*/  BAR.ARV 0x4, 0x180 ;  /* 0x0106000000007b1d */ /* 0x000fec0000002000 */
[----:B------:R-:W-:Y:S05]  /*23cc0*/  BRA `(.L_x_3029) ;  /* 0x0000001000307947 */ /* 0x000fea0003800000 */
.L_x_3028:
[----:B------:R-:W5:Y:S01]  /*23cd0*/  S2R R16, SR_TID.X ;  /* 0x0000000000107919 */ /* 0x000f620000002100 */
[----:B------:R-:W-:Y:S01]  /*23ce0*/  UMOV UR4, 0xffffffff ;  /* 0xffffffff00047882 */ /* 0x000fe20000000000 */
[----:B-----5:R-:W-:-:S04]  /*23cf0*/  LOP3.LUT R16, R16, 0x1f, RZ, 0xc0, !PT ;  /* 0x0000001f10107812 */ /* 0x020fc800078ec0ff */
[----:B------:R-:W-:Y:S01]  /*23d00*/  ISETP.NE.AND P0, PT, R16, 0x1f, PT ;  /* 0x0000001f1000780c */ /* 0x000fe20003f05270 */
[----:B------:R-:W-:-:S12]  /*23d10*/  BRA.DIV UR4, `(.L_x_3030) ;  /* 0x0000003e04987947 */ /* 0x000fd8000b800000 */
[----:B--2---:R-:W0:Y:S01]  /*23d20*/  LDL.LU R2, [R1] ;  /* 0x0000000001027983 */ /* 0x004e220000300800 */
[----:B------:R-:W-:-:S03]  /*23d30*/  ULDC UR4, c[0x0][0xc3c] ;  /* 0x00030f0000047ab9 */ /* 0x000fc60000000800 */
[----:B-1----:R-:W3:Y:S01]  /*23d40*/  LDL R3, [R1+0xc] ;  /* 0x00000c0001037983 */ /* 0x002ee20000100800 */
[----:B0-----:R-:W-:Y:S02]  /*23d50*/  IMAD.MOV.U32 R10, RZ, RZ, R2 ;  /* 0x000000ffff0a7224 */ /* 0x001fe400078e0002 */
[----:B---34-:R-:W-:-:S05]  /*23d60*/  IMAD.IADD R0, R3, 0x1, R16 ;  /* 0x0000000103007824 */ /* 0x018fca00078e0210 */
        /* <DEDUP_REMOVED lines=10> */
[C---:B------:R-:W-:Y:S01]  /*23e10*/  ISETP.GE.U32.AND P3, PT, R16.reuse, 0x4, PT ;  /* 0x000000041000780c */ /* 0x040fe20003f66070 */
[----:B------:R-:W-:Y:S01]  /*23e20*/  SHFL.IDX PT, R0, R10, 0x1, 0x1f ;  /* 0x00201f000a007f89 */ /* 0x000fe200000e0000 */
[C---:B------:R-:W-:Y:S02]  /*23e30*/  ISETP.GE.U32.AND P4, PT, R16.reuse, 0x8, PT ;  /* 0x000000081000780c */ /* 0x040fe40003f86070 */
[----:B------:R-:W-:Y:S01]  /*23e40*/  ISETP.GE.U32.AND P5, PT, R16, 0x10, PT ;  /* 0x000000101000780c */ /* 0x000fe20003fa6070 */
[----:B--2---:R-:W-:Y:S02]  /*23e50*/  @!P1 IMAD.MOV.U32 R4, RZ, RZ, R8 ;  /* 0x000000ffff049224 */ /* 0x004fe400078e0008 */
[----:B------:R-:W-:-:S02]  /*23e60*/  IMAD.MOV.U32 R8, RZ, RZ, RZ ;  /* 0x000000ffff087224 */ /* 0x000fc400078e00ff */
[----:B---3--:R-:W-:Y:S01]  /*23e70*/  @!P1 IMAD.MOV.U32 R6, RZ, RZ, R2 ;  /* 0x000000ffff069224 */ /* 0x008fe200078e0002 */
[----:B------:R-:W-:-:S03]  /*23e80*/  ISETP.NE.AND P1, PT, R16, RZ, PT ;  /* 0x000000ff1000720c */ /* 0x000fc60003f25270 */
[----:B------:R-:W-:-:S05]  /*23e90*/  IMAD R2, R6, R4, RZ ;  /* 0x0000000406027224 */ /* 0x000fca00078e02ff */
[----:B------:R-:W0:Y:S02]  /*23ea0*/  SHFL.UP PT, R3, R2, 0x1, RZ ;  /* 0x0420000002037989 */ /* 0x000e2400000e00ff */
[----:B0-----:R-:W-:-:S05]  /*23eb0*/  SEL R5, R3, RZ, P1 ;  /* 0x000000ff03057207 */ /* 0x001fca0000800000 */
[----:B------:R-:W-:Y:S02]  /*23ec0*/  IMAD.IADD R2, R2, 0x1, R5 ;  /* 0x0000000102027824 */ /* 0x000fe400078e0205 */
[----:B------:R-:W-:Y:S04]  /*23ed0*/  SHFL.IDX PT, R5, R10, RZ, 0x1f ;  /* 0x00001fff0a057589 */ /* 0x000fe800000e0000 */
        /* <DEDUP_REMOVED lines=13> */
.L_x_3171:
[----:B------:R-:W-:Y:S02]  /*23fb0*/  ULDC UR4, c[0x0][0xc38] ;  /* 0x00030e0000047ab9 */ /* 0x000fe40000000800 */
[----:B------:R-:W-:-:S04]  /*23fc0*/  IMAD.U32 R2, RZ, RZ, UR4 ;  /* 0x00000004ff027e24 */ /* 0x000fc8000f8e00ff */
[----:B-1----:R-:W-:-:S04]  /*23fd0*/  IMAD R9, R9, R2, RZ ;  /* 0x0000000209097224 */ /* 0x002fc800078e02ff */
[----:B------:R-:W-:-:S05]  /*23fe0*/  IMAD.IADD R0, R0, 0x1, R9 ;  /* 0x0000000100007824 */ /* 0x000fca00078e0209 */
[----:B------:R-:W-:-:S13]  /*23ff0*/  ISETP.GT.AND P6, PT, R0, R5, PT ;  /* 0x000000050000720c */ /* 0x000fda0003fc4270 */
[----:B------:R-:W-:Y:S05]  /*24000*/  @P6 BRA `(.L_x_3031) ;  /* 0x0000000000ac6947 */ /* 0x000fea0003800000 */
.L_x_3034:
        /* <DEDUP_REMOVED lines=37> */
.L_x_3179:
[----:B------:R-:W-:Y:S02]  /*24260*/  ULDC UR4, c[0x0][0xc38] ;  /* 0x00030e0000047ab9 */ /* 0x000fe40000000800 */
[----:B------:R-:W-:-:S04]  /*24270*/  IMAD.U32 R2, RZ, RZ, UR4 ;  /* 0x00000004ff027e24 */ /* 0x000fc8000f8e00ff */
[----:B-1----:R-:W-:-:S04]  /*24280*/  IMAD R9, R9, R2, RZ ;  /* 0x0000000209097224 */ /* 0x002fc800078e02ff */
[----:B------:R-:W-:-:S05]  /*24290*/  IMAD.IADD R0, R9, 0x1, R0 ;  /* 0x0000000109007824 */ /* 0x000fca00078e0200 */
[----:B------:R-:W-:-:S13]  /*242a0*/  ISETP.GT.AND P6, PT, R0, R5, PT ;  /* 0x000000050000720c */ /* 0x000fda0003fc4270 */
[----:B------:R-:W-:Y:S05]  /*242b0*/  @!P6 BRA `(.L_x_3034) ;  /* 0xfffffffc0054e947 */ /* 0x000fea000383ffff */
.L_x_3031:
        /* <DEDUP_REMOVED lines=8> */
[----:B-1----:R1:W3:Y:S04]  /*24340*/  SHFL.IDX PT, R4, R4, R3, 0x1f ;  /* 0x00001f0304047589 */ /* 0x0022e800000e0000 */
[----:B------:R1:W4:Y:S01]  /*24350*/  SHFL.IDX PT, R6, R6, R3, 0x1f ;  /* 0x00001f0306067589 */ /* 0x00032200000e0000 */
[----:B--2---:R-:W-:-:S05]  /*24360*/  IMAD.IADD R10, R3, 0x1, R10 ;  /* 0x00000001030a7824 */ /* 0x004fca00078e020a */
[----:B---34-:R1:W-:Y:S02]  /*24370*/  STL [R1+0xc], R10 ;  /* 0x00000c0a01007387 */ /* 0x0183e40000100800 */
.L_x_3184:
[----:B------:R-:W-:-:S13]  /*24380*/  ISETP.NE.AND P0, PT, R0, RZ, PT ;  /* 0x000000ff0000720c */ /* 0x000fda0003f05270 */
[----:B------:R-:W-:Y:S05]  /*24390*/  @!P0 BRA `(.L_x_3036) ;  /* 0x0000000000108947 */ /* 0x000fea0003800000 */
[----:B------:R-:W-:Y:S01]  /*243a0*/  UMOV UR4, 0xffffffff ;  /* 0xffffffff00047882 */ /* 0x000fe20000000000 */
[----:B-1----:R-:W-:Y:S02]  /*243b0*/  VIADD R3, R3, 0xffffffff ;  /* 0xffffffff03037836 */ /* 0x002fe40000000000 */
[----:B------:R-:W-:Y:S05]  /*243c0*/  BRA.DIV UR4, `(.L_x_3037) ;  /* 0x00000042048c7947 */ /* 0x000fea000b800000 */
[----:B------:R3:W4:Y:S02]  /*243d0*/  SHFL.IDX PT, R8, R7, R3, 0x1f ;  /* 0x00001f0307087589 */ /* 0x00072400000e0000 */
.L_x_3036:
[----:B------:R-:W-:Y:S01]  /*243e0*/  ISETP.NE.AND P0, PT, R6, 0x1, PT ;  /* 0x000000010600780c */ /* 0x000fe20003f05270 */
[----:B----4-:R-:W-:-:S05]  /*243f0*/  IMAD R0, R8, R2, R9 ;  /* 0x0000000208007224 */ /* 0x010fca00078e0209 */
[----:B------:R4:W-:Y:S02]  /*24400*/  STL [R1], R0 ;  /* 0x0000000001007387 */ /* 0x0009e40000100800 */
[----:B----4-:R-:W-:-:S05]  /*24410*/  IMAD.IADD R0, R5, 0x1, -R0 ;  /* 0x0000000105007824 */ /* 0x010fca00078e0a00 */
[----:B------:R-:W-:Y:S05]  /*24420*/  @!P0 BRA `(.L_x_3038) ;  /* 0x0000000000e48947 */ /* 0x000fea0003800000 */
[----:B------:R-:W-:-:S04]  /*24430*/  IABS R5, R4 ;  /* 0x0000000400057213 */ /* 0x000fc80000000000 */
[----:B0--3--:R-:W0:Y:S08]  /*24440*/  I2F.RP R7, R5 ;  /* 0x0000000500077306 */ /* 0x009e300000209400 */
[----:B0-----:R-:W0:Y:S02]  /*24450*/  MUFU.RCP R7, R7 ;  /* 0x0000000700077308 */ /* 0x001e240000001000 */
[----:B0-----:R-:W-:-:S06]  /*24460*/  VIADD R9, R7, 0xffffffe ;  /* 0x0ffffffe07097836 */ /* 0x001fcc0000000000 */
[----:B-1----:R-:W0:Y:S02]  /*24470*/  F2I.FTZ.U32.TRUNC.NTZ R3, R9 ;  /* 0x0000000900037305 */ /* 0x002e24000021f000 */
        /* <DEDUP_REMOVED lines=39> */
[----:B------:R-:W-:-:S04]  /*246f0*/  IMAD.MOV R2, RZ, RZ, -R3 ;  /* 0x000000ffff027224 */ /* 0x000fc800078e0a03 */
[----:B------:R-:W-:Y:S01]  /*24700*/  IMAD R0, R4, R2, R0 ;  /* 0x0000000204007224 */ /* 0x000fe200078e0200 */
[----:B------:R-:W-:-:S04]  /*24710*/  LOP3.LUT R2, R3, R6, RZ, 0x3c, !PT ;  /* 0x0000000603027212 */ /* 0x000fc800078e3cff */
[----:B------:R-:W-:-:S03]  /*24720*/  ISETP.GE.AND P2, PT, R2, RZ, PT ;  /* 0x000000ff0200720c */ /* 0x000fc60003f46270 */
[----:B------:R-:W-:-:S10]  /*24730*/  @P0 VIADD R7, R7, 0x1 ;  /* 0x0000000107070836 */ /* 0x000fd40000000000 */
        /* <DEDUP_REMOVED lines=8> */
.L_x_3038:
[----:B-1-3--:R-:W3:Y:S01]  /*247c0*/  LDL R3, [R1+0xc] ;  /* 0x00000c0001037983 */ /* 0x00aee20000100800 */
[----:B0-----:R-:W3:Y:S02]  /*247d0*/  LDC.64 R6, c[0x0][0xc90] ;  /* 0x00032400ff067b82 */ /* 0x001ee40000000a00 */
[----:B---3--:R-:W-:-:S05]  /*247e0*/  IMAD.WIDE R6, R3, 0x4, R6 ;  /* 0x0000000403067825 */ /* 0x008fca00078e0206 */
[----:B------:R-:W3:Y:S02]  /*247f0*/  LDG.E R3, desc[UR38][R6.64] ;  /* 0x0000002606037981 */ /* 0x000ee4000c1e1900 */
[----:B---3--:R-:W-:-:S05]  /*24800*/  IMAD R5, R4, R3, RZ ;  /* 0x0000000304057224 */ /* 0x008fca00078e02ff */
        /* <DEDUP_REMOVED lines=28> */
[----:B------:R-:W-:Y:S02]  /*249d0*/  VIADDMNMX R8, R8, R2, R3, PT ;  /* 0x0000000208087246 */ /* 0x000fe40003800103 */
[----:B------:R-:W-:Y:S02]  /*249e0*/  IADD3 R7, R7, 0x1000000, R6 ;  /* 0x0100000007077810 */ /* 0x000fe40007ffe006 */
[----:B------:R-:W-:-:S04]  /*249f0*/  IABS R9, R8 ;  /* 0x0000000800097213 */ /* 0x000fc80000000000 */
[----:B------:R-:W0:Y:S08]  /*24a00*/  I2F.RP R2, R9 ;  /* 0x0000000900027306 */ /* 0x000e300000209400 */
[----:B0-----:R-:W0:Y:S02]  /*24a10*/  MUFU.RCP R2, R2 ;  /* 0x0000000200027308 */ /* 0x001e240000001000 */
[----:B0-----:R-:W-:-:S06]  /*24a20*/  VIADD R2, R2, 0xffffffe ;  /* 0x0ffffffe02027836 */ /* 0x001fcc0000000000 */
[----:B------:R0:W1:Y:S02]  /*24a30*/  F2I.FTZ.U32.TRUNC.NTZ R3, R2 ;  /* 0x0000000200037305 */ /* 0x000064000021f000 */
[----:B0-----:R-:W-:Y:S02]  /*24a40*/  IMAD.MOV.U32 R2, RZ, RZ, RZ ;  /* 0x000000ffff027224 */ /* 0x001fe400078e00ff */
[----:B-1----:R-:W-:-:S04]  /*24a50*/  IMAD.MOV R0, RZ, RZ, -R3 ;  /* 0x000000ffff007224 */ /* 0x002fc800078e0a03 */
[----:B------:R-:W-:-:S04]  /*24a60*/  IMAD R0, R0, R9, RZ ;  /* 0x0000000900007224 */ /* 0x000fc800078e02ff */
        /* <DEDUP_REMOVED lines=13> */
[----:B------:R-:W-:-:S04]  /*24b40*/  @P0 VIADD R2, R2, 0x1 ;  /* 0x0000000102020836 */ /* 0x000fc80000000000 */
[----:B------:R-:W-:-:S04]  /*24b50*/  IMAD.MOV.U32 R0, RZ, RZ, R2 ;  /* 0x000000ffff007224 */ /* 0x000fc800078e0002 */
[----:B------:R-:W-:Y:S01]  /*24b60*/  @!P2 IMAD.MOV R0, RZ, RZ, -R0 ;  /* 0x000000ffff00a224 */ /* 0x000fe200078e0a00 */
[----:B------:R-:W-:Y:S01]  /*24b70*/  @!P1 LOP3.LUT R0, RZ, R8, RZ, 0x33, !PT ;  /* 0x00000008ff009212 */ /* 0x000fe200078e33ff */
[----:B------:R-:W-:-:S04]  /*24b80*/  IMAD.MOV R8, RZ, RZ, -R8 ;  /* 0x000000ffff087224 */ /* 0x000fc800078e0a08 */
[----:B------:R-:W-:-:S05]  /*24b90*/  IMAD R2, R0, R8, R7 ;  /* 0x0000000800027224 */ /* 0x000fca00078e0207 */
[----:B------:R0:W-:Y:S02]  /*24ba0*/  STL [R1+0x8], R2 ;  /* 0x0000080201007387 */ /* 0x0001e40000100800 */
.L_x_3039:
[----:B------:R-:W-:-:S05]  /*24bb0*/  LOP3.LUT R3, RZ, R0, RZ, 0x33, !PT ;  /* 0x00000000ff037212 */ /* 0x000fca00078e33ff */
[----:B------:R-:W-:-:S05]  /*24bc0*/  IMAD.IADD R0, R4, 0x1, R3 ;  /* 0x0000000104007824 */ /* 0x000fca00078e0203 */
[----:B------:R3:W-:Y:S01]  /*24bd0*/  STL [R1+0x4], R0 ;  /* 0x0000040001007387 */ /* 0x0007e20000100800 */
[----:B------:R-:W-:Y:S05]  /*24be0*/  BRA `(.L_x_3040) ;  /* 0x0000000000287947 */ /* 0x000fea0003800000 */
.L_x_3032:
        /* <DEDUP_REMOVED lines=10> */
.L_x_3040:
[----:B-1----:R-:W4:Y:S04]  /*24c90*/  LDL R3, [R1+0x8] ;  /* 0x0000080001037983 */ /* 0x002f280000100800 */
[----:B0-----:R-:W5:Y:S04]  /*24ca0*/  LDL R2, [R1+0xc] ;  /* 0x00000c0001027983 */ /* 0x001f680000100800 */
[----:B------:R-:W2:Y:S04]  /*24cb0*/  LDL R5, [R1+0x4] ;  /* 0x0000040001057983 */ /* 0x000ea80000100800 */
[----:B------:R-:W2:Y:S01]  /*24cc0*/  LDL R4, [R1] ;  /* 0x0000000001047983 */ /* 0x000ea20000100800 */
[----:B---3--:R-:W0:Y:S01]  /*24cd0*/  S2R R0, SR_TID.X ;  /* 0x0000000000007919 */ /* 0x008e220000002100 */
[----:B------:R-:W-:Y:S05]  /*24ce0*/  WARPSYNC.ALL ;  /* 0x0000000000007948 */ /* 0x000fea0003800000 */
[----:B0-----:R-:W-:Y:S01]  /*24cf0*/  LOP3.LUT R0, R0, 0x1f, RZ, 0xc0, !PT ;  /* 0x0000001f00007812 */ /* 0x001fe200078ec0ff */
[----:B------:R-:W-:Y:S03]  /*24d00*/  BAR.SYNC.DEFER_BLOCKING 0x4, 0x180 ;  /* 0x0106000000007b1d */ /* 0x000fe60000010000 */
[----:B------:R-:W-:-:S13]  /*24d10*/  ISETP.NE.AND P0, PT, R0, RZ, PT ;  /* 0x000000ff0000720c */ /* 0x000fda0003f05270 */
[----:B------:R-:W-:Y:S01]  /*24d20*/  @!P0 MOV R0, 0x400 ;  /* 0x0000040000008802 */ /* 0x000fe20000000f00 */
[----:B----4-:R-:W-:Y:S02]  /*24d30*/  IMAD.MOV.U32 R6, RZ, RZ, R3 ;  /* 0x000000ffff067224 */ /* 0x010fe400078e0003 */
[----:B------:R-:W0:Y:S01]  /*24d40*/  @!P0 S2R R3, SR_CgaCtaId ;  /* 0x0000000000038919 */ /* 0x000e220000008800 */
[----:B-----5:R-:W-:Y:S01]  /*24d50*/  IMAD.MOV.U32 R7, RZ, RZ, R2 ;  /* 0x000000ffff077224 */ /* 0x020fe200078e0002 */
[----:B0-----:R-:W-:-:S05]  /*24d60*/  @!P0 LEA R19, R3, R0, 0x18 ;  /* 0x0000000003138211 */ /* 0x001fca00078ec0ff */
[----:B--2---:R0:W-:Y:S01]  /*24d70*/  @!P0 STS.128 [R19+0x228d0], R4 ;  /* 0x0228d00413008388 */ /* 0x0041e20000000c00 */
[----:B------:R-:W-:Y:S06]  /*24d80*/  BAR.ARV 0x5, 0x180 ;  /* 0x0146000000007b1d */ /* 0x000fec0000002000 */
.L_x_3029:
[----:B---34-:R-:W3:Y:S01]  /*24d90*/  LDL R0, [R1+0xc] ;  /* 0x00000c0001007983 */ /* 0x018ee20000100800 */
[----:B------:R-:W-:Y:S02]  /*24da0*/  ULDC UR4, c[0x0][0xc3c] ;  /* 0x00030f0000047ab9 */ /* 0x000fe40000000800 */
[----:B---3--:R-:W-:-:S13]  /*24db0*/  ISETP.GE.AND P0, PT, R0, UR4, PT ;  /* 0x0000000400007c0c */ /* 0x008fda000bf06270 */
[----:B------:R-:W-:Y:S05]  /*24dc0*/  @!P0 BRA `(.L_x_3041) ;  /* 0xffffff8800148947 */ /* 0x000fea000383ffff */
[----:B------:R-:W-:Y:S05]  /*24dd0*/  BSYNC B8 ;  /* 0x0000000000087941 */ /* 0x000fea0003800000 */
.L_x_2881:
        /* <DEDUP_REMOVED lines=12> */
.L_x_3187:
[----:B------:R-:W-:Y:S05]  /*24ea0*/  BSYNC B0 ;  /* 0x0000000000007941 */ /* 0x000fea0003800000 */
.L_x_3042:
[----:B------:R-:W-:-:S03]  /*24eb0*/  UMOV UR4, 0xffffffff ;  /* 0xffffffff00047882 */ /* 0x000fc60000000000 */
[----:B------:R-:W-:Y:S05]  /*24ec0*/  BRA.DIV UR4, `(.L_x_3044) ;  /* 0x0000003a040c7947 */ /* 0x000fea000b800000 */
[----:B------:R-:W1:Y:S02]  /*24ed0*/  S2R R2, SR_TID.X ;  /* 0x0000000000027919 */ /* 0x000e640000002100 */
[----:B-1----:R-:W-:-:S04]  /*24ee0*/  SHF.R.U32.HI R2, RZ, 0x5, R2 ;  /* 0x00000005ff027819 */ /* 0x002fc80000011602 */
[----:B------:R-:W-:-:S05]  /*24ef0*/  LOP3.LUT R2, R2, 0x3, RZ, 0xc0, !PT ;  /* 0x0000000302027812 */ /* 0x000fca00078ec0ff */
[----:B------:R1:W2:Y:S02]  /*24f00*/  SHFL.IDX PT, R14, R2, RZ, 0x1f ;  /* 0x00001fff020e7589 */ /* 0x0002a400000e0000 */
.L_x_3190:
[----:B--2---:R-:W-:-:S13]  /*24f10*/  ISETP.NE.AND P0, PT, R14, RZ, PT ;  /* 0x000000ff0e00720c */ /* 0x004fda0003f05270 */
[----:B------:R-:W-:Y:S05]  /*24f20*/  @P0 BRA `(.L_x_2652) ;  /* 0x0000000000940947 */ /* 0x000fea0003800000 */
[----:B------:R-:W-:-:S03]  /*24f30*/  UMOV UR4, 0xffffffff ;  /* 0xffffffff00047882 */ /* 0x000fc60000000000 */
[----:B------:R-:W-:Y:S05]  /*24f40*/  BRA.DIV UR4, `(.L_x_3045) ;  /* 0x0000003a04207947 */ /* 0x000fea000b800000 */
[----:B------:R-:W-:-:S13]  /*24f50*/  ELECT P6, URZ, PT ;  /* 0x00000000003f782f */ /* 0x000fda00038c0000 */
.L_x_3193:
[----:B------:R-:W-:Y:S05]  /*24f60*/  @!P6 BRA `(.L_x_2652) ;  /* 0x000000000084e947 */ /* 0x000fea0003800000 */
[----:B------:R-:W-:-:S06]  /*24f70*/  ULOP3.LUT UR4, UR36, 0x2, URZ, 0xfc, !UPT ;  /* 0x0000000224047892 */ /* 0x000fcc000f8efc3f */
[----:B-1----:R-:W-:-:S05]  /*24f80*/  IMAD.U32 R2, RZ, RZ, UR4 ;  /* 0x00000004ff027e24 */ /* 0x002fca000f8e00ff */
[----:B------:R-:W-:-:S13]  /*24f90*/  ISETP.NE.AND P2, PT, R2, 0x3, PT ;  /* 0x000000030200780c */ /* 0x000fda0003f45270 */
[----:B------:R-:W-:Y:S05]  /*24fa0*/  @!P2 BRA `(.L_x_3046) ;  /* 0x000000000004a947 */ /* 0x000fea0003800000 */
[----:B------:R-:W-:Y:S01]  /*24fb0*/  BPT.TRAP 0x1 ;  /* 0x000000040000795c */ /* 0x000fe20000300000 */
.L_x_3046:
        /* <DEDUP_REMOVED lines=14> */
.L_x_3194:
[----:B------:R-:W1:Y:S02]  /*250a0*/  SYNCS.PHASECHK.TRANS64.TRYWAIT P0, [R7+URZ], R2 ;  /* 0x00000002070075a7 */ /* 0x000e64000800017f */
[----:B-1----:R-:W-:Y:S05]  /*250b0*/  @!P0 BRA `(.L_x_3048) ;  /* 0x0000003400f88947 */ /* 0x002fea0003800000 */
.L_x_3195:
[----:B------:R-:W-:Y:S05]  /*250c0*/  @!P2 BRA `(.L_x_3049) ;  /* 0x000000000004a947 */ /* 0x000fea0003800000 */
[----:B------:R-:W-:Y:S01]  /*250d0*/  BPT.TRAP 0x1 ;  /* 0x000000040000795c */ /* 0x000fe20000300000 */
.L_x_3049:
[----:B------:R-:W2:Y:S01]  /*250e0*/  LDL.LU R4, [R1+0x10] ;  /* 0x0000100001047983 */ /* 0x000ea20000300800 */
[----:B------:R-:W-:-:S04]  /*250f0*/  VIADD R0, R0, 0x22860 ;  /* 0x0002286000007836 */ /* 0x000fc80000000000 */
[----:B--2---:R-:W-:-:S04]  /*25100*/  IMAD R4, R4, 0x8, R0 ;  /* 0x0000000804047824 */ /* 0x004fc800078e0200 */
[----:B------:R-:W2:Y:S02]  /*25110*/  SYNCS.PHASECHK.TRANS64.TRYWAIT P0, [R4+URZ], R5 ;  /* 0x00000005040075a7 */ /* 0x000ea4000800017f */
[----:B--2---:R-:W-:Y:S05]  /*25120*/  @!P0 BRA `(.L_x_3050) ;  /* 0x0000003400f08947 */ /* 0x004fea0003800000 */
.L_x_3196:
[----:B------:R-:W-:-:S07]  /*25130*/  IMAD R3, R3, 0x8, R0 ;  /* 0x0000000803037824 */ /* 0x000fce00078e0200 */
.L_x_3051:
[----:B----4-:R4:W0:Y:S02]  /*25140*/  SYNCS.PHASECHK.TRANS64.TRYWAIT P0, [R3+URZ], R2 ;  /* 0x00000002030075a7 */ /* 0x010824000800017f */
[----:B0-----:R-:W-:Y:S05]  /*25150*/  @!P0 NANOSLEEP.SYNCS 0x989680 ;  /* 0x009896800000895d */ /* 0x001fea0003900000 */
[----:B------:R-:W0:Y:S02]  /*25160*/  @!P0 SYNCS.PHASECHK.TRANS64 P0, [R3+URZ], R2 ;  /* 0x00000002030085a7 */ /* 0x000e24000800007f */
[----:B0-----:R-:W-:Y:S05]  /*25170*/  @!P0 BRA `(.L_x_3051) ;  /* 0xfffffffc00f08947 */ /* 0x001fea000383ffff */
.L_x_2652:
[----:B------:R-:W-:Y:S05]  /*25180*/  BSYNC B9 ;  /* 0x0000000000097941 */ /* 0x000fea0003800000 */
.L_x_2649:
[----:B------:R-:W-:Y:S05]  /*25190*/  EXIT ;  /* 0x000000000000794d */ /* 0x000fea0003800000 */
.L_x_2680:
[----:B0-----:R0:W1:Y:S02]  /*251a0*/  SYNCS.PHASECHK.TRANS64.TRYWAIT P6, [R95+URZ+0x22890], R106 ;  /* 0x0228906a5f0075a7 */ /* 0x00106400080c017f */
[----:B-1----:R-:W-:Y:S05]  /*251b0*/  @!P6 NANOSLEEP.SYNCS 0x989680 ;  /* 0x009896800000e95d */ /* 0x002fea0003900000 */
[----:B------:R-:W1:Y:S02]  /*251c0*/  @!P6 SYNCS.PHASECHK.TRANS64 P6, [R95+URZ+0x22890], R106 ;  /* 0x0228906a5f00e5a7 */ /* 0x000e6400080c007f */
[----:B-1----:R-:W-:Y:S05]  /*251d0*/  @!P6 BRA `(.L_x_2680) ;  /* 0xfffffffc00f0e947 */ /* 0x002fea000383ffff */
[----:B------:R-:W-:Y:S05]  /*251e0*/  BRA `(.L_x_3052) ;  /* 0xfffffde000fc7947 */ /* 0x000fea000383ffff */
.L_x_2698:
[----:B0-----:R0:W1:Y:S02]  /*251f0*/  SYNCS.PHASECHK.TRANS64.TRYWAIT P5, [R95+URZ+0x22890], R106 ;  /* 0x0228906a5f0075a7 */ /* 0x00106400080a017f */
[----:B-1----:R-:W-:Y:S05]  /*25200*/  @!P5 NANOSLEEP.SYNCS 0x989680 ;  /* 0x009896800000d95d */ /* 0x002fea0003900000 */
[----:B------:R-:W1:Y:S02]  /*25210*/  @!P5 SYNCS.PHASECHK.TRANS64 P5, [R95+URZ+0x22890], R106 ;  /* 0x0228906a5f00d5a7 */ /* 0x000e6400080a007f */
[----:B-1----:R-:W-:Y:S05]  /*25220*/  @!P5 BRA `(.L_x_2698) ;  /* 0xfffffffc00f0d947 */ /* 0x002fea000383ffff */
[----:B------:R-:W-:Y:S05]  /*25230*/  BRA `(.L_x_3053) ;  /* 0xfffffdf400a47947 */ /* 0x000fea000383ffff */
.L_x_2707:
[----:B0-----:R0:W1:Y:S02]  /*25240*/  SYNCS.PHASECHK.TRANS64.TRYWAIT P4, [R95+URZ+0x22890], R106 ;  /* 0x0228906a5f0075a7 */ /* 0x001064000808017f */
[----:B-1----:R-:W-:Y:S05]  /*25250*/  @!P4 NANOSLEEP.SYNCS 0x989680 ;  /* 0x009896800000c95d */ /* 0x002fea0003900000 */
[----:B------:R-:W1:Y:S02]  /*25260*/  @!P4 SYNCS.PHASECHK.TRANS64 P4, [R95+URZ+0x22890], R106 ;  /* 0x0228906a5f00c5a7 */ /* 0x000e64000808007f */
[----:B-1----:R-:W-:Y:S05]  /*25270*/  @!P4 BRA `(.L_x_2707) ;  /* 0xfffffffc00f0c947 */ /* 0x002fea000383ffff */
[----:B------:R-:W-:Y:S05]  /*25280*/  BRA `(.L_x_3054) ;  /* 0xfffffe0400d07947 */ /* 0x000fea000383ffff */
.L_x_2713:
[----:B--2---:R2:W3:Y:S02]  /*25290*/  SYNCS.PHASECHK.TRANS64.TRYWAIT P3, [R95+URZ+0x228b0], R106 ;  /* 0x0228b06a5f0075a7 */ /* 0x0044e4000806017f */
[----:B---3--:R-:W-:Y:S05]  /*252a0*/  @!P3 NANOSLEEP.SYNCS 0x989680 ;  /* 0x009896800000b95d */ /* 0x008fea0003900000 */
[----:B------:R-:W3:Y:S02]  /*252b0*/  @!P3 SYNCS.PHASECHK.TRANS64 P3, [R95+URZ+0x228b0], R106 ;  /* 0x0228b06a5f00b5a7 */ /* 0x000ee4000806007f */
[----:B---3--:R-:W-:Y:S05]  /*252c0*/  @!P3 BRA `(.L_x_2713) ;  /* 0xfffffffc00f0b947 */ /* 0x008fea000383ffff */
[----:B------:R-:W-:Y:S05]  /*252d0*/  BRA `(.L_x_3055) ;  /* 0xfffffe0800607947 */ /* 0x000fea000383ffff */
.L_x_2731:
[----:B------:R-:W-:Y:S01]  /*252e0*/  BSSY B0, `(.L_x_3056) ;  /* 0x0000007000007945 */ /* 0x000fe20003800000 */
[----:B------:R-:W-:Y:S02]  /*252f0*/  IMAD.MOV.U32 R12, RZ, RZ, RZ ;  /* 0x000000ffff0c7224 */ /* 0x000fe400078e00ff */
[----:B------:R-:W-:Y:S02]  /*25300*/  IMAD.MOV.U32 R11, RZ, RZ, 0x1f ;  /* 0x0000001fff0b7424 */ /* 0x000fe400078e00ff */
[----:B------:R-:W-:-:S07]  /*25310*/  IMAD.MOV.U32 R15, RZ, RZ, -0x1 ;  /* 0xffffffffff0f7424 */ /* 0x000fce00078e00ff */
[----:B-----5:R-:W-:Y:S05]  /*25320*/  WARPSYNC.COLLECTIVE R15, `(.L_x_3057) ;  /* 0x000000000f087348 */ /* 0x020fea0003c00000 */
[----:B------:R0:W1:Y:S02]  /*25330*/  SHFL.IDX P6, R14, R13, R12, R11 ;  /* 0x0000000c0d0e7389 */ /* 0x00006400000c000b */
[----:B01---5:R-:W-:Y:S01]  /*25340*/  ENDCOLLECTIVE ;  /* 0x000000000000791b */ /* 0x023fe20003800000 */
.L_x_3057:
[----:B------:R-:W-:Y:S05]  /*25350*/  BSYNC B0 ;  /* 0x0000000000007941 */ /* 0x000fea0003800000 */
.L_x_3056:
[----:B------:R-:W-:Y:S05]  /*25360*/  BRA `(.L_x_3058) ;  /* 0xfffffe1800b47947 */ /* 0x000fea000383ffff */
.L_x_2743:
        /* <DEDUP_REMOVED lines=8> */
.L_x_3060:
[----:B------:R-:W-:Y:S05]  /*253f0*/  BSYNC B1 ;  /* 0x0000000000017941 */ /* 0x000fea0003800000 */
.L_x_3059:
        /* <DEDUP_REMOVED lines=8> */
.L_x_3061:
[----:B------:R-:W-:Y:S02]  /*25480*/  IMAD.MOV.U32 R13, RZ, RZ, R10 ;  /* 0x000000ffff0d7224 */ /* 0x000fe400078e000a */
[----:B------:R-:W-:-:S07]  /*25490*/  IMAD.MOV.U32 R0, RZ, RZ, R14 ;  /* 0x000000ffff007224 */ /* 0x000fce00078e000e */
[----:B------:R-:W-:Y:S05]  /*254a0*/  WARPSYNC.COLLECTIVE R15, `(.L_x_3062) ;  /* 0x000000000f087348 */ /* 0x000fea0003c00000 */
[----:B------:R0:W1:Y:S02]  /*254b0*/  SHFL.IDX P6, R14, R13, R12, R11 ;  /* 0x0000000c0d0e7389 */ /* 0x00006400000c000b */
[----:B01----:R-:W-:Y:S01]  /*254c0*/  ENDCOLLECTIVE ;  /* 0x000000000000791b */ /* 0x003fe20003800000 */
.L_x_3062:
[----:B------:R-:W-:Y:S02]  /*254d0*/  IMAD.MOV.U32 R13, RZ, RZ, R4 ;  /* 0x000000ffff0d7224 */ /* 0x000fe400078e0004 */
[----:B------:R-:W-:-:S07]  /*254e0*/  IMAD.MOV.U32 R5, RZ, RZ, R14 ;  /* 0x000000ffff057224 */ /* 0x000fce00078e000e */
[----:B------:R-:W-:Y:S05]  /*254f0*/  WARPSYNC.COLLECTIVE R15, `(.L_x_3063) ;  /* 0x000000000f087348 */ /* 0x000fea0003c00000 */
[----:B------:R0:W1:Y:S02]  /*25500*/  SHFL.IDX P6, R14, R13, R12, R11 ;  /* 0x0000000c0d0e7389 */ /* 0x00006400000c000b */
[----:B01----:R-:W-:Y:S01]  /*25510*/  ENDCOLLECTIVE ;  /* 0x000000000000791b */ /* 0x003fe20003800000 */
.L_x_3063:
[----:B------:R-:W-:Y:S05]  /*25520*/  BRA `(.L_x_3064) ;  /* 0xfffffe2000307947 */ /* 0x000fea000383ffff */
.L_x_2746:
[----:B------:R-:W-:Y:S01]  /*25530*/  BSSY B1, `(.L_x_3065) ;  /* 0x0000008000017945 */ /* 0x000fe20003800000 */
[----:B------:R-:W-:Y:S02]  /*25540*/  IMAD.MOV.U32 R13, RZ, RZ, R7 ;  /* 0x000000ffff0d7224 */ /* 0x000fe400078e0007 */
[----:B------:R-:W-:Y:S02]  /*25550*/  IMAD.MOV.U32 R12, RZ, RZ, 0x1 ;  /* 0x00000001ff0c7424 */ /* 0x000fe400078e00ff */
[----:B------:R-:W-:Y:S02]  /*25560*/  IMAD.MOV.U32 R11, RZ, RZ, 0x1c1f ;  /* 0x00001c1fff0b7424 */ /* 0x000fe400078e00ff */
[----:B------:R-:W-:-:S07]  /*25570*/  IMAD.MOV.U32 R15, RZ, RZ, -0x1 ;  /* 0xffffffffff0f7424 */ /* 0x000fce00078e00ff */
[----:B-1----:R-:W-:Y:S05]  /*25580*/  WARPSYNC.COLLECTIVE R15, `(.L_x_3066) ;  /* 0x000000000f087348 */ /* 0x002fea0003c00000 */
[----:B------:R0:W2:Y:S02]  /*25590*/  SHFL.IDX P6, R14, R13, R12, R11 ;  /* 0x0000000c0d0e7389 */ /* 0x0000a400000c000b */
[----:B012---:R-:W-:Y:S01]  /*255a0*/  ENDCOLLECTIVE ;  /* 0x000000000000791b */ /* 0x007fe20003800000 */
.L_x_3066:
[----:B------:R-:W-:Y:S05]  /*255b0*/  BSYNC B1 ;  /* 0x0000000000017941 */ /* 0x000fea0003800000 */
.L_x_3065:
        /* <DEDUP_REMOVED lines=8> */
.L_x_3067:
[----:B------:R-:W-:Y:S02]  /*25640*/  IMAD.MOV.U32 R13, RZ, RZ, R10 ;  /* 0x000000ffff0d7224 */ /* 0x000fe400078e000a */
[----:B------:R-:W-:-:S07]  /*25650*/  IMAD.MOV.U32 R0, RZ, RZ, R14 ;  /* 0x000000ffff007224 */ /* 0x000fce00078e000e */
[----:B------:R-:W-:Y:S05]  /*25660*/  WARPSYNC.COLLECTIVE R15, `(.L_x_3068) ;  /* 0x000000000f087348 */ /* 0x000fea0003c00000 */
[----:B------:R0:W1:Y:S02]  /*25670*/  SHFL.IDX P6, R14, R13, R12, R11 ;  /* 0x0000000c0d0e7389 */ /* 0x00006400000c000b */
[----:B01----:R-:W-:Y:S01]  /*25680*/  ENDCOLLECTIVE ;  /* 0x000000000000791b */ /* 0x003fe20003800000 */
.L_x_3068:
[----:B------:R-:W-:Y:S02]  /*25690*/  IMAD.MOV.U32 R13, RZ, RZ, R4 ;  /* 0x000000ffff0d7224 */ /* 0x000fe400078e0004 */
[----:B------:R-:W-:-:S07]  /*256a0*/  IMAD.MOV.U32 R5, RZ, RZ, R14 ;  /* 0x000000ffff057224 */ /* 0x000fce00078e000e */
[----:B------:R-:W-:Y:S05]  /*256b0*/  WARPSYNC.COLLECTIVE R15, `(.L_x_3069) ;  /* 0x000000000f087348 */ /* 0x000fea0003c00000 */
[----:B------:R0:W1:Y:S02]  /*256c0*/  SHFL.IDX P6, R14, R13, R12, R11 ;  /* 0x0000000c0d0e7389 */ /* 0x00006400000c000b */
[----:B01----:R-:W-:Y:S01]  /*256d0*/  ENDCOLLECTIVE ;  /* 0x000000000000791b */ /* 0x003fe20003800000 */
.L_x_3069:
[----:B------:R-:W-:Y:S01]  /*256e0*/  IMAD.MOV.U32 R4, RZ, RZ, R14 ;  /* 0x000000ffff047224 */ /* 0x000fe200078e000e */
[----:B------:R-:W-:Y:S06]  /*256f0*/  BRA `(.L_x_3070) ;  /* 0xfffffe2000907947 */ /* 0x000fec000383ffff */
.L_x_2750:
[----:B0-----:R0:W1:Y:S02]  /*25700*/  SYNCS.PHASECHK.TRANS64.TRYWAIT P0, [R19+URZ+0x22800], R40 ;  /* 0x02280028130075a7 */ /* 0x001064000800017f */
[----:B-1----:R-:W-:Y:S05]  /*25710*/  @!P0 NANOSLEEP.SYNCS 0x989680 ;  /* 0x009896800000895d */ /* 0x002fea0003900000 */
[----:B------:R-:W1:Y:S02]  /*25720*/  @!P0 SYNCS.PHASECHK.TRANS64 P0, [R19+URZ+0x22800], R40 ;  /* 0x02280028130085a7 */ /* 0x000e64000800007f */
[----:B-1----:R-:W-:Y:S05]  /*25730*/  @!P0 BRA `(.L_x_2750) ;  /* 0xfffffffc00f08947 */ /* 0x002fea000383ffff */
[----:B------:R-:W-:Y:S05]  /*25740*/  BRA `(.L_x_3071) ;  /* 0xfffffe2400787947 */ /* 0x000fea000383ffff */
.L_x_2758:
[----:B------:R-:W1:Y:S01]  /*25750*/  LDC R39, c[0x0][0x3f4] ;  /* 0x0000fd00ff277b82 */ /* 0x000e620000000800 */
[----:B------:R-:W-:Y:S01]  /*25760*/  BSSY B1, `(.L_x_3072) ;  /* 0x0000008000017945 */ /* 0x000fe20003800000 */
[----:B0-----:R-:W-:Y:S02]  /*25770*/  IMAD.MOV.U32 R13, RZ, RZ, R26 ;  /* 0x000000ffff0d7224 */ /* 0x001fe400078e001a */
[----:B------:R-:W-:Y:S02]  /*25780*/  IMAD.MOV.U32 R12, RZ, RZ, RZ ;  /* 0x000000ffff0c7224 */ /* 0x000fe400078e00ff */
[----:B------:R-:W-:Y:S02]  /*25790*/  IMAD.MOV.U32 R11, RZ, RZ, 0x1c1f ;  /* 0x00001c1fff0b7424 */ /* 0x000fe400078e00ff */
[----:B------:R-:W-:-:S07]  /*257a0*/  IMAD.MOV.U32 R15, RZ, RZ, -0x1 ;  /* 0xffffffffff0f7424 */ /* 0x000fce00078e00ff */
[----:B-1----:R-:W-:Y:S05]  /*257b0*/  WARPSYNC.COLLECTIVE R15, `(.L_x_3073) ;  /* 0x000000000f087348 */ /* 0x002fea0003c00000 */
[----:B------:R0:W2:Y:S02]  /*257c0*/  SHFL.IDX P6, R14, R13, R12, R11 ;  /* 0x0000000c0d0e7389 */ /* 0x0000a400000c000b */
[----:B012---:R-:W-:Y:S01]  /*257d0*/  ENDCOLLECTIVE ;  /* 0x000000000000791b */ /* 0x007fe20003800000 */
.L_x_3073:
[----:B------:R-:W-:Y:S05]  /*257e0*/  BSYNC B1 ;  /* 0x0000000000017941 */ /* 0x000fea0003800000 */
.L_x_3072:
[----:B------:R-:W-:Y:S01]  /*257f0*/  IMAD.MOV.U32 R13, RZ, RZ, R25 ;  /* 0x000000ffff0d7224 */ /* 0x000fe200078e0019 */
[----:B------:R-:W-:Y:S01]  /*25800*/  ISETP.GE.AND P0, PT, R16, R39, PT ;  /* 0x000000271000720c */ /* 0x000fe20003f06270 */
[----:B------:R-:W-:Y:S02]  /*25810*/  IMAD.MOV.U32 R12, RZ, RZ, RZ ;  /* 0x000000ffff0c7224 */ /* 0x000fe400078e00ff */
[----:B------:R-:W-:Y:S02]  /*25820*/  IMAD.MOV.U32 R11, RZ, RZ, 0x1c1f ;  /* 0x00001c1fff0b7424 */ /* 0x000fe400078e00ff */
[----:B------:R-:W-:Y:S02]  /*25830*/  IMAD.MOV.U32 R15, RZ, RZ, -0x1 ;  /* 0xffffffffff0f7424 */ /* 0x000fe400078e00ff */
[----:B------:R-:W-:Y:S02]  /*25840*/  IMAD.MOV.U32 R0, RZ, RZ, R14 ;  /* 0x000000ffff007224 */ /* 0x000fe400078e000e */
[----:B------:R-:W-:-:S07]  /*25850*/  IMAD R36, R203, R36, RZ ;  /* 0x00000024cb247224 */ /* 0x000fce00078e02ff */
[----:B------:R-:W-:Y:S05]  /*25860*/  WARPSYNC.COLLECTIVE R15, `(.L_x_3074) ;  /* 0x000000000f087348 */ /* 0x000fea0003c00000 */
[----:B------:R0:W1:Y:S02]  /*25870*/  SHFL.IDX P6, R14, R13, R12, R11 ;  /* 0x0000000c0d0e7389 */ /* 0x00006400000c000b */
[----:B01----:R-:W-:Y:S01]  /*25880*/  ENDCOLLECTIVE ;  /* 0x000000000000791b */ /* 0x003fe20003800000 */
.L_x_3074:
[----:B------:R-:W-:Y:S01]  /*25890*/  ISETP.GE.OR P1, PT, R41, R36, P0 ;  /* 0x000000242900720c */ /* 0x000fe20000726670 */
[----:B------:R-:W-:-:S12]  /*258a0*/  IMAD.MOV.U32 R13, RZ, RZ, R24 ;  /* 0x000000ffff0d7224 */ /* 0x000fd800078e0018 */
[C---:B------:R-:W-:Y:S01]  /*258b0*/  @!P1 IMAD.SHL.U32 R5, R16.reuse, 0x2, RZ ;  /* 0x0000000210059824 */ /* 0x040fe200078e00ff */
[----:B------:R-:W-:Y:S01]  /*258c0*/  @!P1 SHF.L.U64.HI R21, R16, 0x1, R43 ;  /* 0x0000000110159819 */ /* 0x000fe2000001022b */
[----:B------:R-:W-:-:S07]  /*258d0*/  IMAD.MOV.U32 R3, RZ, RZ, R14 ;  /* 0x000000ffff037224 */ /* 0x000fce00078e000e */
[----:B------:R-:W-:Y:S05]  /*258e0*/  WARPSYNC.COLLECTIVE R15, `(.L_x_3075) ;  /* 0x000000000f087348 */ /* 0x000fea0003c00000 */
[----:B------:R0:W1:Y:S02]  /*258f0*/  SHFL.IDX P6, R14, R13, R12, R11 ;  /* 0x0000000c0d0e7389 */ /* 0x00006400000c000b */
[----:B01----:R-:W-:Y:S01]  /*25900*/  ENDCOLLECTIVE ;  /* 0x000000000000791b */ /* 0x003fe20003800000 */
.L_x_3075:
[----:B------:R-:W-:-:S05]  /*25910*/  @!P1 IADD3 R6, P2, R3, R5, RZ ;  /* 0x0000000503069210 */ /* 0x000fca0007f5e0ff */
[----:B------:R-:W-:Y:S02]  /*25920*/  @!P1 IMAD.X R7, R0, 0x1, R21, P2 ;  /* 0x0000000100079824 */ /* 0x000fe400010e0615 */
[----:B------:R-:W-:Y:S02]  /*25930*/  IMAD.MOV.U32 R13, RZ, RZ, R27 ;  /* 0x000000ffff0d7224 */ /* 0x000fe400078e001b */
[----:B------:R-:W-:-:S07]  /*25940*/  IMAD.MOV.U32 R4, RZ, RZ, R14 ;  /* 0x000000ffff047224 */ /* 0x000fce00078e000e */
[----:B------:R-:W-:Y:S05]  /*25950*/  WARPSYNC.COLLECTIVE R15, `(.L_x_3076) ;  /* 0x000000000f087348 */ /* 0x000fea0003c00000 */
[----:B------:R0:W1:Y:S02]  /*25960*/  SHFL.IDX P6, R14, R13, R12, R11 ;  /* 0x0000000c0d0e7389 */ /* 0x00006400000c000b */
[----:B01----:R-:W-:Y:S01]  /*25970*/  ENDCOLLECTIVE ;  /* 0x000000000000791b */ /* 0x003fe20003800000 */
.L_x_3076:
[----:B------:R-:W2:Y:S01]  /*25980*/  @!P1 LD.E.128 R8, desc[UR38][R6.64] ;  /* 0x0000002606089980 */ /* 0x000ea2000c101d00 */
[----:B------:R-:W-:-:S05]  /*25990*/  @!P1 IADD3 R14, P2, R14, R5, RZ ;  /* 0x000000050e0e9210 */ /* 0x000fca0007f5e0ff */
[----:B------:R-:W-:-:S04]  /*259a0*/  @!P1 IMAD.X R3, R4, 0x1, R21, P2 ;  /* 0x0000000104039824 */ /* 0x000fc800010e0615 */
[----:B------:R-:W-:-:S05]  /*259b0*/  @!P1 IMAD.MOV.U32 R15, RZ, RZ, R3 ;  /* 0x000000ffff0f9224 */ /* 0x000fca00078e0003 */
[----:B------:R0:W5:Y:S01]  /*259c0*/  @!P1 LD.E.128 R4, desc[UR38][R14.64] ;  /* 0x000000260e049980 */ /* 0x000162000c101d00 */
[----:B------:R-:W-:Y:S01]  /*259d0*/  CS2R R28, SRZ ;  /* 0x00000000001c7805 */ /* 0x000fe2000001ff00 */
[----:B------:R-:W-:Y:S01]  /*259e0*/  IMAD.MOV.U32 R13, RZ, RZ, R26 ;  /* 0x000000ffff0d7224 */ /* 0x000fe200078e001a */
[----:B------:R-:W-:Y:S01]  /*259f0*/  CS2R R20, SRZ ;  /* 0x0000000000147805 */ /* 0x000fe2000001ff00 */
[----:B------:R-:W-:Y:S01]  /*25a00*/  IMAD.MOV.U32 R12, RZ, RZ, 0x1 ;  /* 0x00000001ff0c7424 */ /* 0x000fe200078e00ff */
[----:B------:R-:W-:Y:S02]  /*25a10*/  CS2R R30, SRZ ;  /* 0x00000000001e7805 */ /* 0x000fe4000001ff00 */
[----:B------:R-:W-:Y:S01]  /*25a20*/  CS2R R32, SRZ ;  /* 0x0000000000207805 */ /* 0x000fe2000001ff00 */
[----:B0-----:R-:W-:Y:S02]  /*25a30*/  IMAD.MOV.U32 R15, RZ, RZ, -0x1 ;  /* 0xffffffffff0f7424 */ /* 0x001fe400078e00ff */
[----:B--2---:R-:W-:-:S02]  /*25a40*/  @!P1 IMAD.MOV.U32 R29, RZ, RZ, R11 ;  /* 0x000000ffff1d9224 */ /* 0x004fc400078e000b */
[----:B------:R-:W-:Y:S02]  /*25a50*/  IMAD.MOV.U32 R11, RZ, RZ, 0x1c1f ;  /* 0x00001c1fff0b7424 */ /* 0x000fe400078e00ff */
[----:B------:R-:W-:Y:S02]  /*25a60*/  @!P1 IMAD.MOV.U32 R20, RZ, RZ, R8 ;  /* 0x000000ffff149224 */ /* 0x000fe400078e0008 */
[----:B------:R-:W-:-:S07]  /*25a70*/  @!P1 IMAD.MOV.U32 R21, RZ, RZ, R9 ;  /* 0x000000ffff159224 */ /* 0x000fce00078e0009 */
[----:B-----5:R-:W-:Y:S05]  /*25a80*/  WARPSYNC.COLLECTIVE R15, `(.L_x_3077) ;  /* 0x000000000f087348 */ /* 0x020fea0003c00000 */
[----:B------:R0:W1:Y:S02]  /*25a90*/  SHFL.IDX P6, R14, R13, R12, R11 ;  /* 0x0000000c0d0e7389 */ /* 0x00006400000c000b */
[----:B01---5:R-:W-:Y:S01]  /*25aa0*/  ENDCOLLECTIVE ;  /* 0x000000000000791b */ /* 0x023fe20003800000 */
.L_x_3077:
[----:B------:R-:W-:Y:S02]  /*25ab0*/  IMAD.MOV.U32 R0, RZ, RZ, R20 ;  /* 0x000000ffff007224 */ /* 0x000fe400078e0014 */
[----:B------:R-:W-:Y:S02]  /*25ac0*/  IMAD.MOV.U32 R3, RZ, RZ, R21 ;  /* 0x000000ffff037224 */ /* 0x000fe400078e0015 */
[----:B------:R-:W-:Y:S01]  /*25ad0*/  @!P1 IMAD.MOV.U32 R28, RZ, RZ, R10 ;  /* 0x000000ffff1c9224 */ /* 0x000fe200078e000a */
[----:B------:R-:W-:Y:S01]  /*25ae0*/  PRMT R37, R37, 0x5410, R0 ;  /* 0x0000541025257816 */ /* 0x000fe20000000000 */
[----:B------:R-:W-:Y:S01]  /*25af0*/  IMAD.MOV.U32 R9, RZ, RZ, R29 ;  /* 0x000000ffff097224 */ /* 0x000fe200078e001d */
[----:B------:R-:W-:Y:S01]  /*25b00*/  PRMT R49, R49, 0x5410, R3 ;  /* 0x0000541031317816 */ /* 0x000fe20000000003 */
[----:B------:R-:W-:-:S03]  /*25b10*/  IMAD.MOV.U32 R8, RZ, RZ, R28 ;  /* 0x000000ffff087224 */ /* 0x000fc600078e001c */
[----:B------:R-:W-:Y:S01]  /*25b20*/  PRMT R37, R9, 0x7610, R37 ;  /* 0x0000761009257816 */ /* 0x000fe20000000025 */
[----:B------:R-:W-:Y:S01]  /*25b30*/  IMAD.MOV.U32 R13, RZ, RZ, R25 ;  /* 0x000000ffff0d7224 */ /* 0x000fe200078e0019 */
[----:B------:R-:W-:Y:S01]  /*25b40*/  PRMT R35, R8, 0x7610, R35 ;  /* 0x0000761008237816 */ /* 0x000fe20000000023 */
[----:B------:R-:W-:Y:S02]  /*25b50*/  @!P1 IMAD.MOV.U32 R30, RZ, RZ, R4 ;  /* 0x000000ffff1e9224 */ /* 0x000fe400078e0004 */
[----:B------:R-:W-:Y:S02]  /*25b60*/  @!P1 IMAD.MOV.U32 R31, RZ, RZ, R5 ;  /* 0x000000ffff1f9224 */ /* 0x000fe400078e0005 */
[----:B------:R-:W-:Y:S02]  /*25b70*/  @!P1 IMAD.MOV.U32 R33, RZ, RZ, R7 ;  /* 0x000000ffff219224 */ /* 0x000fe400078e0007 */
[----:B------:R-:W-:Y:S02]  /*25b80*/  @!P1 IMAD.MOV.U32 R32, RZ, RZ, R6 ;  /* 0x000000ffff209224 */ /* 0x000fe400078e0006 */
[----:B------:R-:W-:-:S07]  /*25b90*/  IMAD.MOV.U32 R0, RZ, RZ, R14 ;  /* 0x000000ffff007224 */ /* 0x000fce00078e000e */
[----:B------:R-:W-:Y:S05]  /*25ba0*/  WARPSYNC.COLLECTIVE R15, `(.L_x_3078) ;  /* 0x000000000f087348 */ /* 0x000fea0003c00000 */
[----:B------:R0:W1:Y:S02]  /*25bb0*/  SHFL.IDX P6, R14, R13, R12, R11 ;  /* 0x0000000c0d0e7389 */ /* 0x00006400000c000b */
[----:B01----:R-:W-:Y:S01]  /*25bc0*/  ENDCOLLECTIVE ;  /* 0x000000000000791b */ /* 0x003fe20003800000 */
.L_x_3078:
[----:B------:R-:W-:Y:S02]  /*25bd0*/  IMAD.MOV.U32 R4, RZ, RZ, R30 ;  /* 0x000000ffff047224 */ /* 0x000fe400078e001e */
[----:B------:R-:W-:Y:S02]  /*25be0*/  IMAD.MOV.U32 R5, RZ, RZ, R31 ;  /* 0x000000ffff057224 */ /* 0x000fe400078e001f */
[----:B------:R-:W-:Y:S01]  /*25bf0*/  IMAD.MOV.U32 R7, RZ, RZ, R33 ;  /* 0x000000ffff077224 */ /* 0x000fe200078e0021 */
[----:B------:R-:W-:Y:S01]  /*25c00*/  PRMT R35, R35, 0x5410, R4 ;  /* 0x0000541023237816 */ /* 0x000fe20000000004 */
[----:B------:R-:W-:-:S03]  /*25c10*/  IMAD.MOV.U32 R6, RZ, RZ, R32 ;  /* 0x000000ffff067224 */ /* 0x000fc600078e0020 */
[----:B------:R-:W-:Y:S02]  /*25c20*/  PRMT R45, R7, 0x5410, R5 ;  /* 0x00005410072d7816 */ /* 0x000fe40000000005 */
[----:B------:R-:W-:Y:S02]  /*25c30*/  CS2R R4, SRZ ;  /* 0x0000000000047805 */ /* 0x000fe4000001ff00 */
[----:B------:R-:W-:Y:S01]  /*25c40*/  PRMT R48, R48, 0x5410, R6 ;  /* 0x0000541030307816 */ /* 0x000fe20000000006 */
[----:B------:R-:W-:Y:S02]  /*25c50*/  IMAD.MOV.U32 R13, RZ, RZ, R24 ;  /* 0x000000ffff0d7224 */ /* 0x000fe400078e0018 */
[----:B------:R-:W-:-:S07]  /*25c60*/  IMAD.MOV.U32 R3, RZ, RZ, R14 ;  /* 0x000000ffff037224 */ /* 0x000fce00078e000e */
[----:B------:R-:W-:Y:S05]  /*25c70*/  WARPSYNC.COLLECTIVE R15, `(.L_x_3079) ;  /* 0x000000000f087348 */ /* 0x000fea0003c00000 */
[----:B------:R0:W1:Y:S02]  /*25c80*/  SHFL.IDX P6, R14, R13, R12, R11 ;  /* 0x0000000c0d0e7389 */ /* 0x00006400000c000b */
[----:B01----:R-:W-:Y:S01]  /*25c90*/  ENDCOLLECTIVE ;  /* 0x000000000000791b */ /* 0x003fe20003800000 */
.L_x_3079:
[----:B------:R-:W-:Y:S02]  /*25ca0*/  IMAD.MOV.U32 R13, RZ, RZ, R27 ;  /* 0x000000ffff0d7224 */ /* 0x000fe400078e001b */
[----:B------:R-:W-:-:S07]  /*25cb0*/  IMAD.MOV.U32 R24, RZ, RZ, R14 ;  /* 0x000000ffff187224 */ /* 0x000fce00078e000e */
[----:B------:R-:W-:Y:S05]  /*25cc0*/  WARPSYNC.COLLECTIVE R15, `(.L_x_3080) ;  /* 0x000000000f087348 */ /* 0x000fea0003c00000 */
[----:B------:R0:W1:Y:S02]  /*25cd0*/  SHFL.IDX P6, R14, R13, R12, R11 ;  /* 0x0000000c0d0e7389 */ /* 0x00006400000c000b */
[----:B01----:R-:W-:Y:S01]  /*25ce0*/  ENDCOLLECTIVE ;  /* 0x000000000000791b */ /* 0x003fe20003800000 */
.L_x_3080:
[----:B------:R-:W-:Y:S05]  /*25cf0*/  BRA `(.L_x_3081) ;  /* 0xfffffe3000847947 */ /* 0x000fea000383ffff */
.L_x_2762:
[----:B0-----:R0:W1:Y:S02]  /*25d00*/  SYNCS.PHASECHK.TRANS64.TRYWAIT P1, [R19+URZ+0x22800], R12 ;  /* 0x0228000c130075a7 */ /* 0x001064000802017f */
[----:B-1----:R-:W-:Y:S05]  /*25d10*/  @!P1 NANOSLEEP.SYNCS 0x989680 ;  /* 0x009896800000995d */ /* 0x002fea0003900000 */
[----:B------:R-:W1:Y:S02]  /*25d20*/  @!P1 SYNCS.PHASECHK.TRANS64 P1, [R19+URZ+0x22800], R12 ;  /* 0x0228000c130095a7 */ /* 0x000e64000802007f */
[----:B-1----:R-:W-:Y:S05]  /*25d30*/  @!P1 BRA `(.L_x_2762) ;  /* 0xfffffffc00f09947 */ /* 0x002fea000383ffff */
[----:B------:R-:W-:Y:S05]  /*25d40*/  BRA `(.L_x_3082) ;  /* 0xfffffe34001c7947 */ /* 0x000fea000383ffff */
.L_x_2768:
[----:B---3--:R3:W4:Y:S02]  /*25d50*/  SYNCS.PHASECHK.TRANS64.TRYWAIT P1, [R4+URZ+0x22830], R73 ;  /* 0x02283049040075a7 */ /* 0x008724000802017f */
[----:B----4-:R-:W-:Y:S05]  /*25d60*/  @!P1 NANOSLEEP.SYNCS 0x989680 ;  /* 0x009896800000995d */ /* 0x010fea0003900000 */
[----:B------:R-:W4:Y:S02]  /*25d70*/  @!P1 SYNCS.PHASECHK.TRANS64 P1, [R4+URZ+0x22830], R73 ;  /* 0x02283049040095a7 */ /* 0x000f24000802007f */
[----:B----4-:R-:W-:Y:S05]  /*25d80*/  @!P1 BRA `(.L_x_2768) ;  /* 0xfffffffc00f09947 */ /* 0x010fea000383ffff */
[----:B------:R-:W-:Y:S05]  /*25d90*/  BRA `(.L_x_2767) ;  /* 0xfffffe4000d47947 */ /* 0x000fea000383ffff */
.L_x_2781:
[----:B-1----:R1:W2:Y:S02]  /*25da0*/  SYNCS.PHASECHK.TRANS64.TRYWAIT P1, [R4+URZ+0x22850], R73 ;  /* 0x02285049040075a7 */ /* 0x0022a4000802017f */
[----:B--2---:R-:W-:Y:S05]  /*25db0*/  @!P1 NANOSLEEP.SYNCS 0x989680 ;  /* 0x009896800000995d */ /* 0x004fea0003900000 */
[----:B------:R-:W2:Y:S02]  /*25dc0*/  @!P1 SYNCS.PHASECHK.TRANS64 P1, [R4+URZ+0x22850], R73 ;  /* 0x02285049040095a7 */ /* 0x000ea4000802007f */
[----:B--2---:R-:W-:Y:S05]  /*25dd0*/  @!P1 BRA `(.L_x_2781) ;  /* 0xfffffffc00f09947 */ /* 0x004fea000383ffff */
[----:B------:R-:W-:Y:S05]  /*25de0*/  BRA `(.L_x_2780) ;  /* 0xfffffe6c00447947 */ /* 0x000fea000383ffff */
.L_x_2790:
[----:B-1----:R1:W2:Y:S02]  /*25df0*/  SYNCS.PHASECHK.TRANS64.TRYWAIT P1, [R212+URZ+0x22830], R211 ;  /* 0x022830d3d40075a7 */ /* 0x0022a4000802017f */
[----:B--2---:R-:W-:Y:S05]  /*25e00*/  @!P1 NANOSLEEP.SYNCS 0x989680 ;  /* 0x009896800000995d */ /* 0x004fea0003900000 */
[----:B------:R-:W2:Y:S02]  /*25e10*/  @!P1 SYNCS.PHASECHK.TRANS64 P1, [R212+URZ+0x22830], R211 ;  /* 0x022830d3d40095a7 */ /* 0x000ea4000802007f */
[----:B--2---:R-:W-:Y:S05]  /*25e20*/  @!P1 BRA `(.L_x_2790) ;  /* 0xfffffffc00f09947 */ /* 0x004fea000383ffff */
[----:B------:R-:W-:Y:S05]  /*25e30*/  BRA `(.L_x_2789) ;  /* 0xfffffe74002c7947 */ /* 0x000fea000383ffff */
.L_x_2803:
[----:B--2---:R2:W3:Y:S02]  /*25e40*/  SYNCS.PHASECHK.TRANS64.TRYWAIT P1, [R212+URZ+0x22850], R211 ;  /* 0x022850d3d40075a7 */ /* 0x0044e4000802017f */
[----:B---3--:R-:W-:Y:S05]  /*25e50*/  @!P1 NANOSLEEP.SYNCS 0x989680 ;  /* 0x009896800000995d */ /* 0x008fea0003900000 */
[----:B------:R-:W3:Y:S02]  /*25e60*/  @!P1 SYNCS.PHASECHK.TRANS64 P1, [R212+URZ+0x22850], R211 ;  /* 0x022850d3d40095a7 */ /* 0x000ee4000802007f */
[----:B---3--:R-:W-:Y:S05]  /*25e70*/  @!P1 BRA `(.L_x_2803) ;  /* 0xfffffffc00f09947 */ /* 0x008fea000383ffff */
[----:B------:R-:W-:Y:S05]  /*25e80*/  BRA `(.L_x_2802) ;  /* 0xfffffea400bc7947 */ /* 0x000fea000383ffff */
.L_x_2813:
[----:B-1----:R1:W2:Y:S02]  /*25e90*/  SYNCS.PHASECHK.TRANS64.TRYWAIT P2, [R4+URZ+0x22830], R212 ;  /* 0x022830d4040075a7 */ /* 0x0022a4000804017f */
[----:B--2---:R-:W-:Y:S05]  /*25ea0*/  @!P2 NANOSLEEP.SYNCS 0x989680 ;  /* 0x009896800000a95d */ /* 0x004fea0003900000 */
[----:B------:R-:W2:Y:S02]  /*25eb0*/  @!P2 SYNCS.PHASECHK.TRANS64 P2, [R4+URZ+0x22830], R212 ;  /* 0x022830d40400a5a7 */ /* 0x000ea4000804007f */
[----:B--2---:R-:W-:Y:S05]  /*25ec0*/  @!P2 BRA `(.L_x_2813) ;  /* 0xfffffffc00f0a947 */ /* 0x004fea000383ffff */
[----:B------:R-:W-:Y:S05]  /*25ed0*/  BRA `(.L_x_2812) ;  /* 0xfffffeac00b87947 */ /* 0x000fea000383ffff */
.L_x_2818:
[----:B-1----:R1:W2:Y:S02]  /*25ee0*/  SYNCS.PHASECHK.TRANS64.TRYWAIT P2, [R4+URZ+0x22850], R212 ;  /* 0x022850d4040075a7 */ /* 0x0022a4000804017f */
[----:B--2---:R-:W-:Y:S05]  /*25ef0*/  @!P2 NANOSLEEP.SYNCS 0x989680 ;  /* 0x009896800000a95d */ /* 0x004fea0003900000 */
[----:B------:R-:W2:Y:S02]  /*25f00*/  @!P2 SYNCS.PHASECHK.TRANS64 P2, [R4+URZ+0x22850], R212 ;  /* 0x022850d40400a5a7 */ /* 0x000ea4000804007f */
[----:B--2---:R-:W-:Y:S05]  /*25f10*/  @!P2 BRA `(.L_x_2818) ;  /* 0xfffffffc00f0a947 */ /* 0x004fea000383ffff */
[----:B------:R-:W-:Y:S05]  /*25f20*/  BRA `(.L_x_2817) ;  /* 0xfffffecc009c7947 */ /* 0x000fea000383ffff */
.L_x_2824:
[----:B-1----:R1:W2:Y:S02]  /*25f30*/  SYNCS.PHASECHK.TRANS64.TRYWAIT P1, [R211+URZ+0x22830], R212 ;  /* 0x022830d4d30075a7 */ /* 0x0022a4000802017f */
[----:B--2---:R-:W-:Y:S05]  /*25f40*/  @!P1 NANOSLEEP.SYNCS 0x989680 ;  /* 0x009896800000995d */ /* 0x004fea0003900000 */
[----:B------:R-:W2:Y:S02]  /*25f50*/  @!P1 SYNCS.PHASECHK.TRANS64 P1, [R211+URZ+0x22830], R212 ;  /* 0x022830d4d30095a7 */ /* 0x000ea4000802007f */
[----:B--2---:R-:W-:Y:S05]  /*25f60*/  @!P1 BRA `(.L_x_2824) ;  /* 0xfffffffc00f09947 */ /* 0x004fea000383ffff */
[----:B------:R-:W-:Y:S05]  /*25f70*/  BRA `(.L_x_2823) ;  /* 0xfffffed000d87947 */ /* 0x000fea000383ffff */
.L_x_2837:
[----:B--2---:R2:W3:Y:S02]  /*25f80*/  SYNCS.PHASECHK.TRANS64.TRYWAIT P1, [R211+URZ+0x22850], R212 ;  /* 0x022850d4d30075a7 */ /* 0x0044e4000802017f */
[----:B---3--:R-:W-:Y:S05]  /*25f90*/  @!P1 NANOSLEEP.SYNCS 0x989680 ;  /* 0x009896800000995d */ /* 0x008fea0003900000 */
[----:B------:R-:W3:Y:S02]  /*25fa0*/  @!P1 SYNCS.PHASECHK.TRANS64 P1, [R211+URZ+0x22850], R212 ;  /* 0x022850d4d30095a7 */ /* 0x000ee4000802007f */
[----:B---3--:R-:W-:Y:S05]  /*25fb0*/  @!P1 BRA `(.L_x_2837) ;  /* 0xfffffffc00f09947 */ /* 0x008fea000383ffff */
[----:B------:R-:W-:Y:S05]  /*25fc0*/  BRA `(.L_x_2836) ;  /* 0xffffff0400607947 */ /* 0x000fea000383ffff */
.L_x_2843:
[----:B------:R-:W-:Y:S02]  /*25fd0*/  IMAD.MOV.U32 R13, RZ, RZ, R21 ;  /* 0x000000ffff0d7224 */ /* 0x000fe400078e0015 */
[----:B------:R-:W-:Y:S02]  /*25fe0*/  IMAD.MOV.U32 R12, RZ, RZ, RZ ;  /* 0x000000ffff0c7224 */ /* 0x000fe400078e00ff */
[----:B------:R-:W-:Y:S02]  /*25ff0*/  IMAD.MOV.U32 R11, RZ, RZ, 0x181f ;  /* 0x0000181fff0b7424 */ /* 0x000fe400078e00ff */
[----:B------:R-:W-:-:S07]  /*26000*/  IMAD.MOV.U32 R15, RZ, RZ, -0x1 ;  /* 0xffffffffff0f7424 */ /* 0x000fce00078e00ff */
[----:B0----5:R-:W-:Y:S05]  /*26010*/  WARPSYNC.COLLECTIVE R15, `(.L_x_3083) ;  /* 0x000000000f087348 */ /* 0x021fea0003c00000 */
[----:B------:R1:W2:Y:S02]  /*26020*/  SHFL.IDX P6, R14, R13, R12, R11 ;  /* 0x0000000c0d0e7389 */ /* 0x0002a400000c000b */
[----:B012--5:R-:W-:Y:S01]  /*26030*/  ENDCOLLECTIVE ;  /* 0x000000000000791b */ /* 0x027fe20003800000 */
.L_x_3083:
[----:B------:R-:W-:Y:S02]  /*26040*/  IMAD.MOV.U32 R13, RZ, RZ, R20 ;  /* 0x000000ffff0d7224 */ /* 0x000fe400078e0014 */
[----:B------:R-:W-:-:S07]  /*26050*/  IMAD.MOV.U32 R3, RZ, RZ, R14 ;  /* 0x000000ffff037224 */ /* 0x000fce00078e000e */
[----:B------:R-:W-:Y:S05]  /*26060*/  WARPSYNC.COLLECTIVE R15, `(.L_x_3084) ;  /* 0x000000000f087348 */ /* 0x000fea0003c00000 */
[----:B------:R0:W1:Y:S02]  /*26070*/  SHFL.IDX P6, R14, R13, R12, R11 ;  /* 0x0000000c0d0e7389 */ /* 0x00006400000c000b */
[----:B01----:R-:W-:Y:S01]  /*26080*/  ENDCOLLECTIVE ;  /* 0x000000000000791b */ /* 0x003fe20003800000 */
.L_x_3084:
[----:B------:R-:W-:Y:S05]  /*26090*/  BRA `(.L_x_3085) ;  /* 0xffffff2c00707947 */ /* 0x000fea000383ffff */
.L_x_2846:
        /* <DEDUP_REMOVED lines=8> */
.L_x_3087:
[----:B------:R-:W-:Y:S05]  /*26120*/  BSYNC B1 ;  /* 0x0000000000017941 */ /* 0x000fea0003800000 */
.L_x_3086:
        /* <DEDUP_REMOVED lines=8> */
.L_x_3088:
[----:B------:R-:W-:Y:S05]  /*261b0*/  BRA `(.L_x_3089) ;  /* 0xffffff2c00ac7947 */ /* 0x000fea000383ffff */
.L_x_2849:
        /* <DEDUP_REMOVED lines=8> */
.L_x_3091:
[----:B------:R-:W-:Y:S05]  /*26240*/  BSYNC B1 ;  /* 0x0000000000017941 */ /* 0x000fea0003800000 */
.L_x_3090:
        /* <DEDUP_REMOVED lines=8> */
.L_x_3092:
[----:B------:R-:W-:Y:S05]  /*262d0*/  BRA `(.L_x_3093) ;  /* 0xffffff2c00d87947 */ /* 0x000fea000383ffff */
.L_x_2852:
[----:B------:R-:W-:Y:S01]  /*262e0*/  BSSY B1, `(.L_x_3094) ;  /* 0x0000008000017945 */ /* 0x000fe20003800000 */
[----:B------:R-:W-:Y:S02]  /*262f0*/  IMAD.MOV.U32 R13, RZ, RZ, R21 ;  /* 0x000000ffff0d7224 */ /* 0x000fe400078e0015 */
[----:B------:R-:W-:Y:S02]  /*26300*/  IMAD.MOV.U32 R12, RZ, RZ, 0x3 ;  /* 0x00000003ff0c7424 */ /* 0x000fe400078e00ff */
[----:B------:R-:W-:Y:S02]  /*26310*/  IMAD.MOV.U32 R11, RZ, RZ, 0x181f ;  /* 0x0000181fff0b7424 */ /* 0x000fe400078e00ff */
[----:B----4-:R-:W-:-:S07]  /*26320*/  IMAD.MOV.U32 R15, RZ, RZ, -0x1 ;  /* 0xffffffffff0f7424 */ /* 0x010fce00078e00ff */
[----:B0123--:R-:W-:Y:S05]  /*26330*/  WARPSYNC.COLLECTIVE R15, `(.L_x_3095) ;  /* 0x000000000f087348 */ /* 0x00ffea0003c00000 */
[----:B--2---:R2:W4:Y:S02]  /*26340*/  SHFL.IDX P6, R14, R13, R12, R11 ;  /* 0x0000000c0d0e7389 */ /* 0x00452400000c000b */
[----:B01234-:R-:W-:Y:S01]  /*26350*/  ENDCOLLECTIVE ;  /* 0x000000000000791b */ /* 0x01ffe20003800000 */
.L_x_3095:
[----:B------:R-:W-:Y:S05]  /*26360*/  BSYNC B1 ;  /* 0x0000000000017941 */ /* 0x000fea0003800000 */
.L_x_3094:
        /* <DEDUP_REMOVED lines=8> */
.L_x_3096:
[----:B------:R-:W-:Y:S05]  /*263f0*/  BRA `(.L_x_3097) ;  /* 0xffffff3000047947 */ /* 0x000fea000383ffff */
.L_x_2854:
[----:B------:R-:W-:Y:S02]  /*26400*/  IMAD.MOV.U32 R13, RZ, RZ, R6 ;  /* 0x000000ffff0d7224 */ /* 0x000fe400078e0006 */
[----:B------:R-:W-:Y:S02]  /*26410*/  IMAD.MOV.U32 R12, RZ, RZ, RZ ;  /* 0x000000ffff0c7224 */ /* 0x000fe400078e00ff */
[----:B------:R-:W-:Y:S02]  /*26420*/  IMAD.MOV.U32 R11, RZ, RZ, 0x1c1f ;  /* 0x00001c1fff0b7424 */ /* 0x000fe400078e00ff */
[----:B------:R-:W-:-:S07]  /*26430*/  IMAD.MOV.U32 R15, RZ, RZ, -0x1 ;  /* 0xffffffffff0f7424 */ /* 0x000fce00078e00ff */
[----:B------:R-:W-:Y:S05]  /*26440*/  WARPSYNC.COLLECTIVE R15, `(.L_x_3098) ;  /* 0x000000000f087348 */ /* 0x000fea0003c00000 */
[----:B------:R0:W1:Y:S02]  /*26450*/  SHFL.IDX P6, R14, R13, R12, R11 ;  /* 0x0000000c0d0e7389 */ /* 0x00006400000c000b */
[----:B01----:R-:W-:Y:S01]  /*26460*/  ENDCOLLECTIVE ;  /* 0x000000000000791b */ /* 0x003fe20003800000 */
.L_x_3098:
[----:B------:R-:W-:Y:S02]  /*26470*/  IMAD.MOV.U32 R13, RZ, RZ, R3 ;  /* 0x000000ffff0d7224 */ /* 0x000fe400078e0003 */
[----:B------:R-:W-:-:S07]  /*26480*/  IMAD.MOV.U32 R10, RZ, RZ, R14 ;  /* 0x000000ffff0a7224 */ /* 0x000fce00078e000e */
[----:B------:R-:W-:Y:S05]  /*26490*/  WARPSYNC.COLLECTIVE R15, `(.L_x_3099) ;  /* 0x000000000f087348 */ /* 0x000fea0003c00000 */
[----:B------:R0:W1:Y:S02]  /*264a0*/  SHFL.IDX P6, R14, R13, R12, R11 ;  /* 0x0000000c0d0e7389 */ /* 0x00006400000c000b */
[----:B01----:R-:W-:Y:S01]  /*264b0*/  ENDCOLLECTIVE ;  /* 0x000000000000791b */ /* 0x003fe20003800000 */
.L_x_3099:
[----:B------:R-:W-:Y:S01]  /*264c0*/  IMAD.MOV.U32 R11, RZ, RZ, R14 ;  /* 0x000000ffff0b7224 */ /* 0x000fe200078e000e */
[----:B------:R-:W-:Y:S06]  /*264d0*/  BRA `(.L_x_3100) ;  /* 0xffffff3000e87947 */ /* 0x000fec000383ffff */
.L_x_2857:
        /* <DEDUP_REMOVED lines=8> */
.L_x_3102:
[----:B------:R-:W-:Y:S05]  /*26560*/  BSYNC B1 ;  /* 0x0000000000017941 */ /* 0x000fea0003800000 */
.L_x_3101:
        /* <DEDUP_REMOVED lines=8> */
.L_x_3103:
[----:B------:R-:W-:Y:S05]  /*265f0*/  BRA `(.L_x_3104) ;  /* 0xffffff40002c7947 */ /* 0x000fea000383ffff */
.L_x_2861:
[----:B------:R-:W-:Y:S02]  /*26600*/  IMAD.MOV.U32 R13, RZ, RZ, R4 ;  /* 0x000000ffff0d7224 */ /* 0x000fe400078e0004 */
[----:B------:R-:W-:Y:S02]  /*26610*/  IMAD.MOV.U32 R12, RZ, RZ, RZ ;  /* 0x000000ffff0c7224 */ /* 0x000fe400078e00ff */
[----:B------:R-:W-:Y:S02]  /*26620*/  IMAD.MOV.U32 R11, RZ, RZ, 0x181f ;  /* 0x0000181fff0b7424 */ /* 0x000fe400078e00ff */
[----:B------:R-:W-:-:S07]  /*26630*/  IMAD.MOV.U32 R15, RZ, RZ, -0x1 ;  /* 0xffffffffff0f7424 */ /* 0x000fce00078e00ff */
[----:B--23--:R-:W-:Y:S05]  /*26640*/  WARPSYNC.COLLECTIVE R15, `(.L_x_3105) ;  /* 0x000000000f087348 */ /* 0x00cfea0003c00000 */
[----:B------:R0:W1:Y:S02]  /*26650*/  SHFL.IDX P6, R14, R13, R12, R11 ;  /* 0x0000000c0d0e7389 */ /* 0x00006400000c000b */
[----:B0123--:R-:W-:Y:S01]  /*26660*/  ENDCOLLECTIVE ;  /* 0x000000000000791b */ /* 0x00ffe20003800000 */
.L_x_3105:
[----:B------:R-:W-:Y:S02]  /*26670*/  IMAD.MOV.U32 R13, RZ, RZ, R0 ;  /* 0x000000ffff0d7224 */ /* 0x000fe400078e0000 */
[----:B------:R-:W-:-:S07]  /*26680*/  IMAD.MOV.U32 R3, RZ, RZ, R14 ;  /* 0x000000ffff037224 */ /* 0x000fce00078e000e */
[----:B------:R-:W-:Y:S05]  /*26690*/  WARPSYNC.COLLECTIVE R15, `(.L_x_3106) ;  /* 0x000000000f087348 */ /* 0x000fea0003c00000 */
[----:B------:R0:W1:Y:S02]  /*266a0*/  SHFL.IDX P6, R14, R13, R12, R11 ;  /* 0x0000000c0d0e7389 */ /* 0x00006400000c000b */
[----:B01----:R-:W-:Y:S01]  /*266b0*/  ENDCOLLECTIVE ;  /* 0x000000000000791b */ /* 0x003fe20003800000 */
.L_x_3106:
[----:B------:R-:W-:Y:S05]  /*266c0*/  BRA `(.L_x_3107) ;  /* 0xffffff54008c7947 */ /* 0x000fea000383ffff */
.L_x_2864:
[----:B------:R-:W-:Y:S01]  /*266d0*/  BSSY B1, `(.L_x_3108) ;  /* 0x0000008000017945 */ /* 0x000fe20003800000 */
[----:B-1----:R-:W-:Y:S02]  /*266e0*/  IMAD.MOV.U32 R13, RZ, RZ, R4 ;  /* 0x000000ffff0d7224 */ /* 0x002fe400078e0004 */
[----:B------:R-:W-:Y:S02]  /*266f0*/  IMAD.MOV.U32 R12, RZ, RZ, 0x1 ;  /* 0x00000001ff0c7424 */ /* 0x000fe400078e00ff */
[----:B------:R-:W-:Y:S02]  /*26700*/  IMAD.MOV.U32 R11, RZ, RZ, 0x181f ;  /* 0x0000181fff0b7424 */ /* 0x000fe400078e00ff */
[----:B------:R-:W-:-:S07]  /*26710*/  IMAD.MOV.U32 R15, RZ, RZ, -0x1 ;  /* 0xffffffffff0f7424 */ /* 0x000fce00078e00ff */
[----:B0-234-:R-:W-:Y:S05]  /*26720*/  WARPSYNC.COLLECTIVE R15, `(.L_x_3109) ;  /* 0x000000000f087348 */ /* 0x01dfea0003c00000 */
[----:B----4-:R1:W4:Y:S02]  /*26730*/  SHFL.IDX P6, R14, R13, R12, R11 ;  /* 0x0000000c0d0e7389 */ /* 0x01032400000c000b */
[----:B01234-:R-:W-:Y:S01]  /*26740*/  ENDCOLLECTIVE ;  /* 0x000000000000791b */ /* 0x01ffe20003800000 */
.L_x_3109:
[----:B------:R-:W-:Y:S05]  /*26750*/  BSYNC B1 ;  /* 0x0000000000017941 */ /* 0x000fea0003800000 */
.L_x_3108:
        /* <DEDUP_REMOVED lines=8> */
.L_x_3110:
[----:B------:R-:W-:Y:S05]  /*267e0*/  BRA `(.L_x_3111) ;  /* 0xffffff5400bc7947 */ /* 0x000fea000383ffff */
.L_x_2867:
        /* <DEDUP_REMOVED lines=8> */
.L_x_3113:
[----:B------:R-:W-:Y:S05]  /*26870*/  BSYNC B1 ;  /* 0x0000000000017941 */ /* 0x000fea0003800000 */
.L_x_3112:
        /* <DEDUP_REMOVED lines=8> */
.L_x_3114:
[----:B------:R-:W-:Y:S05]  /*26900*/  BRA `(.L_x_3115) ;  /* 0xffffff5400e87947 */ /* 0x000fea000383ffff */
.L_x_2870:
        /* <DEDUP_REMOVED lines=8> */
.L_x_3117:
[----:B------:R-:W-:Y:S05]  /*26990*/  BSYNC B1 ;  /* 0x0000000000017941 */ /* 0x000fea0003800000 */
.L_x_3116:
        /* <DEDUP_REMOVED lines=8> */
.L_x_3118:
[----:B------:R-:W-:Y:S05]  /*26a20*/  BRA `(.L_x_3119) ;  /* 0xffffff5800147947 */ /* 0x000fea000383ffff */
.L_x_2897:
[----:B------:R-:W1:Y:S01]  /*26a30*/  S2R R11, SR_TID.X ;  /* 0x00000000000b7919 */ /* 0x000e620000002100 */
[----:B------:R-:W-:Y:S01]  /*26a40*/  BSSY B1, `(.L_x_3120) ;  /* 0x000000a000017945 */ /* 0x000fe20003800000 */
[----:B------:R-:W-:Y:S02]  /*26a50*/  IMAD.MOV.U32 R12, RZ, RZ, RZ ;  /* 0x000000ffff0c7224 */ /* 0x000fe400078e00ff */
[----:B0-----:R-:W-:Y:S01]  /*26a60*/  IMAD.MOV.U32 R15, RZ, RZ, -0x1 ;  /* 0xffffffffff0f7424 */ /* 0x001fe200078e00ff */
[----:B-1----:R-:W-:-:S04]  /*26a70*/  SHF.R.U32.HI R11, RZ, 0x5, R11 ;  /* 0x00000005ff0b7819 */ /* 0x002fc8000001160b */
[----:B------:R-:W-:-:S05]  /*26a80*/  LOP3.LUT R11, R11, 0x3, RZ, 0xc0, !PT ;  /* 0x000000030b0b7812 */ /* 0x000fca00078ec0ff */
[----:B------:R-:W-:Y:S02]  /*26a90*/  IMAD.MOV.U32 R13, RZ, RZ, R11 ;  /* 0x000000ffff0d7224 */ /* 0x000fe400078e000b */
[----:B------:R-:W-:-:S07]  /*26aa0*/  IMAD.MOV.U32 R11, RZ, RZ, 0x1f ;  /* 0x0000001fff0b7424 */ /* 0x000fce00078e00ff */
[----:B------:R-:W-:Y:S05]  /*26ab0*/  WARPSYNC.COLLECTIVE R15, `(.L_x_3121) ;  /* 0x000000000f087348 */ /* 0x000fea0003c00000 */
[----:B------:R0:W1:Y:S02]  /*26ac0*/  SHFL.IDX P6, R14, R13, R12, R11 ;  /* 0x0000000c0d0e7389 */ /* 0x00006400000c000b */
[----:B01----:R-:W-:Y:S01]  /*26ad0*/  ENDCOLLECTIVE ;  /* 0x000000000000791b */ /* 0x003fe20003800000 */
.L_x_3121:
[----:B------:R-:W-:Y:S05]  /*26ae0*/  BSYNC B1 ;  /* 0x0000000000017941 */ /* 0x000fea0003800000 */
.L_x_3120:
[----:B------:R-:W-:Y:S05]  /*26af0*/  BRA `(.L_x_3122) ;  /* 0xffffff7800347947 */ /* 0x000fea000383ffff */
.L_x_2899:
[----:B------:R-:W-:Y:S01]  /*26b00*/  BSSY B1, `(.L_x_3123) ;  /* 0x0000006000017945 */ /* 0x000fe20003800000 */
[----:B0-----:R-:W-:-:S07]  /*26b10*/  IMAD.MOV.U32 R15, RZ, RZ, -0x1 ;  /* 0xffffffffff0f7424 */ /* 0x001fce00078e00ff */
[----:B-1----:R-:W-:Y:S05]  /*26b20*/  WARPSYNC.COLLECTIVE R15, `(.L_x_3124) ;  /* 0x000000000f0c7348 */ /* 0x002fea0003c00000 */
[----:B------:R-:W-:Y:S02]  /*26b30*/  ELECT P6, UR62, PT ;  /* 0x00000000003e782f */ /* 0x000fe400038c0000 */
[----:B------:R-:W-:Y:S01]  /*26b40*/  MOV R14, UR62 ;  /* 0x0000003e000e7c02 */ /* 0x000fe20008000f00 */
[----:B-1----:R-:W-:Y:S10]  /*26b50*/  ENDCOLLECTIVE ;  /* 0x000000000000791b */ /* 0x002ff40003800000 */
.L_x_3124:
[----:B------:R-:W-:Y:S05]  /*26b60*/  BSYNC B1 ;  /* 0x0000000000017941 */ /* 0x000fea0003800000 */
.L_x_3123:
[----:B------:R-:W-:Y:S05]  /*26b70*/  BRA `(.L_x_2898) ;  /* 0xffffff78002c7947 */ /* 0x000fea000383ffff */
.L_x_2901:
[----:B-1----:R1:W2:Y:S02]  /*26b80*/  SYNCS.PHASECHK.TRANS64.TRYWAIT P0, [R19+URZ+0x22820], R6 ;  /* 0x02282006130075a7 */ /* 0x0022a4000800017f */
[----:B--2---:R-:W-:Y:S05]  /*26b90*/  @!P0 NANOSLEEP.SYNCS 0x989680 ;  /* 0x009896800000895d */ /* 0x004fea0003900000 */
[----:B------:R-:W2:Y:S02]  /*26ba0*/  @!P0 SYNCS.PHASECHK.TRANS64 P0, [R19+URZ+0x22820], R6 ;  /* 0x02282006130085a7 */ /* 0x000ea4000800007f */
[----:B--2---:R-:W-:Y:S05]  /*26bb0*/  @!P0 BRA `(.L_x_2901) ;  /* 0xfffffffc00f08947 */ /* 0x004fea000383ffff */
[----:B------:R-:W-:Y:S05]  /*26bc0*/  BRA `(.L_x_3125) ;  /* 0xffffff78003c7947 */ /* 0x000fea000383ffff */
.L_x_2905:
[----:B--2---:R2:W3:Y:S02]  /*26bd0*/  SYNCS.PHASECHK.TRANS64.TRYWAIT P0, [R7+URZ+0x228a0], R10 ;  /* 0x0228a00a070075a7 */ /* 0x0044e4000800017f */
[----:B---3--:R-:W-:Y:S05]  /*26be0*/  @!P0 NANOSLEEP.SYNCS 0x989680 ;  /* 0x009896800000895d */ /* 0x008fea0003900000 */
[----:B------:R-:W3:Y:S02]  /*26bf0*/  @!P0 SYNCS.PHASECHK.TRANS64 P0, [R7+URZ+0x228a0], R10 ;  /* 0x0228a00a070085a7 */ /* 0x000ee4000800007f */
[----:B---3--:R-:W-:Y:S05]  /*26c00*/  @!P0 BRA `(.L_x_2905) ;  /* 0xfffffffc00f08947 */ /* 0x008fea000383ffff */
[----:B------:R-:W-:Y:S05]  /*26c10*/  BRA `(.L_x_3126) ;  /* 0xffffff78005c7947 */ /* 0x000fea000383ffff */
.L_x_2910:
[----:B-1----:R1:W3:Y:S02]  /*26c20*/  SYNCS.PHASECHK.TRANS64.TRYWAIT P0, [R7+URZ+0x228c0], R10 ;  /* 0x0228c00a070075a7 */ /* 0x0022e4000800017f */
[----:B---3--:R-:W-:Y:S05]  /*26c30*/  @!P0 NANOSLEEP.SYNCS 0x989680 ;  /* 0x009896800000895d */ /* 0x008fea0003900000 */
[----:B------:R-:W3:Y:S02]  /*26c40*/  @!P0 SYNCS.PHASECHK.TRANS64 P0, [R7+URZ+0x228c0], R10 ;  /* 0x0228c00a070085a7 */ /* 0x000ee4000800007f */
[----:B---3--:R-:W-:Y:S05]  /*26c50*/  @!P0 BRA `(.L_x_2910) ;  /* 0xfffffffc00f08947 */ /* 0x008fea000383ffff */
[----:B------:R-:W-:Y:S05]  /*26c60*/  BRA `(.L_x_3127) ;  /* 0xffffff7800dc7947 */ /* 0x000fea000383ffff */
.L_x_2920:
[----:B-1----:R1:W2:Y:S02]  /*26c70*/  SYNCS.PHASECHK.TRANS64.TRYWAIT P1, [R6+URZ+0x228a0], R7 ;  /* 0x0228a007060075a7 */ /* 0x0022a4000802017f */
[----:B--2---:R-:W-:Y:S05]  /*26c80*/  @!P1 NANOSLEEP.SYNCS 0x989680 ;  /* 0x009896800000995d */ /* 0x004fea0003900000 */
[----:B------:R-:W2:Y:S02]  /*26c90*/  @!P1 SYNCS.PHASECHK.TRANS64 P1, [R6+URZ+0x228a0], R7 ;  /* 0x0228a007060095a7 */ /* 0x000ea4000802007f */
[----:B--2---:R-:W-:Y:S05]  /*26ca0*/  @!P1 BRA `(.L_x_2920) ;  /* 0xfffffffc00f09947 */ /* 0x004fea000383ffff */
[----:B------:R-:W-:Y:S05]  /*26cb0*/  BRA `(.L_x_3128) ;  /* 0xffffff80006c7947 */ /* 0x000fea000383ffff */
.L_x_2925:
[----:B--2---:R2:W3:Y:S02]  /*26cc0*/  SYNCS.PHASECHK.TRANS64.TRYWAIT P1, [R6+URZ+0x228c0], R7 ;  /* 0x0228c007060075a7 */ /* 0x0044e4000802017f */
[----:B---3--:R-:W-:Y:S05]  /*26cd0*/  @!P1 NANOSLEEP.SYNCS 0x989680 ;  /* 0x009896800000995d */ /* 0x008fea0003900000 */
[----:B------:R-:W3:Y:S02]  /*26ce0*/  @!P1 SYNCS.PHASECHK.TRANS64 P1, [R6+URZ+0x228c0], R7 ;  /* 0x0228c007060095a7 */ /* 0x000ee4000802007f */
[----:B---3--:R-:W-:Y:S05]  /*26cf0*/  @!P1 BRA `(.L_x_2925) ;  /* 0xfffffffc00f09947 */ /* 0x008fea000383ffff */
[----:B------:R-:W-:Y:S05]  /*26d00*/  BRA `(.L_x_3129) ;  /* 0xffffff8000e87947 */ /* 0x000fea000383ffff */
.L_x_2951:
[----:B-1----:R-:W1:Y:S01]  /*26d10*/  S2R R4, SR_TID.X ;  /* 0x0000000000047919 */ /* 0x002e620000002100 */
[----:B------:R-:W-:Y:S01]  /*26d20*/  BSSY B0, `(.L_x_3130) ;  /* 0x000000a000007945 */ /* 0x000fe20003800000 */
[----:B------:R-:W-:Y:S02]  /*26d30*/  IMAD.MOV.U32 R12, RZ, RZ, RZ ;  /* 0x000000ffff0c7224 */ /* 0x000fe400078e00ff */
[----:B------:R-:W-:Y:S02]  /*26d40*/  IMAD.MOV.U32 R11, RZ, RZ, 0x1f ;  /* 0x0000001fff0b7424 */ /* 0x000fe400078e00ff */
[----:B0-----:R-:W-:Y:S01]  /*26d50*/  IMAD.MOV.U32 R15, RZ, RZ, -0x1 ;  /* 0xffffffffff0f7424 */ /* 0x001fe200078e00ff */
[----:B-1----:R-:W-:-:S04]  /*26d60*/  SHF.R.U32.HI R4, RZ, 0x5, R4 ;  /* 0x00000005ff047819 */ /* 0x002fc80000011604 */
[----:B------:R-:W-:-:S05]  /*26d70*/  LOP3.LUT R4, R4, 0x3, RZ, 0xc0, !PT ;  /* 0x0000000304047812 */ /* 0x000fca00078ec0ff */
[----:B------:R-:W-:-:S07]  /*26d80*/  IMAD.MOV.U32 R13, RZ, RZ, R4 ;  /* 0x000000ffff0d7224 */ /* 0x000fce00078e0004 */
[----:B--2---:R-:W-:Y:S05]  /*26d90*/  WARPSYNC.COLLECTIVE R15, `(.L_x_3131) ;  /* 0x000000000f087348 */ /* 0x004fea0003c00000 */
[----:B------:R0:W1:Y:S02]  /*26da0*/  SHFL.IDX P6, R14, R13, R12, R11 ;  /* 0x0000000c0d0e7389 */ /* 0x00006400000c000b */
[----:B012---:R-:W-:Y:S01]  /*26db0*/  ENDCOLLECTIVE ;  /* 0x000000000000791b */ /* 0x007fe20003800000 */
.L_x_3131:
[----:B------:R-:W-:Y:S05]  /*26dc0*/  BSYNC B0 ;  /* 0x0000000000007941 */ /* 0x000fea0003800000 */
.L_x_3130:
[----:B------:R-:W-:Y:S05]  /*26dd0*/  BRA `(.L_x_3132) ;  /* 0xffffff94007c7947 */ /* 0x000fea000383ffff */
.L_x_2953:
[----:B------:R-:W-:Y:S01]  /*26de0*/  BSSY B0, `(.L_x_3133) ;  /* 0x0000006000007945 */ /* 0x000fe20003800000 */
[----:B0-----:R-:W-:-:S07]  /*26df0*/  IMAD.MOV.U32 R15, RZ, RZ, -0x1 ;  /* 0xffffffffff0f7424 */ /* 0x001fce00078e00ff */
[----:B-12---:R-:W-:Y:S05]  /*26e00*/  WARPSYNC.COLLECTIVE R15, `(.L_x_3134) ;  /* 0x000000000f0c7348 */ /* 0x006fea0003c00000 */
[----:B------:R-:W-:Y:S02]  /*26e10*/  ELECT P6, UR62, PT ;  /* 0x00000000003e782f */ /* 0x000fe400038c0000 */
[----:B------:R-:W-:Y:S01]  /*26e20*/  MOV R14, UR62 ;  /* 0x0000003e000e7c02 */ /* 0x000fe20008000f00 */
[----:B-12---:R-:W-:Y:S10]  /*26e30*/  ENDCOLLECTIVE ;  /* 0x000000000000791b */ /* 0x006ff40003800000 */
.L_x_3134:
[----:B------:R-:W-:Y:S05]  /*26e40*/  BSYNC B0 ;  /* 0x0000000000007941 */ /* 0x000fea0003800000 */
.L_x_3133:
[----:B------:R-:W-:Y:S05]  /*26e50*/  BRA `(.L_x_3135) ;  /* 0xffffff9400807947 */ /* 0x000fea000383ffff */
.L_x_2955:
[----:B---3--:R3:W4:Y:S02]  /*26e60*/  SYNCS.PHASECHK.TRANS64.TRYWAIT P0, [R0+URZ+0x22840], R2 ;  /* 0x02284002000075a7 */ /* 0x008724000800017f */
[----:B----4-:R-:W-:Y:S05]  /*26e70*/  @!P0 NANOSLEEP.SYNCS 0x989680 ;  /* 0x009896800000895d */ /* 0x010fea0003900000 */
[----:B------:R-:W4:Y:S02]  /*26e80*/  @!P0 SYNCS.PHASECHK.TRANS64 P0, [R0+URZ+0x22840], R2 ;  /* 0x02284002000085a7 */ /* 0x000f24000800007f */
[----:B----4-:R-:W-:Y:S05]  /*26e90*/  @!P0 BRA `(.L_x_2955) ;  /* 0xfffffffc00f08947 */ /* 0x010fea000383ffff */
[----:B------:R-:W-:Y:S05]  /*26ea0*/  BRA `(.L_x_3136) ;  /* 0xffffff9400e47947 */ /* 0x000fea000383ffff */
.L_x_2959:
        /* <DEDUP_REMOVED lines=13> */
.L_x_3137:
[----:B------:R-:W-:Y:S02]  /*26f80*/  IMAD.MOV.U32 R13, RZ, RZ, R4 ;  /* 0x000000ffff0d7224 */ /* 0x000fe400078e0004 */
[----:B------:R-:W-:-:S07]  /*26f90*/  IMAD.MOV.U32 R6, RZ, RZ, R14 ;  /* 0x000000ffff067224 */ /* 0x000fce00078e000e */
[----:B------:R-:W-:Y:S05]  /*26fa0*/  WARPSYNC.COLLECTIVE R15, `(.L_x_3138) ;  /* 0x000000000f087348 */ /* 0x000fea0003c00000 */
[----:B------:R0:W1:Y:S02]  /*26fb0*/  SHFL.IDX P6, R14, R13, R12, R11 ;  /* 0x0000000c0d0e7389 */ /* 0x00006400000c000b */
[----:B01----:R-:W-:Y:S01]  /*26fc0*/  ENDCOLLECTIVE ;  /* 0x000000000000791b */ /* 0x003fe20003800000 */
.L_x_3138:
[----:B------:R-:W-:Y:S02]  /*26fd0*/  IMAD.MOV.U32 R13, RZ, RZ, R3 ;  /* 0x000000ffff0d7224 */ /* 0x000fe400078e0003 */
[----:B------:R-:W-:Y:S02]  /*26fe0*/  IMAD.MOV.U32 R12, RZ, RZ, 0x1 ;  /* 0x00000001ff0c7424 */ /* 0x000fe400078e00ff */
[----:B------:R-:W-:-:S07]  /*26ff0*/  IMAD.MOV.U32 R7, RZ, RZ, R14 ;  /* 0x000000ffff077224 */ /* 0x000fce00078e000e */
[----:B------:R-:W-:Y:S05]  /*27000*/  WARPSYNC.COLLECTIVE R15, `(.L_x_3139) ;  /* 0x000000000f087348 */ /* 0x000fea0003c00000 */
[----:B------:R0:W1:Y:S02]  /*27010*/  SHFL.IDX P6, R14, R13, R12, R11 ;  /* 0x0000000c0d0e7389 */ /* 0x00006400000c000b */
[----:B01----:R-:W-:Y:S01]  /*27020*/  ENDCOLLECTIVE ;  /* 0x000000000000791b */ /* 0x003fe20003800000 */
.L_x_3139:
        /* <DEDUP_REMOVED lines=15> */
.L_x_3140:
[----:B------:R-:W-:Y:S02]  /*27120*/  IMAD.MOV.U32 R13, RZ, RZ, R3 ;  /* 0x000000ffff0d7224 */ /* 0x000fe400078e0003 */
[----:B------:R-:W-:Y:S02]  /*27130*/  IMAD.MOV.U32 R12, RZ, RZ, 0x2 ;  /* 0x00000002ff0c7424 */ /* 0x000fe400078e00ff */
[----:B------:R-:W-:-:S07]  /*27140*/  IMAD.MOV.U32 R5, RZ, RZ, R14 ;  /* 0x000000ffff057224 */ /* 0x000fce00078e000e */
[----:B------:R-:W-:Y:S05]  /*27150*/  WARPSYNC.COLLECTIVE R15, `(.L_x_3141) ;  /* 0x000000000f087348 */ /* 0x000fea0003c00000 */
[----:B------:R0:W1:Y:S02]  /*27160*/  SHFL.IDX P6, R14, R13, R12, R11 ;  /* 0x0000000c0d0e7389 */ /* 0x00006400000c000b */
[----:B01----:R-:W-:Y:S01]  /*27170*/  ENDCOLLECTIVE ;  /* 0x000000000000791b */ /* 0x003fe20003800000 */
.L_x_3141:
        /* <DEDUP_REMOVED lines=15> */
.L_x_3142:
[----:B------:R-:W-:Y:S02]  /*27270*/  IMAD.MOV.U32 R13, RZ, RZ, R3 ;  /* 0x000000ffff0d7224 */ /* 0x000fe400078e0003 */
[----:B------:R-:W-:Y:S02]  /*27280*/  IMAD.MOV.U32 R12, RZ, RZ, 0x3 ;  /* 0x00000003ff0c7424 */ /* 0x000fe400078e00ff */
[----:B------:R-:W-:-:S07]  /*27290*/  IMAD.MOV.U32 R5, RZ, RZ, R14 ;  /* 0x000000ffff057224 */ /* 0x000fce00078e000e */
[----:B------:R-:W-:Y:S05]  /*272a0*/  WARPSYNC.COLLECTIVE R15, `(.L_x_3143) ;  /* 0x000000000f087348 */ /* 0x000fea0003c00000 */
[----:B------:R0:W1:Y:S02]  /*272b0*/  SHFL.IDX P6, R14, R13, R12, R11 ;  /* 0x0000000c0d0e7389 */ /* 0x00006400000c000b */
[----:B01----:R-:W-:Y:S01]  /*272c0*/  ENDCOLLECTIVE ;  /* 0x000000000000791b */ /* 0x003fe20003800000 */
.L_x_3143:
        /* <DEDUP_REMOVED lines=15> */
.L_x_3144:
[----:B------:R-:W-:Y:S02]  /*273c0*/  IMAD.MOV.U32 R13, RZ, RZ, R3 ;  /* 0x000000ffff0d7224 */ /* 0x000fe400078e0003 */
[----:B------:R-:W-:Y:S02]  /*273d0*/  IMAD.MOV.U32 R12, RZ, RZ, 0x4 ;  /* 0x00000004ff0c7424 */ /* 0x000fe400078e00ff */
[----:B------:R-:W-:-:S07]  /*273e0*/  IMAD.MOV.U32 R5, RZ, RZ, R14 ;  /* 0x000000ffff057224 */ /* 0x000fce00078e000e */
[----:B------:R-:W-:Y:S05]  /*273f0*/  WARPSYNC.COLLECTIVE R15, `(.L_x_3145) ;  /* 0x000000000f087348 */ /* 0x000fea0003c00000 */
[----:B------:R0:W1:Y:S02]  /*27400*/  SHFL.IDX P6, R14, R13, R12, R11 ;  /* 0x0000000c0d0e7389 */ /* 0x00006400000c000b */
[----:B01----:R-:W-:Y:S01]  /*27410*/  ENDCOLLECTIVE ;  /* 0x000000000000791b */ /* 0x003fe20003800000 */
.L_x_3145:
        /* <DEDUP_REMOVED lines=15> */
.L_x_3146:
[----:B------:R-:W-:Y:S02]  /*27510*/  IMAD.MOV.U32 R13, RZ, RZ, R3 ;  /* 0x000000ffff0d7224 */ /* 0x000fe400078e0003 */
[----:B------:R-:W-:Y:S02]  /*27520*/  IMAD.MOV.U32 R12, RZ, RZ, 0x5 ;  /* 0x00000005ff0c7424 */ /* 0x000fe400078e00ff */
[----:B------:R-:W-:-:S07]  /*27530*/  IMAD.MOV.U32 R5, RZ, RZ, R14 ;  /* 0x000000ffff057224 */ /* 0x000fce00078e000e */
[----:B------:R-:W-:Y:S05]  /*27540*/  WARPSYNC.COLLECTIVE R15, `(.L_x_3147) ;  /* 0x000000000f087348 */ /* 0x000fea0003c00000 */
[----:B------:R0:W1:Y:S02]  /*27550*/  SHFL.IDX P6, R14, R13, R12, R11 ;  /* 0x0000000c0d0e7389 */ /* 0x00006400000c000b */
[----:B01----:R-:W-:Y:S01]  /*27560*/  ENDCOLLECTIVE ;  /* 0x000000000000791b */ /* 0x003fe20003800000 */
.L_x_3147:
        /* <DEDUP_REMOVED lines=15> */
.L_x_3148:
[----:B------:R-:W-:Y:S02]  /*27660*/  IMAD.MOV.U32 R13, RZ, RZ, R3 ;  /* 0x000000ffff0d7224 */ /* 0x000fe400078e0003 */
[----:B------:R-:W-:Y:S02]  /*27670*/  IMAD.MOV.U32 R12, RZ, RZ, 0x6 ;  /* 0x00000006ff0c7424 */ /* 0x000fe400078e00ff */
[----:B------:R-:W-:-:S07]  /*27680*/  IMAD.MOV.U32 R5, RZ, RZ, R14 ;  /* 0x000000ffff057224 */ /* 0x000fce00078e000e */
[----:B------:R-:W-:Y:S05]  /*27690*/  WARPSYNC.COLLECTIVE R15, `(.L_x_3149) ;  /* 0x000000000f087348 */ /* 0x000fea0003c00000 */
[----:B------:R0:W1:Y:S02]  /*276a0*/  SHFL.IDX P6, R14, R13, R12, R11 ;  /* 0x0000000c0d0e7389 */ /* 0x00006400000c000b */
[----:B01----:R-:W-:Y:S01]  /*276b0*/  ENDCOLLECTIVE ;  /* 0x000000000000791b */ /* 0x003fe20003800000 */
.L_x_3149:
        /* <DEDUP_REMOVED lines=13> */
.L_x_3150:
        /* <DEDUP_REMOVED lines=8> */
.L_x_3151:
        /* <DEDUP_REMOVED lines=13> */
.L_x_3152:
[----:B------:R-:W-:Y:S01]  /*278e0*/  IMAD.MOV.U32 R3, RZ, RZ, R14 ;  /* 0x000000ffff037224 */ /* 0x000fe200078e000e */
[----:B------:R-:W-:Y:S06]  /*278f0*/  BRA `(.L_x_3153) ;  /* 0xffffff9800647947 */ /* 0x000fec000383ffff */
.L_x_2962:
[----:B0-----:R0:W1:Y:S02]  /*27900*/  SYNCS.PHASECHK.TRANS64.TRYWAIT P0, [R19+URZ+0x22820], R0 ;  /* 0x02282000130075a7 */ /* 0x001064000800017f */
[----:B-1----:R-:W-:Y:S05]  /*27910*/  @!P0 NANOSLEEP.SYNCS 0x989680 ;  /* 0x009896800000895d */ /* 0x002fea0003900000 */
[----:B------:R-:W1:Y:S02]  /*27920*/  @!P0 SYNCS.PHASECHK.TRANS64 P0, [R19+URZ+0x22820], R0 ;  /* 0x02282000130085a7 */ /* 0x000e64000800007f */
[----:B-1----:R-:W-:Y:S05]  /*27930*/  @!P0 BRA `(.L_x_2962) ;  /* 0xfffffffc00f08947 */ /* 0x002fea000383ffff */
[----:B------:R-:W-:Y:S05]  /*27940*/  BRA `(.L_x_3154) ;  /* 0xffffff9800c07947 */ /* 0x000fea000383ffff */
.L_x_2966:
[----:B0-----:R0:W1:Y:S02]  /*27950*/  SYNCS.PHASECHK.TRANS64.TRYWAIT P0, [R2+URZ+0x22860], R0 ;  /* 0x02286000020075a7 */ /* 0x001064000800017f */
[----:B-1----:R-:W-:Y:S05]  /*27960*/  @!P0 NANOSLEEP.SYNCS 0x989680 ;  /* 0x009896800000895d */ /* 0x002fea0003900000 */
[----:B------:R-:W1:Y:S02]  /*27970*/  @!P0 SYNCS.PHASECHK.TRANS64 P0, [R2+URZ+0x22860], R0 ;  /* 0x02286000020085a7 */ /* 0x000e64000800007f */
[----:B-1----:R-:W-:Y:S05]  /*27980*/  @!P0 BRA `(.L_x_2966) ;  /* 0xfffffffc00f08947 */ /* 0x002fea000383ffff */
[----:B------:R-:W-:Y:S05]  /*27990*/  BRA `(.L_x_3155) ;  /* 0xffffff9800e47947 */ /* 0x000fea000383ffff */
.L_x_2981:
[----:B-1----:R1:W2:Y:S02]  /*279a0*/  SYNCS.PHASECHK.TRANS64.TRYWAIT P0, [R2+URZ+0x22840], R6 ;  /* 0x02284006020075a7 */ /* 0x0022a4000800017f */
[----:B--2---:R-:W-:Y:S05]  /*279b0*/  @!P0 NANOSLEEP.SYNCS 0x989680 ;  /* 0x009896800000895d */ /* 0x004fea0003900000 */
[----:B------:R-:W2:Y:S02]  /*279c0*/  @!P0 SYNCS.PHASECHK.TRANS64 P0, [R2+URZ+0x22840], R6 ;  /* 0x02284006020085a7 */ /* 0x000ea4000800007f */
[----:B--2---:R-:W-:Y:S05]  /*279d0*/  @!P0 BRA `(.L_x_2981) ;  /* 0xfffffffc00f08947 */ /* 0x004fea000383ffff */
[----:B------:R-:W-:Y:S05]  /*279e0*/  BRA `(.L_x_3156) ;  /* 0xffffffa400247947 */ /* 0x000fea000383ffff */
.L_x_2986:
[----:B0-----:R0:W2:Y:S02]  /*279f0*/  SYNCS.PHASECHK.TRANS64.TRYWAIT P0, [R2+URZ+0x22860], R6 ;  /* 0x02286006020075a7 */ /* 0x0010a4000800017f */
[----:B--2---:R-:W-:Y:S05]  /*27a00*/  @!P0 NANOSLEEP.SYNCS 0x989680 ;  /* 0x009896800000895d */ /* 0x004fea0003900000 */
[----:B------:R-:W2:Y:S02]  /*27a10*/  @!P0 SYNCS.PHASECHK.TRANS64 P0, [R2+URZ+0x22860], R6 ;  /* 0x02286006020085a7 */ /* 0x000ea4000800007f */
[----:B--2---:R-:W-:Y:S05]  /*27a20*/  @!P0 BRA `(.L_x_2986) ;  /* 0xfffffffc00f08947 */ /* 0x004fea000383ffff */
[----:B------:R-:W-:Y:S05]  /*27a30*/  BRA `(.L_x_3157) ;  /* 0xffffffa400a47947 */ /* 0x000fea000383ffff */
.L_x_2997:
[----:B-1----:R1:W2:Y:S02]  /*27a40*/  SYNCS.PHASECHK.TRANS64.TRYWAIT P0, [R3+URZ+0x22840], R2 ;  /* 0x02284002030075a7 */ /* 0x0022a4000800017f */
[----:B--2---:R-:W-:Y:S05]  /*27a50*/  @!P0 NANOSLEEP.SYNCS 0x989680 ;  /* 0x009896800000895d */ /* 0x004fea0003900000 */
[----:B------:R-:W2:Y:S02]  /*27a60*/  @!P0 SYNCS.PHASECHK.TRANS64 P0, [R3+URZ+0x22840], R2 ;  /* 0x02284002030085a7 */ /* 0x000ea4000800007f */
[----:B--2---:R-:W-:Y:S05]  /*27a70*/  @!P0 BRA `(.L_x_2997) ;  /* 0xfffffffc00f08947 */ /* 0x004fea000383ffff */
[----:B------:R-:W-:Y:S05]  /*27a80*/  BRA `(.L_x_3158) ;  /* 0xffffffac00907947 */ /* 0x000fea000383ffff */
.L_x_3002:
[----:B0-----:R0:W2:Y:S02]  /*27a90*/  SYNCS.PHASECHK.TRANS64.TRYWAIT P0, [R3+URZ+0x22860], R2 ;  /* 0x02286002030075a7 */ /* 0x0010a4000800017f */
[----:B--2---:R-:W-:Y:S05]  /*27aa0*/  @!P0 NANOSLEEP.SYNCS 0x989680 ;  /* 0x009896800000895d */ /* 0x004fea0003900000 */
[----:B------:R-:W2:Y:S02]  /*27ab0*/  @!P0 SYNCS.PHASECHK.TRANS64 P0, [R3+URZ+0x22860], R2 ;  /* 0x02286002030085a7 */ /* 0x000ea4000800007f */
[----:B--2---:R-:W-:Y:S05]  /*27ac0*/  @!P0 BRA `(.L_x_3002) ;  /* 0xfffffffc00f08947 */ /* 0x004fea000383ffff */
[----:B------:R-:W-:Y:S05]  /*27ad0*/  BRA `(.L_x_3159) ;  /* 0xffffffb0000c7947 */ /* 0x000fea000383ffff */
.L_x_3013:
[----:B-1----:R1:W2:Y:S02]  /*27ae0*/  SYNCS.PHASECHK.TRANS64.TRYWAIT P0, [R3+URZ+0x22840], R2 ;  /* 0x02284002030075a7 */ /* 0x0022a4000800017f */
[----:B--2---:R-:W-:Y:S05]  /*27af0*/  @!P0 NANOSLEEP.SYNCS 0x989680 ;  /* 0x009896800000895d */ /* 0x004fea0003900000 */
[----:B------:R-:W2:Y:S02]  /*27b00*/  @!P0 SYNCS.PHASECHK.TRANS64 P0, [R3+URZ+0x22840], R2 ;  /* 0x02284002030085a7 */ /* 0x000ea4000800007f */
[----:B--2---:R-:W-:Y:S05]  /*27b10*/  @!P0 BRA `(.L_x_3013) ;  /* 0xfffffffc00f08947 */ /* 0x004fea000383ffff */
[----:B------:R-:W-:Y:S05]  /*27b20*/  BRA `(.L_x_3160) ;  /* 0xffffffb400dc7947 */ /* 0x000fea000383ffff */
.L_x_3018:
[----:B--2---:R2:W3:Y:S02]  /*27b30*/  SYNCS.PHASECHK.TRANS64.TRYWAIT P0, [R3+URZ+0x22860], R2 ;  /* 0x02286002030075a7 */ /* 0x0044e4000800017f */
[----:B---3--:R-:W-:Y:S05]  /*27b40*/  @!P0 NANOSLEEP.SYNCS 0x989680 ;  /* 0x009896800000895d */ /* 0x008fea0003900000 */
[----:B------:R-:W3:Y:S02]  /*27b50*/  @!P0 SYNCS.PHASECHK.TRANS64 P0, [R3+URZ+0x22860], R2 ;  /* 0x02286002030085a7 */ /* 0x000ee4000800007f */
[----:B---3--:R-:W-:Y:S05]  /*27b60*/  @!P0 BRA `(.L_x_3018) ;  /* 0xfffffffc00f08947 */ /* 0x008fea000383ffff */
[----:B------:R-:W-:Y:S05]  /*27b70*/  BRA `(.L_x_3161) ;  /* 0xffffffb8005c7947 */ /* 0x000fea000383ffff */
.L_x_3030:
[----:B---34-:R-:W3:Y:S01]  /*27b80*/  LDL R0, [R1] ;  /* 0x0000000001007983 */ /* 0x018ee20000100800 */
[----:B------:R-:W-:Y:S01]  /*27b90*/  BSSY B0, `(.L_x_3162) ;  /* 0x0000008000007945 */ /* 0x000fe20003800000 */
[----:B------:R-:W-:Y:S02]  /*27ba0*/  IMAD.MOV.U32 R12, RZ, RZ, RZ ;  /* 0x000000ffff0c7224 */ /* 0x000fe400078e00ff */
[----:B------:R-:W-:Y:S02]  /*27bb0*/  IMAD.MOV.U32 R11, RZ, RZ, 0x1f ;  /* 0x0000001fff0b7424 */ /* 0x000fe400078e00ff */
[----:B0-----:R-:W-:Y:S02]  /*27bc0*/  IMAD.MOV.U32 R15, RZ, RZ, -0x1 ;  /* 0xffffffffff0f7424 */ /* 0x001fe400078e00ff */
[----:B---3--:R-:W-:-:S07]  /*27bd0*/  IMAD.MOV.U32 R13, RZ, RZ, R0 ;  /* 0x000000ffff0d7224 */ /* 0x008fce00078e0000 */
[----:B-12---:R-:W-:Y:S05]  /*27be0*/  WARPSYNC.COLLECTIVE R15, `(.L_x_3163) ;  /* 0x000000000f087348 */ /* 0x006fea0003c00000 */
[----:B------:R0:W3:Y:S02]  /*27bf0*/  SHFL.IDX P6, R14, R13, R12, R11 ;  /* 0x0000000c0d0e7389 */ /* 0x0000e400000c000b */
[----:B0123--:R-:W-:Y:S01]  /*27c00*/  ENDCOLLECTIVE ;  /* 0x000000000000791b */ /* 0x00ffe20003800000 */
.L_x_3163:
[----:B------:R-:W-:Y:S05]  /*27c10*/  BSYNC B0 ;  /* 0x0000000000007941 */ /* 0x000fea0003800000 */
.L_x_3162:
        /* <DEDUP_REMOVED lines=9> */
.L_x_3164:
        /* <DEDUP_REMOVED lines=26> */
.L_x_3165:
        /* <DEDUP_REMOVED lines=8> */
.L_x_3166:
        /* <DEDUP_REMOVED lines=8> */
.L_x_3167:
        /* <DEDUP_REMOVED lines=8> */
.L_x_3168:
        /* <DEDUP_REMOVED lines=8> */
.L_x_3169:
        /* <DEDUP_REMOVED lines=9> */
.L_x_3170:
[----:B------:R-:W-:Y:S01]  /*280e0*/  IMAD.MOV.U32 R9, RZ, RZ, R14 ;  /* 0x000000ffff097224 */ /* 0x000fe200078e000e */
[----:B------:R-:W-:Y:S06]  /*280f0*/  BRA `(.L_x_3171) ;  /* 0xffffffbc00ac7947 */ /* 0x000fec000383ffff */
.L_x_3033:
        /* <DEDUP_REMOVED lines=8> */
.L_x_3173:
[----:B------:R-:W-:Y:S05]  /*28180*/  BSYNC B0 ;  /* 0x0000000000007941 */ /* 0x000fea0003800000 */
.L_x_3172:
        /* <DEDUP_REMOVED lines=10> */
.L_x_3174:
        /* <DEDUP_REMOVED lines=8> */
.L_x_3175:
        /* <DEDUP_REMOVED lines=8> */
.L_x_3176:
        /* <DEDUP_REMOVED lines=8> */
.L_x_3177:
        /* <DEDUP_REMOVED lines=9> */
.L_x_3178:
[----:B------:R-:W-:Y:S01]  /*28440*/  IMAD.MOV.U32 R9, RZ, RZ, R14 ;  /* 0x000000ffff097224 */ /* 0x000fe200078e000e */
[----:B------:R-:W-:Y:S06]  /*28450*/  BRA `(.L_x_3179) ;  /* 0xffffffbc00807947 */ /* 0x000fec000383ffff */
.L_x_3035:
[----:B------:R-:W-:Y:S01]  /*28460*/  BSSY B0, `(.L_x_3180) ;  /* 0x0000006000007945 */ /* 0x000fe20003800000 */
[----:B------:R-:W-:Y:S01]  /*28470*/  PLOP3.LUT P6, PT, P6, PT, PT, 0x8, 0x0 ;  /* 0x000000000000781c */ /* 0x000fe200037ce170 */
[----:B------:R-:W-:-:S12]  /*28480*/  IMAD.MOV.U32 R15, RZ, RZ, -0x1 ;  /* 0xffffffffff0f7424 */ /* 0x000fd800078e00ff */
[----:B0-----:R-:W-:Y:S05]  /*28490*/  WARPSYNC.COLLECTIVE R15, `(.L_x_3181) ;  /* 0x000000000f087348 */ /* 0x001fea0003c00000 */
[----:B------:R-:W-:Y:S01]  /*284a0*/  VOTE.ANY R14, PT, P6 ;  /* 0x00000000000e7806 */ /* 0x000fe200030e0100 */
[----:B0-----:R-:W-:Y:S06]  /*284b0*/  ENDCOLLECTIVE ;  /* 0x000000000000791b */ /* 0x001fec0003800000 */
.L_x_3181:
[----:B------:R-:W-:Y:S05]  /*284c0*/  BSYNC B0 ;  /* 0x0000000000007941 */ /* 0x000fea0003800000 */
.L_x_3180:
        /* <DEDUP_REMOVED lines=10> */
.L_x_3182:
[----:B------:R-:W-:Y:S02]  /*28570*/  IMAD.MOV.U32 R13, RZ, RZ, R6 ;  /* 0x000000ffff0d7224 */ /* 0x000fe400078e0006 */
[----:B------:R-:W-:-:S07]  /*28580*/  IMAD.MOV.U32 R4, RZ, RZ, R14 ;  /* 0x000000ffff047224 */ /* 0x000fce00078e000e */
[----:B------:R-:W-:Y:S05]  /*28590*/  WARPSYNC.COLLECTIVE R15, `(.L_x_3183) ;  /* 0x000000000f087348 */ /* 0x000fea0003c00000 */
[----:B------:R0:W1:Y:S02]  /*285a0*/  SHFL.IDX P6, R14, R13, R12, R11 ;  /* 0x0000000c0d0e7389 */ /* 0x00006400000c000b */
[----:B01----:R-:W-:Y:S01]  /*285b0*/  ENDCOLLECTIVE ;  /* 0x000000000000791b */ /* 0x003fe20003800000 */
.L_x_3183:
[----:B------:R-:W-:Y:S02]  /*285c0*/  IMAD.MOV.U32 R6, RZ, RZ, R14 ;  /* 0x000000ffff067224 */ /* 0x000fe400078e000e */
[----:B------:R-:W-:-:S05]  /*285d0*/  IMAD.IADD R10, R3, 0x1, R10 ;  /* 0x00000001030a7824 */ /* 0x000fca00078e020a */
[----:B------:R2:W-:Y:S01]  /*285e0*/  STL [R1+0xc], R10 ;  /* 0x00000c0a01007387 */ /* 0x0005e20000100800 */
[----:B------:R-:W-:Y:S05]  /*285f0*/  BRA `(.L_x_3184) ;  /* 0xffffffbc00607947 */ /* 0x000fea000383ffff */
.L_x_3037:
[----:B------:R-:W-:Y:S01]  /*28600*/  BSSY B0, `(.L_x_3185) ;  /* 0x0000008000007945 */ /* 0x000fe20003800000 */
[----:B------:R-:W-:Y:S02]  /*28610*/  IMAD.MOV.U32 R13, RZ, RZ, R7 ;  /* 0x000000ffff0d7224 */ /* 0x000fe400078e0007 */
[----:B------:R-:W-:Y:S02]  /*28620*/  IMAD.MOV.U32 R12, RZ, RZ, R3 ;  /* 0x000000ffff0c7224 */ /* 0x000fe400078e0003 */
[----:B------:R-:W-:Y:S02]  /*28630*/  IMAD.MOV.U32 R11, RZ, RZ, 0x1f ;  /* 0x0000001fff0b7424 */ /* 0x000fe400078e00ff */
[----:B------:R-:W-:-:S07]  /*28640*/  IMAD.MOV.U32 R15, RZ, RZ, -0x1 ;  /* 0xffffffffff0f7424 */ /* 0x000fce00078e00ff */
[----:B0-2---:R-:W-:Y:S05]  /*28650*/  WARPSYNC.COLLECTIVE R15, `(.L_x_3186) ;  /* 0x000000000f087348 */ /* 0x005fea0003c00000 */
[----:B------:R1:W3:Y:S02]  /*28660*/  SHFL.IDX P6, R14, R13, R12, R11 ;  /* 0x0000000c0d0e7389 */ /* 0x0002e400000c000b */
[----:B0123--:R-:W-:Y:S01]  /*28670*/  ENDCOLLECTIVE ;  /* 0x000000000000791b */ /* 0x00ffe20003800000 */
.L_x_3186:
[----:B------:R-:W-:Y:S05]  /*28680*/  BSYNC B0 ;  /* 0x0000000000007941 */ /* 0x000fea0003800000 */
.L_x_3185:
[----:B------:R-:W-:Y:S01]  /*28690*/  IMAD.MOV.U32 R8, RZ, RZ, R14 ;  /* 0x000000ffff087224 */ /* 0x000fe200078e000e */
[----:B------:R-:W-:Y:S06]  /*286a0*/  BRA `(.L_x_3036) ;  /* 0xffffffbc004c7947 */ /* 0x000fec000383ffff */
.L_x_3043:
[----:B0-----:R0:W1:Y:S02]  /*286b0*/  SYNCS.PHASECHK.TRANS64.TRYWAIT P0, [R0+URZ+0x22820], R3 ;  /* 0x02282003000075a7 */ /* 0x001064000800017f */
[----:B-1----:R-:W-:Y:S05]  /*286c0*/  @!P0 NANOSLEEP.SYNCS 0x989680 ;  /* 0x009896800000895d */ /* 0x002fea0003900000 */
[----:B------:R-:W1:Y:S02]  /*286d0*/  @!P0 SYNCS.PHASECHK.TRANS64 P0, [R0+URZ+0x22820], R3 ;  /* 0x02282003000085a7 */ /* 0x000e64000800007f */
[----:B-1----:R-:W-:Y:S05]  /*286e0*/  @!P0 BRA `(.L_x_3043) ;  /* 0xfffffffc00f08947 */ /* 0x002fea000383ffff */
[----:B------:R-:W-:Y:S05]  /*286f0*/  BRA `(.L_x_3187) ;  /* 0xffffffc400e87947 */ /* 0x000fea000383ffff */
.L_x_3044:
        /* <DEDUP_REMOVED lines=11> */
.L_x_3189:
[----:B------:R-:W-:Y:S05]  /*287b0*/  BSYNC B0 ;  /* 0x0000000000007941 */ /* 0x000fea0003800000 */
.L_x_3188:
[----:B------:R-:W-:Y:S05]  /*287c0*/  BRA `(.L_x_3190) ;  /* 0xffffffc400d07947 */ /* 0x000fea000383ffff */
.L_x_3045:
[----:B------:R-:W-:Y:S01]  /*287d0*/  BSSY B0, `(.L_x_3191) ;  /* 0x0000006000007945 */ /* 0x000fe20003800000 */
[----:B------:R-:W-:-:S07]  /*287e0*/  IMAD.MOV.U32 R15, RZ, RZ, -0x1 ;  /* 0xffffffffff0f7424 */ /* 0x000fce00078e00ff */
[----:B01-3--:R-:W-:Y:S05]  /*287f0*/  WARPSYNC.COLLECTIVE R15, `(.L_x_3192) ;  /* 0x000000000f0c7348 */ /* 0x00bfea0003c00000 */
[----:B------:R-:W-:Y:S02]  /*28800*/  ELECT P6, UR62, PT ;  /* 0x00000000003e782f */ /* 0x000fe400038c0000 */
[----:B------:R-:W-:Y:S01]  /*28810*/  MOV R14, UR62 ;  /* 0x0000003e000e7c02 */ /* 0x000fe20008000f00 */
[----:B01-3--:R-:W-:Y:S10]  /*28820*/  ENDCOLLECTIVE ;  /* 0x000000000000791b */ /* 0x00bff40003800000 */
.L_x_3192:
[----:B------:R-:W-:Y:S05]  /*28830*/  BSYNC B0 ;  /* 0x0000000000007941 */ /* 0x000fea0003800000 */
.L_x_3191:
[----:B------:R-:W-:Y:S05]  /*28840*/  BRA `(.L_x_3193) ;  /* 0xffffffc400c47947 */ /* 0x000fea000383ffff */
.L_x_3047:
[----:B0-----:R0:W1:Y:S02]  /*28850*/  SYNCS.PHASECHK.TRANS64.TRYWAIT P0, [R6+URZ], R5 ;  /* 0x00000005060075a7 */ /* 0x001064000800017f */
[----:B-1----:R-:W-:Y:S05]  /*28860*/  @!P0 NANOSLEEP.SYNCS 0x989680 ;  /* 0x009896800000895d */ /* 0x002fea0003900000 */
[----:B------:R-:W1:Y:S02]  /*28870*/  @!P0 SYNCS.PHASECHK.TRANS64 P0, [R6+URZ], R5 ;  /* 0x00000005060085a7 */ /* 0x000e64000800007f */
[----:B-1----:R-:W-:Y:S05]  /*28880*/  @!P0 BRA `(.L_x_3047) ;  /* 0xfffffffc00f08947 */ /* 0x002fea000383ffff */
[----:B------:R-:W-:Y:S05]  /*28890*/  BRA `(.L_x_3194) ;  /* 0xffffffc800007947 */ /* 0x000fea000383ffff */
.L_x_3048:
[----:B-1----:R1:W2:Y:S02]  /*288a0*/  SYNCS.PHASECHK.TRANS64.TRYWAIT P0, [R7+URZ], R2 ;  /* 0x00000002070075a7 */ /* 0x0022a4000800017f */
[----:B--2---:R-:W-:Y:S05]  /*288b0*/  @!P0 NANOSLEEP.SYNCS 0x989680 ;  /* 0x009896800000895d */ /* 0x004fea0003900000 */
[----:B------:R-:W2:Y:S02]  /*288c0*/  @!P0 SYNCS.PHASECHK.TRANS64 P0, [R7+URZ], R2 ;  /* 0x00000002070085a7 */ /* 0x000ea4000800007f */
[----:B--2---:R-:W-:Y:S05]  /*288d0*/  @!P0 BRA `(.L_x_3048) ;  /* 0xfffffffc00f08947 */ /* 0x004fea000383ffff */
[----:B------:R-:W-:Y:S05]  /*288e0*/  BRA `(.L_x_3195) ;  /* 0xffffffc400f47947 */ /* 0x000fea000383ffff */
.L_x_3050:
[----:B--2---:R2:W4:Y:S02]  /*288f0*/  SYNCS.PHASECHK.TRANS64.TRYWAIT P0, [R4+URZ], R5 ;  /* 0x00000005040075a7 */ /* 0x004524000800017f */
[----:B----4-:R-:W-:Y:S05]  /*28900*/  @!P0 NANOSLEEP.SYNCS 0x989680 ;  /* 0x009896800000895d */ /* 0x010fea0003900000 */
[----:B------:R-:W4:Y:S02]  /*28910*/  @!P0 SYNCS.PHASECHK.TRANS64 P0, [R4+URZ], R5 ;  /* 0x00000005040085a7 */ /* 0x000f24000800007f */
[----:B----4-:R-:W-:Y:S05]  /*28920*/  @!P0 BRA `(.L_x_3050) ;  /* 0xfffffffc00f08947 */ /* 0x010fea000383ffff */
[----:B------:R-:W-:Y:S05]  /*28930*/  BRA `(.L_x_3196) ;  /* 0xffffffc400fc7947 */ /* 0x000fea000383ffff */
.L_x_3197:
        /* <DEDUP_REMOVED lines=12> */
.L_x_6138:


//--------------------- .text._ZN7cutlass13device_kernelIN5flash11enable_sm90INS1_16FlashAttnFwdSm90INS1_25CollectiveMainloopFwdSm90ILi2EN4cute5tupleIJNS5_1CILi1EEES8_S8_EEENS6_IJNS7_ILi128EEENS7_ILi96EEENS7_ILi64EEEEEELi256ENS_10bfloat16_tEfNS_4arch4Sm90ELb0ELb1ELb1ELb1ELb0ELb0ELb1ELb1ELb0ELb1ELb1ELb0EEENS1_21CollectiveEpilogueFwdINS6_IJSA_NS7_ILi256EEESB_EEES9_SE_SG_Li256ELb1ELb1ELb1ELb0EEENS1_36VarlenDynamicPersistentTileSchedulerILi128ELi96ELi256ELi128ELb1ELb1ELb1ELb1ELb0ELb1EEEEEEEEEvNT_6ParamsE --------------------------
	.section	.text._ZN7cutlass13device_kernelIN5flash11enable_sm90INS1_16FlashAttnFwdSm90INS1_25CollectiveMainloopFwdSm90ILi2EN4cute5tupleIJNS5_1CILi1EEES8_S8_EEENS6_IJNS7_ILi128EEENS7_ILi96EEENS7_ILi64EEEEEELi256ENS_10bfloat16_tEfNS_4arch4Sm90ELb0ELb1ELb1ELb1ELb0ELb0ELb1ELb1ELb0ELb1ELb1ELb0EEENS1_21CollectiveEpilogueFwdINS6_IJSA_NS7_ILi256EEESB_EEES9_SE_SG_Li256ELb1ELb1ELb1ELb0EEENS1_36VarlenDynamicPersistentTileSchedulerILi128ELi96ELi256ELi128ELb1ELb1ELb1ELb1ELb0ELb1EEEEEEEEEvNT_6ParamsE,"ax",@progbits
	.align	128
.text._ZN7cutlass13device_kernelIN5flash11enable_sm90INS1_16FlashAttnFwdSm90INS1_25CollectiveMainloopFwdSm90ILi2EN4cute5tupleIJNS5_1CILi1EEES8_S8_EEENS6_IJNS7_ILi128EEENS7_ILi96EEENS7_ILi64EEEEEELi256ENS_10bfloat16_tEfNS_4arch4Sm90ELb0ELb1ELb1ELb1ELb0ELb0ELb1ELb1ELb0ELb1ELb1ELb0EEENS1_21CollectiveEpilogueFwdINS6_IJSA_NS7_ILi256EEESB_EEES9_SE_SG_Li256ELb1ELb1ELb1ELb0EEENS1_36VarlenDynamicPersistentTileSchedulerILi128ELi96ELi256ELi128ELb1ELb1ELb1ELb1ELb0ELb1EEEEEEEEEvNT_6ParamsE:
        .type           _ZN7cutlass13device_kernelIN5flash11enable_sm90INS1_16FlashAttnFwdSm90INS1_25CollectiveMainloopFwdSm90ILi2EN4cute5tupleIJNS5_1CILi1EEES8_S8_EEENS6_IJNS7_ILi128EEENS7_ILi96EEENS7_ILi64EEEEEELi256ENS_10bfloat16_tEfNS_4arch4Sm90ELb0ELb1ELb1ELb1ELb0ELb0ELb1ELb1ELb0ELb1ELb1ELb0EEENS1_21CollectiveEpilogueFwdINS6_IJSA_NS7_ILi256EEESB_EEES9_SE_SG_Li256ELb1ELb1ELb1ELb0EEENS1_36VarlenDynamicPersistentTileSchedulerILi128ELi96ELi256ELi128ELb1ELb1ELb1ELb1ELb0ELb1EEEEEEEEEvNT_6ParamsE,@function
        .size           _ZN7cutlass13device_kernelIN5flash11enable_sm90INS1_16FlashAttnFwdSm90INS1_25CollectiveMainloopFwdSm90ILi2EN4cute5tupleIJNS5_1CILi1EEES8_S8_EEENS6_IJNS7_ILi128EEENS7_ILi96EEENS7_ILi64EEEEEELi256ENS_10bfloat16_tEfNS_4arch4Sm90ELb0ELb1ELb1ELb1ELb0ELb0ELb1ELb1ELb0ELb1ELb1ELb0EEENS1_21CollectiveEpilogueFwdINS6_IJSA_NS7_ILi256EEESB_EEES9_SE_SG_Li256ELb1ELb1ELb1ELb0EEENS1_36VarlenDynamicPersistentTileSchedulerILi128ELi96ELi256ELi128ELb1ELb1ELb1ELb1ELb0ELb1EEEEEEEEEvNT_6ParamsE,(.L_x_6139 - _ZN7cutlass13device_kernelIN5flash11enable_sm90INS1_16FlashAttnFwdSm90INS1_25CollectiveMainloopFwdSm90ILi2EN4cute5tupleIJNS5_1CILi1EEES8_S8_EEENS6_IJNS7_ILi128EEENS7_ILi96EEENS7_ILi64EEEEEELi256ENS_10bfloat16_tEfNS_4arch4Sm90ELb0ELb1ELb1ELb1ELb0ELb0ELb1ELb1ELb0ELb1ELb1ELb0EEENS1_21CollectiveEpilogueFwdINS6_IJSA_NS7_ILi256EEESB_EEES9_SE_SG_Li256ELb1ELb1ELb1ELb0EEENS1_36VarlenDynamicPersistentTileSchedulerILi128ELi96ELi256ELi128ELb1ELb1ELb1ELb1ELb0ELb1EEEEEEEEEvNT_6ParamsE)
        .other          _ZN7cutlass13device_kernelIN5flash11enable_sm90INS1_16FlashAttnFwdSm90INS1_25CollectiveMainloopFwdSm90ILi2EN4cute5tupleIJNS5_1CILi1EEES8_S8_EEENS6_IJNS7_ILi128EEENS7_ILi96EEENS7_ILi64EEEEEELi256ENS_10bfloat16_tEfNS_4arch4Sm90ELb0ELb1ELb1ELb1ELb0ELb0ELb1ELb1ELb0ELb1ELb1ELb0EEENS1_21CollectiveEpilogueFwdINS6_IJSA_NS7_ILi256EEESB_EEES9_SE_SG_Li256ELb1ELb1ELb1ELb0EEENS1_36VarlenDynamicPersistentTileSchedulerILi128ELi96ELi256ELi128ELb1ELb1ELb1ELb1ELb0ELb1EEEEEEEEEvNT_6ParamsE,@"STO_CUDA_ENTRY STV_DEFAULT"
_ZN7cutlass13device_kernelIN5flash11enable_sm90INS1_16FlashAttnFwdSm90INS1_25CollectiveMainloopFwdSm90ILi2EN4cute5tupleIJNS5_1CILi1EEES8_S8_EEENS6_IJNS7_ILi128EEENS7_ILi96EEENS7_ILi64EEEEEELi256ENS_10bfloat16_tEfNS_4arch4Sm90ELb0ELb1ELb1ELb1ELb0ELb0ELb1ELb1ELb0ELb1ELb1ELb0EEENS1_21CollectiveEpilogueFwdINS6_IJSA_NS7_ILi256EEESB_EEES9_SE_SG_Li256ELb1ELb1ELb1ELb0EEENS1_36VarlenDynamicPersistentTileSchedulerILi128ELi96ELi256ELi128ELb1ELb1ELb1ELb1ELb0ELb1EEEEEEEEEvNT_6ParamsE:
        /* <DEDUP_REMOVED lines=22> */
.L_x_3199:
[----:B------:R-:W-:Y:S05]  /*0160*/  BSYNC B0 ;  /* 0x0000000000007941 */ /* 0x000fea0003800000 */
.L_x_3198:
        /* <DEDUP_REMOVED lines=43> */
.L_x_3200:
        /* <DEDUP_REMOVED lines=22> */
.L_x_3201:
        /* <DEDUP_REMOVED lines=18> */
.L_x_3202:
        /* <DEDUP_REMOVED lines=22> */
.L_x_3203:
        /* <DEDUP_REMOVED lines=22> */
.L_x_3204:
[----:B------:R-:W-:Y:S01]  /*0960*/  PLOP3.LUT P0, PT, PT, PT, UP0, 0x80, 0x0 ;  /* 0x000000000000781c */ /* 0x000fe20003f0f008 */
[----:B------:R-:W-:Y:S01]  /*0970*/  UMOV UR36, 0x1 ;  /* 0x0000000100247882 */ /* 0x000fe20000000000 */
[----:B------:R-:W-:Y:S01]  /*0980*/  NOP ;  /* 0x0000000000007918 */ /* 0x000fe20000000000 */
[----:B------:R-:W-:Y:S01]  /*0990*/  USEL UR36, UR36, 0x2, !UP0 ;  /* 0x0000000224247887 */ /* 0x000fe2000c000000 */
[----:B------:R-:W-:Y:S01]  /*09a0*/  ULDC.64 UR40, c[0x0][0x208] ;  /* 0x0000820000287ab9 */ /* 0x000fe20000000a00 */
[----:B0123--:R-:W-:Y:S08]  /*09b0*/  BAR.SYNC.DEFER_BLOCKING 0x0 ;  /* 0x0000000000007b1d */ /* 0x00fff00000010000 */
[----:B------:R-:W-:Y:S05]  /*09c0*/  @!P0 BRA `(.L_x_3205) ;  /* 0x0000024400d48947 */ /* 0x000fea0003800000 */
.L_x_3206:
        /* <DEDUP_REMOVED lines=8> */
[----:B------:R-:W-:Y:S01]  /*0a50*/  IADD3 R2, P1, R16, 0x218, RZ ;  /* 0x0000021810027810 */ /* 0x000fe20007f3e0ff */
[----:B------:R-:W-:Y:S04]  /*0a60*/  STL.64 [R1+0x218], RZ ;  /* 0x000218ff01007387 */ /* 0x000fe80000100a00 */
[----:B------:R-:W-:Y:S01]  /*0a70*/  IMAD.X R3, RZ, RZ, R17, P1 ;  /* 0x000000ffff037224 */ /* 0x000fe200008e0611 */
[----:B------:R-:W-:Y:S04]  /*0a80*/  STL [R1+0x220], RZ ;  /* 0x000220ff01007387 */ /* 0x000fe80000100800 */
[----:B------:R-:W-:Y:S04]  /*0a90*/  STL.64 [R1+0x4c0], R2 ;  /* 0x0004c00201007387 */ /* 0x000fe80000100a00 */
[----:B------:R-:W-:Y:S01]  /*0aa0*/  STL [R1+0x224], RZ ;  /* 0x000224ff01007387 */ /* 0x000fe20000100800 */
[----:B-1----:R-:W-:Y:S01]  /*0ab0*/  ULEA UR4, UR5, UR4, 0x18 ;  /* 0x0000000405047291 */ /* 0x002fe2000f8ec03f */
[----:B0-----:R-:W-:-:S04]  /*0ac0*/  SHF.R.U32.HI R0, RZ, 0x7, R0 ;  /* 0x00000007ff007819 */ /* 0x001fc80000011600 */
[----:B------:R-:W-:-:S13]  /*0ad0*/  ISETP.NE.AND P0, PT, R0, 0x1, PT ;  /* 0x000000010000780c */ /* 0x000fda0003f05270 */
[----:B------:R-:W-:Y:S08]  /*0ae0*/  @!P0 BAR.ARV 0x9, 0x100 ;  /* 0x0244000000008b1d */ /* 0x000ff00000002000 */
[----:B------:R-:W-:Y:S01]  /*0af0*/  BAR.SYNC.DEFER_BLOCKING 0x5, 0x180 ;  /* 0x0146000000007b1d */ /* 0x000fe20000010000 */
[----:B------:R-:W-:-:S05]  /*0b00*/  IADD3 R0, P2, R16, 0x224, RZ ;  /* 0x0000022410007810 */ /* 0x000fca0007f5e0ff */
[----:B------:R0:W-:Y:S02]  /*0b10*/  STL [R1+0x4d0], R0 ;  /* 0x0004d00001007387 */ /* 0x0001e40000100800 */
[----:B0-----:R-:W-:-:S05]  /*0b20*/  IMAD.X R0, RZ, RZ, R17, P2 ;  /* 0x000000ffff007224 */ /* 0x001fca00010e0611 */
[----:B------:R-:W-:Y:S04]  /*0b30*/  STL [R1+0x4cc], R0 ;  /* 0x0004cc0001007387 */ /* 0x000fe80000100800 */
[----:B------:R-:W0:Y:S01]  /*0b40*/  LDS.128 R12, [UR4+0x324d0] ;  /* 0x0324d004ff0c7984 */ /* 0x000e220008000c00 */
[----:B------:R-:W-:Y:S01]  /*0b50*/  ULDC UR4, c[0x0][0xd3c] ;  /* 0x00034f0000047ab9 */ /* 0x000fe20000000800 */
[----:B------:R-:W-:Y:S06]  /*0b60*/  BAR.ARV 0x4, 0x180 ;  /* 0x0106000000007b1d */ /* 0x000fec0000002000 */
[----:B0-----:R-:W-:-:S13]  /*0b70*/  ISETP.GE.AND P0, PT, R15, UR4, PT ;  /* 0x000000040f007c0c */ /* 0x001fda000bf06270 */
[----:B------:R-:W-:Y:S05]  /*0b80*/  @P0 EXIT ;  /* 0x000000000000094d */ /* 0x000fea0003800000 */
[----:B------:R-:W0:Y:S01]  /*0b90*/  S2R R0, SR_TID.X ;  /* 0x0000000000007919 */ /* 0x000e220000002100 */
[----:B------:R-:W-:Y:S02]  /*0ba0*/  R2UR UR5, R13 ;  /* 0x000000000d0572ca */ /* 0x000fe400000e0000 */
[----:B------:R-:W-:Y:S02]  /*0bb0*/  R2UR UR7, R14 ;  /* 0x000000000e0772ca */ /* 0x000fe400000e0000 */
[----:B------:R-:W-:Y:S01]  /*0bc0*/  R2UR UR6, R15 ;  /* 0x000000000f0672ca */ /* 0x000fe200000e0000 */
[----:B0-----:R-:W-:-:S05]  /*0bd0*/  VIADD R216, R0, 0xffffff80 ;  /* 0xffffff8000d87836 */ /* 0x001fca0000000000 */
[----:B------:R-:W-:-:S04]  /*0be0*/  SHF.R.S32.HI R3, RZ, 0x1f, R216 ;  /* 0x0000001fff037819 */ /* 0x000fc800000114d8 */
[CC--:B------:R-:W-:Y:S02]  /*0bf0*/  LEA.HI R0, R3.reuse, R216.reuse, RZ, 0x7 ;  /* 0x000000d803007211 */ /* 0x0c0fe400078f38ff */
[----:B------:R-:W-:Y:S02]  /*0c00*/  LEA.HI R4, R3, R216, RZ, 0x5 ;  /* 0x000000d803047211 */ /* 0x000fe400078f28ff */
[----:B------:R-:W-:-:S03]  /*0c10*/  LOP3.LUT R5, R0, 0xffffff80, RZ, 0xc0, !PT ;  /* 0xffffff8000057812 */ /* 0x000fc600078ec0ff */
[----:B------:R-:W-:Y:S02]  /*0c20*/  IMAD.SHL.U32 R6, R4, 0x20, RZ ;  /* 0x0000002004067824 */ /* 0x000fe400078e00ff */
[----:B------:R-:W-:Y:S01]  /*0c30*/  IMAD.IADD R11, R216, 0x1, -R5 ;  /* 0x00000001d80b7824 */ /* 0x000fe200078e0a05 */
[----:B------:R-:W-:Y:S02]  /*0c40*/  LEA.HI R5, R3, R216, RZ, 0x4 ;  /* 0x000000d803057211 */ /* 0x000fe400078f20ff */
[----:B------:R-:W-:Y:S02]  /*0c50*/  LOP3.LUT R10, R6, 0xfffffc00, RZ, 0xc0, !PT ;  /* 0xfffffc00060a7812 */ /* 0x000fe400078ec0ff */
[----:B------:R-:W-:Y:S01]  /*0c60*/  SHF.R.S32.HI R8, RZ, 0x4, R5 ;  /* 0x00000004ff087819 */ /* 0x000fe20000011405 */
[----:B------:R-:W-:Y:S01]  /*0c70*/  STL [R1+0x4c8], R11 ;  /* 0x0004c80b01007387 */ /* 0x000fe20000100800 */
[----:B------:R-:W-:Y:S02]  /*0c80*/  SHF.R.S32.HI R2, RZ, 0x1f, R11 ;  /* 0x0000001fff027819 */ /* 0x000fe4000001140b */
[----:B------:R-:W-:-:S02]  /*0c90*/  LEA.HI R9, R5, R8, RZ, 0x1 ;  /* 0x0000000805097211 */ /* 0x000fc400078f08ff */
[----:B------:R-:W-:Y:S02]  /*0ca0*/  LEA.HI R4, R2, R11, RZ, 0x2 ;  /* 0x0000000b02047211 */ /* 0x000fe400078f10ff */
[----:B------:R-:W-:Y:S02]  /*0cb0*/  LOP3.LUT R9, R9, 0x1ffffffe, RZ, 0xc0, !PT ;  /* 0x1ffffffe09097812 */ /* 0x000fe400078ec0ff */
[----:B------:R-:W-:Y:S02]  /*0cc0*/  LOP3.LUT R7, R5, 0x3fffff0, RZ, 0xc0, !PT ;  /* 0x03fffff005077812 */ /* 0x000fe400078ec0ff */
[--C-:B------:R-:W-:Y:S01]  /*0cd0*/  SHF.R.S32.HI R5, RZ, 0x2, R4.reuse ;  /* 0x00000002ff057819 */ /* 0x100fe20000011404 */
[----:B------:R-:W-:Y:S01]  /*0ce0*/  IMAD.IADD R9, R8, 0x1, -R9 ;  /* 0x0000000108097824 */ /* 0x000fe200078e0a09 */
[----:B------:R-:W-:Y:S01]  /*0cf0*/  SHF.R.S32.HI R6, RZ, 0x1f, R4 ;  /* 0x0000001fff067819 */ /* 0x000fe20000011404 */
[----:B------:R-:W-:Y:S01]  /*0d00*/  IMAD.IADD R7, R216, 0x1, -R7 ;  /* 0x00000001d8077824 */ /* 0x000fe200078e0a07 */
[----:B------:R-:W-:-:S02]  /*0d10*/  SHF.R.S32.HI R8, RZ, 0x7, R0 ;  /* 0x00000007ff087819 */ /* 0x000fc40000011400 */
[----:B------:R-:W-:Y:S01]  /*0d20*/  LEA.HI R6, R6, R5, RZ, 0x3 ;  /* 0x0000000506067211 */ /* 0x000fe200078f18ff */
[----:B------:R-:W-:Y:S01]  /*0d30*/  IMAD R10, R7, 0x40, R10 ;  /* 0x00000040070a7824 */ /* 0x000fe200078e020a */
[----:B------:R-:W-:Y:S01]  /*0d40*/  LOP3.LUT R4, R4, 0x7ffffffc, RZ, 0xc0, !PT ;  /* 0x7ffffffc04047812 */ /* 0x000fe200078ec0ff */
[----:B------:R-:W-:Y:S01]  /*0d50*/  STL [R1+0x4d4], R8 ;  /* 0x0004d40801007387 */ /* 0x000fe20000100800 */
[----:B------:R-:W-:Y:S01]  /*0d60*/  LOP3.LUT R6, R6, 0xfffffff8, RZ, 0xc0, !PT ;  /* 0xfffffff806067812 */ /* 0x000fe200078ec0ff */
[----:B------:R-:W-:Y:S01]  /*0d70*/  IMAD R9, R9, 0x8, R10 ;  /* 0x0000000809097824 */ /* 0x000fe200078e020a */
[----:B------:R-:W-:Y:S01]  /*0d80*/  LEA.HI R2, R2, R11, RZ, 0x5 ;  /* 0x0000000b02027211 */ /* 0x000fe200078f28ff */
[----:B------:R-:W-:Y:S01]  /*0d90*/  IMAD.IADD R4, R11, 0x1, -R4 ;  /* 0x000000010b047824 */ /* 0x000fe200078e0a04 */
[----:B------:R-:W-:Y:S01]  /*0da0*/  LEA.HI R0, R0, R8, RZ, 0x1 ;  /* 0x0000000800007211 */ /* 0x000fe200078f08ff */
[----:B------:R-:W-:Y:S01]  /*0db0*/  IMAD.IADD R5, R5, 0x1, -R6 ;  /* 0x0000000105057824 */ /* 0x000fe200078e0a06 */
[----:B------:R-:W-:Y:S01]  /*0dc0*/  SHF.R.S32.HI R2, RZ, 0x5, R2 ;  /* 0x00000005ff027819 */ /* 0x000fe20000011402 */
[----:B------:R-:W-:Y:S01]  /*0dd0*/  IMAD.SHL.U32 R179, R4, 0x2, RZ ;  /* 0x0000000204b37824 */ /* 0x000fe200078e00ff */
[----:B------:R-:W-:Y:S01]  /*0de0*/  LOP3.LUT R0, R0, 0x3fffffe, RZ, 0xc0, !PT ;  /* 0x03fffffe00007812 */ /* 0x000fe200078ec0ff */
[----:B------:R-:W-:Y:S01]  /*0df0*/  STL [R1+0x4dc], R9 ;  /* 0x0004dc0901007387 */ /* 0x000fe20000100800 */
[CC--:B------:R-:W-:Y:S01]  /*0e00*/  LEA.HI R7, R3.reuse, R216.reuse, RZ, 0x2 ;  /* 0x000000d803077211 */ /* 0x0c0fe200078f10ff */
[----:B------:R-:W-:Y:S01]  /*0e10*/  IMAD R5, R2, 0x10, R5 ;  /* 0x0000001002057824 */ /* 0x000fe200078e0205 */
[----:B------:R-:W-:Y:S01]  /*0e20*/  LEA.HI R3, R3, R216, RZ, 0x3 ;  /* 0x000000d803037211 */ /* 0x000fe200078f18ff */
[----:B------:R-:W-:Y:S01]  /*0e30*/  IMAD.IADD R0, R8, 0x1, -R0 ;  /* 0x0000000108007824 */ /* 0x000fe200078e0a00 */
[----:B------:R-:W-:Y:S01]  /*0e40*/  LOP3.LUT R7, R7, 0xfffffffc, RZ, 0xc0, !PT ;  /* 0xfffffffc07077812 */ /* 0x000fe200078ec0ff */
[----:B------:R-:W-:Y:S01]  /*0e50*/  VIADD R210, R179, 0x18 ;  /* 0x00000018b3d27836 */ /* 0x000fe20000000000 */
[----:B------:R-:W-:Y:S01]  /*0e60*/  LOP3.LUT R217, R3, 0xfffffff8, RZ, 0xc0, !PT ;  /* 0xfffffff803d97812 */ /* 0x000fe200078ec0ff */
[----:B------:R-:W-:Y:S01]  /*0e70*/  IMAD R178, R0, 0x40, R5 ;  /* 0x0000004000b27824 */ /* 0x000fe200078e0205 */
[----:B------:R-:W-:Y:S01]  /*0e80*/  SHF.R.S32.HI R215, RZ, 0x3, R3 ;  /* 0x00000003ffd77819 */ /* 0x000fe20000011403 */
[C---:B------:R-:W-:Y:S01]  /*0e90*/  VIADD R212, R179.reuse, 0x8 ;  /* 0x00000008b3d47836 */ /* 0x040fe20000000000 */
[----:B------:R-:W-:Y:S01]  /*0ea0*/  SHF.R.S32.HI R0, RZ, 0x1f, R210 ;  /* 0x0000001fff007819 */ /* 0x000fe200000114d2 */
[----:B------:R-:W-:-:S02]  /*0eb0*/  VIADD R211, R179, 0x10 ;  /* 0x00000010b3d37836 */ /* 0x000fc40000000000 */
[C---:B------:R-:W-:Y:S01]  /*0ec0*/  VIADD R207, R179.reuse, 0x30 ;  /* 0x00000030b3cf7836 */ /* 0x040fe20000000000 */
[----:B------:R-:W-:Y:S01]  /*0ed0*/  SHF.R.S32.HI R3, RZ, 0x1f, R212 ;  /* 0x0000001fff037819 */ /* 0x000fe200000114d4 */
[----:B------:R0:W-:Y:S01]  /*0ee0*/  STL [R1+0x4b4], R0 ;  /* 0x0004b40001007387 */ /* 0x0001e20000100800 */
[----:B------:R-:W-:Y:S01]  /*0ef0*/  SHF.R.S32.HI R2, RZ, 0x1f, R211 ;  /* 0x0000001fff027819 */ /* 0x000fe200000114d3 */
[C---:B------:R-:W-:Y:S02]  /*0f00*/  VIADD R209, R179.reuse, 0x20 ;  /* 0x00000020b3d17836 */ /* 0x040fe40000000000 */
[C---:B------:R-:W-:Y:S01]  /*0f10*/  VIADD R208, R179.reuse, 0x28 ;  /* 0x00000028b3d07836 */ /* 0x040fe20000000000 */
[----:B------:R1:W-:Y:S01]  /*0f20*/  STL [R1+0x4bc], R3 ;  /* 0x0004bc0301007387 */ /* 0x0003e20000100800 */
[C---:B------:R-:W-:Y:S02]  /*0f30*/  VIADD R204, R179.reuse, 0x48 ;  /* 0x00000048b3cc7836 */ /* 0x040fe40000000000 */
[C---:B------:R-:W-:Y:S01]  /*0f40*/  VIADD R206, R179.reuse, 0x38 ;  /* 0x00000038b3ce7836 */ /* 0x040fe20000000000 */
[----:B------:R2:W-:Y:S01]  /*0f50*/  STL [R1+0x4b8], R2 ;  /* 0x0004b80201007387 */ /* 0x0005e20000100800 */
[----:B0-----:R-:W-:Y:S01]  /*0f60*/  SHF.R.S32.HI R0, RZ, 0x1f, R207 ;  /* 0x0000001fff007819 */ /* 0x001fe200000114cf */
[----:B------:R-:W-:-:S02]  /*0f70*/  VIADD R205, R179, 0x40 ;  /* 0x00000040b3cd7836 */ /* 0x000fc40000000000 */
[C---:B------:R-:W-:Y:S02]  /*0f80*/  VIADD R201, R179.reuse, 0x60 ;  /* 0x00000060b3c97836 */ /* 0x040fe40000000000 */
[----:B------:R0:W-:Y:S01]  /*0f90*/  STL [R1+0x4a8], R0 ;  /* 0x0004a80001007387 */ /* 0x0001e20000100800 */
[----:B-1----:R-:W-:Y:S01]  /*0fa0*/  SHF.R.S32.HI R3, RZ, 0x1f, R209 ;  /* 0x0000001fff037819 */ /* 0x002fe200000114d1 */
[----:B------:R-:W-:Y:S01]  /*0fb0*/  IMAD.IADD R7, R216, 0x1, -R7 ;  /* 0x00000001d8077824 */ /* 0x000fe200078e0a07 */
[----:B--2---:R-:W-:Y:S01]  /*0fc0*/  SHF.R.S32.HI R2, RZ, 0x1f, R208 ;  /* 0x0000001fff027819 */ /* 0x004fe200000114d0 */
[C---:B------:R-:W-:Y:S02]  /*0fd0*/  VIADD R203, R179.reuse, 0x50 ;  /* 0x00000050b3cb7836 */ /* 0x040fe40000000000 */
[----:B------:R1:W-:Y:S01]  /*0fe0*/  STL [R1+0x4b0], R3 ;  /* 0x0004b00301007387 */ /* 0x0003e20000100800 */
[----:B------:R-:W-:Y:S01]  /*0ff0*/  VIADD R202, R179, 0x58 ;  /* 0x00000058b3ca7836 */ /* 0x000fe20000000000 */
[----:B------:R-:W-:Y:S01]  /*1000*/  LEA.HI R6, R7, R7, RZ, 0x1 ;  /* 0x0000000707067211 */ /* 0x000fe200078f08ff */
[C---:B------:R-:W-:Y:S01]  /*1010*/  VIADD R198, R179.reuse, 0x78 ;  /* 0x00000078b3c67836 */ /* 0x040fe20000000000 */
[----:B0-----:R-:W-:Y:S01]  /*1020*/  SHF.R.S32.HI R0, RZ, 0x1f, R204 ;  /* 0x0000001fff007819 */ /* 0x001fe200000114cc */
[----:B------:R0:W-:Y:S01]  /*1030*/  STL [R1+0x4ac], R2 ;  /* 0x0004ac0201007387 */ /* 0x0001e20000100800 */
[C---:B------:R-:W-:Y:S01]  /*1040*/  VIADD R200, R179.reuse, 0x68 ;  /* 0x00000068b3c87836 */ /* 0x040fe20000000000 */
[----:B------:R-:W-:Y:S01]  /*1050*/  LOP3.LUT R6, R6, 0x1ffffffe, RZ, 0xc0, !PT ;  /* 0x1ffffffe06067812 */ /* 0x000fe200078ec0ff */
[C---:B------:R-:W-:Y:S01]  /*1060*/  VIADD R199, R179.reuse, 0x70 ;  /* 0x00000070b3c77836 */ /* 0x040fe20000000000 */
[----:B------:R2:W-:Y:S01]  /*1070*/  STL [R1+0x49c], R0 ;  /* 0x00049c0001007387 */ /* 0x0005e20000100800 */
[----:B-1----:R-:W-:Y:S01]  /*1080*/  SHF.R.S32.HI R3, RZ, 0x1f, R206 ;  /* 0x0000001fff037819 */ /* 0x002fe200000114ce */
[----:B------:R-:W-:-:S02]  /*1090*/  VIADD R195, R179, 0x90 ;  /* 0x00000090b3c37836 */ /* 0x000fc40000000000 */
[C---:B------:R-:W-:Y:S01]  /*10a0*/  VIADD R197, R179.reuse, 0x80 ;  /* 0x00000080b3c57836 */ /* 0x040fe20000000000 */
[----:B0-----:R-:W-:Y:S01]  /*10b0*/  SHF.R.S32.HI R2, RZ, 0x1f, R205 ;  /* 0x0000001fff027819 */ /* 0x001fe200000114cd */
[----:B------:R0:W-:Y:S01]  /*10c0*/  STL [R1+0x4a4], R3 ;  /* 0x0004a40301007387 */ /* 0x0001e20000100800 */
[----:B------:R-:W-:Y:S01]  /*10d0*/  VIADD R196, R179, 0x88 ;  /* 0x00000088b3c47836 */ /* 0x000fe20000000000 */
[----:B--2---:R-:W-:Y:S02]  /*10e0*/  SHF.R.S32.HI R0, RZ, 0x1f, R201 ;  /* 0x0000001fff007819 */ /* 0x004fe400000114c9 */
[----:B------:R1:W-:Y:S01]  /*10f0*/  STL [R1+0x4a0], R2 ;  /* 0x0004a00201007387 */ /* 0x0003e20000100800 */
[----:B------:R-:W-:Y:S02]  /*1100*/  IMAD.IADD R7, R7, 0x1, -R6 ;  /* 0x0000000107077824 */ /* 0x000fe400078e0a06 */
[----:B------:R-:W-:Y:S01]  /*1110*/  IMAD.IADD R217, R216, 0x1, -R217 ;  /* 0x00000001d8d97824 */ /* 0x000fe200078e0ad9 */
[----:B------:R2:W-:Y:S01]  /*1120*/  STL [R1+0x48c], R0 ;  /* 0x00048c0001007387 */ /* 0x0005e20000100800 */
[----:B------:R-:W-:Y:S01]  /*1130*/  VIADD R194, R179, 0x98 ;  /* 0x00000098b3c27836 */ /* 0x000fe20000000000 */
[----:B0-----:R-:W-:Y:S01]  /*1140*/  SHF.R.S32.HI R3, RZ, 0x1f, R203 ;  /* 0x0000001fff037819 */ /* 0x001fe200000114cb */
[----:B------:R-:W-:-:S02]  /*1150*/  IMAD.SHL.U32 R22, R217, 0x8, RZ ;  /* 0x00000008d9167824 */ /* 0x000fc400078e00ff */
[C---:B------:R-:W-:Y:S01]  /*1160*/  VIADD R193, R179.reuse, 0xa0 ;  /* 0x000000a0b3c17836 */ /* 0x040fe20000000000 */
[----:B-1----:R-:W-:Y:S01]  /*1170*/  SHF.R.S32.HI R2, RZ, 0x1f, R202 ;  /* 0x0000001fff027819 */ /* 0x002fe200000114ca */
[----:B------:R0:W-:Y:S01]  /*1180*/  STL [R1+0x498], R3 ;  /* 0x0004980301007387 */ /* 0x0001e20000100800 */
[C---:B------:R-:W-:Y:S01]  /*1190*/  VIADD R176, R22.reuse, 0x40 ;  /* 0x0000004016b07836 */ /* 0x040fe20000000000 */
[----:B------:R-:W-:Y:S01]  /*11a0*/  SHF.R.S32.HI R183, RZ, 0x1f, R22 ;  /* 0x0000001fffb77819 */ /* 0x000fe20000011416 */
[C---:B------:R-:W-:Y:S01]  /*11b0*/  VIADD R23, R22.reuse, 0x80 ;  /* 0x0000008016177836 */ /* 0x040fe20000000000 */
[----:B--2---:R-:W-:Y:S01]  /*11c0*/  SHF.R.S32.HI R0, RZ, 0x1f, R198 ;  /* 0x0000001fff007819 */ /* 0x004fe200000114c6 */
[----:B------:R1:W-:Y:S01]  /*11d0*/  STL [R1+0x494], R2 ;  /* 0x0004940201007387 */ /* 0x0003e20000100800 */
[----:B------:R-:W-:Y:S01]  /*11e0*/  VIADD R177, R22, 0xc0 ;  /* 0x000000c016b17836 */ /* 0x000fe20000000000 */
[----:B------:R-:W-:Y:S01]  /*11f0*/  SHF.R.S32.HI R182, RZ, 0x1f, R176 ;  /* 0x0000001fffb67819 */ /* 0x000fe200000114b0 */
[C---:B------:R-:W-:Y:S01]  /*1200*/  VIADD R192, R179.reuse, 0xa8 ;  /* 0x000000a8b3c07836 */ /* 0x040fe20000000000 */
[----:B------:R2:W-:Y:S01]  /*1210*/  STL [R1+0x480], R0 ;  /* 0x0004800001007387 */ /* 0x0005e20000100800 */
[----:B0-----:R-:W-:Y:S01]  /*1220*/  SHF.R.S32.HI R3, RZ, 0x1f, R200 ;  /* 0x0000001fff037819 */ /* 0x001fe200000114c8 */
[C---:B------:R-:W-:Y:S01]  /*1230*/  VIADD R191, R179.reuse, 0xb0 ;  /* 0x000000b0b3bf7836 */ /* 0x040fe20000000000 */
[----:B------:R-:W-:Y:S01]  /*1240*/  SHF.R.S32.HI R181, RZ, 0x1f, R23 ;  /* 0x0000001fffb57819 */ /* 0x000fe20000011417 */
[C---:B------:R-:W-:Y:S01]  /*1250*/  VIADD R190, R179.reuse, 0xb8 ;  /* 0x000000b8b3be7836 */ /* 0x040fe20000000000 */
[----:B------:R-:W-:Y:S01]  /*1260*/  SHF.R.S32.HI R180, RZ, 0x1f, R177 ;  /* 0x0000001fffb47819 */ /* 0x000fe200000114b1 */
[----:B------:R0:W-:Y:S01]  /*1270*/  STL [R1+0x488], R3 ;  /* 0x0004880301007387 */ /* 0x0001e20000100800 */
[----:B-1----:R-:W-:Y:S01]  /*1280*/  SHF.R.S32.HI R2, RZ, 0x1f, R199 ;  /* 0x0000001fff027819 */ /* 0x002fe200000114c7 */
[C---:B------:R-:W-:Y:S01]  /*1290*/  VIADD R189, R179.reuse, 0xc0 ;  /* 0x000000c0b3bd7836 */ /* 0x040fe20000000000 */
[----:B------:R-:W-:Y:S01]  /*12a0*/  SHF.R.S32.HI R237, RZ, 0x1f, R194 ;  /* 0x0000001fffed7819 */ /* 0x000fe200000114c2 */
[C---:B------:R-:W-:Y:S01]  /*12b0*/  VIADD R188, R179.reuse, 0xc8 ;  /* 0x000000c8b3bc7836 */ /* 0x040fe20000000000 */
[----:B--2---:R-:W-:Y:S01]  /*12c0*/  SHF.R.S32.HI R0, RZ, 0x1f, R195 ;  /* 0x0000001fff007819 */ /* 0x004fe200000114c3 */
[----:B------:R1:W-:Y:S01]  /*12d0*/  STL [R1+0x484], R2 ;  /* 0x0004840201007387 */ /* 0x0003e20000100800 */
[C---:B------:R-:W-:Y:S01]  /*12e0*/  VIADD R187, R179.reuse, 0xd0 ;  /* 0x000000d0b3bb7836 */ /* 0x040fe20000000000 */
        /* <DEDUP_REMOVED lines=10> */
[----:B------:R-:W-:Y:S01]  /*1390*/  VIADD R214, R179, 0xf0 ;  /* 0x000000f0b3d67836 */ /* 0x000fe20000000000 */
[----:B------:R-:W-:Y:S01]  /*13a0*/  SHF.R.S32.HI R233, RZ, 0x1f, R190 ;  /* 0x0000001fffe97819 */ /* 0x000fe200000114be */
[----:B--2---:R-:W-:Y:S01]  /*13b0*/  IMAD R0, R7, 0x8, R178 ;  /* 0x0000000807007824 */ /* 0x004fe200078e02b2 */
[----:B------:R-:W-:Y:S01]  /*13c0*/  SHF.R.S32.HI R232, RZ, 0x1f, R189 ;  /* 0x0000001fffe87819 */ /* 0x000fe200000114bd */
[----:B------:R0:W-:Y:S01]  /*13d0*/  STL [R1+0x478], R2 ;  /* 0x0004780201007387 */ /* 0x0001e20000100800 */
[----:B------:R-:W-:Y:S01]  /*13e0*/  VIADD R213, R179, 0xf8 ;  /* 0x000000f8b3d57836 */ /* 0x000fe20000000000 */
[----:B------:R-:W-:-:S02]  /*13f0*/  SHF.R.S32.HI R224, RZ, 0x1f, R188 ;  /* 0x0000001fffe07819 */ /* 0x000fc400000114bc */
[----:B------:R0:W-:Y:S01]  /*1400*/  STL [R1+0x4d8], R0 ;  /* 0x0004d80001007387 */ /* 0x0001e20000100800 */
[----:B------:R-:W-:Y:S02]  /*1410*/  SHF.R.S32.HI R223, RZ, 0x1f, R187 ;  /* 0x0000001fffdf7819 */ /* 0x000fe400000114bb */
[----:B------:R-:W-:Y:S02]  /*1420*/  SHF.R.S32.HI R222, RZ, 0x1f, R186 ;  /* 0x0000001fffde7819 */ /* 0x000fe400000114ba */
[----:B------:R-:W-:Y:S02]  /*1430*/  SHF.R.S32.HI R221, RZ, 0x1f, R185 ;  /* 0x0000001fffdd7819 */ /* 0x000fe400000114b9 */
[----:B------:R-:W-:Y:S02]  /*1440*/  SHF.R.S32.HI R220, RZ, 0x1f, R184 ;  /* 0x0000001fffdc7819 */ /* 0x000fe400000114b8 */
[----:B------:R-:W-:Y:S02]  /*1450*/  SHF.R.S32.HI R219, RZ, 0x1f, R214 ;  /* 0x0000001fffdb7819 */ /* 0x000fe400000114d6 */
[----:B0-----:R-:W-:-:S07]  /*1460*/  SHF.R.S32.HI R218, RZ, 0x1f, R213 ;  /* 0x0000001fffda7819 */ /* 0x001fce00000114d5 */
.L_x_3330:
[----:B------:R-:W-:Y:S01]  /*1470*/  ULDC.64 UR8, c[0x0][0xb20] ;  /* 0x0002c80000087ab9 */ /* 0x000fe20000000a00 */
[----:B------:R-:W-:Y:S02]  /*1480*/  ULOP3.LUT UR44, UR7, 0xff0000, URZ, 0xc0, !UPT ;  /* 0x00ff0000072c7892 */ /* 0x000fe4000f8ec03f */
[----:B------:R-:W-:Y:S01]  /*1490*/  UISETP.NE.U32.AND UP0, UPT, UR8, URZ, UPT ;  /* 0x0000003f0800728c */ /* 0x000fe2000bf05070 */
[----:B------:R-:W-:-:S03]  /*14a0*/  ULDC UR48, c[0x0][0x2f0] ;  /* 0x0000bc0000307ab9 */ /* 0x000fc60000000800 */
[----:B------:R-:W-:-:S03]  /*14b0*/  UISETP.NE.AND.EX UP0, UPT, UR9, URZ, UPT, UP0 ;  /* 0x0000003f0900728c */ /* 0x000fc6000bf05300 */
[----:B------:R-:W-:Y:S02]  /*14c0*/  ULDC.64 UR8, c[0x0][0xb10] ;  /* 0x0002c40000087ab9 */ /* 0x000fe40000000a00 */
[----:B------:R-:W-:Y:S01]  /*14d0*/  UISETP.NE.U32.AND UP1, UPT, UR8, URZ, UPT ;  /* 0x0000003f0800728c */ /* 0x000fe2000bf25070 */
[----:B------:R-:W-:-:S03]  /*14e0*/  PLOP3.LUT P0, PT, PT, PT, UP0, 0x80, 0x0 ;  /* 0x000000000000781c */ /* 0x000fc60003f0f008 */
[----:B------:R-:W-:-:S03]  /*14f0*/  UISETP.NE.AND.EX UP1, UPT, UR9, URZ, UPT, UP1 ;  /* 0x0000003f0900728c */ /* 0x000fc6000bf25310 */
[----:B------:R-:W-:Y:S02]  /*1500*/  @UP0 ULDC.64 UR8, c[0x0][0xb20] ;  /* 0x0002c80000080ab9 */ /* 0x000fe40000000a00 */
[----:B------:R-:W-:Y:S01]  /*1510*/  @UP0 UIMAD.WIDE UR8, UR6, 0x4, UR8 ;  /* 0x00000004060808a5 */ /* 0x000fe2000f8e0208 */
[----:B------:R-:W-:-:S05]  /*1520*/  PLOP3.LUT P2, PT, PT, PT, UP1, 0x80, 0x0 ;  /* 0x000000000000781c */ /* 0x000fca0003f4f018 */
[----:B------:R-:W-:Y:S01]  /*1530*/  @UP1 ULDC.64 UR10, c[0x0][0xb10] ;  /* 0x0002c400000a1ab9 */ /* 0x000fe20000000a00 */
[----:B01-34-:R-:W-:Y:S02]  /*1540*/  IMAD.U32 R2, RZ, RZ, UR8 ;  /* 0x00000008ff027e24 */ /* 0x01bfe4000f8e00ff */
[----:B------:R-:W-:Y:S01]  /*1550*/  IMAD.U32 R3, RZ, RZ, UR9 ;  /* 0x00000009ff037e24 */ /* 0x000fe2000f8e00ff */
[----:B------:R-:W-:-:S03]  /*1560*/  @UP1 UIMAD.WIDE UR8, UR6, 0x4, UR10 ;  /* 0x00000004060818a5 */ /* 0x000fc6000f8e020a */
[----:B------:R-:W-:Y:S01]  /*1570*/  ULDC.64 UR10, c[0x0][0xb18] ;  /* 0x0002c600000a7ab9 */ /* 0x000fe20000000a00 */
[----:B--2---:R-:W2:Y:S02]  /*1580*/  @P0 LDG.E R2, desc[UR40][R2.64] ;  /* 0x0000002802020981 */ /* 0x004ea4000c1e1900 */
[----:B------:R-:W-:Y:S02]  /*1590*/  IMAD.U32 R4, RZ, RZ, UR8 ;  /* 0x00000008ff047e24 */ /* 0x000fe4000f8e00ff */
[----:B------:R-:W-:Y:S01]  /*15a0*/  IMAD.U32 R5, RZ, RZ, UR9 ;  /* 0x00000009ff057e24 */ /* 0x000fe2000f8e00ff */
[----:B------:R-:W-:-:S04]  /*15b0*/  ULDC.64 UR8, c[0x0][0x418] ;  /* 0x0001060000087ab9 */ /* 0x000fc80000000a00 */
[----:B------:R-:W3:Y:S01]  /*15c0*/  @P2 LDG.E R4, desc[UR40][R4.64] ;  /* 0x0000002804042981 */ /* 0x000ee2000c1e1900 */
[----:B------:R-:W-:Y:S01]  /*15d0*/  UISETP.NE.U32.AND UP0, UPT, UR8, URZ, UPT ;  /* 0x0000003f0800728c */ /* 0x000fe2000bf05070 */
[----:B------:R-:W-:Y:S01]  /*15e0*/  ISETP.NE.U32.AND P1, PT, RZ, UR10, PT ;  /* 0x0000000aff007c0c */ /* 0x000fe2000bf25070 */
[----:B------:R-:W-:Y:S02]  /*15f0*/  ULOP3.LUT UR8, UR7, 0xff000000, URZ, 0xc0, !UPT ;  /* 0xff00000007087892 */ /* 0x000fe4000f8ec03f */
[----:B------:R-:W-:Y:S01]  /*1600*/  UISETP.NE.AND.EX UP0, UPT, UR9, URZ, UPT, UP0 ;  /* 0x0000003f0900728c */ /* 0x000fe2000bf05300 */
[----:B------:R-:W-:Y:S01]  /*1610*/  ISETP.NE.AND.EX P1, PT, RZ, UR11, PT, P1 ;  /* 0x0000000bff007c0c */ /* 0x000fe2000bf25310 */
[----:B------:R-:W-:Y:S01]  /*1620*/  USHF.R.U32.HI UR8, URZ, 0x8, UR8 ;  /* 0x000000083f087899 */ /* 0x000fe20008011608 */
[----:B------:R-:W-:Y:S01]  /*1630*/  ULDC UR9, c[0x0][0x424] ;  /* 0x0001090000097ab9 */ /* 0x000fe20000000800 */
[----:B------:R-:W-:Y:S01]  /*1640*/  UMOV UR4, URZ ;  /* 0x0000003f00047c82 */ /* 0x000fe20008000000 */
[----:B------:R-:W-:Y:S01]  /*1650*/  USEL UR9, UR9, 0x1, UP0 ;  /* 0x0000000109097887 */ /* 0x000fe20008000000 */
[----:B------:R-:W-:Y:S01]  /*1660*/  ULDC UR47, c[0x0][0x288] ;  /* 0x0000a200002f7ab9 */ /* 0x000fe20000000800 */
[----:B------:R-:W-:-:S02]  /*1670*/  ULEA.HI UR44, UR44, UR8, URZ, 0x10 ;  /* 0x000000082c2c7291 */ /* 0x000fc4000f8f803f */
[----:B------:R-:W-:Y:S02]  /*1680*/  UIMAD UR48, UR9, UR48, URZ ;  /* 0x00000030093072a4 */ /* 0x000fe4000f8e023f */
[----:B------:R-:W-:Y:S01]  /*1690*/  ULOP3.LUT UR37, UR7, 0xffff, URZ, 0xc0, !UPT ;  /* 0x0000ffff07257892 */ /* 0x000fe2000f8ec03f */
[----:B--2---:R-:W-:Y:S02]  /*16a0*/  @P0 R2UR UR4, R2 ;  /* 0x00000000020402ca */ /* 0x004fe400000e0000 */
        /* <DEDUP_REMOVED lines=15> */
.L_x_3207:
[----:B------:R-:W-:Y:S01]  /*17a0*/  UMOV UR38, UR6 ;  /* 0x0000000600267c82 */ /* 0x000fe20008000000 */
[----:B------:R-:W-:Y:S05]  /*17b0*/  @!P1 BRA `(.L_x_3208) ;  /* 0x00000000001c9947 */ /* 0x000fea0003800000 */
[----:B------:R-:W-:Y:S02]  /*17c0*/  ULDC.64 UR8, c[0x0][0xb18] ;  /* 0x0002c60000087ab9 */ /* 0x000fe40000000a00 */
[----:B------:R-:W-:-:S06]  /*17d0*/  UIMAD.WIDE UR6, UR6, 0x4, UR8 ;  /* 0x00000004060678a5 */ /* 0x000fcc000f8e0208 */
[----:B------:R-:W-:Y:S02]  /*17e0*/  IMAD.U32 R2, RZ, RZ, UR6 ;  /* 0x00000006ff027e24 */ /* 0x000fe4000f8e00ff */
[----:B------:R-:W-:-:S05]  /*17f0*/  IMAD.U32 R3, RZ, RZ, UR7 ;  /* 0x00000007ff037e24 */ /* 0x000fca000f8e00ff */
[----:B------:R-:W2:Y:S02]  /*1800*/  LDG.E R2, desc[UR40][R2.64] ;  /* 0x0000002802027981 */ /* 0x000ea4000c1e1900 */
[----:B--2---:R-:W-:Y:S01]  /*1810*/  R2UR UR48, R2 ;  /* 0x00000000023072ca */ /* 0x004fe200000e0000 */
[----:B------:R-:W-:-:S14]  /*1820*/  BRA `(.L_x_3209) ;  /* 0x0000000000347947 */ /* 0x000fdc0003800000 */
.L_x_3208:
        /* <DEDUP_REMOVED lines=13> */
.L_x_3209:
[----:B------:R-:W0:Y:S01]  /*1900*/  S2R R0, SR_TID.X ;  /* 0x0000000000007919 */ /* 0x000e220000002100 */
[----:B------:R-:W-:Y:S01]  /*1910*/  MOV R72, 0x400 ;  /* 0x0000040000487802 */ /* 0x000fe20000000f00 */
[----:B------:R-:W1:Y:S01]  /*1920*/  LDC R18, c[0x0][0xa80] ;  /* 0x0002a000ff127b82 */ /* 0x000e620000000800 */
[----:B------:R-:W-:Y:S01]  /*1930*/  IMAD.MOV.U32 R2, RZ, RZ, 0x3000 ;  /* 0x00003000ff027424 */ /* 0x000fe200078e00ff */
[----:B------:R-:W2:Y:S01]  /*1940*/  S2R R7, SR_CgaCtaId ;  /* 0x0000000000077919 */ /* 0x000ea20000008800 */
[----:B------:R-:W-:Y:S01]  /*1950*/  IMAD.U32 R3, RZ, RZ, UR36 ;  /* 0x00000024ff037e24 */ /* 0x000fe2000f8e00ff */
[----:B------:R-:W-:Y:S01]  /*1960*/  UIADD3 UR48, -UR4, UR48, URZ ;  /* 0x0000003004307290 */ /* 0x000fe2000fffe13f */
[----:B------:R-:W-:Y:S01]  /*1970*/  IMAD.MOV.U32 R12, RZ, RZ, 0x1 ;  /* 0x00000001ff0c7424 */ /* 0x000fe200078e00ff */
[----:B------:R-:W3:Y:S01]  /*1980*/  S2R R5, SR_SWINHI ;  /* 0x0000000000057919 */ /* 0x000ee20000002f00 */
[----:B------:R-:W-:Y:S01]  /*1990*/  IMAD.MOV.U32 R13, RZ, RZ, RZ ;  /* 0x000000ffff0d7224 */ /* 0x000fe200078e00ff */
[----:B------:R-:W-:Y:S01]  /*19a0*/  ULDC UR4, c[0x0][0x448] ;  /* 0x0001120000047ab9 */ /* 0x000fe20000000800 */
[----:B------:R-:W-:Y:S01]  /*19b0*/  IMAD.MOV.U32 R9, RZ, RZ, 0x100 ;  /* 0x00000100ff097424 */ /* 0x000fe200078e00ff */
[----:B------:R-:W-:Y:S01]  /*19c0*/  STL.64 [R1+0x18], R2 ;  /* 0x0000180201007387 */ /* 0x000fe20000100a00 */
[----:B------:R-:W-:Y:S01]  /*19d0*/  IMAD.MOV.U32 R10, RZ, RZ, 0x1 ;  /* 0x00000001ff0a7424 */ /* 0x000fe200078e00ff */
[----:B------:R-:W-:Y:S01]  /*19e0*/  UISETP.NE.AND UP0, UPT, UR4, 0x1, UPT ;  /* 0x000000010400788c */ /* 0x000fe2000bf05270 */
[----:B------:R-:W-:Y:S01]  /*19f0*/  IMAD.MOV.U32 R11, RZ, RZ, RZ ;  /* 0x000000ffff0b7224 */ /* 0x000fe200078e00ff */
[----:B------:R4:W-:Y:S01]  /*1a00*/  STL.64 [R1+0x60], R12 ;  /* 0x0000600c01007387 */ /* 0x0009e20000100a00 */
[----:B------:R-:W-:Y:S01]  /*1a10*/  IMAD.MOV.U32 R4, RZ, RZ, 0xc000 ;  /* 0x0000c000ff047424 */ /* 0x000fe200078e00ff */
[----:B------:R-:W-:-:S02]  /*1a20*/  USHF.L.U32 UR39, UR5, 0x7, URZ ;  /* 0x0000000705277899 */ /* 0x000fc4000800063f */
[----:B------:R-:W-:Y:S01]  /*1a30*/  IMAD.U32 R20, RZ, RZ, UR5 ;  /* 0x00000005ff147e24 */ /* 0x000fe2000f8e00ff */
[----:B------:R-:W-:Y:S01]  /*1a40*/  STL.128 [R1+0x230], RZ ;  /* 0x000230ff01007387 */ /* 0x000fe20000100c00 */
[----:B------:R-:W-:Y:S01]  /*1a50*/  ULDC.64 UR4, c[0x0][0xad8] ;  /* 0x0002b60000047ab9 */ /* 0x000fe20000000a00 */
[----:B------:R-:W-:Y:S02]  /*1a60*/  UIADD3 UR8, UR39, 0x7f, URZ ;  /* 0x0000007f27087890 */ /* 0x000fe4000fffe03f */
[----:B------:R-:W-:Y:S01]  /*1a70*/  UISETP.GE.AND UP1, UPT, UR5, 0x1, UPT ;  /* 0x000000010500788c */ /* 0x000fe2000bf26270 */
[----:B------:R-:W-:Y:S01]  /*1a80*/  STL [R1+0x70], R20 ;  /* 0x0000701401007387 */ /* 0x000fe20000100800 */
[----:B------:R-:W-:Y:S01]  /*1a90*/  @UP0 ULDC UR6, c[0x0][0x44c] ;  /* 0x0001130000060ab9 */ /* 0x000fe20000000800 */
[----:B------:R-:W-:Y:S01]  /*1aa0*/  @UP0 ULDC UR9, c[0x0][0x450] ;  /* 0x0001140000090ab9 */ /* 0x000fe20000000800 */
[----:B------:R-:W-:Y:S01]  /*1ab0*/  UIMAD.WIDE.U32 UR6, UR8, UR6, URZ ;  /* 0x00000006080672a5 */ /* 0x000fe2000f8e003f */
[----:B-1----:R-:W-:Y:S01]  /*1ac0*/  STL [R1+0x250], R18 ;  /* 0x0002501201007387 */ /* 0x002fe20000100800 */
[----:B------:R-:W-:Y:S01]  /*1ad0*/  UIADD3 UR42, UR48, 0x1, -UR47 ;  /* 0x00000001302a7890 */ /* 0x000fe2000fffe82f */
[----:B0-----:R-:W-:-:S02]  /*1ae0*/  LOP3.LUT R0, R0, 0x7f, RZ, 0xc0, !PT ;  /* 0x0000007f00007812 */ /* 0x001fc400078ec0ff */
[----:B------:R-:W-:Y:S01]  /*1af0*/  STL.128 [R1+0x240], RZ ;  /* 0x000240ff01007387 */ /* 0x000fe20000100c00 */
[----:B------:R-:W-:Y:S01]  /*1b00*/  @UP0 USHF.R.U32.HI UR8, URZ, UR9, UR7 ;  /* 0x000000093f080299 */ /* 0x000fe20008011607 */
[----:B--2---:R-:W-:Y:S01]  /*1b10*/  LEA R72, R7, R72, 0x18 ;  /* 0x0000004807487211 */ /* 0x004fe200078ec0ff */
[----:B------:R-:W-:Y:S01]  /*1b20*/  IMAD.MOV.U32 R7, RZ, RZ, 0x100 ;  /* 0x00000100ff077424 */ /* 0x000fe200078e00ff */
[----:B------:R-:W-:Y:S01]  /*1b30*/  ISETP.NE.AND P0, PT, R0, RZ, PT ;  /* 0x000000ff0000720c */ /* 0x000fe20003f05270 */
[----:B------:R-:W-:Y:S01]  /*1b40*/  STL.128 [R1+0x270], RZ ;  /* 0x000270ff01007387 */ /* 0x000fe20000100c00 */
[----:B------:R-:W-:Y:S02]  /*1b50*/  MOV R26, R72 ;  /* 0x00000048001a7202 */ /* 0x000fe40000000f00 */
[----:B---3--:R-:W-:Y:S01]  /*1b60*/  MOV R27, R5 ;  /* 0x00000005001b7202 */ /* 0x008fe20000000f00 */
[----:B------:R-:W-:Y:S01]  /*1b70*/  IMAD.U32 R5, RZ, RZ, UR36 ;  /* 0x00000024ff057e24 */ /* 0x000fe2000f8e00ff */
[----:B------:R-:W-:Y:S01]  /*1b80*/  SEL R8, RZ, 0x1, P0 ;  /* 0x00000001ff087807 */ /* 0x000fe20000000000 */
[----:B------:R-:W-:Y:S01]  /*1b90*/  STL.128 [R1+0x280], RZ ;  /* 0x000280ff01007387 */ /* 0x000fe20000100c00 */
[C---:B------:R-:W-:Y:S01]  /*1ba0*/  IADD3 R0, P2, R26.reuse, 0x32450, RZ ;  /* 0x000324501a007810 */ /* 0x040fe20007f5e0ff */
[----:B------:R-:W-:Y:S01]  /*1bb0*/  UIADD3 UR6, UR42, UR8, URZ ;  /* 0x000000082a067290 */ /* 0x000fe2000fffe03f */
[C---:B------:R-:W-:Y:S01]  /*1bc0*/  IADD3 R14, P3, R26.reuse, 0x32460, RZ ;  /* 0x000324601a0e7810 */ /* 0x040fe20007f7e0ff */
[----:B------:R-:W-:Y:S01]  /*1bd0*/  IMAD.MOV.U32 R6, RZ, RZ, R8 ;  /* 0x000000ffff067224 */ /* 0x000fe200078e0008 */
[----:B------:R0:W-:Y:S01]  /*1be0*/  STL.128 [R1+0x20], R8 ;  /* 0x0000200801007387 */ /* 0x0001e20000100c00 */
[C---:B----4-:R-:W-:Y:S01]  /*1bf0*/  IADD3 R12, P0, R26.reuse, 0x32430, RZ ;  /* 0x000324301a0c7810 */ /* 0x050fe20007f1e0ff */
[----:B------:R-:W-:Y:S01]  /*1c00*/  UIADD3 UR4, UR6, UR4, URZ ;  /* 0x0000000406047290 */ /* 0x000fe2000fffe03f */
[----:B------:R-:W-:Y:S01]  /*1c10*/  IADD3 R2, P1, R26, 0x32440, RZ ;  /* 0x000324401a027810 */ /* 0x000fe20007f3e0ff */
[--C-:B------:R-:W-:Y:S01]  /*1c20*/  IMAD.X R15, RZ, RZ, R27.reuse, P3 ;  /* 0x000000ffff0f7224 */ /* 0x100fe200018e061b */
[----:B------:R1:W-:Y:S01]  /*1c30*/  STL.128 [R1+0x50], R4 ;  /* 0x0000500401007387 */ /* 0x0003e20000100c00 */
[--C-:B------:R-:W-:Y:S01]  /*1c40*/  IMAD.X R13, RZ, RZ, R27.reuse, P0 ;  /* 0x000000ffff0d7224 */ /* 0x100fe200000e061b */
[----:B------:R-:W-:Y:S01]  /*1c50*/  PLOP3.LUT P3, PT, PT, PT, UP1, 0x80, 0x0 ;  /* 0x000000000000781c */ /* 0x000fe20003f6f018 */
[----:B------:R-:W-:Y:S01]  /*1c60*/  IMAD.X R3, RZ, RZ, R27, P1 ;  /* 0x000000ffff037224 */ /* 0x000fe200008e061b */
[----:B------:R2:W-:Y:S01]  /*1c70*/  STL.128 [R1+0x290], RZ ;  /* 0x000290ff01007387 */ /* 0x0005e20000100c00 */
[----:B------:R-:W-:-:S02]  /*1c80*/  IADD3 R35, P0, R16, 0x230, RZ ;  /* 0x0000023010237810 */ /* 0x000fc40007f1e0ff */
[C---:B------:R-:W-:Y:S01]  /*1c90*/  IADD3 R34, P1, R16.reuse, 0x270, RZ ;  /* 0x0000027010227810 */ /* 0x040fe20007f3e0ff */
[----:B------:R2:W-:Y:S02]  /*1ca0*/  STL.64 [R1+0x8], R12 ;  /* 0x0000080c01007387 */ /* 0x0005e40000100a00 */
[----:B------:R-:W-:Y:S02]  /*1cb0*/  IMAD.X R44, RZ, RZ, R17, P0 ;  /* 0x000000ffff2c7224 */ /* 0x000fe400000e0611 */
[----:B0-----:R-:W-:Y:S01]  /*1cc0*/  IMAD.X R9, RZ, RZ, R27, P2 ;  /* 0x000000ffff097224 */ /* 0x001fe200010e061b */
[----:B------:R2:W-:Y:S01]  /*1cd0*/  STL.64 [R1+0x10], R2 ;  /* 0x0000100201007387 */ /* 0x0005e20000100a00 */
[----:B------:R-:W-:Y:S01]  /*1ce0*/  IADD3 R42, P2, R16, 0x38, RZ ;  /* 0x00000038102a7810 */ /* 0x000fe20007f5e0ff */
[----:B------:R-:W-:Y:S02]  /*1cf0*/  IMAD.X R43, RZ, RZ, R17, P1 ;  /* 0x000000ffff2b7224 */ /* 0x000fe400008e0611 */
[----:B-1----:R-:W-:Y:S01]  /*1d00*/  IMAD.MOV.U32 R4, RZ, RZ, R0 ;  /* 0x000000ffff047224 */ /* 0x002fe200078e0000 */
[----:B------:R2:W-:Y:S01]  /*1d10*/  STL.64 [R1+0x30], R2 ;  /* 0x0000300201007387 */ /* 0x0005e20000100a00 */
[----:B------:R-:W-:-:S02]  /*1d20*/  IMAD.MOV.U32 R5, RZ, RZ, R9 ;  /* 0x000000ffff057224 */ /* 0x000fc400078e0009 */
[----:B------:R-:W-:Y:S01]  /*1d30*/  IMAD.MOV.U32 R6, RZ, RZ, R14 ;  /* 0x000000ffff067224 */ /* 0x000fe200078e000e */
[----:B------:R2:W-:Y:S01]  /*1d40*/  STL.128 [R1+0x2a0], RZ ;  /* 0x0002a0ff01007387 */ /* 0x0005e20000100c00 */
[----:B------:R-:W-:Y:S02]  /*1d50*/  IMAD.MOV.U32 R7, RZ, RZ, R15 ;  /* 0x000000ffff077224 */ /* 0x000fe400078e000f */
[----:B------:R-:W-:Y:S01]  /*1d60*/  IMAD.X R57, RZ, RZ, R17, P2 ;  /* 0x000000ffff397224 */ /* 0x000fe200010e0611 */
[----:B------:R2:W-:Y:S04]  /*1d70*/  STL.128 [R1+0x2b0], RZ ;  /* 0x0002b0ff01007387 */ /* 0x0005e80000100c00 */
[----:B------:R2:W-:Y:S04]  /*1d80*/  STL.128 [R1+0x40], R4 ;  /* 0x0000400401007387 */ /* 0x0005e80000100c00 */
[----:B------:R2:W-:Y:S04]  /*1d90*/  STL.64 [R1+0x68], R6 ;  /* 0x0000680601007387 */ /* 0x0005e80000100a00 */
[----:B------:R2:W-:Y:S04]  /*1da0*/  STL.128 [R1+0x2c0], RZ ;  /* 0x0002c0ff01007387 */ /* 0x0005e80000100c00 */
        /* <DEDUP_REMOVED lines=26> */
[----:B------:R2:W-:Y:S04]  /*1f50*/  STL.64 [R1], RZ ;  /* 0x000000ff01007387 */ /* 0x0005e80000100a00 */
[----:B------:R2:W-:Y:S01]  /*1f60*/  STL.64 [R1+0x38], RZ ;  /* 0x000038ff01007387 */ /* 0x0005e20000100a00 */
        /* <DEDUP_REMOVED lines=11> */
.L_x_3211:
[----:B------:R-:W-:-:S11]  /*2020*/  UISETP.NE.AND UP1, UPT, UR5, 0x1, UPT ;  /* 0x000000010500788c */ /* 0x000fd6000bf25270 */
[----:B------:R-:W-:Y:S02]  /*2030*/  @UP1 ULDC.64 UR10, c[0x0][0xae0] ;  /* 0x0002b800000a1ab9 */ /* 0x000fe40000000a00 */
[----:B------:R-:W-:-:S04]  /*2040*/  UIMAD.WIDE.U32 UR6, UR8, UR10, URZ ;  /* 0x0000000a080672a5 */ /* 0x000fc8000f8e003f */
[----:B------:R-:W-:-:S12]  /*2050*/  @UP1 USHF.R.U32.HI UR8, URZ, UR11, UR7 ;  /* 0x0000000b3f081299 */ /* 0x000fd80008011607 */
.L_x_3212:
[----:B------:R-:W-:-:S04]  /*2060*/  UIMAD UR8, UR8, UR5, UR5 ;  /* 0x00000005080872a4 */ /* 0x000fc8000f8e0205 */
[----:B------:R-:W-:-:S04]  /*2070*/  UISETP.LT.AND UP1, UPT, UR4, UR8, UPT ;  /* 0x000000080400728c */ /* 0x000fc8000bf21270 */
[----:B------:R-:W-:-:S12]  /*2080*/  USEL UR4, UR4, UR8, UP1 ;  /* 0x0000000804047287 */ /* 0x000fd80008800000 */
.L_x_3210:
[----:B------:R-:W-:Y:S02]  /*2090*/  UIADD3 UR6, UR48, 0x5f, URZ ;  /* 0x0000005f30067890 */ /* 0x000fe4000fffe03f */
[----:B------:R-:W-:Y:S02]  /*20a0*/  UIADD3 UR8, UR4, 0x5f, URZ ;  /* 0x0000005f04087890 */ /* 0x000fe4000fffe03f */
[----:B------:R-:W-:Y:S02]  /*20b0*/  UIMAD.WIDE UR6, UR6, 0x2aaaaaab, URZ ;  /* 0x2aaaaaab060678a5 */ /* 0x000fe4000f8e023f */
[----:B------:R-:W-:Y:S01]  /*20c0*/  UIMAD.WIDE UR8, UR8, 0x2aaaaaab, URZ ;  /* 0x2aaaaaab080878a5 */ /* 0x000fe2000f8e023f */
[----:B------:R-:W-:Y:S01]  /*20d0*/  @UP0 ULDC UR10, c[0x0][0x44c] ;  /* 0x00011300000a0ab9 */ /* 0x000fe20000000800 */
[----:B------:R-:W-:Y:S02]  /*20e0*/  USHF.R.U32.HI UR4, URZ, 0x1f, UR7 ;  /* 0x0000001f3f047899 */ /* 0x000fe40008011607 */
[----:B------:R-:W-:-:S02]  /*20f0*/  UIMAD.WIDE.U32 UR10, UR39, UR10, URZ ;  /* 0x0000000a270a72a5 */ /* 0x000fc4000f8e003f */
[----:B------:R-:W-:Y:S01]  /*2100*/  USHF.R.U32.HI UR6, URZ, 0x1f, UR9 ;  /* 0x0000001f3f067899 */ /* 0x000fe20008011609 */
[----:B------:R-:W-:Y:S01]  /*2110*/  @UP0 ULDC UR13, c[0x0][0x450] ;  /* 0x00011400000d0ab9 */ /* 0x000fe20000000800 */
[----:B------:R-:W-:Y:S01]  /*2120*/  UMOV UR12, UR39 ;  /* 0x00000027000c7c82 */ /* 0x000fe20008000000 */
[----:B------:R-:W-:Y:S02]  /*2130*/  UIADD3 UR46, UR48, -UR47, URZ ;  /* 0x8000002f302e7290 */ /* 0x000fe4000fffe03f */
[----:B------:R-:W-:Y:S02]  /*2140*/  @UP0 USHF.R.U32.HI UR12, URZ, UR13, UR11 ;  /* 0x0000000d3f0c0299 */ /* 0x000fe4000801160b */
[----:B------:R-:W-:Y:S02]  /*2150*/  ULEA.HI.SX32 UR4, UR7, UR4, 0x1c ;  /* 0x0000000407047291 */ /* 0x000fe4000f8fe23f */
[----:B------:R-:W-:Y:S02]  /*2160*/  ULEA.HI.SX32 UR6, UR9, UR6, 0x1c ;  /* 0x0000000609067291 */ /* 0x000fe4000f8fe23f */
[----:B------:R-:W-:-:S02]  /*2170*/  UIADD3 UR7, UR46, UR12, URZ ;  /* 0x0000000c2e077290 */ /* 0x000fc4000fffe03f */
        /* <DEDUP_REMOVED lines=15> */
.L_x_3214:
[----:B------:R-:W-:-:S11]  /*2270*/  UISETP.NE.AND UP0, UPT, UR5, 0x1, UPT ;  /* 0x000000010500788c */ /* 0x000fd6000bf05270 */
[----:B------:R-:W-:Y:S02]  /*2280*/  @UP0 ULDC.64 UR12, c[0x0][0xae0] ;  /* 0x0002b800000c0ab9 */ /* 0x000fe40000000a00 */
[----:B------:R-:W-:-:S04]  /*2290*/  UIMAD.WIDE.U32 UR8, UR7, UR12, URZ ;  /* 0x0000000c070872a5 */ /* 0x000fc8000f8e003f */
[----:B------:R-:W-:-:S12]  /*22a0*/  @UP0 USHF.R.U32.HI UR7, URZ, UR13, UR9 ;  /* 0x0000000d3f070299 */ /* 0x000fd80008011609 */
.L_x_3215:
[----:B------:R-:W-:-:S04]  /*22b0*/  UIMAD UR5, UR7, UR5, URZ ;  /* 0x00000005070572a4 */ /* 0x000fc8000f8e023f */
[----:B------:R-:W-:-:S04]  /*22c0*/  UISETP.LT.AND UP0, UPT, UR10, UR5, UPT ;  /* 0x000000050a00728c */ /* 0x000fc8000bf01270 */
[----:B------:R-:W-:-:S12]  /*22d0*/  USEL UR10, UR10, UR5, !UP0 ;  /* 0x000000050a0a7287 */ /* 0x000fd8000c000000 */
.L_x_3213:
[----:B------:R-:W-:Y:S02]  /*22e0*/  UIMAD.WIDE UR4, UR10, 0x2aaaaaab, URZ ;  /* 0x2aaaaaab0a0478a5 */ /* 0x000fe4000f8e023f */
[----:B------:R-:W-:Y:S02]  /*22f0*/  ULOP3.LUT UR43, UR44, 0xff, URZ, 0xc0, !UPT ;  /* 0x000000ff2c2b7892 */ /* 0x000fe4000f8ec03f */
[----:B------:R-:W-:Y:S02]  /*2300*/  USHF.R.U32.HI UR4, URZ, 0x1f, UR5 ;  /* 0x0000001f3f047899 */ /* 0x000fe40008011605 */
[----:B------:R-:W-:Y:S02]  /*2310*/  USHF.R.U32.HI UR44, URZ, 0x10, UR44 ;  /* 0x000000103f2c7899 */ /* 0x000fe4000801162c */
[----:B------:R-:W-:-:S04]  /*2320*/  ULEA.HI.SX32 UR4, UR5, UR4, 0x1c ;  /* 0x0000000405047291 */ /* 0x000fc8000f8fe23f */
[----:B------:R-:W-:-:S04]  /*2330*/  UISETP.LT.AND UP0, UPT, URZ, UR4, UPT ;  /* 0x000000043f00728c */ /* 0x000fc8000bf01270 */
[----:B------:R-:W-:-:S03]  /*2340*/  USEL UR45, URZ, UR4, !UP0 ;  /* 0x000000043f2d7287 */ /* 0x000fc6000c000000 */
[----:B------:R-:W-:Y:S01]  /*2350*/  UMOV UR4, URZ ;  /* 0x0000003f00047c82 */ /* 0x000fe20008000000 */
[----:B------:R-:W-:-:S06]  /*2360*/  UISETP.GT.AND UP0, UPT, UR6, UR45, UPT ;  /* 0x0000002d0600728c */ /* 0x000fcc000bf04270 */
[----:B------:R-:W-:-:S13]  /*2370*/  PLOP3.LUT P0, PT, PT, PT, UP0, 0x80, 0x0 ;  /* 0x000000000000781c */ /* 0x000fda0003f0f008 */
[----:B------:R-:W-:Y:S05]  /*2380*/  @!P0 BRA `(.L_x_3216) ;  /* 0x0000000000948947 */ /* 0x000fea0003800000 */
[----:B------:R-:W-:Y:S01]  /*2390*/  UISETP.NE.AND UP0, UPT, UR44, URZ, UPT ;  /* 0x0000003f2c00728c */ /* 0x000fe2000bf05270 */
[----:B------:R-:W-:-:S03]  /*23a0*/  ULDC UR4, c[0x0][0xae8] ;  /* 0x0002ba0000047ab9 */ /* 0x000fc60000000800 */
[----:B------:R-:W-:-:S04]  /*23b0*/  USEL UR10, UR44, UR4, UP0 ;  /* 0x000000042c0a7287 */ /* 0x000fc80008000000 */
[----:B------:R-:W-:Y:S02]  /*23c0*/  UIADD3 UR4, UR10, -0x1, UR6 ;  /* 0xffffffff0a047890 */ /* 0x000fe4000fffe006 */
[----:B--2---:R-:W-:Y:S02]  /*23d0*/  IMAD.U32 R3, RZ, RZ, UR10 ;  /* 0x0000000aff037e24 */ /* 0x004fe4000f8e00ff */
[----:B------:R-:W-:-:S03]  /*23e0*/  UIADD3 UR7, -UR45, UR4, URZ ;  /* 0x000000042d077290 */ /* 0x000fc6000fffe13f */
[-C--:B------:R-:W-:Y:S01]  /*23f0*/  IABS R0, R3.reuse ;  /* 0x0000000300007213 */ /* 0x080fe20000000000 */
[----:B------:R-:W-:Y:S01]  /*2400*/  UMOV UR4, URZ ;  /* 0x0000003f00047c82 */ /* 0x000fe20008000000 */
[----:B------:R-:W-:Y:S01]  /*2410*/  IABS R5, R3 ;  /* 0x0000000300057213 */ /* 0x000fe20000000000 */
[----:B------:R-:W-:Y:S01]  /*2420*/  IMAD.U32 R4, RZ, RZ, UR7 ;  /* 0x00000007ff047e24 */ /* 0x000fe2000f8e00ff */
[----:B------:R-:W-:Y:S01]  /*2430*/  R2UR UR11, R0 ;  /* 0x00000000000b72ca */ /* 0x000fe200000e0000 */
[----:B------:R-:W-:-:S03]  /*2440*/  ULOP3.LUT UR7, UR7, UR10, URZ, 0x3c, !UPT ;  /* 0x0000000a07077292 */ /* 0x000fc6000f8e3c3f */
[----:B------:R-:W-:-:S05]  /*2450*/  IABS R4, R4 ;  /* 0x0000000400047213 */ /* 0x000fca0000000000 */
[----:B------:R-:W-:-:S04]  /*2460*/  IMAD.MOV.U32 R3, RZ, RZ, R4 ;  /* 0x000000ffff037224 */ /* 0x000fc800078e0004 */
[----:B------:R-:W0:Y:S01]  /*2470*/  I2F.RP R0, UR11 ;  /* 0x0000000b00007d06 */ /* 0x000e220008209400 */
[----:B------:R-:W-:-:S07]  /*2480*/  R2UR UR9, R3 ;  /* 0x00000000030972ca */ /* 0x000fce00000e0000 */
        /* <DEDUP_REMOVED lines=21> */
.L_x_3216:
[----:B------:R-:W-:Y:S01]  /*25e0*/  UIMAD UR45, UR43, UR4, UR45 ;  /* 0x000000042b2d72a4 */ /* 0x000fe2000f8e022d */
[----:B------:R-:W-:Y:S01]  /*25f0*/  IMAD.U32 R0, RZ, RZ, UR6 ;  /* 0x00000006ff007e24 */ /* 0x000fe2000f8e00ff */
[----:B------:R-:W-:Y:S01]  /*2600*/  PLOP3.LUT P0, PT, PT, PT, PT, 0x80, 0x0 ;  /* 0x000000000000781c */ /* 0x000fe20003f0f070 */
[----:B--2---:R-:W-:-:S05]  /*2610*/  IMAD.U32 R3, RZ, RZ, UR4 ;  /* 0x00000004ff037e24 */ /* 0x004fca000f8e00ff */
[----:B------:R-:W-:-:S04]  /*2620*/  VIADDMNMX R0, R3, UR45, R0, PT ;  /* 0x0000002d03007c46 */ /* 0x000fc8000b800100 */
[----:B------:R-:W-:-:S13]  /*2630*/  R2UR UR49, R0 ;  /* 0x00000000003172ca */ /* 0x000fda00000e0000 */
[----:B------:R-:W-:-:S06]  /*2640*/  UISETP.GT.AND UP0, UPT, UR49, UR45, UPT ;  /* 0x0000002d3100728c */ /* 0x000fcc000bf04270 */
[----:B------:R-:W-:-:S13]  /*2650*/  PLOP3.LUT P1, PT, PT, PT, UP0, 0x80, 0x0 ;  /* 0x000000000000781c */ /* 0x000fda0003f2f008 */
[----:B------:R-:W-:Y:S05]  /*2660*/  @!P1 BRA `(.L_x_3217) ;  /* 0x000001dc00ec9947 */ /* 0x000fea0003800000 */
[----:B------:R-:W2:Y:S01]  /*2670*/  LDL R2, [R1+0x4d4] ;  /* 0x0004d40001027983 */ /* 0x000ea20000100800 */
[----:B------:R-:W-:Y:S01]  /*2680*/  VIADD R8, R72, 0x400 ;  /* 0x0000040048087836 */ /* 0x000fe20000000000 */
[----:B------:R-:W-:Y:S01]  /*2690*/  IADD3 R32, P5, R16, 0xa8, RZ ;  /* 0x000000a810207810 */ /* 0x000fe20007fbe0ff */
[----:B------:R-:W-:Y:S01]  /*26a0*/  IMAD.MOV.U32 R4, RZ, RZ, 0x1 ;  /* 0x00000001ff047424 */ /* 0x000fe200078e00ff */
[----:B------:R-:W-:Y:S01]  /*26b0*/  STL.64 [R1+0x78], RZ ;  /* 0x000078ff01007387 */ /* 0x000fe20000100a00 */
[----:B------:R-:W-:Y:S01]  /*26c0*/  IMAD.MOV.U32 R5, RZ, RZ, RZ ;  /* 0x000000ffff057224 */ /* 0x000fe200078e00ff */
[----:B------:R-:W-:Y:S01]  /*26d0*/  SHF.R.U32.HI R8, RZ, 0x4, R8 ;  /* 0x00000004ff087819 */ /* 0x000fe20000011608 */
[----:B------:R-:W-:Y:S01]  /*26e0*/  IMAD.MOV.U32 R6, RZ, RZ, 0x1 ;  /* 0x00000001ff067424 */ /* 0x000fe200078e00ff */
[----:B------:R-:W-:Y:S01]  /*26f0*/  STL.128 [R1+0xb0], RZ ;  /* 0x0000b0ff01007387 */ /* 0x000fe20000100c00 */
[----:B------:R-:W-:Y:S01]  /*2700*/  IMAD.MOV.U32 R7, RZ, RZ, RZ ;  /* 0x000000ffff077224 */ /* 0x000fe200078e00ff */
[----:B------:R-:W-:Y:S01]  /*2710*/  LOP3.LUT R8, R8, 0x3fff, RZ, 0xc0, !PT ;  /* 0x00003fff08087812 */ /* 0x000fe200078ec0ff */
[----:B------:R-:W-:Y:S01]  /*2720*/  IMAD.MOV.U32 R10, RZ, RZ, 0x1 ;  /* 0x00000001ff0a7424 */ /* 0x000fe200078e00ff */
[----:B------:R-:W-:Y:S01]  /*2730*/  STL.128 [R1+0xc0], RZ ;  /* 0x0000c0ff01007387 */ /* 0x000fe20000100c00 */
[----:B------:R-:W-:Y:S01]  /*2740*/  IMAD.MOV.U32 R11, RZ, RZ, RZ ;  /* 0x000000ffff0b7224 */ /* 0x000fe200078e00ff */
[C---:B------:R-:W-:Y:S01]  /*2750*/  IADD3 R18, P6, R16.reuse, 0x78, RZ ;  /* 0x0000007810127810 */ /* 0x040fe20007fde0ff */
[----:B------:R-:W-:Y:S01]  /*2760*/  IMAD.X R33, RZ, RZ, R17, P5 ;  /* 0x000000ffff217224 */ /* 0x000fe200028e0611 */
[----:B------:R0:W-:Y:S01]  /*2770*/  STL.128 [R1+0x80], R4 ;  /* 0x0000800401007387 */ /* 0x0001e20000100c00 */
[----:B------:R-:W-:-:S02]  /*2780*/  IADD3 R41, P1, R16, 0x80, RZ ;  /* 0x0000008010297810 */ /* 0x000fc40007f3e0ff */
[C---:B------:R-:W-:Y:S01]  /*2790*/  IADD3 R40, P2, R16.reuse, 0x88, RZ ;  /* 0x0000008810287810 */ /* 0x040fe20007f5e0ff */
[----:B------:R-:W-:Y:S01]  /*27a0*/  STL.64 [R1+0x90], R10 ;  /* 0x0000900a01007387 */ /* 0x000fe20000100a00 */
[--C-:B------:R-:W-:Y:S01]  /*27b0*/  IMAD.X R19, RZ, RZ, R17.reuse, P6 ;  /* 0x000000ffff137224 */ /* 0x100fe200030e0611 */
[C---:B------:R-:W-:Y:S01]  /*27c0*/  IADD3 R39, P3, R16.reuse, 0x90, RZ ;  /* 0x0000009010277810 */ /* 0x040fe20007f7e0ff */
[--C-:B------:R-:W-:Y:S01]  /*27d0*/  IMAD.X R54, RZ, RZ, R17.reuse, P1 ;  /* 0x000000ffff367224 */ /* 0x100fe200008e0611 */
[----:B------:R-:W-:Y:S01]  /*27e0*/  STL.128 [R1+0xd0], RZ ;  /* 0x0000d0ff01007387 */ /* 0x000fe20000100c00 */
[--C-:B------:R-:W-:Y:S01]  /*27f0*/  IMAD.X R55, RZ, RZ, R17.reuse, P2 ;  /* 0x000000ffff377224 */ /* 0x100fe200010e0611 */
[C---:B------:R-:W-:Y:S01]  /*2800*/  IADD3 R38, P4, R16.reuse, 0x98, RZ ;  /* 0x0000009810267810 */ /* 0x040fe20007f9e0ff */
[----:B------:R-:W-:Y:S01]  /*2810*/  IMAD.X R52, RZ, RZ, R17, P3 ;  /* 0x000000ffff347224 */ /* 0x000fe200018e0611 */
[----:B------:R-:W-:Y:S01]  /*2820*/  STL.128 [R1+0xe0], RZ ;  /* 0x0000e0ff01007387 */ /* 0x000fe20000100c00 */
[----:B------:R-:W-:-:S02]  /*2830*/  IADD3 R37, P5, R16, 0xa0, RZ ;  /* 0x000000a010257810 */ /* 0x000fc40007fbe0ff */
[----:B------:R-:W-:Y:S01]  /*2840*/  IADD3 R36, P6, R16, 0xb0, RZ ;  /* 0x000000b010247810 */ /* 0x000fe20007fde0ff */
[----:B0-----:R-:W-:Y:S01]  /*2850*/  IMAD.MOV.U32 R5, RZ, RZ, 0x40000040 ;  /* 0x40000040ff057424 */ /* 0x001fe200078e00ff */
[C---:B------:R-:W-:Y:S01]  /*2860*/  LOP3.LUT R6, R8.reuse, 0x3000000, RZ, 0xfc, !PT ;  /* 0x0300000008067812 */ /* 0x040fe200078efcff */
[----:B------:R-:W-:Y:S01]  /*2870*/  IMAD.MOV.U32 R7, RZ, RZ, 0x40000040 ;  /* 0x40000040ff077424 */ /* 0x000fe200078e00ff */
[----:B------:R-:W-:Y:S01]  /*2880*/  LOP3.LUT R8, R8, 0x10000, RZ, 0xfc, !PT ;  /* 0x0001000008087812 */ /* 0x000fe200078efcff */
[----:B------:R-:W-:Y:S01]  /*2890*/  STL.128 [R1+0xf0], RZ ;  /* 0x0000f0ff01007387 */ /* 0x000fe20000100c00 */
[C---:B------:R-:W-:Y:S01]  /*28a0*/  IADD3 R48, P1, R16.reuse, 0x110, RZ ;  /* 0x0000011010307810 */ /* 0x040fe20007f3e0ff */
[--C-:B------:R-:W-:Y:S01]  /*28b0*/  IMAD.X R53, RZ, RZ, R17.reuse, P4 ;  /* 0x000000ffff357224 */ /* 0x100fe200020e0611 */
[----:B------:R-:W-:Y:S01]  /*28c0*/  IADD3 R46, P2, R16, 0x118, RZ ;  /* 0x00000118102e7810 */ /* 0x000fe20007f5e0ff */
[----:B------:R-:W-:Y:S01]  /*28d0*/  STL.128 [R1+0x100], RZ ;  /* 0x000100ff01007387 */ /* 0x000fe20000100c00 */
[----:B------:R-:W-:-:S02]  /*28e0*/  IMAD.X R50, RZ, RZ, R17, P5 ;  /* 0x000000ffff327224 */ /* 0x000fc400028e0611 */
[--C-:B------:R-:W-:Y:S02]  /*28f0*/  IMAD.X R51, RZ, RZ, R17.reuse, P6 ;  /* 0x000000ffff337224 */ /* 0x100fe400030e0611 */
[--C-:B------:R-:W-:Y:S02]  /*2900*/  IMAD.X R49, RZ, RZ, R17.reuse, P1 ;  /* 0x000000ffff317224 */ /* 0x100fe400008e0611 */
[----:B------:R-:W-:Y:S01]  /*2910*/  IMAD.X R47, RZ, RZ, R17, P2 ;  /* 0x000000ffff2f7224 */ /* 0x000fe200010e0611 */
[----:B--2---:R-:W0:Y:S02]  /*2920*/  SHFL.IDX PT, R0, R2, RZ, 0x1f ;  /* 0x00001fff02007589 */ /* 0x004e2400000e0000 */
[----:B0-----:R-:W-:-:S04]  /*2930*/  LEA.HI R2, R0, R0, RZ, 0x1 ;  /* 0x0000000000027211 */ /* 0x001fc800078f08ff */
[----:B------:R-:W-:Y:S01]  /*2940*/  LOP3.LUT R3, R2, 0x7fffe, RZ, 0xc0, !PT ;  /* 0x0007fffe02037812 */ /* 0x000fe200078ec0ff */
[----:B------:R-:W-:-:S04]  /*2950*/  VIADD R2, R72, 0x1c400 ;  /* 0x0001c40048027836 */ /* 0x000fc80000000000 */
[----:B------:R-:W-:Y:S01]  /*2960*/  IMAD.IADD R0, R0, 0x1, -R3 ;  /* 0x0000000100007824 */ /* 0x000fe200078e0a03 */
[----:B------:R-:W-:Y:S01]  /*2970*/  SHF.R.U32.HI R2, RZ, 0x4, R2 ;  /* 0x00000004ff027819 */ /* 0x000fe20000011602 */
[----:B------:R-:W-:-:S03]  /*2980*/  VIADD R3, R72, 0x18400 ;  /* 0x0001840048037836 */ /* 0x000fc60000000000 */
[----:B------:R-:W-:Y:S01]  /*2990*/  LOP3.LUT R2, R2, 0x3fff, RZ, 0xc0, !PT ;  /* 0x00003fff02027812 */ /* 0x000fe200078ec0ff */
[----:B------:R-:W-:Y:S01]  /*29a0*/  IMAD R0, R0, 0x2000, R3 ;  /* 0x0000200000007824 */ /* 0x000fe200078e0203 */
[----:B------:R-:W-:Y:S02]  /*29b0*/  LOP3.LUT P0, RZ, R3, 0x1bf, RZ, 0xc0, !PT ;  /* 0x000001bf03ff7812 */ /* 0x000fe4000780c0ff */
[----:B------:R-:W-:Y:S01]  /*29c0*/  LOP3.LUT R4, R2, 0x10000, RZ, 0xfc, !PT ;  /* 0x0001000002047812 */ /* 0x000fe200078efcff */
[----:B------:R-:W-:Y:S01]  /*29d0*/  VIADD R3, R0, 0xa000 ;  /* 0x0000a00000037836 */ /* 0x000fe20000000000 */
[----:B------:R-:W-:-:S03]  /*29e0*/  SHF.R.U32.HI R0, RZ, 0x4, R0 ;  /* 0x00000004ff007819 */ /* 0x000fc60000011600 */
[----:B------:R0:W-:Y:S01]  /*29f0*/  STL.128 [R1+0xa0], R4 ;  /* 0x0000a00401007387 */ /* 0x0001e20000100c00 */
[----:B------:R-:W-:Y:S02]  /*2a00*/  SHF.R.U32.HI R3, RZ, 0x4, R3 ;  /* 0x00000004ff037819 */ /* 0x000fe40000011603 */
[----:B------:R-:W-:Y:S02]  /*2a10*/  LOP3.LUT R0, R0, 0x3fff, RZ, 0xc0, !PT ;  /* 0x00003fff00007812 */ /* 0x000fe400078ec0ff */
[----:B------:R-:W-:Y:S02]  /*2a20*/  LOP3.LUT R3, R3, 0x3fff, RZ, 0xc0, !PT ;  /* 0x00003fff03037812 */ /* 0x000fe400078ec0ff */
[----:B------:R-:W-:Y:S02]  /*2a30*/  LOP3.LUT R2, R0, 0x10000, RZ, 0xfc, !PT ;  /* 0x0001000000027812 */ /* 0x000fe400078efcff */
[----:B------:R-:W-:Y:S01]  /*2a40*/  LOP3.LUT R0, R3, 0x10000, RZ, 0xfc, !PT ;  /* 0x0001000003007812 */ /* 0x000fe200078efcff */
[----:B------:R-:W-:-:S05]  /*2a50*/  IMAD.MOV.U32 R3, RZ, RZ, 0x40000040 ;  /* 0x40000040ff037424 */ /* 0x000fca00078e00ff */
[----:B------:R1:W-:Y:S01]  /*2a60*/  STL.64 [R1+0x98], R2 ;  /* 0x0000980201007387 */ /* 0x0003e20000100a00 */
[----:B0-----:R-:W-:Y:S02]  /*2a70*/  IMAD.MOV.U32 R6, RZ, RZ, R8 ;  /* 0x000000ffff067224 */ /* 0x001fe400078e0008 */
[----:B------:R-:W-:-:S05]  /*2a80*/  IMAD.MOV.U32 R4, RZ, RZ, R0 ;  /* 0x000000ffff047224 */ /* 0x000fca00078e0000 */
[----:B------:R1:W-:Y:S01]  /*2a90*/  STL.128 [R1+0x110], R4 ;  /* 0x0001100401007387 */ /* 0x0003e20000100c00 */
[----:B------:R-:W-:Y:S05]  /*2aa0*/  @!P0 BRA `(.L_x_3218) ;  /* 0x0000000000408947 */ /* 0x000fea0003800000 */
[----:B-1----:R-:W-:Y:S01]  /*2ab0*/  MOV R2, 0x0 ;  /* 0x0000000000027802 */ /* 0x002fe20000000f00 */
        /* <DEDUP_REMOVED lines=15> */
.L_x_3218:
[----:B------:R-:W2:Y:S01]  /*2bb0*/  LDL R45, [R1+0x224] ;  /* 0x00022400012d7983 */ /* 0x000ea20000100800 */
[----:B------:R-:W0:Y:S01]  /*2bc0*/  LDC.64 R10, c[0x0][0xad0] ;  /* 0x0002b400ff0a7b82 */ /* 0x000e220000000a00 */
[C---:B------:R-:W-:Y:S01]  /*2bd0*/  IADD3 R24, P0, R16.reuse, 0x120, RZ ;  /* 0x0000012010187810 */ /* 0x040fe20007f1e0ff */
[----:B------:R-:W-:Y:S01]  /*2be0*/  IMAD.U32 R13, RZ, RZ, UR48 ;  /* 0x00000030ff0d7e24 */ /* 0x000fe2000f8e00ff */
[----:B------:R-:W3:Y:S01]  /*2bf0*/  S2R R56, SR_TID.X ;  /* 0x0000000000387919 */ /* 0x000ee20000002100 */
[----:B------:R-:W-:Y:S01]  /*2c00*/  IMAD.U32 R12, RZ, RZ, UR47 ;  /* 0x0000002fff0c7e24 */ /* 0x000fe2000f8e00ff */
[----:B------:R-:W-:Y:S01]  /*2c10*/  BSSY B0, `(.L_x_3219) ;  /* 0x000001f000007945 */ /* 0x000fe20003800000 */
[--C-:B------:R-:W-:Y:S01]  /*2c20*/  IMAD.X R25, RZ, RZ, R17.reuse, P0 ;  /* 0x000000ffff197224 */ /* 0x100fe200000e0611 */
[----:B------:R-:W-:Y:S01]  /*2c30*/  IADD3 R20, P0, R16, 0x16c, RZ ;  /* 0x0000016c10147810 */ /* 0x000fe20007f1e0ff */
[----:B------:R-:W4:Y:S01]  /*2c40*/  LDC.64 R8, c[0x0][0xad8] ;  /* 0x0002b600ff087b82 */ /* 0x000f220000000a00 */
[----:B------:R-:W-:Y:S01]  /*2c50*/  IMAD.MOV.U32 R28, RZ, RZ, RZ ;  /* 0x000000ffff1c7224 */ /* 0x000fe200078e00ff */
[----:B------:R0:W-:Y:S02]  /*2c60*/  STL.64 [R1+0x130], R18 ;  /* 0x0001301201007387 */ /* 0x0001e40000100a00 */
[----:B------:R-:W-:-:S02]  /*2c70*/  IMAD.X R21, RZ, RZ, R17, P0 ;  /* 0x000000ffff157224 */ /* 0x000fc400000e0611 */
[----:B------:R0:W-:Y:S02]  /*2c80*/  STL.64 [R1+0x128], R24 ;  /* 0x0001281801007387 */ /* 0x0001e40000100a00 */
[----:B-1----:R-:W1:Y:S02]  /*2c90*/  LDC.64 R2, c[0x0][0xae0] ;  /* 0x0002b800ff027b82 */ /* 0x002e640000000a00 */
[----:B------:R0:W-:Y:S04]  /*2ca0*/  STL.64 [R1+0x170], R20 ;  /* 0x0001701401007387 */ /* 0x0001e80000100a00 */
[----:B------:R0:W-:Y:S02]  /*2cb0*/  STL.64 [R1+0x120], R178 ;  /* 0x000120b201007387 */ /* 0x0001e40000100a00 */
[----:B------:R-:W5:Y:S01]  /*2cc0*/  LDC R6, c[0x0][0x450] ;  /* 0x00011400ff067b82 */ /* 0x000f620000000800 */
[----:B0-----:R-:W-:Y:S01]  /*2cd0*/  IMAD.MOV.U32 R14, RZ, RZ, R11 ;  /* 0x000000ffff0e7224 */ /* 0x001fe200078e000b */
[----:B------:R0:W-:Y:S01]  /*2ce0*/  STL.U8 [R1+0x138], RZ ;  /* 0x000138ff01007387 */ /* 0x0001e20000100000 */
[----:B------:R-:W-:-:S05]  /*2cf0*/  IMAD.MOV.U32 R7, RZ, RZ, R10 ;  /* 0x000000ffff077224 */ /* 0x000fca00078e000a */
[----:B------:R-:W5:Y:S01]  /*2d00*/  LDC.64 R4, c[0x0][0x448] ;  /* 0x00011200ff047b82 */ /* 0x000f620000000a00 */
[----:B----4-:R-:W-:Y:S02]  /*2d10*/  IMAD.MOV.U32 R15, RZ, RZ, R8 ;  /* 0x000000ffff0f7224 */ /* 0x010fe400078e0008 */
[----:B------:R-:W-:Y:S02]  /*2d20*/  IMAD.MOV.U32 R29, RZ, RZ, R9 ;  /* 0x000000ffff1d7224 */ /* 0x000fe400078e0009 */
[----:B---3--:R-:W-:Y:S01]  /*2d30*/  VIADD R216, R56, 0xffffff80 ;  /* 0xffffff8038d87836 */ /* 0x008fe20000000000 */
[----:B------:R0:W-:Y:S01]  /*2d40*/  STL.128 [R1+0x140], R12 ;  /* 0x0001400c01007387 */ /* 0x0001e20000100c00 */
[----:B-1----:R-:W-:Y:S02]  /*2d50*/  IMAD.MOV.U32 R30, RZ, RZ, R2 ;  /* 0x000000ffff1e7224 */ /* 0x002fe400078e0002 */
[----:B------:R-:W-:Y:S01]  /*2d60*/  IMAD.MOV.U32 R31, RZ, RZ, R3 ;  /* 0x000000ffff1f7224 */ /* 0x000fe200078e0003 */
[----:B------:R0:W-:Y:S04]  /*2d70*/  STL [R1+0x13c], R216 ;  /* 0x00013cd801007387 */ /* 0x0001e80000100800 */
[----:B------:R0:W-:Y:S04]  /*2d80*/  STL.128 [R1+0x150], R28 ;  /* 0x0001501c01007387 */ /* 0x0001e80000100c00 */
[----:B-----5:R0:W-:Y:S01]  /*2d90*/  STL.128 [R1+0x160], R4 ;  /* 0x0001600401007387 */ /* 0x0201e20000100c00 */
[----:B--2---:R-:W-:-:S04]  /*2da0*/  LEA.HI R0, R45, R45, RZ, 0x1 ;  /* 0x0000002d2d007211 */ /* 0x004fc800078f08ff */
[----:B------:R-:W-:-:S05]  /*2db0*/  LOP3.LUT R0, R0, 0xfffffffe, RZ, 0xc0, !PT ;  /* 0xfffffffe00007812 */ /* 0x000fca00078ec0ff */
[----:B------:R-:W-:-:S05]  /*2dc0*/  IMAD.IADD R0, R45, 0x1, -R0 ;  /* 0x000000012d007824 */ /* 0x000fca00078e0a00 */
[----:B------:R-:W-:-:S04]  /*2dd0*/  SHF.L.U32 R11, R0, 0x1f, RZ ;  /* 0x0000001f000b7819 */ /* 0x000fc800000006ff */
[----:B------:R-:W1:Y:S02]  /*2de0*/  SYNCS.PHASECHK.TRANS64.TRYWAIT P0, [R72+URZ+0x32400], R11 ;  /* 0x0324000b480075a7 */ /* 0x000e64000800017f */
[----:B01----:R-:W-:Y:S05]  /*2df0*/  @!P0 BRA `(.L_x_3220) ;  /* 0x000002a000688947 */ /* 0x003fea0003800000 */
.L_x_3471:
[----:B------:R-:W-:Y:S05]  /*2e00*/  BSYNC B0 ;  /* 0x0000000000007941 */ /* 0x000fea0003800000 */
.L_x_3219:
[----:B------:R-:W2:Y:S04]  /*2e10*/  LDL R7, [R1+0x4cc] ;  /* 0x0004cc0001077983 */ /* 0x000ea80000100800 */
[----:B------:R-:W3:Y:S04]  /*2e20*/  LDL R0, [R1+0x4d0] ;  /* 0x0004d00001007983 */ /* 0x000ee80000100800 */
[----:B------:R-:W4:Y:S04]  /*2e30*/  LDL.64 R30, [R1+0x4c0] ;  /* 0x0004c000011e7983 */ /* 0x000f280000100a00 */
[----:B------:R-:W4:Y:S04]  /*2e40*/  LDL R28, [R1+0x1c] ;  /* 0x00001c00011c7983 */ /* 0x000f280000100800 */
[----:B0-----:R0:W5:Y:S01]  /*2e50*/  LDL.64 R10, [R1+0x218] ;  /* 0x00021800010a7983 */ /* 0x0011620000100a00 */
[C---:B------:R-:W-:Y:S01]  /*2e60*/  IADD3 R14, P0, R16.reuse, 0x138, RZ ;  /* 0x00000138100e7810 */ /* 0x040fe20007f1e0ff */
[----:B------:R-:W-:Y:S01]  /*2e70*/  IMAD.MOV.U32 R12, RZ, RZ, R41 ;  /* 0x000000ffff0c7224 */ /* 0x000fe200078e0029 */
[----:B------:R-:W-:Y:S01]  /*2e80*/  IADD3 R18, P1, R16, 0x170, RZ ;  /* 0x0000017010127810 */ /* 0x000fe20007f3e0ff */
[----:B------:R-:W-:Y:S01]  /*2e90*/  IMAD.MOV.U32 R13, RZ, RZ, R54 ;  /* 0x000000ffff0d7224 */ /* 0x000fe200078e0036 */
[----:B------:R-:W1:Y:S01]  /*2ea0*/  S2R R29, SR_TID.X ;  /* 0x00000000001d7919 */ /* 0x000e620000002100 */
[--C-:B------:R-:W-:Y:S01]  /*2eb0*/  IMAD.X R15, RZ, RZ, R17.reuse, P0 ;  /* 0x000000ffff0f7224 */ /* 0x100fe200000e0611 */
[----:B------:R-:W-:Y:S05]  /*2ec0*/  WARPSYNC.ALL ;  /* 0x0000000000007948 */ /* 0x000fea0003800000 */
[----:B------:R0:W-:Y:S01]  /*2ed0*/  STL.128 [R1+0x180], R12 ;  /* 0x0001800c01007387 */ /* 0x0001e20000100c00 */
[----:B------:R-:W-:Y:S01]  /*2ee0*/  IMAD.X R19, RZ, RZ, R17, P1 ;  /* 0x000000ffff137224 */ /* 0x000fe200008e0611 */
[----:B------:R-:W-:Y:S01]  /*2ef0*/  BSSY B0, `(.L_x_3221) ;  /* 0x0000032000007945 */ /* 0x000fe20003800000 */
[----:B------:R-:W-:Y:S01]  /*2f00*/  IMAD.MOV.U32 R24, RZ, RZ, R37 ;  /* 0x000000ffff187224 */ /* 0x000fe200078e0025 */
[----:B------:R-:W-:Y:S01]  /*2f10*/  STL.64 [R1+0x210], R32 ;  /* 0x0002102001007387 */ /* 0x000fe20000100a00 */
[----:B------:R-:W-:-:S05]  /*2f20*/  IMAD.MOV.U32 R25, RZ, RZ, R50 ;  /* 0x000000ffff197224 */ /* 0x000fca00078e0032 */
[----:B------:R-:W-:Y:S01]  /*2f30*/  STL.128 [R1+0x1a0], R24 ;  /* 0x0001a01801007387 */ /* 0x000fe20000100c00 */
[----:B0-----:R-:W-:Y:S02]  /*2f40*/  IMAD.MOV.U32 R14, RZ, RZ, R42 ;  /* 0x000000ffff0e7224 */ /* 0x001fe400078e002a */
[----:B------:R-:W-:Y:S01]  /*2f50*/  IMAD.MOV.U32 R15, RZ, RZ, R57 ;  /* 0x000000ffff0f7224 */ /* 0x000fe200078e0039 */
[----:B-1----:R-:W-:Y:S01]  /*2f60*/  SHF.R.U32.HI R29, RZ, 0x7, R29 ;  /* 0x00000007ff1d7819 */ /* 0x002fe2000001161d */
[----:B--2---:R-:W-:Y:S02]  /*2f70*/  IMAD.MOV.U32 R13, RZ, RZ, R7 ;  /* 0x000000ffff0d7224 */ /* 0x004fe400078e0007 */
[----:B---3--:R-:W-:Y:S01]  /*2f80*/  IMAD.MOV.U32 R12, RZ, RZ, R0 ;  /* 0x000000ffff0c7224 */ /* 0x008fe200078e0000 */
[C---:B------:R-:W-:Y:S01]  /*2f90*/  IADD3 R0, P0, R16.reuse, 0x260, RZ ;  /* 0x0000026010007810 */ /* 0x040fe20007f1e0ff */
[----:B----4-:R-:W-:Y:S04]  /*2fa0*/  STL.64 [R1+0x178], R30 ;  /* 0x0001781e01007387 */ /* 0x010fe80000100a00 */
[--C-:B------:R-:W-:Y:S01]  /*2fb0*/  IMAD.X R7, RZ, RZ, R17.reuse, P0 ;  /* 0x000000ffff077224 */ /* 0x100fe200000e0611 */
[----:B------:R-:W-:Y:S01]  /*2fc0*/  IADD3 R20, P0, R16, 0x128, RZ ;  /* 0x0000012810147810 */ /* 0x000fe20007f1e0ff */
[----:B------:R0:W-:Y:S04]  /*2fd0*/  STL.128 [R1+0x1b0], R12 ;  /* 0x0001b00c01007387 */ /* 0x0001e80000100c00 */
[----:B------:R-:W-:-:S02]  /*2fe0*/  IMAD.X R21, RZ, RZ, R17, P0 ;  /* 0x000000ffff157224 */ /* 0x000fc400000e0611 */
[----:B0-----:R-:W-:Y:S02]  /*2ff0*/  IMAD.MOV.U32 R12, RZ, RZ, R39 ;  /* 0x000000ffff0c7224 */ /* 0x001fe400078e0027 */
[----:B------:R-:W-:Y:S02]  /*3000*/  IMAD.MOV.U32 R13, RZ, RZ, R52 ;  /* 0x000000ffff0d7224 */ /* 0x000fe400078e0034 */
[----:B------:R-:W-:Y:S02]  /*3010*/  IMAD.MOV.U32 R14, RZ, RZ, R48 ;  /* 0x000000ffff0e7224 */ /* 0x000fe400078e0030 */
[----:B------:R-:W-:-:S05]  /*3020*/  IMAD.MOV.U32 R15, RZ, RZ, R49 ;  /* 0x000000ffff0f7224 */ /* 0x000fca00078e0031 */
[----:B------:R0:W-:Y:S02]  /*3030*/  STL.128 [R1+0x1c0], R12 ;  /* 0x0001c00c01007387 */ /* 0x0001e40000100c00 */
[----:B0-----:R-:W-:Y:S02]  /*3040*/  IMAD.MOV.U32 R12, RZ, RZ, R46 ;  /* 0x000000ffff0c7224 */ /* 0x001fe400078e002e */
[----:B------:R-:W-:Y:S02]  /*3050*/  IMAD.MOV.U32 R13, RZ, RZ, R47 ;  /* 0x000000ffff0d7224 */ /* 0x000fe400078e002f */
[----:B------:R-:W-:Y:S01]  /*3060*/  IMAD.MOV.U32 R14, RZ, RZ, R0 ;  /* 0x000000ffff0e7224 */ /* 0x000fe200078e0000 */
[----:B------:R-:W-:Y:S01]  /*3070*/  LOP3.LUT R0, R28, 0x1, RZ, 0xfc, !PT ;  /* 0x000000011c007812 */ /* 0x000fe200078efcff */
[----:B------:R-:W-:Y:S02]  /*3080*/  IMAD.MOV.U32 R15, RZ, RZ, R7 ;  /* 0x000000ffff0f7224 */ /* 0x000fe400078e0007 */
[----:B------:R-:W-:-:S05]  /*3090*/  VIADD R7, R29, 0x8 ;  /* 0x000000081d077836 */ /* 0x000fca0000000000 */
[----:B------:R0:W-:Y:S01]  /*30a0*/  BAR.SYNC.DEFER_BLOCKING R7, 0x100 ;  /* 0x000400070000751d */ /* 0x0001e20000010000 */
[----:B------:R-:W-:-:S05]  /*30b0*/  ISETP.NE.AND P1, PT, R0, 0x3, PT ;  /* 0x000000030000780c */ /* 0x000fca0003f25270 */
[----:B------:R1:W-:Y:S02]  /*30c0*/  STL.128 [R1+0x1d0], R12 ;  /* 0x0001d00c01007387 */ /* 0x0003e40000100c00 */
[----:B-1----:R-:W-:Y:S02]  /*30d0*/  IMAD.MOV.U32 R14, RZ, RZ, R35 ;  /* 0x000000ffff0e7224 */ /* 0x002fe400078e0023 */
[----:B------:R-:W-:Y:S02]  /*30e0*/  IMAD.MOV.U32 R15, RZ, RZ, R44 ;  /* 0x000000ffff0f7224 */ /* 0x000fe400078e002c */
[----:B------:R-:W-:Y:S02]  /*30f0*/  IMAD.MOV.U32 R12, RZ, RZ, R18 ;  /* 0x000000ffff0c7224 */ /* 0x000fe400078e0012 */
[----:B------:R-:W-:Y:S02]  /*3100*/  IMAD.MOV.U32 R13, RZ, RZ, R19 ;  /* 0x000000ffff0d7224 */ /* 0x000fe400078e0013 */
[----:B------:R-:W-:-:S02]  /*3110*/  IMAD.MOV.U32 R18, RZ, RZ, R38 ;  /* 0x000000ffff127224 */ /* 0x000fc400078e0026 */
[----:B------:R-:W-:Y:S01]  /*3120*/  IMAD.MOV.U32 R19, RZ, RZ, R53 ;  /* 0x000000ffff137224 */ /* 0x000fe200078e0035 */
[----:B------:R1:W-:Y:S04]  /*3130*/  STL.128 [R1+0x1e0], R12 ;  /* 0x0001e00c01007387 */ /* 0x0003e80000100c00 */
[----:B------:R-:W-:Y:S01]  /*3140*/  STL.128 [R1+0x190], R16 ;  /* 0x0001901001007387 */ /* 0x000fe20000100c00 */
[----:B-1----:R-:W-:Y:S02]  /*3150*/  IMAD.MOV.U32 R14, RZ, RZ, R34 ;  /* 0x000000ffff0e7224 */ /* 0x002fe400078e0022 */
[----:B------:R-:W-:Y:S02]  /*3160*/  IMAD.MOV.U32 R15, RZ, RZ, R43 ;  /* 0x000000ffff0f7224 */ /* 0x000fe400078e002b */
[----:B------:R-:W-:-:S02]  /*3170*/  IMAD.MOV.U32 R12, RZ, RZ, R20 ;  /* 0x000000ffff0c7224 */ /* 0x000fc400078e0014 */
[----:B------:R-:W-:-:S05]  /*3180*/  IMAD.MOV.U32 R13, RZ, RZ, R21 ;  /* 0x000000ffff0d7224 */ /* 0x000fca00078e0015 */
[----:B------:R1:W-:Y:S02]  /*3190*/  STL.128 [R1+0x1f0], R12 ;  /* 0x0001f00c01007387 */ /* 0x0003e40000100c00 */
[----:B-1----:R-:W-:Y:S02]  /*31a0*/  IMAD.MOV.U32 R12, RZ, RZ, R40 ;  /* 0x000000ffff0c7224 */ /* 0x002fe400078e0028 */
[----:B------:R-:W-:Y:S02]  /*31b0*/  IMAD.MOV.U32 R13, RZ, RZ, R55 ;  /* 0x000000ffff0d7224 */ /* 0x000fe400078e0037 */
[----:B------:R-:W-:Y:S02]  /*31c0*/  IMAD.MOV.U32 R14, RZ, RZ, R36 ;  /* 0x000000ffff0e7224 */ /* 0x000fe400078e0024 */
[----:B------:R-:W-:-:S05]  /*31d0*/  IMAD.MOV.U32 R15, RZ, RZ, R51 ;  /* 0x000000ffff0f7224 */ /* 0x000fca00078e0033 */
[----:B------:R0:W-:Y:S01]  /*31e0*/  STL.128 [R1+0x200], R12 ;  /* 0x0002000c01007387 */ /* 0x0001e20000100c00 */
[----:B------:R-:W-:Y:S05]  /*31f0*/  @!P1 BRA `(.L_x_3222) ;  /* 0x0000000000049947 */ /* 0x000fea0003800000 */
[----:B------:R-:W-:Y:S01]  /*3200*/  BPT.TRAP 0x1 ;  /* 0x000000040000795c */ /* 0x000fe20000300000 */
.L_x_3222:
[----:B------:R-:W-:Y:S05]  /*3210*/  BSYNC B0 ;  /* 0x0000000000007941 */ /* 0x000fea0003800000 */
.L_x_3221:
[----:B0-----:R-:W2:Y:S01]  /*3220*/  LDL.64 R12, [R1+0x8] ;  /* 0x00000800010c7983 */ /* 0x001ea20000100a00 */
[----:B-----5:R-:W-:Y:S01]  /*3230*/  SHF.L.U32 R11, R11, 0x1f, RZ ;  /* 0x0000001f0b0b7819 */ /* 0x020fe200000006ff */
[----:B------:R-:W-:Y:S01]  /*3240*/  BSSY B0, `(.L_x_3223) ;  /* 0x0000006000007945 */ /* 0x000fe20003800000 */
[----:B--2---:R-:W-:-:S05]  /*3250*/  MOV R13, R12 ;  /* 0x0000000c000d7202 */ /* 0x004fca0000000f00 */
[----:B------:R-:W-:-:S04]  /*3260*/  IMAD R10, R10, 0x8, R13 ;  /* 0x000000080a0a7824 */ /* 0x000fc800078e020d */
[----:B------:R0:W1:Y:S01]  /*3270*/  SYNCS.PHASECHK.TRANS64.TRYWAIT P0, [R10+URZ], R11 ;  /* 0x0000000b0a0075a7 */ /* 0x000062000800017f */
[----:B------:R-:W-:Y:S05]  /*3280*/  @!P1 BRA `(.L_x_3224) ;  /* 0x0000000000049947 */ /* 0x000fea0003800000 */
[----:B------:R-:W-:Y:S01]  /*3290*/  BPT.TRAP 0x1 ;  /* 0x000000040000795c */ /* 0x000fe20000300000 */
.L_x_3224:
[----:B------:R-:W-:Y:S05]  /*32a0*/  BSYNC B0 ;  /* 0x0000000000007941 */ /* 0x000fea0003800000 */
.L_x_3223:
[----:B------:R-:W-:Y:S04]  /*32b0*/  BSSY B0, `(.L_x_3225) ;  /* 0x0000004000007945 */ /* 0x000fe80003800000 */
[----:B-1----:R-:W-:Y:S05]  /*32c0*/  @P0 BRA `(.L_x_3226) ;  /* 0x0000000000080947 */ /* 0x002fea0003800000 */
[----:B------:R-:W1:Y:S02]  /*32d0*/  SYNCS.PHASECHK.TRANS64.TRYWAIT P0, [R10+URZ], R11 ;  /* 0x0000000b0a0075a7 */ /* 0x000e64000800017f */
[----:B-1----:R-:W-:Y:S05]  /*32e0*/  @!P0 BRA `(.L_x_3227) ;  /* 0x0000029c00408947 */ /* 0x002fea0003800000 */
.L_x_3226:
[----:B------:R-:W-:Y:S05]  /*32f0*/  BSYNC B0 ;  /* 0x0000000000007941 */ /* 0x000fea0003800000 */
.L_x_3225:
        /* <DEDUP_REMOVED lines=58> */
.L_x_3472:
[----:B------:R-:W-:Y:S05]  /*36a0*/  BSYNC B0 ;  /* 0x0000000000007941 */ /* 0x000fea0003800000 */
.L_x_3228:
[----:B------:R-:W2:Y:S04]  /*36b0*/  LDL R12, [R1+0x54] ;  /* 0x00005400010c7983 */ /* 0x000ea80000100800 */
[----:B0-----:R0:W5:Y:S01]  /*36c0*/  LDL.64 R10, [R1+0x218] ;  /* 0x00021800010a7983 */ /* 0x0011620000100a00 */
[----:B------:R-:W-:Y:S01]  /*36d0*/  BSSY B0, `(.L_x_3230) ;  /* 0x0000005000007945 */ /* 0x000fe20003800000 */
[----:B--2---:R-:W-:-:S04]  /*36e0*/  LOP3.LUT R12, R12, 0x1, RZ, 0xfc, !PT ;  /* 0x000000010c0c7812 */ /* 0x004fc800078efcff */
[----:B------:R-:W-:-:S13]  /*36f0*/  ISETP.NE.AND P1, PT, R12, 0x3, PT ;  /* 0x000000030c00780c */ /* 0x000fda0003f25270 */
[----:B0-----:R-:W-:Y:S05]  /*3700*/  @!P1 BRA `(.L_x_3231) ;  /* 0x0000000000049947 */ /* 0x001fea0003800000 */
[----:B------:R-:W-:Y:S01]  /*3710*/  BPT.TRAP 0x1 ;  /* 0x000000040000795c */ /* 0x000fe20000300000 */
.L_x_3231:
[----:B------:R-:W-:Y:S05]  /*3720*/  BSYNC B0 ;  /* 0x0000000000007941 */ /* 0x000fea0003800000 */
.L_x_3230:
        /* <DEDUP_REMOVED lines=8> */
.L_x_3233:
[----:B------:R-:W-:Y:S05]  /*37b0*/  BSYNC B0 ;  /* 0x0000000000007941 */ /* 0x000fea0003800000 */
.L_x_3232:
[----:B------:R-:W-:Y:S04]  /*37c0*/  BSSY B0, `(.L_x_3234) ;  /* 0x0000004000007945 */ /* 0x000fe80003800000 */
[----:B-1----:R-:W-:Y:S05]  /*37d0*/  @P0 BRA `(.L_x_3235) ;  /* 0x0000000000080947 */ /* 0x002fea0003800000 */
[----:B------:R-:W1:Y:S02]  /*37e0*/  SYNCS.PHASECHK.TRANS64.TRYWAIT P0, [R10+URZ], R11 ;  /* 0x0000000b0a0075a7 */ /* 0x000e64000800017f */
[----:B-1----:R-:W-:Y:S05]  /*37f0*/  @!P0 BRA `(.L_x_3236) ;  /* 0x0000029800248947 */ /* 0x002fea0003800000 */
.L_x_3235:
[----:B------:R-:W-:Y:S05]  /*3800*/  BSYNC B0 ;  /* 0x0000000000007941 */ /* 0x000fea0003800000 */
.L_x_3234:
        /* <DEDUP_REMOVED lines=9> */
[----:B------:R-:W5:Y:S04]  /*38a0*/  LDL.64 R74, [R1+0x110] ;  /* 0x00011000014a7983 */ /* 0x000f680000100a00 */
[----:B------:R-:W5:Y:S01]  /*38b0*/  LDL.64 R76, [R1+0x110] ;  /* 0x00011000014c7983 */ /* 0x000f620000100a00 */
[----:B--2---:R-:W-:Y:S01]  /*38c0*/  IMAD R10, R73, 0xc00, R10 ;  /* 0x00000c00490a7824 */ /* 0x004fe200078e020a */
[----:B------:R-:W-:-:S02]  /*38d0*/  R2UR UR7, R11 ;  /* 0x000000000b0772ca */ /* 0x000fc400000e0000 */
[----:B---3--:R-:W-:Y:S02]  /*38e0*/  ISETP.NE.U32.AND P0, PT, R72, RZ, PT ;  /* 0x000000ff4800720c */ /* 0x008fe40003f05070 */
[----:B------:R-:W-:Y:S02]  /*38f0*/  R2UR UR6, R10 ;  /* 0x000000000a0672ca */ /* 0x000fe400000e0000 */
[----:B----4-:R-:W-:Y:S02]  /*3900*/  R2UR UR4, R20 ;  /* 0x00000000140472ca */ /* 0x010fe400000e0000 */
[----:B------:R-:W-:Y:S02]  /*3910*/  R2UR UR5, R21 ;  /* 0x00000000150572ca */ /* 0x000fe400000e0000 */
[----:B------:R-:W2:Y:S05]  /*3920*/  LDL.64 R20, [R1+0x110] ;  /* 0x0001100001147983 */ /* 0x000eaa0000100a00 */
        /* <DEDUP_REMOVED lines=53> */
[----:B------:R-:W3:Y:S01]  /*3c80*/  LDL.64 R72, [R1+0x110] ;  /* 0x0001100001487983 */ /* 0x000ee20000100a00 */
[----:B----4-:R-:W-:Y:S01]  /*3c90*/  VIADD R14, R14, 0x404 ;  /* 0x000004040e0e7836 */ /* 0x010fe20000000000 */
[----:B------:R-:W-:Y:S02]  /*3ca0*/  WARPGROUP.DEPBAR.LE gsb0, 0x0 ;  /* 0x00008000000079c5 */ /* 0x000fe40000010000 */
[----:B------:R-:W-:-:S08]  /*3cb0*/  WARPGROUP.ARRIVE ;  /* 0x00000000000079c5 */ /* 0x000fd00000000000 */
[----:B------:R-:W-:Y:S01]  /*3cc0*/  HGMMA.64x96x16.F32.BF16 R24, gdesc[UR4], R24, gsb0 ;  /* 0x01600000041879f0 */ /* 0x000fe20008001818 */
[----:B------:R-:W-:Y:S02]  /*3cd0*/  VIADD R12, R10, 0x304 ;  /* 0x000003040a0c7836 */ /* 0x000fe40000000000 */
[----:B------:R-:W-:Y:S01]  /*3ce0*/  IMAD.MOV.U32 R13, RZ, RZ, R11 ;  /* 0x000000ffff0d7224 */ /* 0x000fe200078e000b */
[----:B------:R-:W-:Y:S02]  /*3cf0*/  R2UR UR4, R14 ;  /* 0x000000000e0472ca */ /* 0x000fe400000e0000 */
[----:B------:R-:W-:Y:S02]  /*3d00*/  R2UR UR6, R12 ;  /* 0x000000000c0672ca */ /* 0x000fe400000e0000 */
[----:B------:R-:W-:Y:S02]  /*3d10*/  R2UR UR7, R13 ;  /* 0x000000000d0772ca */ /* 0x000fe400000e0000 */
[----:B------:R-:W-:Y:S01]  /*3d20*/  R2UR UR5, R15 ;  /* 0x000000000f0572ca */ /* 0x000fe200000e0000 */
[----:B-----5:R-:W-:-:S02]  /*3d30*/  VIADD R18, R18, 0x406 ;  /* 0x0000040612127836 */ /* 0x020fc40000000000 */
        /* <DEDUP_REMOVED lines=9> */
[----:B--2---:R-:W-:Y:S02]  /*3dd0*/  VIADD R20, R20, 0x800 ;  /* 0x0000080014147836 */ /* 0x004fe40000000000 */
[----:B------:R-:W-:-:S02]  /*3de0*/  VIADD R12, R10, 0x600 ;  /* 0x000006000a0c7836 */ /* 0x000fc40000000000 */
[----:B------:R-:W-:Y:S01]  /*3df0*/  IMAD.MOV.U32 R13, RZ, RZ, R11 ;  /* 0x000000ffff0d7224 */ /* 0x000fe200078e000b */
[----:B------:R-:W-:Y:S02]  /*3e00*/  WARPGROUP.DEPBAR.LE gsb0, 0x0 ;  /* 0x00008000000079c5 */ /* 0x000fe40000010000 */
[----:B------:R-:W-:-:S06]  /*3e10*/  WARPGROUP.ARRIVE ;  /* 0x00000000000079c5 */ /* 0x000fcc0000000000 */
[----:B------:R-:W-:Y:S01]  /*3e20*/  HGMMA.64x96x16.F32.BF16 R24, gdesc[UR4], R24, gsb0 ;  /* 0x01600000041879f0 */ /* 0x000fe20008001818 */
[----:B------:R-:W-:Y:S02]  /*3e30*/  R2UR UR6, R12 ;  /* 0x000000000c0672ca */ /* 0x000fe400000e0000 */
[----:B------:R-:W-:Y:S02]  /*3e40*/  R2UR UR7, R13 ;  /* 0x000000000d0772ca */ /* 0x000fe400000e0000 */
[----:B------:R-:W-:Y:S01]  /*3e50*/  R2UR UR4, R20 ;  /* 0x00000000140472ca */ /* 0x000fe200000e0000 */
[----:B------:R-:W2:Y:S01]  /*3e60*/  LDL.64 R12, [R1+0x110] ;  /* 0x00011000010c7983 */ /* 0x000ea20000100a00 */
[----:B------:R-:W-:Y:S01]  /*3e70*/  R2UR UR5, R21 ;  /* 0x00000000150572ca */ /* 0x000fe200000e0000 */
[----:B---3--:R-:W-:Y:S02]  /*3e80*/  VIADD R72, R72, 0x802 ;  /* 0x0000080248487836 */ /* 0x008fe40000000000 */
        /* <DEDUP_REMOVED lines=8> */
[----:B------:R-:W3:Y:S01]  /*3f10*/  LDL.64 R14, [R1+0x110] ;  /* 0x00011000010e7983 */ /* 0x000ee20000100a00 */
[----:B------:R-:W-:Y:S01]  /*3f20*/  R2UR UR5, R73 ;  /* 0x00000000490572ca */ /* 0x000fe200000e0000 */
[----:B------:R-:W-:Y:S02]  /*3f30*/  VIADD R74, R74, 0x804 ;  /* 0x000008044a4a7836 */ /* 0x000fe40000000000 */
[----:B------:R-:W-:Y:S01]  /*3f40*/  VIADD R18, R10, 0x604 ;  /* 0x000006040a127836 */ /* 0x000fe20000000000 */
[----:B------:R-:W4:Y:S01]  /*3f50*/  LDL.64 R72, [R1+0x110] ;  /* 0x0001100001487983 */ /* 0x000f220000100a00 */
[----:B------:R-:W-:Y:S01]  /*3f60*/  IMAD.MOV.U32 R19, RZ, RZ, R11 ;  /* 0x000000ffff137224 */ /* 0x000fe200078e000b */
[----:B------:R-:W-:-:S02]  /*3f70*/  WARPGROUP.DEPBAR.LE gsb0, 0x0 ;  /* 0x00008000000079c5 */ /* 0x000fc40000010000 */
[----:B------:R-:W-:-:S06]  /*3f80*/  WARPGROUP.ARRIVE ;  /* 0x00000000000079c5 */ /* 0x000fcc0000000000 */
[----:B------:R-:W-:Y:S01]  /*3f90*/  HGMMA.64x96x16.F32.BF16 R24, gdesc[UR4], R24, gsb0 ;  /* 0x01600000041879f0 */ /* 0x000fe20008001818 */
[----:B------:R-:W-:Y:S02]  /*3fa0*/  R2UR UR6, R18 ;  /* 0x00000000120672ca */ /* 0x000fe400000e0000 */
[----:B------:R-:W-:Y:S02]  /*3fb0*/  R2UR UR7, R19 ;  /* 0x00000000130772ca */ /* 0x000fe400000e0000 */
[----:B------:R-:W-:Y:S01]  /*3fc0*/  R2UR UR4, R74 ;  /* 0x000000004a0472ca */ /* 0x000fe200000e0000 */
[----:B------:R-:W5:Y:S01]  /*3fd0*/  LDL.64 R18, [R1+0x110] ;  /* 0x0001100001127983 */ /* 0x000f620000100a00 */
        /* <DEDUP_REMOVED lines=21> */
[----:B------:R-:W0:Y:S01]  /*4130*/  S2R R78, SR_TID.X ;  /* 0x00000000004e7919 */ /* 0x000e220000002100 */
[----:B---3--:R-:W-:Y:S02]  /*4140*/  VIADD R14, R14, 0xc02 ;  /* 0x00000c020e0e7836 */ /* 0x008fe40000000000 */
[----:B------:R-:W-:-:S02]  /*4150*/  VIADD R12, R10, 0x902 ;  /* 0x000009020a0c7836 */ /* 0x000fc40000000000 */
[----:B------:R-:W-:Y:S01]  /*4160*/  IMAD.MOV.U32 R13, RZ, RZ, R11 ;  /* 0x000000ffff0d7224 */ /* 0x000fe200078e000b */
[----:B------:R-:W-:Y:S02]  /*4170*/  WARPGROUP.DEPBAR.LE gsb0, 0x0 ;  /* 0x00008000000079c5 */ /* 0x000fe40000010000 */
[----:B------:R-:W-:-:S06]  /*4180*/  WARPGROUP.ARRIVE ;  /* 0x00000000000079c5 */ /* 0x000fcc0000000000 */
[----:B------:R-:W-:Y:S01]  /*4190*/  HGMMA.64x96x16.F32.BF16 R24, gdesc[UR4], R24, gsb0 ;  /* 0x01600000041879f0 */ /* 0x000fe20008001818 */
[----:B0-----:R-:W-:-:S04]  /*41a0*/  LOP3.LUT R78, R78, 0x7f, RZ, 0xc0, !PT ;  /* 0x0000007f4e4e7812 */ /* 0x001fc800078ec0ff */
[----:B------:R-:W-:Y:S02]  /*41b0*/  ISETP.NE.AND P0, PT, R78, RZ, PT ;  /* 0x000000ff4e00720c */ /* 0x000fe40003f05270 */
[----:B------:R-:W-:-:S11]  /*41c0*/  R2UR UR6, R12 ;  /* 0x000000000c0672ca */ /* 0x000fd600000e0000 */
        /* <DEDUP_REMOVED lines=8> */
[----:B-----5:R-:W-:Y:S02]  /*4250*/  VIADD R18, R18, 0xc04 ;  /* 0x00000c0412127836 */ /* 0x020fe40000000000 */
        /* <DEDUP_REMOVED lines=10> */
[----:B----4-:R-:W-:Y:S01]  /*4300*/  VIADD R72, R72, 0xc06 ;  /* 0x00000c0648487836 */ /* 0x010fe20000000000 */
[----:B------:R-:W-:Y:S02]  /*4310*/  R2UR UR6, R10 ;  /* 0x000000000a0672ca */ /* 0x000fe400000e0000 */
[----:B------:R-:W-:Y:S02]  /*4320*/  R2UR UR7, R11 ;  /* 0x000000000b0772ca */ /* 0x000fe400000e0000 */
[----:B------:R-:W-:Y:S02]  /*4330*/  R2UR UR4, R72 ;  /* 0x00000000480472ca */ /* 0x000fe400000e0000 */
[----:B------:R-:W-:Y:S01]  /*4340*/  R2UR UR5, R73 ;  /* 0x00000000490572ca */ /* 0x000fe200000e0000 */
[----:B------:R-:W0:Y:S01]  /*4350*/  S2R R78, SR_TID.X ;  /* 0x00000000004e7919 */ /* 0x000e220000002100 */
[----:B------:R-:W-:Y:S01]  /*4360*/  STL [R1+0x90], R0 ;  /* 0x0000900001007387 */ /* 0x000fe20000100800 */
[----:B------:R-:W-:-:S02]  /*4370*/  WARPGROUP.DEPBAR.LE gsb0, 0x0 ;  /* 0x00008000000079c5 */ /* 0x000fc40000010000 */
[----:B------:R-:W-:-:S08]  /*4380*/  WARPGROUP.ARRIVE ;  /* 0x00000000000079c5 */ /* 0x000fd00000000000 */
[----:B------:R-:W-:Y:S01]  /*4390*/  HGMMA.64x96x16.F32.BF16 R24, gdesc[UR4], R24, gsb0 ;  /* 0x01600000041879f0 */ /* 0x000fe20008001818 */
[----:B--2---:R-:W-:Y:S01]  /*43a0*/  @!P0 MOV R21, R20 ;  /* 0x0000001400158202 */ /* 0x004fe20000000f00 */
[----:B------:R-:W-:Y:S04]  /*43b0*/  STL [R1+0x90], R0 ;  /* 0x0000900001007387 */ /* 0x000fe80000100800 */
[----:B------:R-:W-:Y:S01]  /*43c0*/  STL [R1+0x90], R0 ;  /* 0x0000900001007387 */ /* 0x000fe20000100800 */
[----:B---3--:R-:W-:-:S03]  /*43d0*/  @!P0 IMAD R76, R76, 0x8, R21 ;  /* 0x000000084c4c8824 */ /* 0x008fc600078e0215 */
[----:B------:R-:W-:Y:S01]  /*43e0*/  STL [R1+0x90], R0 ;  /* 0x0000900001007387 */ /* 0x000fe20000100800 */
[----:B0-----:R-:W-:-:S03]  /*43f0*/  SHF.R.U32.HI R77, RZ, 0x7, R78 ;  /* 0x00000007ff4d7819 */ /* 0x001fc6000001164e */
[----:B------:R-:W-:Y:S04]  /*4400*/  STL [R1+0x90], R0 ;  /* 0x0000900001007387 */ /* 0x000fe80000100800 */
[----:B------:R-:W-:Y:S04]  /*4410*/  STL [R1+0x90], R0 ;  /* 0x0000900001007387 */ /* 0x000fe80000100800 */
[----:B------:R-:W-:Y:S01]  /*4420*/  STL [R1+0x90], R0 ;  /* 0x0000900001007387 */ /* 0x000fe20000100800 */
[----:B------:R-:W-:-:S03]  /*4430*/  IADD3 R18, -R77, 0xb, RZ ;  /* 0x0000000b4d127810 */ /* 0x000fc60007ffe1ff */
        /* <DEDUP_REMOVED lines=13> */
[----:B------:R-:W2:Y:S04]  /*4510*/  LDL R78, [R1+0x13c] ;  /* 0x00013c00014e7983 */ /* 0x000ea80000100800 */
[----:B------:R-:W3:Y:S04]  /*4520*/  LDL R77, [R1+0x70] ;  /* 0x00007000014d7983 */ /* 0x000ee80000100800 */
[----:B-1----:R-:W4:Y:S04]  /*4530*/  LDL.64 R10, [R1+0x170] ;  /* 0x00017000010a7983 */ /* 0x002f280000100a00 */
[----:B------:R-:W5:Y:S04]  /*4540*/  LDL R76, [R1+0x168] ;  /* 0x00016800014c7983 */ /* 0x000f680000100800 */
[----:B------:R-:W5:Y:S04]  /*4550*/  LDL.128 R12, [R1+0x140] ;  /* 0x00014000010c7983 */ /* 0x000f680000100c00 */
[----:B------:R-:W2:Y:S04]  /*4560*/  LDL.128 R72, [R1+0x150] ;  /* 0x0001500001487983 */ /* 0x000ea80000100c00 */
[----:B----4-:R-:W4:Y:S04]  /*4570*/  LD.E R21, desc[UR40][R10.64] ;  /* 0x000000280a157980 */ /* 0x010f28000c101900 */
[----:B------:R-:W5:Y:S01]  /*4580*/  LDL.64 R10, [R1+0x160] ;  /* 0x00016000010a7983 */ /* 0x000f620000100a00 */
[----:B--2---:R-:W-:Y:S01]  /*4590*/  ISETP.GE.AND P2, PT, R73, 0x1, PT ;  /* 0x000000014900780c */ /* 0x004fe20003f46270 */
[----:B------:R-:W-:-:S02]  /*45a0*/  UMOV UR4, 0xffffffa0 ;  /* 0xffffffa000047882 */ /* 0x000fc40000000000 */
[----:B------:R-:W-:Y:S01]  /*45b0*/  UIMAD UR4, UR49, UR4, 0x60 ;  /* 0x00000060310474a4 */ /* 0x000fe2000f8e0204 */
[----:B------:R-:W-:Y:S05]  /*45c0*/  BSSY B0, `(.L_x_3237) ;  /* 0x00000a3000007945 */ /* 0x000fea0003800000 */
[----:B------:R-:W-:Y:S02]  /*45d0*/  VIADD R72, R72, UR4 ;  /* 0x0000000448487c36 */ /* 0x000fe40008000000 */
[-C--:B----4-:R-:W-:Y:S01]  /*45e0*/  FMUL.FTZ R20, R27, R21.reuse ;  /* 0x000000151b147220 */ /* 0x090fe20000410000 */
[----:B------:R-:W-:Y:S01]  /*45f0*/  SHF.R.S32.HI R27, RZ, 0x1f, R78 ;  /* 0x0000001fff1b7819 */ /* 0x000fe2000001144e */
[-C--:B------:R-:W-:Y:S01]  /*4600*/  FMUL.FTZ R19, R24, R21.reuse ;  /* 0x0000001518137220 */ /* 0x080fe20000410000 */
[-C--:B------:R-:W-:Y:S01]  /*4610*/  FMUL.FTZ R24, R25, R21.reuse ;  /* 0x0000001519187220 */ /* 0x080fe20000410000 */
[-C--:B------:R-:W-:Y:S01]  /*4620*/  FMUL.FTZ R25, R28, R21.reuse ;  /* 0x000000151c197220 */ /* 0x080fe20000410000 */
[----:B------:R-:W-:Y:S01]  /*4630*/  LEA.HI R28, R27, R78, RZ, 0x7 ;  /* 0x0000004e1b1c7211 */ /* 0x000fe200078f38ff */
[----:B------:R-:W-:-:S03]  /*4640*/  FMUL.FTZ R92, R29, R21 ;  /* 0x000000151d5c7220 */ /* 0x000fc60000410000 */
[----:B------:R-:W-:Y:S01]  /*4650*/  LOP3.LUT R29, R28, 0xffffff80, RZ, 0xc0, !PT ;  /* 0xffffff801c1d7812 */ /* 0x000fe200078ec0ff */
[----:B------:R-:W-:-:S04]  /*4660*/  FMUL.FTZ R141, R30, R21 ;  /* 0x000000151e8d7220 */ /* 0x000fc80000410000 */
[----:B------:R-:W-:Y:S02]  /*4670*/  IMAD.IADD R29, R78, 0x1, -R29 ;  /* 0x000000014e1d7824 */ /* 0x000fe400078e0a1d */
[----:B------:R-:W-:-:S03]  /*4680*/  FMUL.FTZ R98, R32, R21 ;  /* 0x0000001520627220 */ /* 0x000fc60000410000 */
[----:B------:R-:W-:Y:S01]  /*4690*/  SHF.R.S32.HI R30, RZ, 0x1f, R29 ;  /* 0x0000001fff1e7819 */ /* 0x000fe2000001141d */
[----:B------:R-:W-:-:S03]  /*46a0*/  FMUL.FTZ R96, R36, R21 ;  /* 0x0000001524607220 */ /* 0x000fc60000410000 */
[----:B------:R-:W-:Y:S01]  /*46b0*/  LEA.HI R32, R30, R29, RZ, 0x2 ;  /* 0x0000001d1e207211 */ /* 0x000fe200078f10ff */
[-C--:B------:R-:W-:Y:S01]  /*46c0*/  FMUL.FTZ R139, R34, R21.reuse ;  /* 0x00000015228b7220 */ /* 0x080fe20000410000 */
[-C--:B------:R-:W-:Y:S01]  /*46d0*/  FMUL.FTZ R133, R43, R21.reuse ;  /* 0x000000152b857220 */ /* 0x080fe20000410000 */
[----:B------:R-:W-:Y:S02]  /*46e0*/  LEA.HI R36, R27, R78, RZ, 0x2 ;  /* 0x0000004e1b247211 */ /* 0x000fe400078f10ff */
[--C-:B------:R-:W-:Y:S02]  /*46f0*/  SHF.R.S32.HI R34, RZ, 0x2, R32.reuse ;  /* 0x00000002ff227819 */ /* 0x100fe40000011420 */
[----:B------:R-:W-:Y:S01]  /*4700*/  SHF.R.S32.HI R43, RZ, 0x1f, R32 ;  /* 0x0000001fff2b7819 */ /* 0x000fe20000011420 */
[----:B------:R-:W-:Y:S01]  /*4710*/  FMUL.FTZ R88, R49, R21 ;  /* 0x0000001531587220 */ /* 0x000fe20000410000 */
[----:B------:R-:W-:Y:S02]  /*4720*/  LOP3.LUT R49, R36, 0xfffffffc, RZ, 0xc0, !PT ;  /* 0xfffffffc24317812 */ /* 0x000fe400078ec0ff */
[----:B------:R-:W-:-:S02]  /*4730*/  LEA.HI R36, R43, R34, RZ, 0x3 ;  /* 0x000000222b247211 */ /* 0x000fc400078f18ff */
[----:B------:R-:W-:Y:S01]  /*4740*/  SHF.R.S32.HI R43, RZ, 0x7, R28 ;  /* 0x00000007ff2b7819 */ /* 0x000fe2000001141c */
[----:B------:R-:W-:Y:S01]  /*4750*/  FMUL.FTZ R137, R38, R21 ;  /* 0x0000001526897220 */ /* 0x000fe20000410000 */
[----:B------:R-:W-:Y:S01]  /*4760*/  LEA.HI R30, R30, R29, RZ, 0x5 ;  /* 0x0000001d1e1e7211 */ /* 0x000fe200078f28ff */
[----:B------:R-:W-:Y:S01]  /*4770*/  IMAD.IADD R38, R78, 0x1, -R49 ;  /* 0x000000014e267824 */ /* 0x000fe200078e0a31 */
[----:B------:R-:W-:Y:S02]  /*4780*/  LOP3.LUT R49, R36, 0xfffffff8, RZ, 0xc0, !PT ;  /* 0xfffffff824317812 */ /* 0x000fe400078ec0ff */
[----:B------:R-:W-:Y:S02]  /*4790*/  LEA.HI R28, R28, R43, RZ, 0x1 ;  /* 0x0000002b1c1c7211 */ /* 0x000fe400078f08ff */
[----:B------:R-:W-:Y:S01]  /*47a0*/  SHF.R.S32.HI R30, RZ, 0x5, R30 ;  /* 0x00000005ff1e7819 */ /* 0x000fe2000001141e */
[----:B------:R-:W-:Y:S01]  /*47b0*/  IMAD.IADD R49, R34, 0x1, -R49 ;  /* 0x0000000122317824 */ /* 0x000fe200078e0a31 */
[----:B------:R-:W-:-:S02]  /*47c0*/  LOP3.LUT R28, R28, 0x3fffffe, RZ, 0xc0, !PT ;  /* 0x03fffffe1c1c7812 */ /* 0x000fc400078ec0ff */
[----:B------:R-:W-:Y:S01]  /*47d0*/  LEA.HI R34, R38, R38, RZ, 0x1 ;  /* 0x0000002626227211 */ /* 0x000fe200078f08ff */
[----:B---3--:R-:W-:Y:S01]  /*47e0*/  IMAD R30, R77, 0x8, R30 ;  /* 0x000000084d1e7824 */ /* 0x008fe200078e021e */
[----:B-----5:R-:W-:Y:S01]  /*47f0*/  ISETP.NE.AND P1, PT, R10, 0x1, PT ;  /* 0x000000010a00780c */ /* 0x020fe20003f25270 */
        /* <DEDUP_REMOVED lines=8> */
[----:B------:R-:W-:Y:S01]  /*4880*/  IMAD.U32 R34, RZ, RZ, UR49 ;  /* 0x00000031ff227e24 */ /* 0x000fe2000f8e00ff */
[----:B------:R-:W-:Y:S01]  /*4890*/  LOP3.LUT R32, R32, 0x7ffffffc, RZ, 0xc0, !PT ;  /* 0x7ffffffc20207812 */ /* 0x000fe200078ec0ff */
[-C--:B------:R-:W-:Y:S02]  /*48a0*/  FMUL.FTZ R150, R33, R21.reuse ;  /* 0x0000001521967220 */ /* 0x080fe40000410000 */
[----:B------:R-:W1:Y:S01]  /*48b0*/  SHFL.IDX PT, R38, R30, RZ, 0x1c1f ;  /* 0x001c1fff1e267589 */ /* 0x000e6200000e0000 */
[----:B------:R-:W-:Y:S02]  /*48c0*/  IMAD R34, R34, -0x60, R13 ;  /* 0xffffffa022227824 */ /* 0x000fe400078e020d */
[-C--:B------:R-:W-:Y:S01]  /*48d0*/  FMUL.FTZ R33, R35, R21.reuse ;  /* 0x0000001523217220 */ /* 0x080fe20000410000 */
        /* <DEDUP_REMOVED lines=34> */
[----:B------:R-:W-:Y:S02]  /*4b00*/  VIADD R29, R34, 0x61 ;  /* 0x00000061221d7836 */ /* 0x000fe40000000000 */
[----:B------:R-:W-:Y:S01]  /*4b10*/  FMUL.FTZ R21, R71, R21 ;  /* 0x0000001547157220 */ /* 0x000fe20000410000 */
[----:B------:R-:W0:Y:S01]  /*4b20*/  MUFU.TANH R19, R19 ;  /* 0x0000001300137308 */ /* 0x000e220000002400 */
[----:B------:R-:W-:Y:S02]  /*4b30*/  IMAD R43, R32, -0x2, R29 ;  /* 0xfffffffe202b7824 */ /* 0x000fe400078e021d */
[----:B------:R-:W-:Y:S02]  /*4b40*/  VIADD R29, R34, 0x60 ;  /* 0x00000060221d7836 */ /* 0x000fe40000000000 */
[----:B------:R-:W-:-:S03]  /*4b50*/  IMAD.IADD R34, R43, 0x1, -R12 ;  /* 0x000000012b227824 */ /* 0x000fc600078e0a0c */
[----:B------:R-:W2:Y:S01]  /*4b60*/  MUFU.TANH R24, R24 ;  /* 0x0000001800187308 */ /* 0x000ea20000002400 */
[----:B------:R-:W-:-:S07]  /*4b70*/  LOP3.LUT R43, RZ, R14, RZ, 0x33, !PT ;  /* 0x0000000eff2b7212 */ /* 0x000fce00078e33ff */
[----:B------:R-:W3:Y:S01]  /*4b80*/  MUFU.TANH R18, R18 ;  /* 0x0000001200127308 */ /* 0x000ee20000002400 */
[----:B------:R-:W-:-:S07]  /*4b90*/  IMAD R36, R32, -0x2, R29 ;  /* 0xfffffffe20247824 */ /* 0x000fce00078e021d */
[----:B------:R-:W4:Y:S01]  /*4ba0*/  MUFU.TANH R20, R20 ;  /* 0x0000001400147308 */ /* 0x000f220000002400 */
        /* <DEDUP_REMOVED lines=43> */
[----:B------:R-:W0:Y:S08]  /*4e60*/  MUFU.TANH R11, R11 ;  /* 0x0000000b000b7308 */ /* 0x000e300000002400 */
[----:B------:R-:W0:Y:S01]  /*4e70*/  MUFU.TANH R21, R21 ;  /* 0x0000001500157308 */ /* 0x000e220000002400 */
[----:B------:R-:W-:-:S02]  /*4e80*/  IMAD.U32 R51, RZ, RZ, UR4 ;  /* 0x00000004ff337e24 */ /* 0x000fc4000f8e00ff */
[----:B------:R-:W-:Y:S01]  /*4e90*/  IMAD.IADD R43, R34, 0x1, R43 ;  /* 0x00000001222b7824 */ /* 0x000fe200078e022b */
[----:B-1----:R-:W-:Y:S01]  /*4ea0*/  VIADDMNMX R14, R38, R49, R36, PT ;  /* 0x00000031260e7246 */ /* 0x002fe20003800124 */
[----:B------:R-:W-:Y:S02]  /*4eb0*/  IMAD R34, R32, -0x2, R51 ;  /* 0xfffffffe20227824 */ /* 0x000fe400078e0233 */
        /* <DEDUP_REMOVED lines=12> */
.L_x_3240:
[----:B------:R-:W-:-:S13]  /*4f80*/  ISETP.NE.AND P1, PT, R73, 0x1, PT ;  /* 0x000000014900780c */ /* 0x000fda0003f25270 */
[----:B------:R-:W-:-:S05]  /*4f90*/  @P1 IMAD.HI.U32 R32, R29, R74, RZ ;  /* 0x0000004a1d201227 */ /* 0x000fca00078e00ff */
[----:B------:R-:W-:-:S07]  /*4fa0*/  @P1 SHF.R.U32.HI R29, RZ, R75, R32 ;  /* 0x0000004bff1d1219 */ /* 0x000fce0000011620 */
.L_x_3241:
[----:B------:R-:W-:Y:S05]  /*4fb0*/  BSYNC B1 ;  /* 0x0000000000017941 */ /* 0x000fea0003800000 */
.L_x_3239:
[----:B------:R-:W-:-:S05]  /*4fc0*/  IMAD R32, R29, R73, R34 ;  /* 0x000000491d207224 */ /* 0x000fca00078e0222 */
[----:B------:R-:W-:Y:S02]  /*4fd0*/  VIMNMX R15, R15, R32, !PT ;  /* 0x000000200f0f7248 */ /* 0x000fe40007fe0100 */
[----:B------:R-:W-:-:S07]  /*4fe0*/  VIADDMNMX R14, R32, R73, R14, PT ;  /* 0x00000049200e7246 */ /* 0x000fce000380010e */
.L_x_3238:
[----:B------:R-:W-:Y:S05]  /*4ff0*/  BSYNC B0 ;  /* 0x0000000000007941 */ /* 0x000fea0003800000 */
.L_x_3237:
        /* <DEDUP_REMOVED lines=13> */
[----:B0-----:R-:W-:-:S02]  /*50d0*/  FSEL R92, R92, -INF , !P3 ;  /* 0xff8000005c5c7808 */ /* 0x001fc40005800000 */
[C---:B------:R-:W-:Y:S02]  /*50e0*/  ISETP.LT.OR P4, PT, R14.reuse, 0x9, P4 ;  /* 0x000000090e00780c */ /* 0x040fe40002781670 */
        /* <DEDUP_REMOVED lines=116> */
.L_x_3245:
[----:B------:R-:W-:-:S13]  /*5830*/  ISETP.NE.AND P6, PT, R73, 0x1, PT ;  /* 0x000000014900780c */ /* 0x000fda0003fc5270 */
[----:B------:R-:W-:-:S05]  /*5840*/  @P6 IMAD.HI.U32 R74, R12, R74, RZ ;  /* 0x0000004a0c4a6227 */ /* 0x000fca00078e00ff */
[----:B------:R-:W-:-:S07]  /*5850*/  @P6 SHF.R.U32.HI R12, RZ, R75, R74 ;  /* 0x0000004bff0c6219 */ /* 0x000fce000001164a */
.L_x_3246:
[----:B------:R-:W-:Y:S05]  /*5860*/  BSYNC B1 ;  /* 0x0000000000017941 */ /* 0x000fea0003800000 */
.L_x_3244:
[----:B------:R-:W-:-:S05]  /*5870*/  IMAD R12, R12, R73, R34 ;  /* 0x000000490c0c7224 */ /* 0x000fca00078e0222 */
[----:B------:R-:W-:Y:S02]  /*5880*/  VIADDMNMX R14, R12, R73, R14, PT ;  /* 0x000000490c0e7246 */ /* 0x000fe4000380010e */
[----:B------:R-:W-:-:S07]  /*5890*/  VIMNMX R15, R15, R12, !PT ;  /* 0x0000000c0f0f7248 */ /* 0x000fce0007fe0100 */
.L_x_3243:
[----:B------:R-:W-:Y:S05]  /*58a0*/  BSYNC B0 ;  /* 0x0000000000007941 */ /* 0x000fea0003800000 */
.L_x_3242:
[----:B------:R-:W-:Y:S01]  /*58b0*/  ISETP.GT.AND P1, PT, R15, 0x1, !P1 ;  /* 0x000000010f00780c */ /* 0x000fe20004f24270 */
[----:B------:R-:W2:Y:S01]  /*58c0*/  LDL R34, [R1+0x2c4] ;  /* 0x0002c40001227983 */ /* 0x000ea20000100800 */
[----:B------:R-:W-:Y:S02]  /*58d0*/  ISETP.NE.AND P6, PT, R29, RZ, PT ;  /* 0x000000ff1d00720c */ /* 0x000fe40003fc5270 */
[----:B------:R-:W-:Y:S01]  /*58e0*/  ISETP.LT.OR P1, PT, R14, 0x2, P1 ;  /* 0x000000020e00780c */ /* 0x000fe20000f21670 */
[----:B------:R-:W3:Y:S01]  /*58f0*/  LDL R36, [R1+0x2b4] ;  /* 0x0002b40001247983 */ /* 0x000ee20000100800 */
[----:B------:R-:W-:Y:S02]  /*5900*/  ISETP.GT.AND P2, PT, R15, 0x8, !P2 ;  /* 0x000000080f00780c */ /* 0x000fe40005744270 */
[----:B------:R-:W-:Y:S01]  /*5910*/  FSEL R29, R20, -INF , !P1 ;  /* 0xff800000141d7808 */ /* 0x000fe20004800000 */
[----:B------:R-:W4:Y:S01]  /*5920*/  LDL R43, [R1+0x218] ;  /* 0x00021800012b7983 */ /* 0x000f220000100800 */
[----:B------:R-:W-:-:S02]  /*5930*/  ISETP.NE.AND P1, PT, R32, RZ, PT ;  /* 0x000000ff2000720c */ /* 0x000fc40003f25270 */
[C---:B------:R-:W-:Y:S01]  /*5940*/  ISETP.LT.OR P2, PT, R14.reuse, 0x9, P2 ;  /* 0x000000090e00780c */ /* 0x040fe20001741670 */
[----:B------:R-:W5:Y:S01]  /*5950*/  LDL R32, [R1+0x270] ;  /* 0x0002700001207983 */ /* 0x000f620000100800 */
[----:B------:R-:W-:Y:S02]  /*5960*/  ISETP.GT.AND P1, PT, R15, 0x9, !P1 ;  /* 0x000000090f00780c */ /* 0x000fe40004f24270 */
[----:B------:R-:W-:Y:S01]  /*5970*/  FSEL R141, R141, -INF , !P2 ;  /* 0xff8000008d8d7808 */ /* 0x000fe20005000000 */
[----:B------:R-:W4:Y:S01]  /*5980*/  LDL R30, [R1+0x2a8] ;  /* 0x0002a800011e7983 */ /* 0x000f220000100800 */
[----:B------:R-:W-:Y:S02]  /*5990*/  ISETP.LT.OR P1, PT, R14, 0xa, P1 ;  /* 0x0000000a0e00780c */ /* 0x000fe40000f21670 */
[----:B------:R-:W-:Y:S01]  /*59a0*/  ISETP.NE.AND P2, PT, R40, RZ, PT ;  /* 0x000000ff2800720c */ /* 0x000fe20003f45270 */
[----:B------:R-:W4:Y:S01]  /*59b0*/  LDL R60, [R1+0x274] ;  /* 0x00027400013c7983 */ /* 0x000f220000100800 */
[----:B------:R-:W-:-:S02]  /*59c0*/  FSEL R31, R31, -INF , !P1 ;  /* 0xff8000001f1f7808 */ /* 0x000fc40004800000 */
[----:B------:R-:W-:Y:S01]  /*59d0*/  ISETP.NE.AND P1, PT, R25, RZ, PT ;  /* 0x000000ff1900720c */ /* 0x000fe20003f25270 */
[----:B------:R-:W4:Y:S01]  /*59e0*/  LDL R62, [R1+0x278] ;  /* 0x00027800013e7983 */ /* 0x000f220000100800 */
[----:B------:R-:W-:Y:S02]  /*59f0*/  FMNMX.FTZ R13, R152, R130, !PT ;  /* 0x00000082980d7209 */ /* 0x000fe40007810000 */
[----:B------:R-:W-:Y:S01]  /*5a00*/  ISETP.GT.AND P1, PT, R15, 0x10, !P1 ;  /* 0x000000100f00780c */ /* 0x000fe20004f24270 */
[----:B------:R-:W4:Y:S01]  /*5a10*/  LDL R64, [R1+0x27c] ;  /* 0x00027c0001407983 */ /* 0x000f220000100800 */
[----:B------:R-:W-:Y:S02]  /*5a20*/  FMNMX.FTZ R13, R100, R13, !PT ;  /* 0x0000000d640d7209 */ /* 0x000fe40007810000 */
[----:B------:R-:W-:Y:S01]  /*5a30*/  ISETP.LT.OR P1, PT, R14, 0x11, P1 ;  /* 0x000000110e00780c */ /* 0x000fe20000f21670 */
[----:B------:R-:W4:Y:S01]  /*5a40*/  LDL R40, [R1+0x280] ;  /* 0x0002800001287983 */ /* 0x000f220000100800 */
[----:B------:R-:W-:-:S02]  /*5a50*/  FMNMX.FTZ R13, R92, R13, !PT ;  /* 0x0000000d5c0d7209 */ /* 0x000fc40007810000 */
[----:B------:R-:W-:Y:S01]  /*5a60*/  FSEL R139, R139, -INF , !P1 ;  /* 0xff8000008b8b7808 */ /* 0x000fe20004800000 */
[----:B------:R-:W4:Y:S01]  /*5a70*/  LDL R66, [R1+0x284] ;  /* 0x0002840001427983 */ /* 0x000f220000100800 */
[----:B------:R-:W-:Y:S02]  /*5a80*/  ISETP.NE.AND P1, PT, R38, RZ, PT ;  /* 0x000000ff2600720c */ /* 0x000fe40003f25270 */
[----:B------:R-:W-:Y:S01]  /*5a90*/  FMNMX.FTZ R13, R98, R13, !PT ;  /* 0x0000000d620d7209 */ /* 0x000fe20007810000 */
[----:B------:R-:W4:Y:S01]  /*5aa0*/  LDL R68, [R1+0x288] ;  /* 0x0002880001447983 */ /* 0x000f220000100800 */
[----:B------:R-:W-:Y:S02]  /*5ab0*/  ISETP.GT.AND P1, PT, R15, 0x11, !P1 ;  /* 0x000000110f00780c */ /* 0x000fe40004f24270 */
[----:B------:R-:W-:Y:S01]  /*5ac0*/  FMNMX.FTZ R13, R150, R13, !PT ;  /* 0x0000000d960d7209 */ /* 0x000fe20007810000 */
[----:B------:R-:W4:Y:S01]  /*5ad0*/  LDL R70, [R1+0x28c] ;  /* 0x00028c0001467983 */ /* 0x000f220000100800 */
[----:B------:R-:W-:-:S02]  /*5ae0*/  ISETP.LT.OR P1, PT, R14, 0x12, P1 ;  /* 0x000000120e00780c */ /* 0x000fc40000f21670 */
[----:B------:R-:W-:Y:S01]  /*5af0*/  FMNMX.FTZ R13, R96, R13, !PT ;  /* 0x0000000d600d7209 */ /* 0x000fe20007810000 */
[----:B------:R-:W4:Y:S01]  /*5b00*/  LDL R72, [R1+0x294] ;  /* 0x0002940001487983 */ /* 0x000f220000100800 */
[----:B------:R-:W-:Y:S02]  /*5b10*/  FSEL R33, R33, -INF , !P1 ;  /* 0xff80000021217808 */ /* 0x000fe40004800000 */
[----:B------:R-:W-:Y:S01]  /*5b20*/  ISETP.GT.AND P1, PT, R15, 0x18, !P2 ;  /* 0x000000180f00780c */ /* 0x000fe20005724270 */
[----:B------:R-:W4:Y:S01]  /*5b30*/  LDL R74, [R1+0x298] ;  /* 0x00029800014a7983 */ /* 0x000f220000100800 */
[----:B------:R-:W-:Y:S02]  /*5b40*/  ISETP.NE.AND P2, PT, R56, RZ, PT ;  /* 0x000000ff3800720c */ /* 0x000fe40003f45270 */
[----:B------:R-:W-:Y:S01]  /*5b50*/  ISETP.LT.OR P1, PT, R14, 0x19, P1 ;  /* 0x000000190e00780c */ /* 0x000fe20000f21670 */
[----:B------:R-:W4:Y:S01]  /*5b60*/  LDL R56, [R1+0x29c] ;  /* 0x00029c0001387983 */ /* 0x000f220000100800 */
[----:B------:R-:W-:-:S02]  /*5b70*/  FMNMX.FTZ R13, R148, R13, !PT ;  /* 0x0000000d940d7209 */ /* 0x000fc40007810000 */
[----:B------:R-:W-:Y:S01]  /*5b80*/  FSEL R137, R137, -INF , !P1 ;  /* 0xff80000089897808 */ /* 0x000fe20004800000 */
[----:B------:R-:W4:Y:S01]  /*5b90*/  LDL R38, [R1+0x2a4] ;  /* 0x0002a40001267983 */ /* 0x000f220000100800 */
[----:B------:R-:W-:Y:S02]  /*5ba0*/  ISETP.GT.AND P1, PT, R15, 0x19, !P6 ;  /* 0x000000190f00780c */ /* 0x000fe40007724270 */
[----:B------:R-:W-:Y:S01]  /*5bb0*/  ISETP.NE.AND P6, PT, R24, RZ, PT ;  /* 0x000000ff1800720c */ /* 0x000fe20003fc5270 */
[----:B------:R-:W4:Y:S01]  /*5bc0*/  LDL R129, [R1+0x2d4] ;  /* 0x0002d40001817983 */ /* 0x000f220000100800 */
[----:B------:R-:W-:Y:S02]  /*5bd0*/  ISETP.LT.OR P1, PT, R14, 0x1a, P1 ;  /* 0x0000001a0e00780c */ /* 0x000fe40000f21670 */
[----:B------:R-:W-:Y:S01]  /*5be0*/  FMNMX.FTZ R13, R94, R13, !PT ;  /* 0x0000000d5e0d7209 */ /* 0x000fe20007810000 */
[----:B------:R-:W4:Y:S01]  /*5bf0*/  LDL.64 R24, [R1+0xa8] ;  /* 0x0000a80001187983 */ /* 0x000f220000100a00 */
        /* <DEDUP_REMOVED lines=22> */
[----:B------:R-:W-:Y:S01]  /*5d60*/  ISETP.NE.AND P1, PT, R48, RZ, PT ;  /* 0x000000ff3000720c */ /* 0x000fe20003f25270 */
[----:B------:R-:W4:Y:S01]  /*5d70*/  LDL R123, [R1+0x2f0] ;  /* 0x0002f000017b7983 */ /* 0x000f220000100800 */
[----:B------:R-:W-:Y:S02]  /*5d80*/  FMNMX.FTZ R13, R86, R13, !PT ;  /* 0x0000000d560d7209 */ /* 0x000fe40007810000 */
[----:B------:R-:W-:Y:S01]  /*5d90*/  ISETP.GT.AND P1, PT, R15, 0x28, !P1 ;  /* 0x000000280f00780c */ /* 0x000fe20004f24270 */
[----:B------:R-:W4:Y:S01]  /*5da0*/  LDL R48, [R1+0x2bc] ;  /* 0x0002bc0001307983 */ /* 0x000f220000100800 */
[----:B------:R-:W-:-:S02]  /*5db0*/  FMNMX.FTZ R13, R166, R13, !PT ;  /* 0x0000000da60d7209 */ /* 0x000fc40007810000 */
[----:B------:R-:W-:Y:S01]  /*5dc0*/  ISETP.LT.OR P1, PT, R14, 0x29, P1 ;  /* 0x000000290e00780c */ /* 0x000fe20000f21670 */
[----:B------:R-:W4:Y:S01]  /*5dd0*/  LDL R122, [R1+0x2f4] ;  /* 0x0002f400017a7983 */ /* 0x000f220000100800 */
[----:B------:R-:W-:Y:S02]  /*5de0*/  FMNMX.FTZ R13, R82, R13, !PT ;  /* 0x0000000d520d7209 */ /* 0x000fe40007810000 */
[----:B------:R-:W-:Y:S01]  /*5df0*/  FSEL R39, R39, -INF , !P1 ;  /* 0xff80000027277808 */ /* 0x000fe20004800000 */
[----:B------:R-:W4:Y:S01]  /*5e00*/  LDL R121, [R1+0x2f8] ;  /* 0x0002f80001797983 */ /* 0x000f220000100800 */
[----:B------:R-:W-:Y:S02]  /*5e10*/  ISETP.NE.AND P1, PT, R50, RZ, PT ;  /* 0x000000ff3200720c */ /* 0x000fe40003f25270 */
[----:B------:R-:W-:Y:S01]  /*5e20*/  FMNMX.FTZ R13, R164, R13, !PT ;  /* 0x0000000da40d7209 */ /* 0x000fe20007810000 */
[----:B------:R-:W4:Y:S01]  /*5e30*/  LDL R50, [R1+0x2b0] ;  /* 0x0002b00001327983 */ /* 0x000f220000100800 */
[----:B------:R-:W-:-:S02]  /*5e40*/  ISETP.GT.AND P1, PT, R15, 0x29, !P1 ;  /* 0x000000290f00780c */ /* 0x000fc40004f24270 */
[----:B------:R-:W-:Y:S01]  /*5e50*/  ISETP.GT.AND P3, PT, R15, 0x50, !P3 ;  /* 0x000000500f00780c */ /* 0x000fe20005f64270 */
[----:B------:R-:W4:Y:S01]  /*5e60*/  LDL R120, [R1+0x300] ;  /* 0x0003000001787983 */ /* 0x000f220000100800 */
[----:B------:R-:W-:Y:S02]  /*5e70*/  ISETP.LT.OR P1, PT, R14, 0x2a, P1 ;  /* 0x0000002a0e00780c */ /* 0x000fe40000f21670 */
[----:B------:R-:W-:Y:S01]  /*5e80*/  FMNMX.FTZ R13, R84, R13, !PT ;  /* 0x0000000d540d7209 */ /* 0x000fe20007810000 */
[----:B------:R-:W4:Y:S01]  /*5e90*/  LDL R119, [R1+0x304] ;  /* 0x0003040001777983 */ /* 0x000f220000100800 */
[----:B------:R-:W-:Y:S02]  /*5ea0*/  FSEL R131, R131, -INF , !P1 ;  /* 0xff80000083837808 */ /* 0x000fe40004800000 */
[----:B------:R-:W-:Y:S01]  /*5eb0*/  ISETP.NE.AND P1, PT, R51, RZ, PT ;  /* 0x000000ff3300720c */ /* 0x000fe20003f25270 */
[----:B------:R-:W4:Y:S01]  /*5ec0*/  LDL R118, [R1+0x308] ;  /* 0x0003080001767983 */ /* 0x000f220000100800 */
[----:B------:R-:W-:-:S02]  /*5ed0*/  ISETP.GT.AND P4, PT, R15, 0x51, !P4 ;  /* 0x000000510f00780c */ /* 0x000fc40006784270 */
[----:B------:R-:W-:Y:S01]  /*5ee0*/  ISETP.GT.AND P1, PT, R15, 0x30, !P1 ;  /* 0x000000300f00780c */ /* 0x000fe20004f24270 */
[----:B------:R-:W4:Y:S01]  /*5ef0*/  LDL R117, [R1+0x30c] ;  /* 0x00030c0001757983 */ /* 0x000f220000100800 */
[C---:B------:R-:W-:Y:S02]  /*5f00*/  ISETP.LT.OR P3, PT, R14.reuse, 0x51, P3 ;  /* 0x000000510e00780c */ /* 0x040fe40001f61670 */
[----:B------:R-:W-:Y:S01]  /*5f10*/  ISETP.LT.OR P1, PT, R14, 0x31, P1 ;  /* 0x000000310e00780c */ /* 0x000fe20000f21670 */
[----:B------:R-:W4:Y:S01]  /*5f20*/  LDL R116, [R1+0x310] ;  /* 0x0003100001747983 */ /* 0x000f220000100800 */
[----:B------:R-:W-:Y:S02]  /*5f30*/  FMNMX.FTZ R13, R80, R13, !PT ;  /* 0x0000000d500d7209 */ /* 0x000fe40007810000 */
[----:B------:R-:W-:Y:S01]  /*5f40*/  FSEL R225, R225, -INF , !P1 ;  /* 0xff800000e1e17808 */ /* 0x000fe20004800000 */
[----:B------:R-:W4:Y:S01]  /*5f50*/  LDL R115, [R1+0x318] ;  /* 0x0003180001737983 */ /* 0x000f220000100800 */
[----:B------:R-:W-:-:S02]  /*5f60*/  ISETP.NE.AND P1, PT, R52, RZ, PT ;  /* 0x000000ff3400720c */ /* 0x000fc40003f25270 */
[C---:B------:R-:W-:Y:S01]  /*5f70*/  ISETP.GT.AND P5, PT, R15.reuse, 0x58, !P5 ;  /* 0x000000580f00780c */ /* 0x040fe20006fa4270 */
[----:B------:R-:W4:Y:S01]  /*5f80*/  LDL R52, [R1+0x2ac] ;  /* 0x0002ac0001347983 */ /* 0x000f220000100800 */
[----:B------:R-:W-:Y:S02]  /*5f90*/  ISETP.GT.AND P1, PT, R15, 0x31, !P1 ;  /* 0x000000310f00780c */ /* 0x000fe40004f24270 */
[C---:B------:R-:W-:Y:S01]  /*5fa0*/  ISETP.LT.OR P4, PT, R14.reuse, 0x52, P4 ;  /* 0x000000520e00780c */ /* 0x040fe20002781670 */
[----:B------:R-:W4:Y:S01]  /*5fb0*/  LDL R114, [R1+0x31c] ;  /* 0x00031c0001727983 */ /* 0x000f220000100800 */
[----:B------:R-:W-:Y:S02]  /*5fc0*/  ISETP.LT.OR P1, PT, R14, 0x32, P1 ;  /* 0x000000320e00780c */ /* 0x000fe40000f21670 */
[----:B------:R-:W-:Y:S01]  /*5fd0*/  FSEL R51, R10, -INF , !P3 ;  /* 0xff8000000a337808 */ /* 0x000fe20005800000 */
[----:B------:R-:W4:Y:S01]  /*5fe0*/  LDL R113, [R1+0x320] ;  /* 0x0003200001717983 */ /* 0x000f220000100800 */
[----:B------:R-:W-:-:S02]  /*5ff0*/  FSEL R41, R41, -INF , !P1 ;  /* 0xff80000029297808 */ /* 0x000fc40004800000 */
[----:B------:R-:W-:Y:S01]  /*6000*/  ISETP.NE.AND P1, PT, R53, RZ, PT ;  /* 0x000000ff3500720c */ /* 0x000fe20003f25270 */
[----:B------:R-:W4:Y:S01]  /*6010*/  LDL R112, [R1+0x324] ;  /* 0x0003240001707983 */ /* 0x000f220000100800 */
[----:B------:R-:W-:Y:S02]  /*6020*/  FMNMX.FTZ R13, R78, R13, !PT ;  /* 0x0000000d4e0d7209 */ /* 0x000fe40007810000 */
[----:B------:R-:W-:Y:S01]  /*6030*/  ISETP.GT.AND P1, PT, R15, 0x38, !P1 ;  /* 0x000000380f00780c */ /* 0x000fe20004f24270 */
[----:B------:R-:W4:Y:S01]  /*6040*/  LDL R111, [R1+0x328] ;  /* 0x00032800016f7983 */ /* 0x000f220000100800 */
[C---:B------:R-:W-:Y:S02]  /*6050*/  ISETP.LT.OR P5, PT, R14.reuse, 0x59, P5 ;  /* 0x000000590e00780c */ /* 0x040fe40002fa1670 */
[----:B------:R-:W-:Y:S01]  /*6060*/  ISETP.LT.OR P1, PT, R14, 0x39, P1 ;  /* 0x000000390e00780c */ /* 0x000fe20000f21670 */
[----:B------:R-:W4:Y:S01]  /*6070*/  LDL R110, [R1+0x32c] ;  /* 0x00032c00016e7983 */ /* 0x000f220000100800 */
[----:B------:R-:W-:-:S02]  /*6080*/  FSEL R53, R28, -INF , !P4 ;  /* 0xff8000001c357808 */ /* 0x000fc40006000000 */
        /* <DEDUP_REMOVED lines=8> */
[----:B------:R-:W-:-:S03]  /*6110*/  ISETP.LT.OR P1, PT, R14, 0x3a, P1 ;  /* 0x0000003a0e00780c */ /* 0x000fc60000f21670 */
[----:B------:R-:W0:Y:S01]  /*6120*/  SHFL.BFLY PT, R13, R10, 0x2, 0x1f ;  /* 0x0c401f000a0d7f89 */ /* 0x000e2200000e0000 */
[----:B------:R-:W-:Y:S02]  /*6130*/  FSEL R45, R45, -INF , !P1 ;  /* 0xff8000002d2d7808 */ /* 0x000fe40004800000 */
[----:B------:R-:W-:Y:S01]  /*6140*/  ISETP.NE.AND P1, PT, R55, RZ, PT ;  /* 0x000000ff3700720c */ /* 0x000fe20003f25270 */
[----:B------:R-:W4:Y:S01]  /*6150*/  LDL R108, [R1+0x338] ;  /* 0x00033800016c7983 */ /* 0x000f220000100800 */
[----:B------:R-:W-:Y:S02]  /*6160*/  FSEL R55, R11, -INF , !P5 ;  /* 0xff8000000b377808 */ /* 0x000fe40006800000 */
[----:B------:R-:W-:Y:S01]  /*6170*/  ISETP.GT.AND P1, PT, R15, 0x40, !P1 ;  /* 0x000000400f00780c */ /* 0x000fe20004f24270 */
[----:B------:R-:W4:Y:S03]  /*6180*/  LDL R107, [R1+0x33c] ;  /* 0x00033c00016b7983 */ /* 0x000f260000100800 */
[----:B------:R-:W-:Y:S01]  /*6190*/  ISETP.LT.OR P1, PT, R14, 0x41, P1 ;  /* 0x000000410e00780c */ /* 0x000fe20000f21670 */
[----:B------:R-:W4:Y:S03]  /*61a0*/  LDL R106, [R1+0x340] ;  /* 0x00034000016a7983 */ /* 0x000f260000100800 */
[----:B------:R-:W-:Y:S01]  /*61b0*/  FSEL R167, R167, -INF , !P1 ;  /* 0xff800000a7a77808 */ /* 0x000fe20004800000 */
[----:B------:R-:W4:Y:S01]  /*61c0*/  LDL R105, [R1+0x344] ;  /* 0x0003440001697983 */ /* 0x000f220000100800 */
[----:B------:R-:W-:-:S02]  /*61d0*/  ISETP.GT.AND P1, PT, R15, 0x41, !P2 ;  /* 0x000000410f00780c */ /* 0x000fc40005724270 */
[----:B------:R-:W-:Y:S01]  /*61e0*/  ISETP.NE.AND P2, PT, R58, RZ, PT ;  /* 0x000000ff3a00720c */ /* 0x000fe20003f45270 */
[----:B------:R-:W4:Y:S01]  /*61f0*/  LDL R104, [R1+0x348] ;  /* 0x0003480001687983 */ /* 0x000f220000100800 */
[C---:B------:R-:W-:Y:S02]  /*6200*/  ISETP.LT.OR P1, PT, R14.reuse, 0x42, P1 ;  /* 0x000000420e00780c */ /* 0x040fe40000f21670 */
[----:B------:R-:W-:Y:S01]  /*6210*/  ISETP.GT.AND P2, PT, R15, 0x49, !P2 ;  /* 0x000000490f00780c */ /* 0x000fe20005744270 */
[----:B------:R-:W4:Y:S01]  /*6220*/  LDL R58, [R1+0x290] ;  /* 0x00029000013a7983 */ /* 0x000f220000100800 */
[----:B------:R-:W-:Y:S02]  /*6230*/  FSEL R47, R47, -INF , !P1 ;  /* 0xff8000002f2f7808 */ /* 0x000fe40004800000 */
[----:B------:R-:W-:Y:S01]  /*6240*/  ISETP.GT.AND P1, PT, R15, RZ, !P6 ;  /* 0x000000ff0f00720c */ /* 0x000fe20007724270 */
[----:B------:R-:W4:Y:S01]  /*6250*/  LDL R103, [R1+0x350] ;  /* 0x0003500001677983 */ /* 0x000f220000100800 */
[----:B------:R-:W-:-:S02]  /*6260*/  ISETP.LT.OR P2, PT, R14, 0x4a, P2 ;  /* 0x0000004a0e00780c */ /* 0x000fc40001741670 */
[----:B------:R-:W-:Y:S01]  /*6270*/  ISETP.LT.OR P1, PT, R14, 0x1, P1 ;  /* 0x000000010e00780c */ /* 0x000fe20000f21670 */
[----:B------:R-:W4:Y:S01]  /*6280*/  LDL R102, [R1+0x354] ;  /* 0x0003540001667983 */ /* 0x000f220000100800 */
[----:B------:R-:W-:Y:S02]  /*6290*/  FSEL R49, R27, -INF , !P2 ;  /* 0xff8000001b317808 */ /* 0x000fe40005000000 */
[----:B------:R-:W-:Y:S01]  /*62a0*/  FSEL R18, R18, -INF , !P1 ;  /* 0xff80000012127808 */ /* 0x000fe20004800000 */
[----:B------:R-:W4:Y:S01]  /*62b0*/  LDL R27, [R1+0x2cc] ;  /* 0x0002cc00011b7983 */ /* 0x000f220000100800 */
[----:B------:R-:W-:Y:S02]  /*62c0*/  ISETP.NE.AND P1, PT, R57, RZ, PT ;  /* 0x000000ff3900720c */ /* 0x000fe40003f25270 */
[----:B------:R-:W-:Y:S01]  /*62d0*/  FMNMX.FTZ R12, R18, R29, !PT ;  /* 0x0000001d120c7209 */ /* 0x000fe20007810000 */
[----:B------:R-:W4:Y:S01]  /*62e0*/  LDL R101, [R1+0x358] ;  /* 0x0003580001657983 */ /* 0x000f220000100800 */
[----:B------:R-:W-:-:S02]  /*62f0*/  ISETP.GT.AND P1, PT, R15, 0x48, !P1 ;  /* 0x000000480f00780c */ /* 0x000fc40004f24270 */
[----:B------:R-:W-:Y:S01]  /*6300*/  FMNMX.FTZ R12, R141, R12, !PT ;  /* 0x0000000c8d0c7209 */ /* 0x000fe20007810000 */
[----:B------:R-:W4:Y:S01]  /*6310*/  LDL R99, [R1+0x360] ;  /* 0x0003600001637983 */ /* 0x000f220000100800 */
[----:B------:R-:W-:Y:S02]  /*6320*/  ISETP.LT.OR P1, PT, R14, 0x49, P1 ;  /* 0x000000490e00780c */ /* 0x000fe40000f21670 */
[----:B------:R-:W-:Y:S01]  /*6330*/  FMNMX.FTZ R12, R31, R12, !PT ;  /* 0x0000000c1f0c7209 */ /* 0x000fe20007810000 */
[----:B------:R-:W4:Y:S01]  /*6340*/  LDL R97, [R1+0x36c] ;  /* 0x00036c0001617983 */ /* 0x000f220000100800 */
[----:B------:R-:W-:Y:S02]  /*6350*/  FSEL R169, R26, -INF , !P1 ;  /* 0xff8000001aa97808 */ /* 0x000fe40004800000 */
[----:B------:R-:W-:Y:S01]  /*6360*/  FMNMX.FTZ R12, R139, R12, !PT ;  /* 0x0000000c8b0c7209 */ /* 0x000fe20007810000 */
[----:B------:R-:W4:Y:S01]  /*6370*/  LDL R26, [R1+0x250] ;  /* 0x00025000011a7983 */ /* 0x000f220000100800 */
[----:B------:R-:W-:-:S02]  /*6380*/  ISETP.NE.AND P6, PT, R19, RZ, PT ;  /* 0x000000ff1300720c */ /* 0x000fc40003fc5270 */
[----:B------:R-:W-:Y:S01]  /*6390*/  FMNMX.FTZ R12, R33, R12, !PT ;  /* 0x0000000c210c7209 */ /* 0x000fe20007810000 */
[----:B------:R-:W4:Y:S01]  /*63a0*/  LDL R95, [R1+0x374] ;  /* 0x00037400015f7983 */ /* 0x000f220000100800 */
[----:B------:R-:W-:Y:S02]  /*63b0*/  ISETP.GT.AND P6, PT, R15, 0x59, !P6 ;  /* 0x000000590f00780c */ /* 0x000fe400077c4270 */
[----:B------:R-:W-:Y:S01]  /*63c0*/  FMNMX.FTZ R12, R137, R12, !PT ;  /* 0x0000000c890c7209 */ /* 0x000fe20007810000 */
[----:B------:R-:W4:Y:S01]  /*63d0*/  LDL R93, [R1+0x37c] ;  /* 0x00037c00015d7983 */ /* 0x000f220000100800 */
[----:B------:R-:W-:Y:S02]  /*63e0*/  ISETP.LT.OR P6, PT, R14, 0x5a, P6 ;  /* 0x0000005a0e00780c */ /* 0x000fe400037c1670 */
[----:B------:R-:W-:Y:S01]  /*63f0*/  FMNMX.FTZ R12, R35, R12, !PT ;  /* 0x0000000c230c7209 */ /* 0x000fe20007810000 */
[----:B------:R-:W4:Y:S01]  /*6400*/  LDL R91, [R1+0x388] ;  /* 0x00038800015b7983 */ /* 0x000f220000100800 */
[----:B------:R-:W-:-:S02]  /*6410*/  FSEL R57, R21, -INF , !P6 ;  /* 0xff80000015397808 */ /* 0x000fc40007000000 */
[----:B------:R-:W-:Y:S01]  /*6420*/  FMNMX.FTZ R12, R37, R12, !PT ;  /* 0x0000000c250c7209 */ /* 0x000fe20007810000 */
[----:B------:R-:W4:Y:S03]  /*6430*/  LDL R89, [R1+0x390] ;  /* 0x0003900001597983 */ /* 0x000f260000100800 */
        /* <DEDUP_REMOVED lines=29> */
[----:B------:R-:W4:Y:S04]  /*6610*/  LDL R59, [R1+0x41c] ;  /* 0x00041c00013b7983 */ /* 0x000f280000100800 */
[----:B------:R-:W-:Y:S04]  /*6620*/  STL.64 [R1+0x230], R10 ;  /* 0x0002300a01007387 */ /* 0x000fe80000100a00 */
[----:B------:R-:W4:Y:S01]  /*6630*/  LDL R19, [R1+0x234] ;  /* 0x0002340001137983 */ /* 0x000f220000100800 */
[----:B0-----:R-:W-:-:S05]  /*6640*/  FMNMX.FTZ R12, R10, R13, !PT ;  /* 0x0000000d0a0c7209 */ /* 0x001fca0007810000 */
[----:B------:R-:W0:Y:S02]  /*6650*/  SHFL.BFLY PT, R13, R12, 0x1, 0x1f ;  /* 0x0c201f000c0d7f89 */ /* 0x000e2400000e0000 */
[----:B0-----:R-:W-:-:S05]  /*6660*/  FMNMX.FTZ R14, R12, R13, !PT ;  /* 0x0000000d0c0e7209 */ /* 0x001fca0007810000 */
[----:B------:R-:W-:Y:S04]  /*6670*/  STL [R1+0x230], R14 ;  /* 0x0002300e01007387 */ /* 0x000fe80000100800 */
[----:B------:R-:W4:Y:S04]  /*6680*/  LDL R13, [R1+0x230] ;  /* 0x00023000010d7983 */ /* 0x000f280000100800 */
[----:B--2---:R0:W-:Y:S04]  /*6690*/  STL [R1+0x2c4], R34 ;  /* 0x0002c42201007387 */ /* 0x0041e80000100800 */
[----:B0-----:R-:W2:Y:S04]  /*66a0*/  LDL R34, [R1+0x42c] ;  /* 0x00042c0001227983 */ /* 0x001ea80000100800 */
[----:B---3--:R0:W-:Y:S04]  /*66b0*/  STL [R1+0x2b4], R36 ;  /* 0x0002b42401007387 */ /* 0x0081e80000100800 */
[----:B0-----:R-:W3:Y:S04]  /*66c0*/  LDL R36, [R1+0x3bc] ;  /* 0x0003bc0001247983 */ /* 0x001ee80000100800 */
[----:B-----5:R0:W-:Y:S04]  /*66d0*/  STL [R1+0x270], R32 ;  /* 0x0002702001007387 */ /* 0x0201e80000100800 */
[----:B----4-:R1:W-:Y:S04]  /*66e0*/  STL [R1+0x2a8], R30 ;  /* 0x0002a81e01007387 */ /* 0x0103e80000100800 */
[----:B0-----:R-:W4:Y:S04]  /*66f0*/  LDL R32, [R1+0x2fc] ;  /* 0x0002fc0001207983 */ /* 0x001f280000100800 */
[----:B-1----:R-:W5:Y:S04]  /*6700*/  LDL R30, [R1+0x368] ;  /* 0x00036800011e7983 */ /* 0x002f680000100800 */
[----:B------:R-:W-:Y:S04]  /*6710*/  STL [R1+0x274], R60 ;  /* 0x0002743c01007387 */ /* 0x000fe80000100800 */
[----:B------:R-:W-:Y:S04]  /*6720*/  STL [R1+0x278], R62 ;  /* 0x0002783e01007387 */ /* 0x000fe80000100800 */
        /* <DEDUP_REMOVED lines=16> */
[----:B0-----:R-:W5:Y:S04]  /*6830*/  LDL R40, [R1+0x2e4] ;  /* 0x0002e40001287983 */ /* 0x001f680000100800 */
[----:B-1----:R-:W4:Y:S04]  /*6840*/  LDL R28, [R1+0x3d8] ;  /* 0x0003d800011c7983 */ /* 0x002f280000100800 */
[----:B------:R-:W5:Y:S04]  /*6850*/  LDL R38, [R1+0x34c] ;  /* 0x00034c0001267983 */ /* 0x000f680000100800 */
[----:B------:R-:W5:Y:S04]  /*6860*/  LDL R74, [R1+0x3d4] ;  /* 0x0003d400014a7983 */ /* 0x000f680000100800 */
[----:B------:R-:W5:Y:S04]  /*6870*/  LDL R72, [R1+0x3e0] ;  /* 0x0003e00001487983 */ /* 0x000f680000100800 */
[----:B------:R-:W5:Y:S04]  /*6880*/  LDL R70, [R1+0x3e8] ;  /* 0x0003e80001467983 */ /* 0x000f680000100800 */
[----:B------:R-:W5:Y:S04]  /*6890*/  LDL R68, [R1+0x3f0] ;  /* 0x0003f00001447983 */ /* 0x000f680000100800 */
[----:B------:R-:W-:Y:S04]  /*68a0*/  STL [R1+0x290], R58 ;  /* 0x0002903a01007387 */ /* 0x000fe80000100800 */
[----:B------:R-:W5:Y:S04]  /*68b0*/  LDL R66, [R1+0x3fc] ;  /* 0x0003fc0001427983 */ /* 0x000f680000100800 */
[----:B------:R-:W5:Y:S04]  /*68c0*/  LDL R64, [R1+0x404] ;  /* 0x0004040001407983 */ /* 0x000f680000100800 */
[----:B------:R0:W-:Y:S04]  /*68d0*/  STL [R1+0x2cc], R27 ;  /* 0x0002cc1b01007387 */ /* 0x0001e80000100800 */
[----:B------:R-:W5:Y:S04]  /*68e0*/  LDL R62, [R1+0x40c] ;  /* 0x00040c00013e7983 */ /* 0x000f680000100800 */
[----:B------:R-:W5:Y:S04]  /*68f0*/  LDL R60, [R1+0x418] ;  /* 0x00041800013c7983 */ /* 0x000f680000100800 */
[----:B0-----:R-:W4:Y:S04]  /*6900*/  LDL R27, [R1+0x448] ;  /* 0x00044800011b7983 */ /* 0x001f280000100800 */
        /* <DEDUP_REMOVED lines=8> */
[----:B------:R-:W0:Y:S02]  /*6990*/  SHFL.BFLY PT, R10, R19, 0x2, 0x1f ;  /* 0x0c401f00130a7f89 */ /* 0x000e2400000e0000 */
[----:B0-----:R-:W-:-:S05]  /*69a0*/  FMNMX.FTZ R10, R10, R19, !PT ;  /* 0x000000130a0a7209 */ /* 0x001fca0007810000 */
[----:B------:R-:W0:Y:S01]  /*69b0*/  SHFL.BFLY PT, R11, R10, 0x1, 0x1f ;  /* 0x0c201f000a0b7f89 */ /* 0x000e2200000e0000 */
[----:B------:R0:W-:Y:S01]  /*69c0*/  BAR.SYNC.DEFER_BLOCKING R7, 0x100 ;  /* 0x000400070000751d */ /* 0x0001e20000010000 */
[----:B------:R-:W-:Y:S01]  /*69d0*/  FMUL.FTZ R12, R26, R13 ;  /* 0x0000000d1a0c7220 */ /* 0x000fe20000410000 */
[----:B------:R-:W-:-:S04]  /*69e0*/  FSETP.NEU.FTZ.AND P1, PT, R13, -INF , PT ;  /* 0xff8000000d00780b */ /* 0x000fc80003f3d000 */
[----:B------:R-:W-:Y:S02]  /*69f0*/  FSEL R15, R12, RZ, P1 ;  /* 0x000000ff0c0f7208 */ /* 0x000fe40000800000 */
[----:B0-----:R-:W-:-:S04]  /*6a00*/  FMNMX.FTZ R7, R10, R11, !PT ;  /* 0x0000000b0a077209 */ /* 0x001fc80007810000 */
[C---:B------:R-:W-:Y:S01]  /*6a10*/  FSETP.NEU.FTZ.AND P1, PT, R7.reuse, -INF , PT ;  /* 0xff8000000700780b */ /* 0x040fe20003f3d000 */
[----:B------:R-:W-:-:S05]  /*6a20*/  FMUL.FTZ R10, R7, R26 ;  /* 0x0000001a070a7220 */ /* 0x000fca0000410000 */
[----:B------:R-:W-:-:S05]  /*6a30*/  FSEL R10, R10, RZ, P1 ;  /* 0x000000ff0a0a7208 */ /* 0x000fca0000800000 */
[-CC-:B------:R-:W-:Y:S01]  /*6a40*/  FFMA.FTZ R136, R37, R26.reuse, -R10.reuse ;  /* 0x0000001a25887223 */ /* 0x180fe2000001080a */
[-CC-:B------:R-:W-:Y:S01]  /*6a50*/  FFMA.FTZ R132, R35, R26.reuse, -R10.reuse ;  /* 0x0000001a23847223 */ /* 0x180fe2000001080a */
[----:B------:R-:W5:Y:S01]  /*6a60*/  LDL R37, [R1+0x384] ;  /* 0x0003840001257983 */ /* 0x000f620000100800 */
[----:B------:R-:W-:-:S03]  /*6a70*/  FFMA.FTZ R140, R31, R26, -R10 ;  /* 0x0000001a1f8c7223 */ /* 0x000fc6000001080a */
[----:B------:R-:W5:Y:S01]  /*6a80*/  LDL R35, [R1+0x3f4] ;  /* 0x0003f40001237983 */ /* 0x000f620000100800 */
[-CC-:B------:R-:W-:Y:S01]  /*6a90*/  FFMA.FTZ R152, R152, R26.reuse, -R15.reuse ;  /* 0x0000001a98987223 */ /* 0x180fe2000001080f */
[-CC-:B------:R-:W-:Y:S02]  /*6aa0*/  FFMA.FTZ R130, R130, R26.reuse, -R15.reuse ;  /* 0x0000001a82827223 */ /* 0x180fe4000001080f */
[----:B------:R-:W5:Y:S01]  /*6ab0*/  LDL R31, [R1+0x410] ;  /* 0x00041000011f7983 */ /* 0x000f620000100800 */
        /* <DEDUP_REMOVED lines=43> */
[----:B------:R-:W-:Y:S01]  /*6d70*/  IMAD R42, R43, 0xc00, R24 ;  /* 0x00000c002b2a7824 */ /* 0x000fe200078e0218 */
        /* <DEDUP_REMOVED lines=27> */
[----:B------:R-:W-:Y:S08]  /*6f30*/  MUFU.EX2 R152, R152 ;  /* 0x0000009800987308 */ /* 0x000ff00000000800 */
[----:B------:R-:W0:Y:S08]  /*6f40*/  MUFU.EX2 R130, R130 ;  /* 0x0000008200827308 */ /* 0x000e300000000800 */
[----:B------:R-:W1:Y:S08]  /*6f50*/  MUFU.EX2 R153, R153 ;  /* 0x0000009900997308 */ /* 0x000e700000000800 */
[----:B------:R-:W4:Y:S01]  /*6f60*/  MUFU.EX2 R135, R135 ;  /* 0x0000008700877308 */ /* 0x000f220000000800 */
[----:B--2---:R0:W-:Y:S07]  /*6f70*/  STL [R1+0x42c], R34 ;  /* 0x00042c2201007387 */ /* 0x0041ee0000100800 */
[----:B------:R-:W-:Y:S08]  /*6f80*/  MUFU.EX2 R143, R143 ;  /* 0x0000008f008f7308 */ /* 0x000ff00000000800 */
[----:B------:R-:W2:Y:S01]  /*6f90*/  MUFU.EX2 R142, R142 ;  /* 0x0000008e008e7308 */ /* 0x000ea20000000800 */
[----:B0-----:R-:W-:-:S07]  /*6fa0*/  FADD.FTZ R34, R152, R130 ;  /* 0x0000008298227221 */ /* 0x001fce0000010000 */
[----:B------:R-:W0:Y:S08]  /*6fb0*/  MUFU.EX2 R151, R151 ;  /* 0x0000009700977308 */ /* 0x000e300000000800 */
[----:B------:R-:W0:Y:S01]  /*6fc0*/  MUFU.EX2 R141, R141 ;  /* 0x0000008d008d7308 */ /* 0x000e220000000800 */
[----:B-1----:R-:W-:-:S07]  /*6fd0*/  FADD.FTZ R34, R153, R34 ;  /* 0x0000002299227221 */ /* 0x002fce0000010000 */
[----:B------:R-:W1:Y:S01]  /*6fe0*/  MUFU.EX2 R150, R150 ;  /* 0x0000009600967308 */ /* 0x000e620000000800 */
[----:B---3--:R4:W-:Y:S07]  /*6ff0*/  STL [R1+0x3bc], R36 ;  /* 0x0003bc2401007387 */ /* 0x0089ee0000100800 */
[----:B------:R-:W3:Y:S01]  /*7000*/  MUFU.EX2 R140, R140 ;  /* 0x0000008c008c7308 */ /* 0x000ee20000000800 */
[----:B----4-:R-:W-:-:S07]  /*7010*/  FADD.FTZ R36, R135, R34 ;  /* 0x0000002287247221 */ /* 0x010fce0000010000 */
[----:B------:R-:W4:Y:S01]  /*7020*/  MUFU.EX2 R149, R149 ;  /* 0x0000009500957308 */ /* 0x000f220000000800 */
[----:B--2---:R-:W-:-:S07]  /*7030*/  FADD.FTZ R34, R143, R142 ;  /* 0x0000008e8f227221 */ /* 0x004fce0000010000 */
[----:B------:R-:W2:Y:S01]  /*7040*/  MUFU.EX2 R139, R139 ;  /* 0x0000008b008b7308 */ /* 0x000ea20000000800 */
[----:B------:R0:W-:Y:S07]  /*7050*/  STL [R1+0x448], R27 ;  /* 0x0004481b01007387 */ /* 0x0001ee0000100800 */
[----:B------:R-:W2:Y:S08]  /*7060*/  MUFU.EX2 R148, R148 ;  /* 0x0000009400947308 */ /* 0x000eb00000000800 */
[----:B------:R-:W2:Y:S01]  /*7070*/  MUFU.EX2 R138, R138 ;  /* 0x0000008a008a7308 */ /* 0x000ea20000000800 */
[----:B0-----:R-:W-:Y:S01]  /*7080*/  IMAD.MOV.U32 R27, RZ, RZ, R25 ;  /* 0x000000ffff1b7224 */ /* 0x001fe200078e0019 */
[----:B------:R0:W-:Y:S06]  /*7090*/  STL [R1+0x3d8], R28 ;  /* 0x0003d81c01007387 */ /* 0x0001ec0000100800 */
[----:B------:R-:W2:Y:S08]  /*70a0*/  MUFU.EX2 R147, R147 ;  /* 0x0000009300937308 */ /* 0x000eb00000000800 */
[----:B------:R-:W-:Y:S01]  /*70b0*/  MUFU.EX2 R137, R137 ;  /* 0x0000008900897308 */ /* 0x000fe20000000800 */
[----:B0-----:R-:W-:Y:S01]  /*70c0*/  VIADD R28, R42, 0x180 ;  /* 0x000001802a1c7836 */ /* 0x001fe20000000000 */
[----:B------:R-:W-:-:S06]  /*70d0*/  R2UR UR11, R27 ;  /* 0x000000001b0b72ca */ /* 0x000fcc00000e0000 */
[----:B------:R-:W0:Y:S01]  /*70e0*/  MUFU.EX2 R146, R146 ;  /* 0x0000009200927308 */ /* 0x000e220000000800 */
[----:B------:R-:W-:-:S07]  /*70f0*/  R2UR UR18, R28 ;  /* 0x000000001c1272ca */ /* 0x000fce00000e0000 */
[----:B------:R-:W0:Y:S01]  /*7100*/  MUFU.EX2 R132, R132 ;  /* 0x0000008400847308 */ /* 0x000e220000000800 */
[----:B-----5:R5:W-:Y:S04]  /*7110*/  STL [R1+0x384], R37 ;  /* 0x0003842501007387 */ /* 0x020be80000100800 */
[----:B------:R1:W-:Y:S04]  /*7120*/  STL [R1+0x3f4], R35 ;  /* 0x0003f42301007387 */ /* 0x0003e80000100800 */
[----:B------:R3:W-:Y:S01]  /*7130*/  STL [R1+0x410], R31 ;  /* 0x0004101f01007387 */ /* 0x0007e20000100800 */
[----:B-----5:R-:W-:Y:S01]  /*7140*/  FADD.FTZ R37, R151, R36 ;  /* 0x0000002497257221 */ /* 0x020fe20000010000 */
[----:B-1----:R-:W-:-:S03]  /*7150*/  FADD.FTZ R35, R141, R34 ;  /* 0x000000228d237221 */ /* 0x002fc60000010000 */
[----:B------:R-:W-:Y:S01]  /*7160*/  FADD.FTZ R36, R150, R37 ;  /* 0x0000002596247221 */ /* 0x000fe20000010000 */
[----:B---3--:R-:W-:Y:S02]  /*7170*/  IMAD.MOV.U32 R31, RZ, RZ, R25 ;  /* 0x000000ffff1f7224 */ /* 0x008fe400078e0019 */
[----:B------:R-:W-:Y:S01]  /*7180*/  FADD.FTZ R34, R140, R35 ;  /* 0x000000238c227221 */ /* 0x000fe20000010000 */
[----:B------:R-:W1:Y:S02]  /*7190*/  MUFU.EX2 R145, R145 ;  /* 0x0000009100917308 */ /* 0x000e640000000800 */
[----:B------:R-:W-:Y:S01]  /*71a0*/  R2UR UR15, R31 ;  /* 0x000000001f0f72ca */ /* 0x000fe200000e0000 */
[----:B----4-:R-:W-:Y:S01]  /*71b0*/  FADD.FTZ R31, R149, R36 ;  /* 0x00000024951f7221 */ /* 0x010fe20000010000 */
[----:B--2---:R-:W-:-:S04]  /*71c0*/  FADD.FTZ R27, R139, R34 ;  /* 0x000000228b1b7221 */ /* 0x004fc80000010000 */
[----:B------:R-:W2:Y:S01]  /*71d0*/  MUFU.EX2 R136, R136 ;  /* 0x0000008800887308 */ /* 0x000ea20000000800 */
[----:B------:R-:W-:Y:S01]  /*71e0*/  FADD.FTZ R28, R148, R31 ;  /* 0x0000001f941c7221 */ /* 0x000fe20000010000 */
[----:B------:R-:W-:-:S06]  /*71f0*/  R2UR UR23, R25 ;  /* 0x00000000191772ca */ /* 0x000fcc00000e0000 */
[----:B------:R-:W3:Y:S01]  /*7200*/  MUFU.EX2 R133, R133 ;  /* 0x0000008500857308 */ /* 0x000ee20000000800 */
[----:B------:R4:W-:Y:S07]  /*7210*/  STL [R1+0x2d0], R26 ;  /* 0x0002d01a01007387 */ /* 0x0009ee0000100800 */
[----:B------:R-:W5:Y:S01]  /*7220*/  MUFU.EX2 R134, R134 ;  /* 0x0000008600867308 */ /* 0x000f620000000800 */
[----:B------:R0:W-:Y:S01]  /*7230*/  STL [R1+0x330], R24 ;  /* 0x0003301801007387 */ /* 0x0001e20000100800 */
[----:B----4-:R-:W-:-:S03]  /*7240*/  VIADD R26, R42, 0x80 ;  /* 0x000000802a1a7836 */ /* 0x010fc60000000000 */
[----:B------:R4:W-:Y:S02]  /*7250*/  STL [R1+0x3a0], R29 ;  /* 0x0003a01d01007387 */ /* 0x0009e40000100800 */
[----:B------:R-:W-:Y:S01]  /*7260*/  R2UR UR10, R26 ;  /* 0x000000001a0a72ca */ /* 0x000fe200000e0000 */
[----:B------:R-:W-:Y:S01]  /*7270*/  FADD.FTZ R26, R138, R27 ;  /* 0x0000001b8a1a7221 */ /* 0x000fe20000010000 */
[----:B0-----:R-:W-:Y:S01]  /*7280*/  VIADD R24, R42, 0x200 ;  /* 0x000002002a187836 */ /* 0x001fe20000000000 */
[----:B------:R0:W-:Y:S01]  /*7290*/  STL [R1+0x464], R33 ;  /* 0x0004642101007387 */ /* 0x0001e20000100800 */
[----:B------:R-:W-:Y:S01]  /*72a0*/  FADD.FTZ R27, R147, R28 ;  /* 0x0000001c931b7221 */ /* 0x000fe20000010000 */
[----:B----4-:R-:W-:Y:S02]  /*72b0*/  IMAD.MOV.U32 R29, RZ, RZ, R25 ;  /* 0x000000ffff1d7224 */ /* 0x010fe400078e0019 */
[----:B------:R4:W-:Y:S01]  /*72c0*/  STL [R1+0x468], R43 ;  /* 0x0004682b01007387 */ /* 0x0009e20000100800 */
[----:B------:R-:W-:Y:S01]  /*72d0*/  R2UR UR22, R24 ;  /* 0x00000000181672ca */ /* 0x000fe200000e0000 */
[----:B------:R-:W-:Y:S01]  /*72e0*/  FADD.FTZ R24, R146, R27 ;  /* 0x0000001b92187221 */ /* 0x000fe20000010000 */
[----:B0-----:R-:W-:-:S02]  /*72f0*/  IMAD.MOV.U32 R33, RZ, RZ, R25 ;  /* 0x000000ffff217224 */ /* 0x001fc400078e0019 */
[----:B----4-:R-:W-:Y:S02]  /*7300*/  IMAD.MOV.U32 R43, RZ, RZ, R25 ;  /* 0x000000ffff2b7224 */ /* 0x010fe400078e0019 */
[----:B------:R-:W-:Y:S01]  /*7310*/  FADD.FTZ R25, R137, R26 ;  /* 0x0000001a89197221 */ /* 0x000fe20000010000 */
[----:B------:R-:W0:Y:S03]  /*7320*/  MUFU.EX2 R144, R144 ;  /* 0x0000009000907308 */ /* 0x000e260000000800 */
[----:B------:R-:W-:Y:S01]  /*7330*/  FADD.FTZ R25, R132, R25 ;  /* 0x0000001984197221 */ /* 0x000fe20000010000 */
[----:B-1----:R-:W-:-:S04]  /*7340*/  FADD.FTZ R27, R145, R24 ;  /* 0x00000018911b7221 */ /* 0x002fc80000010000 */
[----:B------:R-:W1:Y:S01]  /*7350*/  MUFU.EX2 R131, R131 ;  /* 0x0000008300837308 */ /* 0x000e620000000800 */
[----:B--2---:R-:W-:Y:S01]  /*7360*/  FADD.FTZ R24, R136, R25 ;  /* 0x0000001988187221 */ /* 0x004fe20000010000 */
[----:B------:R2:W-:Y:S03]  /*7370*/  STL [R1+0x2fc], R32 ;  /* 0x0002fc2001007387 */ /* 0x0005e60000100800 */
[----:B---3--:R-:W-:Y:S01]  /*7380*/  FADD.FTZ R25, R133, R24 ;  /* 0x0000001885197221 */ /* 0x008fe20000010000 */
[----:B------:R3:W-:Y:S01]  /*7390*/  STL [R1+0x368], R30 ;  /* 0x0003681e01007387 */ /* 0x0007e20000100800 */
[----:B------:R-:W-:Y:S02]  /*73a0*/  R2UR UR6, R42 ;  /* 0x000000002a0672ca */ /* 0x000fe400000e0000 */
[----:B------:R-:W-:Y:S01]  /*73b0*/  R2UR UR7, R43 ;  /* 0x000000002b0772ca */ /* 0x000fe200000e0000 */
[----:B-----5:R-:W-:Y:S01]  /*73c0*/  FADD.FTZ R24, R134, R25 ;  /* 0x0000001986187221 */ /* 0x020fe20000010000 */
[----:B------:R-:W-:Y:S01]  /*73d0*/  F2FP.BF16.F32.PACK_AB R154, R135, R153 ;  /* 0x00000099879a723e */ /* 0x000fe200000010ff */
[----:B--2---:R-:W-:Y:S01]  /*73e0*/  VIADD R32, R42, 0x280 ;  /* 0x000002802a207836 */ /* 0x004fe20000000000 */
[----:B------:R-:W-:Y:S01]  /*73f0*/  F2FP.BF16.F32.PACK_AB R152, R130, R152 ;  /* 0x000000988298723e */ /* 0x000fe200000010ff */
[----:B---3--:R-:W-:Y:S01]  /*7400*/  VIADD R30, R42, 0x100 ;  /* 0x000001002a1e7836 */ /* 0x008fe20000000000 */
[----:B------:R-:W-:-:S02]  /*7410*/  F2FP.BF16.F32.PACK_AB R153, R142, R143 ;  /* 0x0000008f8e99723e */ /* 0x000fc400000010ff */
[----:B------:R-:W-:Y:S01]  /*7420*/  F2FP.BF16.F32.PACK_AB R155, R140, R141 ;  /* 0x0000008d8c9b723e */ /* 0x000fe200000010ff */
[----:B------:R-:W-:Y:S01]  /*7430*/  STL [R1+0x2d4], R129 ;  /* 0x0002d48101007387 */ /* 0x000fe20000100800 */
[----:B------:R-:W-:Y:S01]  /*7440*/  R2UR UR14, R30 ;  /* 0x000000001e0e72ca */ /* 0x000fe200000e0000 */
[----:B0-----:R-:W-:Y:S01]  /*7450*/  FADD.FTZ R228, R144, R27 ;  /* 0x0000001b90e47221 */ /* 0x001fe20000010000 */
[----:B------:R-:W-:Y:S01]  /*7460*/  R2UR UR19, R29 ;  /* 0x000000001d1372ca */ /* 0x000fe200000e0000 */
[----:B------:R-:W-:Y:S01]  /*7470*/  STL [R1+0x2d8], R128 ;  /* 0x0002d88001007387 */ /* 0x000fe20000100800 */
[----:B------:R-:W-:Y:S01]  /*7480*/  R2UR UR26, R32 ;  /* 0x00000000201a72ca */ /* 0x000fe200000e0000 */
[----:B-1----:R-:W-:Y:S01]  /*7490*/  FADD.FTZ R171, R131, R24 ;  /* 0x0000001883ab7221 */ /* 0x002fe20000010000 */
[----:B------:R-:W-:Y:S01]  /*74a0*/  R2UR UR27, R33 ;  /* 0x00000000211b72ca */ /* 0x000fe200000e0000 */
[----:B------:R-:W-:Y:S01]  /*74b0*/  STL [R1+0x2dc], R127 ;  /* 0x0002dc7f01007387 */ /* 0x000fe20000100800 */
[----:B------:R-:W-:-:S02]  /*74c0*/  F2FP.BF16.F32.PACK_AB R156, R150, R151 ;  /* 0x00000097969c723e */ /* 0x000fc400000010ff */
[----:B------:R-:W-:Y:S01]  /*74d0*/  F2FP.BF16.F32.PACK_AB R158, R148, R149 ;  /* 0x00000095949e723e */ /* 0x000fe200000010ff */
[----:B------:R-:W-:Y:S01]  /*74e0*/  STL [R1+0x2e0], R126 ;  /* 0x0002e07e01007387 */ /* 0x000fe20000100800 */
[----:B------:R-:W-:Y:S02]  /*74f0*/  F2FP.BF16.F32.PACK_AB R160, R146, R147 ;  /* 0x0000009392a0723e */ /* 0x000fe400000010ff */
[----:B------:R-:W-:Y:S01]  /*7500*/  F2FP.BF16.F32.PACK_AB R162, R144, R145 ;  /* 0x0000009190a2723e */ /* 0x000fe200000010ff */
[----:B------:R-:W-:Y:S01]  /*7510*/  STL [R1+0x2e4], R40 ;  /* 0x0002e42801007387 */ /* 0x000fe20000100800 */
[----:B------:R-:W-:Y:S02]  /*7520*/  F2FP.BF16.F32.PACK_AB R157, R138, R139 ;  /* 0x0000008b8a9d723e */ /* 0x000fe400000010ff */
[----:B------:R-:W-:Y:S01]  /*7530*/  F2FP.BF16.F32.PACK_AB R159, R132, R137 ;  /* 0x00000089849f723e */ /* 0x000fe200000010ff */
[----:B------:R-:W-:Y:S01]  /*7540*/  STL [R1+0x2e8], R125 ;  /* 0x0002e87d01007387 */ /* 0x000fe20000100800 */
[----:B------:R-:W-:-:S02]  /*7550*/  F2FP.BF16.F32.PACK_AB R161, R133, R136 ;  /* 0x0000008885a1723e */ /* 0x000fc400000010ff */
[----:B------:R-:W-:Y:S01]  /*7560*/  F2FP.BF16.F32.PACK_AB R163, R131, R134 ;  /* 0x0000008683a3723e */ /* 0x000fe200000010ff */
        /* <DEDUP_REMOVED lines=83> */
[----:B------:R0:W-:Y:S02]  /*7aa0*/  STL [R1+0x46c], R41 ;  /* 0x00046c2901007387 */ /* 0x0001e40000100800 */
[----:B0-----:R-:W-:-:S06]  /*7ab0*/  WARPGROUP.ARRIVE ;  /* 0x00000000000079c5 */ /* 0x001fcc0000000000 */
[----:B------:R-:W-:Y:S03]  /*7ac0*/  HGMMA.64x256x16.F32.BF16 R24, R152, gdesc[UR4].tnspB, RZ, !UPT, gsb0 ;  /* 0x43e0000498187df0 */ /* 0x000fe6000c0018ff */
[----:B------:R-:W-:Y:S02]  /*7ad0*/  WARPGROUP.DEPBAR.LE gsb0, 0x0 ;  /* 0x00008000000079c5 */ /* 0x000fe40000010000 */
        /* <DEDUP_REMOVED lines=34> */
[----:B------:R-:W0:Y:S08]  /*7d00*/  MUFU.EX2 R152, R172 ;  /* 0x000000ac00987308 */ /* 0x000e300000000800 */
[----:B------:R-:W-:Y:S08]  /*7d10*/  MUFU.EX2 R173, R173 ;  /* 0x000000ad00ad7308 */ /* 0x000ff00000000800 */
[----:B------:R-:W-:Y:S08]  /*7d20*/  MUFU.EX2 R154, R174 ;  /* 0x000000ae009a7308 */ /* 0x000ff00000000800 */
[----:B------:R-:W1:Y:S08]  /*7d30*/  MUFU.EX2 R153, R225 ;  /* 0x000000e100997308 */ /* 0x000e700000000800 */
[----:B------:R-:W-:Y:S08]  /*7d40*/  MUFU.EX2 R175, R175 ;  /* 0x000000af00af7308 */ /* 0x000ff00000000800 */
[----:B------:R-:W2:Y:S08]  /*7d50*/  MUFU.EX2 R226, R226 ;  /* 0x000000e200e27308 */ /* 0x000eb00000000800 */
[----:B------:R-:W-:Y:S08]  /*7d60*/  MUFU.EX2 R227, R227 ;  /* 0x000000e300e37308 */ /* 0x000ff00000000800 */
[----:B------:R-:W3:Y:S01]  /*7d70*/  MUFU.EX2 R170, R170 ;  /* 0x000000aa00aa7308 */ /* 0x000ee20000000800 */
[----:B0-----:R-:W-:Y:S01]  /*7d80*/  FADD.FTZ R228, R152, R228 ;  /* 0x000000e498e47221 */ /* 0x001fe20000010000 */
[----:B-1----:R-:W-:Y:S01]  /*7d90*/  FADD.FTZ R171, R153, R171 ;  /* 0x000000ab99ab7221 */ /* 0x002fe20000010000 */
[----:B------:R-:W-:-:S02]  /*7da0*/  F2FP.BF16.F32.PACK_AB R152, R173, R152 ;  /* 0x00000098ad98723e */ /* 0x000fc400000010ff */
[----:B--2---:R-:W-:Y:S02]  /*7db0*/  F2FP.BF16.F32.PACK_AB R153, R226, R153 ;  /* 0x00000099e299723e */ /* 0x004fe400000010ff */
[----:B---3--:R-:W-:Y:S01]  /*7dc0*/  F2FP.BF16.F32.PACK_AB R155, R170, R227 ;  /* 0x000000e3aa9b723e */ /* 0x008fe200000010ff */
        /* <DEDUP_REMOVED lines=35> */
[----:B------:R-:W-:-:S04]  /*8000*/  FADD.FTZ R156, R173, R228 ;  /* 0x000000e4ad9c7221 */ /* 0x000fc80000010000 */
[----:B------:R-:W-:Y:S01]  /*8010*/  FADD.FTZ R156, R154, R156 ;  /* 0x0000009c9a9c7221 */ /* 0x000fe20000010000 */
[C---:B------:R-:W-:Y:S01]  /*8020*/  F2FP.BF16.F32.PACK_AB R154, R175.reuse, R154 ;  /* 0x0000009aaf9a723e */ /* 0x040fe200000010ff */
[----:B------:R-:W-:Y:S01]  /*8030*/  MUFU.EX2 R165, R165 ;  /* 0x000000a500a57308 */ /* 0x000fe20000000800 */
[----:B------:R-:W-:Y:S01]  /*8040*/  FADD.FTZ R171, R226, R171 ;  /* 0x000000abe2ab7221 */ /* 0x000fe20000010000 */
[----:B------:R-:W-:-:S06]  /*8050*/  FADD.FTZ R156, R175, R156 ;  /* 0x0000009caf9c7221 */ /* 0x000fcc0000010000 */
[----:B------:R-:W-:Y:S08]  /*8060*/  MUFU.EX2 R21, R21 ;  /* 0x0000001500157308 */ /* 0x000ff00000000800 */
[----:B------:R-:W-:Y:S08]  /*8070*/  MUFU.EX2 R168, R168 ;  /* 0x000000a800a87308 */ /* 0x000ff00000000800 */
[----:B------:R-:W-:Y:S08]  /*8080*/  MUFU.EX2 R169, R169 ;  /* 0x000000a900a97308 */ /* 0x000ff00000000800 */
[----:B------:R-:W-:Y:S01]  /*8090*/  MUFU.EX2 R20, R20 ;  /* 0x0000001400147308 */ /* 0x000fe20000000800 */
[----:B------:R-:W-:-:S04]  /*80a0*/  FADD.FTZ R171, R227, R171 ;  /* 0x000000abe3ab7221 */ /* 0x000fc80000010000 */
[----:B------:R-:W-:Y:S01]  /*80b0*/  FADD.FTZ R170, R170, R171 ;  /* 0x000000abaaaa7221 */ /* 0x000fe20000010000 */
        /* <DEDUP_REMOVED lines=43> */
[----:B------:R-:W-:-:S07]  /*8370*/  WARPGROUP.DEPBAR.LE gsb0, 0x0 ;  /* 0x00008000000079c5 */ /* 0x000fce0000010000 */
[----:B------:R-:W0:Y:S08]  /*8380*/  MUFU.EX2 R152, R166 ;  /* 0x000000a600987308 */ /* 0x000e300000000800 */
[----:B------:R-:W1:Y:S08]  /*8390*/  MUFU.EX2 R154, R164 ;  /* 0x000000a4009a7308 */ /* 0x000e700000000800 */
[----:B------:R-:W2:Y:S01]  /*83a0*/  MUFU.EX2 R153, R167 ;  /* 0x000000a700997308 */ /* 0x000ea20000000800 */
[----:B0-----:R-:W-:-:S04]  /*83b0*/  FADD.FTZ R156, R152, R156 ;  /* 0x0000009c989c7221 */ /* 0x001fc80000010000 */
[C---:B------:R-:W-:Y:S01]  /*83c0*/  FADD.FTZ R156, R165.reuse, R156 ;  /* 0x0000009ca59c7221 */ /* 0x040fe20000010000 */
[----:B------:R-:W-:Y:S02]  /*83d0*/  F2FP.BF16.F32.PACK_AB R152, R165, R152 ;  /* 0x00000098a598723e */ /* 0x000fe400000010ff */
[----:B------:R-:W-:Y:S01]  /*83e0*/  F2FP.BF16.F32.PACK_AB R155, R20, R169 ;  /* 0x000000a9149b723e */ /* 0x000fe200000010ff */
[----:B-1----:R-:W-:Y:S01]  /*83f0*/  FADD.FTZ R156, R154, R156 ;  /* 0x0000009c9a9c7221 */ /* 0x002fe20000010000 */
[----:B------:R-:W-:Y:S01]  /*8400*/  F2FP.BF16.F32.PACK_AB R154, R21, R154 ;  /* 0x0000009a159a723e */ /* 0x000fe200000010ff */
[----:B------:R-:W-:Y:S01]  /*8410*/  STL.128 [R1+0x270], R24 ;  /* 0x0002701801007387 */ /* 0x000fe20000100c00 */
[----:B--2---:R-:W-:Y:S01]  /*8420*/  FADD.FTZ R170, R153, R170 ;  /* 0x000000aa99aa7221 */ /* 0x004fe20000010000 */
[----:B------:R-:W-:Y:S02]  /*8430*/  F2FP.BF16.F32.PACK_AB R153, R168, R153 ;  /* 0x00000099a899723e */ /* 0x000fe400000010ff */
        /* <DEDUP_REMOVED lines=35> */
[----:B------:R-:W-:-:S03]  /*8670*/  FADD.FTZ R156, R21, R156 ;  /* 0x0000009c159c7221 */ /* 0x000fc60000010000 */
[----:B------:R-:W-:Y:S01]  /*8680*/  FADD.FTZ R170, R20, R170 ;  /* 0x000000aa14aa7221 */ /* 0x000fe20000010000 */
[----:B------:R-:W-:-:S03]  /*8690*/  FADD.FTZ R20, R11, R156 ;  /* 0x0000009c0b147221 */ /* 0x000fc60000010000 */
[----:B------:R-:W-:Y:S01]  /*86a0*/  FADD.FTZ R170, R15, R170 ;  /* 0x000000aa0faa7221 */ /* 0x000fe20000010000 */
[----:B------:R-:W-:-:S03]  /*86b0*/  FADD.FTZ R20, R12, R20 ;  /* 0x000000140c147221 */ /* 0x000fc60000010000 */
[----:B------:R-:W-:Y:S01]  /*86c0*/  FADD.FTZ R170, R18, R170 ;  /* 0x000000aa12aa7221 */ /* 0x000fe20000010000 */
[----:B------:R-:W-:Y:S02]  /*86d0*/  WARPGROUP.DEPBAR.LE gsb0, 0x0 ;  /* 0x00008000000079c5 */ /* 0x000fe40000010000 */
[----:B------:R-:W-:Y:S02]  /*86e0*/  F2FP.BF16.F32.PACK_AB R152, R12, R11 ;  /* 0x0000000b0c98723e */ /* 0x000fe400000010ff */
[----:B------:R-:W-:Y:S02]  /*86f0*/  F2FP.BF16.F32.PACK_AB R153, R18, R15 ;  /* 0x0000000f1299723e */ /* 0x000fe400000010ff */
        /* <DEDUP_REMOVED lines=35> */
[----:B------:R-:W-:Y:S03]  /*8930*/  HGMMA.64x256x16.F32.BF16 R24, R152, gdesc[UR24].tnspB, R24, gsb0 ;  /* 0x43e0001898187df0 */ /* 0x000fe60008001818 */
[----:B------:R-:W-:Y:S02]  /*8940*/  WARPGROUP.DEPBAR.LE gsb0, 0x0 ;  /* 0x00008000000079c5 */ /* 0x000fe40000010000 */
[----:B------:R0:W-:Y:S04]  /*8950*/  STL.128 [R1+0x270], R24 ;  /* 0x0002701801007387 */ /* 0x0001e80000100c00 */
[----:B------:R1:W-:Y:S04]  /*8960*/  STL.128 [R1+0x450], R144 ;  /* 0x0004509001007387 */ /* 0x0003e80000100c00 */
[----:B------:R2:W-:Y:S04]  /*8970*/  STL.128 [R1+0x280], R28 ;  /* 0x0002801c01007387 */ /* 0x0005e80000100c00 */
[----:B------:R3:W-:Y:S04]  /*8980*/  STL.128 [R1+0x290], R32 ;  /* 0x0002902001007387 */ /* 0x0007e80000100c00 */
[----:B0-----:R-:W4:Y:S04]  /*8990*/  @!P0 LDL.64 R24, [R1+0x68] ;  /* 0x0000680001188983 */ /* 0x001f280000100a00 */
[----:B-1----:R-:W5:Y:S04]  /*89a0*/  @!P0 LDL R144, [R1+0x218] ;  /* 0x0002180001908983 */ /* 0x002f680000100800 */
        /* <DEDUP_REMOVED lines=28> */
[----:B------:R-:W5:Y:S04]  /*8b70*/  LDL R11, [R1+0x270] ;  /* 0x00027000010b7983 */ /* 0x000f680000100800 */
[----:B------:R-:W5:Y:S04]  /*8b80*/  LDL R12, [R1+0x274] ;  /* 0x00027400010c7983 */ /* 0x000f680000100800 */
[----:B------:R-:W5:Y:S04]  /*8b90*/  LDL R18, [R1+0x278] ;  /* 0x0002780001127983 */ /* 0x000f680000100800 */
[----:B------:R-:W5:Y:S04]  /*8ba0*/  LDL R21, [R1+0x27c] ;  /* 0x00027c0001157983 */ /* 0x000f680000100800 */
[----:B------:R-:W5:Y:S04]  /*8bb0*/  LDL R26, [R1+0x280] ;  /* 0x00028000011a7983 */ /* 0x000f680000100800 */
[----:B------:R-:W5:Y:S04]  /*8bc0*/  LDL R27, [R1+0x284] ;  /* 0x00028400011b7983 */ /* 0x000f680000100800 */
[----:B--2---:R-:W2:Y:S04]  /*8bd0*/  LDL R28, [R1+0x288] ;  /* 0x00028800011c7983 */ /* 0x004ea80000100800 */
[----:B------:R-:W2:Y:S04]  /*8be0*/  LDL R29, [R1+0x28c] ;  /* 0x00028c00011d7983 */ /* 0x000ea80000100800 */
[----:B------:R-:W2:Y:S04]  /*8bf0*/  LDL R30, [R1+0x290] ;  /* 0x00029000011e7983 */ /* 0x000ea80000100800 */
[----:B------:R-:W2:Y:S04]  /*8c00*/  LDL R31, [R1+0x294] ;  /* 0x00029400011f7983 */ /* 0x000ea80000100800 */
[----:B---3--:R-:W3:Y:S04]  /*8c10*/  LDL R32, [R1+0x298] ;  /* 0x0002980001207983 */ /* 0x008ee80000100800 */
[----:B------:R-:W3:Y:S04]  /*8c20*/  LDL R33, [R1+0x29c] ;  /* 0x00029c0001217983 */ /* 0x000ee80000100800 */
[----:B------:R-:W3:Y:S04]  /*8c30*/  LDL R34, [R1+0x2a0] ;  /* 0x0002a00001227983 */ /* 0x000ee80000100800 */
[----:B------:R-:W3:Y:S04]  /*8c40*/  LDL R35, [R1+0x2a4] ;  /* 0x0002a40001237983 */ /* 0x000ee80000100800 */
[----:B0-----:R-:W3:Y:S04]  /*8c50*/  LDL R36, [R1+0x2a8] ;  /* 0x0002a80001247983 */ /* 0x001ee80000100800 */
[----:B------:R-:W3:Y:S04]  /*8c60*/  LDL R37, [R1+0x2ac] ;  /* 0x0002ac0001257983 */ /* 0x000ee80000100800 */
[----:B------:R-:W3:Y:S04]  /*8c70*/  LDL R38, [R1+0x2b0] ;  /* 0x0002b00001267983 */ /* 0x000ee80000100800 */
[----:B------:R-:W3:Y:S04]  /*8c80*/  LDL R39, [R1+0x2b4] ;  /* 0x0002b40001277983 */ /* 0x000ee80000100800 */
[----:B-1----:R-:W3:Y:S04]  /*8c90*/  LDL R40, [R1+0x2b8] ;  /* 0x0002b80001287983 */ /* 0x002ee80000100800 */
        /* <DEDUP_REMOVED lines=106> */
[----:B-----5:R-:W5:Y:S04]  /*9340*/  LDL R148, [R1+0x464] ;  /* 0x0004640001947983 */ /* 0x020f680000100800 */
[----:B------:R-:W5:Y:S04]  /*9350*/  LDL R149, [R1+0x468] ;  /* 0x0004680001957983 */ /* 0x000f680000100800 */
[----:B------:R-:W5:Y:S01]  /*9360*/  LDL R150, [R1+0x46c] ;  /* 0x00046c0001967983 */ /* 0x000f620000100800 */
[----:B------:R-:W-:Y:S01]  /*9370*/  @!P0 MOV R25, R24 ;  /* 0x0000001800198202 */ /* 0x000fe20000000f00 */
[----:B------:R-:W-:Y:S01]  /*9380*/  FADD.FTZ R13, R13, R20 ;  /* 0x000000140d0d7221 */ /* 0x000fe20000010000 */
[----:B------:R-:W-:Y:S01]  /*9390*/  FADD.FTZ R15, R19, R170 ;  /* 0x000000aa130f7221 */ /* 0x000fe20000010000 */
[----:B------:R-:W-:Y:S02]  /*93a0*/  STL [R1+0x88], RZ ;  /* 0x000088ff01007387 */ /* 0x000fe40000100800 */
[----:B------:R-:W-:-:S02]  /*93b0*/  @!P0 IMAD R144, R144, 0x8, R25 ;  /* 0x0000000890908824 */ /* 0x000fc400078e0219 */
        /* <DEDUP_REMOVED lines=136> */
[----:B-----5:R1:W-:Y:S04]  /*9c40*/  STL [R1+0x464], R148 ;  /* 0x0004649401007387 */ /* 0x0203e80000100800 */
[----:B------:R1:W-:Y:S04]  /*9c50*/  STL [R1+0x468], R149 ;  /* 0x0004689501007387 */ /* 0x0003e80000100800 */
[----:B------:R1:W-:Y:S01]  /*9c60*/  STL [R1+0x46c], R150 ;  /* 0x00046c9601007387 */ /* 0x0003e20000100800 */
[----:B------:R1:W-:Y:S03]  /*9c70*/  @!P0 SYNCS.ARRIVE.TRANS64.RED.A1T0 RZ, [R144+URZ], RZ ;  /* 0x000000ff90ff89a7 */ /* 0x0003e6000810043f */
[----:B0-----:R-:W2:Y:S01]  /*9c80*/  LDL R0, [R1+0x70] ;  /* 0x0000700001007983 */ /* 0x001ea20000100800 */
[----:B------:R-:W-:Y:S01]  /*9c90*/  ISETP.NE.AND P1, PT, R4, 0x1, PT ;  /* 0x000000010400780c */ /* 0x000fe20003f25270 */
[----:B------:R-:W-:-:S06]  /*9ca0*/  UIADD3 UR49, UR49, -0x2, URZ ;  /* 0xfffffffe31317890 */ /* 0x000fcc000fffe03f */
[----:B------:R-:W-:Y:S02]  /*9cb0*/  IMAD.U32 R10, RZ, RZ, UR49 ;  /* 0x00000031ff0a7e24 */ /* 0x000fe4000f8e00ff */
[----:B--2---:R-:W-:-:S04]  /*9cc0*/  IMAD.SHL.U32 R0, R0, 0x80, RZ ;  /* 0x0000008000007824 */ /* 0x004fc800078e00ff */
[----:B------:R-:W-:-:S04]  /*9cd0*/  @P1 IMAD.HI.U32 R5, R0, R5, RZ ;  /* 0x0000000500051227 */ /* 0x000fc800078e00ff */
[----:B------:R-:W-:Y:S01]  /*9ce0*/  IMAD.MOV.U32 R4, RZ, RZ, R0 ;  /* 0x000000ffff047224 */ /* 0x000fe200078e0000 */
[----:B------:R-:W-:Y:S02]  /*9cf0*/  @P1 SHF.R.U32.HI R4, RZ, R6, R5 ;  /* 0x00000006ff041219 */ /* 0x000fe40000011605 */
[----:B------:R-:W-:-:S03]  /*9d00*/  ISETP.GE.AND P1, PT, R9, 0x1, PT ;  /* 0x000000010900780c */ /* 0x000fc60003f26270 */
[----:B------:R-:W-:-:S04]  /*9d10*/  VIADD R5, R4, UR46 ;  /* 0x0000002e04057c36 */ /* 0x000fc80008000000 */
        /* <DEDUP_REMOVED lines=12> */
.L_x_3249:
[----:B------:R-:W-:-:S13]  /*9de0*/  ISETP.NE.AND P1, PT, R9, 0x1, PT ;  /* 0x000000010900780c */ /* 0x000fda0003f25270 */
[----:B------:R-:W-:-:S05]  /*9df0*/  @P1 IMAD.HI.U32 R2, R4, R2, RZ ;  /* 0x0000000204021227 */ /* 0x000fca00078e00ff */
[----:B------:R-:W-:-:S07]  /*9e00*/  @P1 SHF.R.U32.HI R4, RZ, R3, R2 ;  /* 0x00000003ff041219 */ /* 0x000fce0000011602 */
.L_x_3250:
[----:B------:R-:W-:Y:S05]  /*9e10*/  BSYNC B0 ;  /* 0x0000000000007941 */ /* 0x000fea0003800000 */
.L_x_3248:
[----:B------:R-:W-:-:S05]  /*9e20*/  IMAD R9, R4, R9, R9 ;  /* 0x0000000904097224 */ /* 0x000fca00078e0209 */
[----:B------:R-:W-:-:S07]  /*9e30*/  VIMNMX R8, R8, R9, PT ;  /* 0x0000000908087248 */ /* 0x000fce0003fe0100 */
.L_x_3247:
[----:B------:R-:W-:Y:S01]  /*9e40*/  IMAD.HI R8, R8, 0x2aaaaaab, RZ ;  /* 0x2aaaaaab08087827 */ /* 0x000fe200078e02ff */
[----:B------:R-:W-:Y:S04]  /*9e50*/  BSSY B2, `(.L_x_3251) ;  /* 0x0000016000027945 */ /* 0x000fe80003800000 */
[----:B------:R-:W-:-:S04]  /*9e60*/  SHF.R.U32.HI R3, RZ, 0x1f, R8 ;  /* 0x0000001fff037819 */ /* 0x000fc80000011608 */
[----:B------:R-:W-:-:S04]  /*9e70*/  LEA.HI.SX32 R3, R8, R3, 0x1c ;  /* 0x0000000308037211 */ /* 0x000fc800078fe2ff */
[----:B------:R-:W-:-:S04]  /*9e80*/  VIMNMX R11, R3, UR45, !PT ;  /* 0x0000002d030b7c48 */ /* 0x000fc8000ffe0100 */
[----:B------:R-:W-:-:S13]  /*9e90*/  ISETP.GE.AND P1, PT, R10, R11, PT ;  /* 0x0000000b0a00720c */ /* 0x000fda0003f26270 */
[----:B------:R-:W-:Y:S05]  /*9ea0*/  @!P1 BRA `(.L_x_3252) ;  /* 0x0000000000409947 */ /* 0x000fea0003800000 */
[----:B------:R-:W-:Y:S01]  /*9eb0*/  BSSY B1, `(.L_x_3253) ;  /* 0x000000d000017945 */ /* 0x000fe20003800000 */
.L_x_3255:
[C---:B------:R-:W-:Y:S01]  /*9ec0*/  IADD3 R2, P1, R16.reuse, 0x70, RZ ;  /* 0x0000007010027810 */ /* 0x040fe20007f3e0ff */
[----:B------:R-:W-:Y:S01]  /*9ed0*/  BSSY B0, `(.L_x_3254) ;  /* 0x0000007000007945 */ /* 0x000fe20003800000 */
[C---:B------:R-:W-:Y:S01]  /*9ee0*/  IADD3 R24, P2, R16.reuse, 0x13c, RZ ;  /* 0x0000013c10187810 */ /* 0x040fe20007f5e0ff */
[----:B------:R-:W-:Y:S01]  /*9ef0*/  VIADD R0, R16, 0x178 ;  /* 0x0000017810007836 */ /* 0x000fe20000000000 */
[----:B------:R-:W-:Y:S01]  /*9f00*/  MOV R225, 0x9f40 ;  /* 0x00009f4000e17802 */ /* 0x000fe20000000f00 */
[--C-:B------:R-:W-:Y:S02]  /*9f10*/  IMAD.X R3, RZ, RZ, R17.reuse, P1 ;  /* 0x000000ffff037224 */ /* 0x100fe400008e0611 */
[----:B------:R-:W-:-:S08]  /*9f20*/  IMAD.X R25, RZ, RZ, R17, P2 ;  /* 0x000000ffff197224 */ /* 0x000fd000010e0611 */
[----:B------:R-:W-:Y:S05]  /*9f30*/  CALL.REL.NOINC `($_ZN7cutlass13device_kernelIN5flash11enable_sm90INS1_16FlashAttnFwdSm90INS1_25CollectiveMainloopFwdSm90ILi2EN4cute5tupleIJNS5_1CILi1EEES8_S8_EEENS6_IJNS7_ILi128EEENS7_ILi96EEENS7_ILi64EEEEEELi256ENS_10bfloat16_tEfNS_4arch4Sm90ELb0ELb1ELb1ELb1ELb0ELb0ELb1ELb1ELb0ELb1ELb1ELb0EEENS1_21CollectiveEpilogueFwdINS6_IJSA_NS7_ILi256EEESB_EEES9_SE_SG_Li256ELb1ELb1ELb1ELb0EEENS1_36VarlenDynamicPersistentTileSchedulerILi128ELi96ELi256ELi128ELb1ELb1ELb1ELb1ELb0ELb1EEEEEEEEEvNT_6ParamsE$_ZZN5flash25CollectiveMainloopFwdSm90ILi2EN4cute5tupleIJNS1_1CILi1EEES4_S4_EEENS2_IJNS3_ILi128EEENS3_ILi96EEENS3_ILi64EEEEEELi256EN7cutlass10bfloat16_tEfNSA_4arch4Sm90ELb0ELb1ELb1ELb1ELb0ELb0ELb1ELb1ELb0ELb1ELb1ELb0EE3mmaINS_16FlashAttnFwdSm90ISE_NS_21CollectiveEpilogueFwdINS2_IJS6_NS3_ILi256EEES7_EEES5_SB_SD_Li256ELb1ELb1ELb1ELb0EEENS_36VarlenDynamicPersistentTileSchedulerILi128ELi96ELi256ELi128ELb1ELb1ELb1ELb1ELb0ELb1EEEE13SharedStorageENS1_6TensorINS1_11ArrayEngineIfLm128EEENS1_6LayoutINS2_IJNS2_IJNS3_ILi2EEEST_NS3_ILi32EEEEEES4_S4_EEENS2_IJNS2_IJS4_ST_NS3_ILi4EEEEEENS3_ILi0EEESZ_EEEEEEENS_7SoftmaxILi2ELi0EEEEEbRKNSE_6ParamsENSA_25PipelineTmaAsyncNoClusterILi2ENSA_16PipelineTmaAsyncILi2EEEEES1B_RNSA_13PipelineStateILj2EEERT0_RT1_iRiRKNS_16SeqlenInfoQKNewKILb1ELb0EEENS2_IJiiiiEEERT_ENKUliT_T0_T1_E_clIZSF_ISO_S12_S14_EbS17_S1B_S1B_S1E_S1G_S1I_iS1J_S1N_S1O_S1Q_EUlRS1R_iE1_NS3_ILb0EEENS3_ILb1EEEEEDaiS1R_S1S_S1T_) ;  /* 0x0000025c00587944 */ /* 0x000fea0003c00000 */
[----:B------:R-:W-:Y:S05]  /*9f40*/  BSYNC B0 ;  /* 0x0000000000007941 */ /* 0x000fea0003800000 */
.L_x_3254:
[C---:B------:R-:W-:Y:S01]  /*9f50*/  ISETP.GT.AND P1, PT, R10.reuse, R11, PT ;  /* 0x0000000b0a00720c */ /* 0x040fe20003f24270 */
[----:B------:R-:W-:-:S12]  /*9f60*/  VIADD R10, R10, 0xffffffff ;  /* 0xffffffff0a0a7836 */ /* 0x000fd80000000000 */
[----:B------:R-:W-:Y:S05]  /*9f70*/  @P1 BRA `(.L_x_3255) ;  /* 0xfffffffc00d01947 */ /* 0x000fea000383ffff */
[----:B------:R-:W-:Y:S05]  /*9f80*/  BSYNC B1 ;  /* 0x0000000000017941 */ /* 0x000fea0003800000 */
.L_x_3253:
[----:B------:R-:W2:Y:S02]  /*9f90*/  LDL R0, [R1+0x70] ;  /* 0x0000700001007983 */ /* 0x000ea40000100800 */
[----:B--2---:R-:W-:-:S07]  /*9fa0*/  IMAD.SHL.U32 R0, R0, 0x80, RZ ;  /* 0x0000008000007824 */ /* 0x004fce00078e00ff */
.L_x_3252:
[----:B------:R-:W-:Y:S05]  /*9fb0*/  BSYNC B2 ;  /* 0x0000000000027941 */ /* 0x000fea0003800000 */
.L_x_3251:
        /* <DEDUP_REMOVED lines=10> */
[----:B------:R-:W-:-:S04]  /*a060*/  VIADD R0, R0, UR42 ;  /* 0x0000002a00007c36 */ /* 0x000fc80008000000 */
        /* <DEDUP_REMOVED lines=12> */
.L_x_3258:
[----:B------:R-:W-:-:S13]  /*a130*/  ISETP.NE.AND P1, PT, R7, 0x1, PT ;  /* 0x000000010700780c */ /* 0x000fda0003f25270 */
[----:B------:R-:W0:Y:S02]  /*a140*/  @P1 LDC.64 R4, c[0x0][0xae0] ;  /* 0x0002b800ff041b82 */ /* 0x000e240000000a00 */
[----:B0-----:R-:W-:-:S05]  /*a150*/  @P1 IMAD.HI.U32 R4, R0, R4, RZ ;  /* 0x0000000400041227 */ /* 0x001fca00078e00ff */
[----:B------:R-:W-:-:S07]  /*a160*/  @P1 SHF.R.U32.HI R0, RZ, R5, R4 ;  /* 0x00000005ff001219 */ /* 0x000fce0000011604 */
.L_x_3259:
[----:B------:R-:W-:Y:S05]  /*a170*/  BSYNC B0 ;  /* 0x0000000000007941 */ /* 0x000fea0003800000 */
.L_x_3257:
[----:B------:R-:W-:-:S05]  /*a180*/  IMAD R3, R0, R7, RZ ;  /* 0x0000000700037224 */ /* 0x000fca00078e02ff */
[----:B------:R-:W-:-:S07]  /*a190*/  VIMNMX R2, R2, R3, !PT ;  /* 0x0000000302027248 */ /* 0x000fce0007fe0100 */
.L_x_3256:
[----:B------:R-:W-:-:S04]  /*a1a0*/  VIADD R2, R2, 0x5f ;  /* 0x0000005f02027836 */ /* 0x000fc80000000000 */
[----:B------:R-:W-:-:S05]  /*a1b0*/  IMAD.HI R2, R2, 0x2aaaaaab, RZ ;  /* 0x2aaaaaab02027827 */ /* 0x000fca00078e02ff */
[----:B------:R-:W-:-:S04]  /*a1c0*/  SHF.R.U32.HI R3, RZ, 0x1f, R2 ;  /* 0x0000001fff037819 */ /* 0x000fc80000011602 */
[----:B------:R-:W-:-:S04]  /*a1d0*/  LEA.HI.SX32 R2, R2, R3, 0x1c ;  /* 0x0000000302027211 */ /* 0x000fc800078fe2ff */
[----:B------:R-:W-:-:S04]  /*a1e0*/  VIMNMX R2, R2, UR45, !PT ;  /* 0x0000002d02027c48 */ /* 0x000fc8000ffe0100 */
[----:B------:R-:W-:-:S13]  /*a1f0*/  ISETP.GE.AND P1, PT, R10, R2, PT ;  /* 0x000000020a00720c */ /* 0x000fda0003f26270 */
[----:B------:R-:W-:Y:S05]  /*a200*/  @!P1 BRA `(.L_x_3260) ;  /* 0x0000009c00a89947 */ /* 0x000fea0003800000 */
.L_x_3277:
[----:B0-----:R-:W2:Y:S04]  /*a210*/  LD.E R3, desc[UR40][R16.64+0x218] ;  /* 0x0002182810037980 */ /* 0x001ea8000c101900 */
        /* <DEDUP_REMOVED lines=13> */
[----:B------:R-:W-:Y:S01]  /*a2f0*/  IMAD.MOV.U32 R5, RZ, RZ, R10 ;  /* 0x000000ffff057224 */ /* 0x000fe200078e000a */
[----:B------:R-:W-:Y:S05]  /*a300*/  YIELD ;  /* 0x0000000000007946 */ /* 0x000fea0003800000 */
[----:B------:R-:W-:Y:S01]  /*a310*/  BSSY B0, `(.L_x_3261) ;  /* 0x0000008000007945 */ /* 0x000fe20003800000 */
[----:B------:R-:W-:Y:S01]  /*a320*/  VIADD R10, R10, 0xffffffff ;  /* 0xffffffff0a0a7836 */ /* 0x000fe20000000000 */
[----:B------:R-:W-:Y:S01]  /*a330*/  ISETP.GT.AND P1, PT, R5, R2, PT ;  /* 0x000000020500720c */ /* 0x000fe20003f24270 */
[----:B-1----:R-:W-:Y:S01]  /*a340*/  @!P2 IMAD.MOV.U32 R3, RZ, RZ, RZ ;  /* 0x000000ffff03a224 */ /* 0x002fe200078e00ff */
[----:B--2---:R-:W-:-:S04]  /*a350*/  LOP3.LUT R0, R0, 0x1, RZ, 0xfc, !PT ;  /* 0x0000000100007812 */ /* 0x004fc800078efcff */
[----:B------:R-:W-:-:S13]  /*a360*/  ISETP.NE.AND P3, PT, R0, 0x3, PT ;  /* 0x000000030000780c */ /* 0x000fda0003f65270 */
[----:B0-----:R-:W-:Y:S05]  /*a370*/  @!P3 BRA `(.L_x_3262) ;  /* 0x000000000004b947 */ /* 0x001fea0003800000 */
[----:B------:R-:W-:Y:S01]  /*a380*/  BPT.TRAP 0x1 ;  /* 0x000000040000795c */ /* 0x000fe20000300000 */
.L_x_3262:
[----:B------:R-:W-:Y:S05]  /*a390*/  BSYNC B0 ;  /* 0x0000000000007941 */ /* 0x000fea0003800000 */
.L_x_3261:
[----:B------:R-:W2:Y:S01]  /*a3a0*/  LD.E.64 R4, desc[UR40][R18.64+0x8] ;  /* 0x0000082812047980 */ /* 0x000ea2000c101b00 */
[----:B-----5:R-:W-:Y:S02]  /*a3b0*/  SHF.L.U32 R8, R9, 0x1f, RZ ;  /* 0x0000001f09087819 */ /* 0x020fe400000006ff */
[----:B--2---:R-:W-:-:S05]  /*a3c0*/  MOV R4, R4 ;  /* 0x0000000400047202 */ /* 0x004fca0000000f00 */
[----:B------:R-:W-:-:S04]  /*a3d0*/  IMAD R3, R3, 0x8, R4 ;  /* 0x0000000803037824 */ /* 0x000fc800078e0204 */
[----:B------:R0:W1:Y:S01]  /*a3e0*/  SYNCS.PHASECHK.TRANS64.TRYWAIT P2, [R3+URZ], R8 ;  /* 0x00000008030075a7 */ /* 0x000062000804017f */
[----:B------:R-:W2:Y:S04]  /*a3f0*/  LD.E R4, desc[UR40][R18.64+0x1c] ;  /* 0x00001c2812047980 */ /* 0x000ea8000c101900 */
[----:B------:R0:W5:Y:S04]  /*a400*/  LD.E R0, desc[UR40][R16.64+0x218] ;  /* 0x0002182810007980 */ /* 0x000168000c101900 */
[----:B------:R0:W5:Y:S01]  /*a410*/  LD.E R6, desc[UR40][R16.64+0x21c] ;  /* 0x00021c2810067980 */ /* 0x000162000c101900 */
[----:B------:R-:W-:Y:S01]  /*a420*/  BSSY B0, `(.L_x_3263) ;  /* 0x0000005000007945 */ /* 0x000fe20003800000 */
[----:B--2---:R-:W-:-:S04]  /*a430*/  LOP3.LUT R4, R4, 0x1, RZ, 0xfc, !PT ;  /* 0x0000000104047812 */ /* 0x004fc800078efcff */
[----:B------:R-:W-:-:S13]  /*a440*/  ISETP.NE.AND P3, PT, R4, 0x3, PT ;  /* 0x000000030400780c */ /* 0x000fda0003f65270 */
[----:B01----:R-:W-:Y:S05]  /*a450*/  @!P3 BRA `(.L_x_3264) ;  /* 0x000000000004b947 */ /* 0x003fea0003800000 */
[----:B------:R-:W-:Y:S01]  /*a460*/  BPT.TRAP 0x1 ;  /* 0x000000040000795c */ /* 0x000fe20000300000 */
.L_x_3264:
[----:B------:R-:W-:Y:S05]  /*a470*/  BSYNC B0 ;  /* 0x0000000000007941 */ /* 0x000fea0003800000 */
.L_x_3263:
[----:B------:R-:W-:Y:S04]  /*a480*/  BSSY B0, `(.L_x_3265) ;  /* 0x0000008000007945 */ /* 0x000fe80003800000 */
[----:B------:R-:W-:Y:S05]  /*a490*/  @P2 BRA `(.L_x_3266) ;  /* 0x0000000000182947 */ /* 0x000fea0003800000 */
[----:B------:R-:W2:Y:S01]  /*a4a0*/  LD.E.64 R4, desc[UR40][R18.64+0x8] ;  /* 0x0000082812047980 */ /* 0x000ea2000c101b00 */
[----:B-----5:R-:W-:Y:S02]  /*a4b0*/  SHF.L.U32 R3, R6, 0x1f, RZ ;  /* 0x0000001f06037819 */ /* 0x020fe400000006ff */
[----:B--2---:R-:W-:-:S05]  /*a4c0*/  MOV R5, R4 ;  /* 0x0000000400057202 */ /* 0x004fca0000000f00 */
[----:B------:R-:W-:-:S04]  /*a4d0*/  IMAD R0, R0, 0x8, R5 ;  /* 0x0000000800007824 */ /* 0x000fc800078e0205 */
[----:B------:R-:W0:Y:S02]  /*a4e0*/  SYNCS.PHASECHK.TRANS64.TRYWAIT P2, [R0+URZ], R3 ;  /* 0x00000003000075a7 */ /* 0x000e24000804017f */
[----:B0-----:R-:W-:Y:S05]  /*a4f0*/  @!P2 BRA `(.L_x_3267) ;  /* 0x0000022800f8a947 */ /* 0x001fea0003800000 */
.L_x_3266:
[----:B------:R-:W-:Y:S05]  /*a500*/  BSYNC B0 ;  /* 0x0000000000007941 */ /* 0x000fea0003800000 */
.L_x_3265:
[----:B0-----:R-:W2:Y:S04]  /*a510*/  LD.E R3, desc[UR40][R16.64+0x218] ;  /* 0x0002182810037980 */ /* 0x001ea8000c101900 */
[----:B------:R-:W2:Y:S01]  /*a520*/  LDL.64 R12, [R1+0xa0] ;  /* 0x0000a000010c7983 */ /* 0x000ea20000100a00 */
[----:B------:R-:W-:Y:S05]  /*a530*/  WARPSYNC.ALL ;  /* 0x0000000000007948 */ /* 0x000fea0003800000 */
[----:B------:R-:W3:Y:S04]  /*a540*/  LDL.64 R14, [R1+0x98] ;  /* 0x00009800010e7983 */ /* 0x000ee80000100a00 */
[----:B------:R-:W4:Y:S04]  /*a550*/  LDL.64 R4, [R1+0x98] ;  /* 0x0000980001047983 */ /* 0x000f280000100a00 */
[----:B-----5:R-:W4:Y:S01]  /*a560*/  LDL.64 R6, [R1+0x98] ;  /* 0x0000980001067983 */ /* 0x020f220000100a00 */
[----:B--2---:R-:W-:-:S03]  /*a570*/  IMAD R12, R3, 0x300, R12 ;  /* 0x00000300030c7824 */ /* 0x004fc600078e020c */
[----:B------:R-:W2:Y:S01]  /*a580*/  LDL.64 R8, [R1+0x98] ;  /* 0x0000980001087983 */ /* 0x000ea20000100a00 */
[----:B------:R-:W-:Y:S01]  /*a590*/  R2UR UR7, R13 ;  /* 0x000000000d0772ca */ /* 0x000fe200000e0000 */
[----:B------:R-:W-:Y:S01]  /*a5a0*/  WARPGROUP.ARRIVE ;  /* 0x00000000000079c5 */ /* 0x000fe20000000000 */
[----:B------:R-:W-:Y:S01]  /*a5b0*/  R2UR UR6, R12 ;  /* 0x000000000c0672ca */ /* 0x000fe200000e0000 */
[----:B------:R-:W2:Y:S01]  /*a5c0*/  LDL R20, [R1+0x54] ;  /* 0x0000540001147983 */ /* 0x000ea20000100800 */
[----:B------:R-:W-:-:S03]  /*a5d0*/  IMAD.MOV.U32 R0, RZ, RZ, 0x1 ;  /* 0x00000001ff007424 */ /* 0x000fc600078e00ff */
[----:B------:R0:W-:Y:S04]  /*a5e0*/  STL [R1+0x80], RZ ;  /* 0x000080ff01007387 */ /* 0x0001e80000100800 */
[----:B------:R0:W-:Y:S04]  /*a5f0*/  STL [R1+0x80], R0 ;  /* 0x0000800001007387 */ /* 0x0001e80000100800 */
[----:B------:R0:W-:Y:S04]  /*a600*/  STL [R1+0x80], R0 ;  /* 0x0000800001007387 */ /* 0x0001e80000100800 */
[----:B------:R0:W-:Y:S04]  /*a610*/  STL [R1+0x80], R0 ;  /* 0x0000800001007387 */ /* 0x0001e80000100800 */
[----:B------:R0:W-:Y:S01]  /*a620*/  STL [R1+0x80], R0 ;  /* 0x0000800001007387 */ /* 0x0001e20000100800 */
[----:B---3--:R-:W-:-:S02]  /*a630*/  R2UR UR4, R14 ;  /* 0x000000000e0472ca */ /* 0x008fc400000e0000 */
[----:B------:R-:W-:-:S13]  /*a640*/  R2UR UR5, R15 ;  /* 0x000000000f0572ca */ /* 0x000fda00000e0000 */
[----:B------:R-:W-:Y:S01]  /*a650*/  HGMMA.64x96x16.F32.BF16 R24, gdesc[UR4], RZ, !UPT, gsb0 ;  /* 0x01600000041879f0 */ /* 0x000fe2000c0018ff */
        /* <DEDUP_REMOVED lines=9> */
[----:B------:R0:W5:Y:S04]  /*a6f0*/  LD.E R3, desc[UR40][R16.64+0x218] ;  /* 0x0002182810037980 */ /* 0x000168000c101900 */
[----:B------:R0:W5:Y:S01]  /*a700*/  LD.E R11, desc[UR40][R16.64+0x21c] ;  /* 0x00021c28100b7980 */ /* 0x000162000c101900 */
[----:B------:R-:W-:-:S06]  /*a710*/  WARPGROUP.ARRIVE ;  /* 0x00000000000079c5 */ /* 0x000fcc0000000000 */
[----:B------:R-:W-:Y:S01]  /*a720*/  HGMMA.64x96x16.F32.BF16 R24, gdesc[UR4], R24, gsb0 ;  /* 0x01600000041879f0 */ /* 0x000fe20008001818 */
[----:B------:R-:W-:Y:S02]  /*a730*/  VIADD R4, R12, 0x4 ;  /* 0x000000040c047836 */ /* 0x000fe40000000000 */
[----:B------:R-:W-:Y:S01]  /*a740*/  IMAD.MOV.U32 R5, RZ, RZ, R13 ;  /* 0x000000ffff057224 */ /* 0x000fe200078e000d */
[----:B------:R-:W-:Y:S02]  /*a750*/  R2UR UR4, R6 ;  /* 0x00000000060472ca */ /* 0x000fe400000e0000 */
[----:B------:R-:W-:Y:S02]  /*a760*/  R2UR UR6, R4 ;  /* 0x00000000040672ca */ /* 0x000fe400000e0000 */
[----:B------:R-:W-:Y:S02]  /*a770*/  R2UR UR7, R5 ;  /* 0x00000000050772ca */ /* 0x000fe400000e0000 */
[----:B------:R-:W-:Y:S01]  /*a780*/  R2UR UR5, R7 ;  /* 0x00000000070572ca */ /* 0x000fe200000e0000 */
[----:B------:R-:W-:-:S02]  /*a790*/  VIADD R4, R12, 0x6 ;  /* 0x000000060c047836 */ /* 0x000fc40000000000 */
[----:B--2---:R-:W-:Y:S01]  /*a7a0*/  VIADD R8, R8, 0x6 ;  /* 0x0000000608087836 */ /* 0x004fe20000000000 */
[----:B------:R-:W-:Y:S02]  /*a7b0*/  WARPGROUP.DEPBAR.LE gsb0, 0x0 ;  /* 0x00008000000079c5 */ /* 0x000fe40000010000 */
[----:B------:R-:W-:-:S07]  /*a7c0*/  WARPGROUP.ARRIVE ;  /* 0x00000000000079c5 */ /* 0x000fce0000000000 */
[----:B------:R-:W-:Y:S01]  /*a7d0*/  HGMMA.64x96x16.F32.BF16 R24, gdesc[UR4], R24, gsb0 ;  /* 0x01600000041879f0 */ /* 0x000fe20008001818 */
[----:B------:R-:W-:Y:S01]  /*a7e0*/  IMAD.MOV.U32 R5, RZ, RZ, R13 ;  /* 0x000000ffff057224 */ /* 0x000fe200078e000d */
[----:B------:R-:W-:Y:S02]  /*a7f0*/  R2UR UR6, R4 ;  /* 0x00000000040672ca */ /* 0x000fe400000e0000 */
[----:B------:R-:W-:Y:S02]  /*a800*/  R2UR UR4, R8 ;  /* 0x00000000080472ca */ /* 0x000fe400000e0000 */
[----:B------:R-:W-:Y:S02]  /*a810*/  R2UR UR7, R5 ;  /* 0x00000000050772ca */ /* 0x000fe400000e0000 */
[----:B------:R-:W-:Y:S02]  /*a820*/  R2UR UR5, R9 ;  /* 0x00000000090572ca */ /* 0x000fe400000e0000 */
[----:B------:R-:W-:-:S04]  /*a830*/  LOP3.LUT R20, R20, 0x1, RZ, 0xfc, !PT ;  /* 0x0000000114147812 */ /* 0x000fc800078efcff */
[----:B------:R-:W-:Y:S01]  /*a840*/  ISETP.NE.AND P3, PT, R20, 0x3, PT ;  /* 0x000000031400780c */ /* 0x000fe20003f65270 */
[----:B------:R-:W-:Y:S02]  /*a850*/  WARPGROUP.DEPBAR.LE gsb0, 0x0 ;  /* 0x00008000000079c5 */ /* 0x000fe40000010000 */
[----:B------:R-:W-:-:S06]  /*a860*/  WARPGROUP.ARRIVE ;  /* 0x00000000000079c5 */ /* 0x000fcc0000000000 */
[----:B------:R-:W-:Y:S01]  /*a870*/  HGMMA.64x96x16.F32.BF16 R24, gdesc[UR4], R24, gsb0 ;  /* 0x01600000041879f0 */ /* 0x000fe20008001818 */
[----:B------:R-:W-:Y:S02]  /*a880*/  BSSY B0, `(.L_x_3268) ;  /* 0x0000004000007945 */ /* 0x000fe40003800000 */
[----:B------:R-:W-:Y:S02]  /*a890*/  WARPGROUP.DEPBAR.LE gsb0, 0x0 ;  /* 0x00008000000079c5 */ /* 0x000fe40000010000 */
[----:B0-----:R-:W-:Y:S05]  /*a8a0*/  @!P3 BRA `(.L_x_3269) ;  /* 0x000000000004b947 */ /* 0x001fea0003800000 */
[----:B------:R-:W-:Y:S01]  /*a8b0*/  BPT.TRAP 0x1 ;  /* 0x000000040000795c */ /* 0x000fe20000300000 */
.L_x_3269:
[----:B------:R-:W-:Y:S05]  /*a8c0*/  BSYNC B0 ;  /* 0x0000000000007941 */ /* 0x000fea0003800000 */
.L_x_3268:
[----:B------:R-:W2:Y:S01]  /*a8d0*/  LDL.64 R4, [R1+0x40] ;  /* 0x0000400001047983 */ /* 0x000ea20000100a00 */
[----:B-----5:R-:W-:Y:S02]  /*a8e0*/  SHF.L.U32 R8, R11, 0x1f, RZ ;  /* 0x0000001f0b087819 */ /* 0x020fe400000006ff */
[----:B--2---:R-:W-:-:S05]  /*a8f0*/  MOV R6, R4 ;  /* 0x0000000400067202 */ /* 0x004fca0000000f00 */
[----:B------:R-:W-:-:S04]  /*a900*/  IMAD R3, R3, 0x8, R6 ;  /* 0x0000000803037824 */ /* 0x000fc800078e0206 */
[----:B------:R0:W1:Y:S01]  /*a910*/  SYNCS.PHASECHK.TRANS64.TRYWAIT P2, [R3+URZ], R8 ;  /* 0x00000008030075a7 */ /* 0x000062000804017f */
[----:B------:R0:W5:Y:S04]  /*a920*/  LD.E R4, desc[UR40][R16.64+0x218] ;  /* 0x0002182810047980 */ /* 0x000168000c101900 */
[----:B------:R0:W5:Y:S01]  /*a930*/  LD.E R5, desc[UR40][R16.64+0x21c] ;  /* 0x00021c2810057980 */ /* 0x000162000c101900 */
[----:B------:R-:W-:Y:S04]  /*a940*/  BSSY B0, `(.L_x_3270) ;  /* 0x0000003000007945 */ /* 0x000fe80003800000 */
[----:B------:R-:W-:Y:S05]  /*a950*/  @!P3 BRA `(.L_x_3271) ;  /* 0x000000000004b947 */ /* 0x000fea0003800000 */
[----:B------:R-:W-:Y:S01]  /*a960*/  BPT.TRAP 0x1 ;  /* 0x000000040000795c */ /* 0x000fe20000300000 */
.L_x_3271:
[----:B------:R-:W-:Y:S05]  /*a970*/  BSYNC B0 ;  /* 0x0000000000007941 */ /* 0x000fea0003800000 */
.L_x_3270:
[----:B------:R-:W-:Y:S04]  /*a980*/  BSSY B0, `(.L_x_3272) ;  /* 0x0000006000007945 */ /* 0x000fe80003800000 */
[----:B-1----:R-:W-:Y:S05]  /*a990*/  @P2 BRA `(.L_x_3273) ;  /* 0x0000000000102947 */ /* 0x002fea0003800000 */
[----:B-----5:R-:W-:Y:S01]  /*a9a0*/  IMAD R4, R4, 0x8, R6 ;  /* 0x0000000804047824 */ /* 0x020fe200078e0206 */
[----:B------:R-:W-:-:S04]  /*a9b0*/  SHF.L.U32 R5, R5, 0x1f, RZ ;  /* 0x0000001f05057819 */ /* 0x000fc800000006ff */
[----:B------:R-:W1:Y:S02]  /*a9c0*/  SYNCS.PHASECHK.TRANS64.TRYWAIT P2, [R4+URZ], R5 ;  /* 0x00000005040075a7 */ /* 0x000e64000804017f */
[----:B-1----:R-:W-:Y:S05]  /*a9d0*/  @!P2 BRA `(.L_x_3274) ;  /* 0x0000022400d4a947 */ /* 0x002fea0003800000 */
.L_x_3273:
[----:B------:R-:W-:Y:S05]  /*a9e0*/  BSYNC B0 ;  /* 0x0000000000007941 */ /* 0x000fea0003800000 */
.L_x_3272:
[----:B------:R-:W2:Y:S04]  /*a9f0*/  LD.E R11, desc[UR40][R16.64+0x218] ;  /* 0x00021828100b7980 */ /* 0x000ea8000c101900 */
[----:B-1---5:R-:W2:Y:S04]  /*aa00*/  LDL.64 R4, [R1+0x118] ;  /* 0x0001180001047983 */ /* 0x022ea80000100a00 */
[----:B0-----:R-:W3:Y:S04]  /*aa10*/  LDL R3, [R1+0x90] ;  /* 0x0000900001037983 */ /* 0x001ee80000100800 */
[----:B------:R-:W4:Y:S04]  /*aa20*/  LDL.64 R6, [R1+0x110] ;  /* 0x0001100001067983 */ /* 0x000f280000100a00 */
[----:B------:R-:W4:Y:S04]  /*aa30*/  LDL.64 R14, [R1+0x110] ;  /* 0x00011000010e7983 */ /* 0x000f280000100a00 */
[----:B------:R-:W4:Y:S04]  /*aa40*/  LDL.64 R12, [R1+0x110] ;  /* 0x00011000010c7983 */ /* 0x000f280000100a00 */
[----:B------:R-:W4:Y:S01]  /*aa50*/  LDL.64 R8, [R1+0x110] ;  /* 0x0001100001087983 */ /* 0x000f220000100a00 */
[----:B------:R-:W-:Y:S05]  /*aa60*/  WARPSYNC.ALL ;  /* 0x0000000000007948 */ /* 0x000fea0003800000 */
[----:B------:R-:W-:Y:S01]  /*aa70*/  WARPGROUP.ARRIVE ;  /* 0x00000000000079c5 */ /* 0x000fe20000000000 */
        /* <DEDUP_REMOVED lines=137> */
[----:B---3--:R-:W-:Y:S01]  /*b310*/  VIADD R14, R14, 0xc02 ;  /* 0x00000c020e0e7836 */ /* 0x008fe20000000000 */
        /* <DEDUP_REMOVED lines=28> */
[----:B------:R-:W0:Y:S01]  /*b4e0*/  S2R R72, SR_TID.X ;  /* 0x0000000000487919 */ /* 0x000e220000002100 */
[----:B------:R-:W-:Y:S04]  /*b4f0*/  STL [R1+0x90], R0 ;  /* 0x0000900001007387 */ /* 0x000fe80000100800 */
[----:B------:R-:W-:Y:S01]  /*b500*/  STL [R1+0x90], R0 ;  /* 0x0000900001007387 */ /* 0x000fe20000100800 */
[----:B------:R-:W-:-:S02]  /*b510*/  WARPGROUP.DEPBAR.LE gsb0, 0x0 ;  /* 0x00008000000079c5 */ /* 0x000fc40000010000 */
[----:B------:R-:W-:-:S06]  /*b520*/  WARPGROUP.ARRIVE ;  /* 0x00000000000079c5 */ /* 0x000fcc0000000000 */
[----:B------:R-:W-:Y:S01]  /*b530*/  HGMMA.64x96x16.F32.BF16 R24, gdesc[UR4], R24, gsb0 ;  /* 0x01600000041879f0 */ /* 0x000fe20008001818 */
[----:B------:R-:W-:Y:S01]  /*b540*/  STL [R1+0x90], R0 ;  /* 0x0000900001007387 */ /* 0x000fe20000100800 */
[----:B0-----:R-:W-:-:S03]  /*b550*/  SHF.R.U32.HI R73, RZ, 0x7, R72 ;  /* 0x00000007ff497819 */ /* 0x001fc60000011648 */
[----:B------:R-:W-:Y:S04]  /*b560*/  STL [R1+0x90], R0 ;  /* 0x0000900001007387 */ /* 0x000fe80000100800 */
[----:B------:R-:W-:Y:S04]  /*b570*/  STL [R1+0x90], R0 ;  /* 0x0000900001007387 */ /* 0x000fe80000100800 */
[----:B------:R-:W-:Y:S04]  /*b580*/  STL [R1+0x90], R0 ;  /* 0x0000900001007387 */ /* 0x000fe80000100800 */
[----:B------:R-:W-:Y:S01]  /*b590*/  STL [R1+0x90], R0 ;  /* 0x0000900001007387 */ /* 0x000fe20000100800 */
[----:B------:R-:W-:-:S03]  /*b5a0*/  IADD3 R6, -R73, 0xb, RZ ;  /* 0x0000000b49067810 */ /* 0x000fc60007ffe1ff */
        /* <DEDUP_REMOVED lines=17> */
[----:B------:R-:W2:Y:S04]  /*b6c0*/  LDL.64 R12, [R1+0x170] ;  /* 0x00017000010c7983 */ /* 0x000ea80000100a00 */
[----:B------:R-:W3:Y:S04]  /*b6d0*/  LD.E.64 R4, desc[UR40][R16.64+0x230] ;  /* 0x0002302810047980 */ /* 0x000ee8000c101b00 */
[----:B--2---:R-:W2:Y:S02]  /*b6e0*/  LD.E R9, desc[UR40][R12.64] ;  /* 0x000000280c097980 */ /* 0x004ea4000c101900 */
[-C--:B--2---:R-:W-:Y:S01]  /*b6f0*/  FMUL.FTZ R7, R24, R9.reuse ;  /* 0x0000000918077220 */ /* 0x084fe20000410000 */
[-C--:B------:R-:W-:Y:S01]  /*b700*/  FMUL.FTZ R8, R25, R9.reuse ;  /* 0x0000000919087220 */ /* 0x080fe20000410000 */
[----:B------:R-:W-:-:S04]  /*b710*/  FMUL.FTZ R15, R28, R9 ;  /* 0x000000091c0f7220 */ /* 0x000fc80000410000 */
[----:B------:R-:W3:Y:S01]  /*b720*/  MUFU.TANH R7, R7 ;  /* 0x0000000700077308 */ /* 0x000ee20000002400 */
[-C--:B------:R-:W-:Y:S01]  /*b730*/  FMUL.FTZ R18, R29, R9.reuse ;  /* 0x000000091d127220 */ /* 0x080fe20000410000 */
[----:B------:R-:W-:-:S06]  /*b740*/  FMUL.FTZ R19, R32, R9 ;  /* 0x0000000920137220 */ /* 0x000fcc0000410000 */
[----:B------:R-:W2:Y:S01]  /*b750*/  MUFU.TANH R8, R8 ;  /* 0x0000000800087308 */ /* 0x000ea20000002400 */
[----:B------:R-:W-:-:S07]  /*b760*/  FMUL.FTZ R28, R33, R9 ;  /* 0x00000009211c7220 */ /* 0x000fce0000410000 */
[----:B------:R-:W4:Y:S01]  /*b770*/  MUFU.TANH R15, R15 ;  /* 0x0000000f000f7308 */ /* 0x000f220000002400 */
[----:B---3--:R-:W-:Y:S01]  /*b780*/  FMNMX.FTZ R13, R7, R4, !PT ;  /* 0x00000004070d7209 */ /* 0x008fe20007810000 */
[----:B------:R-:W-:-:S06]  /*b790*/  FMUL.FTZ R29, R36, R9 ;  /* 0x00000009241d7220 */ /* 0x000fcc0000410000 */
[----:B------:R-:W3:Y:S01]  /*b7a0*/  MUFU.TANH R18, R18 ;  /* 0x0000001200127308 */ /* 0x000ee20000002400 */
[----:B------:R-:W-:Y:S01]  /*b7b0*/  FMUL.FTZ R11, R30, R9 ;  /* 0x000000091e0b7220 */ /* 0x000fe20000410000 */
[----:B--2---:R-:W-:-:S06]  /*b7c0*/  FMNMX.FTZ R12, R8, R13, !PT ;  /* 0x0000000d080c7209 */ /* 0x004fcc0007810000 */
[----:B------:R-:W2:Y:S01]  /*b7d0*/  MUFU.TANH R19, R19 ;  /* 0x0000001300137308 */ /* 0x000ea20000002400 */
[----:B------:R-:W-:Y:S01]  /*b7e0*/  FMUL.FTZ R30, R37, R9 ;  /* 0x00000009251e7220 */ /* 0x000fe20000410000 */
[----:B----4-:R-:W-:-:S06]  /*b7f0*/  FMNMX.FTZ R13, R15, R12, !PT ;  /* 0x0000000c0f0d7209 */ /* 0x010fcc0007810000 */
[----:B------:R-:W4:Y:S01]  /*b800*/  MUFU.TANH R28, R28 ;  /* 0x0000001c001c7308 */ /* 0x000f220000002400 */
[-C--:B------:R-:W-:Y:S01]  /*b810*/  FMUL.FTZ R32, R40, R9.reuse ;  /* 0x0000000928207220 */ /* 0x080fe20000410000 */
[----:B------:R-:W-:Y:S01]  /*b820*/  FMUL.FTZ R20, R34, R9 ;  /* 0x0000000922147220 */ /* 0x000fe20000410000 */
[----:B---3--:R-:W-:-:S05]  /*b830*/  FMNMX.FTZ R12, R18, R13, !PT ;  /* 0x0000000d120c7209 */ /* 0x008fca0007810000 */
        /* <DEDUP_REMOVED lines=14> */
[-C--:B------:R-:W-:Y:S01]  /*b920*/  FMUL.FTZ R48, R49, R9.reuse ;  /* 0x0000000931307220 */ /* 0x080fe20000410000 */
[----:B0-----:R-:W-:Y:S01]  /*b930*/  FMUL.FTZ R6, R26, R9 ;  /* 0x000000091a067220 */ /* 0x001fe20000410000 */
[----:B----4-:R-:W-:-:S05]  /*b940*/  FMNMX.FTZ R13, R32, R13, !PT ;  /* 0x0000000d200d7209 */ /* 0x010fca0007810000 */
[----:B------:R-:W0:Y:S01]  /*b950*/  MUFU.TANH R45, R45 ;  /* 0x0000002d002d7308 */ /* 0x000e220000002400 */
[-C--:B------:R-:W-:Y:S01]  /*b960*/  FMUL.FTZ R49, R52, R9.reuse ;  /* 0x0000000934317220 */ /* 0x080fe20000410000 */
[-C--:B-1----:R-:W-:Y:S01]  /*b970*/  FMUL.FTZ R3, R27, R9.reuse ;  /* 0x000000091b037220 */ /* 0x082fe20000410000 */
[----:B------:R-:W-:-:S05]  /*b980*/  FMUL.FTZ R41, R50, R9 ;  /* 0x0000000932297220 */ /* 0x000fca0000410000 */
[----:B------:R-:W1:Y:S01]  /*b990*/  MUFU.TANH R47, R47 ;  /* 0x0000002f002f7308 */ /* 0x000e620000002400 */
[----:B---3--:R-:W-:Y:S01]  /*b9a0*/  FMNMX.FTZ R13, R34, R13, !PT ;  /* 0x0000000d220d7209 */ /* 0x008fe20007810000 */
[-C--:B------:R-:W-:Y:S01]  /*b9b0*/  FMUL.FTZ R50, R53, R9.reuse ;  /* 0x0000000935327220 */ /* 0x080fe20000410000 */
[----:B------:R-:W-:-:S05]  /*b9c0*/  FMUL.FTZ R27, R42, R9 ;  /* 0x000000092a1b7220 */ /* 0x000fca0000410000 */
[----:B------:R-:W3:Y:S01]  /*b9d0*/  MUFU.TANH R48, R48 ;  /* 0x0000003000307308 */ /* 0x000ee20000002400 */
[----:B------:R-:W-:Y:S01]  /*b9e0*/  FMUL.FTZ R42, R51, R9 ;  /* 0x00000009332a7220 */ /* 0x000fe20000410000 */
[----:B--2---:R-:W-:Y:S01]  /*b9f0*/  FMNMX.FTZ R12, R36, R13, !PT ;  /* 0x0000000d240c7209 */ /* 0x004fe20007810000 */
[----:B------:R-:W-:-:S05]  /*ba00*/  FMUL.FTZ R51, R56, R9 ;  /* 0x0000000938337220 */ /* 0x000fca0000410000 */
[----:B------:R-:W2:Y:S01]  /*ba10*/  MUFU.TANH R6, R6 ;  /* 0x0000000600067308 */ /* 0x000ea20000002400 */
[----:B------:R-:W-:Y:S01]  /*ba20*/  FMUL.FTZ R14, R31, R9 ;  /* 0x000000091f0e7220 */ /* 0x000fe20000410000 */
[----:B0-----:R-:W-:-:S06]  /*ba30*/  FMNMX.FTZ R12, R45, R12, !PT ;  /* 0x0000000c2d0c7209 */ /* 0x001fcc0007810000 */
[----:B------:R-:W0:Y:S01]  /*ba40*/  MUFU.TANH R49, R49 ;  /* 0x0000003100317308 */ /* 0x000e220000002400 */
[----:B------:R-:W-:Y:S01]  /*ba50*/  FMUL.FTZ R52, R57, R9 ;  /* 0x0000000939347220 */ /* 0x000fe20000410000 */
[----:B-1----:R-:W-:-:S06]  /*ba60*/  FMNMX.FTZ R13, R47, R12, !PT ;  /* 0x0000000c2f0d7209 */ /* 0x002fcc0007810000 */
[----:B------:R-:W1:Y:S01]  /*ba70*/  MUFU.TANH R3, R3 ;  /* 0x0000000300037308 */ /* 0x000e620000002400 */
[----:B------:R-:W-:-:S07]  /*ba80*/  FMUL.FTZ R53, R60, R9 ;  /* 0x000000093c357220 */ /* 0x000fce0000410000 */
[----:B------:R-:W4:Y:S01]  /*ba90*/  MUFU.TANH R50, R50 ;  /* 0x0000003200327308 */ /* 0x000f220000002400 */
[-C--:B------:R-:W-:Y:S01]  /*baa0*/  FMUL.FTZ R24, R38, R9.reuse ;  /* 0x0000000926187220 */ /* 0x080fe20000410000 */
[----:B------:R-:W-:-:S06]  /*bab0*/  FMUL.FTZ R38, R43, R9 ;  /* 0x000000092b267220 */ /* 0x000fcc0000410000 */
        /* <DEDUP_REMOVED lines=9> */
[----:B0-----:R-:W-:-:S06]  /*bb50*/  FMNMX.FTZ R13, R49, R56, !PT ;  /* 0x00000038310d7209 */ /* 0x001fcc0007810000 */
[----:B------:R-:W0:Y:S01]  /*bb60*/  MUFU.TANH R52, R52 ;  /* 0x0000003400347308 */ /* 0x000e220000002400 */
[----:B------:R-:W-:Y:S01]  /*bb70*/  FMUL.FTZ R55, R64, R9 ;  /* 0x0000000940377220 */ /* 0x000fe20000410000 */
[----:B-1----:R-:W-:-:S06]  /*bb80*/  FMNMX.FTZ R12, R3, R12, !PT ;  /* 0x0000000c030c7209 */ /* 0x002fcc0007810000 */
[----:B------:R-:W1:Y:S01]  /*bb90*/  MUFU.TANH R20, R20 ;  /* 0x0000001400147308 */ /* 0x000e620000002400 */
[----:B----4-:R-:W-:Y:S01]  /*bba0*/  FMNMX.FTZ R56, R50, R13, !PT ;  /* 0x0000000d32387209 */ /* 0x010fe20007810000 */
[----:B------:R-:W-:-:S06]  /*bbb0*/  FMUL.FTZ R57, R65, R9 ;  /* 0x0000000941397220 */ /* 0x000fcc0000410000 */
[----:B------:R-:W4:Y:S01]  /*bbc0*/  MUFU.TANH R53, R53 ;  /* 0x0000003500357308 */ /* 0x000f220000002400 */
[----:B------:R-:W-:Y:S01]  /*bbd0*/  FMUL.FTZ R26, R39, R9 ;  /* 0x00000009271a7220 */ /* 0x000fe20000410000 */
[----:B------:R-:W-:-:S06]  /*bbe0*/  FMNMX.FTZ R13, R11, R12, !PT ;  /* 0x0000000c0b0d7209 */ /* 0x000fcc0007810000 */
[----:B------:R-:W4:Y:S01]  /*bbf0*/  MUFU.TANH R21, R21 ;  /* 0x0000001500157308 */ /* 0x000f220000002400 */
[----:B---3--:R-:W-:Y:S01]  /*bc00*/  FMNMX.FTZ R25, R51, R56, !PT ;  /* 0x0000003833197209 */ /* 0x008fe20007810000 */
[----:B------:R-:W-:-:S06]  /*bc10*/  FMUL.FTZ R60, R68, R9 ;  /* 0x00000009443c7220 */ /* 0x000fcc0000410000 */
[----:B------:R-:W3:Y:S01]  /*bc20*/  MUFU.TANH R54, R54 ;  /* 0x0000003600367308 */ /* 0x000ee20000002400 */
[----:B--2---:R-:W-:Y:S01]  /*bc30*/  FMNMX.FTZ R13, R14, R13, !PT ;  /* 0x0000000d0e0d7209 */ /* 0x004fe20007810000 */
[----:B------:R-:W-:Y:S01]  /*bc40*/  FMUL.FTZ R64, R69, R9 ;  /* 0x0000000945407220 */ /* 0x000fe20000410000 */
[----:B0-----:R-:W-:-:S05]  /*bc50*/  FMNMX.FTZ R56, R52, R25, !PT ;  /* 0x0000001934387209 */ /* 0x001fca0007810000 */
[----:B------:R-:W0:Y:S01]  /*bc60*/  MUFU.TANH R55, R55 ;  /* 0x0000003700377308 */ /* 0x000e220000002400 */
[----:B-1----:R-:W-:-:S07]  /*bc70*/  FMNMX.FTZ R12, R20, R13, !PT ;  /* 0x0000000d140c7209 */ /* 0x002fce0007810000 */
[----:B------:R-:W1:Y:S01]  /*bc80*/  MUFU.TANH R24, R24 ;  /* 0x0000001800187308 */ /* 0x000e620000002400 */
[----:B----4-:R-:W-:-:S07]  /*bc90*/  FMNMX.FTZ R25, R53, R56, !PT ;  /* 0x0000003835197209 */ /* 0x010fce0007810000 */
[----:B------:R-:W2:Y:S01]  /*bca0*/  MUFU.TANH R57, R57 ;  /* 0x0000003900397308 */ /* 0x000ea20000002400 */
[----:B------:R-:W-:-:S07]  /*bcb0*/  FMUL.FTZ R39, R46, R9 ;  /* 0x000000092e277220 */ /* 0x000fce0000410000 */
[----:B------:R-:W4:Y:S01]  /*bcc0*/  MUFU.TANH R26, R26 ;  /* 0x0000001a001a7308 */ /* 0x000f220000002400 */
[----:B------:R-:W-:Y:S02]  /*bcd0*/  FMNMX.FTZ R13, R21, R12, !PT ;  /* 0x0000000c150d7209 */ /* 0x000fe40007810000 */
[----:B---3--:R-:W-:-:S05]  /*bce0*/  FMNMX.FTZ R12, R54, R25, !PT ;  /* 0x00000019360c7209 */ /* 0x008fca0007810000 */
[----:B------:R-:W3:Y:S01]  /*bcf0*/  MUFU.TANH R60, R60 ;  /* 0x0000003c003c7308 */ /* 0x000ee20000002400 */
[----:B------:R-:W-:-:S07]  /*bd00*/  FMUL.FTZ R46, R58, R9 ;  /* 0x000000093a2e7220 */ /* 0x000fce0000410000 */
[----:B------:R-:W3:Y:S01]  /*bd10*/  MUFU.TANH R27, R27 ;  /* 0x0000001b001b7308 */ /* 0x000ee20000002400 */
[----:B0-----:R-:W-:-:S07]  /*bd20*/  FMNMX.FTZ R58, R55, R12, !PT ;  /* 0x0000000c373a7209 */ /* 0x001fce0007810000 */
[----:B------:R-:W0:Y:S01]  /*bd30*/  MUFU.TANH R64, R64 ;  /* 0x0000004000407308 */ /* 0x000e220000002400 */
[----:B-1----:R-:W-:-:S07]  /*bd40*/  FMNMX.FTZ R13, R24, R13, !PT ;  /* 0x0000000d180d7209 */ /* 0x002fce0007810000 */
[----:B------:R-:W1:Y:S01]  /*bd50*/  MUFU.TANH R38, R38 ;  /* 0x0000002600267308 */ /* 0x000e620000002400 */
[----:B--2---:R-:W-:Y:S02]  /*bd60*/  FMNMX.FTZ R25, R57, R58, !PT ;  /* 0x0000003a39197209 */ /* 0x004fe40007810000 */
[----:B----4-:R-:W-:-:S05]  /*bd70*/  FMNMX.FTZ R12, R26, R13, !PT ;  /* 0x0000000d1a0c7209 */ /* 0x010fca0007810000 */
[----:B------:R-:W2:Y:S01]  /*bd80*/  MUFU.TANH R39, R39 ;  /* 0x0000002700277308 */ /* 0x000ea20000002400 */
[----:B---3--:R-:W-:Y:S02]  /*bd90*/  FMNMX.FTZ R25, R60, R25, !PT ;  /* 0x000000193c197209 */ /* 0x008fe40007810000 */
[----:B------:R-:W-:-:S05]  /*bda0*/  FMNMX.FTZ R13, R27, R12, !PT ;  /* 0x0000000c1b0d7209 */ /* 0x000fca0007810000 */
[----:B------:R-:W3:Y:S01]  /*bdb0*/  MUFU.TANH R40, R40 ;  /* 0x0000002800287308 */ /* 0x000ee20000002400 */
[----:B0-----:R-:W-:Y:S02]  /*bdc0*/  FMNMX.FTZ R25, R64, R25, !PT ;  /* 0x0000001940197209 */ /* 0x001fe40007810000 */
[----:B-1----:R-:W-:-:S05]  /*bdd0*/  FMNMX.FTZ R12, R38, R13, !PT ;  /* 0x0000000d260c7209 */ /* 0x002fca0007810000 */
[----:B------:R-:W0:Y:S01]  /*bde0*/  MUFU.TANH R41, R41 ;  /* 0x0000002900297308 */ /* 0x000e220000002400 */
[----:B--2---:R-:W-:Y:S01]  /*bdf0*/  FMNMX.FTZ R13, R39, R12, !PT ;  /* 0x0000000c270d7209 */ /* 0x004fe20007810000 */
[----:B------:R-:W1:Y:S06]  /*be00*/  SHFL.BFLY PT, R68, R25, 0x2, 0x1f ;  /* 0x0c401f0019447f89 */ /* 0x000e6c00000e0000 */
[----:B------:R-:W2:Y:S01]  /*be10*/  MUFU.TANH R42, R42 ;  /* 0x0000002a002a7308 */ /* 0x000ea20000002400 */
[----:B---3--:R-:W-:Y:S01]  /*be20*/  FMNMX.FTZ R12, R40, R13, !PT ;  /* 0x0000000d280c7209 */ /* 0x008fe20007810000 */
[----:B------:R-:W-:-:S06]  /*be30*/  FMUL.FTZ R56, R59, R9 ;  /* 0x000000093b387220 */ /* 0x000fcc0000410000 */
[----:B------:R-:W3:Y:S01]  /*be40*/  MUFU.TANH R43, R43 ;  /* 0x0000002b002b7308 */ /* 0x000ee20000002400 */
[----:B0-----:R-:W-:Y:S01]  /*be50*/  FMNMX.FTZ R13, R41, R12, !PT ;  /* 0x0000000c290d7209 */ /* 0x001fe20007810000 */
[----:B------:R-:W-:-:S06]  /*be60*/  FMUL.FTZ R58, R62, R9 ;  /* 0x000000093e3a7220 */ /* 0x000fcc0000410000 */
[----:B------:R-:W0:Y:S01]  /*be70*/  MUFU.TANH R44, R44 ;  /* 0x0000002c002c7308 */ /* 0x000e220000002400 */
[----:B--2---:R-:W-:Y:S01]  /*be80*/  FMNMX.FTZ R12, R42, R13, !PT ;  /* 0x0000000d2a0c7209 */ /* 0x004fe20007810000 */
[----:B------:R-:W-:-:S06]  /*be90*/  FMUL.FTZ R59, R63, R9 ;  /* 0x000000093f3b7220 */ /* 0x000fcc0000410000 */
        /* <DEDUP_REMOVED lines=8> */
[----:B------:R-:W-:Y:S01]  /*bf20*/  FMUL.FTZ R63, R70, R9 ;  /* 0x00000009463f7220 */ /* 0x000fe20000410000 */
[----:B-1----:R-:W-:-:S05]  /*bf30*/  FMNMX.FTZ R68, R25, R68, !PT ;  /* 0x0000004419447209 */ /* 0x002fca0007810000 */
[----:B------:R-:W1:Y:S01]  /*bf40*/  MUFU.TANH R59, R59 ;  /* 0x0000003b003b7308 */ /* 0x000e620000002400 */
[----:B---3--:R-:W-:Y:S01]  /*bf50*/  FMNMX.FTZ R13, R56, R13, !PT ;  /* 0x0000000d380d7209 */ /* 0x008fe20007810000 */
[----:B------:R-:W2:Y:S06]  /*bf60*/  SHFL.BFLY PT, R33, R68, 0x1, 0x1f ;  /* 0x0c201f0044217f89 */ /* 0x000eac00000e0000 */
[----:B------:R-:W3:Y:S01]  /*bf70*/  MUFU.TANH R61, R61 ;  /* 0x0000003d003d7308 */ /* 0x000ee20000002400 */
[----:B------:R-:W-:Y:S01]  /*bf80*/  FMUL.FTZ R9, R71, R9 ;  /* 0x0000000947097220 */ /* 0x000fe20000410000 */
[----:B0-----:R-:W-:-:S06]  /*bf90*/  FMNMX.FTZ R12, R58, R13, !PT ;  /* 0x0000000d3a0c7209 */ /* 0x001fcc0007810000 */
[----:B------:R-:W0:Y:S01]  /*bfa0*/  MUFU.TANH R62, R62 ;  /* 0x0000003e003e7308 */ /* 0x000e220000002400 */
[----:B-1----:R-:W-:-:S07]  /*bfb0*/  FMNMX.FTZ R12, R59, R12, !PT ;  /* 0x0000000c3b0c7209 */ /* 0x002fce0007810000 */
[----:B------:R-:W1:Y:S01]  /*bfc0*/  MUFU.TANH R63, R63 ;  /* 0x0000003f003f7308 */ /* 0x000e620000002400 */
[----:B---3--:R-:W-:-:S07]  /*bfd0*/  FMNMX.FTZ R13, R61, R12, !PT ;  /* 0x0000000c3d0d7209 */ /* 0x008fce0007810000 */
[----:B------:R-:W3:Y:S01]  /*bfe0*/  MUFU.TANH R9, R9 ;  /* 0x0000000900097308 */ /* 0x000ee20000002400 */
[----:B0-----:R-:W-:Y:S02]  /*bff0*/  FMNMX.FTZ R12, R62, R13, !PT ;  /* 0x0000000d3e0c7209 */ /* 0x001fe40007810000 */
[----:B------:R-:W-:Y:S02]  /*c000*/  IADD3 R13, P2, R16, 0x230, RZ ;  /* 0x00000230100d7810 */ /* 0x000fe40007f5e0ff */
[----:B-1----:R-:W-:Y:S02]  /*c010*/  FMNMX.FTZ R66, R63, R12, !PT ;  /* 0x0000000c3f427209 */ /* 0x002fe40007810000 */
[----:B------:R-:W-:Y:S01]  /*c020*/  LOP3.LUT R12, R13, 0x4, RZ, 0xfc, !PT ;  /* 0x000000040d0c7812 */ /* 0x000fe200078efcff */
[----:B------:R-:W-:Y:S01]  /*c030*/  IMAD.X R13, RZ, RZ, R17, P2 ;  /* 0x000000ffff0d7224 */ /* 0x000fe200010e0611 */
[----:B--2---:R-:W-:Y:S02]  /*c040*/  FMNMX.FTZ R33, R68, R33, !PT ;  /* 0x0000002144217209 */ /* 0x004fe40007810000 */
[----:B---3--:R-:W-:Y:S01]  /*c050*/  FMNMX.FTZ R31, R9, R66, !PT ;  /* 0x00000042091f7209 */ /* 0x008fe20007810000 */
        /* <DEDUP_REMOVED lines=9> */
[----:B------:R-:W0:Y:S04]  /*c0f0*/  LD.E R65, desc[UR40][R16.64+0x250] ;  /* 0x0002502810417980 */ /* 0x000e28000c101900 */
[----:B------:R-:W2:Y:S04]  /*c100*/  LD.E R67, desc[UR40][R16.64+0x230] ;  /* 0x0002302810437980 */ /* 0x000ea8000c101900 */
[----:B------:R-:W3:Y:S04]  /*c110*/  LD.E R69, desc[UR40][R16.64+0x240] ;  /* 0x0002402810457980 */ /* 0x000ee8000c101900 */
[----:B------:R-:W4:Y:S04]  /*c120*/  LD.E R71, desc[UR40][R16.64+0x244] ;  /* 0x0002442810477980 */ /* 0x000f28000c101900 */
[----:B------:R-:W4:Y:S01]  /*c130*/  LD.E R66, desc[UR40][R16.64+0x270] ;  /* 0x0002702810427980 */ /* 0x000f22000c101900 */
[----:B------:R-:W-:Y:S01]  /*c140*/  FADD.FTZ R70, R5, -R68 ;  /* 0x8000004405467221 */ /* 0x000fe20000010000 */
[-C--:B0-----:R-:W-:Y:S01]  /*c150*/  FMUL.FTZ R68, R68, R65.reuse ;  /* 0x0000004144447220 */ /* 0x081fe20000410000 */
[----:B--2---:R-:W-:Y:S01]  /*c160*/  FMUL.FTZ R12, R67, R65 ;  /* 0x00000041430c7220 */ /* 0x004fe20000410000 */
[----:B------:R-:W-:Y:S01]  /*c170*/  FADD.FTZ R4, R4, -R67 ;  /* 0x8000004304047221 */ /* 0x000fe20000010000 */
[----:B------:R-:W-:-:S02]  /*c180*/  FMUL.FTZ R25, R65, R70 ;  /* 0x0000004641197220 */ /* 0x000fc40000410000 */
[-CC-:B------:R-:W-:Y:S01]  /*c190*/  FFMA.FTZ R35, R15, R65.reuse, -R12.reuse ;  /* 0x000000410f237223 */ /* 0x180fe2000001080c */
[-CC-:B------:R-:W-:Y:S01]  /*c1a0*/  FFMA.FTZ R152, R7, R65.reuse, -R12.reuse ;  /* 0x0000004107987223 */ /* 0x180fe2000001080c */
[-C--:B------:R-:W-:Y:S01]  /*c1b0*/  FFMA.FTZ R15, R36, R65.reuse, -R12 ;  /* 0x00000041240f7223 */ /* 0x080fe2000001080c */
[-C--:B------:R-:W-:Y:S01]  /*c1c0*/  FFMA.FTZ R36, R6, R65.reuse, -R68 ;  /* 0x0000004106247223 */ /* 0x080fe20000010844 */
[-C--:B------:R-:W-:Y:S01]  /*c1d0*/  FMUL.FTZ R4, R4, R65.reuse ;  /* 0x0000004104047220 */ /* 0x080fe20000410000 */
[-C--:B------:R-:W-:Y:S01]  /*c1e0*/  FFMA.FTZ R37, R8, R65.reuse, -R12 ;  /* 0x0000004108257223 */ /* 0x080fe2000001080c */
[-C--:B------:R-:W-:Y:S01]  /*c1f0*/  FFMA.FTZ R153, R3, R65.reuse, -R68 ;  /* 0x0000004103997223 */ /* 0x080fe20000010844 */
[----:B------:R-:W-:Y:S01]  /*c200*/  MUFU.EX2 R152, R152 ;  /* 0x0000009800987308 */ /* 0x000fe20000000800 */
[-C--:B------:R-:W-:Y:S01]  /*c210*/  FFMA.FTZ R160, R34, R65.reuse, -R12 ;  /* 0x0000004122a07223 */ /* 0x080fe2000001080c */
[----:B------:R-:W-:-:S06]  /*c220*/  FFMA.FTZ R34, R11, R65, -R68 ;  /* 0x000000410b227223 */ /* 0x000fcc0000010844 */
[----:B------:R-:W3:Y:S01]  /*c230*/  MUFU.EX2 R5, R4 ;  /* 0x0000000400057308 */ /* 0x000ee20000000800 */
[-C--:B------:R-:W-:Y:S01]  /*c240*/  FFMA.FTZ R154, R18, R65.reuse, -R12 ;  /* 0x00000041129a7223 */ /* 0x080fe2000001080c */
[----:B------:R-:W-:-:S06]  /*c250*/  FFMA.FTZ R155, R14, R65, -R68 ;  /* 0x000000410e9b7223 */ /* 0x000fcc0000010844 */
[----:B------:R-:W-:Y:S08]  /*c260*/  MUFU.EX2 R25, R25 ;  /* 0x0000001900197308 */ /* 0x000ff00000000800 */
[----:B------:R-:W4:Y:S01]  /*c270*/  MUFU.EX2 R36, R36 ;  /* 0x0000002400247308 */ /* 0x000f220000000800 */
[-CC-:B------:R-:W-:Y:S01]  /*c280*/  FFMA.FTZ R31, R29, R65.reuse, -R12.reuse ;  /* 0x000000411d1f7223 */ /* 0x180fe2000001080c */
[----:B------:R-:W-:-:S06]  /*c290*/  FFMA.FTZ R33, R19, R65, -R12 ;  /* 0x0000004113217223 */ /* 0x000fcc000001080c */
[----:B------:R-:W0:Y:S01]  /*c2a0*/  MUFU.EX2 R37, R37 ;  /* 0x0000002500257308 */ /* 0x000e220000000800 */
[-C--:B------:R-:W-:Y:S01]  /*c2b0*/  FFMA.FTZ R29, R32, R65.reuse, -R12 ;  /* 0x00000041201d7223 */ /* 0x080fe2000001080c */
[----:B------:R-:W-:-:S06]  /*c2c0*/  FFMA.FTZ R32, R20, R65, -R68 ;  /* 0x0000004114207223 */ /* 0x000fcc0000010844 */
[----:B------:R-:W1:Y:S01]  /*c2d0*/  MUFU.EX2 R153, R153 ;  /* 0x0000009900997308 */ /* 0x000e620000000800 */
[----:B------:R-:W-:-:S07]  /*c2e0*/  FFMA.FTZ R156, R28, R65, -R12 ;  /* 0x000000411c9c7223 */ /* 0x000fce000001080c */
[----:B------:R-:W2:Y:S01]  /*c2f0*/  MUFU.EX2 R35, R35 ;  /* 0x0000002300237308 */ /* 0x000ea20000000800 */
[----:B------:R-:W-:-:S07]  /*c300*/  FFMA.FTZ R157, R21, R65, -R68 ;  /* 0x00000041159d7223 */ /* 0x000fce0000010844 */
[----:B------:R-:W2:Y:S01]  /*c310*/  MUFU.EX2 R34, R34 ;  /* 0x0000002200227308 */ /* 0x000ea20000000800 */
[----:B---3--:R-:W-:Y:S01]  /*c320*/  FFMA.FTZ R4, R5, R69, R152 ;  /* 0x0000004505047223 */ /* 0x008fe20000010098 */
[----:B------:R-:W-:-:S06]  /*c330*/  FFMA.FTZ R158, R30, R65, -R12 ;  /* 0x000000411e9e7223 */ /* 0x000fcc000001080c */
[----:B------:R-:W3:Y:S01]  /*c340*/  MUFU.EX2 R154, R154 ;  /* 0x0000009a009a7308 */ /* 0x000ee20000000800 */
[----:B----4-:R-:W-:Y:S01]  /*c350*/  FFMA.FTZ R6, R25, R71, R36 ;  /* 0x0000004719067223 */ /* 0x010fe20000010024 */
[----:B------:R-:W-:-:S06]  /*c360*/  FFMA.FTZ R30, R24, R65, -R68 ;  /* 0x00000041181e7223 */ /* 0x000fcc0000010844 */
[----:B------:R-:W4:Y:S01]  /*c370*/  MUFU.EX2 R155, R155 ;  /* 0x0000009b009b7308 */ /* 0x000f220000000800 */
[----:B0-----:R-:W-:Y:S01]  /*c380*/  FADD.FTZ R4, R37, R4 ;  /* 0x0000000425047221 */ /* 0x001fe20000010000 */
[----:B-1----:R-:W-:-:S06]  /*c390*/  FADD.FTZ R3, R153, R6 ;  /* 0x0000000699037221 */ /* 0x002fcc0000010000 */
[----:B------:R-:W0:Y:S01]  /*c3a0*/  MUFU.EX2 R33, R33 ;  /* 0x0000002100217308 */ /* 0x000e220000000800 */
[----:B------:R-:W-:-:S07]  /*c3b0*/  FFMA.FTZ R159, R26, R65, -R68 ;  /* 0x000000411a9f7223 */ /* 0x000fce0000010844 */
[----:B------:R-:W1:Y:S01]  /*c3c0*/  MUFU.EX2 R32, R32 ;  /* 0x0000002000207308 */ /* 0x000e620000000800 */
[----:B--2---:R-:W-:Y:S01]  /*c3d0*/  FADD.FTZ R7, R35, R4 ;  /* 0x0000000423077221 */ /* 0x004fe20000010000 */
[----:B------:R-:W-:-:S06]  /*c3e0*/  FADD.FTZ R4, R34, R3 ;  /* 0x0000000322047221 */ /* 0x000fcc0000010000 */
[----:B------:R-:W2:Y:S01]  /*c3f0*/  MUFU.EX2 R156, R156 ;  /* 0x0000009c009c7308 */ /* 0x000ea20000000800 */
[----:B------:R-:W-:-:S07]  /*c400*/  FFMA.FTZ R28, R27, R65, -R68 ;  /* 0x000000411b1c7223 */ /* 0x000fce0000010844 */
[----:B------:R-:W2:Y:S01]  /*c410*/  MUFU.EX2 R157, R157 ;  /* 0x0000009d009d7308 */ /* 0x000ea20000000800 */
[----:B---3--:R-:W-:Y:S01]  /*c420*/  FADD.FTZ R6, R154, R7 ;  /* 0x000000079a067221 */ /* 0x008fe20000010000 */
[----:B----4-:R-:W-:-:S06]  /*c430*/  FADD.FTZ R3, R155, R4 ;  /* 0x000000049b037221 */ /* 0x010fcc0000010000 */
[----:B------:R-:W3:Y:S01]  /*c440*/  MUFU.EX2 R31, R31 ;  /* 0x0000001f001f7308 */ /* 0x000ee20000000800 */
[----:B------:R-:W-:-:S07]  /*c450*/  FFMA.FTZ R161, R38, R65, -R68 ;  /* 0x0000004126a17223 */ /* 0x000fce0000010844 */
[----:B------:R-:W4:Y:S01]  /*c460*/  MUFU.EX2 R30, R30 ;  /* 0x0000001e001e7308 */ /* 0x000f220000000800 */
[----:B0-----:R-:W-:Y:S01]  /*c470*/  FADD.FTZ R7, R33, R6 ;  /* 0x0000000621077221 */ /* 0x001fe20000010000 */
[----:B-1----:R-:W-:-:S06]  /*c480*/  FADD.FTZ R4, R32, R3 ;  /* 0x0000000320047221 */ /* 0x002fcc0000010000 */
[----:B------:R-:W0:Y:S01]  /*c490*/  MUFU.EX2 R158, R158 ;  /* 0x0000009e009e7308 */ /* 0x000e220000000800 */
[----:B------:R-:W-:-:S07]  /*c4a0*/  FFMA.FTZ R163, R39, R65, -R68 ;  /* 0x0000004127a37223 */ /* 0x000fce0000010844 */
[----:B------:R-:W1:Y:S01]  /*c4b0*/  MUFU.EX2 R159, R159 ;  /* 0x0000009f009f7308 */ /* 0x000e620000000800 */
[----:B--2---:R-:W-:Y:S01]  /*c4c0*/  FADD.FTZ R6, R156, R7 ;  /* 0x000000079c067221 */ /* 0x004fe20000010000 */
[----:B------:R-:W-:-:S06]  /*c4d0*/  FFMA.FTZ R162, R45, R65, -R12 ;  /* 0x000000412da27223 */ /* 0x000fcc000001080c */
[----:B------:R-:W2:Y:S01]  /*c4e0*/  MUFU.EX2 R29, R29 ;  /* 0x0000001d001d7308 */ /* 0x000ea20000000800 */
[----:B------:R-:W-:Y:S01]  /*c4f0*/  FADD.FTZ R3, R157, R4 ;  /* 0x000000049d037221 */ /* 0x000fe20000010000 */
[----:B------:R-:W-:-:S06]  /*c500*/  FFMA.FTZ R14, R40, R65, -R68 ;  /* 0x00000041280e7223 */ /* 0x000fcc0000010844 */
[----:B------:R-:W2:Y:S01]  /*c510*/  MUFU.EX2 R28, R28 ;  /* 0x0000001c001c7308 */ /* 0x000ea20000000800 */
[----:B---3--:R-:W-:Y:S01]  /*c520*/  FADD.FTZ R7, R31, R6 ;  /* 0x000000061f077221 */ /* 0x008fe20000010000 */
[----:B------:R-:W-:-:S06]  /*c530*/  FFMA.FTZ R229, R47, R65, -R12 ;  /* 0x000000412fe57223 */ /* 0x000fcc000001080c */
[----:B------:R-:W3:Y:S01]  /*c540*/  MUFU.EX2 R160, R160 ;  /* 0x000000a000a07308 */ /* 0x000ee20000000800 */
[----:B----4-:R-:W-:Y:S01]  /*c550*/  FADD.FTZ R4, R30, R3 ;  /* 0x000000031e047221 */ /* 0x010fe20000010000 */
[----:B------:R-:W-:-:S06]  /*c560*/  FFMA.FTZ R227, R41, R65, -R68 ;  /* 0x0000004129e37223 */ /* 0x000fcc0000010844 */
[----:B------:R-:W4:Y:S01]  /*c570*/  MUFU.EX2 R161, R161 ;  /* 0x000000a100a17308 */ /* 0x000f220000000800 */
[----:B0-----:R-:W-:Y:S01]  /*c580*/  FADD.FTZ R6, R158, R7 ;  /* 0x000000079e067221 */ /* 0x001fe20000010000 */
[----:B------:R-:W-:-:S06]  /*c590*/  FFMA.FTZ R230, R48, R65, -R12 ;  /* 0x0000004130e67223 */ /* 0x000fcc000001080c */
[----:B------:R-:W0:Y:S01]  /*c5a0*/  MUFU.EX2 R15, R15 ;  /* 0x0000000f000f7308 */ /* 0x000e220000000800 */
[----:B-1----:R-:W-:Y:S01]  /*c5b0*/  FADD.FTZ R3, R159, R4 ;  /* 0x000000049f037221 */ /* 0x002fe20000010000 */
[----:B------:R-:W-:-:S06]  /*c5c0*/  FFMA.FTZ R228, R42, R65, -R68 ;  /* 0x000000412ae47223 */ /* 0x000fcc0000010844 */
        /* <DEDUP_REMOVED lines=32> */
[----:B-1----:R-:W-:-:S06]  /*c7d0*/  FADD.FTZ R7, R228, R7 ;  /* 0x00000007e4077221 */ /* 0x002fcc0000010000 */
[----:B------:R-:W0:Y:S01]  /*c7e0*/  MUFU.EX2 R172, R172 ;  /* 0x000000ac00ac7308 */ /* 0x000e220000000800 */
[-C--:B------:R-:W-:Y:S01]  /*c7f0*/  FFMA.FTZ R168, R54, R65.reuse, -R12 ;  /* 0x0000004136a87223 */ /* 0x080fe2000001080c */
[----:B------:R-:W-:-:S06]  /*c800*/  FFMA.FTZ R167, R59, R65, -R68 ;  /* 0x000000413ba77223 */ /* 0x000fcc0000010844 */
[----:B------:R-:W1:Y:S01]  /*c810*/  MUFU.EX2 R170, R170 ;  /* 0x000000aa00aa7308 */ /* 0x000e620000000800 */
[----:B--2---:R-:W-:Y:S01]  /*c820*/  FADD.FTZ R3, R225, R4 ;  /* 0x00000004e1037221 */ /* 0x004fe20000010000 */
[----:B------:R-:W-:-:S06]  /*c830*/  FADD.FTZ R4, R174, R7 ;  /* 0x00000007ae047221 */ /* 0x000fcc0000010000 */
[----:B------:R-:W2:Y:S01]  /*c840*/  MUFU.EX2 R173, R173 ;  /* 0x000000ad00ad7308 */ /* 0x000ea20000000800 */
[-C--:B------:R-:W-:Y:S01]  /*c850*/  FFMA.FTZ R164, R55, R65.reuse, -R12 ;  /* 0x0000004137a47223 */ /* 0x080fe2000001080c */
[----:B------:R-:W-:-:S06]  /*c860*/  FFMA.FTZ R20, R61, R65, -R68 ;  /* 0x000000413d147223 */ /* 0x000fcc0000010844 */
[----:B------:R-:W2:Y:S01]  /*c870*/  MUFU.EX2 R171, R171 ;  /* 0x000000ab00ab7308 */ /* 0x000ea20000000800 */
[----:B---3--:R-:W-:Y:S01]  /*c880*/  FADD.FTZ R7, R226, R3 ;  /* 0x00000003e2077221 */ /* 0x008fe20000010000 */
[----:B----4-:R-:W-:-:S06]  /*c890*/  FADD.FTZ R11, R175, R4 ;  /* 0x00000004af0b7221 */ /* 0x010fcc0000010000 */
[----:B------:R-:W3:Y:S01]  /*c8a0*/  MUFU.EX2 R169, R169 ;  /* 0x000000a900a97308 */ /* 0x000ee20000000800 */
[-C--:B------:R-:W-:Y:S01]  /*c8b0*/  FFMA.FTZ R165, R57, R65.reuse, -R12 ;  /* 0x0000004139a57223 */ /* 0x080fe2000001080c */
        /* <DEDUP_REMOVED lines=16> */
[----:B------:R-:W3:Y:S08]  /*c9c0*/  MUFU.EX2 R165, R165 ;  /* 0x000000a500a57308 */ /* 0x000ef00000000800 */
[----:B------:R-:W4:Y:S01]  /*c9d0*/  MUFU.EX2 R21, R21 ;  /* 0x0000001500157308 */ /* 0x000f220000000800 */
[----:B0-----:R-:W-:Y:S01]  /*c9e0*/  FADD.FTZ R9, R168, R9 ;  /* 0x00000009a8097221 */ /* 0x001fe20000010000 */
[----:B-1----:R-:W-:-:S06]  /*c9f0*/  FADD.FTZ R7, R167, R4 ;  /* 0x00000004a7077221 */ /* 0x002fcc0000010000 */
[----:B------:R-:W0:Y:S08]  /*ca00*/  MUFU.EX2 R18, R18 ;  /* 0x0000001200127308 */ /* 0x000e300000000800 */
[----:B------:R-:W1:Y:S01]  /*ca10*/  MUFU.EX2 R3, R3 ;  /* 0x0000000300037308 */ /* 0x000e620000000800 */
[----:B--2---:R-:W-:Y:S01]  /*ca20*/  FADD.FTZ R4, R164, R9 ;  /* 0x00000009a4047221 */ /* 0x004fe20000010000 */
[----:B------:R-:W-:-:S06]  /*ca30*/  FADD.FTZ R6, R20, R7 ;  /* 0x0000000714067221 */ /* 0x000fcc0000010000 */
[----:B------:R-:W2:Y:S08]  /*ca40*/  MUFU.EX2 R19, R19 ;  /* 0x0000001300137308 */ /* 0x000eb00000000800 */
[----:B------:R-:W2:Y:S01]  /*ca50*/  MUFU.EX2 R11, R11 ;  /* 0x0000000b000b7308 */ /* 0x000ea20000000800 */
[----:B---3--:R-:W-:Y:S01]  /*ca60*/  FADD.FTZ R7, R165, R4 ;  /* 0x00000004a5077221 */ /* 0x008fe20000010000 */
[----:B----4-:R-:W-:Y:S01]  /*ca70*/  FADD.FTZ R6, R21, R6 ;  /* 0x0000000615067221 */ /* 0x010fe20000010000 */
[----:B------:R-:W-:-:S02]  /*ca80*/  IADD3 R4, P2, R16, 0x270, RZ ;  /* 0x0000027010047810 */ /* 0x000fc40007f5e0ff */
[----:B0-----:R-:W-:Y:S01]  /*ca90*/  FADD.FTZ R8, R18, R7 ;  /* 0x0000000712087221 */ /* 0x001fe20000010000 */
[----:B-1----:R-:W-:Y:S01]  /*caa0*/  FADD.FTZ R6, R3, R6 ;  /* 0x0000000603067221 */ /* 0x002fe20000010000 */
[----:B------:R-:W-:Y:S01]  /*cab0*/  FMUL.FTZ R27, R5, R66 ;  /* 0x00000042051b7220 */ /* 0x000fe20000410000 */
[----:B------:R-:W-:Y:S02]  /*cac0*/  IMAD.X R9, RZ, RZ, R17, P2 ;  /* 0x000000ffff097224 */ /* 0x000fe400010e0611 */
[----:B--2---:R-:W-:Y:S01]  /*cad0*/  FADD.FTZ R7, R19, R8 ;  /* 0x0000000813077221 */ /* 0x004fe20000010000 */
[----:B------:R-:W-:Y:S01]  /*cae0*/  LOP3.LUT R8, R4, 0x4, RZ, 0xfc, !PT ;  /* 0x0000000404087812 */ /* 0x000fe200078efcff */
[----:B------:R-:W-:Y:S01]  /*caf0*/  ST.E desc[UR40][R16.64+0x270], R27 ;  /* 0x0002701b10007985 */ /* 0x000fe2000c101928 */
[----:B------:R-:W-:-:S03]  /*cb00*/  FADD.FTZ R13, R11, R6 ;  /* 0x000000060b0d7221 */ /* 0x000fc60000010000 */
[----:B------:R0:W-:Y:S04]  /*cb10*/  ST.E desc[UR40][R16.64+0x240], R7 ;  /* 0x0002400710007985 */ /* 0x0001e8000c101928 */
[----:B------:R1:W-:Y:S04]  /*cb20*/  ST.E desc[UR40][R16.64+0x244], R13 ;  /* 0x0002440d10007985 */ /* 0x0003e8000c101928 */
[----:B------:R-:W2:Y:S02]  /*cb30*/  LD.E R6, desc[UR40][R8.64] ;  /* 0x0000002808067980 */ /* 0x000ea4000c101900 */
[----:B--2---:R-:W-:-:S05]  /*cb40*/  FMUL.FTZ R39, R5, R6 ;  /* 0x0000000605277220 */ /* 0x004fca0000410000 */
[----:B------:R-:W-:Y:S04]  /*cb50*/  ST.E desc[UR40][R8.64], R39 ;  /* 0x0000002708007985 */ /* 0x000fe8000c101928 */
[----:B------:R-:W0:Y:S04]  /*cb60*/  LD.E R98, desc[UR40][R16.64+0x280] ;  /* 0x0002802810627980 */ /* 0x000e28000c101900 */
[----:B------:R-:W2:Y:S04]  /*cb70*/  LD.E R41, desc[UR40][R16.64+0x464] ;  /* 0x0004642810297980 */ /* 0x000ea8000c101900 */
[----:B------:R-:W1:Y:S04]  /*cb80*/  LD.E R100, desc[UR40][R16.64+0x284] ;  /* 0x0002842810647980 */ /* 0x000e68000c101900 */
[----:B------:R-:W3:Y:S04]  /*cb90*/  LD.E R112, desc[UR40][R16.64+0x2b4] ;  /* 0x0002b42810707980 */ /* 0x000ee8000c101900 */
        /* <DEDUP_REMOVED lines=58> */
[C---:B0-----:R-:W-:Y:S01]  /*cf40*/  FMUL.FTZ R7, R5.reuse, R98 ;  /* 0x0000006205077220 */ /* 0x041fe20000410000 */
[----:B--2---:R-:W-:-:S04]  /*cf50*/  FMUL.FTZ R47, R5, R41 ;  /* 0x00000029052f7220 */ /* 0x004fc80000410000 */
[----:B------:R3:W-:Y:S01]  /*cf60*/  ST.E desc[UR40][R16.64+0x280], R7 ;  /* 0x0002800710007985 */ /* 0x0007e2000c101928 */
[----:B-1----:R-:W-:-:S03]  /*cf70*/  FMUL.FTZ R13, R5, R100 ;  /* 0x00000064050d7220 */ /* 0x002fc60000410000 */
[----:B------:R-:W-:Y:S04]  /*cf80*/  ST.E desc[UR40][R16.64+0x464], R47 ;  /* 0x0004642f10007985 */ /* 0x000fe8000c101928 */
[----:B------:R0:W-:Y:S01]  /*cf90*/  ST.E desc[UR40][R16.64+0x284], R13 ;  /* 0x0002840d10007985 */ /* 0x0001e2000c101928 */
[C---:B---3--:R-:W-:Y:S01]  /*cfa0*/  FMUL.FTZ R7, R5.reuse, R112 ;  /* 0x0000007005077220 */ /* 0x048fe20000410000 */
[C---:B----4-:R-:W-:Y:S01]  /*cfb0*/  FMUL.FTZ R27, R5.reuse, R102 ;  /* 0x00000066051b7220 */ /* 0x050fe20000410000 */
[----:B------:R-:W-:-:S03]  /*cfc0*/  FMUL.FTZ R39, R5, R104 ;  /* 0x0000006805277220 */ /* 0x000fc60000410000 */
[----:B------:R1:W-:Y:S01]  /*cfd0*/  ST.E desc[UR40][R16.64+0x2b4], R7 ;  /* 0x0002b40710007985 */ /* 0x0003e2000c101928 */
[C---:B------:R-:W-:Y:S01]  /*cfe0*/  FMUL.FTZ R41, R5.reuse, R106 ;  /* 0x0000006a05297220 */ /* 0x040fe20000410000 */
[C---:B------:R-:W-:Y:S01]  /*cff0*/  FMUL.FTZ R43, R5.reuse, R108 ;  /* 0x0000006c052b7220 */ /* 0x040fe20000410000 */
[C---:B------:R-:W-:Y:S01]  /*d000*/  FMUL.FTZ R45, R5.reuse, R110 ;  /* 0x0000006e052d7220 */ /* 0x040fe20000410000 */
[C---:B0-----:R-:W-:Y:S01]  /*d010*/  FMUL.FTZ R13, R5.reuse, R114 ;  /* 0x00000072050d7220 */ /* 0x041fe20000410000 */
[C---:B------:R-:W-:Y:S01]  /*d020*/  FMUL.FTZ R47, R5.reuse, R116 ;  /* 0x00000074052f7220 */ /* 0x040fe20000410000 */
[C---:B------:R-:W-:Y:S01]  /*d030*/  FMUL.FTZ R49, R5.reuse, R118 ;  /* 0x0000007605317220 */ /* 0x040fe20000410000 */
[C---:B-1----:R-:W-:Y:S01]  /*d040*/  FMUL.FTZ R7, R5.reuse, R132 ;  /* 0x0000008405077220 */ /* 0x042fe20000410000 */
[----:B------:R0:W-:Y:S01]  /*d050*/  ST.E desc[UR40][R16.64+0x290], R27 ;  /* 0x0002901b10007985 */ /* 0x0001e2000c101928 */
[----:B------:R-:W-:-:S03]  /*d060*/  FMUL.FTZ R51, R5, R120 ;  /* 0x0000007805337220 */ /* 0x000fc60000410000 */
        /* <DEDUP_REMOVED lines=11> */
[C---:B0-----:R-:W-:Y:S01]  /*d120*/  FMUL.FTZ R45, R5.reuse, R130 ;  /* 0x00000082052d7220 */ /* 0x041fe20000410000 */
[C---:B-1----:R-:W-:Y:S02]  /*d130*/  FMUL.FTZ R13, R5.reuse, R134 ;  /* 0x00000086050d7220 */ /* 0x042fe40000410000 */
[----:B------:R0:W-:Y:S01]  /*d140*/  ST.E desc[UR40][R16.64+0x304], R7 ;  /* 0x0003040710007985 */ /* 0x0001e2000c101928 */
[C---:B--2---:R-:W-:Y:S01]  /*d150*/  FMUL.FTZ R47, R5.reuse, R136 ;  /* 0x00000088052f7220 */ /* 0x044fe20000410000 */
[C---:B---3--:R-:W-:Y:S02]  /*d160*/  FMUL.FTZ R49, R5.reuse, R138 ;  /* 0x0000008a05317220 */ /* 0x048fe40000410000 */
[----:B------:R1:W-:Y:S01]  /*d170*/  ST.E desc[UR40][R16.64+0x2d4], R51 ;  /* 0x0002d43310007985 */ /* 0x0003e2000c101928 */
[----:B0-----:R-:W-:-:S03]  /*d180*/  FMUL.FTZ R7, R5, R96 ;  /* 0x0000006005077220 */ /* 0x001fc60000410000 */
[----:B------:R0:W-:Y:S04]  /*d190*/  ST.E desc[UR40][R16.64+0x2e0], R27 ;  /* 0x0002e01b10007985 */ /* 0x0001e8000c101928 */
[----:B------:R2:W-:Y:S01]  /*d1a0*/  ST.E desc[UR40][R16.64+0x2e4], R39 ;  /* 0x0002e42710007985 */ /* 0x0005e2000c101928 */
[----:B-1----:R-:W-:-:S03]  /*d1b0*/  FMUL.FTZ R51, R5, R140 ;  /* 0x0000008c05337220 */ /* 0x002fc60000410000 */
[----:B------:R1:W-:Y:S04]  /*d1c0*/  ST.E desc[UR40][R16.64+0x2f0], R41 ;  /* 0x0002f02910007985 */ /* 0x0003e8000c101928 */
[----:B------:R3:W-:Y:S01]  /*d1d0*/  ST.E desc[UR40][R16.64+0x2f4], R43 ;  /* 0x0002f42b10007985 */ /* 0x0007e2000c101928 */
[----:B0-----:R-:W-:-:S03]  /*d1e0*/  FMUL.FTZ R27, R5, R142 ;  /* 0x0000008e051b7220 */ /* 0x001fc60000410000 */
[----:B------:R0:W-:Y:S01]  /*d1f0*/  ST.E desc[UR40][R16.64+0x300], R45 ;  /* 0x0003002d10007985 */ /* 0x0001e2000c101928 */
[----:B--2---:R-:W-:-:S03]  /*d200*/  FMUL.FTZ R39, R5, R144 ;  /* 0x0000009005277220 */ /* 0x004fc60000410000 */
[----:B------:R2:W-:Y:S01]  /*d210*/  ST.E desc[UR40][R16.64+0x310], R13 ;  /* 0x0003100d10007985 */ /* 0x0005e2000c101928 */
[----:B-1----:R-:W-:-:S03]  /*d220*/  FMUL.FTZ R41, R5, R146 ;  /* 0x0000009205297220 */ /* 0x002fc60000410000 */
[----:B------:R1:W-:Y:S01]  /*d230*/  ST.E desc[UR40][R16.64+0x314], R47 ;  /* 0x0003142f10007985 */ /* 0x0003e2000c101928 */
[----:B---3--:R-:W-:-:S03]  /*d240*/  FMUL.FTZ R43, R5, R148 ;  /* 0x00000094052b7220 */ /* 0x008fc60000410000 */
[----:B------:R3:W-:Y:S01]  /*d250*/  ST.E desc[UR40][R16.64+0x320], R49 ;  /* 0x0003203110007985 */ /* 0x0007e2000c101928 */
[C---:B0-----:R-:W-:Y:S01]  /*d260*/  FMUL.FTZ R45, R5.reuse, R150 ;  /* 0x00000096052d7220 */ /* 0x041fe20000410000 */
[C---:B--2---:R-:W-:Y:S02]  /*d270*/  FMUL.FTZ R13, R5.reuse, R94 ;  /* 0x0000005e050d7220 */ /* 0x044fe40000410000 */
[----:B------:R0:W-:Y:S01]  /*d280*/  ST.E desc[UR40][R16.64+0x354], R7 ;  /* 0x0003540710007985 */ /* 0x0001e2000c101928 */
[C---:B-1----:R-:W-:Y:S01]  /*d290*/  FMUL.FTZ R47, R5.reuse, R92 ;  /* 0x0000005c052f7220 */ /* 0x042fe20000410000 */
        /* <DEDUP_REMOVED lines=59> */
[----:B------:R-:W-:Y:S01]  /*d650*/  LOP3.LUT R6, R4, 0x8, RZ, 0xfc, !PT ;  /* 0x0000000804067812 */ /* 0x000fe200078efcff */
[C---:B-1----:R-:W-:Y:S01]  /*d660*/  FMUL.FTZ R47, R5.reuse, R12 ;  /* 0x0000000c052f7220 */ /* 0x042fe20000410000 */
[----:B---3--:R-:W-:Y:S01]  /*d670*/  FMUL.FTZ R49, R5, R24 ;  /* 0x0000001805317220 */ /* 0x008fe20000410000 */
[----:B------:R-:W-:Y:S01]  /*d680*/  ST.E desc[UR40][R16.64+0x414], R51 ;  /* 0x0004143310007985 */ /* 0x000fe2000c101928 */
[----:B0-----:R-:W-:-:S03]  /*d690*/  IMAD.MOV.U32 R7, RZ, RZ, R9 ;  /* 0x000000ffff077224 */ /* 0x001fc600078e0009 */
[----:B------:R0:W-:Y:S04]  /*d6a0*/  ST.E desc[UR40][R16.64+0x420], R27 ;  /* 0x0004201b10007985 */ /* 0x0001e8000c101928 */
[----:B------:R1:W-:Y:S04]  /*d6b0*/  ST.E desc[UR40][R16.64+0x424], R39 ;  /* 0x0004242710007985 */ /* 0x0003e8000c101928 */
[----:B------:R-:W-:Y:S04]  /*d6c0*/  ST.E desc[UR40][R16.64+0x430], R41 ;  /* 0x0004302910007985 */ /* 0x000fe8000c101928 */
[----:B------:R-:W-:Y:S04]  /*d6d0*/  ST.E desc[UR40][R16.64+0x434], R43 ;  /* 0x0004342b10007985 */ /* 0x000fe8000c101928 */
[----:B------:R-:W-:Y:S04]  /*d6e0*/  ST.E desc[UR40][R16.64+0x440], R45 ;  /* 0x0004402d10007985 */ /* 0x000fe8000c101928 */
[----:B------:R2:W-:Y:S04]  /*d6f0*/  ST.E desc[UR40][R16.64+0x450], R13 ;  /* 0x0004500d10007985 */ /* 0x0005e8000c101928 */
[----:B------:R-:W-:Y:S04]  /*d700*/  ST.E desc[UR40][R16.64+0x454], R47 ;  /* 0x0004542f10007985 */ /* 0x000fe8000c101928 */
[----:B------:R3:W-:Y:S04]  /*d710*/  ST.E desc[UR40][R16.64+0x460], R49 ;  /* 0x0004603110007985 */ /* 0x0007e8000c101928 */
[----:B------:R-:W0:Y:S01]  /*d720*/  LD.E R12, desc[UR40][R6.64] ;  /* 0x00000028060c7980 */ /* 0x000e22000c101900 */
[----:B------:R-:W-:Y:S01]  /*d730*/  LOP3.LUT R4, R4, 0xc, RZ, 0xfc, !PT ;  /* 0x0000000c04047812 */ /* 0x000fe200078efcff */
[----:B------:R-:W-:-:S02]  /*d740*/  IMAD.MOV.U32 R5, RZ, RZ, R9 ;  /* 0x000000ffff057224 */ /* 0x000fc400078e0009 */
[----:B0-----:R-:W-:-:S05]  /*d750*/  FMUL.FTZ R27, R25, R12 ;  /* 0x0000000c191b7220 */ /* 0x001fca0000410000 */
[----:B------:R0:W-:Y:S04]  /*d760*/  ST.E desc[UR40][R6.64], R27 ;  /* 0x0000001b06007985 */ /* 0x0001e8000c101928 */
[----:B------:R-:W1:Y:S02]  /*d770*/  LD.E R12, desc[UR40][R4.64] ;  /* 0x00000028040c7980 */ /* 0x000e64000c101900 */
[----:B-1----:R-:W-:-:S05]  /*d780*/  FMUL.FTZ R39, R25, R12 ;  /* 0x0000000c19277220 */ /* 0x002fca0000410000 */
[----:B------:R1:W-:Y:S04]  /*d790*/  ST.E desc[UR40][R4.64], R39 ;  /* 0x0000002704007985 */ /* 0x0003e8000c101928 */
[----:B--2---:R-:W3:Y:S04]  /*d7a0*/  LD.E R13, desc[UR40][R16.64+0x46c] ;  /* 0x00046c28100d7980 */ /* 0x004ee8000c101900 */
[----:B------:R-:W0:Y:S04]  /*d7b0*/  LD.E R106, desc[UR40][R16.64+0x28c] ;  /* 0x00028c28106a7980 */ /* 0x000e28000c101900 */
[----:B------:R-:W2:Y:S04]  /*d7c0*/  LD.E R104, desc[UR40][R16.64+0x288] ;  /* 0x0002882810687980 */ /* 0x000ea8000c101900 */
[----:B------:R-:W1:Y:S04]  /*d7d0*/  LD.E R108, desc[UR40][R16.64+0x298] ;  /* 0x00029828106c7980 */ /* 0x000e68000c101900 */
        /* <DEDUP_REMOVED lines=58> */
[C---:B---3--:R-:W-:Y:S01]  /*db80*/  FMUL.FTZ R49, R25.reuse, R13 ;  /* 0x0000000d19317220 */ /* 0x048fe20000410000 */
[----:B0-----:R-:W-:-:S04]  /*db90*/  FMUL.FTZ R27, R25, R106 ;  /* 0x0000006a191b7220 */ /* 0x001fc80000410000 */
[----:B------:R-:W-:Y:S01]  /*dba0*/  ST.E desc[UR40][R16.64+0x46c], R49 ;  /* 0x00046c3110007985 */ /* 0x000fe2000c101928 */
[----:B--2---:R-:W-:-:S03]  /*dbb0*/  FMUL.FTZ R13, R25, R104 ;  /* 0x00000068190d7220 */ /* 0x004fc60000410000 */
[----:B------:R0:W-:Y:S01]  /*dbc0*/  ST.E desc[UR40][R16.64+0x28c], R27 ;  /* 0x00028c1b10007985 */ /* 0x0001e2000c101928 */
[C---:B-1----:R-:W-:Y:S01]  /*dbd0*/  FMUL.FTZ R39, R25.reuse, R108 ;  /* 0x0000006c19277220 */ /* 0x042fe20000410000 */
[C---:B----4-:R-:W-:Y:S01]  /*dbe0*/  FMUL.FTZ R41, R25.reuse, R110 ;  /* 0x0000006e19297220 */ /* 0x050fe20000410000 */
[C---:B------:R-:W-:Y:S01]  /*dbf0*/  FMUL.FTZ R43, R25.reuse, R112 ;  /* 0x00000070192b7220 */ /* 0x040fe20000410000 */
[C---:B------:R-:W-:Y:S01]  /*dc00*/  FMUL.FTZ R45, R25.reuse, R114 ;  /* 0x00000072192d7220 */ /* 0x040fe20000410000 */
[C---:B------:R-:W-:Y:S01]  /*dc10*/  FMUL.FTZ R47, R25.reuse, R116 ;  /* 0x00000074192f7220 */ /* 0x040fe20000410000 */
[C---:B0-----:R-:W-:Y:S01]  /*dc20*/  FMUL.FTZ R27, R25.reuse, R120 ;  /* 0x00000078191b7220 */ /* 0x041fe20000410000 */
[C---:B------:R-:W-:Y:S01]  /*dc30*/  FMUL.FTZ R49, R25.reuse, R122 ;  /* 0x0000007a19317220 */ /* 0x040fe20000410000 */
[----:B------:R0:W-:Y:S04]  /*dc40*/  ST.E desc[UR40][R16.64+0x288], R13 ;  /* 0x0002880d10007985 */ /* 0x0001e8000c101928 */
[----:B------:R1:W-:Y:S01]  /*dc50*/  ST.E desc[UR40][R16.64+0x298], R39 ;  /* 0x0002982710007985 */ /* 0x0003e2000c101928 */
[----:B------:R-:W-:-:S03]  /*dc60*/  FMUL.FTZ R51, R25, R124 ;  /* 0x0000007c19337220 */ /* 0x000fc60000410000 */
[----:B------:R2:W-:Y:S01]  /*dc70*/  ST.E desc[UR40][R16.64+0x29c], R41 ;  /* 0x00029c2910007985 */ /* 0x0005e2000c101928 */
[----:B------:R-:W-:-:S03]  /*dc80*/  FMUL.FTZ R53, R25, R126 ;  /* 0x0000007e19357220 */ /* 0x000fc60000410000 */
        /* <DEDUP_REMOVED lines=10> */
[C---:B-1----:R-:W-:Y:S01]  /*dd30*/  FMUL.FTZ R47, R25.reuse, R136 ;  /* 0x00000088192f7220 */ /* 0x042fe20000410000 */
[C---:B--2---:R-:W-:Y:S01]  /*dd40*/  FMUL.FTZ R27, R25.reuse, R140 ;  /* 0x0000008c191b7220 */ /* 0x044fe20000410000 */
[C---:B---3--:R-:W-:Y:S01]  /*dd50*/  FMUL.FTZ R49, R25.reuse, R142 ;  /* 0x0000008e19317220 */ /* 0x048fe20000410000 */
        /* <DEDUP_REMOVED lines=82> */
[----:B------:R-:W-:Y:S01]  /*e280*/  VIADD R26, R73, 0x8 ;  /* 0x00000008491a7836 */ /* 0x000fe20000000000 */
[----:B------:R-:W-:Y:S04]  /*e290*/  ST.E desc[UR40][R16.64+0x348], R55 ;  /* 0x0003483710007985 */ /* 0x000fe8000c101928 */
[----:B------:R-:W-:Y:S04]  /*e2a0*/  ST.E desc[UR40][R16.64+0x3fc], R13 ;  /* 0x0003fc0d10007985 */ /* 0x000fe8000c101928 */
[----:B------:R-:W-:Y:S04]  /*e2b0*/  ST.E desc[UR40][R16.64+0x41c], R51 ;  /* 0x00041c3310007985 */ /* 0x000fe8000c101928 */
[----:B------:R0:W-:Y:S04]  /*e2c0*/  ST.E desc[UR40][R16.64+0x428], R39 ;  /* 0x0004282710007985 */ /* 0x0001e8000c101928 */
[----:B------:R1:W-:Y:S04]  /*e2d0*/  ST.E desc[UR40][R16.64+0x42c], R41 ;  /* 0x00042c2910007985 */ /* 0x0003e8000c101928 */
[----:B------:R-:W-:Y:S04]  /*e2e0*/  ST.E desc[UR40][R16.64+0x438], R43 ;  /* 0x0004382b10007985 */ /* 0x000fe8000c101928 */
[----:B------:R-:W-:Y:S04]  /*e2f0*/  ST.E desc[UR40][R16.64+0x43c], R45 ;  /* 0x00043c2d10007985 */ /* 0x000fe8000c101928 */
[----:B------:R-:W-:Y:S04]  /*e300*/  ST.E desc[UR40][R16.64+0x448], R53 ;  /* 0x0004483510007985 */ /* 0x000fe8000c101928 */
[----:B------:R2:W-:Y:S04]  /*e310*/  ST.E desc[UR40][R16.64+0x44c], R27 ;  /* 0x00044c1b10007985 */ /* 0x0005e8000c101928 */
[----:B------:R-:W-:Y:S04]  /*e320*/  ST.E desc[UR40][R16.64+0x458], R47 ;  /* 0x0004582f10007985 */ /* 0x000fe8000c101928 */
[----:B------:R-:W-:Y:S04]  /*e330*/  ST.E desc[UR40][R16.64+0x45c], R49 ;  /* 0x00045c3110007985 */ /* 0x000fe8000c101928 */
[----:B------:R3:W-:Y:S01]  /*e340*/  ST.E desc[UR40][R16.64+0x468], R25 ;  /* 0x0004681910007985 */ /* 0x0007e2000c101928 */
[----:B------:R4:W-:Y:S06]  /*e350*/  BAR.SYNC.DEFER_BLOCKING R26, 0x100 ;  /* 0x0004001a0000751d */ /* 0x0009ec0000010000 */
[----:B0-----:R-:W2:Y:S04]  /*e360*/  LD.E R39, desc[UR40][R16.64+0x270] ;  /* 0x0002702810277980 */ /* 0x001ea8000c101900 */
[----:B------:R-:W4:Y:S04]  /*e370*/  LD.E R24, desc[UR40][R16.64+0x218] ;  /* 0x0002182810187980 */ /* 0x000f28000c101900 */
[----:B------:R-:W4:Y:S04]  /*e380*/  LD.E.64 R12, desc[UR40][R16.64+0xa8] ;  /* 0x0000a828100c7980 */ /* 0x000f28000c101b00 */
[----:B--2---:R0:W-:Y:S04]  /*e390*/  ST.E desc[UR40][R16.64+0x270], R39 ;  /* 0x0002702710007985 */ /* 0x0041e8000c101928 */
[----:B-1----:R-:W2:Y:S04]  /*e3a0*/  LD.E R41, desc[UR40][R8.64] ;  /* 0x0000002808297980 */ /* 0x002ea8000c101900 */
[----:B--2---:R1:W-:Y:S04]  /*e3b0*/  ST.E desc[UR40][R8.64], R41 ;  /* 0x0000002908007985 */ /* 0x0043e8000c101928 */
[----:B------:R-:W2:Y:S04]  /*e3c0*/  LD.E R27, desc[UR40][R6.64] ;  /* 0x00000028061b7980 */ /* 0x000ea8000c101900 */
[----:B--2---:R-:W-:Y:S04]  /*e3d0*/  ST.E desc[UR40][R6.64], R27 ;  /* 0x0000001b06007985 */ /* 0x004fe8000c101928 */
[----:B------:R-:W2:Y:S04]  /*e3e0*/  LD.E R43, desc[UR40][R4.64] ;  /* 0x00000028042b7980 */ /* 0x000ea8000c101900 */
[----:B--2---:R2:W-:Y:S04]  /*e3f0*/  ST.E desc[UR40][R4.64], R43 ;  /* 0x0000002b04007985 */ /* 0x0045e8000c101928 */
[----:B---3--:R-:W3:Y:S04]  /*e400*/  LD.E R25, desc[UR40][R16.64+0x280] ;  /* 0x0002802810197980 */ /* 0x008ee8000c101900 */
[----:B------:R-:W3:Y:S04]  /*e410*/  LD.E R45, desc[UR40][R16.64+0x284] ;  /* 0x00028428102d7980 */ /* 0x000ee8000c101900 */
[----:B0-----:R-:W3:Y:S04]  /*e420*/  LD.E R39, desc[UR40][R16.64+0x288] ;  /* 0x0002882810277980 */ /* 0x001ee8000c101900 */
[----:B------:R-:W3:Y:S04]  /*e430*/  LD.E R47, desc[UR40][R16.64+0x28c] ;  /* 0x00028c28102f7980 */ /* 0x000ee8000c101900 */
[----:B------:R-:W3:Y:S04]  /*e440*/  LD.E R49, desc[UR40][R16.64+0x290] ;  /* 0x0002902810317980 */ /* 0x000ee8000c101900 */
[----:B------:R-:W3:Y:S04]  /*e450*/  LD.E R51, desc[UR40][R16.64+0x294] ;  /* 0x0002942810337980 */ /* 0x000ee8000c101900 */
[----:B-1----:R-:W3:Y:S04]  /*e460*/  LD.E R41, desc[UR40][R16.64+0x298] ;  /* 0x0002982810297980 */ /* 0x002ee8000c101900 */
[----:B------:R-:W3:Y:S04]  /*e470*/  LD.E R53, desc[UR40][R16.64+0x29c] ;  /* 0x00029c2810357980 */ /* 0x000ee8000c101900 */
[----:B------:R-:W3:Y:S04]  /*e480*/  LD.E R55, desc[UR40][R16.64+0x2a0] ;  /* 0x0002a02810377980 */ /* 0x000ee8000c101900 */
[----:B------:R-:W3:Y:S04]  /*e490*/  LD.E R57, desc[UR40][R16.64+0x2a4] ;  /* 0x0002a42810397980 */ /* 0x000ee8000c101900 */
[----:B--2---:R-:W2:Y:S04]  /*e4a0*/  LD.E R43, desc[UR40][R16.64+0x2a8] ;  /* 0x0002a828102b7980 */ /* 0x004ea8000c101900 */
[----:B------:R-:W2:Y:S04]  /*e4b0*/  LD.E R59, desc[UR40][R16.64+0x2ac] ;  /* 0x0002ac28103b7980 */ /* 0x000ea8000c101900 */
[----:B------:R-:W2:Y:S04]  /*e4c0*/  LD.E R61, desc[UR40][R16.64+0x2b0] ;  /* 0x0002b028103d7980 */ /* 0x000ea8000c101900 */
[----:B------:R-:W2:Y:S04]  /*e4d0*/  LD.E R63, desc[UR40][R16.64+0x2b4] ;  /* 0x0002b428103f7980 */ /* 0x000ea8000c101900 */
[----:B------:R-:W2:Y:S04]  /*e4e0*/  LD.E R65, desc[UR40][R16.64+0x2b8] ;  /* 0x0002b82810417980 */ /* 0x000ea8000c101900 */
[----:B------:R-:W2:Y:S04]  /*e4f0*/  LD.E R67, desc[UR40][R16.64+0x2bc] ;  /* 0x0002bc2810437980 */ /* 0x000ea8000c101900 */
[----:B----4-:R-:W4:Y:S04]  /*e500*/  LD.E R26, desc[UR40][R16.64+0x2c4] ;  /* 0x0002c428101a7980 */ /* 0x010f28000c101900 */
        /* <DEDUP_REMOVED lines=58> */
[----:B---3--:R0:W-:Y:S04]  /*e8b0*/  ST.E desc[UR40][R16.64+0x280], R25 ;  /* 0x0002801910007985 */ /* 0x0081e8000c101928 */
[----:B------:R-:W-:Y:S04]  /*e8c0*/  ST.E desc[UR40][R16.64+0x284], R45 ;  /* 0x0002842d10007985 */ /* 0x000fe8000c101928 */
[----:B------:R1:W-:Y:S04]  /*e8d0*/  ST.E desc[UR40][R16.64+0x288], R39 ;  /* 0x0002882710007985 */ /* 0x0003e8000c101928 */
[----:B------:R-:W-:Y:S04]  /*e8e0*/  ST.E desc[UR40][R16.64+0x28c], R47 ;  /* 0x00028c2f10007985 */ /* 0x000fe8000c101928 */
[----:B------:R-:W-:Y:S04]  /*e8f0*/  ST.E desc[UR40][R16.64+0x290], R49 ;  /* 0x0002903110007985 */ /* 0x000fe8000c101928 */
[----:B------:R-:W-:Y:S04]  /*e900*/  ST.E desc[UR40][R16.64+0x294], R51 ;  /* 0x0002943310007985 */ /* 0x000fe8000c101928 */
[----:B------:R3:W-:Y:S04]  /*e910*/  ST.E desc[UR40][R16.64+0x298], R41 ;  /* 0x0002982910007985 */ /* 0x0007e8000c101928 */
[----:B------:R-:W-:Y:S04]  /*e920*/  ST.E desc[UR40][R16.64+0x29c], R53 ;  /* 0x00029c3510007985 */ /* 0x000fe8000c101928 */
[----:B------:R-:W-:Y:S04]  /*e930*/  ST.E desc[UR40][R16.64+0x2a0], R55 ;  /* 0x0002a03710007985 */ /* 0x000fe8000c101928 */
[----:B------:R-:W-:Y:S04]  /*e940*/  ST.E desc[UR40][R16.64+0x2a4], R57 ;  /* 0x0002a43910007985 */ /* 0x000fe8000c101928 */
[----:B--2---:R2:W-:Y:S04]  /*e950*/  ST.E desc[UR40][R16.64+0x2a8], R43 ;  /* 0x0002a82b10007985 */ /* 0x0045e8000c101928 */
[----:B------:R2:W-:Y:S04]  /*e960*/  ST.E desc[UR40][R16.64+0x2ac], R59 ;  /* 0x0002ac3b10007985 */ /* 0x0005e8000c101928 */
[----:B------:R2:W-:Y:S04]  /*e970*/  ST.E desc[UR40][R16.64+0x2b0], R61 ;  /* 0x0002b03d10007985 */ /* 0x0005e8000c101928 */
[----:B------:R2:W-:Y:S04]  /*e980*/  ST.E desc[UR40][R16.64+0x2b4], R63 ;  /* 0x0002b43f10007985 */ /* 0x0005e8000c101928 */
[----:B------:R2:W-:Y:S04]  /*e990*/  ST.E desc[UR40][R16.64+0x2b8], R65 ;  /* 0x0002b84110007985 */ /* 0x0005e8000c101928 */
[----:B------:R2:W-:Y:S04]  /*e9a0*/  ST.E desc[UR40][R16.64+0x2bc], R67 ;  /* 0x0002bc4310007985 */ /* 0x0005e8000c101928 */
[----:B0-----:R-:W4:Y:S04]  /*e9b0*/  LD.E R25, desc[UR40][R16.64+0x2c0] ;  /* 0x0002c02810197980 */ /* 0x001f28000c101900 */
[----:B-1----:R-:W4:Y:S04]  /*e9c0*/  LD.E R39, desc[UR40][R16.64+0x2d0] ;  /* 0x0002d02810277980 */ /* 0x002f28000c101900 */
[----:B---3--:R-:W3:Y:S04]  /*e9d0*/  LD.E R41, desc[UR40][R16.64+0x2d8] ;  /* 0x0002d82810297980 */ /* 0x008ee8000c101900 */
[----:B--2---:R-:W2:Y:S04]  /*e9e0*/  LD.E R43, desc[UR40][R16.64+0x2e0] ;  /* 0x0002e028102b7980 */ /* 0x004ea8000c101900 */
        /* <DEDUP_REMOVED lines=45> */
[----:B----4-:R-:W-:Y:S04]  /*ecc0*/  ST.E desc[UR40][R16.64+0x2c4], R26 ;  /* 0x0002c41a10007985 */ /* 0x010fe8000c101928 */
        /* <DEDUP_REMOVED lines=27> */
[----:B---3--:R3:W-:Y:S04]  /*ee80*/  ST.E desc[UR40][R16.64+0x2d8], R41 ;  /* 0x0002d82910007985 */ /* 0x0087e8000c101928 */
[----:B--2---:R2:W-:Y:S04]  /*ee90*/  ST.E desc[UR40][R16.64+0x2e0], R43 ;  /* 0x0002e02b10007985 */ /* 0x0045e8000c101928 */
        /* <DEDUP_REMOVED lines=78> */
[----:B0-----:R-:W4:Y:S01]  /*f380*/  LDL R25, [R1+0x88] ;  /* 0x0000880001197983 */ /* 0x001f220000100800 */
[----:B------:R-:W-:-:S02]  /*f390*/  IMAD R12, R24, 0xc00, R12 ;  /* 0x00000c00180c7824 */ /* 0x000fc400078e020c */
[----:B------:R-:W-:Y:S01]  /*f3a0*/  IMAD.MOV.U32 R27, RZ, RZ, R13 ;  /* 0x000000ffff1b7224 */ /* 0x000fe200078e000d */
[----:B------:R-:W-:Y:S01]  /*f3b0*/  F2FP.BF16.F32.PACK_AB R152, R37, R152 ;  /* 0x000000982598723e */ /* 0x000fe200000010ff */
[C---:B------:R-:W-:Y:S01]  /*f3c0*/  VIADD R24, R12.reuse, 0x80 ;  /* 0x000000800c187836 */ /* 0x040fe20000000000 */
[----:B------:R-:W-:Y:S01]  /*f3d0*/  F2FP.BF16.F32.PACK_AB R153, R153, R36 ;  /* 0x000000249999723e */ /* 0x000fe200000010ff */
[----:B------:R-:W-:Y:S01]  /*f3e0*/  VIADD R26, R12, 0x100 ;  /* 0x000001000c1a7836 */ /* 0x000fe20000000000 */
[----:B------:R-:W-:Y:S01]  /*f3f0*/  R2UR UR15, R27 ;  /* 0x000000001b0f72ca */ /* 0x000fe200000e0000 */
[----:B------:R-:W4:Y:S01]  /*f400*/  LD.E R36, desc[UR40][R16.64+0x2a0] ;  /* 0x0002a02810247980 */ /* 0x000f22000c101900 */
[----:B------:R-:W-:Y:S02]  /*f410*/  R2UR UR10, R24 ;  /* 0x00000000180a72ca */ /* 0x000fe400000e0000 */
[----:B------:R-:W-:Y:S01]  /*f420*/  R2UR UR14, R26 ;  /* 0x000000001a0e72ca */ /* 0x000fe200000e0000 */
[----:B------:R-:W4:Y:S01]  /*f430*/  LD.E R24, desc[UR40][R16.64+0x270] ;  /* 0x0002702810187980 */ /* 0x000f22000c101900 */
[----:B------:R-:W-:-:S02]  /*f440*/  F2FP.BF16.F32.PACK_AB R154, R154, R35 ;  /* 0x000000239a9a723e */ /* 0x000fc400000010ff */
[----:B------:R-:W-:Y:S01]  /*f450*/  F2FP.BF16.F32.PACK_AB R155, R155, R34 ;  /* 0x000000229b9b723e */ /* 0x000fe200000010ff */
[----:B------:R-:W4:Y:S01]  /*f460*/  LD.E R35, desc[UR40][R16.64+0x29c] ;  /* 0x00029c2810237980 */ /* 0x000f22000c101900 */
[----:B------:R-:W-:Y:S02]  /*f470*/  F2FP.BF16.F32.PACK_AB R156, R156, R33 ;  /* 0x000000219c9c723e */ /* 0x000fe400000010ff */
[----:B------:R-:W-:Y:S01]  /*f480*/  F2FP.BF16.F32.PACK_AB R157, R157, R32 ;  /* 0x000000209d9d723e */ /* 0x000fe200000010ff */
[----:B------:R-:W4:Y:S01]  /*f490*/  LD.E R33, desc[UR40][R16.64+0x294] ;  /* 0x0002942810217980 */ /* 0x000f22000c101900 */
[----:B------:R-:W-:Y:S02]  /*f4a0*/  F2FP.BF16.F32.PACK_AB R158, R158, R31 ;  /* 0x0000001f9e9e723e */ /* 0x000fe400000010ff */
[----:B------:R-:W-:Y:S01]  /*f4b0*/  F2FP.BF16.F32.PACK_AB R159, R159, R30 ;  /* 0x0000001e9f9f723e */ /* 0x000fe200000010ff */
[----:B------:R-:W4:Y:S01]  /*f4c0*/  LD.E R31, desc[UR40][R16.64+0x28c] ;  /* 0x00028c28101f7980 */ /* 0x000f22000c101900 */
[----:B------:R-:W-:-:S02]  /*f4d0*/  F2FP.BF16.F32.PACK_AB R160, R160, R29 ;  /* 0x0000001da0a0723e */ /* 0x000fc400000010ff */
[----:B------:R-:W-:Y:S01]  /*f4e0*/  F2FP.BF16.F32.PACK_AB R161, R161, R28 ;  /* 0x0000001ca1a1723e */ /* 0x000fe200000010ff */
[----:B------:R-:W4:Y:S04]  /*f4f0*/  LD.E R29, desc[UR40][R16.64+0x284] ;  /* 0x00028428101d7980 */ /* 0x000f28000c101900 */
[----:B------:R-:W4:Y:S04]  /*f500*/  LD.E R28, desc[UR40][R16.64+0x280] ;  /* 0x00028028101c7980 */ /* 0x000f28000c101900 */
[----:B------:R-:W4:Y:S04]  /*f510*/  LD.E R30, desc[UR40][R16.64+0x288] ;  /* 0x00028828101e7980 */ /* 0x000f28000c101900 */
[----:B------:R-:W4:Y:S04]  /*f520*/  LD.E R32, desc[UR40][R16.64+0x290] ;  /* 0x0002902810207980 */ /* 0x000f28000c101900 */
[----:B------:R-:W4:Y:S04]  /*f530*/  LD.E R34, desc[UR40][R16.64+0x298] ;  /* 0x0002982810227980 */ /* 0x000f28000c101900 */
[----:B------:R-:W4:Y:S04]  /*f540*/  LD.E R37, desc[UR40][R16.64+0x2a4] ;  /* 0x0002a42810257980 */ /* 0x000f28000c101900 */
[----:B------:R-:W4:Y:S04]  /*f550*/  LD.E R38, desc[UR40][R16.64+0x2a8] ;  /* 0x0002a82810267980 */ /* 0x000f28000c101900 */
[----:B-1----:R-:W4:Y:S04]  /*f560*/  LD.E R39, desc[UR40][R16.64+0x2ac] ;  /* 0x0002ac2810277980 */ /* 0x002f28000c101900 */
[----:B------:R-:W4:Y:S04]  /*f570*/  LD.E R40, desc[UR40][R16.64+0x2b0] ;  /* 0x0002b02810287980 */ /* 0x000f28000c101900 */
[----:B---3--:R-:W3:Y:S04]  /*f580*/  LD.E R41, desc[UR40][R16.64+0x2b4] ;  /* 0x0002b42810297980 */ /* 0x008ee8000c101900 */
[----:B------:R-:W3:Y:S04]  /*f590*/  LD.E R42, desc[UR40][R16.64+0x2b8] ;  /* 0x0002b828102a7980 */ /* 0x000ee8000c101900 */
[----:B--2---:R-:W3:Y:S04]  /*f5a0*/  LD.E R43, desc[UR40][R16.64+0x2bc] ;  /* 0x0002bc28102b7980 */ /* 0x004ee8000c101900 */
[----:B------:R-:W3:Y:S04]  /*f5b0*/  LD.E R44, desc[UR40][R16.64+0x2c0] ;  /* 0x0002c028102c7980 */ /* 0x000ee8000c101900 */
[----:B----4-:R-:W3:Y:S04]  /*f5c0*/  LD.E R45, desc[UR40][R16.64+0x2c4] ;  /* 0x0002c428102d7980 */ /* 0x010ee8000c101900 */
[----:B------:R-:W3:Y:S04]  /*f5d0*/  LD.E R46, desc[UR40][R16.64+0x2c8] ;  /* 0x0002c828102e7980 */ /* 0x000ee8000c101900 */
        /* <DEDUP_REMOVED lines=52> */
[----:B------:R-:W3:Y:S01]  /*f920*/  LD.E R99, desc[UR40][R16.64+0x39c] ;  /* 0x00039c2810637980 */ /* 0x000ee2000c101900 */
[----:B------:R-:W-:Y:S01]  /*f930*/  ISETP.NE.U32.AND P2, PT, R25, RZ, PT ;  /* 0x000000ff1900720c */ /* 0x000fe20003f45070 */
[----:B------:R-:W-:-:S02]  /*f940*/  IMAD.MOV.U32 R25, RZ, RZ, R13 ;  /* 0x000000ffff197224 */ /* 0x000fc400078e000d */
[----:B------:R-:W3:Y:S03]  /*f950*/  LD.E R100, desc[UR40][R16.64+0x3a0] ;  /* 0x0003a02810647980 */ /* 0x000ee6000c101900 */
[----:B------:R-:W-:Y:S01]  /*f960*/  R2UR UR11, R25 ;  /* 0x00000000190b72ca */ /* 0x000fe200000e0000 */
        /* <DEDUP_REMOVED lines=54> */
[----:B------:R-:W-:-:S02]  /*fcd0*/  R2UR UR6, R12 ;  /* 0x000000000c0672ca */ /* 0x000fc400000e0000 */
[----:B------:R-:W-:Y:S01]  /*fce0*/  R2UR UR7, R13 ;  /* 0x000000000d0772ca */ /* 0x000fe200000e0000 */
[----:B------:R-:W-:Y:S01]  /*fcf0*/  VOTEU.ANY UP0, P2 ;  /* 0x00000000003f7886 */ /* 0x000fe20001000100 */
[----:B---3--:R-:W-:-:S11]  /*fd00*/  WARPGROUP.ARRIVE ;  /* 0x00000000000079c5 */ /* 0x008fd60000000000 */
[----:B------:R-:W-:Y:S01]  /*fd10*/  HGMMA.64x256x16.F32.BF16 R24, R152, gdesc[UR4].tnspB, R24, UP0, gsb0 ;  /* 0x43e0000498187df0 */ /* 0x000fe2000b801818 */
[----:B------:R-:W-:Y:S02]  /*fd20*/  F2FP.BF16.F32.PACK_AB R162, R162, R15 ;  /* 0x0000000fa2a2723e */ /* 0x000fe400000010ff */
[----:B------:R-:W-:Y:S01]  /*fd30*/  F2FP.BF16.F32.PACK_AB R163, R14, R163 ;  /* 0x000000a30ea3723e */ /* 0x000fe200000010ff */
        /* <DEDUP_REMOVED lines=128> */
[----:B------:R0:W-:Y:S02]  /*10540*/  ST.E desc[UR40][R16.64+0x46c], R151 ;  /* 0x00046c9710007985 */ /* 0x0001e4000c101928 */
[----:B0-----:R-:W-:-:S06]  /*10550*/  WARPGROUP.ARRIVE ;  /* 0x00000000000079c5 */ /* 0x001fcc0000000000 */
[----:B------:R-:W-:Y:S01]  /*10560*/  HGMMA.64x256x16.F32.BF16 R24, R156, gdesc[UR8].tnspB, R24, gsb0 ;  /* 0x43e000089c187df0 */ /* 0x000fe20008001818 */
[----:B------:R-:W-:Y:S01]  /*10570*/  STL [R1+0x88], R0 ;  /* 0x0000880001007387 */ /* 0x000fe20000100800 */
[----:B------:R-:W-:Y:S02]  /*10580*/  VIADD R14, R12, 0x180 ;  /* 0x000001800c0e7836 */ /* 0x000fe40000000000 */
[----:B------:R-:W-:-:S03]  /*10590*/  IMAD.MOV.U32 R15, RZ, RZ, R13 ;  /* 0x000000ffff0f7224 */ /* 0x000fc600078e000d */
[----:B------:R-:W-:Y:S02]  /*105a0*/  R2UR UR6, R14 ;  /* 0x000000000e0672ca */ /* 0x000fe400000e0000 */
[----:B------:R-:W-:Y:S02]  /*105b0*/  R2UR UR7, R15 ;  /* 0x000000000f0772ca */ /* 0x000fe400000e0000 */
[----:B------:R-:W-:Y:S02]  /*105c0*/  F2FP.BF16.F32.PACK_AB R152, R230, R229 ;  /* 0x000000e5e698723e */ /* 0x000fe400000010ff */
[----:B------:R-:W-:Y:S02]  /*105d0*/  F2FP.BF16.F32.PACK_AB R153, R228, R227 ;  /* 0x000000e3e499723e */ /* 0x000fe400000010ff */
[----:B------:R-:W-:Y:S02]  /*105e0*/  F2FP.BF16.F32.PACK_AB R154, R226, R225 ;  /* 0x000000e1e29a723e */ /* 0x000fe400000010ff */
[----:B------:R-:W-:Y:S01]  /*105f0*/  F2FP.BF16.F32.PACK_AB R155, R175, R174 ;  /* 0x000000aeaf9b723e */ /* 0x000fe200000010ff */
[----:B------:R-:W-:-:S02]  /*10600*/  WARPGROUP.DEPBAR.LE gsb0, 0x0 ;  /* 0x00008000000079c5 */ /* 0x000fc40000010000 */
        /* <DEDUP_REMOVED lines=132> */
[----:B------:R-:W-:Y:S01]  /*10e50*/  IMAD.MOV.U32 R15, RZ, RZ, R13 ;  /* 0x000000ffff0f7224 */ /* 0x000fe200078e000d */
        /* <DEDUP_REMOVED lines=131> */
[----:B------:R-:W-:Y:S01]  /*11690*/  R2UR UR6, R14 ;  /* 0x000000000e0672ca */ /* 0x000fe200000e0000 */
[----:B------:R-:W-:Y:S01]  /*116a0*/  STL [R1+0x88], R0 ;  /* 0x0000880001007387 */ /* 0x000fe20000100800 */
[----:B------:R-:W-:Y:S01]  /*116b0*/  R2UR UR7, R15 ;  /* 0x000000000f0772ca */ /* 0x000fe200000e0000 */
[----:B------:R-:W-:Y:S01]  /*116c0*/  VIADD R12, R12, 0x280 ;  /* 0x000002800c0c7836 */ /* 0x000fe20000000000 */
[----:B------:R-:W-:Y:S02]  /*116d0*/  WARPGROUP.DEPBAR.LE gsb0, 0x0 ;  /* 0x00008000000079c5 */ /* 0x000fe40000010000 */
[----:B------:R-:W-:Y:S01]  /*116e0*/  ST.E desc[UR40][R16.64+0x270], R24 ;  /* 0x0002701810007985 */ /* 0x000fe2000c101928 */
[----:B------:R-:W-:Y:S02]  /*116f0*/  F2FP.BF16.F32.PACK_AB R152, R173, R172 ;  /* 0x000000acad98723e */ /* 0x000fe400000010ff */
[----:B------:R-:W-:Y:S01]  /*11700*/  F2FP.BF16.F32.PACK_AB R153, R171, R170 ;  /* 0x000000aaab99723e */ /* 0x000fe200000010ff */
[----:B------:R-:W-:Y:S01]  /*11710*/  ST.E desc[UR40][R8.64], R25 ;  /* 0x0000001908007985 */ /* 0x000fe2000c101928 */
[----:B------:R-:W-:-:S02]  /*11720*/  F2FP.BF16.F32.PACK_AB R154, R168, R169 ;  /* 0x000000a9a89a723e */ /* 0x000fc400000010ff */
[----:B------:R-:W-:Y:S01]  /*11730*/  F2FP.BF16.F32.PACK_AB R155, R167, R166 ;  /* 0x000000a6a79b723e */ /* 0x000fe200000010ff */
        /* <DEDUP_REMOVED lines=266> */
[----:B------:R-:W-:Y:S02]  /*127e0*/  STL [R1+0x88], R0 ;  /* 0x0000880001007387 */ /* 0x000fe40000100800 */
[----:B------:R-:W-:Y:S02]  /*127f0*/  WARPGROUP.DEPBAR.LE gsb0, 0x0 ;  /* 0x00008000000079c5 */ /* 0x000fe40000010000 */
[----:B------:R-:W-:Y:S04]  /*12800*/  ST.E desc[UR40][R16.64+0x270], R24 ;  /* 0x0002701810007985 */ /* 0x000fe8000c101928 */
[----:B------:R0:W-:Y:S04]  /*12810*/  ST.E desc[UR40][R8.64], R25 ;  /* 0x0000001908007985 */ /* 0x0001e8000c101928 */
[----:B------:R-:W-:Y:S04]  /*12820*/  ST.E desc[UR40][R6.64], R26 ;  /* 0x0000001a06007985 */ /* 0x000fe8000c101928 */
        /* <DEDUP_REMOVED lines=125> */
[----:B------:R-:W-:Y:S04]  /*13000*/  STL [R1+0x88], R0 ;  /* 0x0000880001007387 */ /* 0x000fe80000100800 */
[----:B------:R-:W2:Y:S04]  /*13010*/  LD.E R3, desc[UR40][R16.64+0x270] ;  /* 0x0002702810037980 */ /* 0x000ea8000c101900 */
[----:B--2---:R2:W-:Y:S04]  /*13020*/  ST.E desc[UR40][R16.64+0x270], R3 ;  /* 0x0002700310007985 */ /* 0x0045e8000c101928 */
[----:B------:R-:W3:Y:S04]  /*13030*/  LD.E R11, desc[UR40][R8.64] ;  /* 0x00000028080b7980 */ /* 0x000ee8000c101900 */
[----:B---3--:R3:W-:Y:S04]  /*13040*/  ST.E desc[UR40][R8.64], R11 ;  /* 0x0000000b08007985 */ /* 0x0087e8000c101928 */
[----:B------:R-:W4:Y:S04]  /*13050*/  LD.E R13, desc[UR40][R6.64] ;  /* 0x00000028060d7980 */ /* 0x000f28000c101900 */
[----:B----4-:R4:W-:Y:S04]  /*13060*/  ST.E desc[UR40][R6.64], R13 ;  /* 0x0000000d06007985 */ /* 0x0109e8000c101928 */
[----:B------:R-:W2:Y:S04]  /*13070*/  LD.E R15, desc[UR40][R4.64] ;  /* 0x00000028040f7980 */ /* 0x000ea8000c101900 */
[----:B--2---:R2:W-:Y:S04]  /*13080*/  ST.E desc[UR40][R4.64], R15 ;  /* 0x0000000f04007985 */ /* 0x0045e8000c101928 */
[----:B------:R-:W2:Y:S04]  /*13090*/  LD.E R19, desc[UR40][R16.64+0x280] ;  /* 0x0002802810137980 */ /* 0x000ea8000c101900 */
[----:B------:R-:W2:Y:S04]  /*130a0*/  LD.E R21, desc[UR40][R16.64+0x284] ;  /* 0x0002842810157980 */ /* 0x000ea8000c101900 */
[----:B0-----:R-:W2:Y:S04]  /*130b0*/  LD.E R25, desc[UR40][R16.64+0x288] ;  /* 0x0002882810197980 */ /* 0x001ea8000c101900 */
[----:B-1----:R-:W2:Y:S04]  /*130c0*/  LD.E R27, desc[UR40][R16.64+0x28c] ;  /* 0x00028c28101b7980 */ /* 0x002ea8000c101900 */
[----:B------:R-:W2:Y:S04]  /*130d0*/  LD.E R3, desc[UR40][R16.64+0x290] ;  /* 0x0002902810037980 */ /* 0x000ea8000c101900 */
[----:B------:R-:W2:Y:S04]  /*130e0*/  LD.E R29, desc[UR40][R16.64+0x294] ;  /* 0x00029428101d7980 */ /* 0x000ea8000c101900 */
[----:B---3--:R-:W3:Y:S04]  /*130f0*/  LD.E R9, desc[UR40][R16.64+0x298] ;  /* 0x0002982810097980 */ /* 0x008ee8000c101900 */
[----:B------:R-:W3:Y:S04]  /*13100*/  LD.E R11, desc[UR40][R16.64+0x29c] ;  /* 0x00029c28100b7980 */ /* 0x000ee8000c101900 */
[----:B----4-:R-:W4:Y:S04]  /*13110*/  LD.E R7, desc[UR40][R16.64+0x2a0] ;  /* 0x0002a02810077980 */ /* 0x010f28000c101900 */
[----:B------:R-:W4:Y:S04]  /*13120*/  LD.E R13, desc[UR40][R16.64+0x2a4] ;  /* 0x0002a428100d7980 */ /* 0x000f28000c101900 */
        /* <DEDUP_REMOVED lines=114> */
[----:B------:R0:W-:Y:S04]  /*13850*/  ST.E desc[UR40][R16.64+0x280], R19 ;  /* 0x0002801310007985 */ /* 0x0001e8000c101928 */
[----:B------:R0:W-:Y:S04]  /*13860*/  ST.E desc[UR40][R16.64+0x284], R21 ;  /* 0x0002841510007985 */ /* 0x0001e8000c101928 */
[----:B------:R0:W-:Y:S04]  /*13870*/  ST.E desc[UR40][R16.64+0x288], R25 ;  /* 0x0002881910007985 */ /* 0x0001e8000c101928 */
[----:B------:R0:W-:Y:S04]  /*13880*/  ST.E desc[UR40][R16.64+0x28c], R27 ;  /* 0x00028c1b10007985 */ /* 0x0001e8000c101928 */
[----:B------:R0:W-:Y:S04]  /*13890*/  ST.E desc[UR40][R16.64+0x290], R3 ;  /* 0x0002900310007985 */ /* 0x0001e8000c101928 */
[----:B------:R0:W-:Y:S04]  /*138a0*/  ST.E desc[UR40][R16.64+0x294], R29 ;  /* 0x0002941d10007985 */ /* 0x0001e8000c101928 */
[----:B---3--:R0:W-:Y:S04]  /*138b0*/  ST.E desc[UR40][R16.64+0x298], R9 ;  /* 0x0002980910007985 */ /* 0x0081e8000c101928 */
[----:B------:R0:W-:Y:S04]  /*138c0*/  ST.E desc[UR40][R16.64+0x29c], R11 ;  /* 0x00029c0b10007985 */ /* 0x0001e8000c101928 */
[----:B----4-:R0:W-:Y:S04]  /*138d0*/  ST.E desc[UR40][R16.64+0x2a0], R7 ;  /* 0x0002a00710007985 */ /* 0x0101e8000c101928 */
[----:B------:R0:W-:Y:S04]  /*138e0*/  ST.E desc[UR40][R16.64+0x2a4], R13 ;  /* 0x0002a40d10007985 */ /* 0x0001e8000c101928 */
        /* <DEDUP_REMOVED lines=122> */
.L_x_3276:
[----:B------:R-:W-:Y:S05]  /*14090*/  BSYNC B0 ;  /* 0x0000000000007941 */ /* 0x000fea0003800000 */
.L_x_3275:
[----:B------:R-:W-:Y:S05]  /*140a0*/  @P1 BRA `(.L_x_3277) ;  /* 0xffffff6000581947 */ /* 0x000fea000383ffff */
.L_x_3260:
[----:B------:R-:W-:-:S13]  /*140b0*/  ISETP.GE.AND P1, PT, R10, UR45, PT ;  /* 0x0000002d0a007c0c */ /* 0x000fda000bf26270 */
[----:B------:R-:W-:Y:S05]  /*140c0*/  @!P1 BRA `(.L_x_3278) ;  /* 0x000000b000749947 */ /* 0x000fea0003800000 */
[----:B0-----:R0:W5:Y:S02]  /*140d0*/  LDL.64 R2, [R1+0x178] ;  /* 0x0001780001027983 */ /* 0x0011640000100a00 */
.L_x_3305:
        /* <DEDUP_REMOVED lines=21> */
.L_x_3280:
[----:B------:R-:W-:Y:S05]  /*14230*/  BSYNC B0 ;  /* 0x0000000000007941 */ /* 0x000fea0003800000 */
.L_x_3279:
        /* <DEDUP_REMOVED lines=13> */
.L_x_3282:
[----:B------:R-:W-:Y:S05]  /*14310*/  BSYNC B0 ;  /* 0x0000000000007941 */ /* 0x000fea0003800000 */
.L_x_3281:
        /* <DEDUP_REMOVED lines=8> */
.L_x_3284:
[----:B------:R-:W-:Y:S05]  /*143a0*/  BSYNC B0 ;  /* 0x0000000000007941 */ /* 0x000fea0003800000 */
.L_x_3283:
[----:B------:R-:W2:Y:S04]  /*143b0*/  LD.E R11, desc[UR40][R2.64] ;  /* 0x00000028020b7980 */ /* 0x000ea8000c101900 */
[----:B------:R-:W2:Y:S01]  /*143c0*/  LDL.64 R12, [R1+0xa0] ;  /* 0x0000a000010c7983 */ /* 0x000ea20000100a00 */
[----:B------:R-:W-:Y:S05]  /*143d0*/  WARPSYNC.ALL ;  /* 0x0000000000007948 */ /* 0x000fea0003800000 */
[----:B------:R-:W3:Y:S04]  /*143e0*/  LDL.64 R14, [R1+0x98] ;  /* 0x00009800010e7983 */ /* 0x000ee80000100a00 */
[----:B------:R-:W4:Y:S04]  /*143f0*/  LDL.64 R4, [R1+0x98] ;  /* 0x0000980001047983 */ /* 0x000f280000100a00 */
[----:B-1---5:R-:W4:Y:S01]  /*14400*/  LDL.64 R6, [R1+0x98] ;  /* 0x0000980001067983 */ /* 0x022f220000100a00 */
        /* <DEDUP_REMOVED lines=51> */
[----:B-1----:R-:W-:Y:S05]  /*14740*/  @!P2 BRA `(.L_x_3287) ;  /* 0x000000000004a947 */ /* 0x002fea0003800000 */
[----:B------:R-:W-:Y:S01]  /*14750*/  BPT.TRAP 0x1 ;  /* 0x000000040000795c */ /* 0x000fe20000300000 */
.L_x_3287:
[----:B------:R-:W-:Y:S05]  /*14760*/  BSYNC B0 ;  /* 0x0000000000007941 */ /* 0x000fea0003800000 */
.L_x_3286:
        /* <DEDUP_REMOVED lines=10> */
.L_x_3289:
[----:B------:R-:W-:Y:S05]  /*14810*/  BSYNC B0 ;  /* 0x0000000000007941 */ /* 0x000fea0003800000 */
.L_x_3288:
[----:B------:R-:W-:Y:S04]  /*14820*/  BSSY B0, `(.L_x_3290) ;  /* 0x0000006000007945 */ /* 0x000fe80003800000 */
[----:B--2---:R-:W-:Y:S05]  /*14830*/  @P1 BRA `(.L_x_3291) ;  /* 0x0000000000101947 */ /* 0x004fea0003800000 */
[----:B-----5:R-:W-:Y:S01]  /*14840*/  IMAD R4, R4, 0x8, R6 ;  /* 0x0000000804047824 */ /* 0x020fe200078e0206 */
[----:B------:R-:W-:-:S04]  /*14850*/  SHF.L.U32 R5, R5, 0x1f, RZ ;  /* 0x0000001f05057819 */ /* 0x000fc800000006ff */
[----:B------:R-:W2:Y:S02]  /*14860*/  SYNCS.PHASECHK.TRANS64.TRYWAIT P1, [R4+URZ], R5 ;  /* 0x00000005040075a7 */ /* 0x000ea4000802017f */
[----:B--2---:R-:W-:Y:S05]  /*14870*/  @!P1 BRA `(.L_x_3292) ;  /* 0x0000018800549947 */ /* 0x004fea0003800000 */
.L_x_3291:
[----:B------:R-:W-:Y:S05]  /*14880*/  BSYNC B0 ;  /* 0x0000000000007941 */ /* 0x000fea0003800000 */
.L_x_3290:
[----:B------:R-:W3:Y:S04]  /*14890*/  LD.E R21, desc[UR40][R2.64] ;  /* 0x0000002802157980 */ /* 0x000ee8000c101900 */
[----:B--2--5:R-:W3:Y:S04]  /*148a0*/  LDL.64 R4, [R1+0x118] ;  /* 0x0001180001047983 */ /* 0x024ee80000100a00 */
[----:B-1----:R-:W2:Y:S04]  /*148b0*/  LDL R11, [R1+0x90] ;  /* 0x00009000010b7983 */ /* 0x002ea80000100800 */
[----:B------:R-:W4:Y:S04]  /*148c0*/  LDL.64 R6, [R1+0x110] ;  /* 0x0001100001067983 */ /* 0x000f280000100a00 */
[----:B------:R-:W4:Y:S04]  /*148d0*/  LDL.64 R14, [R1+0x110] ;  /* 0x00011000010e7983 */ /* 0x000f280000100a00 */
[----:B------:R-:W4:Y:S04]  /*148e0*/  LDL.64 R12, [R1+0x110] ;  /* 0x00011000010c7983 */ /* 0x000f280000100a00 */
[----:B------:R-:W4:Y:S01]  /*148f0*/  LDL.64 R8, [R1+0x110] ;  /* 0x0001100001087983 */ /* 0x000f220000100a00 */
[----:B------:R-:W-:Y:S05]  /*14900*/  WARPSYNC.ALL ;  /* 0x0000000000007948 */ /* 0x000fea0003800000 */
[----:B------:R-:W-:Y:S01]  /*14910*/  WARPGROUP.ARRIVE ;  /* 0x00000000000079c5 */ /* 0x000fe20000000000 */
[----:B---3--:R-:W-:Y:S01]  /*14920*/  IMAD R4, R21, 0xc00, R4 ;  /* 0x00000c0015047824 */ /* 0x008fe200078e0204 */
[----:B------:R-:W-:-:S02]  /*14930*/  R2UR UR7, R5 ;  /* 0x00000000050772ca */ /* 0x000fc400000e0000 */
[----:B--2---:R-:W-:Y:S02]  /*14940*/  ISETP.NE.U32.AND P1, PT, R11, RZ, PT ;  /* 0x000000ff0b00720c */ /* 0x004fe40003f25070 */
        /* <DEDUP_REMOVED lines=163> */
[----:B------:R-:W1:Y:S01]  /*15380*/  S2R R72, SR_TID.X ;  /* 0x0000000000487919 */ /* 0x000e620000002100 */
[----:B------:R-:W-:Y:S04]  /*15390*/  STL [R1+0x90], R0 ;  /* 0x0000900001007387 */ /* 0x000fe80000100800 */
[----:B------:R-:W-:Y:S01]  /*153a0*/  STL [R1+0x90], R0 ;  /* 0x0000900001007387 */ /* 0x000fe20000100800 */
[----:B------:R-:W-:-:S02]  /*153b0*/  WARPGROUP.DEPBAR.LE gsb0, 0x0 ;  /* 0x00008000000079c5 */ /* 0x000fc40000010000 */
[----:B------:R-:W-:-:S06]  /*153c0*/  WARPGROUP.ARRIVE ;  /* 0x00000000000079c5 */ /* 0x000fcc0000000000 */
[----:B------:R-:W-:Y:S01]  /*153d0*/  HGMMA.64x96x16.F32.BF16 R24, gdesc[UR4], R24, gsb0 ;  /* 0x01600000041879f0 */ /* 0x000fe20008001818 */
[----:B------:R-:W-:Y:S01]  /*153e0*/  STL [R1+0x90], R0 ;  /* 0x0000900001007387 */ /* 0x000fe20000100800 */
[----:B-1----:R-:W-:-:S03]  /*153f0*/  SHF.R.U32.HI R93, RZ, 0x7, R72 ;  /* 0x00000007ff5d7819 */ /* 0x002fc60000011648 */
        /* <DEDUP_REMOVED lines=23> */
[----:B------:R-:W3:Y:S04]  /*15570*/  LDL R73, [R1+0x13c] ;  /* 0x00013c0001497983 */ /* 0x000ee80000100800 */
[----:B------:R-:W4:Y:S04]  /*15580*/  LDL R72, [R1+0x70] ;  /* 0x0000700001487983 */ /* 0x000f280000100800 */
[----:B------:R-:W3:Y:S04]  /*15590*/  LDL.64 R8, [R1+0x160] ;  /* 0x0001600001087983 */ /* 0x000ee80000100a00 */
[----:B------:R-:W4:Y:S04]  /*155a0*/  LDL R21, [R1+0x168] ;  /* 0x0001680001157983 */ /* 0x000f280000100800 */
[----:B------:R-:W4:Y:S04]  /*155b0*/  LDL.128 R12, [R1+0x150] ;  /* 0x00015000010c7983 */ /* 0x000f280000100c00 */
[----:B-1----:R-:W4:Y:S04]  /*155c0*/  LDL.128 R4, [R1+0x140] ;  /* 0x0001400001047983 */ /* 0x002f280000100c00 */
[----:B--2---:R-:W2:Y:S01]  /*155d0*/  LD.E R20, desc[UR40][R74.64] ;  /* 0x000000284a147980 */ /* 0x004ea2000c101900 */
[----:B---3--:R-:W-:-:S02]  /*155e0*/  ISETP.NE.AND P1, PT, R8, 0x1, PT ;  /* 0x000000010800780c */ /* 0x008fc40003f25270 */
[----:B----4-:R-:W-:Y:S01]  /*155f0*/  ISETP.GE.AND P2, PT, R13, 0x1, PT ;  /* 0x000000010d00780c */ /* 0x010fe20003f46270 */
[----:B------:R-:W-:Y:S01]  /*15600*/  BSSY B0, `(.L_x_3293) ;  /* 0x000009e000007945 */ /* 0x000fe20003800000 */
[-C--:B--2---:R-:W-:Y:S01]  /*15610*/  FMUL.FTZ R11, R24, R20.reuse ;  /* 0x00000014180b7220 */ /* 0x084fe20000410000 */
[-C--:B------:R-:W-:Y:S01]  /*15620*/  FMUL.FTZ R24, R25, R20.reuse ;  /* 0x0000001419187220 */ /* 0x080fe20000410000 */
[-C--:B------:R-:W-:Y:S01]  /*15630*/  FMUL.FTZ R25, R28, R20.reuse ;  /* 0x000000141c197220 */ /* 0x080fe20000410000 */
[-C--:B------:R-:W-:Y:S01]  /*15640*/  FMUL.FTZ R28, R34, R20.reuse ;  /* 0x00000014221c7220 */ /* 0x080fe20000410000 */
[-C--:B------:R-:W-:Y:S01]  /*15650*/  FMUL.FTZ R34, R46, R20.reuse ;  /* 0x000000142e227220 */ /* 0x080fe20000410000 */
[----:B------:R-:W-:Y:S01]  /*15660*/  SHF.R.S32.HI R46, RZ, 0x1f, R73 ;  /* 0x0000001fff2e7819 */ /* 0x000fe20000011449 */
[-C--:B------:R-:W-:Y:S01]  /*15670*/  FMUL.FTZ R77, R36, R20.reuse ;  /* 0x00000014244d7220 */ /* 0x080fe20000410000 */
[-C--:B------:R-:W-:Y:S01]  /*15680*/  FMUL.FTZ R36, R50, R20.reuse ;  /* 0x0000001432247220 */ /* 0x080fe20000410000 */
[-C--:B------:R-:W-:Y:S01]  /*15690*/  FMUL.FTZ R50, R53, R20.reuse ;  /* 0x0000001435327220 */ /* 0x080fe20000410000 */
[-C--:B------:R-:W-:Y:S01]  /*156a0*/  FMUL.FTZ R18, R26, R20.reuse ;  /* 0x000000141a127220 */ /* 0x080fe20000410000 */
[----:B------:R-:W-:Y:S01]  /*156b0*/  LEA.HI R53, R46, R73, RZ, 0x7 ;  /* 0x000000492e357211 */ /* 0x000fe200078f38ff */
[-C--:B------:R-:W-:Y:S01]  /*156c0*/  FMUL.FTZ R26, R30, R20.reuse ;  /* 0x000000141e1a7220 */ /* 0x080fe20000410000 */
[-C--:B------:R-:W-:Y:S01]  /*156d0*/  FMUL.FTZ R30, R38, R20.reuse ;  /* 0x00000014261e7220 */ /* 0x080fe20000410000 */
[-C--:B------:R-:W-:Y:S01]  /*156e0*/  FMUL.FTZ R38, R54, R20.reuse ;  /* 0x0000001436267220 */ /* 0x080fe20000410000 */
[----:B------:R-:W-:Y:S01]  /*156f0*/  LOP3.LUT R54, R53, 0xffffff80, RZ, 0xc0, !PT ;  /* 0xffffff8035367812 */ /* 0x000fe200078ec0ff */
[-C--:B------:R-:W-:Y:S01]  /*15700*/  FMUL.FTZ R19, R27, R20.reuse ;  /* 0x000000141b137220 */ /* 0x080fe20000410000 */
[-C--:B------:R-:W-:Y:S01]  /*15710*/  FMUL.FTZ R74, R29, R20.reuse ;  /* 0x000000141d4a7220 */ /* 0x080fe20000410000 */
[----:B------:R-:W-:-:S02]  /*15720*/  FMUL.FTZ R27, R31, R20 ;  /* 0x000000141f1b7220 */ /* 0x000fc40000410000 */
[----:B------:R-:W-:Y:S02]  /*15730*/  IMAD.IADD R54, R73, 0x1, -R54 ;  /* 0x0000000149367824 */ /* 0x000fe400078e0a36 */
[-C--:B------:R-:W-:Y:S01]  /*15740*/  FMUL.FTZ R29, R35, R20.reuse ;  /* 0x00000014231d7220 */ /* 0x080fe20000410000 */
[-C--:B------:R-:W-:Y:S01]  /*15750*/  FMUL.FTZ R31, R39, R20.reuse ;  /* 0x00000014271f7220 */ /* 0x080fe20000410000 */
        /* <DEDUP_REMOVED lines=9> */
[----:B------:R-:W-:Y:S01]  /*157f0*/  FMUL.FTZ R76, R33, R20 ;  /* 0x00000014214c7220 */ /* 0x000fe20000410000 */
[----:B------:R-:W-:Y:S01]  /*15800*/  LEA.HI R60, R55, R54, RZ, 0x2 ;  /* 0x00000036373c7211 */ /* 0x000fe200078f10ff */
        /* <DEDUP_REMOVED lines=8> */
[----:B------:R-:W-:Y:S01]  /*15890*/  LEA.HI R59, R46, R73, RZ, 0x2 ;  /* 0x000000492e3b7211 */ /* 0x000fe200078f10ff */
[----:B------:R-:W-:Y:S01]  /*158a0*/  FMUL.FTZ R79, R45, R20 ;  /* 0x000000142d4f7220 */ /* 0x000fe20000410000 */
[----:B------:R-:W-:-:S02]  /*158b0*/  SHF.R.S32.HI R61, RZ, 0x2, R60 ;  /* 0x00000002ff3d7819 */ /* 0x000fc4000001143c */
[----:B------:R-:W-:Y:S01]  /*158c0*/  SHF.R.S32.HI R56, RZ, 0x1f, R60 ;  /* 0x0000001fff387819 */ /* 0x000fe2000001143c */
[----:B------:R-:W-:Y:S01]  /*158d0*/  FMUL.FTZ R45, R62, R20 ;  /* 0x000000143e2d7220 */ /* 0x000fe20000410000 */
[----:B------:R-:W-:Y:S02]  /*158e0*/  LOP3.LUT R62, R59, 0xfffffffc, RZ, 0xc0, !PT ;  /* 0xfffffffc3b3e7812 */ /* 0x000fe400078ec0ff */
[----:B------:R-:W-:Y:S02]  /*158f0*/  LEA.HI R59, R56, R61, RZ, 0x3 ;  /* 0x0000003d383b7211 */ /* 0x000fe400078f18ff */
[----:B------:R-:W-:Y:S01]  /*15900*/  SHF.R.S32.HI R56, RZ, 0x7, R53 ;  /* 0x00000007ff387819 */ /* 0x000fe20000011435 */
[----:B------:R-:W-:Y:S01]  /*15910*/  IMAD.IADD R73, R73, 0x1, -R62 ;  /* 0x0000000149497824 */ /* 0x000fe200078e0a3e */
        /* <DEDUP_REMOVED lines=14> */
[----:B------:R-:W-:Y:S01]  /*15a00*/  @P1 IMAD.HI.U32 R56, R62, R9, RZ ;  /* 0x000000093e381227 */ /* 0x000fe200078e00ff */
[----:B------:R-:W-:-:S04]  /*15a10*/  LOP3.LUT R9, R60, 0x7ffffffc, RZ, 0xc0, !PT ;  /* 0x7ffffffc3c097812 */ /* 0x000fc800078ec0ff */
[----:B------:R-:W-:Y:S01]  /*15a20*/  @P1 SHF.R.U32.HI R62, RZ, R21, R56 ;  /* 0x00000015ff3e1219 */ /* 0x000fe20000011638 */
[----:B------:R-:W-:-:S04]  /*15a30*/  IMAD.MOV.U32 R21, RZ, RZ, -0x60 ;  /* 0xffffffa0ff157424 */ /* 0x000fc800078e00ff */
[----:B------:R-:W1:Y:S01]  /*15a40*/  SHFL.IDX PT, R56, R62, RZ, 0x1c1f ;  /* 0x001c1fff3e387589 */ /* 0x000e6200000e0000 */
[----:B------:R-:W-:Y:S02]  /*15a50*/  IMAD.IADD R54, R54, 0x1, -R9 ;  /* 0x0000000136367824 */ /* 0x000fe400078e0a09 */
        /* <DEDUP_REMOVED lines=11> */
[----:B------:R-:W-:-:S02]  /*15b10*/  IMAD R21, R10, R21, 0x1 ;  /* 0x000000010a157424 */ /* 0x000fc400078e0215 */
[----:B------:R-:W-:Y:S01]  /*15b20*/  FMUL.FTZ R20, R71, R20 ;  /* 0x0000001447147220 */ /* 0x000fe20000410000 */
[----:B------:R-:W2:Y:S01]  /*15b30*/  MUFU.TANH R11, R11 ;  /* 0x0000000b000b7308 */ /* 0x000ea20000002400 */
[----:B------:R-:W-:Y:S01]  /*15b40*/  IMAD R21, R54, -0x2, R21 ;  /* 0xfffffffe36157824 */ /* 0x000fe200078e0215 */
[----:B------:R-:W-:-:S06]  /*15b50*/  LOP3.LUT R55, RZ, R6, RZ, 0x33, !PT ;  /* 0x00000006ff377212 */ /* 0x000fcc00078e33ff */
[----:B------:R-:W3:Y:S01]  /*15b60*/  MUFU.TANH R24, R24 ;  /* 0x0000001800187308 */ /* 0x000ee20000002400 */
[----:B------:R-:W-:-:S07]  /*15b70*/  IADD3 R54, -R4, R21, R5 ;  /* 0x0000001504367210 */ /* 0x000fce0007ffe105 */
        /* <DEDUP_REMOVED lines=48> */
[----:B------:R-:W-:Y:S02]  /*15e80*/  IMAD R63, R10, -0x60, R12 ;  /* 0xffffffa00a3f7824 */ /* 0x000fe400078e020c */
[----:B------:R-:W-:Y:S02]  /*15e90*/  VIADD R64, R21, 0xffffffff ;  /* 0xffffffff15407836 */ /* 0x000fe40000000000 */
        /* <DEDUP_REMOVED lines=13> */
.L_x_3296:
[----:B------:R-:W-:-:S13]  /*15f70*/  ISETP.NE.AND P1, PT, R13, 0x1, PT ;  /* 0x000000010d00780c */ /* 0x000fda0003f25270 */
[----:B------:R-:W-:-:S05]  /*15f80*/  @P1 IMAD.HI.U32 R54, R12, R14, RZ ;  /* 0x0000000e0c361227 */ /* 0x000fca00078e00ff */
[----:B------:R-:W-:-:S07]  /*15f90*/  @P1 SHF.R.U32.HI R12, RZ, R15, R54 ;  /* 0x0000000fff0c1219 */ /* 0x000fce0000011636 */
.L_x_3297:
[----:B------:R-:W-:Y:S05]  /*15fa0*/  BSYNC B1 ;  /* 0x0000000000017941 */ /* 0x000fea0003800000 */
.L_x_3295:
[----:B------:R-:W-:-:S05]  /*15fb0*/  IMAD R12, R12, R13, R64 ;  /* 0x0000000d0c0c7224 */ /* 0x000fca00078e0240 */
[----:B------:R-:W-:Y:S02]  /*15fc0*/  VIMNMX R7, R7, R12, !PT ;  /* 0x0000000c07077248 */ /* 0x000fe40007fe0100 */
[----:B------:R-:W-:-:S07]  /*15fd0*/  VIADDMNMX R6, R12, R13, R6, PT ;  /* 0x0000000d0c067246 */ /* 0x000fce0003800106 */
.L_x_3294:
[----:B------:R-:W-:Y:S05]  /*15fe0*/  BSYNC B0 ;  /* 0x0000000000007941 */ /* 0x000fea0003800000 */
.L_x_3293:
[C---:B------:R-:W-:Y:S01]  /*15ff0*/  ISETP.GE.AND P1, PT, R63.reuse, 0x2, PT ;  /* 0x000000023f00780c */ /* 0x040fe20003f26270 */
[----:B------:R-:W1:Y:S01]  /*16000*/  SHFL.IDX PT, R62, R62, 0x1, 0x1c1f ;  /* 0x003c1f003e3e7f89 */ /* 0x000e6200000e0000 */
[----:B------:R-:W-:Y:S01]  /*16010*/  ISETP.GE.AND P3, PT, R63, 0xa, PT ;  /* 0x0000000a3f00780c */ /* 0x000fe20003f66270 */
[----:B------:R-:W-:Y:S01]  /*16020*/  BSSY B0, `(.L_x_3298) ;  /* 0x0000087000007945 */ /* 0x000fe20003800000 */
[----:B------:R-:W-:Y:S02]  /*16030*/  P2R R66, PR, RZ, 0x2 ;  /* 0x00000002ff427803 */ /* 0x000fe40000000000 */
[----:B------:R-:W-:Y:S02]  /*16040*/  ISETP.GT.AND P1, PT, R7, 0x1, !P1 ;  /* 0x000000010700780c */ /* 0x000fe40004f24270 */
[----:B------:R-:W-:Y:S02]  /*16050*/  ISETP.GE.AND P2, PT, R63, 0x9, PT ;  /* 0x000000093f00780c */ /* 0x000fe40003f46270 */
[----:B------:R-:W-:-:S02]  /*16060*/  ISETP.LT.OR P1, PT, R6, 0x2, P1 ;  /* 0x000000020600780c */ /* 0x000fc40000f21670 */
[----:B------:R-:W-:Y:S02]  /*16070*/  P2R R67, PR, RZ, 0x4 ;  /* 0x00000004ff437803 */ /* 0x000fe40000000000 */
[----:B------:R-:W-:Y:S02]  /*16080*/  FSEL R24, R24, -INF , !P1 ;  /* 0xff80000018187808 */ /* 0x000fe40004800000 */
[C---:B------:R-:W-:Y:S02]  /*16090*/  ISETP.GT.AND P1, PT, R7.reuse, 0x9, !P3 ;  /* 0x000000090700780c */ /* 0x040fe40005f24270 */
[----:B------:R-:W-:Y:S02]  /*160a0*/  P2R R70, PR, RZ, 0x8 ;  /* 0x00000008ff467803 */ /* 0x000fe40000000000 */
[----:B------:R-:W-:Y:S02]  /*160b0*/  ISETP.LT.OR P1, PT, R6, 0xa, P1 ;  /* 0x0000000a0600780c */ /* 0x000fe40000f21670 */
[----:B------:R-:W-:-:S02]  /*160c0*/  ISETP.GT.AND P2, PT, R7, 0x8, !P2 ;  /* 0x000000080700780c */ /* 0x000fc40005744270 */
[----:B------:R-:W-:Y:S02]  /*160d0*/  ISETP.GE.AND P3, PT, R63, 0x11, PT ;  /* 0x000000113f00780c */ /* 0x000fe40003f66270 */
[----:B0-----:R-:W-:Y:S02]  /*160e0*/  FSEL R74, R74, -INF , !P1 ;  /* 0xff8000004a4a7808 */ /* 0x001fe40004800000 */
[C---:B------:R-:W-:Y:S02]  /*160f0*/  ISETP.LT.OR P2, PT, R6.reuse, 0x9, P2 ;  /* 0x000000090600780c */ /* 0x040fe40001741670 */
        /* <DEDUP_REMOVED lines=27> */
[C---:B------:R-:W-:Y:S02]  /*162b0*/  ISETP.LT.OR P1, PT, R6.reuse, 0x22, P1 ;  /* 0x000000220600780c */ /* 0x040fe40000f21670 */
        /* <DEDUP_REMOVED lines=45> */
[----:B------:R-:W-:Y:S02]  /*16590*/  P2R R71, PR, RZ, 0x8 ;  /* 0x00000008ff477803 */ /* 0x000fe40000000000 */
[----:B------:R-:W-:-:S02]  /*165a0*/  FSEL R41, R57, -INF , !P1 ;  /* 0xff80000039297808 */ /* 0x000fc40004800000 */
        /* <DEDUP_REMOVED lines=17> */
[----:B------:R-:W-:-:S04]  /*166c0*/  ISETP.GT.AND P6, PT, R7, RZ, !P5 ;  /* 0x000000ff0700720c */ /* 0x000fc80006fc4270 */
[----:B------:R-:W-:-:S04]  /*166d0*/  ISETP.LT.OR P6, PT, R6, 0x1, P6 ;  /* 0x000000010600780c */ /* 0x000fc800037c1670 */
[----:B------:R-:W-:Y:S02]  /*166e0*/  FSEL R65, R11, -INF , !P6 ;  /* 0xff8000000b417808 */ /* 0x000fe40007000000 */
[----:B------:R-:W-:-:S04]  /*166f0*/  ISETP.GE.AND P6, PT, R63, 0x5a, PT ;  /* 0x0000005a3f00780c */ /* 0x000fc80003fc6270 */
[----:B------:R-:W-:Y:S02]  /*16700*/  P2R R68, PR, RZ, 0x40 ;  /* 0x00000040ff447803 */ /* 0x000fe40000000000 */
[----:B------:R-:W-:Y:S01]  /*16710*/  ISETP.GT.AND P6, PT, R7, 0x59, !P6 ;  /* 0x000000590700780c */ /* 0x000fe200077c4270 */
[----:B-1----:R-:W-:-:S03]  /*16720*/  IMAD.IADD R7, R61, 0x1, R62 ;  /* 0x000000013d077824 */ /* 0x002fc600078e023e */
        /* <DEDUP_REMOVED lines=15> */
.L_x_3301:
[----:B------:R-:W-:-:S13]  /*16820*/  ISETP.NE.AND P6, PT, R13, 0x1, PT ;  /* 0x000000010d00780c */ /* 0x000fda0003fc5270 */
[----:B------:R-:W-:-:S05]  /*16830*/  @P6 IMAD.HI.U32 R14, R4, R14, RZ ;  /* 0x0000000e040e6227 */ /* 0x000fca00078e00ff */
[----:B------:R-:W-:-:S07]  /*16840*/  @P6 SHF.R.U32.HI R4, RZ, R15, R14 ;  /* 0x0000000fff046219 */ /* 0x000fce000001160e */
.L_x_3302:
[----:B------:R-:W-:Y:S05]  /*16850*/  BSYNC B1 ;  /* 0x0000000000017941 */ /* 0x000fea0003800000 */
.L_x_3300:
[----:B------:R-:W-:-:S05]  /*16860*/  IMAD R4, R4, R13, R64 ;  /* 0x0000000d04047224 */ /* 0x000fca00078e0240 */
[----:B------:R-:W-:Y:S02]  /*16870*/  VIADDMNMX R6, R4, R13, R6, PT ;  /* 0x0000000d04067246 */ /* 0x000fe40003800106 */
[----:B------:R-:W-:-:S07]  /*16880*/  VIMNMX R7, R7, R4, !PT ;  /* 0x0000000407077248 */ /* 0x000fce0007fe0100 */
.L_x_3299:
[----:B------:R-:W-:Y:S05]  /*16890*/  BSYNC B0 ;  /* 0x0000000000007941 */ /* 0x000fea0003800000 */
.L_x_3298:
[----:B------:R-:W2:Y:S01]  /*168a0*/  LD.E.64 R4, desc[UR40][R16.64+0x230] ;  /* 0x0002302810047980 */ /* 0x000ea2000c101b00 */
[----:B------:R-:W-:Y:S02]  /*168b0*/  ISETP.GT.AND P5, PT, R7, RZ, !P5 ;  /* 0x000000ff0700720c */ /* 0x000fe40006fa4270 */
        /* <DEDUP_REMOVED lines=67> */
[C---:B------:R-:W-:Y:S02]  /*16cf0*/  ISETP.GT.AND P5, PT, R7.reuse, 0x41, !P6 ;  /* 0x000000410700780c */ /* 0x040fe400077a4270 */
[C---:B------:R-:W-:Y:S02]  /*16d00*/  ISETP.GT.AND P1, PT, R7.reuse, 0x49, !P1 ;  /* 0x000000490700780c */ /* 0x040fe40004f24270 */
[----:B------:R-:W-:Y:S02]  /*16d10*/  ISETP.LT.OR P5, PT, R6, 0x42, P5 ;  /* 0x000000420600780c */ /* 0x000fe40002fa1670 */
[----:B------:R-:W-:Y:S02]  /*16d20*/  ISETP.GT.AND P2, PT, R7, 0x50, !P2 ;  /* 0x000000500700780c */ /* 0x000fe40005744270 */
[----:B------:R-:W-:-:S02]  /*16d30*/  FSEL R43, R43, -INF , !P5 ;  /* 0xff8000002b2b7808 */ /* 0x000fc40006800000 */
[----:B------:R-:W-:Y:S02]  /*16d40*/  ISETP.NE.AND P5, PT, R91, RZ, PT ;  /* 0x000000ff5b00720c */ /* 0x000fe40003fa5270 */
[----:B------:R-:W-:Y:S02]  /*16d50*/  ISETP.GT.AND P3, PT, R7, 0x51, !P3 ;  /* 0x000000510700780c */ /* 0x000fe40005f64270 */
[----:B--2---:R-:W-:Y:S02]  /*16d60*/  FMNMX.FTZ R13, R65, R4, !PT ;  /* 0x00000004410d7209 */ /* 0x004fe40007810000 */
[----:B------:R-:W-:Y:S02]  /*16d70*/  ISETP.NE.AND P6, PT, R68, RZ, PT ;  /* 0x000000ff4400720c */ /* 0x000fe40003fc5270 */
[----:B------:R-:W-:-:S04]  /*16d80*/  FMNMX.FTZ R32, R24, R13, !PT ;  /* 0x0000000d18207209 */ /* 0x000fc80007810000 */
        /* <DEDUP_REMOVED lines=43> */
[C---:B------:R-:W-:Y:S02]  /*17040*/  ISETP.LT.OR P1, PT, R6.reuse, 0x4a, P1 ;  /* 0x0000004a0600780c */ /* 0x040fe40000f21670 */
[----:B------:R-:W-:Y:S01]  /*17050*/  FSEL R45, R45, -INF , !P5 ;  /* 0xff8000002d2d7808 */ /* 0x000fe20006800000 */
[----:B------:R-:W0:Y:S01]  /*17060*/  SHFL.BFLY PT, R19, R34, 0x1, 0x1f ;  /* 0x0c201f0022137f89 */ /* 0x000e2200000e0000 */
[----:B------:R-:W-:Y:S02]  /*17070*/  FMNMX.FTZ R32, R43, R32, !PT ;  /* 0x000000202b207209 */ /* 0x000fe40007810000 */
[----:B------:R-:W-:Y:S02]  /*17080*/  ISETP.LT.OR P2, PT, R6, 0x51, P2 ;  /* 0x000000510600780c */ /* 0x000fe40001741670 */
[----:B------:R-:W-:Y:S02]  /*17090*/  FSEL R46, R46, -INF , !P1 ;  /* 0xff8000002e2e7808 */ /* 0x000fe40004800000 */
[----:B------:R-:W-:-:S02]  /*170a0*/  FMNMX.FTZ R13, R45, R32, !PT ;  /* 0x000000202d0d7209 */ /* 0x000fc40007810000 */
[C---:B------:R-:W-:Y:S02]  /*170b0*/  ISETP.GT.AND P4, PT, R7.reuse, 0x58, !P4 ;  /* 0x000000580700780c */ /* 0x040fe40006784270 */
        /* <DEDUP_REMOVED lines=10> */
[----:B------:R-:W-:-:S02]  /*17160*/  IADD3 R6, P2, R16, 0x230, RZ ;  /* 0x0000023010067810 */ /* 0x000fc40007f5e0ff */
[----:B------:R-:W-:Y:S02]  /*17170*/  FSEL R66, R20, -INF , !P1 ;  /* 0xff80000014427808 */ /* 0x000fe40004800000 */
[----:B------:R-:W-:Y:S01]  /*17180*/  FMNMX.FTZ R13, R9, R32, !PT ;  /* 0x00000020090d7209 */ /* 0x000fe20007810000 */
[----:B------:R-:W-:Y:S01]  /*17190*/  IMAD.X R7, RZ, RZ, R17, P2 ;  /* 0x000000ffff077224 */ /* 0x000fe200010e0611 */
        /* <DEDUP_REMOVED lines=18> */
[----:B------:R-:W-:Y:S02]  /*172c0*/  FADD.FTZ R34, R5, -R34 ;  /* 0x8000002205227221 */ /* 0x000fe40000010000 */
[----:B------:R-:W5:Y:S01]  /*172d0*/  LD.E R5, desc[UR40][R16.64+0x270] ;  /* 0x0002702810057980 */ /* 0x000f62000c101900 */
[C---:B--2---:R-:W-:Y:S01]  /*172e0*/  FSETP.NEU.FTZ.AND P1, PT, R70.reuse, -INF , PT ;  /* 0xff8000004600780b */ /* 0x044fe20003f3d000 */
[-C--:B---3--:R-:W-:Y:S01]  /*172f0*/  FMUL.FTZ R13, R70, R67.reuse ;  /* 0x00000043460d7220 */ /* 0x088fe20000410000 */
[----:B0-----:R-:W-:Y:S02]  /*17300*/  FMUL.FTZ R32, R32, R67 ;  /* 0x0000004320207220 */ /* 0x001fe40000410000 */
[----:B------:R-:W-:Y:S02]  /*17310*/  FSEL R7, R70, RZ, P1 ;  /* 0x000000ff46077208 */ /* 0x000fe40000800000 */
[----:B------:R-:W-:-:S03]  /*17320*/  FSEL R6, R13, RZ, P1 ;  /* 0x000000ff0d067208 */ /* 0x000fc60000800000 */
[----:B------:R-:W-:Y:S02]  /*17330*/  FADD.FTZ R4, R4, -R7 ;  /* 0x8000000704047221 */ /* 0x000fe40000010000 */
        /* <DEDUP_REMOVED lines=24> */
[----:B------:R-:W-:Y:S01]  /*174c0*/  FSEL R6, R32, RZ, P2 ;  /* 0x000000ff20067208 */ /* 0x000fe20001000000 */
[----:B------:R-:W-:Y:S01]  /*174d0*/  FMUL.FTZ R13, R67, R34 ;  /* 0x00000022430d7220 */ /* 0x000fe20000410000 */
[----:B------:R-:W-:-:S03]  /*174e0*/  FMUL.FTZ R4, R4, R67 ;  /* 0x0000004304047220 */ /* 0x000fc60000410000 */
[-CC-:B------:R-:W-:Y:S01]  /*174f0*/  FFMA.FTZ R36, R58, R67.reuse, -R6.reuse ;  /* 0x000000433a247223 */ /* 0x180fe20000010806 */
[-CC-:B------:R-:W-:Y:S01]  /*17500*/  FFMA.FTZ R153, R64, R67.reuse, -R6.reuse ;  /* 0x0000004340997223 */ /* 0x180fe20000010806 */
[----:B------:R-:W-:Y:S01]  /*17510*/  MUFU.EX2 R152, R152 ;  /* 0x0000009800987308 */ /* 0x000fe20000000800 */
[----:B------:R-:W-:-:S07]  /*17520*/  FFMA.FTZ R34, R57, R67, -R6 ;  /* 0x0000004339227223 */ /* 0x000fce0000010806 */
[----:B------:R-:W4:Y:S01]  /*17530*/  MUFU.EX2 R7, R4 ;  /* 0x0000000400077308 */ /* 0x000f220000000800 */
[----:B------:R-:W-:-:S07]  /*17540*/  FFMA.FTZ R155, R63, R67, -R6 ;  /* 0x000000433f9b7223 */ /* 0x000fce0000010806 */
[----:B------:R-:W-:Y:S08]  /*17550*/  MUFU.EX2 R13, R13 ;  /* 0x0000000d000d7308 */ /* 0x000ff00000000800 */
[----:B------:R-:W5:Y:S01]  /*17560*/  MUFU.EX2 R36, R36 ;  /* 0x0000002400247308 */ /* 0x000f620000000800 */
[----:B------:R-:W-:-:S07]  /*17570*/  FFMA.FTZ R32, R59, R67, -R6 ;  /* 0x000000433b207223 */ /* 0x000fce0000010806 */
[----:B------:R-:W0:Y:S08]  /*17580*/  MUFU.EX2 R37, R37 ;  /* 0x0000002500257308 */ /* 0x000e300000000800 */
[----:B------:R-:W1:Y:S01]  /*17590*/  MUFU.EX2 R153, R153 ;  /* 0x0000009900997308 */ /* 0x000e620000000800 */
[----:B------:R-:W-:-:S07]  /*175a0*/  FFMA.FTZ R157, R62, R67, -R6 ;  /* 0x000000433e9d7223 */ /* 0x000fce0000010806 */
[----:B------:R-:W2:Y:S08]  /*175b0*/  MUFU.EX2 R35, R35 ;  /* 0x0000002300237308 */ /* 0x000eb00000000800 */
[----:B------:R-:W3:Y:S01]  /*175c0*/  MUFU.EX2 R34, R34 ;  /* 0x0000002200227308 */ /* 0x000ee20000000800 */
[----:B----4-:R-:W-:Y:S01]  /*175d0*/  FFMA.FTZ R12, R7, R69, R152 ;  /* 0x00000045070c7223 */ /* 0x010fe20000010098 */
[----:B-----5:R-:W-:-:S06]  /*175e0*/  FFMA.FTZ R68, R13, R68, R36 ;  /* 0x000000440d447223 */ /* 0x020fcc0000010024 */
[----:B------:R-:W4:Y:S01]  /*175f0*/  MUFU.EX2 R154, R154 ;  /* 0x0000009a009a7308 */ /* 0x000f220000000800 */
        /* <DEDUP_REMOVED lines=8> */
[----:B---3--:R-:W-:-:S06]  /*17680*/  FADD.FTZ R4, R34, R11 ;  /* 0x0000000b22047221 */ /* 0x008fcc0000010000 */
[----:B------:R-:W2:Y:S01]  /*17690*/  MUFU.EX2 R156, R156 ;  /* 0x0000009c009c7308 */ /* 0x000ea20000000800 */
[----:B------:R-:W-:-:S07]  /*176a0*/  FFMA.FTZ R28, R28, R67, -R6 ;  /* 0x000000431c1c7223 */ /* 0x000fce0000010806 */
[----:B------:R-:W3:Y:S01]  /*176b0*/  MUFU.EX2 R157, R157 ;  /* 0x0000009d009d7308 */ /* 0x000ee20000000800 */
[----:B----4-:R-:W-:Y:S01]  /*176c0*/  FADD.FTZ R12, R154, R21 ;  /* 0x000000159a0c7221 */ /* 0x010fe20000010000 */
[----:B-----5:R-:W-:-:S06]  /*176d0*/  FADD.FTZ R11, R155, R4 ;  /* 0x000000049b0b7221 */ /* 0x020fcc0000010000 */
        /* <DEDUP_REMOVED lines=43> */
[----:B------:R-:W-:Y:S01]  /*17990*/  FFMA.FTZ R21, R8, R67, -R6 ;  /* 0x0000004308157223 */ /* 0x000fe20000010806 */
[----:B----4-:R-:W-:-:S06]  /*179a0*/  FADD.FTZ R4, R230, R11 ;  /* 0x0000000be6047221 */ /* 0x010fcc0000010000 */
[----:B------:R-:W4:Y:S01]  /*179b0*/  MUFU.EX2 R227, R227 ;  /* 0x000000e300e37308 */ /* 0x000f220000000800 */
[----:B-----5:R-:W-:Y:S01]  /*179c0*/  FADD.FTZ R8, R228, R25 ;  /* 0x00000019e4087221 */ /* 0x020fe20000010000 */
[----:B------:R-:W-:-:S06]  /*179d0*/  FFMA.FTZ R167, R45, R67, -R6 ;  /* 0x000000432da77223 */ /* 0x000fcc0000010806 */
        /* <DEDUP_REMOVED lines=8> */
[----:B------:R-:W2:Y:S08]  /*17a60*/  MUFU.EX2 R174, R174 ;  /* 0x000000ae00ae7308 */ /* 0x000eb00000000800 */
[----:B------:R-:W3:Y:S01]  /*17a70*/  MUFU.EX2 R172, R172 ;  /* 0x000000ac00ac7308 */ /* 0x000ee20000000800 */
[----:B----4-:R-:W-:Y:S01]  /*17a80*/  FADD.FTZ R4, R227, R4 ;  /* 0x00000004e3047221 */ /* 0x010fe20000010000 */
[----:B-----5:R-:W-:-:S06]  /*17a90*/  FADD.FTZ R8, R225, R8 ;  /* 0x00000008e1087221 */ /* 0x020fcc0000010000 */
[----:B------:R-:W4:Y:S01]  /*17aa0*/  MUFU.EX2 R170, R170 ;  /* 0x000000aa00aa7308 */ /* 0x000f220000000800 */
[----:B------:R-:W-:-:S07]  /*17ab0*/  FFMA.FTZ R164, R53, R67, -R6 ;  /* 0x0000004335a47223 */ /* 0x000fce0000010806 */
[----:B------:R-:W5:Y:S01]  /*17ac0*/  MUFU.EX2 R167, R167 ;  /* 0x000000a700a77308 */ /* 0x000f620000000800 */
[----:B------:R-:W-:Y:S01]  /*17ad0*/  FFMA.FTZ R11, R9, R67, -R6 ;  /* 0x00000043090b7223 */ /* 0x000fe20000010806 */
[----:B0-----:R-:W-:Y:S01]  /*17ae0*/  FADD.FTZ R9, R173, R4 ;  /* 0x00000004ad097221 */ /* 0x001fe20000010000 */
[----:B-1----:R-:W-:-:S05]  /*17af0*/  FADD.FTZ R25, R171, R8 ;  /* 0x00000008ab197221 */ /* 0x002fca0000010000 */
[----:B------:R-:W0:Y:S08]  /*17b00*/  MUFU.EX2 R169, R169 ;  /* 0x000000a900a97308 */ /* 0x000e300000000800 */
        /* <DEDUP_REMOVED lines=8> */
[----:B------:R-:W4:Y:S08]  /*17b90*/  MUFU.EX2 R166, R166 ;  /* 0x000000a600a67308 */ /* 0x000f300000000800 */
[----:B------:R-:W5:Y:S01]  /*17ba0*/  MUFU.EX2 R164, R164 ;  /* 0x000000a400a47308 */ /* 0x000f620000000800 */
[----:B0-----:R-:W-:Y:S01]  /*17bb0*/  FADD.FTZ R6, R169, R6 ;  /* 0x00000006a9067221 */ /* 0x001fe20000010000 */
[----:B-1----:R-:W-:-:S06]  /*17bc0*/  FADD.FTZ R4, R168, R9 ;  /* 0x00000009a8047221 */ /* 0x002fcc0000010000 */
[----:B------:R-:W0:Y:S08]  /*17bd0*/  MUFU.EX2 R19, R19 ;  /* 0x0000001300137308 */ /* 0x000e300000000800 */
[----:B------:R-:W1:Y:S01]  /*17be0*/  MUFU.EX2 R11, R11 ;  /* 0x0000000b000b7308 */ /* 0x000e620000000800 */
[----:B--2---:R-:W-:Y:S01]  /*17bf0*/  FADD.FTZ R9, R165, R6 ;  /* 0x00000006a5097221 */ /* 0x004fe20000010000 */
[----:B---3--:R-:W-:-:S06]  /*17c00*/  FADD.FTZ R25, R21, R4 ;  /* 0x0000000415197221 */ /* 0x008fcc0000010000 */
[----:B------:R-:W2:Y:S08]  /*17c10*/  MUFU.EX2 R20, R20 ;  /* 0x0000001400147308 */ /* 0x000eb00000000800 */
[----:B------:R-:W3:Y:S01]  /*17c20*/  MUFU.EX2 R18, R18 ;  /* 0x0000001200127308 */ /* 0x000ee20000000800 */
[----:B----4-:R-:W-:Y:S01]  /*17c30*/  FADD.FTZ R6, R166, R9 ;  /* 0x00000009a6067221 */ /* 0x010fe20000010000 */
[----:B-----5:R-:W-:Y:S01]  /*17c40*/  FADD.FTZ R8, R164, R25 ;  /* 0x00000019a4087221 */ /* 0x020fe20000010000 */
        /* <DEDUP_REMOVED lines=8> */
[----:B---3--:R-:W-:-:S03]  /*17cd0*/  FADD.FTZ R27, R18, R27 ;  /* 0x0000001b121b7221 */ /* 0x008fc60000010000 */
[----:B------:R0:W-:Y:S04]  /*17ce0*/  ST.E desc[UR40][R16.64+0x240], R25 ;  /* 0x0002401910007985 */ /* 0x0001e8000c101928 */
[----:B------:R1:W-:Y:S04]  /*17cf0*/  ST.E desc[UR40][R16.64+0x244], R27 ;  /* 0x0002441b10007985 */ /* 0x0003e8000c101928 */
[----:B------:R-:W2:Y:S02]  /*17d00*/  LD.E R6, desc[UR40][R8.64] ;  /* 0x0000002808067980 */ /* 0x000ea4000c101900 */
[----:B--2---:R-:W-:-:S05]  /*17d10*/  FMUL.FTZ R39, R7, R6 ;  /* 0x0000000607277220 */ /* 0x004fca0000410000 */
[----:B------:R2:W-:Y:S04]  /*17d20*/  ST.E desc[UR40][R8.64], R39 ;  /* 0x0000002708007985 */ /* 0x0005e8000c101928 */
[----:B------:R-:W3:Y:S04]  /*17d30*/  LD.E R41, desc[UR40][R16.64+0x464] ;  /* 0x0004642810297980 */ /* 0x000ee8000c101900 */
[----:B------:R-:W0:Y:S04]  /*17d40*/  LD.E R100, desc[UR40][R16.64+0x284] ;  /* 0x0002842810647980 */ /* 0x000e28000c101900 */
[----:B------:R-:W4:Y:S04]  /*17d50*/  LD.E R98, desc[UR40][R16.64+0x280] ;  /* 0x0002802810627980 */ /* 0x000f28000c101900 */
[----:B------:R-:W1:Y:S04]  /*17d60*/  LD.E R102, desc[UR40][R16.64+0x290] ;  /* 0x0002902810667980 */ /* 0x000e68000c101900 */
[----:B------:R-:W2:Y:S04]  /*17d70*/  LD.E R104, desc[UR40][R16.64+0x294] ;  /* 0x0002942810687980 */ /* 0x000ea8000c101900 */
        /* <DEDUP_REMOVED lines=57> */
[C---:B---3--:R-:W-:Y:S01]  /*18110*/  FMUL.FTZ R47, R7.reuse, R41 ;  /* 0x00000029072f7220 */ /* 0x048fe20000410000 */
[----:B0-----:R-:W-:-:S04]  /*18120*/  FMUL.FTZ R25, R7, R100 ;  /* 0x0000006407197220 */ /* 0x001fc80000410000 */
[----:B------:R-:W-:Y:S01]  /*18130*/  ST.E desc[UR40][R16.64+0x464], R47 ;  /* 0x0004642f10007985 */ /* 0x000fe2000c101928 */
[----:B----4-:R-:W-:-:S03]  /*18140*/  FMUL.FTZ R5, R7, R98 ;  /* 0x0000006207057220 */ /* 0x010fc60000410000 */
[----:B------:R0:W-:Y:S01]  /*18150*/  ST.E desc[UR40][R16.64+0x284], R25 ;  /* 0x0002841910007985 */ /* 0x0001e2000c101928 */
[C---:B-1----:R-:W-:Y:S01]  /*18160*/  FMUL.FTZ R27, R7.reuse, R102 ;  /* 0x00000066071b7220 */ /* 0x042fe20000410000 */
[C---:B--2---:R-:W-:Y:S01]  /*18170*/  FMUL.FTZ R39, R7.reuse, R104 ;  /* 0x0000006807277220 */ /* 0x044fe20000410000 */
[C---:B-----5:R-:W-:Y:S01]  /*18180*/  FMUL.FTZ R41, R7.reuse, R106 ;  /* 0x0000006a07297220 */ /* 0x060fe20000410000 */
[C---:B------:R-:W-:Y:S01]  /*18190*/  FMUL.FTZ R43, R7.reuse, R108 ;  /* 0x0000006c072b7220 */ /* 0x040fe20000410000 */
[C---:B------:R-:W-:Y:S01]  /*181a0*/  FMUL.FTZ R45, R7.reuse, R110 ;  /* 0x0000006e072d7220 */ /* 0x040fe20000410000 */
[C---:B0-----:R-:W-:Y:S01]  /*181b0*/  FMUL.FTZ R25, R7.reuse, R114 ;  /* 0x0000007207197220 */ /* 0x041fe20000410000 */
[C---:B------:R-:W-:Y:S01]  /*181c0*/  FMUL.FTZ R47, R7.reuse, R116 ;  /* 0x00000074072f7220 */ /* 0x040fe20000410000 */
[C---:B------:R-:W-:Y:S01]  /*181d0*/  FMUL.FTZ R49, R7.reuse, R118 ;  /* 0x0000007607317220 */ /* 0x040fe20000410000 */
[----:B------:R0:W-:Y:S04]  /*181e0*/  ST.E desc[UR40][R16.64+0x280], R5 ;  /* 0x0002800510007985 */ /* 0x0001e8000c101928 */
[----:B------:R1:W-:Y:S01]  /*181f0*/  ST.E desc[UR40][R16.64+0x290], R27 ;  /* 0x0002901b10007985 */ /* 0x0003e2000c101928 */
[----:B------:R-:W-:-:S03]  /*18200*/  FMUL.FTZ R51, R7, R120 ;  /* 0x0000007807337220 */ /* 0x000fc60000410000 */
        /* <DEDUP_REMOVED lines=12> */
[C---:B-1----:R-:W-:Y:S01]  /*182d0*/  FMUL.FTZ R45, R7.reuse, R130 ;  /* 0x00000082072d7220 */ /* 0x042fe20000410000 */
[C---:B--2---:R-:W-:Y:S01]  /*182e0*/  FMUL.FTZ R25, R7.reuse, R134 ;  /* 0x0000008607197220 */ /* 0x044fe20000410000 */
[C---:B---3--:R-:W-:Y:S01]  /*182f0*/  FMUL.FTZ R47, R7.reuse, R136 ;  /* 0x00000088072f7220 */ /* 0x048fe20000410000 */
[C---:B0-----:R-:W-:Y:S01]  /*18300*/  FMUL.FTZ R49, R7.reuse, R138 ;  /* 0x0000008a07317220 */ /* 0x041fe20000410000 */
        /* <DEDUP_REMOVED lines=81> */
[----:B------:R-:W-:-:S04]  /*18820*/  LOP3.LUT R6, R4, 0x8, RZ, 0xfc, !PT ;  /* 0x0000000804067812 */ /* 0x000fc800078efcff */
[----:B------:R0:W-:Y:S04]  /*18830*/  ST.E desc[UR40][R16.64+0x460], R7 ;  /* 0x0004600710007985 */ /* 0x0001e8000c101928 */
[----:B------:R1:W-:Y:S04]  /*18840*/  ST.E desc[UR40][R16.64+0x3f4], R5 ;  /* 0x0003f40510007985 */ /* 0x0003e8000c101928 */
[----:B------:R-:W-:Y:S01]  /*18850*/  ST.E desc[UR40][R16.64+0x414], R51 ;  /* 0x0004143310007985 */ /* 0x000fe2000c101928 */
[----:B0-----:R-:W-:-:S03]  /*18860*/  IMAD.MOV.U32 R7, RZ, RZ, R9 ;  /* 0x000000ffff077224 */ /* 0x001fc600078e0009 */
[----:B------:R0:W-:Y:S04]  /*18870*/  ST.E desc[UR40][R16.64+0x420], R27 ;  /* 0x0004201b10007985 */ /* 0x0001e8000c101928 */
[----:B------:R-:W-:Y:S04]  /*18880*/  ST.E desc[UR40][R16.64+0x424], R39 ;  /* 0x0004242710007985 */ /* 0x000fe8000c101928 */
        /* <DEDUP_REMOVED lines=8> */
[----:B-1----:R-:W-:-:S02]  /*18910*/  IMAD.MOV.U32 R5, RZ, RZ, R9 ;  /* 0x000000ffff057224 */ /* 0x002fc400078e0009 */
[----:B0-----:R-:W-:-:S05]  /*18920*/  FMUL.FTZ R27, R13, R12 ;  /* 0x0000000c0d1b7220 */ /* 0x001fca0000410000 */
[----:B------:R-:W-:Y:S04]  /*18930*/  ST.E desc[UR40][R6.64], R27 ;  /* 0x0000001b06007985 */ /* 0x000fe8000c101928 */
[----:B------:R-:W2:Y:S02]  /*18940*/  LD.E R12, desc[UR40][R4.64] ;  /* 0x00000028040c7980 */ /* 0x000ea4000c101900 */
[----:B--2---:R-:W-:-:S05]  /*18950*/  FMUL.FTZ R25, R13, R12 ;  /* 0x0000000c0d197220 */ /* 0x004fca0000410000 */
[----:B------:R0:W-:Y:S04]  /*18960*/  ST.E desc[UR40][R4.64], R25 ;  /* 0x0000001904007985 */ /* 0x0001e8000c101928 */
[----:B------:R-:W3:Y:S04]  /*18970*/  LD.E R39, desc[UR40][R16.64+0x46c] ;  /* 0x00046c2810277980 */ /* 0x000ee8000c101900 */
[----:B------:R-:W0:Y:S04]  /*18980*/  LD.E R104, desc[UR40][R16.64+0x288] ;  /* 0x0002882810687980 */ /* 0x000e28000c101900 */
[----:B------:R-:W2:Y:S04]  /*18990*/  LD.E R106, desc[UR40][R16.64+0x28c] ;  /* 0x00028c28106a7980 */ /* 0x000ea8000c101900 */
[----:B------:R-:W4:Y:S04]  /*189a0*/  LD.E R108, desc[UR40][R16.64+0x298] ;  /* 0x00029828106c7980 */ /* 0x000f28000c101900 */
        /* <DEDUP_REMOVED lines=59> */
[C---:B0-----:R-:W-:Y:S01]  /*18d60*/  FMUL.FTZ R25, R13.reuse, R104 ;  /* 0x000000680d197220 */ /* 0x041fe20000410000 */
[----:B--2---:R-:W-:-:S03]  /*18d70*/  FMUL.FTZ R27, R13, R106 ;  /* 0x0000006a0d1b7220 */ /* 0x004fc60000410000 */
[----:B------:R-:W-:Y:S01]  /*18d80*/  ST.E desc[UR40][R16.64+0x46c], R49 ;  /* 0x00046c3110007985 */ /* 0x000fe2000c101928 */
[----:B----4-:R-:W-:-:S03]  /*18d90*/  FMUL.FTZ R39, R13, R108 ;  /* 0x0000006c0d277220 */ /* 0x010fc60000410000 */
[----:B------:R0:W-:Y:S01]  /*18da0*/  ST.E desc[UR40][R16.64+0x288], R25 ;  /* 0x0002881910007985 */ /* 0x0001e2000c101928 */
[----:B-----5:R-:W-:-:S03]  /*18db0*/  FMUL.FTZ R41, R13, R110 ;  /* 0x0000006e0d297220 */ /* 0x020fc60000410000 */
[----:B------:R1:W-:Y:S01]  /*18dc0*/  ST.E desc[UR40][R16.64+0x28c], R27 ;  /* 0x00028c1b10007985 */ /* 0x0003e2000c101928 */
[C---:B------:R-:W-:Y:S01]  /*18dd0*/  FMUL.FTZ R43, R13.reuse, R112 ;  /* 0x000000700d2b7220 */ /* 0x040fe20000410000 */
[C---:B------:R-:W-:Y:S01]  /*18de0*/  FMUL.FTZ R45, R13.reuse, R114 ;  /* 0x000000720d2d7220 */ /* 0x040fe20000410000 */
[C---:B------:R-:W-:Y:S01]  /*18df0*/  FMUL.FTZ R47, R13.reuse, R116 ;  /* 0x000000740d2f7220 */ /* 0x040fe20000410000 */
[C---:B0-----:R-:W-:Y:S01]  /*18e00*/  FMUL.FTZ R25, R13.reuse, R118 ;  /* 0x000000760d197220 */ /* 0x041fe20000410000 */
[C---:B-1----:R-:W-:Y:S01]  /*18e10*/  FMUL.FTZ R27, R13.reuse, R120 ;  /* 0x000000780d1b7220 */ /* 0x042fe20000410000 */
[C---:B------:R-:W-:Y:S01]  /*18e20*/  FMUL.FTZ R49, R13.reuse, R122 ;  /* 0x0000007a0d317220 */ /* 0x040fe20000410000 */
[----:B------:R0:W-:Y:S01]  /*18e30*/  ST.E desc[UR40][R16.64+0x298], R39 ;  /* 0x0002982710007985 */ /* 0x0001e2000c101928 */
[----:B------:R-:W-:-:S03]  /*18e40*/  FMUL.FTZ R51, R13, R124 ;  /* 0x0000007c0d337220 */ /* 0x000fc60000410000 */
        /* <DEDUP_REMOVED lines=96> */
[----:B-1----:R-:W-:Y:S01]  /*19450*/  FMUL.FTZ R49, R13, R26 ;  /* 0x0000001a0d317220 */ /* 0x002fe20000410000 */
[----:B------:R-:W-:Y:S01]  /*19460*/  VIADD R26, R93, 0x8 ;  /* 0x000000085d1a7836 */ /* 0x000fe20000000000 */
        /* <DEDUP_REMOVED lines=8> */
[----:B------:R3:W-:Y:S04]  /*194f0*/  ST.E desc[UR40][R16.64+0x458], R27 ;  /* 0x0004581b10007985 */ /* 0x0007e8000c101928 */
[----:B------:R4:W-:Y:S04]  /*19500*/  ST.E desc[UR40][R16.64+0x45c], R47 ;  /* 0x00045c2f10007985 */ /* 0x0009e8000c101928 */
[----:B------:R-:W-:Y:S01]  /*19510*/  ST.E desc[UR40][R16.64+0x468], R49 ;  /* 0x0004683110007985 */ /* 0x000fe2000c101928 */
[----:B------:R5:W-:Y:S06]  /*19520*/  BAR.SYNC.DEFER_BLOCKING R26, 0x100 ;  /* 0x0004001a0000751d */ /* 0x000bec0000010000 */
[----:B0-----:R-:W2:Y:S04]  /*19530*/  LD.E R39, desc[UR40][R16.64+0x270] ;  /* 0x0002702810277980 */ /* 0x001ea8000c101900 */
[----:B------:R-:W5:Y:S04]  /*19540*/  LD.E R24, desc[UR40][R2.64] ;  /* 0x0000002802187980 */ /* 0x000f68000c101900 */
[----:B------:R-:W5:Y:S04]  /*19550*/  LD.E.64 R12, desc[UR40][R16.64+0xa8] ;  /* 0x0000a828100c7980 */ /* 0x000f68000c101b00 */
[----:B--2---:R0:W-:Y:S04]  /*19560*/  ST.E desc[UR40][R16.64+0x270], R39 ;  /* 0x0002702710007985 */ /* 0x0041e8000c101928 */
[----:B-1----:R-:W2:Y:S04]  /*19570*/  LD.E R41, desc[UR40][R8.64] ;  /* 0x0000002808297980 */ /* 0x002ea8000c101900 */
[----:B--2---:R1:W-:Y:S04]  /*19580*/  ST.E desc[UR40][R8.64], R41 ;  /* 0x0000002908007985 */ /* 0x0043e8000c101928 */
[----:B------:R-:W2:Y:S04]  /*19590*/  LD.E R25, desc[UR40][R6.64] ;  /* 0x0000002806197980 */ /* 0x000ea8000c101900 */
[----:B--2---:R2:W-:Y:S04]  /*195a0*/  ST.E desc[UR40][R6.64], R25 ;  /* 0x0000001906007985 */ /* 0x0045e8000c101928 */
[----:B---3--:R-:W3:Y:S04]  /*195b0*/  LD.E R27, desc[UR40][R4.64] ;  /* 0x00000028041b7980 */ /* 0x008ee8000c101900 */
[----:B---3--:R3:W-:Y:S04]  /*195c0*/  ST.E desc[UR40][R4.64], R27 ;  /* 0x0000001b04007985 */ /* 0x0087e8000c101928 */
[----:B------:R-:W3:Y:S04]  /*195d0*/  LD.E R43, desc[UR40][R16.64+0x280] ;  /* 0x00028028102b7980 */ /* 0x000ee8000c101900 */
[----:B------:R-:W3:Y:S04]  /*195e0*/  LD.E R45, desc[UR40][R16.64+0x284] ;  /* 0x00028428102d7980 */ /* 0x000ee8000c101900 */
[----:B----4-:R-:W4:Y:S04]  /*195f0*/  LD.E R47, desc[UR40][R16.64+0x288] ;  /* 0x00028828102f7980 */ /* 0x010f28000c101900 */
[----:B0-----:R-:W4:Y:S04]  /*19600*/  LD.E R39, desc[UR40][R16.64+0x28c] ;  /* 0x00028c2810277980 */ /* 0x001f28000c101900 */
[----:B------:R-:W4:Y:S04]  /*19610*/  LD.E R49, desc[UR40][R16.64+0x290] ;  /* 0x0002902810317980 */ /* 0x000f28000c101900 */
[----:B------:R-:W4:Y:S04]  /*19620*/  LD.E R51, desc[UR40][R16.64+0x294] ;  /* 0x0002942810337980 */ /* 0x000f28000c101900 */
[----:B-1----:R-:W4:Y:S04]  /*19630*/  LD.E R41, desc[UR40][R16.64+0x298] ;  /* 0x0002982810297980 */ /* 0x002f28000c101900 */
        /* <DEDUP_REMOVED lines=9> */
[----:B--2---:R-:W2:Y:S04]  /*196d0*/  LD.E R25, desc[UR40][R16.64+0x2c0] ;  /* 0x0002c02810197980 */ /* 0x004ea8000c101900 */
[----:B-----5:R-:W5:Y:S04]  /*196e0*/  LD.E R26, desc[UR40][R16.64+0x2c4] ;  /* 0x0002c428101a7980 */ /* 0x020f68000c101900 */
[----:B---3--:R-:W3:Y:S04]  /*196f0*/  LD.E R27, desc[UR40][R16.64+0x2c8] ;  /* 0x0002c828101b7980 */ /* 0x008ee8000c101900 */
        /* <DEDUP_REMOVED lines=56> */
[----:B------:R-:W-:Y:S04]  /*19a80*/  ST.E desc[UR40][R16.64+0x280], R43 ;  /* 0x0002802b10007985 */ /* 0x000fe8000c101928 */
[----:B------:R-:W-:Y:S04]  /*19a90*/  ST.E desc[UR40][R16.64+0x284], R45 ;  /* 0x0002842d10007985 */ /* 0x000fe8000c101928 */
[----:B----4-:R-:W-:Y:S04]  /*19aa0*/  ST.E desc[UR40][R16.64+0x288], R47 ;  /* 0x0002882f10007985 */ /* 0x010fe8000c101928 */
[----:B------:R0:W-:Y:S04]  /*19ab0*/  ST.E desc[UR40][R16.64+0x28c], R39 ;  /* 0x00028c2710007985 */ /* 0x0001e8000c101928 */
        /* <DEDUP_REMOVED lines=12> */
[----:B0-----:R-:W3:Y:S04]  /*19b80*/  LD.E R39, desc[UR40][R16.64+0x2d0] ;  /* 0x0002d02810277980 */ /* 0x001ee8000c101900 */
[----:B-1----:R-:W3:Y:S04]  /*19b90*/  LD.E R41, desc[UR40][R16.64+0x2d8] ;  /* 0x0002d82810297980 */ /* 0x002ee8000c101900 */
[----:B------:R-:W3:Y:S04]  /*19ba0*/  LD.E R43, desc[UR40][R16.64+0x2e0] ;  /* 0x0002e028102b7980 */ /* 0x000ee8000c101900 */
[----:B------:R-:W3:Y:S04]  /*19bb0*/  LD.E R45, desc[UR40][R16.64+0x2e8] ;  /* 0x0002e828102d7980 */ /* 0x000ee8000c101900 */
[----:B------:R-:W3:Y:S04]  /*19bc0*/  LD.E R47, desc[UR40][R16.64+0x2f0] ;  /* 0x0002f028102f7980 */ /* 0x000ee8000c101900 */
[----:B------:R-:W3:Y:S04]  /*19bd0*/  LD.E R49, desc[UR40][R16.64+0x2f8] ;  /* 0x0002f82810317980 */ /* 0x000ee8000c101900 */
[----:B------:R-:W3:Y:S04]  /*19be0*/  LD.E R51, desc[UR40][R16.64+0x300] ;  /* 0x0003002810337980 */ /* 0x000ee8000c101900 */
[----:B----4-:R-:W4:Y:S04]  /*19bf0*/  LD.E R53, desc[UR40][R16.64+0x308] ;  /* 0x0003082810357980 */ /* 0x010f28000c101900 */
[----:B------:R-:W4:Y:S04]  /*19c00*/  LD.E R55, desc[UR40][R16.64+0x310] ;  /* 0x0003102810377980 */ /* 0x000f28000c101900 */
[----:B------:R-:W4:Y:S04]  /*19c10*/  LD.E R57, desc[UR40][R16.64+0x318] ;  /* 0x0003182810397980 */ /* 0x000f28000c101900 */
[----:B--2---:R-:W2:Y:S04]  /*19c20*/  LD.E R59, desc[UR40][R16.64+0x320] ;  /* 0x00032028103b7980 */ /* 0x004ea8000c101900 */
[----:B------:R-:W2:Y:S04]  /*19c30*/  LD.E R61, desc[UR40][R16.64+0x328] ;  /* 0x00032828103d7980 */ /* 0x000ea8000c101900 */
[----:B------:R-:W2:Y:S04]  /*19c40*/  LD.E R63, desc[UR40][R16.64+0x330] ;  /* 0x00033028103f7980 */ /* 0x000ea8000c101900 */
        /* <DEDUP_REMOVED lines=37> */
[----:B------:R-:W-:Y:S04]  /*19ea0*/  ST.E desc[UR40][R16.64+0x2c4], R26 ;  /* 0x0002c41a10007985 */ /* 0x000fe8000c101928 */
[----:B---3--:R1:W-:Y:S04]  /*19eb0*/  ST.E desc[UR40][R16.64+0x2c8], R27 ;  /* 0x0002c81b10007985 */ /* 0x0083e8000c101928 */
        /* <DEDUP_REMOVED lines=30> */
[----:B----4-:R4:W-:Y:S04]  /*1a0a0*/  ST.E desc[UR40][R16.64+0x308], R53 ;  /* 0x0003083510007985 */ /* 0x0109e8000c101928 */
[----:B------:R4:W-:Y:S04]  /*1a0b0*/  ST.E desc[UR40][R16.64+0x310], R55 ;  /* 0x0003103710007985 */ /* 0x0009e8000c101928 */
[----:B------:R4:W-:Y:S04]  /*1a0c0*/  ST.E desc[UR40][R16.64+0x318], R57 ;  /* 0x0003183910007985 */ /* 0x0009e8000c101928 */
[----:B--2---:R2:W-:Y:S04]  /*1a0d0*/  ST.E desc[UR40][R16.64+0x320], R59 ;  /* 0x0003203b10007985 */ /* 0x0045e8000c101928 */
[----:B------:R2:W-:Y:S04]  /*1a0e0*/  ST.E desc[UR40][R16.64+0x328], R61 ;  /* 0x0003283d10007985 */ /* 0x0005e8000c101928 */
[----:B------:R2:W-:Y:S04]  /*1a0f0*/  ST.E desc[UR40][R16.64+0x330], R63 ;  /* 0x0003303f10007985 */ /* 0x0005e8000c101928 */
        /* <DEDUP_REMOVED lines=69> */
[----:B0-----:R-:W5:Y:S01]  /*1a550*/  LDL R25, [R1+0x88] ;  /* 0x0000880001197983 */ /* 0x001f620000100800 */
[----:B------:R-:W-:-:S02]  /*1a560*/  IMAD R12, R24, 0xc00, R12 ;  /* 0x00000c00180c7824 */ /* 0x000fc400078e020c */
[----:B-1----:R-:W-:Y:S01]  /*1a570*/  IMAD.MOV.U32 R27, RZ, RZ, R13 ;  /* 0x000000ffff1b7224 */ /* 0x002fe200078e000d */
[----:B------:R-:W-:Y:S01]  /*1a580*/  F2FP.BF16.F32.PACK_AB R152, R37, R152 ;  /* 0x000000982598723e */ /* 0x000fe200000010ff */
[C---:B------:R-:W-:Y:S01]  /*1a590*/  VIADD R24, R12.reuse, 0x80 ;  /* 0x000000800c187836 */ /* 0x040fe20000000000 */
[----:B------:R-:W-:Y:S01]  /*1a5a0*/  F2FP.BF16.F32.PACK_AB R153, R153, R36 ;  /* 0x000000249999723e */ /* 0x000fe200000010ff */
[----:B------:R-:W-:Y:S01]  /*1a5b0*/  VIADD R26, R12, 0x100 ;  /* 0x000001000c1a7836 */ /* 0x000fe20000000000 */
[----:B------:R-:W-:Y:S01]  /*1a5c0*/  R2UR UR15, R27 ;  /* 0x000000001b0f72ca */ /* 0x000fe200000e0000 */
[----:B------:R-:W5:Y:S01]  /*1a5d0*/  LD.E R36, desc[UR40][R16.64+0x2a0] ;  /* 0x0002a02810247980 */ /* 0x000f62000c101900 */
[----:B------:R-:W-:Y:S02]  /*1a5e0*/  R2UR UR10, R24 ;  /* 0x00000000180a72ca */ /* 0x000fe400000e0000 */
[----:B------:R-:W-:Y:S01]  /*1a5f0*/  R2UR UR14, R26 ;  /* 0x000000001a0e72ca */ /* 0x000fe200000e0000 */
[----:B------:R-:W5:Y:S01]  /*1a600*/  LD.E R24, desc[UR40][R16.64+0x270] ;  /* 0x0002702810187980 */ /* 0x000f62000c101900 */
[----:B------:R-:W-:-:S02]  /*1a610*/  F2FP.BF16.F32.PACK_AB R154, R154, R35 ;  /* 0x000000239a9a723e */ /* 0x000fc400000010ff */
[----:B------:R-:W-:Y:S01]  /*1a620*/  F2FP.BF16.F32.PACK_AB R155, R155, R34 ;  /* 0x000000229b9b723e */ /* 0x000fe200000010ff */
[----:B------:R-:W5:Y:S01]  /*1a630*/  LD.E R35, desc[UR40][R16.64+0x29c] ;  /* 0x00029c2810237980 */ /* 0x000f62000c101900 */
[----:B------:R-:W-:Y:S02]  /*1a640*/  F2FP.BF16.F32.PACK_AB R156, R156, R33 ;  /* 0x000000219c9c723e */ /* 0x000fe400000010ff */
[----:B------:R-:W-:Y:S01]  /*1a650*/  F2FP.BF16.F32.PACK_AB R157, R157, R32 ;  /* 0x000000209d9d723e */ /* 0x000fe200000010ff */
[----:B------:R-:W5:Y:S01]  /*1a660*/  LD.E R33, desc[UR40][R16.64+0x294] ;  /* 0x0002942810217980 */ /* 0x000f62000c101900 */
[----:B------:R-:W-:Y:S02]  /*1a670*/  F2FP.BF16.F32.PACK_AB R158, R158, R31 ;  /* 0x0000001f9e9e723e */ /* 0x000fe400000010ff */
[----:B------:R-:W-:Y:S01]  /*1a680*/  F2FP.BF16.F32.PACK_AB R159, R159, R30 ;  /* 0x0000001e9f9f723e */ /* 0x000fe200000010ff */
[----:B------:R-:W5:Y:S01]  /*1a690*/  LD.E R31, desc[UR40][R16.64+0x28c] ;  /* 0x00028c28101f7980 */ /* 0x000f62000c101900 */
[----:B------:R-:W-:-:S02]  /*1a6a0*/  F2FP.BF16.F32.PACK_AB R160, R160, R29 ;  /* 0x0000001da0a0723e */ /* 0x000fc400000010ff */
[----:B------:R-:W-:Y:S01]  /*1a6b0*/  F2FP.BF16.F32.PACK_AB R161, R161, R28 ;  /* 0x0000001ca1a1723e */ /* 0x000fe200000010ff */
[----:B------:R-:W5:Y:S04]  /*1a6c0*/  LD.E R29, desc[UR40][R16.64+0x284] ;  /* 0x00028428101d7980 */ /* 0x000f68000c101900 */
[----:B------:R-:W5:Y:S04]  /*1a6d0*/  LD.E R28, desc[UR40][R16.64+0x280] ;  /* 0x00028028101c7980 */ /* 0x000f68000c101900 */
[----:B------:R-:W5:Y:S04]  /*1a6e0*/  LD.E R30, desc[UR40][R16.64+0x288] ;  /* 0x00028828101e7980 */ /* 0x000f68000c101900 */
[----:B------:R-:W5:Y:S04]  /*1a6f0*/  LD.E R32, desc[UR40][R16.64+0x290] ;  /* 0x0002902810207980 */ /* 0x000f68000c101900 */
[----:B------:R-:W5:Y:S04]  /*1a700*/  LD.E R34, desc[UR40][R16.64+0x298] ;  /* 0x0002982810227980 */ /* 0x000f68000c101900 */
[----:B------:R-:W5:Y:S04]  /*1a710*/  LD.E R37, desc[UR40][R16.64+0x2a4] ;  /* 0x0002a42810257980 */ /* 0x000f68000c101900 */
        /* <DEDUP_REMOVED lines=15> */
[----:B----4-:R-:W3:Y:S04]  /*1a810*/  LD.E R53, desc[UR40][R16.64+0x2e4] ;  /* 0x0002e42810357980 */ /* 0x010ee8000c101900 */
[----:B------:R-:W3:Y:S04]  /*1a820*/  LD.E R54, desc[UR40][R16.64+0x2e8] ;  /* 0x0002e82810367980 */ /* 0x000ee8000c101900 */
[----:B------:R-:W3:Y:S04]  /*1a830*/  LD.E R55, desc[UR40][R16.64+0x2ec] ;  /* 0x0002ec2810377980 */ /* 0x000ee8000c101900 */
[----:B------:R-:W3:Y:S04]  /*1a840*/  LD.E R56, desc[UR40][R16.64+0x2f0] ;  /* 0x0002f02810387980 */ /* 0x000ee8000c101900 */
[----:B------:R-:W3:Y:S04]  /*1a850*/  LD.E R57, desc[UR40][R16.64+0x2f4] ;  /* 0x0002f42810397980 */ /* 0x000ee8000c101900 */
[----:B------:R-:W3:Y:S04]  /*1a860*/  LD.E R58, desc[UR40][R16.64+0x2f8] ;  /* 0x0002f828103a7980 */ /* 0x000ee8000c101900 */
[----:B--2---:R-:W3:Y:S04]  /*1a870*/  LD.E R59, desc[UR40][R16.64+0x2fc] ;  /* 0x0002fc28103b7980 */ /* 0x004ee8000c101900 */
[----:B------:R-:W3:Y:S04]  /*1a880*/  LD.E R60, desc[UR40][R16.64+0x300] ;  /* 0x00030028103c7980 */ /* 0x000ee8000c101900 */
[----:B------:R-:W3:Y:S04]  /*1a890*/  LD.E R61, desc[UR40][R16.64+0x304] ;  /* 0x00030428103d7980 */ /* 0x000ee8000c101900 */
[----:B------:R-:W3:Y:S04]  /*1a8a0*/  LD.E R62, desc[UR40][R16.64+0x308] ;  /* 0x00030828103e7980 */ /* 0x000ee8000c101900 */
[----:B------:R-:W3:Y:S04]  /*1a8b0*/  LD.E R63, desc[UR40][R16.64+0x30c] ;  /* 0x00030c28103f7980 */ /* 0x000ee8000c101900 */
[----:B------:R-:W3:Y:S04]  /*1a8c0*/  LD.E R64, desc[UR40][R16.64+0x310] ;  /* 0x0003102810407980 */ /* 0x000ee8000c101900 */
[----:B-----5:R-:W3:Y:S04]  /*1a8d0*/  LD.E R65, desc[UR40][R16.64+0x314] ;  /* 0x0003142810417980 */ /* 0x020ee8000c101900 */
        /* <DEDUP_REMOVED lines=912> */
[----:B------:R-:W3:Y:S04]  /*1e1e0*/  LD.E R11, desc[UR40][R16.64+0x270] ;  /* 0x00027028100b7980 */ /* 0x000ee8000c101900 */
[----:B---3--:R3:W-:Y:S04]  /*1e1f0*/  ST.E desc[UR40][R16.64+0x270], R11 ;  /* 0x0002700b10007985 */ /* 0x0087e8000c101928 */
[----:B------:R-:W4:Y:S04]  /*1e200*/  LD.E R13, desc[UR40][R8.64] ;  /* 0x00000028080d7980 */ /* 0x000f28000c101900 */
[----:B----4-:R4:W-:Y:S04]  /*1e210*/  ST.E desc[UR40][R8.64], R13 ;  /* 0x0000000d08007985 */ /* 0x0109e8000c101928 */
[----:B------:R-:W5:Y:S04]  /*1e220*/  LD.E R15, desc[UR40][R6.64] ;  /* 0x00000028060f7980 */ /* 0x000f68000c101900 */
[----:B-----5:R5:W-:Y:S04]  /*1e230*/  ST.E desc[UR40][R6.64], R15 ;  /* 0x0000000f06007985 */ /* 0x020be8000c101928 */
[----:B------:R-:W2:Y:S04]  /*1e240*/  LD.E R19, desc[UR40][R4.64] ;  /* 0x0000002804137980 */ /* 0x000ea8000c101900 */
[----:B--2---:R2:W-:Y:S04]  /*1e250*/  ST.E desc[UR40][R4.64], R19 ;  /* 0x0000001304007985 */ /* 0x0045e8000c101928 */
[----:B------:R-:W2:Y:S04]  /*1e260*/  LD.E R21, desc[UR40][R16.64+0x280] ;  /* 0x0002802810157980 */ /* 0x000ea8000c101900 */
[----:B0-----:R-:W2:Y:S04]  /*1e270*/  LD.E R25, desc[UR40][R16.64+0x284] ;  /* 0x0002842810197980 */ /* 0x001ea8000c101900 */
[----:B-1----:R-:W2:Y:S04]  /*1e280*/  LD.E R27, desc[UR40][R16.64+0x288] ;  /* 0x00028828101b7980 */ /* 0x002ea8000c101900 */
[----:B------:R-:W2:Y:S04]  /*1e290*/  LD.E R29, desc[UR40][R16.64+0x28c] ;  /* 0x00028c28101d7980 */ /* 0x000ea8000c101900 */
[----:B---3--:R-:W3:Y:S04]  /*1e2a0*/  LD.E R11, desc[UR40][R16.64+0x290] ;  /* 0x00029028100b7980 */ /* 0x008ee8000c101900 */
[----:B------:R-:W3:Y:S04]  /*1e2b0*/  LD.E R31, desc[UR40][R16.64+0x294] ;  /* 0x00029428101f7980 */ /* 0x000ee8000c101900 */
[----:B----4-:R-:W4:Y:S04]  /*1e2c0*/  LD.E R9, desc[UR40][R16.64+0x298] ;  /* 0x0002982810097980 */ /* 0x010f28000c101900 */
[----:B------:R-:W4:Y:S04]  /*1e2d0*/  LD.E R13, desc[UR40][R16.64+0x29c] ;  /* 0x00029c28100d7980 */ /* 0x000f28000c101900 */
[----:B-----5:R-:W5:Y:S04]  /*1e2e0*/  LD.E R7, desc[UR40][R16.64+0x2a0] ;  /* 0x0002a02810077980 */ /* 0x020f68000c101900 */
[----:B------:R-:W5:Y:S04]  /*1e2f0*/  LD.E R15, desc[UR40][R16.64+0x2a4] ;  /* 0x0002a428100f7980 */ /* 0x000f68000c101900 */
        /* <DEDUP_REMOVED lines=122> */
[----:B-----5:R0:W-:Y:S04]  /*1eaa0*/  ST.E desc[UR40][R16.64+0x2a0], R7 ;  /* 0x0002a00710007985 */ /* 0x0201e8000c101928 */
        /* <DEDUP_REMOVED lines=123> */
.L_x_3304:
[----:B------:R-:W-:Y:S05]  /*1f260*/  BSYNC B0 ;  /* 0x0000000000007941 */ /* 0x000fea0003800000 */
.L_x_3303:
[C---:B------:R-:W-:Y:S01]  /*1f270*/  ISETP.GT.AND P1, PT, R10.reuse, UR45, PT ;  /* 0x0000002d0a007c0c */ /* 0x040fe2000bf24270 */
[----:B------:R-:W-:-:S12]  /*1f280*/  VIADD R10, R10, 0xffffffff ;  /* 0xffffffff0a0a7836 */ /* 0x000fd80000000000 */
[----:B------:R-:W-:Y:S05]  /*1f290*/  @P1 BRA `(.L_x_3305) ;  /* 0xffffff4c00901947 */ /* 0x000fea000383ffff */
.L_x_3278:
[----:B01----:R-:W0:Y:S01]  /*1f2a0*/  S2R R0, SR_TID.X ;  /* 0x0000000000007919 */ /* 0x003e220000002100 */
[----:B------:R-:W-:Y:S05]  /*1f2b0*/  WARPSYNC.ALL ;  /* 0x0000000000007948 */ /* 0x000fea0003800000 */
[----:B0-----:R-:W-:-:S04]  /*1f2c0*/  SHF.R.U32.HI R0, RZ, 0x7, R0 ;  /* 0x00000007ff007819 */ /* 0x001fc80000011600 */
[----:B------:R-:W-:Y:S01]  /*1f2d0*/  IADD3 R143, -R0, 0xb, RZ ;  /* 0x0000000b008f7810 */ /* 0x000fe20007ffe1ff */
[----:B------:R-:W2:Y:S04]  /*1f2e0*/  LDL R5, [R1+0x240] ;  /* 0x0002400001057983 */ /* 0x000ea80000100800 */
[----:B------:R-:W3:Y:S04]  /*1f2f0*/  LDL R6, [R1+0x244] ;  /* 0x0002440001067983 */ /* 0x000ee80000100800 */
[----:B------:R-:W4:Y:S04]  /*1f300*/  LDL R4, [R1+0x218] ;  /* 0x0002180001047983 */ /* 0x000f280000100800 */
[----:B------:R-:W5:Y:S04]  /*1f310*/  LDL.64 R128, [R1+0x290] ;  /* 0x0002900001807983 */ /* 0x000f680000100a00 */
        /* <DEDUP_REMOVED lines=60> */
[----:B------:R-:W5:Y:S04]  /*1f6e0*/  LDL R134, [R1+0x220] ;  /* 0x0002200001867983 */ /* 0x000f680000100800 */
[----:B------:R-:W5:Y:S04]  /*1f6f0*/  LDL R136, [R1+0x224] ;  /* 0x0002240001887983 */ /* 0x000f680000100800 */
[----:B--2---:R-:W0:Y:S02]  /*1f700*/  SHFL.BFLY PT, R0, R5, 0x2, 0x1f ;  /* 0x0c401f0005007f89 */ /* 0x004e2400000e0000 */
[----:B0-----:R-:W-:-:S05]  /*1f710*/  FADD.FTZ R0, R5, R0 ;  /* 0x0000000005007221 */ /* 0x001fca0000010000 */
[----:B------:R-:W0:Y:S02]  /*1f720*/  SHFL.BFLY PT, R3, R0, 0x1, 0x1f ;  /* 0x0c201f0000037f89 */ /* 0x000e2400000e0000 */
[----:B0-----:R-:W-:-:S05]  /*1f730*/  FADD.FTZ R2, R0, R3 ;  /* 0x0000000300027221 */ /* 0x001fca0000010000 */
[----:B------:R-:W-:Y:S04]  /*1f740*/  STL [R1+0x240], R2 ;  /* 0x0002400201007387 */ /* 0x000fe80000100800 */
[----:B------:R-:W2:Y:S04]  /*1f750*/  LDL R141, [R1+0x240] ;  /* 0x00024000018d7983 */ /* 0x000ea80000100800 */
[----:B---3--:R-:W0:Y:S02]  /*1f760*/  SHFL.BFLY PT, R3, R6, 0x2, 0x1f ;  /* 0x0c401f0006037f89 */ /* 0x008e2400000e0000 */
[----:B0-----:R-:W-:Y:S01]  /*1f770*/  FADD.FTZ R3, R3, R6 ;  /* 0x0000000603037221 */ /* 0x001fe20000010000 */
[----:B----4-:R-:W-:Y:S01]  /*1f780*/  VIADD R0, R4, 0x1 ;  /* 0x0000000104007836 */ /* 0x010fe20000000000 */
[----:B------:R-:W3:Y:S04]  /*1f790*/  LDL.64 R6, [R1+0x438] ;  /* 0x0004380001067983 */ /* 0x000ee80000100a00 */
[----:B------:R-:W0:Y:S01]  /*1f7a0*/  SHFL.BFLY PT, R138, R3, 0x1, 0x1f ;  /* 0x0c201f00038a7f89 */ /* 0x000e2200000e0000 */
[----:B------:R-:W-:-:S03]  /*1f7b0*/  ISETP.NE.AND P2, PT, R0, 0x2, PT ;  /* 0x000000020000780c */ /* 0x000fc60003f45270 */
[----:B------:R-:W4:Y:S10]  /*1f7c0*/  LDL.64 R4, [R1+0x458] ;  /* 0x0004580001047983 */ /* 0x000f340000100a00 */
[----:B------:R-:W4:Y:S01]  /*1f7d0*/  @!P2 LDL R135, [R1+0x21c] ;  /* 0x00021c000187a983 */ /* 0x000f220000100800 */
[----:B0-----:R-:W-:-:S03]  /*1f7e0*/  FADD.FTZ R138, R3, R138 ;  /* 0x0000008a038a7221 */ /* 0x001fc60000010000 */
[----:B------:R-:W3:Y:S01]  /*1f7f0*/  LDL.64 R2, [R1+0x2a0] ;  /* 0x0002a00001027983 */ /* 0x000ee20000100a00 */
[----:B------:R0:W-:Y:S08]  /*1f800*/  BAR.ARV R143, 0x100 ;  /* 0x0004008f0000751d */ /* 0x0001f00000002000 */
[----:B------:R-:W-:Y:S06]  /*1f810*/  BAR.ARV 0x8, 0x180 ;  /* 0x0206000000007b1d */ /* 0x000fec0000002000 */
[----:B------:R-:W-:-:S13]  /*1f820*/  FSETP.NE.FTZ.AND P1, PT, R138, RZ, PT ;  /* 0x000000ff8a00720b */ /* 0x000fda0003f35000 */
[----:B------:R-:W4:Y:S04]  /*1f830*/  @P1 LDL R140, [R1+0x250] ;  /* 0x00025000018c1983 */ /* 0x000f280000100800 */
[----:B------:R-:W4:Y:S01]  /*1f840*/  @P1 LDL R139, [R1+0x234] ;  /* 0x00023400018b1983 */ /* 0x000f220000100800 */
[----:B--2---:R-:W-:-:S13]  /*1f850*/  FSETP.NE.FTZ.AND P0, PT, R141, RZ, PT ;  /* 0x000000ff8d00720b */ /* 0x004fda0003f15000 */
[----:B------:R-:W2:Y:S04]  /*1f860*/  @P0 LDL R142, [R1+0x250] ;  /* 0x00025000018e0983 */ /* 0x000ea80000100800 */
[----:B------:R-:W2:Y:S01]  /*1f870*/  @P0 LDL R145, [R1+0x230] ;  /* 0x0002300001910983 */ /* 0x000ea20000100800 */
[----:B------:R-:W-:-:S06]  /*1f880*/  IMAD.MOV.U32 R137, RZ, RZ, RZ ;  /* 0x000000ffff897224 */ /* 0x000fcc00078e00ff */
[----:B------:R-:W5:Y:S08]  /*1f890*/  @P0 MUFU.RCP R137, R141 ;  /* 0x0000008d00890308 */ /* 0x000f700000001000 */
[----:B------:R-:W1:Y:S01]  /*1f8a0*/  @P0 MUFU.LG2 R144, R141 ;  /* 0x0000008d00900308 */ /* 0x000e620000000c00 */
[-C--:B-----5:R-:W-:Y:S01]  /*1f8b0*/  FMUL.FTZ R129, R129, R137.reuse ;  /* 0x0000008981817220 */ /* 0x0a0fe20000410000 */
[----:B------:R-:W-:-:S06]  /*1f8c0*/  FMUL.FTZ R128, R128, R137 ;  /* 0x0000008980807220 */ /* 0x000fcc0000410000 */
[----:B------:R-:W-:Y:S01]  /*1f8d0*/  @P1 MUFU.LG2 R146, R138 ;  /* 0x0000008a00921308 */ /* 0x000fe20000000c00 */
[----:B------:R5:W-:Y:S02]  /*1f8e0*/  STL.64 [R1+0x290], R128 ;  /* 0x0002908001007387 */ /* 0x000be40000100a00 */
[----:B-----5:R-:W-:-:S06]  /*1f8f0*/  IMAD.MOV.U32 R128, RZ, RZ, RZ ;  /* 0x000000ffff807224 */ /* 0x020fcc00078e00ff */
[----:B------:R-:W5:Y:S01]  /*1f900*/  @P1 MUFU.RCP R128, R138 ;  /* 0x0000008a00801308 */ /* 0x000f620000001000 */
[----:B-1----:R-:W-:Y:S01]  /*1f910*/  @P0 FMUL.FTZ R147, R144, 0.69314718246459960938 ;  /* 0x3f31721890930820 */ /* 0x002fe20000410000 */
[-C--:B---3--:R-:W-:Y:S01]  /*1f920*/  FMUL.FTZ R3, R3, R137.reuse ;  /* 0x0000008903037220 */ /* 0x088fe20000410000 */
        /* <DEDUP_REMOVED lines=62> */
[-C--:B-----5:R-:W-:Y:S01]  /*1fd10*/  FMUL.FTZ R73, R73, R128.reuse ;  /* 0x0000008049497220 */ /* 0x0a0fe20000410000 */
        /* <DEDUP_REMOVED lines=59> */
[-C--:B----4-:R-:W-:Y:S01]  /*200d0*/  FMUL.FTZ R5, R5, R128.reuse ;  /* 0x0000008005057220 */ /* 0x090fe20000410000 */
[-C--:B------:R-:W-:Y:S01]  /*200e0*/  FMUL.FTZ R4, R4, R128.reuse ;  /* 0x0000008004047220 */ /* 0x080fe20000410000 */
[-C--:B------:R-:W-:Y:S01]  /*200f0*/  FMUL.FTZ R9, R9, R128.reuse ;  /* 0x0000008009097220 */ /* 0x080fe20000410000 */
[----:B------:R-:W-:Y:S01]  /*20100*/  FMUL.FTZ R8, R8, R128 ;  /* 0x0000008008087220 */ /* 0x000fe20000410000 */
[----:B------:R-:W-:Y:S01]  /*20110*/  VIADD R134, R134, 0x1 ;  /* 0x0000000186867836 */ /* 0x000fe20000000000 */
[----:B-1----:R-:W-:Y:S01]  /*20120*/  @!P2 LOP3.LUT R2, R135, 0x1, RZ, 0x3c, !PT ;  /* 0x000000018702a812 */ /* 0x002fe200078e3cff */
[----:B------:R-:W-:Y:S01]  /*20130*/  VIADD R136, R136, 0x1 ;  /* 0x0000000188887836 */ /* 0x000fe20000000000 */
[----:B------:R0:W-:Y:S04]  /*20140*/  STL [R1+0x244], R138 ;  /* 0x0002448a01007387 */ /* 0x0001e80000100800 */
        /* <DEDUP_REMOVED lines=24> */
[----:B------:R0:W-:Y:S01]  /*202d0*/  STL.64 [R1+0x400], R86 ;  /* 0x0004005601007387 */ /* 0x0001e20000100a00 */
[----:B--2---:R-:W-:Y:S01]  /*202e0*/  @P0 FMUL.FTZ R144, R142, 0.69314718246459960938 ;  /* 0x3f3172188e900820 */ /* 0x004fe20000410000 */
[----:B------:R-:W-:-:S03]  /*202f0*/  IMAD.MOV.U32 R142, RZ, RZ, -0x800000 ;  /* 0xff800000ff8e7424 */ /* 0x000fc600078e00ff */
[----:B------:R-:W-:Y:S01]  /*20300*/  @P0 FFMA.FTZ R142, R144, R145, R147 ;  /* 0x00000091908e0223 */ /* 0x000fe20000010093 */
[----:B------:R-:W-:Y:S01]  /*20310*/  @P1 FMUL.FTZ R145, R146, 0.69314718246459960938 ;  /* 0x3f31721892911820 */ /* 0x000fe20000410000 */
[----:B------:R-:W-:Y:S01]  /*20320*/  @P1 FMUL.FTZ R144, R140, 0.69314718246459960938 ;  /* 0x3f3172188c901820 */ /* 0x000fe20000410000 */
[----:B------:R-:W-:-:S03]  /*20330*/  IMAD.MOV.U32 R140, RZ, RZ, -0x800000 ;  /* 0xff800000ff8c7424 */ /* 0x000fc600078e00ff */
[----:B------:R-:W-:Y:S01]  /*20340*/  @P1 FFMA.FTZ R140, R144, R139, R145 ;  /* 0x0000008b908c1223 */ /* 0x000fe20000010091 */
        /* <DEDUP_REMOVED lines=40> */
[----:B------:R0:W-:Y:S04]  /*205d0*/  STL [R1+0x220], R134 ;  /* 0x0002208601007387 */ /* 0x0001e80000100800 */
[----:B------:R0:W-:Y:S04]  /*205e0*/  @!P2 STL [R1+0x21c], R2 ;  /* 0x00021c020100a387 */ /* 0x0001e80000100800 */
[----:B------:R0:W-:Y:S04]  /*205f0*/  STL [R1+0x224], R136 ;  /* 0x0002248801007387 */ /* 0x0001e80000100800 */
[----:B------:R0:W-:Y:S01]  /*20600*/  @!P2 STL [R1+0x218], RZ ;  /* 0x000218ff0100a387 */ /* 0x0001e20000100800 */
[----:B------:R-:W-:-:S13]  /*20610*/  PLOP3.LUT P0, PT, PT, PT, PT, 0x8, 0x0 ;  /* 0x000000000000781c */ /* 0x000fda0003f0e170 */
.L_x_3217:
[----:B------:R-:W1:Y:S01]  /*20620*/  S2R R3, SR_CgaCtaId ;  /* 0x0000000000037919 */ /* 0x000e620000008800 */
[----:B0-----:R-:W-:Y:S01]  /*20630*/  MOV R0, 0x400 ;  /* 0x0000040000007802 */ /* 0x001fe20000000f00 */
[----:B------:R-:W-:Y:S01]  /*20640*/  BSSY B0, `(.L_x_3306) ;  /* 0x00004a8000007945 */ /* 0x000fe20003800000 */
[----:B------:R-:W-:Y:S02]  /*20650*/  BAR.SYNC.DEFER_BLOCKING 0x5, 0x180 ;  /* 0x0146000000007b1d */ /* 0x000fe40000010000 */
[----:B-1----:R-:W-:-:S05]  /*20660*/  LEA R0, R3, R0, 0x18 ;  /* 0x0000000003007211 */ /* 0x002fca00078ec0ff */
[----:B------:R-:W0:Y:S02]  /*20670*/  LDS.128 R4, [R0+0x324d0] ;  /* 0x0324d00000047984 */ /* 0x000e240000000c00 */
[----:B0-----:R-:W-:Y:S02]  /*20680*/  R2UR UR5, R5 ;  /* 0x00000000050572ca */ /* 0x001fe400000e0000 */
[----:B------:R-:W-:Y:S02]  /*20690*/  R2UR UR7, R6 ;  /* 0x00000000060772ca */ /* 0x000fe400000e0000 */
[----:B------:R-:W-:Y:S01]  /*206a0*/  R2UR UR6, R7 ;  /* 0x00000000070672ca */ /* 0x000fe200000e0000 */
[----:B------:R-:W-:Y:S06]  /*206b0*/  BAR.ARV 0x4, 0x180 ;  /* 0x0106000000007b1d */ /* 0x000fec0000002000 */
[----:B------:R-:W-:Y:S08]  /*206c0*/  @P0 BRA `(.L_x_3307) ;  /* 0x0000003800e40947 */ /* 0x000ff00003800000 */
[----:B------:R-:W2:Y:S01]  /*206d0*/  LDL R18, [R1+0x4dc] ;  /* 0x0004dc0001127983 */ /* 0x000ea20000100800 */
[----:B------:R-:W-:Y:S01]  /*206e0*/  ULDC.64 UR8, c[0x0][0xd00] ;  /* 0x0003400000087ab9 */ /* 0x000fe20000000a00 */
[----:B------:R-:W-:Y:S02]  /*206f0*/  ULDC.64 UR10, c[0x0][0xd00] ;  /* 0x00034000000a7ab9 */ /* 0x000fe40000000a00 */
[----:B------:R-:W3:Y:S04]  /*20700*/  LDL.128 R136, [R1+0x270] ;  /* 0x0002700001887983 */ /* 0x000ee80000100c00 */
[----:B------:R-:W4:Y:S04]  /*20710*/  LDL.128 R4, [R1+0x280] ;  /* 0x0002800001047983 */ /* 0x000f280000100c00 */
        /* <DEDUP_REMOVED lines=29> */
[----:B------:R-:W4:Y:S01]  /*208f0*/  LDL.128 R132, [R1+0x460] ;  /* 0x0004600001847983 */ /* 0x000f220000100c00 */
[----:B------:R-:W0:Y:S01]  /*20900*/  S2R R19, SR_SWINHI ;  /* 0x0000000000137919 */ /* 0x000e220000002f00 */
[----:B------:R-:W-:-:S02]  /*20910*/  MOV R2, R0 ;  /* 0x0000000000027202 */ /* 0x000fc40000000f00 */
[----:B0-----:R-:W-:Y:S01]  /*20920*/  MOV R3, R19 ;  /* 0x0000001300037202 */ /* 0x001fe20000000f00 */
[----:B------:R-:W-:Y:S01]  /*20930*/  UIMAD.WIDE UR8, UR38, 0x4, UR8 ;  /* 0x00000004260878a5 */ /* 0x000fe2000f8e0208 */
[----:B------:R-:W-:Y:S01]  /*20940*/  ULDC UR4, c[0x0][0xb88] ;  /* 0x0002e20000047ab9 */ /* 0x000fe20000000800 */
[----:B--2---:R-:W-:-:S03]  /*20950*/  IMAD.WIDE R18, R18, 0x2, R2 ;  /* 0x0000000212127825 */ /* 0x004fc600078e0202 */
[----:B------:R-:W-:-:S04]  /*20960*/  LOP3.LUT R21, R18, 0x380, RZ, 0xc0, !PT ;  /* 0x0000038012157812 */ /* 0x000fc800078ec0ff */
[----:B------:R-:W-:-:S04]  /*20970*/  SHF.R.U64 R21, R21, 0x3, RZ ;  /* 0x0000000315157819 */ /* 0x000fc800000012ff */
[----:B------:R-:W-:Y:S01]  /*20980*/  LOP3.LUT R20, R21, R18, RZ, 0x3c, !PT ;  /* 0x0000001215147212 */ /* 0x000fe200078e3cff */
[----:B------:R-:W-:Y:S01]  /*20990*/  IMAD.MOV.U32 R21, RZ, RZ, R19 ;  /* 0x000000ffff157224 */ /* 0x000fe200078e0013 */
[----:B---3--:R-:W-:Y:S02]  /*209a0*/  F2FP.BF16.F32.PACK_AB R136, R137, R136 ;  /* 0x000000888988723e */ /* 0x008fe400000010ff */
[----:B------:R-:W-:Y:S02]  /*209b0*/  F2FP.BF16.F32.PACK_AB R137, R139, R138 ;  /* 0x0000008a8b89723e */ /* 0x000fe400000010ff */
[----:B----4-:R-:W-:Y:S02]  /*209c0*/  F2FP.BF16.F32.PACK_AB R139, R7, R6 ;  /* 0x00000006078b723e */ /* 0x010fe400000010ff */
[----:B------:R-:W-:Y:S02]  /*209d0*/  MOV R6, R20 ;  /* 0x0000001400067202 */ /* 0x000fe40000000f00 */
[----:B------:R-:W-:-:S04]  /*209e0*/  IADD3 R21, P1, R18, 0x20, RZ ;  /* 0x0000002012157810 */ /* 0x000fc80007f3e0ff */
[----:B------:R-:W-:-:S04]  /*209f0*/  LOP3.LUT R20, R21, 0x380, RZ, 0xc0, !PT ;  /* 0x0000038015147812 */ /* 0x000fc800078ec0ff */
[----:B------:R-:W-:Y:S02]  /*20a00*/  SHF.R.U64 R20, R20, 0x3, RZ ;  /* 0x0000000314147819 */ /* 0x000fe400000012ff */
[----:B------:R-:W-:Y:S01]  /*20a10*/  F2FP.BF16.F32.PACK_AB R138, R5, R4 ;  /* 0x00000004058a723e */ /* 0x000fe200000010ff */
[----:B------:R-:W-:Y:S01]  /*20a20*/  BAR.SYNC.DEFER_BLOCKING 0x1, 0x100 ;  /* 0x0044000000007b1d */ /* 0x000fe20000010000 */
[----:B------:R-:W-:Y:S01]  /*20a30*/  LOP3.LUT R20, R20, R21, RZ, 0x3c, !PT ;  /* 0x0000001514147212 */ /* 0x000fe200078e3cff */
[----:B------:R-:W-:Y:S01]  /*20a40*/  IMAD.X R21, RZ, RZ, R19, P1 ;  /* 0x000000ffff157224 */ /* 0x000fe200008e0613 */
[C---:B------:R-:W-:Y:S02]  /*20a50*/  IADD3 R5, P0, R18.reuse, 0x40, RZ ;  /* 0x0000004012057810 */ /* 0x040fe40007f1e0ff */
[----:B------:R-:W-:Y:S02]  /*20a60*/  IADD3 R141, P4, R18, 0x60, RZ ;  /* 0x00000060128d7810 */ /* 0x000fe40007f9e0ff */
[----:B------:R-:W-:-:S02]  /*20a70*/  LOP3.LUT R4, R5, 0x380, RZ, 0xc0, !PT ;  /* 0x0000038005047812 */ /* 0x000fc400078ec0ff */
[----:B------:R-:W-:Y:S02]  /*20a80*/  LOP3.LUT R7, R141, 0x380, RZ, 0xc0, !PT ;  /* 0x000003808d077812 */ /* 0x000fe400078ec0ff */
[----:B------:R-:W-:Y:S02]  /*20a90*/  MOV R20, R20 ;  /* 0x0000001400147202 */ /* 0x000fe40000000f00 */
[----:B------:R-:W-:Y:S02]  /*20aa0*/  IADD3 R21, P6, R18, 0x4020, RZ ;  /* 0x0000402012157810 */ /* 0x000fe40007fde0ff */
[----:B------:R-:W-:Y:S02]  /*20ab0*/  F2FP.BF16.F32.PACK_AB R8, R9, R8 ;  /* 0x000000080908723e */ /* 0x000fe400000010ff */
[----:B------:R-:W-:Y:S02]  /*20ac0*/  F2FP.BF16.F32.PACK_AB R9, R11, R10 ;  /* 0x0000000a0b09723e */ /* 0x000fe400000010ff */
[----:B------:R-:W-:-:S02]  /*20ad0*/  SHF.R.U64 R4, R4, 0x3, RZ ;  /* 0x0000000304047819 */ /* 0x000fc400000012ff */
[----:B------:R-:W-:Y:S02]  /*20ae0*/  F2FP.BF16.F32.PACK_AB R10, R13, R12 ;  /* 0x0000000c0d0a723e */ /* 0x000fe400000010ff */
[----:B------:R-:W-:Y:S01]  /*20af0*/  IADD3 R147, P5, R18, 0x4040, RZ ;  /* 0x0000404012937810 */ /* 0x000fe20007fbe0ff */
[----:B------:R0:W-:Y:S01]  /*20b00*/  STSM.16.M88.4 [R6], R136 ;  /* 0x0000008806007844 */ /* 0x0001e20000000200 */
[----:B------:R-:W-:Y:S02]  /*20b10*/  LOP3.LUT R12, R21, 0x380, RZ, 0xc0, !PT ;  /* 0x00000380150c7812 */ /* 0x000fe400078ec0ff */
[----:B------:R-:W-:Y:S02]  /*20b20*/  LOP3.LUT R4, R4, R5, RZ, 0x3c, !PT ;  /* 0x0000000504047212 */ /* 0x000fe400078e3cff */
[----:B------:R-:W-:Y:S02]  /*20b30*/  LOP3.LUT R146, R147, 0x380, RZ, 0xc0, !PT ;  /* 0x0000038093927812 */ /* 0x000fe400078ec0ff */
[----:B------:R-:W-:-:S02]  /*20b40*/  SHF.R.U64 R12, R12, 0x3, RZ ;  /* 0x000000030c0c7819 */ /* 0x000fc400000012ff */
[----:B0-----:R-:W-:Y:S02]  /*20b50*/  SHF.R.U64 R6, R7, 0x3, RZ ;  /* 0x0000000307067819 */ /* 0x001fe400000012ff */
[----:B------:R-:W-:-:S04]  /*20b60*/  IADD3 R7, P3, R18, 0x4000, RZ ;  /* 0x0000400012077810 */ /* 0x000fc80007f7e0ff */
[----:B------:R-:W-:Y:S02]  /*20b70*/  LOP3.LUT R5, R7, 0x380, RZ, 0xc0, !PT ;  /* 0x0000038007057812 */ /* 0x000fe400078ec0ff */
[----:B------:R-:W-:Y:S02]  /*20b80*/  F2FP.BF16.F32.PACK_AB R11, R15, R14 ;  /* 0x0000000e0f0b723e */ /* 0x000fe400000010ff */
[----:B------:R-:W-:Y:S02]  /*20b90*/  SHF.R.U64 R146, R146, 0x3, RZ ;  /* 0x0000000392927819 */ /* 0x000fe400000012ff */
[----:B------:R-:W-:Y:S02]  /*20ba0*/  SHF.R.U64 R14, R5, 0x3, RZ ;  /* 0x00000003050e7819 */ /* 0x000fe400000012ff */
[----:B------:R-:W-:Y:S02]  /*20bb0*/  LOP3.LUT R12, R12, R21, RZ, 0x3c, !PT ;  /* 0x000000150c0c7212 */ /* 0x000fe400078e3cff */
[----:B------:R-:W-:-:S02]  /*20bc0*/  IADD3 R145, P2, R18, 0x4060, RZ ;  /* 0x0000406012917810 */ /* 0x000fc40007f5e0ff */
[----:B------:R-:W-:Y:S01]  /*20bd0*/  IADD3 R21, P1, R18, 0x8000, RZ ;  /* 0x0000800012157810 */ /* 0x000fe20007f3e0ff */
[----:B------:R0:W-:Y:S01]  /*20be0*/  STSM.16.M88.4 [R20], R8 ;  /* 0x0000000814007844 */ /* 0x0001e20000000200 */
[----:B------:R-:W-:Y:S01]  /*20bf0*/  LOP3.LUT R146, R146, R147, RZ, 0x3c, !PT ;  /* 0x0000009392927212 */ /* 0x000fe200078e3cff */
[--C-:B------:R-:W-:Y:S01]  /*20c00*/  IMAD.X R147, RZ, RZ, R19.reuse, P5 ;  /* 0x000000ffff937224 */ /* 0x100fe200028e0613 */
[----:B------:R-:W-:Y:S02]  /*20c10*/  LOP3.LUT R14, R14, R7, RZ, 0x3c, !PT ;  /* 0x000000070e0e7212 */ /* 0x000fe400078e3cff */
[----:B------:R-:W-:Y:S02]  /*20c20*/  LOP3.LUT R144, R145, 0x380, RZ, 0xc0, !PT ;  /* 0x0000038091907812 */ /* 0x000fe400078ec0ff */
[----:B------:R-:W-:Y:S01]  /*20c30*/  LOP3.LUT R7, R21, 0x380, RZ, 0xc0, !PT ;  /* 0x0000038015077812 */ /* 0x000fe200078ec0ff */
[--C-:B------:R-:W-:Y:S01]  /*20c40*/  IMAD.X R5, RZ, RZ, R19.reuse, P0 ;  /* 0x000000ffff057224 */ /* 0x100fe200000e0613 */
[----:B------:R-:W-:Y:S01]  /*20c50*/  SHF.R.U64 R144, R144, 0x3, RZ ;  /* 0x0000000390907819 */ /* 0x000fe200000012ff */
[----:B------:R-:W-:Y:S01]  /*20c60*/  IMAD.X R15, RZ, RZ, R19, P3 ;  /* 0x000000ffff0f7224 */ /* 0x000fe200018e0613 */
[----:B------:R-:W-:-:S02]  /*20c70*/  LOP3.LUT R6, R6, R141, RZ, 0x3c, !PT ;  /* 0x0000008d06067212 */ /* 0x000fc400078e3cff */
[C---:B0-----:R-:W-:Y:S02]  /*20c80*/  IADD3 R11, P5, R18.reuse, 0xc020, RZ ;  /* 0x0000c020120b7810 */ /* 0x041fe40007fbe0ff */
[----:B------:R-:W-:Y:S01]  /*20c90*/  SHF.R.U64 R20, R7, 0x3, RZ ;  /* 0x0000000307147819 */ /* 0x000fe200000012ff */
[--C-:B------:R-:W-:Y:S01]  /*20ca0*/  IMAD.X R7, RZ, RZ, R19.reuse, P4 ;  /* 0x000000ffff077224 */ /* 0x100fe200020e0613 */
[----:B------:R-:W-:Y:S02]  /*20cb0*/  LOP3.LUT R10, R11, 0x380, RZ, 0xc0, !PT ;  /* 0x000003800b0a7812 */ /* 0x000fe400078ec0ff */
[C---:B------:R-:W-:Y:S01]  /*20cc0*/  IADD3 R143, P0, R18.reuse, 0x8020, RZ ;  /* 0x00008020128f7810 */ /* 0x040fe20007f1e0ff */
[--C-:B------:R-:W-:Y:S01]  /*20cd0*/  IMAD.X R13, RZ, RZ, R19.reuse, P6 ;  /* 0x000000ffff0d7224 */ /* 0x100fe200030e0613 */
[----:B------:R-:W-:Y:S02]  /*20ce0*/  IADD3 R141, P4, R18, 0x8040, RZ ;  /* 0x00008040128d7810 */ /* 0x000fe40007f9e0ff */
[----:B------:R-:W-:Y:S01]  /*20cf0*/  LOP3.LUT R144, R144, R145, RZ, 0x3c, !PT ;  /* 0x0000009190907212 */ /* 0x000fe200078e3cff */
[----:B------:R-:W-:Y:S01]  /*20d00*/  IMAD.X R145, RZ, RZ, R19, P2 ;  /* 0x000000ffff917224 */ /* 0x000fe200010e0613 */
[----:B------:R-:W-:-:S02]  /*20d10*/  IADD3 R139, P3, R18, 0x8060, RZ ;  /* 0x00008060128b7810 */ /* 0x000fc40007f7e0ff */
[----:B------:R-:W-:Y:S01]  /*20d20*/  LOP3.LUT R20, R20, R21, RZ, 0x3c, !PT ;  /* 0x0000001514147212 */ /* 0x000fe200078e3cff */
[----:B------:R-:W-:Y:S01]  /*20d30*/  IMAD.X R21, RZ, RZ, R19, P1 ;  /* 0x000000ffff157224 */ /* 0x000fe200008e0613 */
[----:B------:R-:W-:Y:S02]  /*20d40*/  IADD3 R137, P6, R18, 0xc000, RZ ;  /* 0x0000c00012897810 */ /* 0x000fe40007fde0ff */
[----:B------:R-:W-:Y:S02]  /*20d50*/  SHF.R.U64 R10, R10, 0x3, RZ ;  /* 0x000000030a0a7819 */ /* 0x000fe400000012ff */
[----:B------:R-:W-:Y:S02]  /*20d60*/  LOP3.LUT R142, R143, 0x380, RZ, 0xc0, !PT ;  /* 0x000003808f8e7812 */ /* 0x000fe400078ec0ff */
[----:B------:R-:W-:Y:S02]  /*20d70*/  IADD3 R8, P2, R18, 0xc040, RZ ;  /* 0x0000c04012087810 */ /* 0x000fe40007f5e0ff */
[----:B------:R-:W-:-:S02]  /*20d80*/  LOP3.LUT R140, R141, 0x380, RZ, 0xc0, !PT ;  /* 0x000003808d8c7812 */ /* 0x000fc400078ec0ff */
[----:B------:R-:W-:Y:S02]  /*20d90*/  IADD3 R18, P1, R18, 0xc060, RZ ;  /* 0x0000c06012127810 */ /* 0x000fe40007f3e0ff */
[----:B------:R-:W-:Y:S02]  /*20da0*/  LOP3.LUT R138, R139, 0x380, RZ, 0xc0, !PT ;  /* 0x000003808b8a7812 */ /* 0x000fe400078ec0ff */
[----:B------:R-:W-:Y:S02]  /*20db0*/  LOP3.LUT R136, R137, 0x380, RZ, 0xc0, !PT ;  /* 0x0000038089887812 */ /* 0x000fe400078ec0ff */
[----:B------:R-:W-:Y:S02]  /*20dc0*/  LOP3.LUT R10, R10, R11, RZ, 0x3c, !PT ;  /* 0x0000000b0a0a7212 */ /* 0x000fe400078e3cff */
[----:B------:R-:W-:Y:S02]  /*20dd0*/  SHF.R.U64 R142, R142, 0x3, RZ ;  /* 0x000000038e8e7819 */ /* 0x000fe400000012ff */
[----:B------:R-:W-:-:S02]  /*20de0*/  LOP3.LUT R11, R8, 0x380, RZ, 0xc0, !PT ;  /* 0x00000380080b7812 */ /* 0x000fc400078ec0ff */
[----:B------:R-:W-:Y:S02]  /*20df0*/  SHF.R.U64 R140, R140, 0x3, RZ ;  /* 0x000000038c8c7819 */ /* 0x000fe400000012ff */
[----:B------:R-:W-:Y:S02]  /*20e00*/  LOP3.LUT R9, R18, 0x380, RZ, 0xc0, !PT ;  /* 0x0000038012097812 */ /* 0x000fe400078ec0ff */
[----:B------:R-:W-:Y:S02]  /*20e10*/  F2FP.BF16.F32.PACK_AB R24, R25, R24 ;  /* 0x000000181918723e */ /* 0x000fe400000010ff */
[----:B------:R-:W-:Y:S02]  /*20e20*/  SHF.R.U64 R138, R138, 0x3, RZ ;  /* 0x000000038a8a7819 */ /* 0x000fe400000012ff */
[----:B------:R-:W-:Y:S02]  /*20e30*/  F2FP.BF16.F32.PACK_AB R25, R27, R26 ;  /* 0x0000001a1b19723e */ /* 0x000fe400000010ff */
[----:B------:R-:W-:-:S02]  /*20e40*/  F2FP.BF16.F32.PACK_AB R32, R33, R32 ;  /* 0x000000202120723e */ /* 0x000fc400000010ff */
[----:B------:R-:W-:Y:S02]  /*20e50*/  SHF.R.U64 R136, R136, 0x3, RZ ;  /* 0x0000000388887819 */ /* 0x000fe400000012ff */
[----:B------:R-:W-:Y:S02]  /*20e60*/  MOV R4, R4 ;  /* 0x0000000400047202 */ /* 0x000fe40000000f00 */
[----:B------:R-:W-:Y:S02]  /*20e70*/  F2FP.BF16.F32.PACK_AB R26, R29, R28 ;  /* 0x0000001c1d1a723e */ /* 0x000fe400000010ff */
[----:B------:R-:W-:Y:S02]  /*20e80*/  F2FP.BF16.F32.PACK_AB R27, R31, R30 ;  /* 0x0000001e1f1b723e */ /* 0x000fe400000010ff */
[----:B------:R-:W-:Y:S02]  /*20e90*/  F2FP.BF16.F32.PACK_AB R33, R35, R34 ;  /* 0x000000222321723e */ /* 0x000fe400000010ff */
[----:B------:R-:W-:-:S02]  /*20ea0*/  F2FP.BF16.F32.PACK_AB R40, R41, R40 ;  /* 0x000000282928723e */ /* 0x000fc400000010ff */
[----:B------:R-:W-:Y:S01]  /*20eb0*/  LOP3.LUT R142, R142, R143, RZ, 0x3c, !PT ;  /* 0x0000008f8e8e7212 */ /* 0x000fe200078e3cff */
[----:B------:R-:W-:Y:S01]  /*20ec0*/  IMAD.X R143, RZ, RZ, R19, P0 ;  /* 0x000000ffff8f7224 */ /* 0x000fe200000e0613 */
[----:B------:R-:W-:Y:S02]  /*20ed0*/  SHF.R.U64 R11, R11, 0x3, RZ ;  /* 0x000000030b0b7819 */ /* 0x000fe400000012ff */
[----:B------:R-:W-:Y:S02]  /*20ee0*/  MOV R6, R6 ;  /* 0x0000000600067202 */ /* 0x000fe40000000f00 */
[----:B------:R-:W-:Y:S02]  /*20ef0*/  F2FP.BF16.F32.PACK_AB R34, R37, R36 ;  /* 0x000000242522723e */ /* 0x000fe400000010ff */
[----:B------:R-:W-:Y:S02]  /*20f00*/  F2FP.BF16.F32.PACK_AB R35, R39, R38 ;  /* 0x000000262723723e */ /* 0x000fe400000010ff */
[----:B------:R-:W-:-:S02]  /*20f10*/  F2FP.BF16.F32.PACK_AB R41, R43, R42 ;  /* 0x0000002a2b29723e */ /* 0x000fc400000010ff */
[----:B------:R-:W-:Y:S02]  /*20f20*/  F2FP.BF16.F32.PACK_AB R48, R49, R48 ;  /* 0x000000303130723e */ /* 0x000fe400000010ff */
[----:B------:R-:W-:Y:S01]  /*20f30*/  LOP3.LUT R140, R140, R141, RZ, 0x3c, !PT ;  /* 0x0000008d8c8c7212 */ /* 0x000fe200078e3cff */
[----:B------:R-:W-:Y:S01]  /*20f40*/  IMAD.X R141, RZ, RZ, R19, P4 ;  /* 0x000000ffff8d7224 */ /* 0x000fe200020e0613 */
[----:B------:R-:W-:Y:S02]  /*20f50*/  SHF.R.U64 R9, R9, 0x3, RZ ;  /* 0x0000000309097819 */ /* 0x000fe400000012ff */
[----:B------:R-:W-:Y:S02]  /*20f60*/  MOV R14, R14 ;  /* 0x0000000e000e7202 */ /* 0x000fe40000000f00 */
[----:B------:R-:W-:Y:S02]  /*20f70*/  F2FP.BF16.F32.PACK_AB R42, R45, R44 ;  /* 0x0000002c2d2a723e */ /* 0x000fe400000010ff */
[----:B------:R-:W-:-:S02]  /*20f80*/  F2FP.BF16.F32.PACK_AB R43, R47, R46 ;  /* 0x0000002e2f2b723e */ /* 0x000fc400000010ff */
[----:B------:R-:W-:Y:S02]  /*20f90*/  F2FP.BF16.F32.PACK_AB R49, R51, R50 ;  /* 0x000000323331723e */ /* 0x000fe400000010ff */
[----:B------:R-:W-:Y:S02]  /*20fa0*/  F2FP.BF16.F32.PACK_AB R56, R57, R56 ;  /* 0x000000383938723e */ /* 0x000fe400000010ff */
[----:B------:R-:W-:Y:S01]  /*20fb0*/  LOP3.LUT R138, R138, R139, RZ, 0x3c, !PT ;  /* 0x0000008b8a8a7212 */ /* 0x000fe200078e3cff */
[----:B------:R-:W-:Y:S01]  /*20fc0*/  IMAD.X R139, RZ, RZ, R19, P3 ;  /* 0x000000ffff8b7224 */ /* 0x000fe200018e0613 */
        /* <DEDUP_REMOVED lines=9> */
[----:B------:R-:W-:Y:S02]  /*21060*/  F2FP.BF16.F32.PACK_AB R58, R61, R60 ;  /* 0x0000003c3d3a723e */ /* 0x000fe400000010ff */
[----:B------:R-:W-:-:S02]  /*21070*/  F2FP.BF16.F32.PACK_AB R59, R63, R62 ;  /* 0x0000003e3f3b723e */ /* 0x000fc400000010ff */
[----:B------:R-:W-:Y:S02]  /*21080*/  F2FP.BF16.F32.PACK_AB R65, R67, R66 ;  /* 0x000000424341723e */ /* 0x000fe400000010ff */
[----:B------:R-:W-:Y:S01]  /*21090*/  F2FP.BF16.F32.PACK_AB R72, R73, R72 ;  /* 0x000000484948723e */ /* 0x000fe200000010ff */
[----:B------:R-:W-:Y:S01]  /*210a0*/  STSM.16.M88.4 [R6], R32 ;  /* 0x0000002006007844 */ /* 0x000fe20000000200 */
        /* <DEDUP_REMOVED lines=15> */
[----:B------:R-:W-:Y:S01]  /*211a0*/  IMAD.X R19, RZ, RZ, R19, P1 ;  /* 0x000000ffff137224 */ /* 0x000fe200008e0613 */
[----:B------:R-:W-:Y:S01]  /*211b0*/  MOV R142, R142 ;  /* 0x0000008e008e7202 */ /* 0x000fe20000000f00 */
[----:B------:R-:W-:Y:S01]  /*211c0*/  STSM.16.M88.4 [R12], R48 ;  /* 0x000000300c007844 */ /* 0x000fe20000000200 */
[----:B------:R-:W-:Y:S02]  /*211d0*/  F2FP.BF16.F32.PACK_AB R82, R85, R84 ;  /* 0x000000545552723e */ /* 0x000fe400000010ff */
[----:B------:R-:W-:Y:S02]  /*211e0*/  F2FP.BF16.F32.PACK_AB R83, R87, R86 ;  /* 0x000000565753723e */ /* 0x000fe400000010ff */
[----:B------:R-:W-:-:S02]  /*211f0*/  F2FP.BF16.F32.PACK_AB R89, R91, R90 ;  /* 0x0000005a5b59723e */ /* 0x000fc400000010ff */
[----:B------:R-:W-:Y:S01]  /*21200*/  F2FP.BF16.F32.PACK_AB R96, R97, R96 ;  /* 0x000000606160723e */ /* 0x000fe200000010ff */
[----:B------:R-:W-:Y:S01]  /*21210*/  STSM.16.M88.4 [R146], R56 ;  /* 0x0000003892007844 */ /* 0x000fe20000000200 */
[----:B------:R-:W-:Y:S02]  /*21220*/  MOV R140, R140 ;  /* 0x0000008c008c7202 */ /* 0x000fe40000000f00 */
[----:B------:R-:W-:Y:S02]  /*21230*/  F2FP.BF16.F32.PACK_AB R90, R93, R92 ;  /* 0x0000005c5d5a723e */ /* 0x000fe400000010ff */
[----:B------:R-:W-:Y:S02]  /*21240*/  F2FP.BF16.F32.PACK_AB R91, R95, R94 ;  /* 0x0000005e5f5b723e */ /* 0x000fe400000010ff */
[----:B------:R-:W-:Y:S02]  /*21250*/  F2FP.BF16.F32.PACK_AB R97, R99, R98 ;  /* 0x000000626361723e */ /* 0x000fe400000010ff */
[----:B------:R-:W-:Y:S01]  /*21260*/  F2FP.BF16.F32.PACK_AB R104, R105, R104 ;  /* 0x000000686968723e */ /* 0x000fe200000010ff */
[----:B------:R-:W-:Y:S01]  /*21270*/  STSM.16.M88.4 [R144], R64 ;  /* 0x0000004090007844 */ /* 0x000fe20000000200 */
[----:B------:R-:W-:-:S02]  /*21280*/  MOV R138, R138 ;  /* 0x0000008a008a7202 */ /* 0x000fc40000000f00 */
[----:B------:R-:W-:Y:S02]  /*21290*/  F2FP.BF16.F32.PACK_AB R98, R101, R100 ;  /* 0x000000646562723e */ /* 0x000fe400000010ff */
[----:B------:R-:W-:Y:S02]  /*212a0*/  F2FP.BF16.F32.PACK_AB R99, R103, R102 ;  /* 0x000000666763723e */ /* 0x000fe400000010ff */
[----:B------:R-:W-:Y:S02]  /*212b0*/  F2FP.BF16.F32.PACK_AB R105, R107, R106 ;  /* 0x0000006a6b69723e */ /* 0x000fe400000010ff */
[----:B------:R-:W-:Y:S01]  /*212c0*/  F2FP.BF16.F32.PACK_AB R112, R113, R112 ;  /* 0x000000707170723e */ /* 0x000fe200000010ff */
[----:B------:R1:W-:Y:S01]  /*212d0*/  STSM.16.M88.4 [R20], R72 ;  /* 0x0000004814007844 */ /* 0x0003e20000000200 */
[----:B------:R-:W-:Y:S02]  /*212e0*/  MOV R136, R136 ;  /* 0x0000008800887202 */ /* 0x000fe40000000f00 */
[----:B------:R-:W-:-:S02]  /*212f0*/  F2FP.BF16.F32.PACK_AB R106, R109, R108 ;  /* 0x0000006c6d6a723e */ /* 0x000fc400000010ff */
[----:B------:R-:W-:Y:S02]  /*21300*/  F2FP.BF16.F32.PACK_AB R107, R111, R110 ;  /* 0x0000006e6f6b723e */ /* 0x000fe400000010ff */
[----:B------:R-:W-:Y:S02]  /*21310*/  F2FP.BF16.F32.PACK_AB R113, R115, R114 ;  /* 0x000000727371723e */ /* 0x000fe400000010ff */
[----:B------:R-:W-:Y:S01]  /*21320*/  F2FP.BF16.F32.PACK_AB R120, R121, R120 ;  /* 0x000000787978723e */ /* 0x000fe200000010ff */
[----:B------:R2:W-:Y:S01]  /*21330*/  STSM.16.M88.4 [R142], R80 ;  /* 0x000000508e007844 */ /* 0x0005e20000000200 */
[----:B------:R-:W-:Y:S01]  /*21340*/  MOV R10, R10 ;  /* 0x0000000a000a7202 */ /* 0x000fe20000000f00 */
[----:B0-----:R-:W-:Y:S01]  /*21350*/  IMAD.U32 R4, RZ, RZ, UR8 ;  /* 0x00000008ff047e24 */ /* 0x001fe2000f8e00ff */
[----:B------:R-:W-:Y:S01]  /*21360*/  F2FP.BF16.F32.PACK_AB R114, R117, R116 ;  /* 0x000000747572723e */ /* 0x000fe200000010ff */
[----:B------:R-:W-:Y:S01]  /*21370*/  IMAD.U32 R5, RZ, RZ, UR9 ;  /* 0x00000009ff057e24 */ /* 0x000fe2000f8e00ff */
[----:B------:R-:W-:Y:S01]  /*21380*/  F2FP.BF16.F32.PACK_AB R115, R119, R118 ;  /* 0x000000767773723e */ /* 0x000fe200000010ff */
[----:B-1----:R-:W0:Y:S01]  /*21390*/  LDC R20, c[0x0][0xce8] ;  /* 0x00033a00ff147b82 */ /* 0x002e220000000800 */
[----:B------:R-:W-:-:S02]  /*213a0*/  F2FP.BF16.F32.PACK_AB R121, R123, R122 ;  /* 0x0000007a7b79723e */ /* 0x000fc400000010ff */
[----:B------:R-:W-:Y:S01]  /*213b0*/  F2FP.BF16.F32.PACK_AB R128, R129, R128 ;  /* 0x000000808180723e */ /* 0x000fe200000010ff */
[----:B------:R2:W-:Y:S01]  /*213c0*/  STSM.16.M88.4 [R140], R88 ;  /* 0x000000588c007844 */ /* 0x0005e20000000200 */
[----:B------:R-:W-:Y:S01]  /*213d0*/  MOV R8, R8 ;  /* 0x0000000800087202 */ /* 0x000fe20000000f00 */
[----:B------:R-:W-:Y:S01]  /*213e0*/  ULDC.64 UR8, c[0x0][0xd08] ;  /* 0x0003420000087ab9 */ /* 0x000fe20000000a00 */
[----:B------:R-:W-:Y:S02]  /*213f0*/  F2FP.BF16.F32.PACK_AB R122, R125, R124 ;  /* 0x0000007c7d7a723e */ /* 0x000fe400000010ff */
[----:B------:R-:W-:Y:S02]  /*21400*/  F2FP.BF16.F32.PACK_AB R123, R127, R126 ;  /* 0x0000007e7f7b723e */ /* 0x000fe400000010ff */
[----:B------:R-:W-:Y:S01]  /*21410*/  F2FP.BF16.F32.PACK_AB R129, R131, R130 ;  /* 0x000000828381723e */ /* 0x000fe200000010ff */
[----:B------:R2:W-:Y:S01]  /*21420*/  STSM.16.M88.4 [R138], R96 ;  /* 0x000000608a007844 */ /* 0x0005e20000000200 */
[----:B------:R-:W-:-:S02]  /*21430*/  MOV R18, R18 ;  /* 0x0000001200127202 */ /* 0x000fc40000000f00 */
[----:B------:R-:W-:Y:S02]  /*21440*/  F2FP.BF16.F32.PACK_AB R130, R133, R132 ;  /* 0x000000848582723e */ /* 0x000fe400000010ff */
[----:B------:R-:W-:Y:S01]  /*21450*/  F2FP.BF16.F32.PACK_AB R131, R135, R134 ;  /* 0x000000868783723e */ /* 0x000fe200000010ff */
[----:B------:R2:W-:Y:S01]  /*21460*/  STSM.16.M88.4 [R136], R104 ;  /* 0x0000006888007844 */ /* 0x0005e20000000200 */
[----:B------:R-:W-:-:S03]  /*21470*/  UISETP.NE.U32.AND UP0, UPT, UR8, URZ, UPT ;  /* 0x0000003f0800728c */ /* 0x000fc6000bf05070 */
[----:B------:R2:W-:Y:S01]  /*21480*/  STSM.16.M88.4 [R10], R112 ;  /* 0x000000700a007844 */ /* 0x0005e20000000200 */
[----:B------:R-:W-:-:S03]  /*21490*/  UISETP.NE.AND.EX UP0, UPT, UR9, URZ, UPT, UP0 ;  /* 0x0000003f0900728c */ /* 0x000fc6000bf05300 */
[----:B------:R2:W-:Y:S04]  /*214a0*/  STSM.16.M88.4 [R8], R120 ;  /* 0x0000007808007844 */ /* 0x0005e80000000200 */
[----:B------:R2:W-:Y:S01]  /*214b0*/  STSM.16.M88.4 [R18], R128 ;  /* 0x0000008012007844 */ /* 0x0005e20000000200 */
[----:B------:R-:W-:Y:S01]  /*214c0*/  BAR.SYNC.DEFER_BLOCKING 0x1, 0x100 ;  /* 0x0044000000007b1d */ /* 0x000fe20000010000 */
[----:B------:R-:W-:Y:S02]  /*214d0*/  ISETP.NE.U32.AND P1, PT, RZ, UR10, PT ;  /* 0x0000000aff007c0c */ /* 0x000fe4000bf25070 */
[----:B------:R-:W-:Y:S02]  /*214e0*/  PLOP3.LUT P0, PT, PT, PT, UP0, 0x80, 0x0 ;  /* 0x000000000000781c */ /* 0x000fe40003f0f008 */
[----:B------:R-:W-:Y:S01]  /*214f0*/  ISETP.NE.AND.EX P1, PT, RZ, UR11, PT, P1 ;  /* 0x0000000bff007c0c */ /* 0x000fe2000bf25310 */
[----:B------:R-:W-:-:S02]  /*21500*/  @UP0 ULDC.64 UR8, c[0x0][0xd08] ;  /* 0x0003420000080ab9 */ /* 0x000fc40000000a00 */
[----:B------:R-:W-:Y:S01]  /*21510*/  @UP0 UIMAD.WIDE UR8, UR38, 0x4, UR8 ;  /* 0x00000004260808a5 */ /* 0x000fe2000f8e0208 */
[----:B------:R-:W-:-:S09]  /*21520*/  IMAD.U32 R9, RZ, RZ, UR4 ;  /* 0x00000004ff097e24 */ /* 0x000fd2000f8e00ff */
[----:B------:R2:W5:Y:S01]  /*21530*/  @P1 LDG.E R11, desc[UR40][R4.64] ;  /* 0x00000028040b1981 */ /* 0x000562000c1e1900 */
[----:B------:R-:W-:Y:S01]  /*21540*/  IMAD.U32 R6, RZ, RZ, UR8 ;  /* 0x00000008ff067e24 */ /* 0x000fe2000f8e00ff */
[----:B------:R-:W-:Y:S01]  /*21550*/  UISETP.NE.AND UP0, UPT, UR44, URZ, UPT ;  /* 0x0000003f2c00728c */ /* 0x000fe2000bf05270 */
[----:B------:R-:W-:Y:S01]  /*21560*/  IMAD.U32 R7, RZ, RZ, UR9 ;  /* 0x00000009ff077e24 */ /* 0x000fe2000f8e00ff */
[----:B------:R-:W-:-:S04]  /*21570*/  ULDC UR4, c[0x0][0xbd4] ;  /* 0x0002f50000047ab9 */ /* 0x000fc80000000800 */
[----:B------:R2:W5:Y:S01]  /*21580*/  @P0 LDG.E R9, desc[UR40][R6.64] ;  /* 0x0000002806090981 */ /* 0x000562000c1e1900 */
[----:B------:R-:W-:Y:S01]  /*21590*/  USEL UR4, UR44, UR4, UP0 ;  /* 0x000000042c047287 */ /* 0x000fe20008000000 */
[----:B0-----:R-:W-:Y:S11]  /*215a0*/  @P0 BRA `(.L_x_3308) ;  /* 0x0000000000100947 */ /* 0x001ff60003800000 */
[----:B------:R-:W-:Y:S05]  /*215b0*/  @!P1 BRA `(.L_x_3308) ;  /* 0x00000000000c9947 */ /* 0x000fea0003800000 */
[----:B--2---:R-:W2:Y:S04]  /*215c0*/  LDG.E R6, desc[UR40][R4.64] ;  /* 0x0000002804067981 */ /* 0x004ea8000c1e1900 */
[----:B-----5:R-:W2:Y:S02]  /*215d0*/  LDG.E R9, desc[UR40][R4.64+0x4] ;  /* 0x0000042804097981 */ /* 0x020ea4000c1e1900 */
[----:B--2---:R-:W-:-:S07]  /*215e0*/  IMAD.IADD R9, R9, 0x1, -R6 ;  /* 0x0000000109097824 */ /* 0x004fce00078e0a06 */
.L_x_3308:
[----:B--2---:R-:W2:Y:S04]  /*215f0*/  LDL R4, [R1+0x4c8] ;  /* 0x0004c80001047983 */ /* 0x004ea80000100800 */
[----:B------:R-:W3:Y:S01]  /*21600*/  LDL R6, [R1+0x4d8] ;  /* 0x0004d80001067983 */ /* 0x000ee20000100800 */
[----:B-----5:R-:W-:Y:S02]  /*21610*/  IMAD R78, R9, R20, RZ ;  /* 0x00000014094e7224 */ /* 0x020fe400078e02ff */
[----:B------:R-:W-:Y:S01]  /*21620*/  VIADD R15, R178, UR39 ;  /* 0x00000027b20f7c36 */ /* 0x000fe20008000000 */
[----:B------:R-:W-:Y:S01]  /*21630*/  ISETP.NE.AND P2, PT, R20, 0x1, PT ;  /* 0x000000011400780c */ /* 0x000fe20003f45270 */
[----:B------:R-:W-:Y:S01]  /*21640*/  UISETP.GT.AND UP1, UPT, UR4, 0x1, UPT ;  /* 0x000000010400788c */ /* 0x000fe2000bf24270 */
[----:B------:R-:W-:-:S03]  /*21650*/  UMOV UR19, 0xab8 ;  /* 0x00000ab800137882 */ /* 0x000fc60000000000 */
[----:B------:R-:W-:-:S08]  /*21660*/  USEL UR19, UR19, 0xa78, UP1 ;  /* 0x00000a7813137887 */ /* 0x000fd00008800000 */
[----:B------:R-:W0:Y:S01]  /*21670*/  @P2 LDC R5, c[0x0][0xcf0] ;  /* 0x00033c00ff052b82 */ /* 0x000e220000000800 */
[----:B------:R-:W-:Y:S01]  /*21680*/  UISETP.NE.U32.AND UP0, UPT, UR10, URZ, UPT ;  /* 0x0000003f0a00728c */ /* 0x000fe2000bf05070 */
[----:B------:R-:W-:Y:S01]  /*21690*/  UMOV UR4, URZ ;  /* 0x0000003f00047c82 */ /* 0x000fe20008000000 */
[----:B------:R-:W-:Y:S01]  /*216a0*/  USHF.R.S32.HI UR10, URZ, 0x1f, UR38 ;  /* 0x0000001f3f0a7899 */ /* 0x000fe20008011426 */
[----:B------:R-:W-:Y:S01]  /*216b0*/  @P1 R2UR UR4, R11 ;  /* 0x000000000b0412ca */ /* 0x000fe200000e0000 */
[----:B------:R-:W-:Y:S02]  /*216c0*/  UISETP.NE.AND.EX UP0, UPT, UR11, URZ, UPT, UP0 ;  /* 0x0000003f0b00728c */ /* 0x000fe4000bf05300 */
[----:B------:R-:W-:Y:S02]  /*216d0*/  USEL UR9, UR43, URZ, UP1 ;  /* 0x0000003f2b097287 */ /* 0x000fe40008800000 */
[----:B------:R-:W-:Y:S02]  /*216e0*/  USEL UR8, UR38, URZ, !UP0 ;  /* 0x0000003f26087287 */ /* 0x000fe4000c000000 */
[----:B------:R-:W-:Y:S01]  /*216f0*/  USEL UR18, UR10, URZ, !UP0 ;  /* 0x0000003f0a127287 */ /* 0x000fe2000c000000 */
[----:B------:R-:W-:-:S02]  /*21700*/  ULDC.64 UR12, c[0x0][UR19+0x220] ;  /* 0x00008800130c7abb */ /* 0x000fc40008000a00 */
[----:B------:R-:W-:Y:S01]  /*21710*/  ULDC.64 UR10, c[0x0][UR19+0x218] ;  /* 0x00008600130a7abb */ /* 0x000fe20008000a00 */
[----:B------:R-:W-:Y:S01]  /*21720*/  ULDC.64 UR14, c[0x0][UR19+0x228] ;  /* 0x00008a00130e7abb */ /* 0x000fe20008000a00 */
[----:B------:R-:W-:Y:S02]  /*21730*/  UIMAD UR13, UR13, UR8, URZ ;  /* 0x000000080d0d72a4 */ /* 0x000fe4000f8e023f */
[----:B------:R-:W-:Y:S02]  /*21740*/  UIMAD.WIDE.U32 UR16, UR10, UR37, URZ ;  /* 0x000000250a1072a5 */ /* 0x000fe4000f8e003f */
[----:B------:R-:W-:Y:S01]  /*21750*/  UIMAD UR20, UR11, UR37, URZ ;  /* 0x000000250b1472a4 */ /* 0x000fe2000f8e023f */
[----:B--2---:R-:W-:Y:S02]  /*21760*/  LOP3.LUT P0, RZ, R4, 0x3, RZ, 0xc0, !PT ;  /* 0x0000000304ff7812 */ /* 0x004fe4000780c0ff */
[----:B------:R-:W1:Y:S02]  /*21770*/  @P2 LDC R4, c[0x0][0xcec] ;  /* 0x00033b00ff042b82 */ /* 0x000e640000000800 */
[----:B------:R-:W-:-:S13]  /*21780*/  ISETP.GE.OR P3, PT, R15, R78, P0 ;  /* 0x0000004e0f00720c */ /* 0x000fda0000766670 */
[----:B------:R-:W2:Y:S01]  /*21790*/  @!P3 LDL R13, [R1+0x240] ;  /* 0x00024000010db983 */ /* 0x000ea20000100800 */
[----:B---3--:R-:W-:Y:S01]  /*217a0*/  VIADD R11, R6, UR39 ;  /* 0x00000027060b7c36 */ /* 0x008fe20008000000 */
[----:B------:R-:W-:Y:S01]  /*217b0*/  UIMAD.WIDE.U32 UR10, UR12, UR8, URZ ;  /* 0x000000080c0a72a5 */ /* 0x000fe2000f8e003f */
[----:B------:R-:W-:Y:S01]  /*217c0*/  VIADD R19, R15, 0x8 ;  /* 0x000000080f137836 */ /* 0x000fe20000000000 */
[----:B------:R-:W-:Y:S01]  /*217d0*/  UIMAD.WIDE.U32 UR22, UR14, UR9, URZ ;  /* 0x000000090e1672a5 */ /* 0x000fe2000f8e003f */
[----:B------:R-:W-:Y:S01]  /*217e0*/  IMAD.MOV.U32 R7, RZ, RZ, R11 ;  /* 0x000000ffff077224 */ /* 0x000fe200078e000b */
[----:B------:R-:W-:Y:S02]  /*217f0*/  UIMAD UR9, UR15, UR9, URZ ;  /* 0x000000090f0972a4 */ /* 0x000fe4000f8e023f */
[----:B------:R-:W-:Y:S01]  /*21800*/  UIMAD UR13, UR12, UR18, UR13 ;  /* 0x000000120c0d72a4 */ /* 0x000fe2000f8e020d */
[----:B-1----:R-:W-:Y:S01]  /*21810*/  @P2 IMAD.HI.U32 R4, R11, R4, RZ ;  /* 0x000000040b042227 */ /* 0x002fe200078e00ff */
[----:B------:R-:W-:Y:S01]  /*21820*/  UIADD3 UR16, UP0, UP2, UR10, UR16, UR4 ;  /* 0x000000100a107290 */ /* 0x000fe2000fa1e004 */
[----:B------:R-:W-:Y:S01]  /*21830*/  ISETP.GE.OR P0, PT, R19, R78, P0 ;  /* 0x0000004e1300720c */ /* 0x000fe20000706670 */
[----:B------:R-:W-:-:S02]  /*21840*/  UIADD3 UR10, UR23, UR9, URZ ;  /* 0x00000009170a7290 */ /* 0x000fc4000fffe03f */
[----:B0-----:R-:W-:Y:S01]  /*21850*/  @P2 SHF.R.U32.HI R7, RZ, R5, R4 ;  /* 0x00000005ff072219 */ /* 0x001fe20000011604 */
[----:B------:R-:W-:Y:S01]  /*21860*/  UIADD3 UR20, UR17, UR20, URZ ;  /* 0x0000001411147290 */ /* 0x000fe2000fffe03f */
[----:B------:R-:W-:Y:S01]  /*21870*/  IMAD.U32 R4, RZ, RZ, UR22 ;  /* 0x00000016ff047e24 */ /* 0x000fe2000f8e00ff */
[----:B------:R-:W-:Y:S01]  /*21880*/  UIADD3 UR9, UR11, UR13, URZ ;  /* 0x0000000d0b097290 */ /* 0x000fe2000fffe03f */
[----:B------:R-:W-:Y:S01]  /*21890*/  IMAD.U32 R5, RZ, RZ, UR23 ;  /* 0x00000017ff057e24 */ /* 0x000fe2000f8e00ff */
[----:B------:R-:W-:Y:S01]  /*218a0*/  USHF.R.S32.HI UR14, URZ, 0x1f, UR4 ;  /* 0x0000001f3f0e7899 */ /* 0x000fe20008011404 */
[----:B------:R-:W-:Y:S01]  /*218b0*/  IMAD.MOV R9, RZ, RZ, -R7 ;  /* 0x000000ffff097224 */ /* 0x000fe200078e0a07 */
[----:B------:R-:W-:Y:S01]  /*218c0*/  IADD3 R4, P1, P4, R7, UR16, R4 ;  /* 0x0000001007047c10 */ /* 0x000fe2000fc3e004 */
[----:B------:R-:W-:Y:S01]  /*218d0*/  IMAD.U32 R8, RZ, RZ, UR10 ;  /* 0x0000000aff087e24 */ /* 0x000fe2000f8e00ff */
[----:B------:R-:W-:Y:S01]  /*218e0*/  UIADD3.X UR9, UR9, UR20, UR14, UP0, UP2 ;  /* 0x0000001409097290 */ /* 0x000fe200087e440e */
[----:B------:R-:W-:Y:S01]  /*218f0*/  IMAD R9, R20, R9, R11 ;  /* 0x0000000914097224 */ /* 0x000fe200078e020b */
[----:B------:R-:W-:Y:S01]  /*21900*/  SHF.R.S32.HI R5, RZ, 0x1f, R7 ;  /* 0x0000001fff057819 */ /* 0x000fe20000011407 */
[----:B------:R-:W-:Y:S01]  /*21910*/  ULDC.64 UR10, c[0x0][UR19+0x210] ;  /* 0x00008400130a7abb */ /* 0x000fe20008000a00 */
[----:B------:R-:W-:Y:S01]  /*21920*/  ULDC.64 UR12, c[0x0][0xca8] ;  /* 0x00032a00000c7ab9 */ /* 0x000fe20000000a00 */
[----:B------:R-:W-:Y:S01]  /*21930*/  IMAD R7, R9, UR11, RZ ;  /* 0x0000000b09077c24 */ /* 0x000fe2000f8e02ff */
[----:B------:R-:W-:Y:S01]  /*21940*/  SHF.R.S32.HI R6, RZ, 0x1f, R9 ;  /* 0x0000001fff067819 */ /* 0x000fe20000011409 */
[----:B------:R-:W-:Y:S01]  /*21950*/  @!UP1 ULDC UR12, c[0x0][0xc50] ;  /* 0x00031400000c9ab9 */ /* 0x000fe20000000800 */
[----:B------:R-:W-:Y:S01]  /*21960*/  IADD3.X R5, R5, UR9, R8, P1, P4 ;  /* 0x0000000905057c10 */ /* 0x000fe20008fe8408 */
[----:B------:R-:W-:-:S02]  /*21970*/  @!UP1 ULDC UR13, c[0x0][0xc54] ;  /* 0x00031500000d9ab9 */ /* 0x000fc40000000800 */
[----:B------:R-:W-:Y:S02]  /*21980*/  IMAD R7, R6, UR10, R7 ;  /* 0x0000000a06077c24 */ /* 0x000fe4000f8e0207 */
[----:B------:R-:W-:-:S04]  /*21990*/  IMAD.WIDE.U32 R4, R9, UR10, R4 ;  /* 0x0000000a09047c25 */ /* 0x000fc8000f8e0004 */
[----:B------:R-:W-:Y:S01]  /*219a0*/  IMAD.IADD R5, R5, 0x1, R7 ;  /* 0x0000000105057824 */ /* 0x000fe200078e0207 */
[----:B------:R-:W-:-:S04]  /*219b0*/  LEA R8, P1, R4, UR12, 0x2 ;  /* 0x0000000c04087c11 */ /* 0x000fc8000f8210ff */
[----:B------:R-:W-:Y:S01]  /*219c0*/  LEA.HI.X R10, R4, UR13, R5, 0x2, P1 ;  /* 0x0000000d040a7c11 */ /* 0x000fe200088f1405 */
[----:B------:R-:W-:Y:S04]  /*219d0*/  SHFL.IDX PT, R6, R8, RZ, 0x1c1f ;  /* 0x001c1fff08067589 */ /* 0x000fe800000e0000 */
[----:B------:R-:W2:Y:S04]  /*219e0*/  SHFL.IDX PT, R7, R10, RZ, 0x1c1f ;  /* 0x001c1fff0a077589 */ /* 0x000ea800000e0000 */
[----:B--2---:R-:W-:Y:S04]  /*219f0*/  @!P3 ST.E desc[UR40][R6.64], R13 ;  /* 0x0000000d0600b985 */ /* 0x004fe8000c101928 */
[----:B------:R-:W2:Y:S04]  /*21a00*/  @!P0 LDL R9, [R1+0x244] ;  /* 0x0002440001098983 */ /* 0x000ea80000100800 */
[----:B------:R-:W-:Y:S04]  /*21a10*/  SHFL.IDX PT, R4, R8, 0x1, 0x1c1f ;  /* 0x003c1f0008047f89 */ /* 0x000fe800000e0000 */
[----:B------:R-:W2:Y:S04]  /*21a20*/  SHFL.IDX PT, R5, R10, 0x1, 0x1c1f ;  /* 0x003c1f000a057f89 */ /* 0x000ea800000e0000 */
[----:B--2---:R0:W-:Y:S01]  /*21a30*/  @!P0 ST.E desc[UR40][R4.64], R9 ;  /* 0x0000000904008985 */ /* 0x0041e2000c101928 */
[----:B------:R-:W-:-:S13]  /*21a40*/  PLOP3.LUT P0, PT, PT, PT, UP1, 0x80, 0x0 ;  /* 0x000000000000781c */ /* 0x000fda0003f0f018 */
[----:B0-----:R-:W-:Y:S05]  /*21a50*/  @P0 BRA `(.L_x_3309) ;  /* 0x0000000c00c80947 */ /* 0x001fea0003800000 */
[----:B------:R-:W-:Y:S01]  /*21a60*/  IMAD R5, R215, 0x40, R22 ;  /* 0x00000040d7057824 */ /* 0x000fe200078e0216 */
[----:B------:R-:W-:Y:S01]  /*21a70*/  ULDC.64 UR12, c[0x0][0xba0] ;  /* 0x0002e800000c7ab9 */ /* 0x000fe20000000a00 */
[----:B------:R-:W0:Y:S02]  /*21a80*/  @P2 LDC R21, c[0x0][0xcf0] ;  /* 0x00033c00ff152b82 */ /* 0x000e240000000800 */
[----:B------:R-:W-:-:S03]  /*21a90*/  IMAD.WIDE R2, R5, 0x2, R2 ;  /* 0x0000000205027825 */ /* 0x000fc600078e0202 */
[C---:B------:R-:W-:Y:S02]  /*21aa0*/  IADD3 R25, P1, R2.reuse, 0x3000, RZ ;  /* 0x0000300002197810 */ /* 0x040fe40007f3e0ff */
[C---:B------:R-:W-:Y:S02]  /*21ab0*/  IADD3 R9, P4, R2.reuse, 0x1000, RZ ;  /* 0x0000100002097810 */ /* 0x040fe40007f9e0ff */
[----:B------:R-:W-:Y:S02]  /*21ac0*/  IADD3 R13, P3, R2, 0x2000, RZ ;  /* 0x00002000020d7810 */ /* 0x000fe40007f7e0ff */
[----:B------:R-:W-:Y:S02]  /*21ad0*/  LOP3.LUT R24, R25, 0x380, RZ, 0xc0, !PT ;  /* 0x0000038019187812 */ /* 0x000fe400078ec0ff */
[----:B------:R-:W-:Y:S02]  /*21ae0*/  LOP3.LUT R8, R9, 0x380, RZ, 0xc0, !PT ;  /* 0x0000038009087812 */ /* 0x000fe400078ec0ff */
[----:B------:R-:W-:-:S02]  /*21af0*/  LOP3.LUT R12, R13, 0x380, RZ, 0xc0, !PT ;  /* 0x000003800d0c7812 */ /* 0x000fc400078ec0ff */
        /* <DEDUP_REMOVED lines=9> */
[C---:B------:R-:W-:Y:S01]  /*21b90*/  IADD3 R49, P1, R2.reuse, 0x9000, RZ ;  /* 0x0000900002317810 */ /* 0x040fe20007f3e0ff */
[----:B------:R-:W-:Y:S01]  /*21ba0*/  UIMAD UR9, UR14, UR12, URZ ;  /* 0x0000000c0e0972a4 */ /* 0x000fe2000f8e023f */
[C---:B------:R-:W-:Y:S01]  /*21bb0*/  IADD3 R29, P0, R2.reuse, 0x4000, RZ ;  /* 0x00004000021d7810 */ /* 0x040fe20007f1e0ff */
[----:B------:R-:W-:Y:S01]  /*21bc0*/  UIMAD.WIDE.U32 UR10, UR4, UR12, URZ ;  /* 0x0000000c040a72a5 */ /* 0x000fe2000f8e003f */
[C---:B------:R-:W-:Y:S01]  /*21bd0*/  IADD3 R33, P6, R2.reuse, 0x5000, RZ ;  /* 0x0000500002217810 */ /* 0x040fe20007fde0ff */
[----:B------:R-:W5:Y:S01]  /*21be0*/  LD.E.128 R8, desc[UR40][R8.64] ;  /* 0x0000002808087980 */ /* 0x000f62000c101d00 */
[----:B------:R-:W-:-:S02]  /*21bf0*/  IADD3 R37, P5, R2, 0x6000, RZ ;  /* 0x0000600002257810 */ /* 0x000fc40007fbe0ff */
[C---:B------:R-:W-:Y:S01]  /*21c00*/  IADD3 R41, P4, R2.reuse, 0x7000, RZ ;  /* 0x0000700002297810 */ /* 0x040fe20007f9e0ff */
[----:B------:R-:W5:Y:S01]  /*21c10*/  LD.E.128 R12, desc[UR40][R12.64] ;  /* 0x000000280c0c7980 */ /* 0x000f62000c101d00 */
[----:B------:R-:W-:Y:S02]  /*21c20*/  IADD3 R45, P3, R2, 0x8000, RZ ;  /* 0x00008000022d7810 */ /* 0x000fe40007f7e0ff */
[----:B------:R-:W-:Y:S01]  /*21c30*/  LOP3.LUT R48, R49, 0x380, RZ, 0xc0, !PT ;  /* 0x0000038031307812 */ /* 0x000fe200078ec0ff */
[----:B------:R-:W5:Y:S01]  /*21c40*/  LD.E.128 R24, desc[UR40][R24.64] ;  /* 0x0000002818187980 */ /* 0x000f62000c101d00 */
[----:B------:R-:W-:Y:S02]  /*21c50*/  LOP3.LUT R28, R29, 0x380, RZ, 0xc0, !PT ;  /* 0x000003801d1c7812 */ /* 0x000fe400078ec0ff */
[----:B------:R-:W-:Y:S02]  /*21c60*/  LOP3.LUT R32, R33, 0x380, RZ, 0xc0, !PT ;  /* 0x0000038021207812 */ /* 0x000fe400078ec0ff */
[----:B------:R-:W-:-:S02]  /*21c70*/  LOP3.LUT R36, R37, 0x380, RZ, 0xc0, !PT ;  /* 0x0000038025247812 */ /* 0x000fc400078ec0ff */
[----:B------:R-:W-:Y:S02]  /*21c80*/  LOP3.LUT R40, R41, 0x380, RZ, 0xc0, !PT ;  /* 0x0000038029287812 */ /* 0x000fe400078ec0ff */
[----:B------:R-:W-:Y:S02]  /*21c90*/  LOP3.LUT R44, R45, 0x380, RZ, 0xc0, !PT ;  /* 0x000003802d2c7812 */ /* 0x000fe400078ec0ff */
[----:B------:R-:W-:Y:S02]  /*21ca0*/  SHF.R.U64 R48, R48, 0x3, RZ ;  /* 0x0000000330307819 */ /* 0x000fe400000012ff */
[----:B------:R-:W-:Y:S02]  /*21cb0*/  SHF.R.U64 R28, R28, 0x3, RZ ;  /* 0x000000031c1c7819 */ /* 0x000fe400000012ff */
[----:B------:R-:W-:Y:S02]  /*21cc0*/  SHF.R.U64 R32, R32, 0x3, RZ ;  /* 0x0000000320207819 */ /* 0x000fe400000012ff */
[----:B------:R-:W-:-:S02]  /*21cd0*/  SHF.R.U64 R36, R36, 0x3, RZ ;  /* 0x0000000324247819 */ /* 0x000fc400000012ff */
[----:B------:R-:W-:Y:S02]  /*21ce0*/  SHF.R.U64 R40, R40, 0x3, RZ ;  /* 0x0000000328287819 */ /* 0x000fe400000012ff */
        /* <DEDUP_REMOVED lines=14> */
[C---:B------:R-:W-:Y:S01]  /*21dd0*/  LOP3.LUT R7, R2.reuse, 0x380, RZ, 0xc0, !PT ;  /* 0x0000038002077812 */ /* 0x040fe200078ec0ff */
[----:B------:R-:W-:Y:S01]  /*21de0*/  UIMAD UR9, UR4, UR13, UR9 ;  /* 0x0000000d040972a4 */ /* 0x000fe2000f8e0209 */
[C---:B------:R-:W-:Y:S01]  /*21df0*/  IADD3 R53, P0, R2.reuse, 0xa000, RZ ;  /* 0x0000a00002357810 */ /* 0x040fe20007f1e0ff */
[----:B------:R-:W-:Y:S01]  /*21e00*/  IMAD.X R73, RZ, RZ, R3, P1 ;  /* 0x000000ffff497224 */ /* 0x000fe200008e0603 */
[C---:B------:R-:W-:Y:S01]  /*21e10*/  IADD3 R57, P6, R2.reuse, 0xb000, RZ ;  /* 0x0000b00002397810 */ /* 0x040fe20007fde0ff */
[----:B------:R-:W-:Y:S01]  /*21e20*/  ULDC.64 UR12, c[0x0][0xbe8] ;  /* 0x0002fa00000c7ab9 */ /* 0x000fe20000000a00 */
[C---:B------:R-:W-:Y:S01]  /*21e30*/  IADD3 R61, P5, R2.reuse, 0xc000, RZ ;  /* 0x0000c000023d7810 */ /* 0x040fe20007fbe0ff */
[----:B------:R-:W5:Y:S01]  /*21e40*/  LD.E.128 R28, desc[UR40][R28.64] ;  /* 0x000000281c1c7980 */ /* 0x000f62000c101d00 */
[C---:B------:R-:W-:Y:S02]  /*21e50*/  IADD3 R65, P4, R2.reuse, 0xd000, RZ ;  /* 0x0000d00002417810 */ /* 0x040fe40007f9e0ff */
[----:B------:R-:W-:Y:S01]  /*21e60*/  IADD3 R69, P3, R2, 0xe000, RZ ;  /* 0x0000e00002457810 */ /* 0x000fe20007f7e0ff */
[----:B------:R-:W5:Y:S01]  /*21e70*/  LD.E.128 R32, desc[UR40][R32.64] ;  /* 0x0000002820207980 */ /* 0x000f62000c101d00 */
[----:B------:R-:W-:-:S02]  /*21e80*/  LOP3.LUT R4, R5, 0x380, RZ, 0xc0, !PT ;  /* 0x0000038005047812 */ /* 0x000fc400078ec0ff */
        /* <DEDUP_REMOVED lines=8> */
[----:B------:R-:W-:-:S02]  /*21f10*/  SHF.R.U64 R7, R7, 0x3, RZ ;  /* 0x0000000307077819 */ /* 0x000fc400000012ff */
        /* <DEDUP_REMOVED lines=19> */
[----:B------:R-:W-:Y:S01]  /*22050*/  UIADD3 UR11, UR11, UR9, URZ ;  /* 0x000000090b0b7290 */ /* 0x000fe2000fffe03f */
[----:B------:R1:W5:Y:S01]  /*22060*/  LD.E.128 R4, desc[UR40][R2.64] ;  /* 0x0000002802047980 */ /* 0x000362000c101d00 */
[----:B------:R-:W-:-:S03]  /*22070*/  USHF.R.S32.HI UR4, URZ, 0x1f, UR8 ;  /* 0x0000001f3f047899 */ /* 0x000fc60008011408 */
[----:B------:R-:W5:Y:S04]  /*22080*/  LD.E.128 R52, desc[UR40][R52.64] ;  /* 0x0000002834347980 */ /* 0x000f68000c101d00 */
[----:B------:R-:W5:Y:S01]  /*22090*/  LD.E.128 R56, desc[UR40][R56.64] ;  /* 0x0000002838387980 */ /* 0x000f62000c101d00 */
[----:B-1----:R-:W1:Y:S01]  /*220a0*/  @P2 LDC R3, c[0x0][0xcec] ;  /* 0x00033b00ff032b82 */ /* 0x002e620000000800 */
[----:B------:R-:W-:Y:S01]  /*220b0*/  IMAD R2, R217, 0x20, R215 ;  /* 0x00000020d9027824 */ /* 0x000fe200078e02d7 */
[----:B------:R-:W-:Y:S01]  /*220c0*/  UIMAD.WIDE.U32 UR10, UR37, UR12, UR10 ;  /* 0x0000000c250a72a5 */ /* 0x000fe2000f8e000a */
[----:B------:R-:W5:Y:S02]  /*220d0*/  LD.E.128 R60, desc[UR40][R60.64] ;  /* 0x000000283c3c7980 */ /* 0x000f64000c101d00 */
[----:B------:R-:W-:Y:S01]  /*220e0*/  VIADD R76, R2, UR39 ;  /* 0x00000027024c7c36 */ /* 0x000fe20008000000 */
[----:B------:R-:W-:Y:S01]  /*220f0*/  UIMAD UR11, UR37, UR13, UR11 ;  /* 0x0000000d250b72a4 */ /* 0x000fe2000f8e020b */
[----:B------:R-:W5:Y:S02]  /*22100*/  LD.E.128 R64, desc[UR40][R64.64] ;  /* 0x0000002840407980 */ /* 0x000f64000c101d00 */
[----:B------:R-:W-:-:S02]  /*22110*/  ULDC.64 UR12, c[0x0][0xbf0] ;  /* 0x0002fc00000c7ab9 */ /* 0x000fc40000000a00 */
[----:B------:R-:W-:Y:S01]  /*22120*/  UIMAD UR4, UR4, UR12, URZ ;  /* 0x0000000c040472a4 */ /* 0x000fe2000f8e023f */
[----:B------:R-:W-:Y:S01]  /*22130*/  IMAD.MOV.U32 R19, RZ, RZ, R76 ;  /* 0x000000ffff137224 */ /* 0x000fe200078e004c */
[----:B------:R-:W5:Y:S02]  /*22140*/  LD.E.128 R68, desc[UR40][R68.64] ;  /* 0x0000002844447980 */ /* 0x000f64000c101d00 */
[----:B------:R-:W-:Y:S02]  /*22150*/  UIMAD UR4, UR8, UR13, UR4 ;  /* 0x0000000d080472a4 */ /* 0x000fe4000f8e0204 */
[----:B------:R-:W-:Y:S01]  /*22160*/  UIMAD.WIDE.U32 UR8, UR8, UR12, UR10 ;  /* 0x0000000c080872a5 */ /* 0x000fe2000f8e000a */
[----:B------:R-:W5:Y:S02]  /*22170*/  LD.E.128 R72, desc[UR40][R72.64] ;  /* 0x0000002848487980 */ /* 0x000f64000c101d00 */
[----:B------:R-:W-:Y:S01]  /*22180*/  ULDC.64 UR10, c[0x0][0xbe0] ;  /* 0x0002f800000a7ab9 */ /* 0x000fe20000000a00 */
[----:B-1----:R-:W-:Y:S01]  /*22190*/  @P2 IMAD.HI.U32 R2, R76, R3, RZ ;  /* 0x000000034c022227 */ /* 0x002fe200078e00ff */
[----:B------:R-:W-:Y:S01]  /*221a0*/  UIADD3 UR4, UR9, UR4, URZ ;  /* 0x0000000409047290 */ /* 0x000fe2000fffe03f */
[----:B------:R-:W-:Y:S01]  /*221b0*/  @!PT LDS RZ, [RZ] ;  /* 0x00000000fffff984 */ /* 0x000fe20000000800 */
[----:B------:R-:W-:Y:S01]  /*221c0*/  @!PT LDS RZ, [RZ] ;  /* 0x00000000fffff984 */ /* 0x000fe20000000800 */
[----:B------:R-:W-:Y:S01]  /*221d0*/  @!PT LDS RZ, [RZ] ;  /* 0x00000000fffff984 */ /* 0x000fe20000000800 */
[----:B------:R-:W-:Y:S01]  /*221e0*/  @!PT LDS RZ, [RZ] ;  /* 0x00000000fffff984 */ /* 0x000fe20000000800 */
[----:B------:R1:W-:Y:S06]  /*221f0*/  MEMBAR.ALL.CTA ;  /* 0x0000000000007992 */ /* 0x0003ec0000008000 */
[----:B-1----:R-:W1:Y:S01]  /*22200*/  FENCE.VIEW.ASYNC.S ;  /* 0x00000000000073c6 */ /* 0x002e620000000000 */
[----:B0-----:R-:W-:-:S04]  /*22210*/  @P2 SHF.R.U32.HI R19, RZ, R21, R2 ;  /* 0x00000015ff132219 */ /* 0x001fc80000011602 */
[--C-:B------:R-:W-:Y:S01]  /*22220*/  SHF.R.S32.HI R18, RZ, 0x1f, R19.reuse ;  /* 0x0000001fff127819 */ /* 0x100fe20000011413 */
[----:B------:R-:W-:Y:S02]  /*22230*/  IMAD.MOV R21, RZ, RZ, -R19 ;  /* 0x000000ffff157224 */ /* 0x000fe400078e0a13 */
[----:B------:R-:W-:Y:S02]  /*22240*/  IMAD.U32 R3, RZ, RZ, UR9 ;  /* 0x00000009ff037e24 */ /* 0x000fe4000f8e00ff */
[----:B------:R-:W-:Y:S02]  /*22250*/  IMAD R18, R18, UR10, RZ ;  /* 0x0000000a12127c24 */ /* 0x000fe4000f8e02ff */
[----:B------:R-:W-:Y:S02]  /*22260*/  IMAD R21, R20, R21, R76 ;  /* 0x0000001514157224 */ /* 0x000fe400078e024c */
[----:B------:R-:W-:Y:S01]  /*22270*/  IMAD.U32 R2, RZ, RZ, UR8 ;  /* 0x00000008ff027e24 */ /* 0x000fe2000f8e00ff */
[----:B------:R-:W-:Y:S01]  /*22280*/  ULDC.64 UR8, c[0x0][0xbd8] ;  /* 0x0002f60000087ab9 */ /* 0x000fe20000000a00 */
[----:B------:R-:W-:-:S02]  /*22290*/  IMAD.U32 R3, RZ, RZ, UR4 ;  /* 0x00000004ff037e24 */ /* 0x000fc4000f8e00ff */
[C---:B------:R-:W-:Y:S01]  /*222a0*/  IMAD R77, R19.reuse, UR11, R18 ;  /* 0x0000000b134d7c24 */ /* 0x040fe2000f8e0212 */
[----:B------:R-:W-:Y:S01]  /*222b0*/  SHF.R.S32.HI R18, RZ, 0x1f, R21 ;  /* 0x0000001fff127819 */ /* 0x000fe20000011415 */
[----:B------:R-:W-:-:S04]  /*222c0*/  IMAD.WIDE.U32 R2, R19, UR10, R2 ;  /* 0x0000000a13027c25 */ /* 0x000fc8000f8e0002 */
[----:B------:R-:W-:Y:S02]  /*222d0*/  IMAD.IADD R3, R3, 0x1, R77 ;  /* 0x0000000103037824 */ /* 0x000fe400078e024d */
[----:B------:R-:W-:Y:S02]  /*222e0*/  IMAD R18, R18, UR8, RZ ;  /* 0x0000000812127c24 */ /* 0x000fe4000f8e02ff */
[----:B------:R-:W-:Y:S02]  /*222f0*/  VIADD R81, R215, UR39 ;  /* 0x00000027d7517c36 */ /* 0x000fe40008000000 */
[C---:B------:R-:W-:Y:S02]  /*22300*/  IMAD R77, R21.reuse, UR9, R18 ;  /* 0x00000009154d7c24 */ /* 0x040fe4000f8e0212 */
[----:B------:R-:W-:Y:S01]  /*22310*/  IMAD.WIDE.U32 R2, R21, UR8, R2 ;  /* 0x0000000815027c25 */ /* 0x000fe2000f8e0002 */
[----:B------:R-:W-:Y:S01]  /*22320*/  ISETP.GE.AND P2, PT, R81, R78, PT ;  /* 0x0000004e5100720c */ /* 0x000fe20003f46270 */
[----:B------:R-:W-:-:S02]  /*22330*/  ULDC.64 UR8, c[0x0][0xb80] ;  /* 0x0002e00000087ab9 */ /* 0x000fc40000000a00 */
[----:B------:R-:W-:Y:S01]  /*22340*/  VIADD R0, R0, 0x32420 ;  /* 0x0003242000007836 */ /* 0x000fe20000000000 */
[C---:B------:R-:W-:Y:S01]  /*22350*/  LEA R79, P3, R2.reuse, UR8, 0x1 ;  /* 0x00000008024f7c11 */ /* 0x040fe2000f8608ff */
[----:B------:R-:W-:Y:S02]  /*22360*/  IMAD.IADD R3, R3, 0x1, R77 ;  /* 0x0000000103037824 */ /* 0x000fe400078e024d */
[----:B------:R-:W-:Y:S01]  /*22370*/  VIADD R19, R81, 0x20 ;  /* 0x0000002051137836 */ /* 0x000fe20000000000 */
[----:B------:R-:W-:Y:S02]  /*22380*/  PRMT R0, RZ, 0x654, R0 ;  /* 0x00000654ff007816 */ /* 0x000fe40000000000 */
[----:B------:R-:W-:Y:S02]  /*22390*/  LEA.HI.X R80, R2, UR9, R3, 0x1, P3 ;  /* 0x0000000902507c11 */ /* 0x000fe400098f0c03 */
[-C--:B------:R-:W-:Y:S01]  /*223a0*/  ISETP.GE.AND P1, PT, R19, R78.reuse, PT ;  /* 0x0000004e1300720c */ /* 0x080fe20003f26270 */
[----:B------:R-:W-:Y:S01]  /*223b0*/  VIADD R19, R81, 0x40 ;  /* 0x0000004051137836 */ /* 0x000fe20000000000 */
[----:B-1----:R0:W-:Y:S01]  /*223c0*/  SYNCS.ARRIVE.TRANS64.RED.A1T0 RZ, [R0+URZ], RZ ;  /* 0x000000ff00ff79a7 */ /* 0x0021e2000810043f */
[----:B------:R1:W2:Y:S01]  /*223d0*/  SHFL.IDX PT, R76, R79, RZ, 0x181f ;  /* 0x00181fff4f4c7589 */ /* 0x0002a200000e0000 */
[----:B------:R-:W-:Y:S02]  /*223e0*/  BSSY B1, `(.L_x_3310) ;  /* 0x0000015000017945 */ /* 0x000fe40003800000 */
[----:B------:R-:W-:Y:S01]  /*223f0*/  ISETP.GE.AND P0, PT, R19, R78, PT ;  /* 0x0000004e1300720c */ /* 0x000fe20003f06270 */
[----:B0-----:R1:W0:Y:S01]  /*22400*/  SHFL.IDX PT, R0, R80, RZ, 0x181f ;  /* 0x00181fff50007589 */ /* 0x00122200000e0000 */
[----:B------:R-:W-:Y:S11]  /*22410*/  @P2 BRA `(.L_x_3311) ;  /* 0x0000000000442947 */ /* 0x000ff60003800000 */
[----:B------:R-:W-:Y:S02]  /*22420*/  ULDC UR4, c[0x0][0xbc8] ;  /* 0x0002f20000047ab9 */ /* 0x000fe40000000800 */
[----:B------:R-:W-:Y:S02]  /*22430*/  ISETP.GE.AND P5, PT, R22, UR4, PT ;  /* 0x0000000416007c0c */ /* 0x000fe4000bfa6270 */
[----:B------:R-:W-:Y:S02]  /*22440*/  ISETP.GE.AND P4, PT, R176, UR4, PT ;  /* 0x00000004b0007c0c */ /* 0x000fe4000bf86270 */
[----:B------:R-:W-:Y:S02]  /*22450*/  ISETP.GE.AND P3, PT, R23, UR4, PT ;  /* 0x0000000417007c0c */ /* 0x000fe4000bf66270 */
[----:B------:R-:W-:-:S07]  /*22460*/  ISETP.GE.AND P2, PT, R177, UR4, PT ;  /* 0x00000004b1007c0c */ /* 0x000fce000bf46270 */
[----:B--2---:R-:W-:-:S04]  /*22470*/  @!P5 LEA R2, P6, R22, R76, 0x1 ;  /* 0x0000004c1602d211 */ /* 0x004fc800078c08ff */
[----:B0-----:R-:W-:Y:S02]  /*22480*/  @!P5 LEA.HI.X R3, R22, R0, R183, 0x1, P6 ;  /* 0x000000001603d211 */ /* 0x001fe400030f0cb7 */
        /* <DEDUP_REMOVED lines=10> */
.L_x_3311:
[----:B------:R-:W-:Y:S05]  /*22530*/  BSYNC B1 ;  /* 0x0000000000017941 */ /* 0x000fea0003800000 */
.L_x_3310:
[----:B0-----:R0:W4:Y:S01]  /*22540*/  SHFL.IDX PT, R0, R80, 0x1, 0x181f ;  /* 0x00381f0050007f89 */ /* 0x00112200000e0000 */
[----:B------:R-:W-:Y:S03]  /*22550*/  BSSY B1, `(.L_x_3312) ;  /* 0x0000014000017945 */ /* 0x000fe60003800000 */
[----:B---3--:R0:W3:Y:S01]  /*22560*/  SHFL.IDX PT, R18, R79, 0x1, 0x181f ;  /* 0x00381f004f127f89 */ /* 0x0080e200000e0000 */
[----:B------:R-:W-:Y:S05]  /*22570*/  @P1 BRA `(.L_x_3313) ;  /* 0x0000000000441947 */ /* 0x000fea0003800000 */
[----:B------:R-:W-:Y:S02]  /*22580*/  ULDC UR4, c[0x0][0xbc8] ;  /* 0x0002f20000047ab9 */ /* 0x000fe40000000800 */
[----:B------:R-:W-:Y:S02]  /*22590*/  ISETP.GE.AND P4, PT, R22, UR4, PT ;  /* 0x0000000416007c0c */ /* 0x000fe4000bf86270 */
[----:B------:R-:W-:Y:S02]  /*225a0*/  ISETP.GE.AND P3, PT, R176, UR4, PT ;  /* 0x00000004b0007c0c */ /* 0x000fe4000bf66270 */
[----:B------:R-:W-:Y:S02]  /*225b0*/  ISETP.GE.AND P2, PT, R23, UR4, PT ;  /* 0x0000000417007c0c */ /* 0x000fe4000bf46270 */
[----:B------:R-:W-:-:S07]  /*225c0*/  ISETP.GE.AND P1, PT, R177, UR4, PT ;  /* 0x00000004b1007c0c */ /* 0x000fce000bf26270 */
[-C--:B---3--:R-:W-:Y:S02]  /*225d0*/  @!P4 LEA R2, P6, R22, R18.reuse, 0x1 ;  /* 0x000000121602c211 */ /* 0x088fe400078c08ff */
[----:B-----5:R-:W-:Y:S02]  /*225e0*/  @!P3 LEA R4, P5, R176, R18, 0x1 ;  /* 0x00000012b004b211 */ /* 0x020fe400078a08ff */
[----:B----4-:R-:W-:Y:S02]  /*225f0*/  @!P4 LEA.HI.X R3, R22, R0, R183, 0x1, P6 ;  /* 0x000000001603c211 */ /* 0x010fe400030f0cb7 */
        /* <DEDUP_REMOVED lines=9> */
.L_x_3313:
[----:B------:R-:W-:Y:S05]  /*22690*/  BSYNC B1 ;  /* 0x0000000000017941 */ /* 0x000fea0003800000 */
.L_x_3312:
[----:B----4-:R4:W0:Y:S01]  /*226a0*/  SHFL.IDX PT, R0, R80, 0x2, 0x181f ;  /* 0x00581f0050007f89 */ /* 0x01082200000e0000 */
[----:B------:R-:W-:Y:S03]  /*226b0*/  BSSY B1, `(.L_x_3314) ;  /* 0x0000014000017945 */ /* 0x000fe60003800000 */
[----:B---3-5:R4:W3:Y:S01]  /*226c0*/  SHFL.IDX PT, R8, R79, 0x2, 0x181f ;  /* 0x00581f004f087f89 */ /* 0x0288e200000e0000 */
[----:B------:R-:W-:Y:S05]  /*226d0*/  @P0 BRA `(.L_x_3315) ;  /* 0x0000000000440947 */ /* 0x000fea0003800000 */
[----:B------:R-:W-:Y:S02]  /*226e0*/  ULDC UR4, c[0x0][0xbc8] ;  /* 0x0002f20000047ab9 */ /* 0x000fe40000000800 */
[----:B------:R-:W-:Y:S02]  /*226f0*/  ISETP.GE.AND P3, PT, R22, UR4, PT ;  /* 0x0000000416007c0c */ /* 0x000fe4000bf66270 */
[----:B------:R-:W-:Y:S02]  /*22700*/  ISETP.GE.AND P2, PT, R176, UR4, PT ;  /* 0x00000004b0007c0c */ /* 0x000fe4000bf46270 */
[----:B------:R-:W-:Y:S02]  /*22710*/  ISETP.GE.AND P1, PT, R23, UR4, PT ;  /* 0x0000000417007c0c */ /* 0x000fe4000bf26270 */
[----:B------:R-:W-:-:S07]  /*22720*/  ISETP.GE.AND P0, PT, R177, UR4, PT ;  /* 0x00000004b1007c0c */ /* 0x000fce000bf06270 */
[-C--:B---3--:R-:W-:Y:S02]  /*22730*/  @!P3 LEA R2, P6, R22, R8.reuse, 0x1 ;  /* 0x000000081602b211 */ /* 0x088fe400078c08ff */
        /* <DEDUP_REMOVED lines=11> */
.L_x_3315:
[----:B------:R-:W-:Y:S05]  /*227f0*/  BSYNC B1 ;  /* 0x0000000000017941 */ /* 0x000fea0003800000 */
.L_x_3314:
[----:B0-----:R-:W-:Y:S01]  /*22800*/  VIADD R3, R81, 0x60 ;  /* 0x0000006051037836 */ /* 0x001fe20000000000 */
[----:B-1--4-:R-:W0:Y:S04]  /*22810*/  SHFL.IDX PT, R80, R80, 0x3, 0x181f ;  /* 0x00781f0050507f89 */ /* 0x012e2800000e0000 */
[----:B------:R-:W-:Y:S01]  /*22820*/  ISETP.GE.AND P0, PT, R3, R78, PT ;  /* 0x0000004e0300720c */ /* 0x000fe20003f06270 */
[----:B------:R-:W1:-:S12]  /*22830*/  SHFL.IDX PT, R79, R79, 0x3, 0x181f ;  /* 0x00781f004f4f7f89 */ /* 0x000e5800000e0000 */
[----:B------:R-:W-:Y:S05]  /*22840*/  @P0 BRA `(.L_x_3316) ;  /* 0x00000028001c0947 */ /* 0x000fea0003800000 */
[----:B------:R-:W-:Y:S02]  /*22850*/  ULDC UR4, c[0x0][0xbc8] ;  /* 0x0002f20000047ab9 */ /* 0x000fe40000000800 */
[----:B------:R-:W-:Y:S02]  /*22860*/  ISETP.GE.AND P3, PT, R22, UR4, PT ;  /* 0x0000000416007c0c */ /* 0x000fe4000bf66270 */
[----:B------:R-:W-:Y:S02]  /*22870*/  ISETP.GE.AND P4, PT, R176, UR4, PT ;  /* 0x00000004b0007c0c */ /* 0x000fe4000bf86270 */
[----:B------:R-:W-:-:S09]  /*22880*/  ISETP.GE.AND P5, PT, R23, UR4, PT ;  /* 0x0000000417007c0c */ /* 0x000fd2000bfa6270 */
[-C--:B-1----:R-:W-:Y:S02]  /*22890*/  @!P3 LEA R2, P0, R22, R79.reuse, 0x1 ;  /* 0x0000004f1602b211 */ /* 0x082fe400078008ff */
[-C--:B------:R-:W-:Y:S02]  /*228a0*/  @!P4 LEA R4, P1, R176, R79.reuse, 0x1 ;  /* 0x0000004fb004c211 */ /* 0x080fe400078208ff */
[C---:B------:R-:W-:Y:S02]  /*228b0*/  @!P5 LEA R6, P2, R23.reuse, R79, 0x1 ;  /* 0x0000004f1706d211 */ /* 0x040fe400078408ff */
        /* <DEDUP_REMOVED lines=12> */
.L_x_3309:
[----:B------:R0:W5:Y:S01]  /*22980*/  LDL R40, [R1+0x4bc] ;  /* 0x0004bc0001287983 */ /* 0x0001620000100800 */
[----:B------:R-:W-:Y:S01]  /*22990*/  ULDC.64 UR12, c[0x0][0xc08] ;  /* 0x00030200000c7ab9 */ /* 0x000fe20000000a00 */
[----:B------:R-:W1:Y:S02]  /*229a0*/  @P2 LDC R2, c[0x0][0xcec] ;  /* 0x00033b00ff022b82 */ /* 0x000e640000000800 */
[----:B------:R0:W5:Y:S04]  /*229b0*/  LDL R39, [R1+0x4b8] ;  /* 0x0004b80001277983 */ /* 0x0001680000100800 */
        /* <DEDUP_REMOVED lines=15> */
[----:B------:R0:W5:Y:S01]  /*22ab0*/  LDL R21, [R1+0x474] ;  /* 0x0004740001157983 */ /* 0x0001620000100800 */
[----:B------:R-:W-:Y:S01]  /*22ac0*/  UIMAD UR9, UR14, UR12, URZ ;  /* 0x0000000c0e0972a4 */ /* 0x000fe2000f8e023f */
[----:B------:R-:W2:Y:S01]  /*22ad0*/  @P2 LDC R3, c[0x0][0xcf0] ;  /* 0x00033c00ff032b82 */ /* 0x000ea20000000800 */
[----:B------:R-:W-:Y:S01]  /*22ae0*/  UIMAD.WIDE.U32 UR10, UR4, UR12, URZ ;  /* 0x0000000c040a72a5 */ /* 0x000fe2000f8e003f */
[----:B-1----:R-:W-:Y:S01]  /*22af0*/  @P2 IMAD.HI.U32 R2, R11, R2, RZ ;  /* 0x000000020b022227 */ /* 0x002fe200078e00ff */
[----:B------:R-:W-:Y:S01]  /*22b00*/  UIMAD UR9, UR4, UR13, UR9 ;  /* 0x0000000d040972a4 */ /* 0x000fe2000f8e0209 */
[----:B------:R-:W-:Y:S01]  /*22b10*/  ISETP.GE.AND P0, PT, R15, R78, PT ;  /* 0x0000004e0f00720c */ /* 0x000fe20003f06270 */
[----:B------:R-:W-:Y:S01]  /*22b20*/  USHF.R.S32.HI UR4, URZ, 0x1f, UR8 ;  /* 0x0000001f3f047899 */ /* 0x000fe20008011408 */
[----:B------:R-:W-:Y:S01]  /*22b30*/  IMAD.MOV.U32 R5, RZ, RZ, R11 ;  /* 0x000000ffff057224 */ /* 0x000fe200078e000b */
[----:B------:R-:W-:Y:S01]  /*22b40*/  UIADD3 UR11, UR11, UR9, URZ ;  /* 0x000000090b0b7290 */ /* 0x000fe2000fffe03f */
[----:B------:R-:W-:Y:S01]  /*22b50*/  BSSY B1, `(.L_x_3317) ;  /* 0x00000c7000017945 */ /* 0x000fe20003800000 */
[----:B------:R-:W-:-:S02]  /*22b60*/  ULDC.64 UR12, c[0x0][0xc38] ;  /* 0x00030e00000c7ab9 */ /* 0x000fc40000000a00 */
[----:B------:R-:W-:-:S04]  /*22b70*/  UIMAD.WIDE.U32 UR10, UR37, UR12, UR10 ;  /* 0x0000000c250a72a5 */ /* 0x000fc8000f8e000a */
[----:B------:R-:W-:-:S03]  /*22b80*/  UIMAD UR11, UR37, UR13, UR11 ;  /* 0x0000000d250b72a4 */ /* 0x000fc6000f8e020b */
[----:B------:R-:W-:Y:S02]  /*22b90*/  ULDC.64 UR12, c[0x0][0xc40] ;  /* 0x00031000000c7ab9 */ /* 0x000fe40000000a00 */
[----:B------:R-:W-:-:S04]  /*22ba0*/  UIMAD UR4, UR4, UR12, URZ ;  /* 0x0000000c040472a4 */ /* 0x000fc8000f8e023f */
[----:B------:R-:W-:Y:S01]  /*22bb0*/  UIMAD UR4, UR8, UR13, UR4 ;  /* 0x0000000d080472a4 */ /* 0x000fe2000f8e0204 */
[----:B--2---:R-:W-:Y:S01]  /*22bc0*/  @P2 SHF.R.U32.HI R5, RZ, R3, R2 ;  /* 0x00000003ff052219 */ /* 0x004fe20000011602 */
[----:B------:R-:W-:-:S03]  /*22bd0*/  UIMAD.WIDE.U32 UR8, UR8, UR12, UR10 ;  /* 0x0000000c080872a5 */ /* 0x000fc6000f8e000a */
[----:B------:R-:W-:Y:S01]  /*22be0*/  ULDC.64 UR10, c[0x0][0xc48] ;  /* 0x00031200000a7ab9 */ /* 0x000fe20000000a00 */
[----:B------:R-:W-:Y:S01]  /*22bf0*/  UIADD3 UR9, UR9, UR4, URZ ;  /* 0x0000000409097290 */ /* 0x000fe2000fffe03f */
[--C-:B------:R-:W-:Y:S01]  /*22c00*/  SHF.R.S32.HI R2, RZ, 0x1f, R5.reuse ;  /* 0x0000001fff027819 */ /* 0x100fe20000011405 */
[----:B------:R-:W-:Y:S02]  /*22c10*/  IMAD.MOV R7, RZ, RZ, -R5 ;  /* 0x000000ffff077224 */ /* 0x000fe400078e0a05 */
[----:B------:R-:W-:Y:S02]  /*22c20*/  UIMAD.WIDE.U32 UR8, UR43, UR10, UR8 ;  /* 0x0000000a2b0872a5 */ /* 0x000fe4000f8e0008 */
[----:B------:R-:W-:Y:S02]  /*22c30*/  IMAD R7, R20, R7, R11 ;  /* 0x0000000714077224 */ /* 0x000fe400078e020b */
[----:B------:R-:W-:Y:S02]  /*22c40*/  UIMAD UR43, UR43, UR11, UR9 ;  /* 0x0000000b2b2b72a4 */ /* 0x000fe4000f8e0209 */
[----:B------:R-:W-:Y:S01]  /*22c50*/  IMAD.U32 R3, RZ, RZ, UR9 ;  /* 0x00000009ff037e24 */ /* 0x000fe2000f8e00ff */
[----:B------:R-:W-:-:S02]  /*22c60*/  ULDC.64 UR10, c[0x0][0xc30] ;  /* 0x00030c00000a7ab9 */ /* 0x000fc40000000a00 */
[----:B------:R-:W-:Y:S02]  /*22c70*/  IMAD R4, R2, UR10, RZ ;  /* 0x0000000a02047c24 */ /* 0x000fe4000f8e02ff */
        /* <DEDUP_REMOVED lines=11> */
[----:B------:R-:W-:Y:S01]  /*22d30*/  VIADD R4, R0, 0x32420 ;  /* 0x0003242000047836 */ /* 0x000fe20000000000 */
[----:B------:R-:W-:Y:S01]  /*22d40*/  LEA R0, P1, R2, UR8, 0x2 ;  /* 0x0000000802007c11 */ /* 0x000fe2000f8210ff */
[----:B------:R-:W-:-:S03]  /*22d50*/  IMAD.IADD R3, R3, 0x1, R5 ;  /* 0x0000000103037824 */ /* 0x000fc600078e0205 */
[----:B------:R-:W-:Y:S01]  /*22d60*/  PRMT R4, RZ, 0x654, R4 ;  /* 0x00000654ff047816 */ /* 0x000fe20000000004 */
[----:B------:R0:W1:Y:S01]  /*22d70*/  SHFL.IDX PT, R8, R0, RZ, 0x1c1f ;  /* 0x001c1fff00087589 */ /* 0x00006200000e0000 */
[----:B------:R-:W-:Y:S02]  /*22d80*/  LEA.HI.X R18, R2, UR9, R3, 0x2, P1 ;  /* 0x0000000902127c11 */ /* 0x000fe400088f1403 */
[----:B------:R0:W-:Y:S03]  /*22d90*/  SYNCS.ARRIVE.TRANS64.RED.A1T0 RZ, [R4+URZ], RZ ;  /* 0x000000ff04ff79a7 */ /* 0x0001e6000810043f */
[----:B------:R0:W2:Y:S01]  /*22da0*/  SHFL.IDX PT, R9, R18, RZ, 0x1c1f ;  /* 0x001c1fff12097589 */ /* 0x0000a200000e0000 */
[----:B------:R-:W-:Y:S05]  /*22db0*/  @P0 BRA `(.L_x_3318) ;  /* 0x0000000800800947 */ /* 0x000fea0003800000 */
[----:B------:R-:W-:Y:S02]  /*22dc0*/  ULDC UR4, c[0x0][0xbc8] ;  /* 0x0002f20000047ab9 */ /* 0x000fe40000000800 */
[----:B------:R-:W-:-:S13]  /*22dd0*/  ISETP.GE.AND P0, PT, R179, UR4, PT ;  /* 0x00000004b3007c0c */ /* 0x000fda000bf06270 */
[----:B------:R-:W3:Y:S01]  /*22de0*/  @!P0 LDL.64 R14, [R1+0x270] ;  /* 0x00027000010e8983 */ /* 0x000ee20000100a00 */
[----:B------:R-:W-:Y:S01]  /*22df0*/  ISETP.GE.AND P1, PT, R212, UR4, PT ;  /* 0x00000004d4007c0c */ /* 0x000fe2000bf26270 */
[----:B-12---:R-:W-:-:S05]  /*22e00*/  @!P0 IMAD.WIDE R2, R179, 0x4, R8 ;  /* 0x00000004b3028825 */ /* 0x006fca00078e0208 */
[----:B---3--:R1:W-:Y:S07]  /*22e10*/  @!P0 ST.E.64 desc[UR40][R2.64], R14 ;  /* 0x0000000e02008985 */ /* 0x0083ee000c101b28 */
[----:B0-----:R-:W2:Y:S01]  /*22e20*/  @!P1 LDL.64 R4, [R1+0x280] ;  /* 0x0002800001049983 */ /* 0x001ea20000100a00 */
[----:B------:R-:W-:Y:S02]  /*22e30*/  ISETP.GE.AND P0, PT, R211, UR4, PT ;  /* 0x00000004d3007c0c */ /* 0x000fe4000bf06270 */
[----:B------:R-:W-:-:S04]  /*22e40*/  @!P1 LEA R10, P2, R212, R8, 0x2 ;  /* 0x00000008d40a9211 */ /* 0x000fc800078410ff */
[----:B-----5:R-:W-:-:S05]  /*22e50*/  @!P1 LEA.HI.X R11, R212, R9, R40, 0x2, P2 ;  /* 0x00000009d40b9211 */ /* 0x020fca00010f1428 */
[----:B--2---:R0:W-:Y:S04]  /*22e60*/  @!P1 ST.E.64 desc[UR40][R10.64], R4 ;  /* 0x000000040a009985 */ /* 0x0041e8000c101b28 */
[----:B------:R-:W2:Y:S01]  /*22e70*/  @!P0 LDL.64 R6, [R1+0x290] ;  /* 0x0002900001068983 */ /* 0x000ea20000100a00 */
[----:B------:R-:W-:Y:S02]  /*22e80*/  ISETP.GE.AND P1, PT, R210, UR4, PT ;  /* 0x00000004d2007c0c */ /* 0x000fe4000bf26270 */
[----:B------:R-:W-:-:S04]  /*22e90*/  @!P0 LEA R12, P2, R211, R8, 0x2 ;  /* 0x00000008d30c8211 */ /* 0x000fc800078410ff */
[----:B------:R-:W-:-:S05]  /*22ea0*/  @!P0 LEA.HI.X R13, R211, R9, R39, 0x2, P2 ;  /* 0x00000009d30d8211 */ /* 0x000fca00010f1427 */
[----:B--2---:R2:W-:Y:S04]  /*22eb0*/  @!P0 ST.E.64 desc[UR40][R12.64], R6 ;  /* 0x000000060c008985 */ /* 0x0045e8000c101b28 */
[----:B-1----:R-:W3:Y:S01]  /*22ec0*/  @!P1 LDL.64 R2, [R1+0x2a0] ;  /* 0x0002a00001029983 */ /* 0x002ee20000100a00 */
[----:B------:R-:W-:Y:S02]  /*22ed0*/  ISETP.GE.AND P0, PT, R209, UR4, PT ;  /* 0x00000004d1007c0c */ /* 0x000fe4000bf06270 */
[----:B------:R-:W-:-:S04]  /*22ee0*/  @!P1 LEA R14, P2, R210, R8, 0x2 ;  /* 0x00000008d20e9211 */ /* 0x000fc800078410ff */
[----:B------:R-:W-:-:S05]  /*22ef0*/  @!P1 LEA.HI.X R15, R210, R9, R38, 0x2, P2 ;  /* 0x00000009d20f9211 */ /* 0x000fca00010f1426 */
[----:B---3--:R1:W-:Y:S04]  /*22f00*/  @!P1 ST.E.64 desc[UR40][R14.64], R2 ;  /* 0x000000020e009985 */ /* 0x0083e8000c101b28 */
[----:B0-----:R-:W3:Y:S01]  /*22f10*/  @!P0 LDL.64 R4, [R1+0x2b0] ;  /* 0x0002b00001048983 */ /* 0x001ee20000100a00 */
[----:B------:R-:W-:Y:S02]  /*22f20*/  ISETP.GE.AND P1, PT, R208, UR4, PT ;  /* 0x00000004d0007c0c */ /* 0x000fe4000bf26270 */
[----:B------:R-:W-:-:S04]  /*22f30*/  @!P0 LEA R10, P2, R209, R8, 0x2 ;  /* 0x00000008d10a8211 */ /* 0x000fc800078410ff */
[----:B------:R-:W-:-:S05]  /*22f40*/  @!P0 LEA.HI.X R11, R209, R9, R37, 0x2, P2 ;  /* 0x00000009d10b8211 */ /* 0x000fca00010f1425 */
[----:B---3--:R0:W-:Y:S04]  /*22f50*/  @!P0 ST.E.64 desc[UR40][R10.64], R4 ;  /* 0x000000040a008985 */ /* 0x0081e8000c101b28 */
[----:B--2---:R-:W2:Y:S01]  /*22f60*/  @!P1 LDL.64 R6, [R1+0x2c0] ;  /* 0x0002c00001069983 */ /* 0x004ea20000100a00 */
        /* <DEDUP_REMOVED lines=124> */
[----:B-1----:R-:W2:Y:S01]  /*23730*/  @!P0 LDL.64 R2, [R1+0x450] ;  /* 0x0004500001028983 */ /* 0x002ea20000100a00 */
[----:B------:R-:W-:Y:S02]  /*23740*/  ISETP.GE.AND P1, PT, R213, UR4, PT ;  /* 0x00000004d5007c0c */ /* 0x000fe4000bf26270 */
[----:B------:R-:W-:-:S04]  /*23750*/  @!P0 LEA R14, P2, R214, R8, 0x2 ;  /* 0x00000008d60e8211 */ /* 0x000fc800078410ff */
[----:B------:R-:W-:-:S05]  /*23760*/  @!P0 LEA.HI.X R15, R214, R9, R219, 0x2, P2 ;  /* 0x00000009d60f8211 */ /* 0x000fca00010f14db */
[----:B--2---:R3:W-:Y:S04]  /*23770*/  @!P0 ST.E.64 desc[UR40][R14.64], R2 ;  /* 0x000000020e008985 */ /* 0x0047e8000c101b28 */
[----:B0-----:R-:W2:Y:S01]  /*23780*/  @!P1 LDL.64 R4, [R1+0x460] ;  /* 0x0004600001049983 */ /* 0x001ea20000100a00 */
[----:B------:R-:W-:-:S04]  /*23790*/  @!P1 LEA R8, P0, R213, R8, 0x2 ;  /* 0x00000008d5089211 */ /* 0x000fc800078010ff */
[----:B------:R-:W-:-:S05]  /*237a0*/  @!P1 LEA.HI.X R9, R213, R9, R218, 0x2, P0 ;  /* 0x00000009d5099211 */ /* 0x000fca00000f14da */
[----:B--2---:R3:W-:Y:S04]  /*237b0*/  @!P1 ST.E.64 desc[UR40][R8.64], R4 ;  /* 0x0000000408009985 */ /* 0x0047e8000c101b28 */
.L_x_3318:
[----:B------:R-:W-:Y:S05]  /*237c0*/  BSYNC B1 ;  /* 0x0000000000017941 */ /* 0x000fea0003800000 */
.L_x_3317:
[----:B------:R-:W-:Y:S01]  /*237d0*/  ISETP.GE.AND P0, PT, R19, R78, PT ;  /* 0x0000004e1300720c */ /* 0x000fe20003f06270 */
[----:B--23--:R4:W2:Y:S04]  /*237e0*/  SHFL.IDX PT, R9, R18, 0x1, 0x1c1f ;  /* 0x003c1f0012097f89 */ /* 0x00c8a800000e0000 */
[----:B-1----:R4:W1:Y:S08]  /*237f0*/  SHFL.IDX PT, R8, R0, 0x1, 0x1c1f ;  /* 0x003c1f0000087f89 */ /* 0x00287000000e0000 */
[----:B----4-:R-:W-:Y:S05]  /*23800*/  @P0 BRA `(.L_x_3316) ;  /* 0x00000018002c0947 */ /* 0x010fea0003800000 */
[----:B0-----:R-:W0:Y:S02]  /*23810*/  LDC R0, c[0x0][0xbc8] ;  /* 0x0002f200ff007b82 */ /* 0x001e240000000800 */
[----:B0-----:R-:W-:-:S13]  /*23820*/  ISETP.GE.AND P0, PT, R179, R0, PT ;  /* 0x00000000b300720c */ /* 0x001fda0003f06270 */
[----:B------:R-:W3:Y:S01]  /*23830*/  @!P0 LDL.64 R14, [R1+0x278] ;  /* 0x00027800010e8983 */ /* 0x000ee20000100a00 */
[-C--:B------:R-:W-:Y:S01]  /*23840*/  ISETP.GE.AND P1, PT, R212, R0.reuse, PT ;  /* 0x00000000d400720c */ /* 0x080fe20003f26270 */
[----:B-12---:R-:W-:Y:S01]  /*23850*/  @!P0 IMAD.WIDE R2, R179, 0x4, R8 ;  /* 0x00000004b3028825 */ /* 0x006fe200078e0208 */
[----:B------:R-:W-:-:S04]  /*23860*/  ISETP.GE.AND P2, PT, R211, R0, PT ;  /* 0x00000000d300720c */ /* 0x000fc80003f46270 */
[----:B---3--:R0:W-:Y:S07]  /*23870*/  @!P0 ST.E.64 desc[UR40][R2.64], R14 ;  /* 0x0000000e02008985 */ /* 0x0081ee000c101b28 */
[----:B------:R-:W2:Y:S01]  /*23880*/  @!P1 LDL.64 R4, [R1+0x288] ;  /* 0x0002880001049983 */ /* 0x000ea20000100a00 */
[----:B------:R-:W-:-:S04]  /*23890*/  @!P1 LEA R10, P0, R212, R8, 0x2 ;  /* 0x00000008d40a9211 */ /* 0x000fc800078010ff */
[----:B-----5:R-:W-:Y:S02]  /*238a0*/  @!P1 LEA.HI.X R11, R212, R9, R40, 0x2, P0 ;  /* 0x00000009d40b9211 */ /* 0x020fe400000f1428 */
[----:B------:R-:W-:-:S03]  /*238b0*/  @!P2 LEA R12, P0, R211, R8, 0x2 ;  /* 0x00000008d30ca211 */ /* 0x000fc600078010ff */
[----:B--2---:R1:W-:Y:S04]  /*238c0*/  @!P1 ST.E.64 desc[UR40][R10.64], R4 ;  /* 0x000000040a009985 */ /* 0x0043e8000c101b28 */
[----:B------:R-:W2:Y:S01]  /*238d0*/  @!P2 LDL.64 R6, [R1+0x298] ;  /* 0x000298000106a983 */ /* 0x000ea20000100a00 */
[----:B------:R-:W-:Y:S02]  /*238e0*/  ISETP.GE.AND P1, PT, R210, R0, PT ;  /* 0x00000000d200720c */ /* 0x000fe40003f26270 */
[----:B------:R-:W-:-:S05]  /*238f0*/  @!P2 LEA.HI.X R13, R211, R9, R39, 0x2, P0 ;  /* 0x00000009d30da211 */ /* 0x000fca00000f1427 */
[----:B--2---:R2:W-:Y:S06]  /*23900*/  @!P2 ST.E.64 desc[UR40][R12.64], R6 ;  /* 0x000000060c00a985 */ /* 0x0045ec000c101b28 */
[----:B0-----:R-:W3:Y:S01]  /*23910*/  @!P1 LDL.64 R2, [R1+0x2a8] ;  /* 0x0002a80001029983 */ /* 0x001ee20000100a00 */
[----:B------:R-:W-:Y:S02]  /*23920*/  ISETP.GE.AND P2, PT, R209, R0, PT ;  /* 0x00000000d100720c */ /* 0x000fe40003f46270 */
[----:B------:R-:W-:-:S04]  /*23930*/  @!P1 LEA R14, P0, R210, R8, 0x2 ;  /* 0x00000008d20e9211 */ /* 0x000fc800078010ff */
[----:B------:R-:W-:-:S05]  /*23940*/  @!P1 LEA.HI.X R15, R210, R9, R38, 0x2, P0 ;  /* 0x00000009d20f9211 */ /* 0x000fca00000f1426 */
[----:B---3--:R0:W-:Y:S04]  /*23950*/  @!P1 ST.E.64 desc[UR40][R14.64], R2 ;  /* 0x000000020e009985 */ /* 0x0081e8000c101b28 */
[----:B-1----:R-:W3:Y:S01]  /*23960*/  @!P2 LDL.64 R4, [R1+0x2b8] ;  /* 0x0002b8000104a983 */ /* 0x002ee20000100a00 */
[----:B------:R-:W-:Y:S02]  /*23970*/  ISETP.GE.AND P1, PT, R208, R0, PT ;  /* 0x00000000d000720c */ /* 0x000fe40003f26270 */
[----:B------:R-:W-:-:S04]  /*23980*/  @!P2 LEA R10, P0, R209, R8, 0x2 ;  /* 0x00000008d10aa211 */ /* 0x000fc800078010ff */
[----:B------:R-:W-:-:S05]  /*23990*/  @!P2 LEA.HI.X R11, R209, R9, R37, 0x2, P0 ;  /* 0x00000009d10ba211 */ /* 0x000fca00000f1425 */
[----:B---3--:R1:W-:Y:S04]  /*239a0*/  @!P2 ST.E.64 desc[UR40][R10.64], R4 ;  /* 0x000000040a00a985 */ /* 0x0083e8000c101b28 */
[----:B--2---:R-:W2:Y:S01]  /*239b0*/  @!P1 LDL.64 R6, [R1+0x2c8] ;  /* 0x0002c80001069983 */ /* 0x004ea20000100a00 */
[----:B------:R-:W-:Y:S02]  /*239c0*/  ISETP.GE.AND P2, PT, R207, R0, PT ;  /* 0x00000000cf00720c */ /* 0x000fe40003f46270 */
[----:B------:R-:W-:-:S04]  /*239d0*/  @!P1 LEA R12, P0, R208, R8, 0x2 ;  /* 0x00000008d00c9211 */ /* 0x000fc800078010ff */
[----:B------:R-:W-:-:S05]  /*239e0*/  @!P1 LEA.HI.X R13, R208, R9, R36, 0x2, P0 ;  /* 0x00000009d00d9211 */ /* 0x000fca00000f1424 */
[----:B--2---:R2:W-:Y:S04]  /*239f0*/  @!P1 ST.E.64 desc[UR40][R12.64], R6 ;  /* 0x000000060c009985 */ /* 0x0045e8000c101b28 */
        /* <DEDUP_REMOVED lines=113> */
[----:B------:R-:W-:-:S07]  /*24110*/  @!P2 LEA.HI.X R11, R185, R9, R221, 0x2, P0 ;  /* 0x00000009b90ba211 */ /* 0x000fce00000f14dd */
[C---:B--2---:R-:W-:Y:S01]  /*24120*/  @!P1 LEA R12, P0, R184.reuse, R8, 0x2 ;  /* 0x00000008b80c9211 */ /* 0x044fe200078010ff */
[----:B---3--:R0:W-:Y:S04]  /*24130*/  @!P2 ST.E.64 desc[UR40][R10.64], R4 ;  /* 0x000000040a00a985 */ /* 0x0081e8000c101b28 */
[----:B------:R-:W2:Y:S01]  /*24140*/  @!P1 LDL.64 R6, [R1+0x448] ;  /* 0x0004480001069983 */ /* 0x000ea20000100a00 */
[----:B------:R-:W-:Y:S01]  /*24150*/  @!P1 LEA.HI.X R13, R184, R9, R220, 0x2, P0 ;  /* 0x00000009b80d9211 */ /* 0x000fe200000f14dc */
[----:B------:R-:W-:Y:S01]  /*24160*/  BSSY B1, `(.L_x_3319) ;  /* 0x0000009000017945 */ /* 0x000fe20003800000 */
[----:B------:R-:W-:-:S03]  /*24170*/  ISETP.GE.AND P0, PT, R214, R0, PT ;  /* 0x00000000d600720c */ /* 0x000fc60003f06270 */
[----:B--2---:R0:W-:Y:S01]  /*24180*/  @!P1 ST.E.64 desc[UR40][R12.64], R6 ;  /* 0x000000060c009985 */ /* 0x0041e2000c101b28 */
[----:B------:R-:W-:-:S09]  /*24190*/  ISETP.GE.AND P1, PT, R213, R0, PT ;  /* 0x00000000d500720c */ /* 0x000fd20003f26270 */
[----:B------:R-:W-:Y:S05]  /*241a0*/  @P0 BRA `(.L_x_3320) ;  /* 0x0000000000100947 */ /* 0x000fea0003800000 */
[----:B0-----:R-:W2:Y:S01]  /*241b0*/  LDL.64 R4, [R1+0x458] ;  /* 0x0004580001047983 */ /* 0x001ea20000100a00 */
[----:B------:R-:W-:-:S04]  /*241c0*/  LEA R2, P0, R214, R8, 0x2 ;  /* 0x00000008d6027211 */ /* 0x000fc800078010ff */
[----:B------:R-:W-:-:S05]  /*241d0*/  LEA.HI.X R3, R214, R9, R219, 0x2, P0 ;  /* 0x00000009d6037211 */ /* 0x000fca00000f14db */
[----:B--2---:R1:W-:Y:S04]  /*241e0*/  ST.E.64 desc[UR40][R2.64], R4 ;  /* 0x0000000402007985 */ /* 0x0043e8000c101b28 */
.L_x_3320:
[----:B------:R-:W-:Y:S05]  /*241f0*/  BSYNC B1 ;  /* 0x0000000000017941 */ /* 0x000fea0003800000 */
.L_x_3319:
[----:B------:R-:W-:Y:S05]  /*24200*/  @P1 BRA `(.L_x_3316) ;  /* 0x0000000c00ac1947 */ /* 0x000fea0003800000 */
[----:B01----:R-:W2:Y:S01]  /*24210*/  LDL.64 R4, [R1+0x468] ;  /* 0x0004680001047983 */ /* 0x003ea20000100a00 */
[----:B------:R-:W-:-:S04]  /*24220*/  LEA R2, P0, R213, R8, 0x2 ;  /* 0x00000008d5027211 */ /* 0x000fc800078010ff */
[----:B------:R-:W-:-:S05]  /*24230*/  LEA.HI.X R3, R213, R9, R218, 0x2, P0 ;  /* 0x00000009d5037211 */ /* 0x000fca00000f14da */
[----:B--2---:R4:W-:Y:S01]  /*24240*/  ST.E.64 desc[UR40][R2.64], R4 ;  /* 0x0000000402007985 */ /* 0x0049e2000c101b28 */
[----:B------:R-:W-:Y:S05]  /*24250*/  BRA `(.L_x_3316) ;  /* 0x0000000c00987947 */ /* 0x000fea0003800000 */
.L_x_3307:
        /* <DEDUP_REMOVED lines=9> */
[----:B------:R-:W-:Y:S01]  /*242f0*/  UISETP.NE.U32.AND UP1, UPT, UR8, URZ, UPT ;  /* 0x0000003f0800728c */ /* 0x000fe2000bf25070 */
[----:B------:R-:W-:Y:S02]  /*24300*/  ULDC UR4, c[0x0][0xb88] ;  /* 0x0002e20000047ab9 */ /* 0x000fe40000000800 */
[----:B------:R-:W2:Y:S01]  /*24310*/  @P1 LDG.E R6, desc[UR40][R2.64] ;  /* 0x0000002802061981 */ /* 0x000ea2000c1e1900 */
[----:B------:R-:W-:Y:S01]  /*24320*/  UISETP.NE.AND.EX UP1, UPT, UR9, URZ, UPT, UP1 ;  /* 0x0000003f0900728c */ /* 0x000fe2000bf25310 */
[----:B------:R-:W-:-:S05]  /*24330*/  IMAD.U32 R0, RZ, RZ, UR4 ;  /* 0x00000004ff007e24 */ /* 0x000fca000f8e00ff */
[----:B------:R-:W-:-:S05]  /*24340*/  PLOP3.LUT P2, PT, PT, PT, UP1, 0x80, 0x0 ;  /* 0x000000000000781c */ /* 0x000fca0003f4f018 */
[----:B------:R-:W-:Y:S02]  /*24350*/  @UP1 ULDC.64 UR8, c[0x0][0xd08] ;  /* 0x0003420000081ab9 */ /* 0x000fe40000000a00 */
[----:B------:R-:W-:-:S06]  /*24360*/  @UP1 UIMAD.WIDE UR8, UR38, 0x4, UR8 ;  /* 0x00000004260818a5 */ /* 0x000fcc000f8e0208 */
[----:B------:R-:W-:Y:S02]  /*24370*/  IMAD.U32 R4, RZ, RZ, UR8 ;  /* 0x00000008ff047e24 */ /* 0x000fe4000f8e00ff */
[----:B------:R-:W-:-:S05]  /*24380*/  IMAD.U32 R5, RZ, RZ, UR9 ;  /* 0x00000009ff057e24 */ /* 0x000fca000f8e00ff */
[----:B------:R0:W5:Y:S01]  /*24390*/  @P2 LDG.E R0, desc[UR40][R4.64] ;  /* 0x0000002804002981 */ /* 0x000162000c1e1900 */
[----:B------:R-:W-:Y:S01]  /*243a0*/  UISETP.NE.AND UP1, UPT, UR44, URZ, UPT ;  /* 0x0000003f2c00728c */ /* 0x000fe2000bf25270 */
[----:B------:R-:W-:Y:S01]  /*243b0*/  ISETP.GT.AND P0, PT, R216, 0x7f, PT ;  /* 0x0000007fd800780c */ /* 0x000fe20003f04270 */
[----:B------:R-:W-:-:S09]  /*243c0*/  UMOV UR4, URZ ;  /* 0x0000003f00047c82 */ /* 0x000fd20008000000 */
[----:B------:R-:W-:Y:S01]  /*243d0*/  @!UP1 ULDC UR44, c[0x0][0xbd4] ;  /* 0x0002f500002c9ab9 */ /* 0x000fe20000000800 */
[----:B--2---:R-:W-:Y:S01]  /*243e0*/  @P1 R2UR UR4, R6 ;  /* 0x00000000060412ca */ /* 0x004fe200000e0000 */
[----:B0-----:R-:W-:-:S14]  /*243f0*/  @P2 BRA `(.L_x_3321) ;  /* 0x0000000000102947 */ /* 0x001fdc0003800000 */
[----:B------:R-:W-:Y:S05]  /*24400*/  @!P1 BRA `(.L_x_3321) ;  /* 0x00000000000c9947 */ /* 0x000fea0003800000 */
[----:B------:R-:W2:Y:S04]  /*24410*/  LDG.E R5, desc[UR40][R2.64] ;  /* 0x0000002802057981 */ /* 0x000ea8000c1e1900 */
[----:B-----5:R-:W2:Y:S02]  /*24420*/  LDG.E R0, desc[UR40][R2.64+0x4] ;  /* 0x0000042802007981 */ /* 0x020ea4000c1e1900 */
[----:B--2---:R-:W-:-:S07]  /*24430*/  IMAD.IADD R0, R0, 0x1, -R5 ;  /* 0x0000000100007824 */ /* 0x004fce00078e0a05 */
.L_x_3321:
[----:B------:R-:W-:Y:S01]  /*24440*/  USHF.R.S32.HI UR21, URZ, 0x1f, UR38 ;  /* 0x0000001f3f157899 */ /* 0x000fe20008011426 */
[----:B------:R-:W-:Y:S01]  /*24450*/  BSSY B1, `(.L_x_3322) ;  /* 0x000003a000017945 */ /* 0x000fe20003800000 */
[----:B------:R-:W-:Y:S02]  /*24460*/  USHF.R.S32.HI UR20, URZ, 0x1f, UR4 ;  /* 0x0000001f3f147899 */ /* 0x000fe40008011404 */
[----:B------:R-:W-:Y:S02]  /*24470*/  USEL UR8, UR38, URZ, !UP0 ;  /* 0x0000003f26087287 */ /* 0x000fe4000c000000 */
[----:B------:R-:W-:Y:S01]  /*24480*/  USEL UR21, UR21, URZ, !UP0 ;  /* 0x0000003f15157287 */ /* 0x000fe2000c000000 */
[----:B------:R-:W-:Y:S11]  /*24490*/  @P0 BRA `(.L_x_3323) ;  /* 0x0000000000d40947 */ /* 0x000ff60003800000 */
[----:B------:R-:W0:Y:S01]  /*244a0*/  S2R R3, SR_TID.X ;  /* 0x0000000000037919 */ /* 0x000e220000002100 */
[----:B------:R-:W1:Y:S01]  /*244b0*/  LDC R9, c[0x0][0xce8] ;  /* 0x00033a00ff097b82 */ /* 0x000e620000000800 */
[----:B------:R-:W-:Y:S02]  /*244c0*/  IMAD.U32 R4, RZ, RZ, UR39 ;  /* 0x00000027ff047e24 */ /* 0x000fe4000f8e00ff */
[----:B-1---5:R-:W-:-:S03]  /*244d0*/  IMAD R2, R0, R9, RZ ;  /* 0x0000000900027224 */ /* 0x022fc600078e02ff */
[----:B0-----:R-:W-:-:S04]  /*244e0*/  IADD3 R4, R4, -0x80, R3 ;  /* 0xffffff8004047810 */ /* 0x001fc80007ffe003 */
[----:B------:R-:W-:-:S13]  /*244f0*/  ISETP.GE.AND P0, PT, R4, R2, PT ;  /* 0x000000020400720c */ /* 0x000fda0003f06270 */
[----:B------:R-:W-:Y:S05]  /*24500*/  @P0 BRA `(.L_x_3323) ;  /* 0x0000000000b80947 */ /* 0x000fea0003800000 */
[----:B------:R-:W-:Y:S01]  /*24510*/  ISETP.NE.AND P0, PT, R9, 0x1, PT ;  /* 0x000000010900780c */ /* 0x000fe20003f05270 */
[----:B------:R-:W-:Y:S01]  /*24520*/  UISETP.GT.AND UP0, UPT, UR44, 0x1, UPT ;  /* 0x000000012c00788c */ /* 0x000fe2000bf04270 */
[----:B------:R-:W-:Y:S01]  /*24530*/  IMAD.MOV.U32 R5, RZ, RZ, R4 ;  /* 0x000000ffff057224 */ /* 0x000fe200078e0004 */
[----:B------:R-:W-:Y:S02]  /*24540*/  UMOV UR18, 0xab8 ;  /* 0x00000ab800127882 */ /* 0x000fe40000000000 */
[----:B------:R-:W-:Y:S02]  /*24550*/  USEL UR18, UR18, 0xa78, UP0 ;  /* 0x00000a7812127887 */ /* 0x000fe40008000000 */
[----:B------:R-:W-:-:S06]  /*24560*/  USEL UR9, UR43, URZ, UP0 ;  /* 0x0000003f2b097287 */ /* 0x000fcc0008000000 */
[----:B------:R-:W0:Y:S04]  /*24570*/  @P0 LDC R3, c[0x0][0xcec] ;  /* 0x00033b00ff030b82 */ /* 0x000e280000000800 */
[----:B------:R-:W-:Y:S01]  /*24580*/  ULDC.64 UR12, c[0x0][UR18+0x220] ;  /* 0x00008800120c7abb */ /* 0x000fe20008000a00 */
[----:B------:R-:W-:Y:S01]  /*24590*/  ULDC.64 UR10, c[0x0][UR18+0x218] ;  /* 0x00008600120a7abb */ /* 0x000fe20008000a00 */
[----:B------:R-:W-:Y:S01]  /*245a0*/  ULDC.64 UR14, c[0x0][UR18+0x228] ;  /* 0x00008a00120e7abb */ /* 0x000fe20008000a00 */
[----:B------:R-:W-:Y:S01]  /*245b0*/  UIMAD UR13, UR13, UR8, URZ ;  /* 0x000000080d0d72a4 */ /* 0x000fe2000f8e023f */
[----:B------:R-:W1:Y:S01]  /*245c0*/  @P0 LDC R7, c[0x0][0xcf0] ;  /* 0x00033c00ff070b82 */ /* 0x000e620000000800 */
[----:B------:R-:W-:Y:S02]  /*245d0*/  UIMAD.WIDE.U32 UR16, UR10, UR37, URZ ;  /* 0x000000250a1072a5 */ /* 0x000fe4000f8e003f */
        /* <DEDUP_REMOVED lines=10> */
[----:B------:R-:W-:Y:S02]  /*24680*/  IMAD.U32 R3, RZ, RZ, UR23 ;  /* 0x00000017ff037e24 */ /* 0x000fe4000f8e00ff */
[----:B------:R-:W-:Y:S01]  /*24690*/  IMAD.U32 R6, RZ, RZ, UR10 ;  /* 0x0000000aff067e24 */ /* 0x000fe2000f8e00ff */
[----:B------:R-:W-:Y:S01]  /*246a0*/  UIADD3.X UR9, UR9, UR19, UR20, UP1, UP2 ;  /* 0x0000001309097290 */ /* 0x000fe20008fe4414 */
[----:B-1----:R-:W-:Y:S01]  /*246b0*/  @P0 SHF.R.U32.HI R5, RZ, R7, R2 ;  /* 0x00000007ff050219 */ /* 0x002fe20000011602 */
[----:B------:R-:W-:Y:S01]  /*246c0*/  IMAD.U32 R2, RZ, RZ, UR22 ;  /* 0x00000016ff027e24 */ /* 0x000fe2000f8e00ff */
[----:B------:R-:W-:Y:S01]  /*246d0*/  ULDC.64 UR10, c[0x0][UR18+0x210] ;  /* 0x00008400120a7abb */ /* 0x000fe20008000a00 */
[----:B------:R-:W-:Y:S01]  /*246e0*/  ULDC.64 UR12, c[0x0][0xca8] ;  /* 0x00032a00000c7ab9 */ /* 0x000fe20000000a00 */
[----:B------:R-:W-:Y:S01]  /*246f0*/  @!UP0 ULDC UR12, c[0x0][0xc50] ;  /* 0x00031400000c8ab9 */ /* 0x000fe20000000800 */
[--C-:B------:R-:W-:Y:S01]  /*24700*/  IMAD.MOV R7, RZ, RZ, -R5.reuse ;  /* 0x000000ffff077224 */ /* 0x100fe200078e0a05 */
[----:B------:R-:W-:Y:S01]  /*24710*/  IADD3 R2, P0, P1, R5, UR16, R2 ;  /* 0x0000001005027c10 */ /* 0x000fe2000f91e002 */
[----:B------:R-:W-:Y:S01]  /*24720*/  @!UP0 ULDC UR13, c[0x0][0xc54] ;  /* 0x00031500000d8ab9 */ /* 0x000fe20000000800 */
[----:B------:R-:W-:Y:S01]  /*24730*/  SHF.R.S32.HI R5, RZ, 0x1f, R5 ;  /* 0x0000001fff057819 */ /* 0x000fe20000011405 */
[----:B------:R-:W-:-:S03]  /*24740*/  IMAD R7, R9, R7, R4 ;  /* 0x0000000709077224 */ /* 0x000fc600078e0204 */
[----:B------:R-:W-:Y:S01]  /*24750*/  IADD3.X R3, R5, UR9, R6, P0, P1 ;  /* 0x0000000905037c10 */ /* 0x000fe200087e2406 */
[C---:B------:R-:W-:Y:S01]  /*24760*/  IMAD R9, R7.reuse, UR11, RZ ;  /* 0x0000000b07097c24 */ /* 0x040fe2000f8e02ff */
[----:B------:R-:W-:Y:S01]  /*24770*/  SHF.R.S32.HI R4, RZ, 0x1f, R7 ;  /* 0x0000001fff047819 */ /* 0x000fe20000011407 */
[----:B------:R-:W-:-:S04]  /*24780*/  IMAD.WIDE.U32 R2, R7, UR10, R2 ;  /* 0x0000000a07027c25 */ /* 0x000fc8000f8e0002 */
[----:B------:R-:W-:Y:S01]  /*24790*/  IMAD R9, R4, UR10, R9 ;  /* 0x0000000a04097c24 */ /* 0x000fe2000f8e0209 */
[----:B------:R-:W-:-:S03]  /*247a0*/  LEA R4, P0, R2, UR12, 0x2 ;  /* 0x0000000c02047c11 */ /* 0x000fc6000f8010ff */
[----:B------:R-:W-:-:S05]  /*247b0*/  IMAD.IADD R3, R3, 0x1, R9 ;  /* 0x0000000103037824 */ /* 0x000fca00078e0209 */
[----:B------:R-:W-:Y:S01]  /*247c0*/  LEA.HI.X R5, R2, UR13, R3, 0x2, P0 ;  /* 0x0000000d02057c11 */ /* 0x000fe200080f1403 */
[----:B------:R-:W-:-:S05]  /*247d0*/  IMAD.MOV.U32 R3, RZ, RZ, -0x800000 ;  /* 0xff800000ff037424 */ /* 0x000fca00078e00ff */
[----:B------:R0:W-:Y:S02]  /*247e0*/  STG.E desc[UR40][R4.64], R3 ;  /* 0x0000000304007986 */ /* 0x0001e4000c101928 */
.L_x_3323:
[----:B------:R-:W-:Y:S05]  /*247f0*/  BSYNC B1 ;  /* 0x0000000000017941 */ /* 0x000fea0003800000 */
.L_x_3322:
[----:B------:R-:W-:-:S06]  /*24800*/  UISETP.GT.AND UP0, UPT, UR44, 0x1, UPT ;  /* 0x000000012c00788c */ /* 0x000fcc000bf04270 */
[----:B------:R-:W-:-:S13]  /*24810*/  PLOP3.LUT P0, PT, PT, PT, UP0, 0x80, 0x0 ;  /* 0x000000000000781c */ /* 0x000fda0003f0f008 */
[----:B------:R-:W-:Y:S05]  /*24820*/  @P0 BRA `(.L_x_3316) ;  /* 0x0000000800240947 */ /* 0x000fea0003800000 */
[----:B------:R-:W1:Y:S01]  /*24830*/  LDC R11, c[0x0][0xce8] ;  /* 0x00033a00ff0b7b82 */ /* 0x000e620000000800 */
[----:B------:R-:W-:Y:S01]  /*24840*/  ULDC.64 UR12, c[0x0][0xba0] ;  /* 0x0002e800000c7ab9 */ /* 0x000fe20000000a00 */
[----:B------:R-:W-:Y:S01]  /*24850*/  IMAD R2, R217, 0x20, R215 ;  /* 0x00000020d9027824 */ /* 0x000fe200078e02d7 */
[----:B------:R-:W-:Y:S01]  /*24860*/  UIMAD UR9, UR20, UR12, URZ ;  /* 0x0000000c140972a4 */ /* 0x000fe2000f8e023f */
[----:B------:R-:W-:Y:S01]  /*24870*/  BSSY B1, `(.L_x_3324) ;  /* 0x0000042000017945 */ /* 0x000fe20003800000 */
[----:B------:R-:W-:Y:S01]  /*24880*/  UIMAD.WIDE.U32 UR10, UR4, UR12, URZ ;  /* 0x0000000c040a72a5 */ /* 0x000fe2000f8e003f */
[----:B------:R-:W-:Y:S01]  /*24890*/  VIADD R6, R2, UR39 ;  /* 0x0000002702067c36 */ /* 0x000fe20008000000 */
[----:B------:R-:W-:-:S03]  /*248a0*/  UIMAD UR9, UR4, UR13, UR9 ;  /* 0x0000000d040972a4 */ /* 0x000fc6000f8e0209 */
[----:B------:R-:W-:Y:S01]  /*248b0*/  ULDC.64 UR12, c[0x0][0xbe8] ;  /* 0x0002fa00000c7ab9 */ /* 0x000fe20000000a00 */
[----:B------:R-:W-:Y:S01]  /*248c0*/  UIADD3 UR11, UR11, UR9, URZ ;  /* 0x000000090b0b7290 */ /* 0x000fe2000fffe03f */
[----:B0-----:R-:W-:-:S03]  /*248d0*/  IMAD.MOV.U32 R5, RZ, RZ, R6 ;  /* 0x000000ffff057224 */ /* 0x001fc600078e0006 */
[----:B------:R-:W-:-:S04]  /*248e0*/  UIMAD.WIDE.U32 UR10, UR37, UR12, UR10 ;  /* 0x0000000c250a72a5 */ /* 0x000fc8000f8e000a */
[----:B------:R-:W-:-:S03]  /*248f0*/  UIMAD UR11, UR37, UR13, UR11 ;  /* 0x0000000d250b72a4 */ /* 0x000fc6000f8e020b */
[----:B------:R-:W-:Y:S01]  /*24900*/  ULDC.64 UR12, c[0x0][0xbf0] ;  /* 0x0002fc00000c7ab9 */ /* 0x000fe20000000a00 */
[----:B-1----:R-:W-:Y:S01]  /*24910*/  ISETP.NE.AND P0, PT, R11, 0x1, PT ;  /* 0x000000010b00780c */ /* 0x002fe20003f05270 */
[----:B------:R-:W-:-:S04]  /*24920*/  UIMAD UR4, UR21, UR12, URZ ;  /* 0x0000000c150472a4 */ /* 0x000fc8000f8e023f */
[----:B------:R-:W-:Y:S02]  /*24930*/  UIMAD UR4, UR8, UR13, UR4 ;  /* 0x0000000d080472a4 */ /* 0x000fe4000f8e0204 */
[----:B------:R-:W-:-:S03]  /*24940*/  UIMAD.WIDE.U32 UR8, UR8, UR12, UR10 ;  /* 0x0000000c080872a5 */ /* 0x000fc6000f8e000a */
[----:B------:R-:W-:Y:S01]  /*24950*/  ULDC.64 UR10, c[0x0][0xbe0] ;  /* 0x0002f800000a7ab9 */ /* 0x000fe20000000a00 */
[----:B------:R-:W-:Y:S02]  /*24960*/  UIADD3 UR4, UR9, UR4, URZ ;  /* 0x0000000409047290 */ /* 0x000fe4000fffe03f */
[----:B------:R-:W0:Y:S08]  /*24970*/  @P0 LDC R3, c[0x0][0xcec] ;  /* 0x00033b00ff030b82 */ /* 0x000e300000000800 */
[----:B------:R-:W1:Y:S01]  /*24980*/  @P0 LDC R7, c[0x0][0xcf0] ;  /* 0x00033c00ff070b82 */ /* 0x000e620000000800 */
[----:B0-----:R-:W-:-:S04]  /*24990*/  @P0 IMAD.HI.U32 R2, R6, R3, RZ ;  /* 0x0000000306020227 */ /* 0x001fc800078e00ff */
[----:B------:R-:W-:Y:S02]  /*249a0*/  IMAD.U32 R3, RZ, RZ, UR9 ;  /* 0x00000009ff037e24 */ /* 0x000fe4000f8e00ff */
[----:B------:R-:W-:Y:S01]  /*249b0*/  IMAD.U32 R3, RZ, RZ, UR4 ;  /* 0x00000004ff037e24 */ /* 0x000fe2000f8e00ff */
[----:B-1----:R-:W-:-:S04]  /*249c0*/  @P0 SHF.R.U32.HI R5, RZ, R7, R2 ;  /* 0x00000007ff050219 */ /* 0x002fc80000011602 */
[--C-:B------:R-:W-:Y:S01]  /*249d0*/  SHF.R.S32.HI R2, RZ, 0x1f, R5.reuse ;  /* 0x0000001fff027819 */ /* 0x100fe20000011405 */
[----:B------:R-:W-:-:S04]  /*249e0*/  IMAD.MOV R7, RZ, RZ, -R5 ;  /* 0x000000ffff077224 */ /* 0x000fc800078e0a05 */
[----:B------:R-:W-:Y:S02]  /*249f0*/  IMAD R4, R2, UR10, RZ ;  /* 0x0000000a02047c24 */ /* 0x000fe4000f8e02ff */
[----:B------:R-:W-:Y:S02]  /*24a00*/  IMAD R7, R11, R7, R6 ;  /* 0x000000070b077224 */ /* 0x000fe400078e0206 */
[----:B------:R-:W-:Y:S01]  /*24a10*/  IMAD.U32 R2, RZ, RZ, UR8 ;  /* 0x00000008ff027e24 */ /* 0x000fe2000f8e00ff */
[----:B------:R-:W-:Y:S01]  /*24a20*/  ULDC.64 UR8, c[0x0][0xbd8] ;  /* 0x0002f60000087ab9 */ /* 0x000fe20000000a00 */
[C---:B------:R-:W-:Y:S01]  /*24a30*/  IMAD R9, R5.reuse, UR11, R4 ;  /* 0x0000000b05097c24 */ /* 0x040fe2000f8e0204 */
[----:B------:R-:W-:Y:S01]  /*24a40*/  SHF.R.S32.HI R4, RZ, 0x1f, R7 ;  /* 0x0000001fff047819 */ /* 0x000fe20000011407 */
[----:B------:R-:W-:-:S04]  /*24a50*/  IMAD.WIDE.U32 R2, R5, UR10, R2 ;  /* 0x0000000a05027c25 */ /* 0x000fc8000f8e0002 */
[----:B------:R-:W-:Y:S02]  /*24a60*/  IMAD.IADD R3, R3, 0x1, R9 ;  /* 0x0000000103037824 */ /* 0x000fe400078e0209 */
[----:B------:R-:W-:Y:S02]  /*24a70*/  IMAD R4, R4, UR8, RZ ;  /* 0x0000000804047c24 */ /* 0x000fe4000f8e02ff */
[----:B------:R-:W-:Y:S02]  /*24a80*/  VIADD R6, R215, UR39 ;  /* 0x00000027d7067c36 */ /* 0x000fe40008000000 */
[----:B-----5:R-:W-:Y:S02]  /*24a90*/  IMAD R11, R0, R11, RZ ;  /* 0x0000000b000b7224 */ /* 0x020fe400078e02ff */
[C---:B------:R-:W-:Y:S02]  /*24aa0*/  IMAD R5, R7.reuse, UR9, R4 ;  /* 0x0000000907057c24 */ /* 0x040fe4000f8e0204 */
[----:B------:R-:W-:Y:S01]  /*24ab0*/  IMAD.WIDE.U32 R2, R7, UR8, R2 ;  /* 0x0000000807027c25 */ /* 0x000fe2000f8e0002 */
[----:B------:R-:W-:Y:S01]  /*24ac0*/  ISETP.GE.AND P2, PT, R6, R11, PT ;  /* 0x0000000b0600720c */ /* 0x000fe20003f46270 */
[----:B------:R-:W-:-:S02]  /*24ad0*/  ULDC.64 UR8, c[0x0][0xb80] ;  /* 0x0002e00000087ab9 */ /* 0x000fc40000000a00 */
[----:B------:R-:W-:Y:S01]  /*24ae0*/  VIADD R0, R6, 0x20 ;  /* 0x0000002006007836 */ /* 0x000fe20000000000 */
[----:B------:R-:W-:Y:S01]  /*24af0*/  LEA R4, P3, R2, UR8, 0x1 ;  /* 0x0000000802047c11 */ /* 0x000fe2000f8608ff */
[----:B------:R-:W-:-:S03]  /*24b00*/  IMAD.IADD R3, R3, 0x1, R5 ;  /* 0x0000000103037824 */ /* 0x000fc600078e0205 */
[-C--:B------:R-:W-:Y:S01]  /*24b10*/  ISETP.GE.AND P1, PT, R0, R11.reuse, PT ;  /* 0x0000000b0000720c */ /* 0x080fe20003f26270 */
[----:B------:R-:W-:Y:S01]  /*24b20*/  VIADD R0, R6, 0x40 ;  /* 0x0000004006007836 */ /* 0x000fe20000000000 */
[----:B------:R-:W-:Y:S02]  /*24b30*/  LEA.HI.X R5, R2, UR9, R3, 0x1, P3 ;  /* 0x0000000902057c11 */ /* 0x000fe400098f0c03 */
[----:B------:R0:W1:Y:S02]  /*24b40*/  SHFL.IDX PT, R2, R4, RZ, 0x181f ;  /* 0x00181fff04027589 */ /* 0x00006400000e0000 */
[----:B------:R-:W-:Y:S02]  /*24b50*/  ISETP.GE.AND P0, PT, R0, R11, PT ;  /* 0x0000000b0000720c */ /* 0x000fe40003f06270 */
[----:B------:R0:W2:Y:S01]  /*24b60*/  SHFL.IDX PT, R0, R5, RZ, 0x181f ;  /* 0x00181fff05007589 */ /* 0x0000a200000e0000 */
[----:B------:R-:W-:Y:S10]  /*24b70*/  @P2 BRA `(.L_x_3325) ;  /* 0x0000000000442947 */ /* 0x000ff40003800000 */
        /* <DEDUP_REMOVED lines=17> */
.L_x_3325:
[----:B------:R-:W-:Y:S05]  /*24c90*/  BSYNC B1 ;  /* 0x0000000000017941 */ /* 0x000fea0003800000 */
.L_x_3324:
        /* <DEDUP_REMOVED lines=21> */
.L_x_3327:
[----:B------:R-:W-:Y:S05]  /*24df0*/  BSYNC B1 ;  /* 0x0000000000017941 */ /* 0x000fea0003800000 */
.L_x_3326:
        /* <DEDUP_REMOVED lines=21> */
.L_x_3329:
[----:B------:R-:W-:Y:S05]  /*24f50*/  BSYNC B1 ;  /* 0x0000000000017941 */ /* 0x000fea0003800000 */
.L_x_3328:
[----:B0-----:R-:W-:Y:S01]  /*24f60*/  VIADD R0, R6, 0x60 ;  /* 0x0000006006007836 */ /* 0x001fe20000000000 */
[----:B--2-4-:R-:W2:Y:S04]  /*24f70*/  SHFL.IDX PT, R5, R5, 0x3, 0x181f ;  /* 0x00781f0005057f89 */ /* 0x014ea800000e0000 */
[----:B------:R-:W-:Y:S01]  /*24f80*/  ISETP.GE.AND P0, PT, R0, R11, PT ;  /* 0x0000000b0000720c */ /* 0x000fe20003f06270 */
[----:B-1-3--:R1:W3:-:S12]  /*24f90*/  SHFL.IDX PT, R2, R4, 0x3, 0x181f ;  /* 0x00781f0004027f89 */ /* 0x00a2d800000e0000 */
[----:B-1----:R-:W-:Y:S05]  /*24fa0*/  @P0 BRA `(.L_x_3316) ;  /* 0x0000000000440947 */ /* 0x002fea0003800000 */
[----:B------:R-:W-:Y:S02]  /*24fb0*/  ULDC UR4, c[0x0][0xbc8] ;  /* 0x0002f20000047ab9 */ /* 0x000fe40000000800 */
[----:B------:R-:W-:Y:S02]  /*24fc0*/  ISETP.GE.AND P3, PT, R22, UR4, PT ;  /* 0x0000000416007c0c */ /* 0x000fe4000bf66270 */
[----:B------:R-:W-:Y:S02]  /*24fd0*/  ISETP.GE.AND P2, PT, R176, UR4, PT ;  /* 0x00000004b0007c0c */ /* 0x000fe4000bf46270 */
[----:B------:R-:W-:Y:S02]  /*24fe0*/  ISETP.GE.AND P1, PT, R23, UR4, PT ;  /* 0x0000000417007c0c */ /* 0x000fe4000bf26270 */
[----:B------:R-:W-:-:S07]  /*24ff0*/  ISETP.GE.AND P0, PT, R177, UR4, PT ;  /* 0x00000004b1007c0c */ /* 0x000fce000bf06270 */
[-C--:B---3--:R-:W-:Y:S02]  /*25000*/  @!P3 LEA R6, P6, R22, R2.reuse, 0x1 ;  /* 0x000000021606b211 */ /* 0x088fe400078c08ff */
[-C--:B------:R-:W-:Y:S02]  /*25010*/  @!P2 LEA R8, P5, R176, R2.reuse, 0x1 ;  /* 0x00000002b008a211 */ /* 0x080fe400078a08ff */
[-C--:B------:R-:W-:Y:S02]  /*25020*/  @!P1 LEA R10, P4, R23, R2.reuse, 0x1 ;  /* 0x00000002170a9211 */ /* 0x080fe400078808ff */
[-C--:B--2---:R-:W-:Y:S02]  /*25030*/  @!P3 LEA.HI.X R7, R22, R5.reuse, R183, 0x1, P6 ;  /* 0x000000051607b211 */ /* 0x084fe400030f0cb7 */
        /* <DEDUP_REMOVED lines=8> */
.L_x_3316:
[----:B------:R-:W-:Y:S05]  /*250c0*/  BSYNC B0 ;  /* 0x0000000000007941 */ /* 0x000fea0003800000 */
.L_x_3306:
[----:B------:R-:W-:Y:S02]  /*250d0*/  ULDC UR4, c[0x0][0xd3c] ;  /* 0x00034f0000047ab9 */ /* 0x000fe40000000800 */
[----:B------:R-:W-:-:S06]  /*250e0*/  UISETP.GE.AND UP0, UPT, UR6, UR4, UPT ;  /* 0x000000040600728c */ /* 0x000fcc000bf06270 */
[----:B------:R-:W-:-:S13]  /*250f0*/  PLOP3.LUT P0, PT, PT, PT, UP0, 0x80, 0x0 ;  /* 0x000000000000781c */ /* 0x000fda0003f0f008 */
[----:B------:R-:W-:Y:S05]  /*25100*/  @!P0 BRA `(.L_x_3330) ;  /* 0xfffffdc000d88947 */ /* 0x000fea000383ffff */
[----:B------:R-:W-:Y:S05]  /*25110*/  EXIT ;  /* 0x000000000000794d */ /* 0x000fea0003800000 */
.L_x_3205:
        /* <DEDUP_REMOVED lines=16> */
[----:B-1----:R3:W-:Y:S01]  /*25220*/  STL.128 [R1+0x470], R4 ;  /* 0x0004700401007387 */ /* 0x0027e20000100c00 */
[----:B------:R-:W-:Y:S06]  /*25230*/  BAR.ARV 0x4, 0x180 ;  /* 0x0106000000007b1d */ /* 0x000fec0000002000 */
[----:B------:R-:W-:Y:S05]  /*25240*/  BRA `(.L_x_3332) ;  /* 0x0000000c00b47947 */ /* 0x000fea0003800000 */
.L_x_3331:
[----:B------:R-:W1:Y:S01]  /*25250*/  S2R R0, SR_TID.X ;  /* 0x0000000000007919 */ /* 0x000e620000002100 */
[----:B------:R-:W-:Y:S01]  /*25260*/  ULDC UR4, c[0x0][0xd3c] ;  /* 0x00034f0000047ab9 */ /* 0x000fe20000000800 */
        /* <DEDUP_REMOVED lines=9> */
[----:B-1----:R-:W-:-:S04]  /*25300*/  @!P1 IMAD.WIDE.U32 R2, R0, 0x4, R4 ;  /* 0x0000000400029825 */ /* 0x002fc800078e0004 */
[----:B------:R-:W-:-:S06]  /*25310*/  IMAD.MOV.U32 R5, RZ, RZ, RZ ;  /* 0x000000ffff057224 */ /* 0x000fcc00078e00ff */
        /* <DEDUP_REMOVED lines=31> */
.L_x_3335:
        /* <DEDUP_REMOVED lines=39> */
.L_x_3333:
        /* <DEDUP_REMOVED lines=10> */
[----:B------:R-:W-:-:S06]  /*25820*/  VIADD R8, R10, 0xffffffff ;  /* 0xffffffff0a087836 */ /* 0x000fcc0000000000 */
[----:B------:R3:W4:Y:S02]  /*25830*/  SHFL.IDX PT, R8, R3, R8, 0x1f ;  /* 0x00001f0803087589 */ /* 0x00072400000e0000 */
.L_x_3336:
[----:B----4-:R-:W-:Y:S01]  /*25840*/  IMAD R2, R8, UR5, R9 ;  /* 0x0000000508027c24 */ /* 0x010fe2000f8e0209 */
[----:B-1----:R-:W-:Y:S01]  /*25850*/  ISETP.NE.AND P0, PT, R7, 0x1, PT ;  /* 0x000000010700780c */ /* 0x002fe20003f05270 */
[----:B------:R-:W-:-:S03]  /*25860*/  VIADD R12, R10, UR4 ;  /* 0x000000040a0c7c36 */ /* 0x000fc60008000000 */
[----:B------:R1:W-:Y:S01]  /*25870*/  STL [R1+0x470], R2 ;  /* 0x0004700201007387 */ /* 0x0003e20000100800 */
[----:B0-----:R-:W-:-:S03]  /*25880*/  IADD3 R5, -R2, UR6, RZ ;  /* 0x0000000602057c10 */ /* 0x001fc6000fffe1ff */
[----:B------:R1:W-:Y:S05]  /*25890*/  STL [R1+0x47c], R12 ;  /* 0x00047c0c01007387 */ /* 0x0003ea0000100800 */
[----:B------:R-:W-:Y:S05]  /*258a0*/  @!P0 BRA `(.L_x_3337) ;  /* 0x0000000000e08947 */ /* 0x000fea0003800000 */
[-C--:B--2---:R-:W-:Y:S02]  /*258b0*/  IABS R6, R4.reuse ;  /* 0x0000000400067213 */ /* 0x084fe40000000000 */
[----:B------:R-:W-:Y:S02]  /*258c0*/  IABS R8, R7 ;  /* 0x0000000700087213 */ /* 0x000fe40000000000 */
[----:B------:R-:W0:Y:S08]  /*258d0*/  I2F.RP R9, R6 ;  /* 0x0000000600097306 */ /* 0x000e300000209400 */
[----:B------:R-:W2:Y:S08]  /*258e0*/  I2F.RP R10, R8 ;  /* 0x00000008000a7306 */ /* 0x000eb00000209400 */
[----:B0-----:R-:W1:Y:S08]  /*258f0*/  MUFU.RCP R9, R9 ;  /* 0x0000000900097308 */ /* 0x001e700000001000 */
[----:B--2---:R-:W-:Y:S01]  /*25900*/  MUFU.RCP R10, R10 ;  /* 0x0000000a000a7308 */ /* 0x004fe20000001000 */
[----:B-1----:R-:W-:Y:S01]  /*25910*/  VIADD R2, R9, 0xffffffe ;  /* 0x0ffffffe09027836 */ /* 0x002fe20000000000 */
[----:B------:R-:W-:-:S06]  /*25920*/  IABS R9, R4 ;  /* 0x0000000400097213 */ /* 0x000fcc0000000000 */
[----:B---3--:R0:W1:Y:S02]  /*25930*/  F2I.FTZ.U32.TRUNC.NTZ R3, R2 ;  /* 0x0000000200037305 */ /* 0x008064000021f000 */
        /* <DEDUP_REMOVED lines=8> */
[----:B------:R-:W-:Y:S02]  /*259c0*/  VIADD R3, R10, 0xffffffe ;  /* 0x0ffffffe0a037836 */ /* 0x000fe40000000000 */
[----:B------:R-:W-:Y:S01]  /*259d0*/  IMAD.MOV.U32 R2, RZ, RZ, RZ ;  /* 0x000000ffff027224 */ /* 0x000fe200078e00ff */
[----:B------:R-:W-:-:S03]  /*259e0*/  ISETP.GT.U32.AND P1, PT, R6, R11, PT ;  /* 0x0000000b0600720c */ /* 0x000fc60003f24070 */
[----:B------:R-:W0:Y:S10]  /*259f0*/  F2I.FTZ.U32.TRUNC.NTZ R3, R3 ;  /* 0x0000000300037305 */ /* 0x000e34000021f000 */
[----:B------:R-:W-:-:S02]  /*25a00*/  @!P1 IMAD.IADD R11, R11, 0x1, -R6 ;  /* 0x000000010b0b9824 */ /* 0x000fc400078e0a06 */
[----:B------:R-:W-:Y:S01]  /*25a10*/  @!P1 VIADD R9, R9, 0x1 ;  /* 0x0000000109099836 */ /* 0x000fe20000000000 */
[----:B------:R-:W-:Y:S02]  /*25a20*/  ISETP.NE.AND P1, PT, R4, RZ, PT ;  /* 0x000000ff0400720c */ /* 0x000fe40003f25270 */
[----:B------:R-:W-:Y:S01]  /*25a30*/  ISETP.GE.U32.AND P0, PT, R11, R6, PT ;  /* 0x000000060b00720c */ /* 0x000fe20003f06070 */
[----:B0-----:R-:W-:-:S04]  /*25a40*/  IMAD.MOV R11, RZ, RZ, -R3 ;  /* 0x000000ffff0b7224 */ /* 0x001fc800078e0a03 */
[----:B------:R-:W-:-:S04]  /*25a50*/  IMAD R11, R11, R8, RZ ;  /* 0x000000080b0b7224 */ /* 0x000fc800078e02ff */
[----:B------:R-:W-:Y:S01]  /*25a60*/  IMAD.HI.U32 R6, R3, R11, R2 ;  /* 0x0000000b03067227 */ /* 0x000fe200078e0002 */
[----:B------:R-:W-:-:S03]  /*25a70*/  LOP3.LUT R2, R5, R4, RZ, 0x3c, !PT ;  /* 0x0000000405027212 */ /* 0x000fc600078e3cff */
[----:B------:R-:W-:Y:S01]  /*25a80*/  @P0 VIADD R9, R9, 0x1 ;  /* 0x0000000109090836 */ /* 0x000fe20000000000 */
[----:B------:R-:W-:Y:S02]  /*25a90*/  ISETP.GE.AND P2, PT, R2, RZ, PT ;  /* 0x000000ff0200720c */ /* 0x000fe40003f46270 */
[----:B------:R-:W-:-:S05]  /*25aa0*/  IABS R2, R7 ;  /* 0x0000000700027213 */ /* 0x000fca0000000000 */
[----:B------:R-:W-:-:S06]  /*25ab0*/  IMAD.MOV R2, RZ, RZ, -R2 ;  /* 0x000000ffff027224 */ /* 0x000fcc00078e0a02 */
[----:B------:R-:W-:Y:S01]  /*25ac0*/  @!P2 IMAD.MOV R9, RZ, RZ, -R9 ;  /* 0x000000ffff09a224 */ /* 0x000fe200078e0a09 */
[----:B------:R-:W-:-:S04]  /*25ad0*/  @!P1 LOP3.LUT R9, RZ, R4, RZ, 0x33, !PT ;  /* 0x00000004ff099212 */ /* 0x000fc800078e33ff */
[----:B------:R-:W-:-:S05]  /*25ae0*/  IABS R3, R9 ;  /* 0x0000000900037213 */ /* 0x000fca0000000000 */
        /* <DEDUP_REMOVED lines=12> */
[--C-:B------:R-:W-:Y:S02]  /*25bb0*/  IMAD.MOV R2, RZ, RZ, -R6.reuse ;  /* 0x000000ffff027224 */ /* 0x100fe400078e0a06 */
[C---:B------:R-:W-:Y:S02]  /*25bc0*/  IMAD R6, R7.reuse, 0x1000000, R6 ;  /* 0x0100000007067824 */ /* 0x040fe400078e0206 */
[--C-:B------:R-:W-:Y:S02]  /*25bd0*/  IMAD R7, R7, R2, R9.reuse ;  /* 0x0000000207077224 */ /* 0x100fe400078e0209 */
[----:B------:R-:W-:Y:S02]  /*25be0*/  IMAD.MOV R2, RZ, RZ, -R9 ;  /* 0x000000ffff027224 */ /* 0x000fe400078e0a09 */
[----:B------:R-:W-:Y:S02]  /*25bf0*/  IMAD R3, R7, 0x10000, R6 ;  /* 0x0001000007037824 */ /* 0x000fe400078e0206 */
[----:B------:R-:W-:-:S03]  /*25c00*/  IMAD R2, R4, R2, R5 ;  /* 0x0000000204027224 */ /* 0x000fc600078e0205 */
[----:B------:R0:W-:Y:S01]  /*25c10*/  STL [R1+0x478], R3 ;  /* 0x0004780301007387 */ /* 0x0001e20000100800 */
[----:B------:R-:W-:Y:S05]  /*25c20*/  BRA `(.L_x_3338) ;  /* 0x0000000000f47947 */ /* 0x000fea0003800000 */
.L_x_3337:
[----:B-1-3--:R-:W0:Y:S02]  /*25c30*/  LDC.64 R2, c[0x0][0xd90] ;  /* 0x00036400ff027b82 */ /* 0x00ae240000000a00 */
[----:B0-----:R-:W-:-:S05]  /*25c40*/  IMAD.WIDE R2, R12, 0x4, R2 ;  /* 0x000000040c027825 */ /* 0x001fca00078e0202 */
[----:B------:R0:W2:Y:S02]  /*25c50*/  LDG.E R7, desc[UR40][R2.64] ;  /* 0x0000002802077981 */ /* 0x0000a4000c1e1900 */
        /* <DEDUP_REMOVED lines=29> */
[----:B------:R-:W-:-:S04]  /*25e30*/  VIADDMNMX R7, R10, UR5, R7, PT ;  /* 0x000000050a077c46 */ /* 0x000fc8000b800107 */
[-C--:B------:R-:W-:Y:S02]  /*25e40*/  IABS R9, R7.reuse ;  /* 0x0000000700097213 */ /* 0x080fe40000000000 */
        /* <DEDUP_REMOVED lines=11> */
[----:B------:R-:W-:Y:S02]  /*25f00*/  LOP3.LUT R3, R5, R7, RZ, 0x3c, !PT ;  /* 0x0000000705037212 */ /* 0x000fe400078e3cff */
[----:B------:R-:W-:Y:S01]  /*25f10*/  IADD3 R5, R8, 0x1000000, R5 ;  /* 0x0100000008057810 */ /* 0x000fe20007ffe005 */
        /* <DEDUP_REMOVED lines=12> */
[----:B------:R-:W-:-:S05]  /*25fe0*/  IMAD R3, R2, R7, R5 ;  /* 0x0000000702037224 */ /* 0x000fca00078e0205 */
[----:B------:R1:W-:Y:S02]  /*25ff0*/  STL [R1+0x478], R3 ;  /* 0x0004780301007387 */ /* 0x0003e40000100800 */
.L_x_3338:
[----:B01----:R-:W-:-:S05]  /*26000*/  LOP3.LUT R3, RZ, R2, RZ, 0x33, !PT ;  /* 0x00000002ff037212 */ /* 0x003fca00078e33ff */
[----:B------:R-:W-:-:S05]  /*26010*/  IMAD.IADD R2, R4, 0x1, R3 ;  /* 0x0000000104027824 */ /* 0x000fca00078e0203 */
[----:B------:R1:W-:Y:S01]  /*26020*/  STL [R1+0x474], R2 ;  /* 0x0004740201007387 */ /* 0x0003e20000100800 */
[----:B------:R-:W-:Y:S05]  /*26030*/  BRA `(.L_x_3339) ;  /* 0x0000000000107947 */ /* 0x000fea0003800000 */
.L_x_3334:
[----:B------:R-:W-:Y:S01]  /*26040*/  IMAD.U32 R2, RZ, RZ, UR6 ;  /* 0x00000006ff027e24 */ /* 0x000fe2000f8e00ff */
[----:B------:R0:W-:Y:S04]  /*26050*/  STL [R1+0x474], RZ ;  /* 0x000474ff01007387 */ /* 0x0001e80000100800 */
[----:B------:R0:W-:Y:S04]  /*26060*/  STL [R1+0x478], RZ ;  /* 0x000478ff01007387 */ /* 0x0001e80000100800 */
[----:B------:R0:W-:Y:S02]  /*26070*/  STL [R1+0x470], R2 ;  /* 0x0004700201007387 */ /* 0x0001e40000100800 */
.L_x_3339:
[----:B------:R-:W2:Y:S04]  /*26080*/  LDL R4, [R1+0x470] ;  /* 0x0004700001047983 */ /* 0x000ea80000100800 */
        /* <DEDUP_REMOVED lines=9> */
.L_x_3332:
[----:B--2---:R-:W2:Y:S01]  /*26120*/  LDL R0, [R1+0x47c] ;  /* 0x00047c0001007983 */ /* 0x004ea20000100800 */
[----:B------:R-:W-:Y:S01]  /*26130*/  ULDC UR4, c[0x0][0xd3c] ;  /* 0x00034f0000047ab9 */ /* 0x000fe20000000800 */
[----:B------:R-:W-:Y:S02]  /*26140*/  IMAD.MOV.U32 R19, RZ, RZ, RZ ;  /* 0x000000ffff137224 */ /* 0x000fe400078e00ff */
[----:B------:R4:W-:Y:S01]  /*26150*/  STL [R1+0x4e8], RZ ;  /* 0x0004e8ff01007387 */ /* 0x0009e20000100800 */
[----:B--2---:R-:W-:Y:S01]  /*26160*/  ISETP.GE.AND P0, PT, R0, UR4, PT ;  /* 0x0000000400007c0c */ /* 0x004fe2000bf06270 */
[----:B------:R-:W-:-:S05]  /*26170*/  IMAD.MOV.U32 R0, RZ, RZ, 0x1 ;  /* 0x00000001ff007424 */ /* 0x000fca00078e00ff */
[----:B------:R4:W-:Y:S07]  /*26180*/  STL [R1+0x484], R0 ;  /* 0x0004840001007387 */ /* 0x0009ee0000100800 */
[----:B------:R-:W-:Y:S05]  /*26190*/  @P0 BRA `(.L_x_3340) ;  /* 0x0000006800940947 */ /* 0x000fea0003800000 */
[----:B---3--:R-:W2:Y:S01]  /*261a0*/  S2R R5, SR_TID.X ;  /* 0x0000000000057919 */ /* 0x008ea20000002100 */
[----:B------:R-:W3:Y:S01]  /*261b0*/  S2UR UR5, SR_CgaCtaId ;  /* 0x00000000000579c3 */ /* 0x000ee20000008800 */
[----:B------:R-:W-:Y:S01]  /*261c0*/  UMOV UR4, 0x400 ;  /* 0x0000040000047882 */ /* 0x000fe20000000000 */
[----:B------:R-:W-:Y:S01]  /*261d0*/  BSSY B8, `(.L_x_3340) ;  /* 0x00006a1000087945 */ /* 0x000fe20003800000 */
[----:B------:R-:W-:Y:S01]  /*261e0*/  STL [R1+0x4e8], RZ ;  /* 0x0004e8ff01007387 */ /* 0x000fe20000100800 */
[----:B------:R-:W-:Y:S01]  /*261f0*/  IMAD.MOV.U32 R19, RZ, RZ, RZ ;  /* 0x000000ffff137224 */ /* 0x000fe200078e00ff */
[----:B------:R-:W-:Y:S01]  /*26200*/  ULDC UR37, c[0x0][0xc] ;  /* 0x0000030000257ab9 */ /* 0x000fe20000000800 */
[----:B------:R-:W-:Y:S01]  /*26210*/  ULDC.64 UR38, c[0x0][0x198] ;  /* 0x0000660000267ab9 */ /* 0x000fe20000000a00 */
[----:B---3--:R-:W-:-:S06]  /*26220*/  ULEA UR4, UR5, UR4, 0x18 ;  /* 0x0000000405047291 */ /* 0x008fcc000f8ec03f */
[----:B------:R-:W-:Y:S01]  /*26230*/  IMAD.U32 R18, RZ, RZ, UR4 ;  /* 0x00000004ff127e24 */ /* 0x000fe2000f8e00ff */
[C---:B--2---:R-:W-:Y:S01]  /*26240*/  LOP3.LUT R4, R5.reuse, 0x7f, RZ, 0xc0, !PT ;  /* 0x0000007f05047812 */ /* 0x044fe200078ec0ff */
[----:B----4-:R-:W-:-:S05]  /*26250*/  IMAD.SHL.U32 R0, R5, 0x8, RZ ;  /* 0x0000000805007824 */ /* 0x010fca00078e00ff */
[C---:B01----:R-:W-:Y:S02]  /*26260*/  LOP3.LUT R2, R0.reuse, 0x1f8, RZ, 0xc0, !PT ;  /* 0x000001f800027812 */ /* 0x043fe400078ec0ff */
        /* <DEDUP_REMOVED lines=10> */
[----:B------:R1:W-:Y:S01]  /*26310*/  STL [R1+0x484], R2 ;  /* 0x0004840201007387 */ /* 0x0003e20000100800 */
[C---:B0-----:R-:W-:Y:S02]  /*26320*/  LOP3.LUT R3, R0.reuse, 0x40, RZ, 0xfc, !PT ;  /* 0x0000004000037812 */ /* 0x041fe400078efcff */
[C---:B-1----:R-:W-:Y:S02]  /*26330*/  LOP3.LUT R2, R0.reuse, 0x80, RZ, 0xfc, !PT ;  /* 0x0000008000027812 */ /* 0x042fe400078efcff */
[----:B------:R-:W-:-:S07]  /*26340*/  LOP3.LUT R0, R0, 0xc0, RZ, 0xfc, !PT ;  /* 0x000000c000007812 */ /* 0x000fce00078efcff */
.L_x_3458:
[----:B------:R-:W2:Y:S01]  /*26350*/  LDL R11, [R1+0x47c] ;  /* 0x00047c00010b7983 */ /* 0x000ea20000100800 */
[----:B------:R-:W-:Y:S05]  /*26360*/  YIELD ;  /* 0x0000000000007946 */ /* 0x000fea0003800000 */
[----:B------:R-:W-:Y:S01]  /*26370*/  ULDC.64 UR4, c[0x0][0xb20] ;  /* 0x0002c80000047ab9 */ /* 0x000fe20000000a00 */
[----:B------:R-:W-:Y:S01]  /*26380*/  IMAD.MOV.U32 R0, RZ, RZ, RZ ;  /* 0x000000ffff007224 */ /* 0x000fe200078e00ff */
[----:B------:R-:W-:Y:S01]  /*26390*/  ISETP.NE.U32.AND P0, PT, RZ, UR4, PT ;  /* 0x00000004ff007c0c */ /* 0x000fe2000bf05070 */
[----:B01----:R-:W0:Y:S01]  /*263a0*/  LDC.64 R4, c[0x0][0xaf8] ;  /* 0x0002be00ff047b82 */ /* 0x003e220000000a00 */
[----:B------:R-:W-:Y:S01]  /*263b0*/  CS2R R6, SRZ ;  /* 0x0000000000067805 */ /* 0x000fe2000001ff00 */
        /* <DEDUP_REMOVED lines=11> */
[----:B------:R-:W-:Y:S02]  /*26470*/  ISETP.NE.AND.EX P1, PT, RZ, UR7, PT, P1 ;  /* 0x00000007ff007c0c */ /* 0x000fe4000bf25310 */
[----:B------:R-:W-:Y:S01]  /*26480*/  ISETP.NE.U32.AND P0, PT, RZ, UR4, PT ;  /* 0x00000004ff007c0c */ /* 0x000fe2000bf05070 */
[----:B-1----:R-:W0:Y:S03]  /*26490*/  LDC.64 R2, c[0x0][0xb00] ;  /* 0x0002c000ff027b82 */ /* 0x002e260000000a00 */
[----:B------:R-:W-:-:S05]  /*264a0*/  ISETP.NE.AND.EX P0, PT, RZ, UR5, PT, P0 ;  /* 0x00000005ff007c0c */ /* 0x000fca000bf05300 */
[----:B------:R-:W1:Y:S08]  /*264b0*/  @P2 LDC.64 R8, c[0x0][0xb10] ;  /* 0x0002c400ff082b82 */ /* 0x000e700000000a00 */
[----:B------:R-:W2:Y:S01]  /*264c0*/  @P0 LDG.E R6, desc[UR40][R4.64] ;  /* 0x0000002804060981 */ /* 0x000ea2000c1e1900 */
[----:B------:R-:W-:Y:S01]  /*264d0*/  ULDC UR4, c[0x0][0x288] ;  /* 0x0000a20000047ab9 */ /* 0x000fe20000000800 */
[----:B0-----:R-:W-:-:S05]  /*264e0*/  IMAD.WIDE R2, R11, 0x4, R2 ;  /* 0x000000040b027825 */ /* 0x001fca00078e0202 */
[----:B------:R0:W5:Y:S01]  /*264f0*/  @P1 LDG.E R7, desc[UR40][R2.64] ;  /* 0x0000002802071981 */ /* 0x000162000c1e1900 */
[----:B-1----:R-:W-:-:S03]  /*26500*/  @P2 IMAD.WIDE R8, R11, 0x4, R8 ;  /* 0x000000040b082825 */ /* 0x002fc600078e0208 */
[----:B--2---:R1:W-:Y:S02]  /*26510*/  STL [R1+0x49c], R6 ;  /* 0x00049c0601007387 */ /* 0x0043e40000100800 */
[----:B-1----:R-:W-:Y:S01]  /*26520*/  IMAD.U32 R6, RZ, RZ, UR4 ;  /* 0x00000004ff067e24 */ /* 0x002fe2000f8e00ff */
[----:B------:R-:W-:-:S05]  /*26530*/  ULDC.64 UR4, c[0x0][0x418] ;  /* 0x0001060000047ab9 */ /* 0x000fca0000000a00 */
[----:B------:R-:W2:Y:S01]  /*26540*/  @P2 LDG.E R6, desc[UR40][R8.64] ;  /* 0x0000002808062981 */ /* 0x000ea2000c1e1900 */
[----:B------:R-:W-:-:S03]  /*26550*/  UISETP.NE.U32.AND UP0, UPT, UR4, URZ, UPT ;  /* 0x0000003f0400728c */ /* 0x000fc6000bf05070 */
[----:B------:R-:W-:Y:S01]  /*26560*/  ULDC UR4, c[0x0][0x424] ;  /* 0x0001090000047ab9 */ /* 0x000fe20000000800 */
[----:B------:R-:W-:-:S03]  /*26570*/  UISETP.NE.AND.EX UP0, UPT, UR5, URZ, UPT, UP0 ;  /* 0x0000003f0500728c */ /* 0x000fc6000bf05300 */
[----:B------:R-:W-:Y:S01]  /*26580*/  ULDC UR5, c[0x0][0x2f0] ;  /* 0x0000bc0000057ab9 */ /* 0x000fe20000000800 */
[----:B------:R-:W-:-:S04]  /*26590*/  USEL UR4, UR4, 0x1, UP0 ;  /* 0x0000000104047887 */ /* 0x000fc80008000000 */
[----:B------:R-:W-:Y:S01]  /*265a0*/  UIMAD UR4, UR4, UR5, URZ ;  /* 0x00000005040472a4 */ /* 0x000fe2000f8e023f */
[----:B--2---:R1:W-:Y:S01]  /*265b0*/  STL [R1+0x4a0], R6 ;  /* 0x0004a00601007387 */ /* 0x0043e20000100800 */
[----:B------:R-:W-:-:S04]  /*265c0*/  IMAD.MOV.U32 R10, RZ, RZ, R6 ;  /* 0x000000ffff0a7224 */ /* 0x000fc800078e0006 */
[----:B-1----:R-:W-:Y:S01]  /*265d0*/  IMAD.U32 R6, RZ, RZ, UR4 ;  /* 0x00000004ff067e24 */ /* 0x002fe2000f8e00ff */
[----:B0-----:R-:W-:Y:S06]  /*265e0*/  @P2 BRA `(.L_x_3341) ;  /* 0x0000000000142947 */ /* 0x001fec0003800000 */
[----:B------:R-:W-:Y:S05]  /*265f0*/  @!P0 BRA `(.L_x_3341) ;  /* 0x0000000000108947 */ /* 0x000fea0003800000 */
[----:B------:R-:W2:Y:S04]  /*26600*/  LDG.E R8, desc[UR40][R4.64] ;  /* 0x0000002804087981 */ /* 0x000ea8000c1e1900 */
[----:B------:R-:W2:Y:S02]  /*26610*/  LDG.E R4, desc[UR40][R4.64+0x4] ;  /* 0x0000042804047981 */ /* 0x000ea4000c1e1900 */
[----:B--2---:R-:W-:-:S05]  /*26620*/  IMAD.IADD R10, R4, 0x1, -R8 ;  /* 0x00000001040a7824 */ /* 0x004fca00078e0a08 */
[----:B------:R0:W-:Y:S02]  /*26630*/  STL [R1+0x4a0], R10 ;  /* 0x0004a00a01007387 */ /* 0x0001e40000100800 */
.L_x_3341:
        /* <DEDUP_REMOVED lines=12> */
[----:B------:R-:W2:Y:S02]  /*26700*/  LDC.64 R6, c[0x0][0xb18] ;  /* 0x0002c600ff067b82 */ /* 0x000ea40000000a00 */
[----:B--2---:R-:W-:-:S06]  /*26710*/  IMAD.WIDE R6, R11, 0x4, R6 ;  /* 0x000000040b067825 */ /* 0x004fcc00078e0206 */
[----:B------:R2:W5:Y:S01]  /*26720*/  LDG.E R6, desc[UR40][R6.64] ;  /* 0x0000002806067981 */ /* 0x000562000c1e1900 */
[----:B------:R-:W-:Y:S05]  /*26730*/  BRA `(.L_x_3343) ;  /* 0x0000000000107947 */ /* 0x000fea0003800000 */
.L_x_3342:
[----:B------:R-:W-:Y:S05]  /*26740*/  @!P1 BRA `(.L_x_3343) ;  /* 0x00000000000c9947 */ /* 0x000fea0003800000 */
[----:B------:R-:W2:Y:S04]  /*26750*/  LDG.E R6, desc[UR40][R2.64] ;  /* 0x0000002802067981 */ /* 0x000ea8000c1e1900 */
[----:B------:R-:W2:Y:S02]  /*26760*/  LDG.E R2, desc[UR40][R2.64+0x4] ;  /* 0x0000042802027981 */ /* 0x000ea4000c1e1900 */
[----:B--2---:R-:W-:-:S07]  /*26770*/  IMAD.IADD R6, R2, 0x1, -R6 ;  /* 0x0000000102067824 */ /* 0x004fce00078e0a06 */
.L_x_3343:
[----:B------:R-:W3:Y:S01]  /*26780*/  LDL.LU R3, [R1+0x474] ;  /* 0x0004740001037983 */ /* 0x000ee20000300800 */
[----:B------:R-:W4:Y:S01]  /*26790*/  LDC R2, c[0x0][0x448] ;  /* 0x00011200ff027b82 */ /* 0x000f220000000800 */
[----:B-----5:R-:W-:Y:S01]  /*267a0*/  IMAD.IADD R0, R6, 0x1, -R0 ;  /* 0x0000000106007824 */ /* 0x020fe200078e0a00 */
[----:B----4-:R-:W-:-:S13]  /*267b0*/  ISETP.NE.AND P1, PT, R2, 0x1, PT ;  /* 0x000000010200780c */ /* 0x010fda0003f25270 */
[----:B------:R-:W4:Y:S08]  /*267c0*/  @P1 LDC R2, c[0x0][0x44c] ;  /* 0x00011300ff021b82 */ /* 0x000f300000000800 */
[----:B-1----:R-:W1:Y:S01]  /*267d0*/  @P1 LDC R4, c[0x0][0x450] ;  /* 0x00011400ff041b82 */ /* 0x002e620000000800 */
[----:B---3--:R-:W-:-:S04]  /*267e0*/  IMAD.SHL.U32 R11, R3, 0x80, RZ ;  /* 0x00000080030b7824 */ /* 0x008fc800078e00ff */
[----:B------:R-:W-:Y:S01]  /*267f0*/  VIADD R3, R11, 0x7f ;  /* 0x0000007f0b037836 */ /* 0x000fe20000000000 */
[----:B------:R3:W-:Y:S03]  /*26800*/  STL [R1+0x494], R11 ;  /* 0x0004940b01007387 */ /* 0x0007e60000100800 */
[----:B----4-:R-:W-:-:S04]  /*26810*/  @P1 IMAD.HI.U32 R2, R3, R2, RZ ;  /* 0x0000000203021227 */ /* 0x010fc800078e00ff */
[----:B------:R-:W-:Y:S01]  /*26820*/  IMAD.MOV.U32 R6, RZ, RZ, R3 ;  /* 0x000000ffff067224 */ /* 0x000fe200078e0003 */
[----:B-1----:R-:W-:Y:S01]  /*26830*/  @P1 SHF.R.U32.HI R6, RZ, R4, R2 ;  /* 0x00000004ff061219 */ /* 0x002fe20000011602 */
[----:B------:R-:W-:-:S04]  /*26840*/  VIADD R2, R0, 0x5f ;  /* 0x0000005f00027836 */ /* 0x000fc80000000000 */
[----:B------:R-:W-:-:S05]  /*26850*/  IMAD.HI R2, R2, 0x2aaaaaab, RZ ;  /* 0x2aaaaaab02027827 */ /* 0x000fca00078e02ff */
[----:B------:R-:W-:-:S04]  /*26860*/  SHF.R.U32.HI R3, RZ, 0x1f, R2 ;  /* 0x0000001fff037819 */ /* 0x000fc80000011602 */
[----:B------:R-:W-:Y:S02]  /*26870*/  LEA.HI.SX32 R9, R2, R3, 0x1c ;  /* 0x0000000302097211 */ /* 0x000fe400078fe2ff */
[----:B------:R-:W-:-:S03]  /*26880*/  IADD3 R2, R0, 0x1, -R10 ;  /* 0x0000000100027810 */ /* 0x000fc60007ffe80a */
[----:B------:R3:W-:Y:S02]  /*26890*/  STL [R1+0x4f4], R9 ;  /* 0x0004f40901007387 */ /* 0x0007e40000100800 */
[----:B------:R-:W-:Y:S02]  /*268a0*/  IMAD.IADD R6, R2, 0x1, R6 ;  /* 0x0000000102067824 */ /* 0x000fe400078e0206 */
[----:B------:R-:W1:Y:S02]  /*268b0*/  LDC.64 R2, c[0x0][0xad8] ;  /* 0x0002b600ff027b82 */ /* 0x000e640000000a00 */
[----:B-1----:R-:W-:Y:S01]  /*268c0*/  ISETP.GE.AND P2, PT, R3, 0x1, PT ;  /* 0x000000010300780c */ /* 0x002fe20003f46270 */
[----:B------:R-:W-:-:S12]  /*268d0*/  IMAD.IADD R2, R6, 0x1, R2 ;  /* 0x0000000106027824 */ /* 0x000fd800078e0202 */
[----:B---3--:R-:W-:Y:S05]  /*268e0*/  @!P2 BRA `(.L_x_3344) ;  /* 0x000000000048a947 */ /* 0x008fea0003800000 */
[C---:B------:R-:W-:Y:S01]  /*268f0*/  ISETP.GT.AND P0, PT, R6.reuse, RZ, PT ;  /* 0x000000ff0600720c */ /* 0x040fe20003f04270 */
[----:B------:R-:W-:Y:S01]  /*26900*/  BSSY B0, `(.L_x_3345) ;  /* 0x000000e000007945 */ /* 0x000fe20003800000 */
[----:B--2---:R-:W-:-:S11]  /*26910*/  VIADD R7, R6, 0xffffffff ;  /* 0xffffffff06077836 */ /* 0x004fd60000000000 */
        /* <DEDUP_REMOVED lines=8> */
.L_x_3346:
[----:B------:R-:W-:-:S13]  /*269a0*/  ISETP.NE.AND P0, PT, R3, 0x1, PT ;  /* 0x000000010300780c */ /* 0x000fda0003f05270 */
[----:B------:R-:W1:Y:S02]  /*269b0*/  @P0 LDC.64 R4, c[0x0][0xae0] ;  /* 0x0002b800ff040b82 */ /* 0x000e640000000a00 */
[----:B-1----:R-:W-:-:S05]  /*269c0*/  @P0 IMAD.HI.U32 R4, R7, R4, RZ ;  /* 0x0000000407040227 */ /* 0x002fca00078e00ff */
[----:B------:R-:W-:-:S07]  /*269d0*/  @P0 SHF.R.U32.HI R7, RZ, R5, R4 ;  /* 0x00000005ff070219 */ /* 0x000fce0000011604 */
.L_x_3347:
[----:B------:R-:W-:Y:S05]  /*269e0*/  BSYNC B0 ;  /* 0x0000000000007941 */ /* 0x000fea0003800000 */
.L_x_3345:
[----:B------:R-:W-:-:S05]  /*269f0*/  IMAD R7, R7, R3, R3 ;  /* 0x0000000307077224 */ /* 0x000fca00078e0203 */
[----:B------:R-:W-:-:S07]  /*26a00*/  VIMNMX R2, R2, R7, PT ;  /* 0x0000000702027248 */ /* 0x000fce0003fe0100 */
.L_x_3344:
[----:B------:R-:W1:Y:S01]  /*26a10*/  @P1 LDC R4, c[0x0][0x44c] ;  /* 0x00011300ff041b82 */ /* 0x000e620000000800 */
[----:B------:R-:W-:Y:S01]  /*26a20*/  VIADD R2, R2, 0x5f ;  /* 0x0000005f02027836 */ /* 0x000fe20000000000 */
[----:B------:R-:W-:Y:S01]  /*26a30*/  ULDC UR4, c[0x0][0xad4] ;  /* 0x0002b50000047ab9 */ /* 0x000fe20000000800 */
[----:B------:R-:W-:Y:S02]  /*26a40*/  IMAD.MOV.U32 R5, RZ, RZ, R11 ;  /* 0x000000ffff057224 */ /* 0x000fe400078e000b */
[----:B------:R-:W-:-:S03]  /*26a50*/  IMAD.HI R2, R2, 0x2aaaaaab, RZ ;  /* 0x2aaaaaab02027827 */ /* 0x000fc600078e02ff */
[----:B------:R-:W3:Y:S01]  /*26a60*/  @P1 LDC R6, c[0x0][0x450] ;  /* 0x00011400ff061b82 */ /* 0x000ee20000000800 */
[----:B-1----:R-:W-:-:S05]  /*26a70*/  @P1 IMAD.HI.U32 R4, R11, R4, RZ ;  /* 0x000000040b041227 */ /* 0x002fca00078e00ff */
        /* <DEDUP_REMOVED lines=13> */
[----:B-1----:R-:W1:Y:S02]  /*26b50*/  @P0 LDC.64 R4, c[0x0][0xae0] ;  /* 0x0002b800ff040b82 */ /* 0x002e640000000a00 */
[----:B-1----:R-:W-:-:S05]  /*26b60*/  @P0 IMAD.HI.U32 R4, R6, R4, RZ ;  /* 0x0000000406040227 */ /* 0x002fca00078e00ff */
[----:B------:R-:W-:-:S04]  /*26b70*/  @P0 SHF.R.U32.HI R6, RZ, R5, R4 ;  /* 0x00000005ff060219 */ /* 0x000fc80000011604 */
[----:B------:R-:W-:Y:S01]  /*26b80*/  LOP3.LUT R6, RZ, R6, RZ, 0x33, !PT ;  /* 0x00000006ff067212 */ /* 0x000fe200078e33ff */
[----:B------:R-:W-:Y:S06]  /*26b90*/  BRA `(.L_x_3351) ;  /* 0x0000000000107947 */ /* 0x000fec0003800000 */
.L_x_3350:
[----:B------:R-:W-:-:S13]  /*26ba0*/  ISETP.NE.AND P0, PT, R3, 0x1, PT ;  /* 0x000000010300780c */ /* 0x000fda0003f05270 */
[----:B-1----:R-:W1:Y:S02]  /*26bb0*/  @P0 LDC.64 R4, c[0x0][0xae0] ;  /* 0x0002b800ff040b82 */ /* 0x002e640000000a00 */
[----:B-1----:R-:W-:-:S05]  /*26bc0*/  @P0 IMAD.HI.U32 R4, R6, R4, RZ ;  /* 0x0000000406040227 */ /* 0x002fca00078e00ff */
[----:B------:R-:W-:-:S07]  /*26bd0*/  @P0 SHF.R.U32.HI R6, RZ, R5, R4 ;  /* 0x00000005ff060219 */ /* 0x000fce0000011604 */
.L_x_3351:
[----:B------:R-:W-:Y:S05]  /*26be0*/  BSYNC B0 ;  /* 0x0000000000007941 */ /* 0x000fea0003800000 */
.L_x_3349:
[----:B------:R-:W-:-:S05]  /*26bf0*/  IMAD R3, R6, R3, RZ ;  /* 0x0000000306037224 */ /* 0x000fca00078e02ff */
[----:B------:R-:W-:-:S07]  /*26c00*/  VIMNMX R2, R2, R3, !PT ;  /* 0x0000000302027248 */ /* 0x000fce0007fe0100 */
.L_x_3348:
[----:B------:R-:W-:Y:S01]  /*26c10*/  IMAD.HI R2, R2, 0x2aaaaaab, RZ ;  /* 0x2aaaaaab02027827 */ /* 0x000fe200078e02ff */
[----:B-1----:R-:W-:Y:S01]  /*26c20*/  SHF.R.U32.HI R4, RZ, 0x10, R8 ;  /* 0x00000010ff047819 */ /* 0x002fe20000011608 */
[----:B------:R-:W-:Y:S01]  /*26c30*/  BSSY B0, `(.L_x_3352) ;  /* 0x000002a000007945 */ /* 0x000fe20003800000 */
[----:B------:R-:W-:Y:S01]  /*26c40*/  LOP3.LUT R9, R8, 0xff, RZ, 0xc0, !PT ;  /* 0x000000ff08097812 */ /* 0x000fe200078ec0ff */
[----:B------:R-:W-:Y:S01]  /*26c50*/  IMAD.MOV.U32 R5, RZ, RZ, RZ ;  /* 0x000000ffff057224 */ /* 0x000fe200078e00ff */
[----:B------:R-:W-:Y:S02]  /*26c60*/  SHF.R.U32.HI R3, RZ, 0x1f, R2 ;  /* 0x0000001fff037819 */ /* 0x000fe40000011602 */
[----:B------:R-:W-:Y:S01]  /*26c70*/  ISETP.NE.AND P0, PT, R4, RZ, PT ;  /* 0x000000ff0400720c */ /* 0x000fe20003f05270 */
[----:B------:R1:W-:Y:S01]  /*26c80*/  STL [R1+0x4ec], R9 ;  /* 0x0004ec0901007387 */ /* 0x0003e20000100800 */
[----:B------:R-:W-:Y:S01]  /*26c90*/  LEA.HI.SX32 R3, R2, R3, 0x1c ;  /* 0x0000000302037211 */ /* 0x000fe200078fe2ff */
[----:B------:R-:W-:-:S02]  /*26ca0*/  IMAD.MOV.U32 R8, RZ, RZ, R5 ;  /* 0x000000ffff087224 */ /* 0x000fc400078e0005 */
[----:B------:R1:W-:Y:S01]  /*26cb0*/  STL [R1+0x4bc], R5 ;  /* 0x0004bc0501007387 */ /* 0x0003e20000100800 */
[----:B0-----:R-:W-:-:S04]  /*26cc0*/  VIMNMX R10, RZ, R3, !PT ;  /* 0x00000003ff0a7248 */ /* 0x001fc80007fe0100 */
[----:B------:R-:W-:Y:S01]  /*26cd0*/  ISETP.GT.AND P1, PT, R0, R10, PT ;  /* 0x0000000a0000720c */ /* 0x000fe20003f24270 */
[----:B------:R1:W-:Y:S02]  /*26ce0*/  STL [R1+0x4b8], R10 ;  /* 0x0004b80a01007387 */ /* 0x0003e40000100800 */
[----:B------:R-:W0:Y:S10]  /*26cf0*/  @!P0 LDC R4, c[0x0][0xae8] ;  /* 0x0002ba00ff048b82 */ /* 0x000e340000000800 */
[----:B-1----:R-:W-:Y:S05]  /*26d00*/  @!P1 BRA `(.L_x_3353) ;  /* 0x0000000000709947 */ /* 0x002fea0003800000 */
[-C--:B0-----:R-:W-:Y:S02]  /*26d10*/  IABS R5, R4.reuse ;  /* 0x0000000400057213 */ /* 0x081fe40000000000 */
[----:B--2---:R-:W-:Y:S02]  /*26d20*/  IABS R7, R4 ;  /* 0x0000000400077213 */ /* 0x004fe40000000000 */
        /* <DEDUP_REMOVED lines=26> */
.L_x_3353:
[----:B------:R-:W-:Y:S05]  /*26ed0*/  BSYNC B0 ;  /* 0x0000000000007941 */ /* 0x000fea0003800000 */
.L_x_3352:
        /* <DEDUP_REMOVED lines=13> */
[----:B------:R-:W-:Y:S02]  /*26fb0*/  VOTEU.ANY UR4, UPT, PT ;  /* 0x0000000000047886 */ /* 0x000fe400038e0100 */
[----:B------:R-:W3:Y:S08]  /*26fc0*/  FLO.U32 R0, UR4 ;  /* 0x0000000400007d00 */ /* 0x000ef000080e0000 */
[----:B------:R-:W4:Y:S01]  /*26fd0*/  POPC R5, UR4 ;  /* 0x0000000400057d09 */ /* 0x000f220008000000 */
[----:B---3--:R-:W-:-:S02]  /*26fe0*/  ISETP.EQ.U32.AND P0, PT, R0, R3, PT ;  /* 0x000000030000720c */ /* 0x008fc40003f02070 */
[----:B------:R-:W4:Y:S11]  /*26ff0*/  LDC.64 R2, c[0x0][0xd60] ;  /* 0x00035800ff027b82 */ /* 0x000f360000000a00 */
[----:B----4-:R-:W3:Y:S01]  /*27000*/  @P0 ATOMG.E.ADD.STRONG.GPU PT, R3, desc[UR40][R2.64], R5 ;  /* 0x00000005020309a8 */ /* 0x010ee200081ee1e8 */
[----:B0-----:R-:W0:Y:S02]  /*27010*/  S2R R4, SR_LTMASK ;  /* 0x0000000000047919 */ /* 0x001e240000003900 */
[----:B0-----:R-:W-:-:S04]  /*27020*/  LOP3.LUT R4, R4, UR4, RZ, 0xc0, !PT ;  /* 0x0000000404047c12 */ /* 0x001fc8000f8ec0ff */
[----:B--2---:R-:W0:Y:S01]  /*27030*/  POPC R7, R4 ;  /* 0x0000000400077309 */ /* 0x004e220000000000 */
[----:B---3--:R-:W0:Y:S02]  /*27040*/  SHFL.IDX PT, R0, R3, R0, 0x1f ;  /* 0x00001f0003007589 */ /* 0x008e2400000e0000 */
[----:B0-----:R-:W-:-:S05]  /*27050*/  IADD3 R0, R0, UR37, R7 ;  /* 0x0000002500007c10 */ /* 0x001fca000fffe007 */
[----:B------:R3:W-:Y:S01]  /*27060*/  STL [R1+0x470], R0 ;  /* 0x0004700001007387 */ /* 0x0007e20000100800 */
[----:B------:R-:W-:Y:S05]  /*27070*/  BRA `(.L_x_3356) ;  /* 0x00000048005c7947 */ /* 0x000fea0003800000 */
.L_x_3355:
        /* <DEDUP_REMOVED lines=12> */
[----:B--2---:R-:W-:-:S02]  /*27140*/  IMAD.U32 R7, RZ, RZ, UR9 ;  /* 0x00000009ff077e24 */ /* 0x004fc4000f8e00ff */
[----:B------:R-:W-:Y:S02]  /*27150*/  IMAD.U32 R10, RZ, RZ, UR4 ;  /* 0x00000004ff0a7e24 */ /* 0x000fe4000f8e00ff */
[----:B------:R-:W-:Y:S02]  /*27160*/  IMAD.U32 R11, RZ, RZ, UR5 ;  /* 0x00000005ff0b7e24 */ /* 0x000fe4000f8e00ff */
[----:B-1----:R-:W-:Y:S02]  /*27170*/  IMAD.MOV.U32 R8, RZ, RZ, 0x70 ;  /* 0x00000070ff087424 */ /* 0x002fe400078e00ff */
[----:B------:R-:W-:Y:S02]  /*27180*/  IMAD.MOV.U32 R12, RZ, RZ, 0x1 ;  /* 0x00000001ff0c7424 */ /* 0x000fe400078e00ff */
[----:B------:R-:W-:-:S07]  /*27190*/  IMAD.MOV.U32 R13, RZ, RZ, RZ ;  /* 0x000000ffff0d7224 */ /* 0x000fce00078e00ff */
[----:B------:R-:W-:-:S07]  /*271a0*/  LEPC R20, `(.L_x_3358) ;  /* 0x000000001014794e */ /* 0x000fce0000000000 */
[----:B0-----:R-:W-:Y:S05]  /*271b0*/  CALL.ABS.NOINC R2 ;  /* 0x0000000002007343 */ /* 0x001fea0003c00000 */
.L_x_3358:
[----:B------:R-:W-:Y:S05]  /*271c0*/  BSYNC B6 ;  /* 0x0000000000067941 */ /* 0x000fea0003800000 */
.L_x_3357:
        /* <DEDUP_REMOVED lines=9> */
[----:B0-----:R-:W-:Y:S02]  /*27260*/  IMAD.U32 R4, RZ, RZ, UR6 ;  /* 0x00000006ff047e24 */ /* 0x001fe4000f8e00ff */
[----:B------:R-:W-:Y:S02]  /*27270*/  IMAD.U32 R5, RZ, RZ, UR7 ;  /* 0x00000007ff057e24 */ /* 0x000fe4000f8e00ff */
[----:B------:R-:W-:Y:S02]  /*27280*/  IMAD.U32 R6, RZ, RZ, UR8 ;  /* 0x00000008ff067e24 */ /* 0x000fe4000f8e00ff */
[----:B--2---:R-:W-:-:S02]  /*27290*/  IMAD.U32 R7, RZ, RZ, UR9 ;  /* 0x00000009ff077e24 */ /* 0x004fc4000f8e00ff */
[----:B------:R-:W-:Y:S02]  /*272a0*/  IMAD.U32 R10, RZ, RZ, UR4 ;  /* 0x00000004ff0a7e24 */ /* 0x000fe4000f8e00ff */
[----:B------:R-:W-:Y:S02]  /*272b0*/  IMAD.U32 R11, RZ, RZ, UR5 ;  /* 0x00000005ff0b7e24 */ /* 0x000fe4000f8e00ff */
[----:B-1----:R-:W-:Y:S02]  /*272c0*/  IMAD.MOV.U32 R8, RZ, RZ, 0x70 ;  /* 0x00000070ff087424 */ /* 0x002fe400078e00ff */
[----:B------:R-:W-:Y:S02]  /*272d0*/  IMAD.MOV.U32 R12, RZ, RZ, 0x1 ;  /* 0x00000001ff0c7424 */ /* 0x000fe400078e00ff */
[----:B---3--:R-:W-:-:S07]  /*272e0*/  IMAD.MOV.U32 R13, RZ, RZ, RZ ;  /* 0x000000ffff0d7224 */ /* 0x008fce00078e00ff */
[----:B------:R-:W-:-:S07]  /*272f0*/  LEPC R20, `(.L_x_3361) ;  /* 0x000000001014794e */ /* 0x000fce0000000000 */
[----:B----4-:R-:W-:Y:S05]  /*27300*/  CALL.ABS.NOINC R2 ;  /* 0x0000000002007343 */ /* 0x010fea0003c00000 */
.L_x_3361:
        /* <DEDUP_REMOVED lines=15> */
.L_x_3360:
[----:B------:R-:W-:Y:S05]  /*27400*/  BSYNC B6 ;  /* 0x0000000000067941 */ /* 0x000fea0003800000 */
.L_x_3359:
        /* <DEDUP_REMOVED lines=9> */
[----:B------:R2:W1:Y:S01]  /*274a0*/  @P0 LDG.E R7, desc[UR40][R2.64] ;  /* 0x0000002802070981 */ /* 0x000462000c1e1900 */
[----:B---3--:R-:W-:Y:S01]  /*274b0*/  VIADD R0, R16, 0xffffffff ;  /* 0xffffffff10007836 */ /* 0x008fe20000000000 */
[----:B--2---:R-:W2:Y:S02]  /*274c0*/  LDC.64 R2, c[0x0][0x418] ;  /* 0x00010600ff027b82 */ /* 0x004ea40000000a00 */
[----:B--2---:R-:W-:Y:S01]  /*274d0*/  LOP3.LUT P0, RZ, R2, UR4, RZ, 0xfc, !PT ;  /* 0x0000000402ff7c12 */ /* 0x004fe2000f80fcff */
[----:B------:R-:W-:-:S03]  /*274e0*/  UMOV UR4, 0xffffffff ;  /* 0xffffffff00047882 */ /* 0x000fc60000000000 */
[----:B------:R-:W-:Y:S02]  /*274f0*/  LOP3.LUT P0, RZ, R3, UR5, RZ, 0xfc, P0 ;  /* 0x0000000503ff7c12 */ /* 0x000fe4000800fcff */
[----:B-1----:R-:W-:Y:S01]  /*27500*/  SHF.R.S32.HI R8, RZ, 0x1f, R7 ;  /* 0x0000001fff087819 */ /* 0x002fe20000011407 */
[----:B------:R1:W-:Y:S01]  /*27510*/  STL [R1+0x474], R7 ;  /* 0x0004740701007387 */ /* 0x0003e20000100800 */
[----:B------:R-:W-:-:S03]  /*27520*/  SEL R16, R7, RZ, !P0 ;  /* 0x000000ff07107207 */ /* 0x000fc60004000000 */
[----:B------:R1:W-:Y:S01]  /*27530*/  STL [R1+0x478], R8 ;  /* 0x0004780801007387 */ /* 0x0003e20000100800 */
[----:B------:R-:W-:Y:S05]  /*27540*/  BRA.DIV UR4, `(.L_x_3362) ;  /* 0x0000005e04347947 */ /* 0x000fea000b800000 */
[----:B0-----:R-:W0:Y:S02]  /*27550*/  S2R R4, SR_TID.X ;  /* 0x0000000000047919 */ /* 0x001e240000002100 */
[----:B0-----:R-:W-:-:S04]  /*27560*/  SHF.R.U32.HI R4, RZ, 0x5, R4 ;  /* 0x00000005ff047819 */ /* 0x001fc80000011604 */
[----:B------:R-:W-:-:S05]  /*27570*/  LOP3.LUT R4, R4, 0x3, RZ, 0xc0, !PT ;  /* 0x0000000304047812 */ /* 0x000fca00078ec0ff */
[----:B------:R0:W2:Y:S02]  /*27580*/  SHFL.IDX PT, R14, R4, RZ, 0x1f ;  /* 0x00001fff040e7589 */ /* 0x0000a400000e0000 */
.L_x_3475:
[----:B0-----:R-:W3:Y:S01]  /*27590*/  LDL.LU R4, [R1+0x490] ;  /* 0x0004900001047983 */ /* 0x001ee20000300800 */
[----:B------:R-:W-:Y:S02]  /*275a0*/  PLOP3.LUT P1, PT, PT, PT, PT, 0x8, 0x0 ;  /* 0x000000000000781c */ /* 0x000fe40003f2e170 */
[----:B--2---:R-:W-:Y:S01]  /*275b0*/  ISETP.NE.AND P0, PT, R14, RZ, PT ;  /* 0x000000ff0e00720c */ /* 0x004fe20003f05270 */
[----:B------:R0:W-:Y:S01]  /*275c0*/  STL [R1+0x4a4], R0 ;  /* 0x0004a40001007387 */ /* 0x0001e20000100800 */
[----:B---3--:R-:W-:-:S09]  /*275d0*/  LOP3.LUT R4, R4, 0xfffffffe, RZ, 0xc0, !PT ;  /* 0xfffffffe04047812 */ /* 0x008fd200078ec0ff */
[----:B------:R-:W-:-:S05]  /*275e0*/  @P1 LOP3.LUT R4, R4, 0x1, RZ, 0xfc, !PT ;  /* 0x0000000104041812 */ /* 0x000fca00078efcff */
[----:B------:R0:W-:Y:S01]  /*275f0*/  STL [R1+0x490], R4 ;  /* 0x0004900401007387 */ /* 0x0001e20000100800 */
[----:B------:R-:W-:Y:S05]  /*27600*/  @P0 BRA `(.L_x_3363) ;  /* 0x00000004000c0947 */ /* 0x000fea0003800000 */
[----:B------:R-:W-:-:S03]  /*27610*/  UMOV UR4, 0xffffffff ;  /* 0xffffffff00047882 */ /* 0x000fc60000000000 */
[----:B------:R-:W-:Y:S05]  /*27620*/  BRA.DIV UR4, `(.L_x_3364) ;  /* 0x0000005e04307947 */ /* 0x000fea000b800000 */
[----:B------:R-:W-:-:S13]  /*27630*/  ELECT P6, URZ, PT ;  /* 0x00000000003f782f */ /* 0x000fda00038c0000 */
.L_x_3478:
[----:B------:R-:W-:Y:S05]  /*27640*/  @!P6 BRA `(.L_x_3363) ;  /* 0x0000000000fce947 */ /* 0x000fea0003800000 */
[----:B------:R-:W-:-:S04]  /*27650*/  ISETP.NE.U32.AND P0, PT, R2, RZ, PT ;  /* 0x000000ff0200720c */ /* 0x000fc80003f05070 */
[----:B------:R-:W-:-:S13]  /*27660*/  ISETP.NE.AND.EX P0, PT, R3, RZ, PT, P0 ;  /* 0x000000ff0300720c */ /* 0x000fda0003f05300 */
[----:B------:R-:W-:Y:S05]  /*27670*/  @!P0 BRA `(.L_x_3365) ;  /* 0x0000000000508947 */ /* 0x000fea0003800000 */
[----:B------:R-:W2:Y:S01]  /*27680*/  LDC R6, c[0x0][0x43c] ;  /* 0x00010f00ff067b82 */ /* 0x000ea20000000800 */
[----:B------:R-:W-:Y:S01]  /*27690*/  IMAD.MOV.U32 R9, RZ, RZ, R0 ;  /* 0x000000ffff097224 */ /* 0x000fe200078e0000 */
[----:B------:R-:W-:-:S03]  /*276a0*/  ULDC.64 UR4, c[0x0][0x428] ;  /* 0x00010a0000047ab9 */ /* 0x000fc60000000a00 */
[----:B0-----:R-:W-:Y:S01]  /*276b0*/  IMAD.MOV.U32 R0, RZ, RZ, R9 ;  /* 0x000000ffff007224 */ /* 0x001fe200078e0009 */
[----:B--2---:R-:W-:-:S13]  /*276c0*/  ISETP.NE.AND P0, PT, R6, 0x1, PT ;  /* 0x000000010600780c */ /* 0x004fda0003f05270 */
        /* <DEDUP_REMOVED lines=15> */
.L_x_3365:
[----:B--2---:R-:W2:Y:S01]  /*277c0*/  LDL R2, [R1+0x484] ;  /* 0x0004840001027983 */ /* 0x004ea20000100800 */
[----:B0-----:R-:W-:Y:S01]  /*277d0*/  IMAD R0, R19, 0x8, R18 ;  /* 0x0000000813007824 */ /* 0x001fe200078e0212 */
[----:B--2---:R-:W-:-:S04]  /*277e0*/  SHF.L.U32 R2, R2, 0x1f, RZ ;  /* 0x0000001f02027819 */ /* 0x004fc800000006ff */
[----:B------:R-:W0:Y:S02]  /*277f0*/  SYNCS.PHASECHK.TRANS64.TRYWAIT P0, [R0+URZ+0x32440], R2 ;  /* 0x03244002000075a7 */ /* 0x000e24000800017f */
[----:B0-----:R-:W-:Y:S05]  /*27800*/  @!P0 BRA `(.L_x_3366) ;  /* 0x0000005800d88947 */ /* 0x001fea0003800000 */
.L_x_3479:
[----:B------:R-:W2:Y:S02]  /*27810*/  S2R R3, SR_TID.X ;  /* 0x0000000000037919 */ /* 0x000ea40000002100 */
[----:B--2---:R-:W-:-:S04]  /*27820*/  LOP3.LUT R3, R3, 0x7f, RZ, 0xc0, !PT ;  /* 0x0000007f03037812 */ /* 0x004fc800078ec0ff */
[----:B------:R-:W-:-:S13]  /*27830*/  ISETP.NE.AND P0, PT, R3, RZ, PT ;  /* 0x000000ff0300720c */ /* 0x000fda0003f05270 */
[----:B------:R-:W-:Y:S05]  /*27840*/  @P0 BRA `(.L_x_3367) ;  /* 0x00000000001c0947 */ /* 0x000fea0003800000 */
[----:B------:R-:W2:Y:S01]  /*27850*/  S2R R3, SR_TID.X ;  /* 0x0000000000037919 */ /* 0x000ea20000002100 */
[----:B0-----:R-:W-:-:S04]  /*27860*/  IMAD.MOV.U32 R2, RZ, RZ, 0x3000 ;  /* 0x00003000ff027424 */ /* 0x001fc800078e00ff */
[----:B------:R3:W-:Y:S01]  /*27870*/  SYNCS.ARRIVE.TRANS64 RZ, [R0+URZ+0x32430], R2 ;  /* 0x0324300200ff79a7 */ /* 0x0007e2000800003f */
[----:B--2---:R-:W-:-:S04]  /*27880*/  LOP3.LUT R3, R3, 0x1f, RZ, 0xc0, !PT ;  /* 0x0000001f03037812 */ /* 0x004fc800078ec0ff */
[----:B------:R-:W-:-:S13]  /*27890*/  ISETP.NE.AND P0, PT, R3, RZ, PT ;  /* 0x000000ff0300720c */ /* 0x000fda0003f05270 */
[----:B---3--:R-:W-:Y:S05]  /*278a0*/  @!P0 BRA `(.L_x_3367) ;  /* 0x0000000000048947 */ /* 0x008fea0003800000 */
[----:B------:R-:W-:Y:S01]  /*278b0*/  BPT.TRAP 0x1 ;  /* 0x000000040000795c */ /* 0x000fe20000300000 */
.L_x_3367:
        /* <DEDUP_REMOVED lines=24> */
.L_x_3363:
[----:B--2---:R-:W2:Y:S04]  /*27a40*/  LDL R2, [R1+0x47c] ;  /* 0x00047c0001027983 */ /* 0x004ea80000100800 */
[----:B------:R-:W3:Y:S01]  /*27a50*/  LDL R3, [R1+0x49c] ;  /* 0x00049c0001037983 */ /* 0x000ee20000100800 */
[----:B------:R-:W-:Y:S05]  /*27a60*/  WARPSYNC.ALL ;  /* 0x0000000000007948 */ /* 0x000fea0003800000 */
[----:B------:R-:W-:Y:S01]  /*27a70*/  ULDC.64 UR4, c[0x0][0xaf8] ;  /* 0x0002be0000047ab9 */ /* 0x000fe20000000a00 */
[----:B0-----:R-:W-:Y:S01]  /*27a80*/  VIADD R0, R18, 0x18400 ;  /* 0x0001840012007836 */ /* 0x001fe20000000000 */
[----:B------:R-:W-:Y:S01]  /*27a90*/  BAR.SYNC.DEFER_BLOCKING 0x8, 0x180 ;  /* 0x0206000000007b1d */ /* 0x000fe20000010000 */
[----:B------:R-:W-:-:S03]  /*27aa0*/  ISETP.NE.U32.AND P0, PT, RZ, UR4, PT ;  /* 0x00000004ff007c0c */ /* 0x000fc6000bf05070 */
[----:B------:R-:W-:Y:S02]  /*27ab0*/  LOP3.LUT P1, RZ, R0, 0x3ff, RZ, 0xc0, !PT ;  /* 0x000003ff00ff7812 */ /* 0x000fe4000782c0ff */
[----:B------:R-:W-:Y:S01]  /*27ac0*/  ISETP.NE.AND.EX P0, PT, RZ, UR5, PT, P0 ;  /* 0x00000005ff007c0c */ /* 0x000fe2000bf05300 */
[----:B------:R-:W-:Y:S01]  /*27ad0*/  BSSY B6, `(.L_x_3368) ;  /* 0x0000019000067945 */ /* 0x000fe20003800000 */
[----:B--2---:R-:W-:-:S04]  /*27ae0*/  SHF.R.S32.HI R0, RZ, 0x1f, R2 ;  /* 0x0000001fff007819 */ /* 0x004fc80000011402 */
[----:B------:R-:W-:Y:S02]  /*27af0*/  SEL R4, R0, RZ, !P0 ;  /* 0x000000ff00047207 */ /* 0x000fe40004000000 */
[----:B---3--:R-:W-:Y:S02]  /*27b00*/  SHF.R.S32.HI R3, RZ, 0x1f, R3 ;  /* 0x0000001fff037819 */ /* 0x008fe40000011403 */
[----:B------:R-:W-:Y:S01]  /*27b10*/  SEL R0, R2, RZ, !P0 ;  /* 0x000000ff02007207 */ /* 0x000fe20004000000 */
[----:B------:R0:W-:Y:S04]  /*27b20*/  STL [R1+0x4d0], R4 ;  /* 0x0004d00401007387 */ /* 0x0001e80000100800 */
[----:B------:R0:W-:Y:S04]  /*27b30*/  STL [R1+0x4ac], R0 ;  /* 0x0004ac0001007387 */ /* 0x0001e80000100800 */
[----:B------:R0:W-:Y:S01]  /*27b40*/  STL [R1+0x4c0], R3 ;  /* 0x0004c00301007387 */ /* 0x0001e20000100800 */
        /* <DEDUP_REMOVED lines=9> */
[----:B-1----:R-:W-:-:S02]  /*27be0*/  IMAD.U32 R7, RZ, RZ, UR9 ;  /* 0x00000009ff077e24 */ /* 0x002fc4000f8e00ff */
[----:B------:R-:W-:Y:S02]  /*27bf0*/  IMAD.U32 R10, RZ, RZ, UR4 ;  /* 0x00000004ff0a7e24 */ /* 0x000fe4000f8e00ff */
[----:B------:R-:W-:Y:S02]  /*27c00*/  IMAD.U32 R11, RZ, RZ, UR5 ;  /* 0x00000005ff0b7e24 */ /* 0x000fe4000f8e00ff */
[----:B------:R-:W-:Y:S02]  /*27c10*/  IMAD.MOV.U32 R8, RZ, RZ, 0x70 ;  /* 0x00000070ff087424 */ /* 0x000fe400078e00ff */
[----:B------:R-:W-:Y:S02]  /*27c20*/  IMAD.MOV.U32 R12, RZ, RZ, 0x1 ;  /* 0x00000001ff0c7424 */ /* 0x000fe400078e00ff */
[----:B------:R-:W-:-:S07]  /*27c30*/  IMAD.MOV.U32 R13, RZ, RZ, RZ ;  /* 0x000000ffff0d7224 */ /* 0x000fce00078e00ff */
[----:B------:R-:W-:-:S07]  /*27c40*/  LEPC R20, `(.L_x_3369) ;  /* 0x000000001014794e */ /* 0x000fce0000000000 */
[----:B0-----:R-:W-:Y:S05]  /*27c50*/  CALL.ABS.NOINC R2 ;  /* 0x0000000002007343 */ /* 0x001fea0003c00000 */
.L_x_3369:
[----:B------:R-:W-:Y:S05]  /*27c60*/  BSYNC B6 ;  /* 0x0000000000067941 */ /* 0x000fea0003800000 */
.L_x_3368:
[----:B------:R-:W2:Y:S01]  /*27c70*/  LDL R11, [R1+0x494] ;  /* 0x00049400010b7983 */ /* 0x000ea20000100800 */
[----:B-1----:R-:W1:Y:S01]  /*27c80*/  LDC R7, c[0x0][0x448] ;  /* 0x00011200ff077b82 */ /* 0x002e620000000800 */
[----:B------:R-:W-:Y:S01]  /*27c90*/  ULDC.64 UR4, c[0x0][0x298] ;  /* 0x0000a60000047ab9 */ /* 0x000fe20000000a00 */
[----:B------:R-:W-:Y:S01]  /*27ca0*/  ULDC.64 UR6, c[0x0][0x280] ;  /* 0x0000a00000067ab9 */ /* 0x000fe20000000a00 */
[----:B0-----:R-:W3:Y:S04]  /*27cb0*/  LDL R4, [R1+0x4c0] ;  /* 0x0004c00001047983 */ /* 0x001ee80000100800 */
[----:B------:R-:W4:Y:S04]  /*27cc0*/  LDL R9, [R1+0x49c] ;  /* 0x00049c0001097983 */ /* 0x000f280000100800 */
[----:B------:R-:W4:Y:S01]  /*27cd0*/  LDL R8, [R1+0x4d0] ;  /* 0x0004d00001087983 */ /* 0x000f220000100800 */
[----:B------:R-:W0:Y:S01]  /*27ce0*/  S2R R2, SR_TID.X ;  /* 0x0000000000027919 */ /* 0x000e220000002100 */
[----:B------:R-:W0:Y:S02]  /*27cf0*/  S2R R0, SR_TID.X ;  /* 0x0000000000007919 */ /* 0x000e240000002100 */
[----:B------:R-:W4:Y:S01]  /*27d00*/  LDL R6, [R1+0x4ac] ;  /* 0x0004ac0001067983 */ /* 0x000f220000100800 */
[----:B-1----:R-:W-:-:S13]  /*27d10*/  ISETP.NE.AND P0, PT, R7, 0x1, PT ;  /* 0x000000010700780c */ /* 0x002fda0003f05270 */
[----:B------:R-:W1:Y:S01]  /*27d20*/  @P0 LDC R3, c[0x0][0x450] ;  /* 0x00011400ff030b82 */ /* 0x000e620000000800 */
[----:B0-----:R-:W-:-:S04]  /*27d30*/  LOP3.LUT R2, R2, 0x7f, RZ, 0xc0, !PT ;  /* 0x0000007f02027812 */ /* 0x001fc800078ec0ff */
[----:B------:R-:W-:Y:S01]  /*27d40*/  SHF.R.U32.HI R2, RZ, 0x3, R2 ;  /* 0x00000003ff027819 */ /* 0x000fe20000011602 */
[----:B------:R-:W-:-:S05]  /*27d50*/  IMAD.SHL.U32 R0, R0, 0x10, RZ ;  /* 0x0000001000007824 */ /* 0x000fca00078e00ff */
[----:B------:R-:W-:Y:S02]  /*27d60*/  LOP3.LUT R0, R2, 0x70, R0, 0xf8, !PT ;  /* 0x0000007002007812 */ /* 0x000fe400078ef800 */
[----:B------:R-:W0:Y:S03]  /*27d70*/  @P0 LDC R2, c[0x0][0x44c] ;  /* 0x00011300ff020b82 */ /* 0x000e260000000800 */
[----:B--2---:R-:W-:-:S04]  /*27d80*/  IMAD.IADD R5, R0, 0x1, R11 ;  /* 0x0000000100057824 */ /* 0x004fc800078e020b */
        /* <DEDUP_REMOVED lines=8> */
[----:B------:R-:W-:-:S04]  /*27e10*/  IMAD.WIDE.U32 R2, R17, UR4, R2 ;  /* 0x0000000411027c25 */ /* 0x000fc8000f8e0002 */
[----:B------:R-:W-:Y:S01]  /*27e20*/  IMAD R3, R17, UR5, R3 ;  /* 0x0000000511037c24 */ /* 0x000fe2000f8e0203 */
[----:B------:R-:W-:Y:S02]  /*27e30*/  ULDC.64 UR4, c[0x0][0x2e0] ;  /* 0x0000b80000047ab9 */ /* 0x000fe40000000a00 */
[----:B------:R-:W-:Y:S02]  /*27e40*/  IMAD R4, R8, UR4, RZ ;  /* 0x0000000408047c24 */ /* 0x000fe4000f8e02ff */
[----:B------:R0:W5:Y:S01]  /*27e50*/  LDL R8, [R1+0x480] ;  /* 0x0004800001087983 */ /* 0x0001620000100800 */
[C---:B------:R-:W-:Y:S01]  /*27e60*/  IMAD.WIDE.U32 R2, R6.reuse, UR4, R2 ;  /* 0x0000000406027c25 */ /* 0x040fe2000f8e0002 */
[----:B------:R-:W1:Y:S03]  /*27e70*/  S2R R10, SR_TID.X ;  /* 0x00000000000a7919 */ /* 0x000e660000002100 */
        /* <DEDUP_REMOVED lines=11> */
[----:B------:R-:W-:Y:S01]  /*27f30*/  IMAD.IADD R3, R3, 0x1, R4 ;  /* 0x0000000103037824 */ /* 0x000fe200078e0204 */
[----:B------:R2:W-:Y:S01]  /*27f40*/  STL [R1+0x498], R5 ;  /* 0x0004980501007387 */ /* 0x0005e20000100800 */
[----:B-1----:R-:W-:Y:S02]  /*27f50*/  IMAD.SHL.U32 R9, R10, 0x8, RZ ;  /* 0x000000080a097824 */ /* 0x002fe400078e00ff */
[----:B------:R-:W-:-:S03]  /*27f60*/  IMAD R6, R6, UR4, RZ ;  /* 0x0000000406067c24 */ /* 0x000fc6000f8e02ff */
[----:B------:R-:W-:Y:S01]  /*27f70*/  LOP3.LUT R9, R9, 0x38, RZ, 0xc0, !PT ;  /* 0x0000003809097812 */ /* 0x000fe200078ec0ff */
[----:B--2---:R-:W-:Y:S01]  /*27f80*/  IMAD.WIDE.U32 R4, R0, UR4, R2 ;  /* 0x0000000400047c25 */ /* 0x004fe2000f8e0002 */
[----:B------:R-:W-:-:S03]  /*27f90*/  ULDC UR4, c[0x0][0x2b8] ;  /* 0x0000ae0000047ab9 */ /* 0x000fc60000000800 */
[----:B------:R-:W-:Y:S01]  /*27fa0*/  IMAD R0, R0, UR5, R6 ;  /* 0x0000000500007c24 */ /* 0x000fe2000f8e0206 */
[----:B------:R-:W-:-:S03]  /*27fb0*/  LEA R3, P1, R4, UR6, 0x1 ;  /* 0x0000000604037c11 */ /* 0x000fc6000f8208ff */
[----:B------:R-:W-:Y:S01]  /*27fc0*/  IMAD.IADD R0, R5, 0x1, R0 ;  /* 0x0000000105007824 */ /* 0x000fe200078e0200 */
[----:B------:R-:W-:Y:S01]  /*27fd0*/  ISETP.GE.AND P0, PT, R9, UR4, PT ;  /* 0x0000000409007c0c */ /* 0x000fe2000bf06270 */
[----:B------:R-:W-:Y:S01]  /*27fe0*/  UMOV UR4, 0xffffffff ;  /* 0xffffffff00047882 */ /* 0x000fe20000000000 */
[----:B------:R-:W-:Y:S02]  /*27ff0*/  LOP3.LUT R10, R10, 0x7f, RZ, 0xc0, !PT ;  /* 0x0000007f0a0a7812 */ /* 0x000fe400078ec0ff */
[----:B------:R-:W-:Y:S02]  /*28000*/  LEA.HI.X R0, R4, UR7, R0, 0x1, P1 ;  /* 0x0000000704007c11 */ /* 0x000fe400088f0c00 */
[----:B------:R-:W-:Y:S01]  /*28010*/  SHF.R.U32.HI R10, RZ, 0x3, R10 ;  /* 0x00000003ff0a7819 */ /* 0x000fe2000001160a */
[----:B0-----:R-:W-:Y:S06]  /*28020*/  BRA.DIV UR4, `(.L_x_3370) ;  /* 0x0000005204e47947 */ /* 0x001fec000b800000 */
[----:B------:R-:W2:Y:S04]  /*28030*/  LDL R4, [R1+0x4a0] ;  /* 0x0004a00001047983 */ /* 0x000ea80000100800 */
[----:B------:R-:W3:Y:S04]  /*28040*/  LDL.LU R6, [R1+0x494] ;  /* 0x0004940001067983 */ /* 0x000ee80000300800 */
[----:B------:R-:W0:Y:S01]  /*28050*/  SHFL.IDX PT, R5, R3, RZ, 0x181f ;  /* 0x00181fff03057589 */ /* 0x000e2200000e0000 */
[----:B--2---:R-:W-:-:S03]  /*28060*/  IMAD R2, R4, R7, RZ ;  /* 0x0000000704027224 */ /* 0x004fc600078e02ff */
[----:B------:R-:W1:Y:S01]  /*28070*/  SHFL.IDX PT, R4, R0, RZ, 0x181f ;  /* 0x00181fff00047589 */ /* 0x000e6200000e0000 */
[----:B---3--:R-:W-:-:S03]  /*28080*/  IMAD.IADD R10, R10, 0x1, R6 ;  /* 0x000000010a0a7824 */ /* 0x008fc600078e0206 */
[----:B------:R-:W2:Y:S01]  /*28090*/  SHFL.IDX PT, R6, R3, 0x1, 0x181f ;  /* 0x00381f0003067f89 */ /* 0x000ea200000e0000 */
[C---:B------:R-:W-:Y:S01]  /*280a0*/  VIADD R11, R10.reuse, 0x10 ;  /* 0x000000100a0b7836 */ /* 0x040fe20000000000 */
[CC--:B------:R-:W-:Y:S02]  /*280b0*/  ISETP.GE.AND P1, PT, R10.reuse, R2.reuse, PT ;  /* 0x000000020a00720c */ /* 0x0c0fe40003f26270 */
[----:B------:R-:W3:Y:S02]  /*280c0*/  SHFL.IDX PT, R7, R0, 0x1, 0x181f ;  /* 0x00381f0000077f89 */ /* 0x000ee400000e0000 */
[----:B------:R-:W-:Y:S02]  /*280d0*/  ISETP.GE.AND P2, PT, R11, R2, PT ;  /* 0x000000020b00720c */ /* 0x000fe40003f46270 */
[----:B------:R4:W-:Y:S04]  /*280e0*/  STL [R1+0x4c8], R11 ;  /* 0x0004c80b01007387 */ /* 0x0009e80000100800 */
[----:B------:R-:W-:Y:S03]  /*280f0*/  STL [R1+0x494], R10 ;  /* 0x0004940a01007387 */ /* 0x000fe60000100800 */
[----:B0-----:R-:W-:Y:S01]  /*28100*/  @!P1 LEA R5, P3, R9, R5, 0x1 ;  /* 0x0000000509059211 */ /* 0x001fe200078608ff */
[----:B----4-:R-:W-:-:S04]  /*28110*/  VIADD R11, R10, 0x20 ;  /* 0x000000200a0b7836 */ /* 0x010fc80000000000 */
[----:B-1----:R-:W-:Y:S01]  /*28120*/  @!P1 IMAD.X R4, RZ, RZ, R4, P3 ;  /* 0x000000ffff049224 */ /* 0x002fe200018e0604 */
[----:B------:R-:W-:Y:S04]  /*28130*/  STL [R1+0x4cc], R11 ;  /* 0x0004cc0b01007387 */ /* 0x000fe80000100800 */
[----:B------:R-:W-:-:S04]  /*28140*/  @!P1 LOP3.LUT R5, R5, R4, RZ, 0x3c, !PT ;  /* 0x0000000405059212 */ /* 0x000fc800078e3cff */
[----:B------:R-:W-:-:S04]  /*28150*/  @!P1 LOP3.LUT R4, R5, R4, RZ, 0x3c, !PT ;  /* 0x0000000405049212 */ /* 0x000fc800078e3cff */
[----:B------:R-:W-:-:S05]  /*28160*/  @!P1 LOP3.LUT R5, R5, R4, RZ, 0x3c, !PT ;  /* 0x0000000405059212 */ /* 0x000fca00078e3cff */
[----:B-----5:R2:W-:Y:S02]  /*28170*/  @!P1 LDGSTS.E.BYPASS.LTC128B.128 [R8+0x18400], desc[UR40][R4.64], !P0 ;  /* 0x1840000004089fae */ /* 0x0205e4000c101d68 */
[----:B--2---:R-:W-:Y:S02]  /*28180*/  @!P2 LEA R5, P1, R9, R6, 0x1 ;  /* 0x000000060905a211 */ /* 0x004fe400078208ff */
[----:B------:R-:W-:Y:S03]  /*28190*/  SHFL.IDX PT, R6, R0, 0x2, 0x181f ;  /* 0x00581f0000067f89 */ /* 0x000fe600000e0000 */
[----:B---3--:R-:W-:Y:S01]  /*281a0*/  @!P2 IMAD.X R4, RZ, RZ, R7, P1 ;  /* 0x000000ffff04a224 */ /* 0x008fe200008e0607 */
        /* <DEDUP_REMOVED lines=58> */
.L_x_3496:
        /* <DEDUP_REMOVED lines=12> */
.L_x_3371:
        /* <DEDUP_REMOVED lines=8> */
[----:B------:R-:W-:-:S03]  /*28690*/  ULDC.64 UR4, c[0x0][0x398] ;  /* 0x0000e60000047ab9 */ /* 0x000fc60000000a00 */
[----:B0-----:R-:W3:Y:S01]  /*286a0*/  LDL.LU R3, [R1+0x49c] ;  /* 0x00049c0001037983 */ /* 0x001ee20000300800 */
[----:B------:R-:W-:Y:S01]  /*286b0*/  VIADD R2, R18, 0x22400 ;  /* 0x0002240012027836 */ /* 0x000fe20000000000 */
[----:B------:R0:W-:Y:S01]  /*286c0*/  SYNCS.ARRIVE.TRANS64.A1T0 RZ, [R18+URZ+0x32400], RZ ;  /* 0x032400ff12ff79a7 */ /* 0x0001e2000810003f */
[----:B------:R-:W-:Y:S03]  /*286d0*/  BSSY B6, `(.L_x_3372) ;  /* 0x0000019000067945 */ /* 0x000fe60003800000 */
        /* <DEDUP_REMOVED lines=24> */
.L_x_3373:
[----:B------:R-:W-:Y:S05]  /*28860*/  BSYNC B6 ;  /* 0x0000000000067941 */ /* 0x000fea0003800000 */
.L_x_3372:
[----:B------:R-:W2:Y:S01]  /*28870*/  LDL.LU R5, [R1+0x49c] ;  /* 0x00049c0001057983 */ /* 0x000ea20000300800 */
[----:B------:R-:W1:Y:S01]  /*28880*/  LDC R7, c[0x0][0x448] ;  /* 0x00011200ff077b82 */ /* 0x000e620000000800 */
[----:B------:R-:W-:Y:S01]  /*28890*/  ULDC.64 UR4, c[0x0][0x3d8] ;  /* 0x0000f60000047ab9 */ /* 0x000fe20000000a00 */
[----:B------:R-:W-:Y:S01]  /*288a0*/  ULDC.64 UR6, c[0x0][0x390] ;  /* 0x0000e40000067ab9 */ /* 0x000fe20000000a00 */
[----:B0-----:R-:W2:Y:S04]  /*288b0*/  LDL.LU.64 R2, [R1+0x4c0] ;  /* 0x0004c00001027983 */ /* 0x001ea80000300a00 */
[----:B------:R-:W3:Y:S04]  /*288c0*/  LDL.LU R0, [R1+0x4d0] ;  /* 0x0004d00001007983 */ /* 0x000ee80000300800 */
[----:B------:R-:W4:Y:S04]  /*288d0*/  LDL.LU R4, [R1+0x4ac] ;  /* 0x0004ac0001047983 */ /* 0x000f280000300800 */
[----:B------:R-:W5:Y:S01]  /*288e0*/  LDL.LU R8, [R1+0x498] ;  /* 0x0004980001087983 */ /* 0x000f620000300800 */
[----:B------:R-:W0:Y:S01]  /*288f0*/  S2R R9, SR_TID.X ;  /* 0x0000000000097919 */ /* 0x000e220000002100 */
[----:B-1----:R-:W-:Y:S01]  /*28900*/  ISETP.NE.AND P0, PT, R7, 0x1, PT ;  /* 0x000000010700780c */ /* 0x002fe20003f05270 */
[----:B--2---:R-:W-:-:S12]  /*28910*/  IMAD.MOV.U32 R3, RZ, RZ, R5 ;  /* 0x000000ffff037224 */ /* 0x004fd800078e0005 */
[----:B------:R-:W1:Y:S01]  /*28920*/  @P0 LDC R5, c[0x0][0x450] ;  /* 0x00011400ff050b82 */ /* 0x000e620000000800 */
[----:B------:R-:W-:-:S04]  /*28930*/  IMAD.WIDE.U32 R2, R17, UR4, R2 ;  /* 0x0000000411027c25 */ /* 0x000fc8000f8e0002 */
[----:B------:R-:W-:Y:S01]  /*28940*/  IMAD R3, R17, UR5, R3 ;  /* 0x0000000511037c24 */ /* 0x000fe2000f8e0203 */
[----:B------:R-:W-:Y:S02]  /*28950*/  ULDC.64 UR4, c[0x0][0x3e0] ;  /* 0x0000f80000047ab9 */ /* 0x000fe40000000a00 */
[----:B---3--:R-:W-:Y:S02]  /*28960*/  IMAD R0, R0, UR4, RZ ;  /* 0x0000000400007c24 */ /* 0x008fe4000f8e02ff */
[----:B----4-:R-:W-:-:S04]  /*28970*/  IMAD.WIDE.U32 R2, R4, UR4, R2 ;  /* 0x0000000404027c25 */ /* 0x010fc8000f8e0002 */
[----:B------:R-:W-:Y:S01]  /*28980*/  IMAD R0, R4, UR5, R0 ;  /* 0x0000000504007c24 */ /* 0x000fe2000f8e0200 */
[----:B------:R-:W-:Y:S01]  /*28990*/  ULDC.64 UR4, c[0x0][0x3d0] ;  /* 0x0000f40000047ab9 */ /* 0x000fe20000000a00 */
[----:B------:R-:W2:Y:S02]  /*289a0*/  @P0 LDC R4, c[0x0][0x44c] ;  /* 0x00011300ff040b82 */ /* 0x000ea40000000800 */
[----:B------:R-:W-:Y:S02]  /*289b0*/  IMAD.IADD R3, R3, 0x1, R0 ;  /* 0x0000000103037824 */ /* 0x000fe400078e0200 */
[----:B-----5:R-:W-:Y:S02]  /*289c0*/  IMAD.MOV.U32 R0, RZ, RZ, R8 ;  /* 0x000000ffff007224 */ /* 0x020fe400078e0008 */
[----:B--2---:R-:W-:-:S05]  /*289d0*/  @P0 IMAD.HI.U32 R4, R8, R4, RZ ;  /* 0x0000000408040227 */ /* 0x004fca00078e00ff */
[----:B-1----:R-:W-:-:S04]  /*289e0*/  @P0 SHF.R.U32.HI R0, RZ, R5, R4 ;  /* 0x00000005ff000219 */ /* 0x002fc80000011604 */
[--C-:B------:R-:W-:Y:S01]  /*289f0*/  SHF.R.S32.HI R4, RZ, 0x1f, R0.reuse ;  /* 0x0000001fff047819 */ /* 0x100fe20000011400 */
[----:B------:R-:W-:Y:S02]  /*28a00*/  IMAD.MOV R6, RZ, RZ, -R0 ;  /* 0x000000ffff067224 */ /* 0x000fe400078e0a00 */
[----:B------:R-:W-:-:S04]  /*28a10*/  IMAD.WIDE.U32 R2, R0, UR4, R2 ;  /* 0x0000000400027c25 */ /* 0x000fc8000f8e0002 */
[----:B------:R-:W-:Y:S02]  /*28a20*/  IMAD R4, R4, UR4, RZ ;  /* 0x0000000404047c24 */ /* 0x000fe4000f8e02ff */
[----:B------:R-:W-:Y:S02]  /*28a30*/  IMAD R6, R7, R6, R8 ;  /* 0x0000000607067224 */ /* 0x000fe400078e0208 */
[----:B------:R-:W-:Y:S01]  /*28a40*/  IMAD R0, R0, UR5, R4 ;  /* 0x0000000500007c24 */ /* 0x000fe2000f8e0204 */
[----:B------:R-:W-:Y:S01]  /*28a50*/  ULDC.64 UR4, c[0x0][0x3c8] ;  /* 0x0000f20000047ab9 */ /* 0x000fe20000000a00 */
[----:B0-----:R-:W-:Y:S02]  /*28a60*/  IMAD.SHL.U32 R8, R9, 0x8, RZ ;  /* 0x0000000809087824 */ /* 0x001fe400078e00ff */
[----:B------:R-:W-:Y:S01]  /*28a70*/  IMAD.IADD R3, R3, 0x1, R0 ;  /* 0x0000000103037824 */ /* 0x000fe200078e0200 */
[----:B------:R-:W-:Y:S01]  /*28a80*/  SHF.R.S32.HI R0, RZ, 0x1f, R6 ;  /* 0x0000001fff007819 */ /* 0x000fe20000011406 */
[----:B------:R-:W-:Y:S01]  /*28a90*/  IMAD.SHL.U32 R9, R9, 0x8, RZ ;  /* 0x0000000809097824 */ /* 0x000fe200078e00ff */
[----:B------:R-:W-:Y:S01]  /*28aa0*/  LOP3.LUT R8, R8, 0x38, RZ, 0xc0, !PT ;  /* 0x0000003808087812 */ /* 0x000fe200078ec0ff */
[----:B------:R-:W-:-:S03]  /*28ab0*/  IMAD.WIDE.U32 R4, R6, UR4, R2 ;  /* 0x0000000406047c25 */ /* 0x000fc6000f8e0002 */
[----:B------:R-:W-:Y:S01]  /*28ac0*/  LOP3.LUT R9, R9, 0x38, RZ, 0xc0, !PT ;  /* 0x0000003809097812 */ /* 0x000fe200078ec0ff */
[----:B------:R-:W-:Y:S01]  /*28ad0*/  IMAD R0, R0, UR4, RZ ;  /* 0x0000000400007c24 */ /* 0x000fe2000f8e02ff */
[----:B------:R-:W-:Y:S01]  /*28ae0*/  ULDC UR4, c[0x0][0x3b8] ;  /* 0x0000ee0000047ab9 */ /* 0x000fe20000000800 */
[----:B------:R-:W-:Y:S02]  /*28af0*/  LEA R2, P4, R4, UR6, 0x1 ;  /* 0x0000000604027c11 */ /* 0x000fe4000f8808ff */
[----:B------:R-:W-:Y:S01]  /*28b00*/  IMAD R6, R6, UR5, R0 ;  /* 0x0000000506067c24 */ /* 0x000fe2000f8e0200 */
[C---:B------:R-:W-:Y:S02]  /*28b10*/  LOP3.LUT R11, R9.reuse, 0x40, RZ, 0xfc, !PT ;  /* 0x00000040090b7812 */ /* 0x040fe400078efcff */
[----:B------:R-:W-:Y:S01]  /*28b20*/  LOP3.LUT R10, R9, 0x80, RZ, 0xfc, !PT ;  /* 0x00000080090a7812 */ /* 0x000fe200078efcff */
[----:B------:R-:W-:Y:S01]  /*28b30*/  IMAD.IADD R0, R5, 0x1, R6 ;  /* 0x0000000105007824 */ /* 0x000fe200078e0206 */
[----:B------:R-:W-:-:S02]  /*28b40*/  LOP3.LUT R9, R9, 0xc0, RZ, 0xfc, !PT ;  /* 0x000000c009097812 */ /* 0x000fc400078efcff */
[----:B------:R-:W-:Y:S02]  /*28b50*/  ISETP.GE.AND P3, PT, R8, UR4, PT ;  /* 0x0000000408007c0c */ /* 0x000fe4000bf66270 */
[----:B------:R-:W-:Y:S02]  /*28b60*/  ISETP.GE.AND P2, PT, R11, UR4, PT ;  /* 0x000000040b007c0c */ /* 0x000fe4000bf46270 */
[----:B------:R-:W-:Y:S02]  /*28b70*/  ISETP.GE.AND P1, PT, R10, UR4, PT ;  /* 0x000000040a007c0c */ /* 0x000fe4000bf26270 */
[----:B------:R-:W-:Y:S01]  /*28b80*/  ISETP.GE.AND P0, PT, R9, UR4, PT ;  /* 0x0000000409007c0c */ /* 0x000fe2000bf06270 */
[----:B------:R-:W-:Y:S01]  /*28b90*/  UMOV UR4, 0xffffffff ;  /* 0xffffffff00047882 */ /* 0x000fe20000000000 */
[----:B------:R-:W-:Y:S02]  /*28ba0*/  LEA.HI.X R0, R4, UR7, R0, 0x1, P4 ;  /* 0x0000000704007c11 */ /* 0x000fe4000a0f0c00 */
[----:B------:R-:W-:Y:S09]  /*28bb0*/  BRA.DIV UR4, `(.L_x_3374) ;  /* 0x0000005204c87947 */ /* 0x000ff2000b800000 */
[----:B------:R-:W2:Y:S04]  /*28bc0*/  LDL.LU R10, [R1+0x4a0] ;  /* 0x0004a000010a7983 */ /* 0x000ea80000300800 */
[----:B------:R-:W3:Y:S04]  /*28bd0*/  LDL.LU R5, [R1+0x494] ;  /* 0x0004940001057983 */ /* 0x000ee80000300800 */
[----:B------:R-:W4:Y:S04]  /*28be0*/  LDL.LU R4, [R1+0x4c8] ;  /* 0x0004c80001047983 */ /* 0x000f280000300800 */
[----:B------:R-:W5:Y:S04]  /*28bf0*/  LDL R9, [R1+0x480] ;  /* 0x0004800001097983 */ /* 0x000f680000100800 */
[----:B------:R-:W5:Y:S04]  /*28c00*/  LDL.LU R11, [R1+0x4cc] ;  /* 0x0004cc00010b7983 */ /* 0x000f680000300800 */
[----:B------:R-:W5:Y:S04]  /*28c10*/  LDL.LU R12, [R1+0x4d8] ;  /* 0x0004d800010c7983 */ /* 0x000f680000300800 */
[----:B------:R-:W-:Y:S01]  /*28c20*/  SHFL.IDX PT, R6, R0, 0x1, 0x181f ;  /* 0x00381f0000067f89 */ /* 0x000fe200000e0000 */
[----:B--2---:R-:W-:-:S03]  /*28c30*/  IMAD R3, R10, R7, RZ ;  /* 0x000000070a037224 */ /* 0x004fc600078e02ff */
[----:B------:R-:W2:Y:S02]  /*28c40*/  LDL.LU R10, [R1+0x4d4] ;  /* 0x0004d400010a7983 */ /* 0x000ea40000300800 */
[-C--:B---3--:R-:W-:Y:S02]  /*28c50*/  ISETP.GE.AND P5, PT, R5, R3.reuse, PT ;  /* 0x000000030500720c */ /* 0x088fe40003fa6270 */
[----:B------:R-:W0:Y:S01]  /*28c60*/  SHFL.IDX PT, R5, R2, RZ, 0x181f ;  /* 0x00181fff02057589 */ /* 0x000e2200000e0000 */
[----:B----4-:R-:W-:-:S03]  /*28c70*/  ISETP.GE.AND P4, PT, R4, R3, PT ;  /* 0x000000030400720c */ /* 0x010fc60003f86270 */
[----:B------:R-:W1:Y:S07]  /*28c80*/  SHFL.IDX PT, R4, R0, RZ, 0x181f ;  /* 0x00181fff00047589 */ /* 0x000e6e00000e0000 */
        /* <DEDUP_REMOVED lines=17> */
[----:B------:R-:W3:Y:S04]  /*28da0*/  LDL.LU R11, [R1+0x4dc] ;  /* 0x0004dc00010b7983 */ /* 0x000ee80000300800 */
        /* <DEDUP_REMOVED lines=47> */
.L_x_3514:
        /* <DEDUP_REMOVED lines=14> */
.L_x_3376:
[----:B------:R-:W-:Y:S05]  /*29180*/  BSYNC B0 ;  /* 0x0000000000007941 */ /* 0x000fea0003800000 */
.L_x_3375:
[----:B------:R-:W-:Y:S01]  /*29190*/  NOP ;  /* 0x0000000000007918 */ /* 0x000fe20000000000 */
[----:B------:R-:W-:-:S13]  /*291a0*/  PLOP3.LUT P0, PT, PT, PT, PT, 0x80, 0x0 ;  /* 0x000000000000781c */ /* 0x000fda0003f0f070 */
.L_x_3377:
        /* <DEDUP_REMOVED lines=18> */
.L_x_3515:
[----:B------:R-:W-:Y:S05]  /*292d0*/  BSYNC B0 ;  /* 0x0000000000007941 */ /* 0x000fea0003800000 */
.L_x_3378:
        /* <DEDUP_REMOVED lines=13> */
.L_x_3516:
[----:B------:R-:W-:Y:S05]  /*293b0*/  BSYNC B1 ;  /* 0x0000000000017941 */ /* 0x000fea0003800000 */
.L_x_3382:
        /* <DEDUP_REMOVED lines=9> */
.L_x_3385:
[----:B------:R-:W-:Y:S05]  /*29450*/  BSYNC B1 ;  /* 0x0000000000017941 */ /* 0x000fea0003800000 */
.L_x_3384:
        /* <DEDUP_REMOVED lines=12> */
.L_x_3386:
        /* <DEDUP_REMOVED lines=15> */
.L_x_3387:
        /* <DEDUP_REMOVED lines=15> */
.L_x_3388:
        /* <DEDUP_REMOVED lines=15> */
.L_x_3389:
        /* <DEDUP_REMOVED lines=10> */
.L_x_3381:
[----:B------:R-:W-:Y:S05]  /*29890*/  BSYNC B0 ;  /* 0x0000000000007941 */ /* 0x000fea0003800000 */
.L_x_3380:
[----:B------:R-:W0:Y:S04]  /*298a0*/  LDL R4, [R1+0x4b4] ;  /* 0x0004b40001047983 */ /* 0x000e280000100800 */
[----:B------:R-:W3:Y:S01]  /*298b0*/  LDL R5, [R1+0x48c] ;  /* 0x00048c0001057983 */ /* 0x000ee20000100800 */
[----:B------:R-:W-:Y:S01]  /*298c0*/  BSSY B0, `(.L_x_3390) ;  /* 0x00001f8000007945 */ /* 0x000fe20003800000 */
[----:B0-----:R-:W-:-:S05]  /*298d0*/  VIADD R0, R4, 0xfffffffe ;  /* 0xfffffffe04007836 */ /* 0x001fca0000000000 */
[----:B---3--:R-:W-:-:S13]  /*298e0*/  ISETP.GE.AND P0, PT, R0, R5, PT ;  /* 0x000000050000720c */ /* 0x008fda0003f06270 */
[----:B------:R-:W-:Y:S05]  /*298f0*/  @!P0 BRA `(.L_x_3391) ;  /* 0x0000001c00d08947 */ /* 0x000fea0003800000 */
[----:B------:R-:W3:Y:S04]  /*29900*/  LDL.LU R9, [R1+0x4ec] ;  /* 0x0004ec0001097983 */ /* 0x000ee80000300800 */
[----:B------:R-:W4:Y:S04]  /*29910*/  LDL.LU R8, [R1+0x4bc] ;  /* 0x0004bc0001087983 */ /* 0x000f280000300800 */
[----:B------:R-:W5:Y:S04]  /*29920*/  LDL.LU R7, [R1+0x4f0] ;  /* 0x0004f00001077983 */ /* 0x000f680000300800 */
[----:B--2---:R-:W2:Y:S04]  /*29930*/  LDL.LU R6, [R1+0x4b8] ;  /* 0x0004b80001067983 */ /* 0x004ea80000300800 */
[----:B------:R-:W2:Y:S01]  /*29940*/  LDL.LU R4, [R1+0x4f4] ;  /* 0x0004f40001047983 */ /* 0x000ea20000300800 */
[----:B------:R-:W-:Y:S01]  /*29950*/  BSSY B2, `(.L_x_3392) ;  /* 0x00000ad000027945 */ /* 0x000fe20003800000 */
[----:B---3--:R-:W-:-:S04]  /*29960*/  VIADD R2, R9, 0x1 ;  /* 0x0000000109027836 */ /* 0x008fc80000000000 */
[----:B----4-:R-:W-:Y:S01]  /*29970*/  IMAD R2, R2, R8, RZ ;  /* 0x0000000802027224 */ /* 0x010fe200078e02ff */
[----:B------:R-:W-:Y:S02]  /*29980*/  LOP3.LUT R8, RZ, R5, RZ, 0x33, !PT ;  /* 0x00000005ff087212 */ /* 0x000fe400078e33ff */
[----:B-----5:R-:W-:Y:S02]  /*29990*/  LOP3.LUT R3, RZ, R7, RZ, 0x33, !PT ;  /* 0x00000007ff037212 */ /* 0x020fe400078e33ff */
[----:B------:R-:W-:-:S04]  /*299a0*/  LOP3.LUT R2, RZ, R2, RZ, 0x33, !PT ;  /* 0x00000002ff027212 */ /* 0x000fc800078e33ff */
[----:B--2---:R-:W-:Y:S02]  /*299b0*/  VIADDMNMX R2, R2, -R6, R3, !PT ;  /* 0x8000000602027246 */ /* 0x004fe40007800103 */
        /* <DEDUP_REMOVED lines=9> */
[----:B------:R-:W3:Y:S01]  /*29a50*/  LDL R5, [R1+0x490] ;  /* 0x0004900001057983 */ /* 0x000ee20000100800 */
[----:B------:R-:W-:-:S05]  /*29a60*/  VIADD R19, R19, 0x1 ;  /* 0x0000000113137836 */ /* 0x000fca0000000000 */
[----:B------:R-:W-:-:S04]  /*29a70*/  ISETP.NE.AND P0, PT, R19, 0x2, PT ;  /* 0x000000021300780c */ /* 0x000fc80003f05270 */
[----:B------:R-:W-:Y:S01]  /*29a80*/  SEL R2, RZ, 0x1, P0 ;  /* 0x00000001ff027807 */ /* 0x000fe20000000000 */
[----:B------:R-:W-:Y:S01]  /*29a90*/  BSSY B1, `(.L_x_3394) ;  /* 0x0000096000017945 */ /* 0x000fe20003800000 */
[----:B------:R-:W-:Y:S02]  /*29aa0*/  SEL R19, R19, RZ, P0 ;  /* 0x000000ff13137207 */ /* 0x000fe40000000000 */
[----:B--2---:R-:W-:-:S05]  /*29ab0*/  LOP3.LUT R9, R9, R2, RZ, 0x3c, !PT ;  /* 0x0000000209097212 */ /* 0x004fca00078e3cff */
[----:B------:R0:W-:Y:S01]  /*29ac0*/  STL [R1+0x484], R9 ;  /* 0x0004840901007387 */ /* 0x0001e20000100800 */
[----:B---3--:R-:W-:-:S13]  /*29ad0*/  LOP3.LUT P2, RZ, R5, 0x1, RZ, 0xc0, !PT ;  /* 0x0000000105ff7812 */ /* 0x008fda000784c0ff */
[----:B0-----:R-:W-:Y:S05]  /*29ae0*/  @!P2 BRA `(.L_x_3395) ;  /* 0x000000080040a947 */ /* 0x001fea0003800000 */
[----:B------:R-:W-:Y:S02]  /*29af0*/  ULDC.64 UR4, c[0x0][0x418] ;  /* 0x0001060000047ab9 */ /* 0x000fe40000000a00 */
[----:B------:R-:W-:-:S04]  /*29b00*/  ISETP.NE.U32.AND P0, PT, RZ, UR4, PT ;  /* 0x00000004ff007c0c */ /* 0x000fc8000bf05070 */
[----:B------:R-:W-:-:S13]  /*29b10*/  ISETP.NE.AND.EX P0, PT, RZ, UR5, PT, P0 ;  /* 0x00000005ff007c0c */ /* 0x000fda000bf05300 */
[----:B------:R-:W-:Y:S05]  /*29b20*/  @!P0 BRA `(.L_x_3396) ;  /* 0x00000000004c8947 */ /* 0x000fea0003800000 */
[----:B------:R-:W2:Y:S01]  /*29b30*/  LDL R10, [R1+0x478] ;  /* 0x00047800010a7983 */ /* 0x000ea20000100800 */
        /* <DEDUP_REMOVED lines=18> */
.L_x_3396:
[----:B------:R-:W1:Y:S01]  /*29c60*/  S2R R2, SR_TID.X ;  /* 0x0000000000027919 */ /* 0x000e620000002100 */
[----:B0-----:R-:W-:Y:S01]  /*29c70*/  SHF.L.U32 R6, R9, 0x1f, RZ ;  /* 0x0000001f09067819 */ /* 0x001fe200000006ff */
[----:B------:R-:W-:Y:S01]  /*29c80*/  BSSY B3, `(.L_x_3397) ;  /* 0x0000006000037945 */ /* 0x000fe20003800000 */
[----:B-1----:R-:W-:Y:S01]  /*29c90*/  LOP3.LUT R3, R2, 0x7f, RZ, 0xc0, !PT ;  /* 0x0000007f02037812 */ /* 0x002fe200078ec0ff */
[----:B------:R-:W-:-:S03]  /*29ca0*/  IMAD R2, R19, 0x8, R18 ;  /* 0x0000000813027824 */ /* 0x000fc600078e0212 */
[----:B------:R-:W-:Y:S01]  /*29cb0*/  ISETP.NE.AND P1, PT, R3, RZ, PT ;  /* 0x000000ff0300720c */ /* 0x000fe20003f25270 */
[----:B------:R-:W0:Y:S02]  /*29cc0*/  SYNCS.PHASECHK.TRANS64.TRYWAIT P0, [R2+URZ+0x32440], R6 ;  /* 0x03244006020075a7 */ /* 0x000e24000800017f */
[----:B0-----:R-:W-:Y:S10]  /*29cd0*/  @!P0 BRA `(.L_x_3398) ;  /* 0x0000005000088947 */ /* 0x001ff40003800000 */
.L_x_3517:
[----:B------:R-:W-:Y:S05]  /*29ce0*/  BSYNC B3 ;  /* 0x0000000000037941 */ /* 0x000fea0003800000 */
.L_x_3397:
[----:B------:R-:W-:Y:S04]  /*29cf0*/  BSSY B3, `(.L_x_3399) ;  /* 0x0000009000037945 */ /* 0x000fe80003800000 */
[----:B------:R-:W-:Y:S05]  /*29d00*/  @P1 BRA `(.L_x_3400) ;  /* 0x00000000001c1947 */ /* 0x000fea0003800000 */
[----:B------:R-:W1:Y:S02]  /*29d10*/  S2R R3, SR_TID.X ;  /* 0x0000000000037919 */ /* 0x000e640000002100 */
[----:B-1----:R-:W-:Y:S01]  /*29d20*/  LOP3.LUT R5, R3, 0x1f, RZ, 0xc0, !PT ;  /* 0x0000001f03057812 */ /* 0x002fe200078ec0ff */
[----:B------:R-:W-:-:S03]  /*29d30*/  IMAD.MOV.U32 R3, RZ, RZ, 0x3000 ;  /* 0x00003000ff037424 */ /* 0x000fc600078e00ff */
[----:B------:R-:W-:Y:S01]  /*29d40*/  ISETP.NE.AND P0, PT, R5, RZ, PT ;  /* 0x000000ff0500720c */ /* 0x000fe20003f05270 */
[----:B------:R1:W-:-:S12]  /*29d50*/  SYNCS.ARRIVE.TRANS64 RZ, [R2+URZ+0x32430], R3 ;  /* 0x0324300302ff79a7 */ /* 0x0003d8000800003f */
[----:B-1----:R-:W-:Y:S05]  /*29d60*/  @!P0 BRA `(.L_x_3400) ;  /* 0x0000000000048947 */ /* 0x002fea0003800000 */
[----:B------:R-:W-:Y:S01]  /*29d70*/  BPT.TRAP 0x1 ;  /* 0x000000040000795c */ /* 0x000fe20000300000 */
.L_x_3400:
[----:B------:R-:W-:Y:S05]  /*29d80*/  BSYNC B3 ;  /* 0x0000000000037941 */ /* 0x000fea0003800000 */
.L_x_3399:
        /* <DEDUP_REMOVED lines=12> */
.L_x_3401:
        /* <DEDUP_REMOVED lines=13> */
.L_x_3518:
[----:B------:R-:W-:Y:S05]  /*29f20*/  BSYNC B3 ;  /* 0x0000000000037941 */ /* 0x000fea0003800000 */
.L_x_3402:
        /* <DEDUP_REMOVED lines=11> */
.L_x_3405:
[----:B------:R-:W-:Y:S05]  /*29fe0*/  BSYNC B3 ;  /* 0x0000000000037941 */ /* 0x000fea0003800000 */
.L_x_3404:
        /* <DEDUP_REMOVED lines=9> */
.L_x_3406:
        /* <DEDUP_REMOVED lines=15> */
.L_x_3407:
        /* <DEDUP_REMOVED lines=15> */
.L_x_3408:
        /* <DEDUP_REMOVED lines=15> */
.L_x_3409:
        /* <DEDUP_REMOVED lines=10> */
.L_x_3395:
[----:B------:R-:W-:Y:S05]  /*2a3f0*/  BSYNC B1 ;  /* 0x0000000000017941 */ /* 0x000fea0003800000 */
.L_x_3394:
[----:B------:R-:W2:Y:S02]  /*2a400*/  LDL.LU R5, [R1+0x4b4] ;  /* 0x0004b40001057983 */ /* 0x000ea40000300800 */
[----:B--2---:R-:W-:-:S07]  /*2a410*/  VIADD R0, R5, 0xfffffffd ;  /* 0xfffffffd05007836 */ /* 0x004fce0000000000 */
.L_x_3393:
[----:B------:R-:W-:Y:S05]  /*2a420*/  BSYNC B2 ;  /* 0x0000000000027941 */ /* 0x000fea0003800000 */
.L_x_3392:
[----:B------:R-:W-:-:S05]  /*2a430*/  VIADD R8, R8, 0xfffffffe ;  /* 0xfffffffe08087836 */ /* 0x000fca0000000000 */
[----:B------:R-:W-:-:S13]  /*2a440*/  ISETP.NE.AND P0, PT, R8, R4, PT ;  /* 0x000000040800720c */ /* 0x000fda0003f05270 */
[----:B------:R-:W-:Y:S05]  /*2a450*/  @!P0 BRA `(.L_x_3391) ;  /* 0x0000001000f88947 */ /* 0x000fea0003800000 */
.L_x_3442:
        /* <DEDUP_REMOVED lines=35> */
.L_x_3412:
[----:B------:R-:W0:Y:S01]  /*2a690*/  S2R R2, SR_TID.X ;  /* 0x0000000000027919 */ /* 0x000e220000002100 */
[----:B------:R-:W-:Y:S01]  /*2a6a0*/  SHF.L.U32 R3, R6, 0x1f, RZ ;  /* 0x0000001f06037819 */ /* 0x000fe200000006ff */
[----:B------:R-:W-:Y:S01]  /*2a6b0*/  BSSY B2, `(.L_x_3413) ;  /* 0x0000006000027945 */ /* 0x000fe20003800000 */
[----:B0-----:R-:W-:Y:S01]  /*2a6c0*/  LOP3.LUT R4, R2, 0x7f, RZ, 0xc0, !PT ;  /* 0x0000007f02047812 */ /* 0x001fe200078ec0ff */
[----:B------:R-:W-:-:S03]  /*2a6d0*/  IMAD R2, R7, 0x8, R18 ;  /* 0x0000000807027824 */ /* 0x000fc600078e0212 */
[----:B------:R-:W-:Y:S01]  /*2a6e0*/  ISETP.NE.AND P1, PT, R4, RZ, PT ;  /* 0x000000ff0400720c */ /* 0x000fe20003f25270 */
[----:B------:R-:W0:Y:S02]  /*2a6f0*/  SYNCS.PHASECHK.TRANS64.TRYWAIT P0, [R2+URZ+0x32440], R3 ;  /* 0x03244003020075a7 */ /* 0x000e24000800017f */
[----:B0-----:R-:W-:Y:S10]  /*2a700*/  @!P0 BRA `(.L_x_3414) ;  /* 0x0000004400a48947 */ /* 0x001ff40003800000 */
.L_x_3519:
[----:B------:R-:W-:Y:S05]  /*2a710*/  BSYNC B2 ;  /* 0x0000000000027941 */ /* 0x000fea0003800000 */
.L_x_3413:
        /* <DEDUP_REMOVED lines=9> */
.L_x_3416:
[----:B------:R-:W-:Y:S05]  /*2a7b0*/  BSYNC B2 ;  /* 0x0000000000027941 */ /* 0x000fea0003800000 */
.L_x_3415:
        /* <DEDUP_REMOVED lines=12> */
.L_x_3417:
        /* <DEDUP_REMOVED lines=13> */
.L_x_3520:
[----:B------:R-:W-:Y:S05]  /*2a950*/  BSYNC B2 ;  /* 0x0000000000027941 */ /* 0x000fea0003800000 */
.L_x_3418:
        /* <DEDUP_REMOVED lines=11> */
.L_x_3421:
[----:B------:R-:W-:Y:S05]  /*2aa10*/  BSYNC B2 ;  /* 0x0000000000027941 */ /* 0x000fea0003800000 */
.L_x_3420:
        /* <DEDUP_REMOVED lines=9> */
.L_x_3422:
        /* <DEDUP_REMOVED lines=15> */
.L_x_3423:
        /* <DEDUP_REMOVED lines=15> */
.L_x_3424:
        /* <DEDUP_REMOVED lines=15> */
.L_x_3425:
        /* <DEDUP_REMOVED lines=10> */
.L_x_3411:
[----:B------:R-:W-:Y:S05]  /*2ae20*/  BSYNC B1 ;  /* 0x0000000000017941 */ /* 0x000fea0003800000 */
.L_x_3410:
        /* <DEDUP_REMOVED lines=10> */
[----:B0-----:R-:W-:Y:S05]  /*2aed0*/  @!P2 BRA `(.L_x_3427) ;  /* 0x000000080044a947 */ /* 0x001fea0003800000 */
        /* <DEDUP_REMOVED lines=24> */
.L_x_3428:
[----:B------:R-:W0:Y:S01]  /*2b060*/  S2R R2, SR_TID.X ;  /* 0x0000000000027919 */ /* 0x000e220000002100 */
[----:B------:R-:W-:Y:S01]  /*2b070*/  IMAD R3, R19, 0x8, R18 ;  /* 0x0000000813037824 */ /* 0x000fe200078e0212 */
[----:B------:R-:W-:Y:S01]  /*2b080*/  BSSY B2, `(.L_x_3429) ;  /* 0x0000006000027945 */ /* 0x000fe20003800000 */
[----:B0-----:R-:W-:Y:S02]  /*2b090*/  LOP3.LUT R4, R2, 0x7f, RZ, 0xc0, !PT ;  /* 0x0000007f02047812 */ /* 0x001fe400078ec0ff */
[----:B------:R-:W-:Y:S02]  /*2b0a0*/  SHF.L.U32 R2, R8, 0x1f, RZ ;  /* 0x0000001f08027819 */ /* 0x000fe400000006ff */
[----:B------:R-:W-:Y:S02]  /*2b0b0*/  ISETP.NE.AND P1, PT, R4, RZ, PT ;  /* 0x000000ff0400720c */ /* 0x000fe40003f25270 */
[----:B------:R-:W0:Y:S02]  /*2b0c0*/  SYNCS.PHASECHK.TRANS64.TRYWAIT P0, [R3+URZ+0x32440], R2 ;  /* 0x03244002030075a7 */ /* 0x000e24000800017f */
[----:B0-----:R-:W-:Y:S09]  /*2b0d0*/  @!P0 BRA `(.L_x_3430) ;  /* 0x0000003c00588947 */ /* 0x001ff20003800000 */
.L_x_3521:
[----:B------:R-:W-:Y:S05]  /*2b0e0*/  BSYNC B2 ;  /* 0x0000000000027941 */ /* 0x000fea0003800000 */
.L_x_3429:
        /* <DEDUP_REMOVED lines=9> */
.L_x_3432:
[----:B------:R-:W-:Y:S05]  /*2b180*/  BSYNC B2 ;  /* 0x0000000000027941 */ /* 0x000fea0003800000 */
.L_x_3431:
        /* <DEDUP_REMOVED lines=12> */
.L_x_3433:
        /* <DEDUP_REMOVED lines=13> */
.L_x_3522:
[----:B------:R-:W-:Y:S05]  /*2b320*/  BSYNC B2 ;  /* 0x0000000000027941 */ /* 0x000fea0003800000 */
.L_x_3434:
        /* <DEDUP_REMOVED lines=11> */
.L_x_3437:
[----:B------:R-:W-:Y:S05]  /*2b3e0*/  BSYNC B2 ;  /* 0x0000000000027941 */ /* 0x000fea0003800000 */
.L_x_3436:
        /* <DEDUP_REMOVED lines=9> */
.L_x_3438:
        /* <DEDUP_REMOVED lines=15> */
.L_x_3439:
        /* <DEDUP_REMOVED lines=15> */
.L_x_3440:
        /* <DEDUP_REMOVED lines=15> */
.L_x_3441:
        /* <DEDUP_REMOVED lines=10> */
.L_x_3427:
[----:B------:R-:W-:Y:S05]  /*2b7f0*/  BSYNC B1 ;  /* 0x0000000000017941 */ /* 0x000fea0003800000 */
.L_x_3426:
[----:B------:R-:W2:Y:S01]  /*2b800*/  LDL R5, [R1+0x48c] ;  /* 0x00048c0001057983 */ /* 0x000ea20000100800 */
[----:B------:R-:W-:Y:S01]  /*2b810*/  VIADD R0, R0, 0xfffffffe ;  /* 0xfffffffe00007836 */ /* 0x000fe20000000000 */
[----:B--2---:R-:W-:-:S13]  /*2b820*/  ISETP.GT.AND P0, PT, R6, R5, PT ;  /* 0x000000050600720c */ /* 0x004fda0003f04270 */
[----:B------:R-:W-:Y:S05]  /*2b830*/  @P0 BRA `(.L_x_3442) ;  /* 0xffffffec00080947 */ /* 0x000fea000383ffff */
.L_x_3391:
[----:B------:R-:W-:Y:S05]  /*2b840*/  BSYNC B0 ;  /* 0x0000000000007941 */ /* 0x000fea0003800000 */
.L_x_3390:
[----:B------:R-:W0:Y:S02]  /*2b850*/  S2R R2, SR_TID.X ;  /* 0x0000000000027919 */ /* 0x000e240000002100 */
[----:B0-----:R-:W-:Y:S02]  /*2b860*/  LOP3.LUT R3, R2, 0x7f, RZ, 0xc0, !PT ;  /* 0x0000007f02037812 */ /* 0x001fe400078ec0ff */
        /* <DEDUP_REMOVED lines=9> */
[----:B------:R-:W1:Y:S01]  /*2b900*/  S2R R3, SR_LANEID ;  /* 0x0000000000037919 */ /* 0x000e620000000000 */
[----:B------:R-:W-:Y:S02]  /*2b910*/  VOTEU.ANY UR4, UPT, PT ;  /* 0x0000000000047886 */ /* 0x000fe400038e0100 */
[----:B------:R-:W1:Y:S08]  /*2b920*/  FLO.U32 R0, UR4 ;  /* 0x0000000400007d00 */ /* 0x000e7000080e0000 */
[----:B------:R-:W3:Y:S01]  /*2b930*/  POPC R5, UR4 ;  /* 0x0000000400057d09 */ /* 0x000ee20008000000 */
[----:B-1----:R-:W-:-:S02]  /*2b940*/  ISETP.EQ.U32.AND P1, PT, R0, R3, PT ;  /* 0x000000030000720c */ /* 0x002fc40003f22070 */
[----:B0-----:R-:W3:Y:S11]  /*2b950*/  LDC.64 R2, c[0x0][0xd60] ;  /* 0x00035800ff027b82 */ /* 0x001ef60000000a00 */
[----:B---3--:R-:W3:Y:S01]  /*2b960*/  @P1 ATOMG.E.ADD.STRONG.GPU PT, R3, desc[UR40][R2.64], R5 ;  /* 0x00000005020319a8 */ /* 0x008ee200081ee1e8 */
[----:B------:R-:W0:Y:S02]  /*2b970*/  S2R R4, SR_LTMASK ;  /* 0x0000000000047919 */ /* 0x000e240000003900 */
[----:B0-----:R-:W-:-:S04]  /*2b980*/  LOP3.LUT R4, R4, UR4, RZ, 0xc0, !PT ;  /* 0x0000000404047c12 */ /* 0x001fc8000f8ec0ff */
[----:B------:R-:W0:Y:S01]  /*2b990*/  POPC R7, R4 ;  /* 0x0000000400077309 */ /* 0x000e220000000000 */
[----:B---3--:R-:W0:Y:S02]  /*2b9a0*/  SHFL.IDX PT, R0, R3, R0, 0x1f ;  /* 0x00001f0003007589 */ /* 0x008e2400000e0000 */
[----:B0-----:R-:W-:-:S05]  /*2b9b0*/  IADD3 R0, R0, UR37, R7 ;  /* 0x0000002500007c10 */ /* 0x001fca000fffe007 */
[----:B------:R1:W-:Y:S02]  /*2b9c0*/  STL [R1+0x470], R0 ;  /* 0x0004700001007387 */ /* 0x0003e40000100800 */
.L_x_3444:
[----:B------:R-:W-:Y:S05]  /*2b9d0*/  BSYNC B0 ;  /* 0x0000000000007941 */ /* 0x000fea0003800000 */
.L_x_3443:
[----:B------:R-:W-:-:S07]  /*2b9e0*/  SEL R19, R19, RZ, P0 ;  /* 0x000000ff13137207 */ /* 0x000fce0000000000 */
.L_x_3356:
[----:B------:R-:W-:Y:S05]  /*2b9f0*/  BSYNC B7 ;  /* 0x0000000000077941 */ /* 0x000fea0003800000 */
.L_x_3354:
[----:B-1-3--:R-:W3:Y:S02]  /*2ba00*/  LDL R0, [R1+0x490] ;  /* 0x0004900001007983 */ /* 0x00aee40000100800 */
[----:B---3--:R-:W-:-:S13]  /*2ba10*/  LOP3.LUT P0, RZ, R0, 0x40, RZ, 0xc0, !PT ;  /* 0x0000004000ff7812 */ /* 0x008fda000780c0ff */
[----:B------:R-:W-:Y:S05]  /*2ba20*/  @!P0 BRA `(.L_x_3445) ;  /* 0x0000000000288947 */ /* 0x000fea0003800000 */
[----:B------:R-:W-:Y:S05]  /*2ba30*/  WARPSYNC.ALL ;  /* 0x0000000000007948 */ /* 0x000fea0003800000 */
[----:B------:R-:W1:Y:S08]  /*2ba40*/  S2UR UR5, SR_CgaCtaId ;  /* 0x00000000000579c3 */ /* 0x000e700000008800 */
[----:B------:R-:W-:Y:S06]  /*2ba50*/  BAR.SYNC.DEFER_BLOCKING 0x5, 0x180 ;  /* 0x0146000000007b1d */ /* 0x000fec0000010000 */
[----:B------:R-:W-:-:S02]  /*2ba60*/  UMOV UR4, 0x400 ;  /* 0x0000040000047882 */ /* 0x000fc40000000000 */
[----:B-1----:R-:W-:-:S06]  /*2ba70*/  ULEA UR4, UR5, UR4, 0x18 ;  /* 0x0000000405047291 */ /* 0x002fcc000f8ec03f */
[----:B------:R-:W-:-:S05]  /*2ba80*/  IMAD.U32 R18, RZ, RZ, UR4 ;  /* 0x00000004ff127e24 */ /* 0x000fca000f8e00ff */
[----:B0-2---:R-:W0:Y:S04]  /*2ba90*/  LDS.128 R4, [R18+0x324d0] ;  /* 0x0324d00012047984 */ /* 0x005e280000000c00 */
[----:B0-----:R1:W-:Y:S01]  /*2baa0*/  STL.128 [R1+0x470], R4 ;  /* 0x0004700401007387 */ /* 0x0013e20000100c00 */
[----:B------:R-:W-:Y:S06]  /*2bab0*/  BAR.ARV 0x4, 0x180 ;  /* 0x0106000000007b1d */ /* 0x000fec0000002000 */
[----:B------:R-:W-:Y:S05]  /*2bac0*/  BRA `(.L_x_3446) ;  /* 0x0000001000347947 */ /* 0x000fea0003800000 */
.L_x_3445:
[----:B------:R-:W1:Y:S01]  /*2bad0*/  S2R R0, SR_TID.X ;  /* 0x0000000000007919 */ /* 0x000e620000002100 */
[----:B------:R-:W-:Y:S01]  /*2bae0*/  UMOV UR4, 0xffffffff ;  /* 0xffffffff00047882 */ /* 0x000fe20000000000 */
[----:B-1----:R-:W-:-:S04]  /*2baf0*/  LOP3.LUT R16, R0, 0x1f, RZ, 0xc0, !PT ;  /* 0x0000001f00107812 */ /* 0x002fc800078ec0ff */
[----:B------:R-:W-:Y:S01]  /*2bb00*/  ISETP.NE.AND P0, PT, R16, 0x1f, PT ;  /* 0x0000001f1000780c */ /* 0x000fe20003f05270 */
[----:B------:R-:W-:-:S12]  /*2bb10*/  BRA.DIV UR4, `(.L_x_3447) ;  /* 0x0000003204f07947 */ /* 0x000fd8000b800000 */
[----:B0-----:R-:W3:Y:S01]  /*2bb20*/  LDL R4, [R1+0x47c] ;  /* 0x00047c0001047983 */ /* 0x001ee20000100800 */
[----:B------:R-:W-:-:S03]  /*2bb30*/  ULDC UR4, c[0x0][0xd3c] ;  /* 0x00034f0000047ab9 */ /* 0x000fc60000000800 */
[----:B------:R-:W4:Y:S01]  /*2bb40*/  LDL.LU R3, [R1+0x470] ;  /* 0x0004700001037983 */ /* 0x000f220000300800 */
[----:B---3--:R-:W-:-:S05]  /*2bb50*/  IMAD.IADD R0, R4, 0x1, R16 ;  /* 0x0000000104007824 */ /* 0x008fca00078e0210 */
[----:B------:R-:W-:Y:S01]  /*2bb60*/  ISETP.GE.OR P1, PT, R0, UR4, !P0 ;  /* 0x0000000400007c0c */ /* 0x000fe2000c726670 */
[----:B----4-:R-:W-:-:S12]  /*2bb70*/  IMAD.MOV.U32 R11, RZ, RZ, R3 ;  /* 0x000000ffff0b7224 */ /* 0x010fd800078e0003 */
[----:B------:R-:W0:Y:S08]  /*2bb80*/  @!P1 LDC.64 R2, c[0x0][0xd80] ;  /* 0x00036000ff029b82 */ /* 0x000e300000000a00 */
[----:B------:R-:W1:Y:S01]  /*2bb90*/  @!P1 LDC.64 R4, c[0x0][0xd78] ;  /* 0x00035e00ff049b82 */ /* 0x000e620000000a00 */
[----:B0-----:R-:W-:-:S05]  /*2bba0*/  @!P1 IMAD.WIDE R2, R0, 0x4, R2 ;  /* 0x0000000400029825 */ /* 0x001fca00078e0202 */
[----:B--2---:R1:W2:Y:S02]  /*2bbb0*/  @!P1 LDG.E R6, desc[UR40][R2.64] ;  /* 0x0000002802069981 */ /* 0x0042a4000c1e1900 */
[----:B-1----:R-:W-:-:S06]  /*2bbc0*/  @!P1 IMAD.WIDE R2, R0, 0x4, R4 ;  /* 0x0000000400029825 */ /* 0x002fcc00078e0204 */
[----:B------:R-:W3:Y:S01]  /*2bbd0*/  @!P1 LDG.E R2, desc[UR40][R2.64] ;  /* 0x0000002802029981 */ /* 0x000ee2000c1e1900 */
[----:B------:R-:W-:Y:S01]  /*2bbe0*/  IMAD.MOV.U32 R5, RZ, RZ, RZ ;  /* 0x000000ffff057224 */ /* 0x000fe200078e00ff */
[C---:B------:R-:W-:Y:S02]  /*2bbf0*/  ISETP.GE.U32.AND P2, PT, R16.reuse, 0x2, PT ;  /* 0x000000021000780c */ /* 0x040fe40003f46070 */
[C---:B------:R-:W-:Y:S02]  /*2bc00*/  ISETP.GE.U32.AND P3, PT, R16.reuse, 0x4, PT ;  /* 0x000000041000780c */ /* 0x040fe40003f66070 */
[C---:B------:R-:W-:Y:S02]  /*2bc10*/  ISETP.GE.U32.AND P4, PT, R16.reuse, 0x8, PT ;  /* 0x000000081000780c */ /* 0x040fe40003f86070 */
[----:B------:R-:W-:Y:S01]  /*2bc20*/  ISETP.GE.U32.AND P5, PT, R16, 0x10, PT ;  /* 0x000000101000780c */ /* 0x000fe20003fa6070 */
[----:B------:R-:W-:Y:S04]  /*2bc30*/  SHFL.IDX PT, R0, R11, RZ, 0x1f ;  /* 0x00001fff0b007589 */ /* 0x000fe800000e0000 */
[----:B------:R-:W-:Y:S01]  /*2bc40*/  SHFL.IDX PT, R9, R11, 0x1, 0x1f ;  /* 0x00201f000b097f89 */ /* 0x000fe200000e0000 */
[----:B------:R-:W-:-:S02]  /*2bc50*/  IMAD.MOV.U32 R8, RZ, RZ, RZ ;  /* 0x000000ffff087224 */ /* 0x000fc400078e00ff */
[----:B--2---:R-:W-:Y:S02]  /*2bc60*/  @!P1 IMAD.MOV.U32 R5, RZ, RZ, R6 ;  /* 0x000000ffff059224 */ /* 0x004fe400078e0006 */
[----:B------:R-:W-:Y:S02]  /*2bc70*/  IMAD.MOV.U32 R6, RZ, RZ, RZ ;  /* 0x000000ffff067224 */ /* 0x000fe400078e00ff */
[----:B---3--:R-:W-:-:S04]  /*2bc80*/  @!P1 IMAD.MOV.U32 R6, RZ, RZ, R2 ;  /* 0x000000ffff069224 */ /* 0x008fc800078e0002 */
[----:B------:R-:W-:-:S05]  /*2bc90*/  IMAD R2, R6, R5, RZ ;  /* 0x0000000506027224 */ /* 0x000fca00078e02ff */
[----:B------:R-:W0:Y:S01]  /*2bca0*/  SHFL.UP PT, R3, R2, 0x1, RZ ;  /* 0x0420000002037989 */ /* 0x000e2200000e00ff */
[----:B------:R-:W-:-:S04]  /*2bcb0*/  ISETP.NE.AND P1, PT, R16, RZ, PT ;  /* 0x000000ff1000720c */ /* 0x000fc80003f25270 */
        /* <DEDUP_REMOVED lines=15> */
.L_x_3532:
[----:B------:R-:W-:Y:S02]  /*2bdb0*/  ULDC UR4, c[0x0][0xd38] ;  /* 0x00034e0000047ab9 */ /* 0x000fe40000000800 */
[----:B------:R-:W-:-:S04]  /*2bdc0*/  IMAD.U32 R7, RZ, RZ, UR4 ;  /* 0x00000004ff077e24 */ /* 0x000fc8000f8e00ff */
[----:B-1----:R-:W-:-:S04]  /*2bdd0*/  IMAD R10, R10, R7, RZ ;  /* 0x000000070a0a7224 */ /* 0x002fc800078e02ff */
[----:B------:R-:W-:-:S05]  /*2bde0*/  IMAD.IADD R4, R9, 0x1, R10 ;  /* 0x0000000109047824 */ /* 0x000fca00078e020a */
[----:B------:R-:W-:-:S13]  /*2bdf0*/  ISETP.GT.AND P6, PT, R4, R0, PT ;  /* 0x000000000400720c */ /* 0x000fda0003fc4270 */
[----:B------:R-:W-:Y:S05]  /*2be00*/  @P6 BRA `(.L_x_3448) ;  /* 0x0000000000ac6947 */ /* 0x000fea0003800000 */
.L_x_3451:
        /* <DEDUP_REMOVED lines=37> */
.L_x_3540:
[----:B------:R-:W-:Y:S02]  /*2c060*/  ULDC UR4, c[0x0][0xd38] ;  /* 0x00034e0000047ab9 */ /* 0x000fe40000000800 */
[----:B------:R-:W-:-:S04]  /*2c070*/  IMAD.U32 R7, RZ, RZ, UR4 ;  /* 0x00000004ff077e24 */ /* 0x000fc8000f8e00ff */
[----:B-1----:R-:W-:-:S04]  /*2c080*/  IMAD R10, R10, R7, RZ ;  /* 0x000000070a0a7224 */ /* 0x002fc800078e02ff */
[----:B------:R-:W-:-:S05]  /*2c090*/  IMAD.IADD R4, R10, 0x1, R4 ;  /* 0x000000010a047824 */ /* 0x000fca00078e0204 */
[----:B------:R-:W-:-:S13]  /*2c0a0*/  ISETP.GT.AND P6, PT, R4, R0, PT ;  /* 0x000000000400720c */ /* 0x000fda0003fc4270 */
[----:B------:R-:W-:Y:S05]  /*2c0b0*/  @!P6 BRA `(.L_x_3451) ;  /* 0xfffffffc0054e947 */ /* 0x000fea000383ffff */
.L_x_3448:
        /* <DEDUP_REMOVED lines=12> */
.L_x_3545:
[----:B------:R-:W-:-:S13]  /*2c180*/  ISETP.NE.AND P0, PT, R3, RZ, PT ;  /* 0x000000ff0300720c */ /* 0x000fda0003f05270 */
[----:B------:R-:W-:Y:S05]  /*2c190*/  @!P0 BRA `(.L_x_3453) ;  /* 0x0000000000148947 */ /* 0x000fea0003800000 */
[----:B------:R-:W-:Y:S01]  /*2c1a0*/  UMOV UR4, 0xffffffff ;  /* 0xffffffff00047882 */ /* 0x000fe20000000000 */
[----:B---3--:R-:W-:Y:S02]  /*2c1b0*/  VIADD R9, R9, 0xffffffff ;  /* 0xffffffff09097836 */ /* 0x008fe40000000000 */
[----:B------:R-:W-:Y:S05]  /*2c1c0*/  BRA.DIV UR4, `(.L_x_3454) ;  /* 0x0000003604e47947 */ /* 0x000fea000b800000 */
[----:B0-----:R0:W2:Y:S02]  /*2c1d0*/  SHFL.IDX PT, R2, R2, R9, 0x1f ;  /* 0x00001f0902027589 */ /* 0x0010a400000e0000 */
.L_x_3548:
[----:B--2---:R-:W-:-:S07]  /*2c1e0*/  IMAD.MOV.U32 R8, RZ, RZ, R2 ;  /* 0x000000ffff087224 */ /* 0x004fce00078e0002 */
.L_x_3453:
[----:B0-----:R-:W-:Y:S01]  /*2c1f0*/  IMAD R2, R8, R7, R10 ;  /* 0x0000000708027224 */ /* 0x001fe200078e020a */
[----:B------:R-:W-:-:S03]  /*2c200*/  ISETP.NE.AND P0, PT, R6, 0x1, PT ;  /* 0x000000010600780c */ /* 0x000fc60003f05270 */
[----:B------:R-:W-:Y:S01]  /*2c210*/  IMAD.IADD R0, R0, 0x1, -R2 ;  /* 0x0000000100007824 */ /* 0x000fe200078e0a02 */
[----:B------:R0:W-:Y:S09]  /*2c220*/  STL [R1+0x470], R2 ;  /* 0x0004700201007387 */ /* 0x0001f20000100800 */
[----:B------:R-:W-:Y:S05]  /*2c230*/  @!P0 BRA `(.L_x_3455) ;  /* 0x0000000000e48947 */ /* 0x000fea0003800000 */
[----:B-1-3--:R-:W-:-:S04]  /*2c240*/  IABS R5, R4 ;  /* 0x0000000400057213 */ /* 0x00afc80000000000 */
[----:B0-----:R-:W0:Y:S08]  /*2c250*/  I2F.RP R2, R5 ;  /* 0x0000000500027306 */ /* 0x001e300000209400 */
        /* <DEDUP_REMOVED lines=55> */
.L_x_3455:
[----:B-1-3--:R-:W2:Y:S01]  /*2c5d0*/  LDL R5, [R1+0x47c] ;  /* 0x00047c0001057983 */ /* 0x00aea20000100800 */
[----:B0-----:R-:W2:Y:S02]  /*2c5e0*/  LDC.64 R2, c[0x0][0xd90] ;  /* 0x00036400ff027b82 */ /* 0x001ea40000000a00 */
[----:B--2---:R-:W-:-:S05]  /*2c5f0*/  IMAD.WIDE R2, R5, 0x4, R2 ;  /* 0x0000000405027825 */ /* 0x004fca00078e0202 */
        /* <DEDUP_REMOVED lines=51> */
[----:B------:R-:W-:Y:S02]  /*2c930*/  ISETP.GE.AND P2, PT, R3, RZ, PT ;  /* 0x000000ff0300720c */ /* 0x000fe40003f46270 */
[----:B------:R-:W-:-:S05]  /*2c940*/  IADD3 R3, R8, 0x1000000, R0 ;  /* 0x0100000008037810 */ /* 0x000fca0007ffe000 */
[----:B------:R-:W-:-:S06]  /*2c950*/  @P0 VIADD R2, R2, 0x1 ;  /* 0x0000000102020836 */ /* 0x000fcc0000000000 */
[----:B------:R-:W-:Y:S01]  /*2c960*/  @!P2 IMAD.MOV R2, RZ, RZ, -R2 ;  /* 0x000000ffff02a224 */ /* 0x000fe200078e0a02 */
[----:B------:R-:W-:Y:S01]  /*2c970*/  @!P1 LOP3.LUT R2, RZ, R6, RZ, 0x33, !PT ;  /* 0x00000006ff029212 */ /* 0x000fe200078e33ff */
[----:B------:R-:W-:-:S04]  /*2c980*/  IMAD.MOV R6, RZ, RZ, -R6 ;  /* 0x000000ffff067224 */ /* 0x000fc800078e0a06 */
[----:B------:R-:W-:Y:S02]  /*2c990*/  IMAD R3, R2, R6, R3 ;  /* 0x0000000602037224 */ /* 0x000fe400078e0203 */
[----:B------:R-:W-:-:S03]  /*2c9a0*/  IMAD.MOV.U32 R0, RZ, RZ, R2 ;  /* 0x000000ffff007224 */ /* 0x000fc600078e0002 */
[----:B------:R1:W-:Y:S04]  /*2c9b0*/  STL [R1+0x478], R3 ;  /* 0x0004780301007387 */ /* 0x0003e80000100800 */
.L_x_3456:
[----:B-1----:R-:W-:-:S05]  /*2c9c0*/  LOP3.LUT R3, RZ, R0, RZ, 0x33, !PT ;  /* 0x00000000ff037212 */ /* 0x002fca00078e33ff */
[----:B------:R-:W-:-:S05]  /*2c9d0*/  IMAD.IADD R0, R4, 0x1, R3 ;  /* 0x0000000104007824 */ /* 0x000fca00078e0203 */
[----:B------:R2:W-:Y:S01]  /*2c9e0*/  STL [R1+0x474], R0 ;  /* 0x0004740001007387 */ /* 0x0005e20000100800 */
[----:B------:R-:W-:Y:S05]  /*2c9f0*/  BRA `(.L_x_3457) ;  /* 0x0000000000287947 */ /* 0x000fea0003800000 */
.L_x_3449:
[----:B------:R-:W-:Y:S01]  /*2ca00*/  UMOV UR4, URZ ;  /* 0x0000003f00047c82 */ /* 0x000fe20008000000 */
[----:B------:R-:W-:Y:S01]  /*2ca10*/  UMOV UR5, URZ ;  /* 0x0000003f00057c82 */ /* 0x000fe20008000000 */
[----:B------:R-:W-:Y:S01]  /*2ca20*/  ULDC UR6, c[0x0][0xd3c] ;  /* 0x00034f0000067ab9 */ /* 0x000fe20000000800 */
[----:B------:R0:W-:Y:S01]  /*2ca30*/  STL [R1+0x470], R0 ;  /* 0x0004700001007387 */ /* 0x0001e20000100800 */
[----:B------:R-:W-:Y:S02]  /*2ca40*/  IMAD.U32 R3, RZ, RZ, UR4 ;  /* 0x00000004ff037e24 */ /* 0x000fe4000f8e00ff */
[----:B------:R-:W-:-:S03]  /*2ca50*/  IMAD.U32 R2, RZ, RZ, UR5 ;  /* 0x00000005ff027e24 */ /* 0x000fc6000f8e00ff */
[----:B------:R1:W-:Y:S01]  /*2ca60*/  STL [R1+0x474], R3 ;  /* 0x0004740301007387 */ /* 0x0003e20000100800 */
[----:B0-----:R-:W-:-:S03]  /*2ca70*/  IMAD.U32 R0, RZ, RZ, UR6 ;  /* 0x00000006ff007e24 */ /* 0x001fc6000f8e00ff */
[----:B------:R1:W-:Y:S04]  /*2ca80*/  STL [R1+0x478], R2 ;  /* 0x0004780201007387 */ /* 0x0003e80000100800 */
[----:B------:R1:W-:Y:S02]  /*2ca90*/  STL [R1+0x47c], R0 ;  /* 0x00047c0001007387 */ /* 0x0003e40000100800 */
.L_x_3457:
[----:B-1----:R-:W3:Y:S04]  /*2caa0*/  LDL R3, [R1+0x478] ;  /* 0x0004780001037983 */ /* 0x002ee80000100800 */
[----:B0-----:R-:W4:Y:S04]  /*2cab0*/  LDL R2, [R1+0x47c] ;  /* 0x00047c0001027983 */ /* 0x001f280000100800 */
[----:B------:R-:W5:Y:S04]  /*2cac0*/  LDL R4, [R1+0x470] ;  /* 0x0004700001047983 */ /* 0x000f680000100800 */
[----:B------:R-:W5:Y:S01]  /*2cad0*/  LDL R5, [R1+0x474] ;  /* 0x0004740001057983 */ /* 0x000f620000100800 */
[----:B------:R-:W-:Y:S05]  /*2cae0*/  WARPSYNC.ALL ;  /* 0x0000000000007948 */ /* 0x000fea0003800000 */
[----:B--2---:R-:W0:Y:S02]  /*2caf0*/  S2R R0, SR_TID.X ;  /* 0x0000000000007919 */ /* 0x004e240000002100 */
[----:B0-----:R-:W-:Y:S01]  /*2cb00*/  LOP3.LUT R0, R0, 0x1f, RZ, 0xc0, !PT ;  /* 0x0000001f00007812 */ /* 0x001fe200078ec0ff */
[----:B------:R-:W-:Y:S03]  /*2cb10*/  BAR.SYNC.DEFER_BLOCKING 0x4, 0x180 ;  /* 0x0106000000007b1d */ /* 0x000fe60000010000 */
[----:B------:R-:W-:-:S13]  /*2cb20*/  ISETP.NE.AND P0, PT, R0, RZ, PT ;  /* 0x000000ff0000720c */ /* 0x000fda0003f05270 */
[----:B------:R-:W-:Y:S01]  /*2cb30*/  @!P0 MOV R0, 0x400 ;  /* 0x0000040000008802 */ /* 0x000fe20000000f00 */
[----:B---3--:R-:W-:Y:S02]  /*2cb40*/  IMAD.MOV.U32 R6, RZ, RZ, R3 ;  /* 0x000000ffff067224 */ /* 0x008fe400078e0003 */
[----:B------:R-:W0:Y:S01]  /*2cb50*/  @!P0 S2R R3, SR_CgaCtaId ;  /* 0x0000000000038919 */ /* 0x000e220000008800 */
[----:B----4-:R-:W-:Y:S01]  /*2cb60*/  IMAD.MOV.U32 R7, RZ, RZ, R2 ;  /* 0x000000ffff077224 */ /* 0x010fe200078e0002 */
[----:B0-----:R-:W-:-:S05]  /*2cb70*/  @!P0 LEA R18, R3, R0, 0x18 ;  /* 0x0000000003128211 */ /* 0x001fca00078ec0ff */
[----:B-----5:R0:W-:Y:S01]  /*2cb80*/  @!P0 STS.128 [R18+0x324d0], R4 ;  /* 0x0324d00412008388 */ /* 0x0201e20000000c00 */
[----:B------:R-:W-:Y:S06]  /*2cb90*/  BAR.ARV 0x5, 0x180 ;  /* 0x0146000000007b1d */ /* 0x000fec0000002000 */
.L_x_3446:
[----:B------:R-:W2:Y:S01]  /*2cba0*/  LDL R0, [R1+0x47c] ;  /* 0x00047c0001007983 */ /* 0x000ea20000100800 */
[----:B------:R-:W-:Y:S02]  /*2cbb0*/  ULDC UR4, c[0x0][0xd3c] ;  /* 0x00034f0000047ab9 */ /* 0x000fe40000000800 */
[----:B--2---:R-:W-:-:S13]  /*2cbc0*/  ISETP.GE.AND P0, PT, R0, UR4, PT ;  /* 0x0000000400007c0c */ /* 0x004fda000bf06270 */
[----:B------:R-:W-:Y:S05]  /*2cbd0*/  @!P0 BRA `(.L_x_3458) ;  /* 0xffffff9400dc8947 */ /* 0x000fea000383ffff */
[----:B------:R-:W-:Y:S05]  /*2cbe0*/  BSYNC B8 ;  /* 0x0000000000087941 */ /* 0x000fea0003800000 */
.L_x_3340:
[----:B----4-:R-:W2:Y:S01]  /*2cbf0*/  LDL.LU R0, [R1+0x4e8] ;  /* 0x0004e80001007983 */ /* 0x010ea20000300800 */
[----:B------:R-:W-:Y:S01]  /*2cc00*/  BSSY B0, `(.L_x_3459) ;  /* 0x000000b000007945 */ /* 0x000fe20003800000 */
[----:B01-3--:R-:W0:Y:S01]  /*2cc10*/  S2R R5, SR_CgaCtaId ;  /* 0x0000000000057919 */ /* 0x00be220000008800 */
[----:B--2---:R-:W-:-:S05]  /*2cc20*/  VIADD R0, R0, 0x1 ;  /* 0x0000000100007836 */ /* 0x004fca0000000000 */
[----:B------:R-:W-:-:S04]  /*2cc30*/  LEA.HI R2, R0, R0, RZ, 0x1 ;  /* 0x0000000000027211 */ /* 0x000fc800078f08ff */
[----:B------:R-:W-:-:S05]  /*2cc40*/  LOP3.LUT R3, R2, 0xfffffffe, RZ, 0xc0, !PT ;  /* 0xfffffffe02037812 */ /* 0x000fca00078ec0ff */
[----:B------:R-:W-:Y:S01]  /*2cc50*/  IMAD.IADD R3, R0, 0x1, -R3 ;  /* 0x0000000100037824 */ /* 0x000fe200078e0a03 */
[----:B------:R-:W-:-:S04]  /*2cc60*/  MOV R0, 0x400 ;  /* 0x0000040000007802 */ /* 0x000fc80000000f00 */
[----:B0-----:R-:W-:Y:S02]  /*2cc70*/  LEA R0, R5, R0, 0x18 ;  /* 0x0000000005007211 */ /* 0x001fe400078ec0ff */
[----:B------:R-:W-:-:S04]  /*2cc80*/  SHF.L.U32 R3, R3, 0x1f, RZ ;  /* 0x0000001f03037819 */ /* 0x000fc800000006ff */
[----:B------:R-:W0:Y:S02]  /*2cc90*/  SYNCS.PHASECHK.TRANS64.TRYWAIT P0, [R0+URZ+0x32420], R3 ;  /* 0x03242003000075a7 */ /* 0x000e24000800017f */
[----:B0-----:R-:W-:Y:S05]  /*2cca0*/  @!P0 BRA `(.L_x_3460) ;  /* 0x0000002c00588947 */ /* 0x001fea0003800000 */
.L_x_3549:
[----:B------:R-:W-:Y:S05]  /*2ccb0*/  BSYNC B0 ;  /* 0x0000000000007941 */ /* 0x000fea0003800000 */
.L_x_3459:
[----:B------:R-:W-:-:S03]  /*2ccc0*/  UMOV UR4, 0xffffffff ;  /* 0xffffffff00047882 */ /* 0x000fc60000000000 */
[----:B------:R-:W-:Y:S05]  /*2ccd0*/  BRA.DIV UR4, `(.L_x_3461) ;  /* 0x0000002e04607947 */ /* 0x000fea000b800000 */
[----:B------:R-:W1:Y:S02]  /*2cce0*/  S2R R2, SR_TID.X ;  /* 0x0000000000027919 */ /* 0x000e640000002100 */
[----:B-1----:R-:W-:-:S04]  /*2ccf0*/  SHF.R.U32.HI R2, RZ, 0x5, R2 ;  /* 0x00000005ff027819 */ /* 0x002fc80000011602 */
[----:B------:R-:W-:-:S05]  /*2cd00*/  LOP3.LUT R2, R2, 0x3, RZ, 0xc0, !PT ;  /* 0x0000000302027812 */ /* 0x000fca00078ec0ff */
[----:B------:R1:W2:Y:S02]  /*2cd10*/  SHFL.IDX PT, R14, R2, RZ, 0x1f ;  /* 0x00001fff020e7589 */ /* 0x0002a400000e0000 */
.L_x_3552:
[----:B--2---:R-:W-:Y:S01]  /*2cd20*/  ISETP.NE.AND P0, PT, R14, RZ, PT ;  /* 0x000000ff0e00720c */ /* 0x004fe20003f05270 */
[----:B------:R-:W-:-:S12]  /*2cd30*/  BSSY B0, `(.L_x_3462) ;  /* 0x0000025000007945 */ /* 0x000fd80003800000 */
[----:B------:R-:W-:Y:S05]  /*2cd40*/  @P0 BRA `(.L_x_3463) ;  /* 0x00000000008c0947 */ /* 0x000fea0003800000 */
[----:B------:R-:W-:-:S03]  /*2cd50*/  UMOV UR4, 0xffffffff ;  /* 0xffffffff00047882 */ /* 0x000fc60000000000 */
[----:B------:R-:W-:Y:S05]  /*2cd60*/  BRA.DIV UR4, `(.L_x_3464) ;  /* 0x0000002e04707947 */ /* 0x000fea000b800000 */
[----:B------:R-:W-:-:S13]  /*2cd70*/  ELECT P6, URZ, PT ;  /* 0x00000000003f782f */ /* 0x000fda00038c0000 */
.L_x_3555:
[----:B------:R-:W-:Y:S05]  /*2cd80*/  @!P6 BRA `(.L_x_3463) ;  /* 0x00000000007ce947 */ /* 0x000fea0003800000 */
[----:B------:R-:W-:-:S06]  /*2cd90*/  ULOP3.LUT UR4, UR36, 0x2, URZ, 0xfc, !UPT ;  /* 0x0000000224047892 */ /* 0x000fcc000f8efc3f */
[----:B-1----:R-:W-:-:S05]  /*2cda0*/  IMAD.U32 R2, RZ, RZ, UR4 ;  /* 0x00000004ff027e24 */ /* 0x002fca000f8e00ff */
[----:B------:R-:W-:-:S13]  /*2cdb0*/  ISETP.NE.AND P2, PT, R2, 0x3, PT ;  /* 0x000000030200780c */ /* 0x000fda0003f45270 */
[----:B------:R-:W-:Y:S05]  /*2cdc0*/  @!P2 BRA `(.L_x_3465) ;  /* 0x000000000004a947 */ /* 0x000fea0003800000 */
[----:B------:R-:W-:Y:S01]  /*2cdd0*/  BPT.TRAP 0x1 ;  /* 0x000000040000795c */ /* 0x000fe20000300000 */
.L_x_3465:
        /* <DEDUP_REMOVED lines=13> */
.L_x_3556:
[----:B------:R-:W1:Y:S02]  /*2ceb0*/  SYNCS.PHASECHK.TRANS64.TRYWAIT P0, [R7+URZ], R2 ;  /* 0x00000002070075a7 */ /* 0x000e64000800017f */
[----:B-1----:R-:W-:Y:S05]  /*2cec0*/  @!P0 BRA `(.L_x_3467) ;  /* 0x0000002c004c8947 */ /* 0x002fea0003800000 */
.L_x_3557:
[----:B------:R-:W-:Y:S05]  /*2ced0*/  @!P2 BRA `(.L_x_3468) ;  /* 0x000000000004a947 */ /* 0x000fea0003800000 */
[----:B------:R-:W-:Y:S01]  /*2cee0*/  BPT.TRAP 0x1 ;  /* 0x000000040000795c */ /* 0x000fe20000300000 */
.L_x_3468:
[----:B------:R-:W-:-:S04]  /*2cef0*/  VIADD R0, R0, 0x32460 ;  /* 0x0003246000007836 */ /* 0x000fc80000000000 */
[----:B------:R-:W-:-:S04]  /*2cf00*/  IMAD R4, R19, 0x8, R0 ;  /* 0x0000000813047824 */ /* 0x000fc800078e0200 */
[----:B------:R-:W2:Y:S02]  /*2cf10*/  SYNCS.PHASECHK.TRANS64.TRYWAIT P0, [R4+URZ], R5 ;  /* 0x00000005040075a7 */ /* 0x000ea4000800017f */
[----:B--2---:R-:W-:Y:S05]  /*2cf20*/  @!P0 BRA `(.L_x_3469) ;  /* 0x0000002c00488947 */ /* 0x004fea0003800000 */
.L_x_3558:
[----:B------:R-:W-:-:S07]  /*2cf30*/  IMAD R3, R3, 0x8, R0 ;  /* 0x0000000803037824 */ /* 0x000fce00078e0200 */
.L_x_3470:
[----:B---3--:R3:W4:Y:S02]  /*2cf40*/  SYNCS.PHASECHK.TRANS64.TRYWAIT P0, [R3+URZ], R2 ;  /* 0x00000002030075a7 */ /* 0x008724000800017f */
[----:B----4-:R-:W-:Y:S05]  /*2cf50*/  @!P0 NANOSLEEP.SYNCS 0x989680 ;  /* 0x009896800000895d */ /* 0x010fea0003900000 */
[----:B------:R-:W4:Y:S02]  /*2cf60*/  @!P0 SYNCS.PHASECHK.TRANS64 P0, [R3+URZ], R2 ;  /* 0x00000002030085a7 */ /* 0x000f24000800007f */
[----:B----4-:R-:W-:Y:S05]  /*2cf70*/  @!P0 BRA `(.L_x_3470) ;  /* 0xfffffffc00f08947 */ /* 0x010fea000383ffff */
.L_x_3463:
[----:B------:R-:W-:Y:S05]  /*2cf80*/  BSYNC B0 ;  /* 0x0000000000007941 */ /* 0x000fea0003800000 */
.L_x_3462:
[----:B------:R-:W-:Y:S05]  /*2cf90*/  EXIT ;  /* 0x000000000000794d */ /* 0x000fea0003800000 */
.L_x_3220:
[----:B0-----:R0:W1:Y:S02]  /*2cfa0*/  SYNCS.PHASECHK.TRANS64.TRYWAIT P0, [R72+URZ+0x32400], R11 ;  /* 0x0324000b480075a7 */ /* 0x001064000800017f */
[----:B-1----:R-:W-:Y:S05]  /*2cfb0*/  @!P0 NANOSLEEP.SYNCS 0x989680 ;  /* 0x009896800000895d */ /* 0x002fea0003900000 */
[----:B------:R-:W1:Y:S02]  /*2cfc0*/  @!P0 SYNCS.PHASECHK.TRANS64 P0, [R72+URZ+0x32400], R11 ;  /* 0x0324000b480085a7 */ /* 0x000e64000800007f */
[----:B-1----:R-:W-:Y:S05]  /*2cfd0*/  @!P0 BRA `(.L_x_3220) ;  /* 0xfffffffc00f08947 */ /* 0x002fea000383ffff */
[----:B------:R-:W-:Y:S05]  /*2cfe0*/  BRA `(.L_x_3471) ;  /* 0xfffffd5c00847947 */ /* 0x000fea000383ffff */
.L_x_3227:
[----:B-1----:R1:W2:Y:S02]  /*2cff0*/  SYNCS.PHASECHK.TRANS64.TRYWAIT P0, [R10+URZ], R11 ;  /* 0x0000000b0a0075a7 */ /* 0x0022a4000800017f */
[----:B--2---:R-:W-:Y:S05]  /*2d000*/  @!P0 NANOSLEEP.SYNCS 0x989680 ;  /* 0x009896800000895d */ /* 0x004fea0003900000 */
[----:B------:R-:W2:Y:S02]  /*2d010*/  @!P0 SYNCS.PHASECHK.TRANS64 P0, [R10+URZ], R11 ;  /* 0x0000000b0a0085a7 */ /* 0x000ea4000800007f */
[----:B--2---:R-:W-:Y:S05]  /*2d020*/  @!P0 BRA `(.L_x_3227) ;  /* 0xfffffffc00f08947 */ /* 0x004fea000383ffff */
[----:B------:R-:W-:Y:S05]  /*2d030*/  BRA `(.L_x_3226) ;  /* 0xfffffd6000ac7947 */ /* 0x000fea000383ffff */
.L_x_3229:
[----:B0-----:R0:W1:Y:S02]  /*2d040*/  SYNCS.PHASECHK.TRANS64.TRYWAIT P0, [R72+URZ+0x32410], R11 ;  /* 0x0324100b480075a7 */ /* 0x001064000800017f */
[----:B-1----:R-:W-:Y:S05]  /*2d050*/  @!P0 NANOSLEEP.SYNCS 0x989680 ;  /* 0x009896800000895d */ /* 0x002fea0003900000 */
[----:B------:R-:W1:Y:S02]  /*2d060*/  @!P0 SYNCS.PHASECHK.TRANS64 P0, [R72+URZ+0x32410], R11 ;  /* 0x0324100b480085a7 */ /* 0x000e64000800007f */
[----:B-1----:R-:W-:Y:S05]  /*2d070*/  @!P0 BRA `(.L_x_3229) ;  /* 0xfffffffc00f08947 */ /* 0x002fea000383ffff */
[----:B------:R-:W-:Y:S05]  /*2d080*/  BRA `(.L_x_3472) ;  /* 0xfffffd6400847947 */ /* 0x000fea000383ffff */
.L_x_3236:
[----:B-1----:R1:W2:Y:S02]  /*2d090*/  SYNCS.PHASECHK.TRANS64.TRYWAIT P0, [R10+URZ], R11 ;  /* 0x0000000b0a0075a7 */ /* 0x0022a4000800017f */
[----:B--2---:R-:W-:Y:S05]  /*2d0a0*/  @!P0 NANOSLEEP.SYNCS 0x989680 ;  /* 0x009896800000895d */ /* 0x004fea0003900000 */
[----:B------:R-:W2:Y:S02]  /*2d0b0*/  @!P0 SYNCS.PHASECHK.TRANS64 P0, [R10+URZ], R11 ;  /* 0x0000000b0a0085a7 */ /* 0x000ea4000800007f */
[----:B--2---:R-:W-:Y:S05]  /*2d0c0*/  @!P0 BRA `(.L_x_3236) ;  /* 0xfffffffc00f08947 */ /* 0x004fea000383ffff */
[----:B------:R-:W-:Y:S05]  /*2d0d0*/  BRA `(.L_x_3235) ;  /* 0xfffffd6400c87947 */ /* 0x000fea000383ffff */
.L_x_3267:
[----:B0-----:R0:W1:Y:S02]  /*2d0e0*/  SYNCS.PHASECHK.TRANS64.TRYWAIT P2, [R0+URZ], R3 ;  /* 0x00000003000075a7 */ /* 0x001064000804017f */
[----:B-1----:R-:W-:Y:S05]  /*2d0f0*/  @!P2 NANOSLEEP.SYNCS 0x989680 ;  /* 0x009896800000a95d */ /* 0x002fea0003900000 */
[----:B------:R-:W1:Y:S02]  /*2d100*/  @!P2 SYNCS.PHASECHK.TRANS64 P2, [R0+URZ], R3 ;  /* 0x000000030000a5a7 */ /* 0x000e64000804007f */
[----:B-1----:R-:W-:Y:S05]  /*2d110*/  @!P2 BRA `(.L_x_3267) ;  /* 0xfffffffc00f0a947 */ /* 0x002fea000383ffff */
[----:B------:R-:W-:Y:S05]  /*2d120*/  BRA `(.L_x_3266) ;  /* 0xfffffdd000f47947 */ /* 0x000fea000383ffff */
.L_x_3274:
[----:B-1----:R1:W2:Y:S02]  /*2d130*/  SYNCS.PHASECHK.TRANS64.TRYWAIT P2, [R4+URZ], R5 ;  /* 0x00000005040075a7 */ /* 0x0022a4000804017f */
[----:B--2---:R-:W-:Y:S05]  /*2d140*/  @!P2 NANOSLEEP.SYNCS 0x989680 ;  /* 0x009896800000a95d */ /* 0x004fea0003900000 */
[----:B------:R-:W2:Y:S02]  /*2d150*/  @!P2 SYNCS.PHASECHK.TRANS64 P2, [R4+URZ], R5 ;  /* 0x000000050400a5a7 */ /* 0x000ea4000804007f */
[----:B--2---:R-:W-:Y:S05]  /*2d160*/  @!P2 BRA `(.L_x_3274) ;  /* 0xfffffffc00f0a947 */ /* 0x004fea000383ffff */
[----:B------:R-:W-:Y:S05]  /*2d170*/  BRA `(.L_x_3273) ;  /* 0xfffffdd800187947 */ /* 0x000fea000383ffff */
.L_x_3285:
[----:B-1----:R1:W2:Y:S02]  /*2d180*/  SYNCS.PHASECHK.TRANS64.TRYWAIT P1, [R0+URZ], R7 ;  /* 0x00000007000075a7 */ /* 0x0022a4000802017f */
[----:B--2---:R-:W-:Y:S05]  /*2d190*/  @!P1 NANOSLEEP.SYNCS 0x989680 ;  /* 0x009896800000995d */ /* 0x004fea0003900000 */
[----:B------:R-:W2:Y:S02]  /*2d1a0*/  @!P1 SYNCS.PHASECHK.TRANS64 P1, [R0+URZ], R7 ;  /* 0x00000007000095a7 */ /* 0x000ea4000802007f */
[----:B--2---:R-:W-:Y:S05]  /*2d1b0*/  @!P1 BRA `(.L_x_3285) ;  /* 0xfffffffc00f09947 */ /* 0x004fea000383ffff */
[----:B------:R-:W-:Y:S05]  /*2d1c0*/  BRA `(.L_x_3284) ;  /* 0xfffffe7000747947 */ /* 0x000fea000383ffff */
.L_x_3292:
[----:B--2---:R2:W3:Y:S02]  /*2d1d0*/  SYNCS.PHASECHK.TRANS64.TRYWAIT P1, [R4+URZ], R5 ;  /* 0x00000005040075a7 */ /* 0x0044e4000802017f */
[----:B---3--:R-:W-:Y:S05]  /*2d1e0*/  @!P1 NANOSLEEP.SYNCS 0x989680 ;  /* 0x009896800000995d */ /* 0x008fea0003900000 */
[----:B------:R-:W3:Y:S02]  /*2d1f0*/  @!P1 SYNCS.PHASECHK.TRANS64 P1, [R4+URZ], R5 ;  /* 0x00000005040095a7 */ /* 0x000ee4000802007f */
[----:B---3--:R-:W-:Y:S05]  /*2d200*/  @!P1 BRA `(.L_x_3292) ;  /* 0xfffffffc00f09947 */ /* 0x008fea000383ffff */
[----:B------:R-:W-:Y:S05]  /*2d210*/  BRA `(.L_x_3291) ;  /* 0xfffffe7400987947 */ /* 0x000fea000383ffff */
.L_x_3362:
[----:B0-----:R-:W0:Y:S01]  /*2d220*/  S2R R4, SR_TID.X ;  /* 0x0000000000047919 */ /* 0x001e220000002100 */
[----:B------:R-:W-:Y:S01]  /*2d230*/  BSSY B0, `(.L_x_3473) ;  /* 0x000000a000007945 */ /* 0x000fe20003800000 */
[----:B------:R-:W-:Y:S02]  /*2d240*/  IMAD.MOV.U32 R12, RZ, RZ, RZ ;  /* 0x000000ffff0c7224 */ /* 0x000fe400078e00ff */
[----:B------:R-:W-:Y:S02]  /*2d250*/  IMAD.MOV.U32 R11, RZ, RZ, 0x1f ;  /* 0x0000001fff0b7424 */ /* 0x000fe400078e00ff */
[----:B------:R-:W-:Y:S01]  /*2d260*/  IMAD.MOV.U32 R15, RZ, RZ, -0x1 ;  /* 0xffffffffff0f7424 */ /* 0x000fe200078e00ff */
[----:B0-----:R-:W-:-:S04]  /*2d270*/  SHF.R.U32.HI R4, RZ, 0x5, R4 ;  /* 0x00000005ff047819 */ /* 0x001fc80000011604 */
[----:B------:R-:W-:-:S05]  /*2d280*/  LOP3.LUT R4, R4, 0x3, RZ, 0xc0, !PT ;  /* 0x0000000304047812 */ /* 0x000fca00078ec0ff */
[----:B------:R-:W-:-:S07]  /*2d290*/  IMAD.MOV.U32 R13, RZ, RZ, R4 ;  /* 0x000000ffff0d7224 */ /* 0x000fce00078e0004 */
[----:B-1----:R-:W-:Y:S05]  /*2d2a0*/  WARPSYNC.COLLECTIVE R15, `(.L_x_3474) ;  /* 0x000000000f087348 */ /* 0x002fea0003c00000 */
[----:B------:R0:W2:Y:S02]  /*2d2b0*/  SHFL.IDX P6, R14, R13, R12, R11 ;  /* 0x0000000c0d0e7389 */ /* 0x0000a400000c000b */
[----:B012---:R-:W-:Y:S01]  /*2d2c0*/  ENDCOLLECTIVE ;  /* 0x000000000000791b */ /* 0x007fe20003800000 */
.L_x_3474:
[----:B------:R-:W-:Y:S05]  /*2d2d0*/  BSYNC B0 ;  /* 0x0000000000007941 */ /* 0x000fea0003800000 */
.L_x_3473:
[----:B------:R-:W-:Y:S05]  /*2d2e0*/  BRA `(.L_x_3475) ;  /* 0xffffffa000a87947 */ /* 0x000fea000383ffff */
.L_x_3364:
[----:B------:R-:W-:Y:S01]  /*2d2f0*/  BSSY B0, `(.L_x_3476) ;  /* 0x0000006000007945 */ /* 0x000fe20003800000 */
[----:B------:R-:W-:-:S07]  /*2d300*/  IMAD.MOV.U32 R15, RZ, RZ, -0x1 ;  /* 0xffffffffff0f7424 */ /* 0x000fce00078e00ff */
[----:B01----:R-:W-:Y:S05]  /*2d310*/  WARPSYNC.COLLECTIVE R15, `(.L_x_3477) ;  /* 0x000000000f0c7348 */ /* 0x003fea0003c00000 */
[----:B------:R-:W-:Y:S02]  /*2d320*/  ELECT P6, UR62, PT ;  /* 0x00000000003e782f */ /* 0x000fe400038c0000 */
[----:B------:R-:W-:Y:S01]  /*2d330*/  MOV R14, UR62 ;  /* 0x0000003e000e7c02 */ /* 0x000fe20008000f00 */
[----:B01----:R-:W-:Y:S10]  /*2d340*/  ENDCOLLECTIVE ;  /* 0x000000000000791b */ /* 0x003ff40003800000 */
.L_x_3477:
[----:B------:R-:W-:Y:S05]  /*2d350*/  BSYNC B0 ;  /* 0x0000000000007941 */ /* 0x000fea0003800000 */
.L_x_3476:
[----:B------:R-:W-:Y:S05]  /*2d360*/  BRA `(.L_x_3478) ;  /* 0xffffffa000b47947 */ /* 0x000fea000383ffff */
.L_x_3366:
[----:B0-----:R0:W2:Y:S02]  /*2d370*/  SYNCS.PHASECHK.TRANS64.TRYWAIT P0, [R0+URZ+0x32440], R2 ;  /* 0x03244002000075a7 */ /* 0x0010a4000800017f */
[----:B--2---:R-:W-:Y:S05]  /*2d380*/  @!P0 NANOSLEEP.SYNCS 0x989680 ;  /* 0x009896800000895d */ /* 0x004fea0003900000 */
[----:B------:R-:W2:Y:S02]  /*2d390*/  @!P0 SYNCS.PHASECHK.TRANS64 P0, [R0+URZ+0x32440], R2 ;  /* 0x03244002000085a7 */ /* 0x000ea4000800007f */
[----:B--2---:R-:W-:Y:S05]  /*2d3a0*/  @!P0 BRA `(.L_x_3366) ;  /* 0xfffffffc00f08947 */ /* 0x004fea000383ffff */
[----:B------:R-:W-:Y:S05]  /*2d3b0*/  BRA `(.L_x_3479) ;  /* 0xffffffa400147947 */ /* 0x000fea000383ffff */
.L_x_3370:
[----:B------:R0:W5:Y:S01]  /*2d3c0*/  LDL R2, [R1+0x4a0] ;  /* 0x0004a00001027983 */ /* 0x0001620000100800 */
[----:B------:R-:W-:Y:S02]  /*2d3d0*/  IMAD.MOV.U32 R6, RZ, RZ, R11 ;  /* 0x000000ffff067224 */ /* 0x000fe400078e000b */
[----:B------:R-:W-:Y:S02]  /*2d3e0*/  IMAD.MOV.U32 R13, RZ, RZ, R0 ;  /* 0x000000ffff0d7224 */ /* 0x000fe400078e0000 */
[----:B------:R-:W-:Y:S02]  /*2d3f0*/  IMAD.MOV.U32 R12, RZ, RZ, RZ ;  /* 0x000000ffff0c7224 */ /* 0x000fe400078e00ff */
[----:B------:R-:W-:Y:S02]  /*2d400*/  IMAD.MOV.U32 R11, RZ, RZ, 0x181f ;  /* 0x0000181fff0b7424 */ /* 0x000fe400078e00ff */
[----:B------:R-:W-:Y:S02]  /*2d410*/  IMAD.MOV.U32 R15, RZ, RZ, -0x1 ;  /* 0xffffffffff0f7424 */ /* 0x000fe400078e00ff */
[----:B0-----:R-:W-:-:S07]  /*2d420*/  IMAD.IADD R10, R10, 0x1, R6 ;  /* 0x000000010a0a7824 */ /* 0x001fce00078e0206 */
[----:B-----5:R-:W-:Y:S05]  /*2d430*/  WARPSYNC.COLLECTIVE R15, `(.L_x_3480) ;  /* 0x000000000f087348 */ /* 0x020fea0003c00000 */
[----:B------:R0:W1:Y:S02]  /*2d440*/  SHFL.IDX P6, R14, R13, R12, R11 ;  /* 0x0000000c0d0e7389 */ /* 0x00006400000c000b */
[----:B01---5:R-:W-:Y:S01]  /*2d450*/  ENDCOLLECTIVE ;  /* 0x000000000000791b */ /* 0x023fe20003800000 */
.L_x_3480:
[----:B------:R0:W-:Y:S01]  /*2d460*/  STL [R1+0x494], R10 ;  /* 0x0004940a01007387 */ /* 0x0001e20000100800 */
[----:B------:R-:W-:Y:S02]  /*2d470*/  IMAD.MOV.U32 R13, RZ, RZ, R3 ;  /* 0x000000ffff0d7224 */ /* 0x000fe400078e0003 */
[----:B------:R-:W-:-:S07]  /*2d480*/  IMAD.MOV.U32 R4, RZ, RZ, R14 ;  /* 0x000000ffff047224 */ /* 0x000fce00078e000e */
[----:B0-----:R-:W-:Y:S05]  /*2d490*/  WARPSYNC.COLLECTIVE R15, `(.L_x_3481) ;  /* 0x000000000f087348 */ /* 0x001fea0003c00000 */
[----:B------:R1:W2:Y:S02]  /*2d4a0*/  SHFL.IDX P6, R14, R13, R12, R11 ;  /* 0x0000000c0d0e7389 */ /* 0x0002a400000c000b */
[----:B012---:R-:W-:Y:S01]  /*2d4b0*/  ENDCOLLECTIVE ;  /* 0x000000000000791b */ /* 0x007fe20003800000 */
.L_x_3481:
[----:B------:R-:W-:Y:S02]  /*2d4c0*/  IMAD.MOV.U32 R13, RZ, RZ, R0 ;  /* 0x000000ffff0d7224 */ /* 0x000fe400078e0000 */
[----:B------:R-:W-:Y:S02]  /*2d4d0*/  IMAD.MOV.U32 R12, RZ, RZ, 0x1 ;  /* 0x00000001ff0c7424 */ /* 0x000fe400078e00ff */
[----:B------:R-:W-:-:S07]  /*2d4e0*/  IMAD.MOV.U32 R5, RZ, RZ, R14 ;  /* 0x000000ffff057224 */ /* 0x000fce00078e000e */
[----:B------:R-:W-:Y:S05]  /*2d4f0*/  WARPSYNC.COLLECTIVE R15, `(.L_x_3482) ;  /* 0x000000000f087348 */ /* 0x000fea0003c00000 */
[----:B------:R0:W1:Y:S02]  /*2d500*/  SHFL.IDX P6, R14, R13, R12, R11 ;  /* 0x0000000c0d0e7389 */ /* 0x00006400000c000b */
[----:B01----:R-:W-:Y:S01]  /*2d510*/  ENDCOLLECTIVE ;  /* 0x000000000000791b */ /* 0x003fe20003800000 */
.L_x_3482:
[----:B------:R-:W-:Y:S02]  /*2d520*/  IMAD.MOV.U32 R13, RZ, RZ, R3 ;  /* 0x000000ffff0d7224 */ /* 0x000fe400078e0003 */
[----:B------:R-:W-:Y:S02]  /*2d530*/  IMAD R2, R2, R7, RZ ;  /* 0x0000000702027224 */ /* 0x000fe400078e02ff */
[----:B------:R-:W-:-:S07]  /*2d540*/  IMAD.MOV.U32 R7, RZ, RZ, R14 ;  /* 0x000000ffff077224 */ /* 0x000fce00078e000e */
[----:B------:R-:W-:Y:S05]  /*2d550*/  WARPSYNC.COLLECTIVE R15, `(.L_x_3483) ;  /* 0x000000000f087348 */ /* 0x000fea0003c00000 */
[----:B------:R0:W1:Y:S02]  /*2d560*/  SHFL.IDX P6, R14, R13, R12, R11 ;  /* 0x0000000c0d0e7389 */ /* 0x00006400000c000b */
[----:B01----:R-:W-:Y:S01]  /*2d570*/  ENDCOLLECTIVE ;  /* 0x000000000000791b */ /* 0x003fe20003800000 */
.L_x_3483:
[----:B------:R-:W-:-:S13]  /*2d580*/  ISETP.GE.AND P1, PT, R10, R2, PT ;  /* 0x000000020a00720c */ /* 0x000fda0003f26270 */
[----:B------:R-:W-:Y:S01]  /*2d590*/  @!P1 LEA R5, P3, R9, R5, 0x1 ;  /* 0x0000000509059211 */ /* 0x000fe200078608ff */
[----:B------:R-:W-:Y:S02]  /*2d5a0*/  IMAD.MOV.U32 R13, RZ, RZ, R0 ;  /* 0x000000ffff0d7224 */ /* 0x000fe400078e0000 */
[----:B------:R-:W-:Y:S02]  /*2d5b0*/  IMAD.MOV.U32 R12, RZ, RZ, 0x2 ;  /* 0x00000002ff0c7424 */ /* 0x000fe400078e00ff */
[----:B------:R-:W-:-:S05]  /*2d5c0*/  @!P1 IMAD.X R4, RZ, RZ, R4, P3 ;  /* 0x000000ffff049224 */ /* 0x000fca00018e0604 */
[----:B------:R-:W-:Y:S01]  /*2d5d0*/  @!P1 LOP3.LUT R5, R5, R4, RZ, 0x3c, !PT ;  /* 0x0000000405059212 */ /* 0x000fe200078e3cff */
[----:B------:R-:W-:-:S07]  /*2d5e0*/  IMAD.MOV.U32 R6, RZ, RZ, R14 ;  /* 0x000000ffff067224 */ /* 0x000fce00078e000e */
[----:B------:R-:W-:Y:S05]  /*2d5f0*/  WARPSYNC.COLLECTIVE R15, `(.L_x_3484) ;  /* 0x000000000f087348 */ /* 0x000fea0003c00000 */
[----:B------:R0:W1:Y:S02]  /*2d600*/  SHFL.IDX P6, R14, R13, R12, R11 ;  /* 0x0000000c0d0e7389 */ /* 0x00006400000c000b */
[----:B01----:R-:W-:Y:S01]  /*2d610*/  ENDCOLLECTIVE ;  /* 0x000000000000791b */ /* 0x003fe20003800000 */
.L_x_3484:
        /* <DEDUP_REMOVED lines=15> */
.L_x_3485:
        /* <DEDUP_REMOVED lines=19> */
.L_x_3486:
        /* <DEDUP_REMOVED lines=10> */
.L_x_3487:
        /* <DEDUP_REMOVED lines=13> */
.L_x_3488:
        /* <DEDUP_REMOVED lines=10> */
.L_x_3489:
        /* <DEDUP_REMOVED lines=13> */
.L_x_3490:
        /* <DEDUP_REMOVED lines=10> */
.L_x_3491:
        /* <DEDUP_REMOVED lines=13> */
.L_x_3492:
        /* <DEDUP_REMOVED lines=10> */
.L_x_3493:
        /* <DEDUP_REMOVED lines=11> */
.L_x_3494:
        /* <DEDUP_REMOVED lines=10> */
.L_x_3495:
[----:B------:R-:W-:Y:S01]  /*2de80*/  @!PT LDS RZ, [RZ] ;  /* 0x00000000fffff984 */ /* 0x000fe20000000800 */
[----:B------:R-:W-:Y:S01]  /*2de90*/  @!PT LDS RZ, [RZ] ;  /* 0x00000000fffff984 */ /* 0x000fe20000000800 */
[----:B------:R-:W-:Y:S01]  /*2dea0*/  @!PT LDS RZ, [RZ] ;  /* 0x00000000fffff984 */ /* 0x000fe20000000800 */
[----:B------:R1:W-:Y:S01]  /*2deb0*/  @!P1 LDGSTS.E.BYPASS.LTC128B.128 [R8+0x1b400], desc[UR40][R4.64], !P0 ;  /* 0x1b40000004089fae */ /* 0x0003e2000c101d68 */
[----:B------:R-:W-:Y:S01]  /*2dec0*/  IMAD.MOV.U32 R3, RZ, RZ, R14 ;  /* 0x000000ffff037224 */ /* 0x000fe200078e000e */
[----:B------:R-:W-:Y:S06]  /*2ded0*/  BRA `(.L_x_3496) ;  /* 0xffffffa4009c7947 */ /* 0x000fec000383ffff */
.L_x_3374:
        /* <DEDUP_REMOVED lines=11> */
[-C--:B---3--:R-:W-:Y:S02]  /*2df90*/  ISETP.GE.AND P4, PT, R6, R3.reuse, PT ;  /* 0x000000030600720c */ /* 0x088fe40003f86270 */
[----:B----4-:R-:W-:Y:S02]  /*2dfa0*/  ISETP.GE.AND P5, PT, R15, R3, PT ;  /* 0x000000030f00720c */ /* 0x010fe40003fa6270 */
[----:B-----5:R-:W-:-:S09]  /*2dfb0*/  LOP3.LUT R9, R9, 0xffffffef, RZ, 0xc0, !PT ;  /* 0xffffffef09097812 */ /* 0x020fd200078ec0ff */
        /* <DEDUP_REMOVED lines=9> */
[----:B------:R-:W-:-:S04]  /*2e050*/  @P4 LOP3.LUT R9, R9, 0x2, RZ, 0xfc, !PT ;  /* 0x0000000209094812 */ /* 0x000fc800078efcff */
[----:B------:R-:W-:-:S04]  /*2e060*/  LOP3.LUT R9, R9, 0xffffffdf, RZ, 0xc0, !PT ;  /* 0xffffffdf09097812 */ /* 0x000fc800078ec0ff */
[----:B------:R-:W-:-:S05]  /*2e070*/  @P6 LOP3.LUT R9, R9, 0x20, RZ, 0xfc, !PT ;  /* 0x0000002009096812 */ /* 0x000fca00078efcff */
[----:B------:R0:W-:Y:S01]  /*2e080*/  STL [R1+0x490], R9 ;  /* 0x0004900901007387 */ /* 0x0001e20000100800 */
[-C--:B------:R-:W-:Y:S01]  /*2e090*/  ISETP.GE.AND P5, PT, R12, R3.reuse, PT ;  /* 0x000000030c00720c */ /* 0x080fe20003fa6270 */
[----:B------:R-:W-:Y:S01]  /*2e0a0*/  IMAD.MOV.U32 R13, RZ, RZ, R0 ;  /* 0x000000ffff0d7224 */ /* 0x000fe200078e0000 */
[----:B------:R-:W-:Y:S01]  /*2e0b0*/  ISETP.GE.AND P4, PT, R10, R3, PT ;  /* 0x000000030a00720c */ /* 0x000fe20003f86270 */
[----:B------:R-:W-:Y:S02]  /*2e0c0*/  IMAD.MOV.U32 R12, RZ, RZ, RZ ;  /* 0x000000ffff0c7224 */ /* 0x000fe400078e00ff */
[----:B------:R-:W-:Y:S02]  /*2e0d0*/  IMAD.MOV.U32 R11, RZ, RZ, 0x181f ;  /* 0x0000181fff0b7424 */ /* 0x000fe400078e00ff */
[----:B------:R-:W-:-:S08]  /*2e0e0*/  IMAD.MOV.U32 R15, RZ, RZ, -0x1 ;  /* 0xffffffffff0f7424 */ /* 0x000fd000078e00ff */
[----:B0-----:R-:W-:Y:S05]  /*2e0f0*/  WARPSYNC.COLLECTIVE R15, `(.L_x_3498) ;  /* 0x000000000f087348 */ /* 0x001fea0003c00000 */
[----:B------:R1:W2:Y:S02]  /*2e100*/  SHFL.IDX P6, R14, R13, R12, R11 ;  /* 0x0000000c0d0e7389 */ /* 0x0002a400000c000b */
[----:B012---:R-:W-:Y:S01]  /*2e110*/  ENDCOLLECTIVE ;  /* 0x000000000000791b */ /* 0x007fe20003800000 */
.L_x_3498:
[----:B------:R-:W-:Y:S05]  /*2e120*/  BSYNC B0 ;  /* 0x0000000000007941 */ /* 0x000fea0003800000 */
.L_x_3497:
        /* <DEDUP_REMOVED lines=10> */
.L_x_3499:
        /* <DEDUP_REMOVED lines=16> */
.L_x_3500:
        /* <DEDUP_REMOVED lines=15> */
.L_x_3501:
        /* <DEDUP_REMOVED lines=12> */
.L_x_3502:
        /* <DEDUP_REMOVED lines=12> */
.L_x_3503:
        /* <DEDUP_REMOVED lines=12> */
.L_x_3504:
        /* <DEDUP_REMOVED lines=12> */
.L_x_3505:
        /* <DEDUP_REMOVED lines=12> */
.L_x_3506:
        /* <DEDUP_REMOVED lines=12> */
.L_x_3507:
        /* <DEDUP_REMOVED lines=12> */
.L_x_3508:
        /* <DEDUP_REMOVED lines=11> */
.L_x_3509:
        /* <DEDUP_REMOVED lines=16> */
.L_x_3510:
[----:B------:R-:W-:Y:S02]  /*2eab0*/  IMAD.MOV.U32 R13, RZ, RZ, R2 ;  /* 0x000000ffff0d7224 */ /* 0x000fe400078e0002 */
[----:B------:R-:W-:-:S07]  /*2eac0*/  IMAD.MOV.U32 R6, RZ, RZ, R14 ;  /* 0x000000ffff067224 */ /* 0x000fce00078e000e */
[----:B------:R-:W-:Y:S05]  /*2ead0*/  WARPSYNC.COLLECTIVE R15, `(.L_x_3511) ;  /* 0x000000000f087348 */ /* 0x000fea0003c00000 */
[----:B------:R0:W1:Y:S02]  /*2eae0*/  SHFL.IDX P6, R14, R13, R12, R11 ;  /* 0x0000000c0d0e7389 */ /* 0x00006400000c000b */
[----:B01----:R-:W-:Y:S01]  /*2eaf0*/  ENDCOLLECTIVE ;  /* 0x000000000000791b */ /* 0x003fe20003800000 */
.L_x_3511:
[----:B------:R-:W-:Y:S02]  /*2eb00*/  IMAD.MOV.U32 R13, RZ, RZ, R0 ;  /* 0x000000ffff0d7224 */ /* 0x000fe400078e0000 */
[----:B------:R-:W-:Y:S02]  /*2eb10*/  IMAD.MOV.U32 R12, RZ, RZ, 0x7 ;  /* 0x00000007ff0c7424 */ /* 0x000fe400078e00ff */
[----:B------:R-:W-:-:S07]  /*2eb20*/  IMAD.MOV.U32 R4, RZ, RZ, R14 ;  /* 0x000000ffff047224 */ /* 0x000fce00078e000e */
[----:B------:R-:W-:Y:S05]  /*2eb30*/  WARPSYNC.COLLECTIVE R15, `(.L_x_3512) ;  /* 0x000000000f087348 */ /* 0x000fea0003c00000 */
[----:B------:R0:W1:Y:S02]  /*2eb40*/  SHFL.IDX P6, R14, R13, R12, R11 ;  /* 0x0000000c0d0e7389 */ /* 0x00006400000c000b */
[----:B01----:R-:W-:Y:S01]  /*2eb50*/  ENDCOLLECTIVE ;  /* 0x000000000000791b */ /* 0x003fe20003800000 */
.L_x_3512:
        /* <DEDUP_REMOVED lines=14> */
.L_x_3513:
[----:B------:R-:W-:Y:S01]  /*2ec40*/  IMAD.MOV.U32 R2, RZ, RZ, R14 ;  /* 0x000000ffff027224 */ /* 0x000fe200078e000e */
[----:B------:R-:W-:Y:S06]  /*2ec50*/  BRA `(.L_x_3514) ;  /* 0xffffffa400107947 */ /* 0x000fec000383ffff */
.L_x_3379:
[----:B0-----:R0:W1:Y:S02]  /*2ec60*/  SYNCS.PHASECHK.TRANS64.TRYWAIT P0, [R18+URZ+0x32420], R0 ;  /* 0x03242000120075a7 */ /* 0x001064000800017f */
[----:B-1----:R-:W-:Y:S05]  /*2ec70*/  @!P0 NANOSLEEP.SYNCS 0x989680 ;  /* 0x009896800000895d */ /* 0x002fea0003900000 */
[----:B------:R-:W1:Y:S02]  /*2ec80*/  @!P0 SYNCS.PHASECHK.TRANS64 P0, [R18+URZ+0x32420], R0 ;  /* 0x03242000120085a7 */ /* 0x000e64000800007f */
[----:B-1----:R-:W-:Y:S05]  /*2ec90*/  @!P0 BRA `(.L_x_3379) ;  /* 0xfffffffc00f08947 */ /* 0x002fea000383ffff */
[----:B------:R-:W-:Y:S05]  /*2eca0*/  BRA `(.L_x_3515) ;  /* 0xffffffa400887947 */ /* 0x000fea000383ffff */
.L_x_3383:
[----:B0-----:R0:W1:Y:S02]  /*2ecb0*/  SYNCS.PHASECHK.TRANS64.TRYWAIT P0, [R2+URZ+0x32460], R0 ;  /* 0x03246000020075a7 */ /* 0x001064000800017f */
[----:B-1----:R-:W-:Y:S05]  /*2ecc0*/  @!P0 NANOSLEEP.SYNCS 0x989680 ;  /* 0x009896800000895d */ /* 0x002fea0003900000 */
[----:B------:R-:W1:Y:S02]  /*2ecd0*/  @!P0 SYNCS.PHASECHK.TRANS64 P0, [R2+URZ+0x32460], R0 ;  /* 0x03246000020085a7 */ /* 0x000e64000800007f */
[----:B-1----:R-:W-:Y:S05]  /*2ece0*/  @!P0 BRA `(.L_x_3383) ;  /* 0xfffffffc00f08947 */ /* 0x002fea000383ffff */
[----:B------:R-:W-:Y:S05]  /*2ecf0*/  BRA `(.L_x_3516) ;  /* 0xffffffa400ac7947 */ /* 0x000fea000383ffff */
.L_x_3398:
[----:B0-----:R0:W1:Y:S02]  /*2ed00*/  SYNCS.PHASECHK.TRANS64.TRYWAIT P0, [R2+URZ+0x32440], R6 ;  /* 0x03244006020075a7 */ /* 0x001064000800017f */
[----:B-1----:R-:W-:Y:S05]  /*2ed10*/  @!P0 NANOSLEEP.SYNCS 0x989680 ;  /* 0x009896800000895d */ /* 0x002fea0003900000 */
[----:B------:R-:W1:Y:S02]  /*2ed20*/  @!P0 SYNCS.PHASECHK.TRANS64 P0, [R2+URZ+0x32440], R6 ;  /* 0x03244006020085a7 */ /* 0x000e64000800007f */
[----:B-1----:R-:W-:Y:S05]  /*2ed30*/  @!P0 BRA `(.L_x_3398) ;  /* 0xfffffffc00f08947 */ /* 0x002fea000383ffff */
[----:B------:R-:W-:Y:S05]  /*2ed40*/  BRA `(.L_x_3517) ;  /* 0xffffffac00e47947 */ /* 0x000fea000383ffff */
.L_x_3403:
[----:B-1----:R1:W2:Y:S02]  /*2ed50*/  SYNCS.PHASECHK.TRANS64.TRYWAIT P0, [R2+URZ+0x32460], R6 ;  /* 0x03246006020075a7 */ /* 0x0022a4000800017f */
[----:B--2---:R-:W-:Y:S05]  /*2ed60*/  @!P0 NANOSLEEP.SYNCS 0x989680 ;  /* 0x009896800000895d */ /* 0x004fea0003900000 */
[----:B------:R-:W2:Y:S02]  /*2ed70*/  @!P0 SYNCS.PHASECHK.TRANS64 P0, [R2+URZ+0x32460], R6 ;  /* 0x03246006020085a7 */ /* 0x000ea4000800007f */
[----:B--2---:R-:W-:Y:S05]  /*2ed80*/  @!P0 BRA `(.L_x_3403) ;  /* 0xfffffffc00f08947 */ /* 0x004fea000383ffff */
[----:B------:R-:W-:Y:S05]  /*2ed90*/  BRA `(.L_x_3518) ;  /* 0xffffffb000607947 */ /* 0x000fea000383ffff */
.L_x_3414:
[----:B0-----:R0:W1:Y:S02]  /*2eda0*/  SYNCS.PHASECHK.TRANS64.TRYWAIT P0, [R2+URZ+0x32440], R3 ;  /* 0x03244003020075a7 */ /* 0x001064000800017f */
[----:B-1----:R-:W-:Y:S05]  /*2edb0*/  @!P0 NANOSLEEP.SYNCS 0x989680 ;  /* 0x009896800000895d */ /* 0x002fea0003900000 */
[----:B------:R-:W1:Y:S02]  /*2edc0*/  @!P0 SYNCS.PHASECHK.TRANS64 P0, [R2+URZ+0x32440], R3 ;  /* 0x03244003020085a7 */ /* 0x000e64000800007f */
[----:B-1----:R-:W-:Y:S05]  /*2edd0*/  @!P0 BRA `(.L_x_3414) ;  /* 0xfffffffc00f08947 */ /* 0x002fea000383ffff */
[----:B------:R-:W-:Y:S05]  /*2ede0*/  BRA `(.L_x_3519) ;  /* 0xffffffb800487947 */ /* 0x000fea000383ffff */
.L_x_3419:
[----:B-1----:R1:W2:Y:S02]  /*2edf0*/  SYNCS.PHASECHK.TRANS64.TRYWAIT P0, [R2+URZ+0x32460], R3 ;  /* 0x03246003020075a7 */ /* 0x0022a4000800017f */
[----:B--2---:R-:W-:Y:S05]  /*2ee00*/  @!P0 NANOSLEEP.SYNCS 0x989680 ;  /* 0x009896800000895d */ /* 0x004fea0003900000 */
[----:B------:R-:W2:Y:S02]  /*2ee10*/  @!P0 SYNCS.PHASECHK.TRANS64 P0, [R2+URZ+0x32460], R3 ;  /* 0x03246003020085a7 */ /* 0x000ea4000800007f */
[----:B--2---:R-:W-:Y:S05]  /*2ee20*/  @!P0 BRA `(.L_x_3419) ;  /* 0xfffffffc00f08947 */ /* 0x004fea000383ffff */
[----:B------:R-:W-:Y:S05]  /*2ee30*/  BRA `(.L_x_3520) ;  /* 0xffffffb800c47947 */ /* 0x000fea000383ffff */
.L_x_3430:
[----:B0-----:R0:W1:Y:S02]  /*2ee40*/  SYNCS.PHASECHK.TRANS64.TRYWAIT P0, [R3+URZ+0x32440], R2 ;  /* 0x03244002030075a7 */ /* 0x001064000800017f */
[----:B-1----:R-:W-:Y:S05]  /*2ee50*/  @!P0 NANOSLEEP.SYNCS 0x989680 ;  /* 0x009896800000895d */ /* 0x002fea0003900000 */
[----:B------:R-:W1:Y:S02]  /*2ee60*/  @!P0 SYNCS.PHASECHK.TRANS64 P0, [R3+URZ+0x32440], R2 ;  /* 0x03244002030085a7 */ /* 0x000e64000800007f */
[----:B-1----:R-:W-:Y:S05]  /*2ee70*/  @!P0 BRA `(.L_x_3430) ;  /* 0xfffffffc00f08947 */ /* 0x002fea000383ffff */
[----:B------:R-:W-:Y:S05]  /*2ee80*/  BRA `(.L_x_3521) ;  /* 0xffffffc000947947 */ /* 0x000fea000383ffff */
.L_x_3435:
[----:B-1----:R1:W2:Y:S02]  /*2ee90*/  SYNCS.PHASECHK.TRANS64.TRYWAIT P0, [R3+URZ+0x32460], R2 ;  /* 0x03246002030075a7 */ /* 0x0022a4000800017f */
[----:B--2---:R-:W-:Y:S05]  /*2eea0*/  @!P0 NANOSLEEP.SYNCS 0x989680 ;  /* 0x009896800000895d */ /* 0x004fea0003900000 */
[----:B------:R-:W2:Y:S02]  /*2eeb0*/  @!P0 SYNCS.PHASECHK.TRANS64 P0, [R3+URZ+0x32460], R2 ;  /* 0x03246002030085a7 */ /* 0x000ea4000800007f */
[----:B--2---:R-:W-:Y:S05]  /*2eec0*/  @!P0 BRA `(.L_x_3435) ;  /* 0xfffffffc00f08947 */ /* 0x004fea000383ffff */
[----:B------:R-:W-:Y:S05]  /*2eed0*/  BRA `(.L_x_3522) ;  /* 0xffffffc400107947 */ /* 0x000fea000383ffff */
.L_x_3447:
[----:B------:R-:W3:Y:S01]  /*2eee0*/  LDL R3, [R1+0x470] ;  /* 0x0004700001037983 */ /* 0x000ee20000100800 */
[----:B------:R-:W-:Y:S01]  /*2eef0*/  BSSY B0, `(.L_x_3523) ;  /* 0x0000008000007945 */ /* 0x000fe20003800000 */
[----:B------:R-:W-:Y:S02]  /*2ef00*/  IMAD.MOV.U32 R12, RZ, RZ, RZ ;  /* 0x000000ffff0c7224 */ /* 0x000fe400078e00ff */
[----:B------:R-:W-:Y:S02]  /*2ef10*/  IMAD.MOV.U32 R11, RZ, RZ, 0x1f ;  /* 0x0000001fff0b7424 */ /* 0x000fe400078e00ff */
[----:B------:R-:W-:Y:S02]  /*2ef20*/  IMAD.MOV.U32 R15, RZ, RZ, -0x1 ;  /* 0xffffffffff0f7424 */ /* 0x000fe400078e00ff */
[----:B---3--:R-:W-:-:S07]  /*2ef30*/  IMAD.MOV.U32 R13, RZ, RZ, R3 ;  /* 0x000000ffff0d7224 */ /* 0x008fce00078e0003 */
[----:B0-2---:R-:W-:Y:S05]  /*2ef40*/  WARPSYNC.COLLECTIVE R15, `(.L_x_3524) ;  /* 0x000000000f087348 */ /* 0x005fea0003c00000 */
[----:B------:R1:W3:Y:S02]  /*2ef50*/  SHFL.IDX P6, R14, R13, R12, R11 ;  /* 0x0000000c0d0e7389 */ /* 0x0002e400000c000b */
[----:B0123--:R-:W-:Y:S01]  /*2ef60*/  ENDCOLLECTIVE ;  /* 0x000000000000791b */ /* 0x00ffe20003800000 */
.L_x_3524:
[----:B------:R-:W-:Y:S05]  /*2ef70*/  BSYNC B0 ;  /* 0x0000000000007941 */ /* 0x000fea0003800000 */
.L_x_3523:
        /* <DEDUP_REMOVED lines=9> */
.L_x_3525:
        /* <DEDUP_REMOVED lines=26> */
.L_x_3526:
        /* <DEDUP_REMOVED lines=8> */
.L_x_3527:
        /* <DEDUP_REMOVED lines=8> */
.L_x_3528:
        /* <DEDUP_REMOVED lines=8> */
.L_x_3529:
        /* <DEDUP_REMOVED lines=8> */
.L_x_3530:
        /* <DEDUP_REMOVED lines=9> */
.L_x_3531:
[----:B------:R-:W-:Y:S01]  /*2f440*/  IMAD.MOV.U32 R10, RZ, RZ, R14 ;  /* 0x000000ffff0a7224 */ /* 0x000fe200078e000e */
[----:B------:R-:W-:Y:S06]  /*2f450*/  BRA `(.L_x_3532) ;  /* 0xffffffc800547947 */ /* 0x000fec000383ffff */
.L_x_3450:
        /* <DEDUP_REMOVED lines=8> */
.L_x_3534:
[----:B------:R-:W-:Y:S05]  /*2f4e0*/  BSYNC B0 ;  /* 0x0000000000007941 */ /* 0x000fea0003800000 */
.L_x_3533:
        /* <DEDUP_REMOVED lines=10> */
.L_x_3535:
        /* <DEDUP_REMOVED lines=8> */
.L_x_3536:
        /* <DEDUP_REMOVED lines=8> */
.L_x_3537:
        /* <DEDUP_REMOVED lines=8> */
.L_x_3538:
        /* <DEDUP_REMOVED lines=9> */
.L_x_3539:
[----:B------:R-:W-:Y:S01]  /*2f7a0*/  IMAD.MOV.U32 R10, RZ, RZ, R14 ;  /* 0x000000ffff0a7224 */ /* 0x000fe200078e000e */
[----:B------:R-:W-:Y:S06]  /*2f7b0*/  BRA `(.L_x_3540) ;  /* 0xffffffc800287947 */ /* 0x000fec000383ffff */
.L_x_3452:
[----:B------:R-:W-:Y:S01]  /*2f7c0*/  BSSY B0, `(.L_x_3541) ;  /* 0x0000006000007945 */ /* 0x000fe20003800000 */
[----:B------:R-:W-:Y:S01]  /*2f7d0*/  PLOP3.LUT P6, PT, P6, PT, PT, 0x8, 0x0 ;  /* 0x000000000000781c */ /* 0x000fe200037ce170 */
[----:B------:R-:W-:-:S12]  /*2f7e0*/  IMAD.MOV.U32 R15, RZ, RZ, -0x1 ;  /* 0xffffffffff0f7424 */ /* 0x000fd800078e00ff */
[----:B0-----:R-:W-:Y:S05]  /*2f7f0*/  WARPSYNC.COLLECTIVE R15, `(.L_x_3542) ;  /* 0x000000000f087348 */ /* 0x001fea0003c00000 */
[----:B------:R-:W-:Y:S01]  /*2f800*/  VOTE.ANY R14, PT, P6 ;  /* 0x00000000000e7806 */ /* 0x000fe200030e0100 */
[----:B0-----:R-:W-:Y:S06]  /*2f810*/  ENDCOLLECTIVE ;  /* 0x000000000000791b */ /* 0x001fec0003800000 */
.L_x_3542:
[----:B------:R-:W-:Y:S05]  /*2f820*/  BSYNC B0 ;  /* 0x0000000000007941 */ /* 0x000fea0003800000 */
.L_x_3541:
        /* <DEDUP_REMOVED lines=10> */
.L_x_3543:
[----:B------:R-:W-:Y:S02]  /*2f8d0*/  IMAD.MOV.U32 R13, RZ, RZ, R6 ;  /* 0x000000ffff0d7224 */ /* 0x000fe400078e0006 */
[----:B------:R-:W-:-:S07]  /*2f8e0*/  IMAD.MOV.U32 R4, RZ, RZ, R14 ;  /* 0x000000ffff047224 */ /* 0x000fce00078e000e */
[----:B------:R-:W-:Y:S05]  /*2f8f0*/  WARPSYNC.COLLECTIVE R15, `(.L_x_3544) ;  /* 0x000000000f087348 */ /* 0x000fea0003c00000 */
[----:B------:R0:W1:Y:S02]  /*2f900*/  SHFL.IDX P6, R14, R13, R12, R11 ;  /* 0x0000000c0d0e7389 */ /* 0x00006400000c000b */
[----:B01----:R-:W-:Y:S01]  /*2f910*/  ENDCOLLECTIVE ;  /* 0x000000000000791b */ /* 0x003fe20003800000 */
.L_x_3544:
[----:B------:R-:W-:Y:S02]  /*2f920*/  IMAD.MOV.U32 R6, RZ, RZ, R14 ;  /* 0x000000ffff067224 */ /* 0x000fe400078e000e */
[----:B------:R-:W-:-:S05]  /*2f930*/  IMAD.IADD R5, R9, 0x1, R16 ;  /* 0x0000000109057824 */ /* 0x000fca00078e0210 */
[----:B------:R1:W-:Y:S01]  /*2f940*/  STL [R1+0x47c], R5 ;  /* 0x00047c0501007387 */ /* 0x0003e20000100800 */
[----:B------:R-:W-:Y:S05]  /*2f950*/  BRA `(.L_x_3545) ;  /* 0xffffffc800087947 */ /* 0x000fea000383ffff */
.L_x_3454:
[----:B------:R-:W-:Y:S01]  /*2f960*/  BSSY B0, `(.L_x_3546) ;  /* 0x0000008000007945 */ /* 0x000fe20003800000 */
[----:B------:R-:W-:Y:S02]  /*2f970*/  IMAD.MOV.U32 R13, RZ, RZ, R2 ;  /* 0x000000ffff0d7224 */ /* 0x000fe400078e0002 */
[----:B------:R-:W-:Y:S02]  /*2f980*/  IMAD.MOV.U32 R12, RZ, RZ, R9 ;  /* 0x000000ffff0c7224 */ /* 0x000fe400078e0009 */
[----:B------:R-:W-:Y:S02]  /*2f990*/  IMAD.MOV.U32 R11, RZ, RZ, 0x1f ;  /* 0x0000001fff0b7424 */ /* 0x000fe400078e00ff */
[----:B------:R-:W-:-:S07]  /*2f9a0*/  IMAD.MOV.U32 R15, RZ, RZ, -0x1 ;  /* 0xffffffffff0f7424 */ /* 0x000fce00078e00ff */
[----:B01----:R-:W-:Y:S05]  /*2f9b0*/  WARPSYNC.COLLECTIVE R15, `(.L_x_3547) ;  /* 0x000000000f087348 */ /* 0x003fea0003c00000 */
[----:B------:R2:W3:Y:S02]  /*2f9c0*/  SHFL.IDX P6, R14, R13, R12, R11 ;  /* 0x0000000c0d0e7389 */ /* 0x0004e400000c000b */
[----:B0123--:R-:W-:Y:S01]  /*2f9d0*/  ENDCOLLECTIVE ;  /* 0x000000000000791b */ /* 0x00ffe20003800000 */
.L_x_3547:
[----:B------:R-:W-:Y:S05]  /*2f9e0*/  BSYNC B0 ;  /* 0x0000000000007941 */ /* 0x000fea0003800000 */
.L_x_3546:
[----:B------:R-:W-:Y:S01]  /*2f9f0*/  IMAD.MOV.U32 R2, RZ, RZ, R14 ;  /* 0x000000ffff027224 */ /* 0x000fe200078e000e */
[----:B------:R-:W-:Y:S06]  /*2fa00*/  BRA `(.L_x_3548) ;  /* 0xffffffc400f47947 */ /* 0x000fec000383ffff */
.L_x_3460:
[----:B0-----:R0:W1:Y:S02]  /*2fa10*/  SYNCS.PHASECHK.TRANS64.TRYWAIT P0, [R0+URZ+0x32420], R3 ;  /* 0x03242003000075a7 */ /* 0x001064000800017f */
[----:B-1----:R-:W-:Y:S05]  /*2fa20*/  @!P0 NANOSLEEP.SYNCS 0x989680 ;  /* 0x009896800000895d */ /* 0x002fea0003900000 */
[----:B------:R-:W1:Y:S02]  /*2fa30*/  @!P0 SYNCS.PHASECHK.TRANS64 P0, [R0+URZ+0x32420], R3 ;  /* 0x03242003000085a7 */ /* 0x000e64000800007f */
[----:B-1----:R-:W-:Y:S05]  /*2fa40*/  @!P0 BRA `(.L_x_3460) ;  /* 0xfffffffc00f08947 */ /* 0x002fea000383ffff */
[----:B------:R-:W-:Y:S05]  /*2fa50*/  BRA `(.L_x_3549) ;  /* 0xffffffd000947947 */ /* 0x000fea000383ffff */
.L_x_3461:
        /* <DEDUP_REMOVED lines=11> */
.L_x_3551:
[----:B------:R-:W-:Y:S05]  /*2fb10*/  BSYNC B0 ;  /* 0x0000000000007941 */ /* 0x000fea0003800000 */
.L_x_3550:
[----:B------:R-:W-:Y:S05]  /*2fb20*/  BRA `(.L_x_3552) ;  /* 0xffffffd0007c7947 */ /* 0x000fea000383ffff */
.L_x_3464:
[----:B------:R-:W-:Y:S01]  /*2fb30*/  BSSY B1, `(.L_x_3553) ;  /* 0x0000006000017945 */ /* 0x000fe20003800000 */
[----:B------:R-:W-:-:S07]  /*2fb40*/  IMAD.MOV.U32 R15, RZ, RZ, -0x1 ;  /* 0xffffffffff0f7424 */ /* 0x000fce00078e00ff */
[----:B01----:R-:W-:Y:S05]  /*2fb50*/  WARPSYNC.COLLECTIVE R15, `(.L_x_3554) ;  /* 0x000000000f0c7348 */ /* 0x003fea0003c00000 */
[----:B------:R-:W-:Y:S02]  /*2fb60*/  ELECT P6, UR62, PT ;  /* 0x00000000003e782f */ /* 0x000fe400038c0000 */
[----:B------:R-:W-:Y:S01]  /*2fb70*/  MOV R14, UR62 ;  /* 0x0000003e000e7c02 */ /* 0x000fe20008000f00 */
[----:B01----:R-:W-:Y:S10]  /*2fb80*/  ENDCOLLECTIVE ;  /* 0x000000000000791b */ /* 0x003ff40003800000 */
.L_x_3554:
[----:B------:R-:W-:Y:S05]  /*2fb90*/  BSYNC B1 ;  /* 0x0000000000017941 */ /* 0x000fea0003800000 */
.L_x_3553:
[----:B------:R-:W-:Y:S05]  /*2fba0*/  BRA `(.L_x_3555) ;  /* 0xffffffd000747947 */ /* 0x000fea000383ffff */
.L_x_3466:
[----:B0-----:R0:W1:Y:S02]  /*2fbb0*/  SYNCS.PHASECHK.TRANS64.TRYWAIT P0, [R6+URZ], R5 ;  /* 0x00000005060075a7 */ /* 0x001064000800017f */
[----:B-1----:R-:W-:Y:S05]  /*2fbc0*/  @!P0 NANOSLEEP.SYNCS 0x989680 ;  /* 0x009896800000895d */ /* 0x002fea0003900000 */
[----:B------:R-:W1:Y:S02]  /*2fbd0*/  @!P0 SYNCS.PHASECHK.TRANS64 P0, [R6+URZ], R5 ;  /* 0x00000005060085a7 */ /* 0x000e64000800007f */
[----:B-1----:R-:W-:Y:S05]  /*2fbe0*/  @!P0 BRA `(.L_x_3466) ;  /* 0xfffffffc00f08947 */ /* 0x002fea000383ffff */
[----:B------:R-:W-:Y:S05]  /*2fbf0*/  BRA `(.L_x_3556) ;  /* 0xffffffd000ac7947 */ /* 0x000fea000383ffff */
.L_x_3467:
[----:B-1----:R1:W2:Y:S02]  /*2fc00*/  SYNCS.PHASECHK.TRANS64.TRYWAIT P0, [R7+URZ], R2 ;  /* 0x00000002070075a7 */ /* 0x0022a4000800017f */
[----:B--2---:R-:W-:Y:S05]  /*2fc10*/  @!P0 NANOSLEEP.SYNCS 0x989680 ;  /* 0x009896800000895d */ /* 0x004fea0003900000 */
[----:B------:R-:W2:Y:S02]  /*2fc20*/  @!P0 SYNCS.PHASECHK.TRANS64 P0, [R7+URZ], R2 ;  /* 0x00000002070085a7 */ /* 0x000ea4000800007f */
[----:B--2---:R-:W-:Y:S05]  /*2fc30*/  @!P0 BRA `(.L_x_3467) ;  /* 0xfffffffc00f08947 */ /* 0x004fea000383ffff */
[----:B------:R-:W-:Y:S05]  /*2fc40*/  BRA `(.L_x_3557) ;  /* 0xffffffd000a07947 */ /* 0x000fea000383ffff */
.L_x_3469:
[----:B--2---:R2:W3:Y:S02]  /*2fc50*/  SYNCS.PHASECHK.TRANS64.TRYWAIT P0, [R4+URZ], R5 ;  /* 0x00000005040075a7 */ /* 0x0044e4000800017f */
[----:B---3--:R-:W-:Y:S05]  /*2fc60*/  @!P0 NANOSLEEP.SYNCS 0x989680 ;  /* 0x009896800000895d */ /* 0x008fea0003900000 */
[----:B------:R-:W3:Y:S02]  /*2fc70*/  @!P0 SYNCS.PHASECHK.TRANS64 P0, [R4+URZ], R5 ;  /* 0x00000005040085a7 */ /* 0x000ee4000800007f */
[----:B---3--:R-:W-:Y:S05]  /*2fc80*/  @!P0 BRA `(.L_x_3469) ;  /* 0xfffffffc00f08947 */ /* 0x008fea000383ffff */
[----:B------:R-:W-:Y:S05]  /*2fc90*/  BRA `(.L_x_3558) ;  /* 0xffffffd000a47947 */ /* 0x000fea000383ffff */
        .type           $_ZN7cutlass13device_kernelIN5flash11enable_sm90INS1_16FlashAttnFwdSm90INS1_25CollectiveMainloopFwdSm90ILi2EN4cute5tupleIJNS5_1CILi1EEES8_S8_EEENS6_IJNS7_ILi128EEENS7_ILi96EEENS7_ILi64EEEEEELi256ENS_10bfloat16_tEfNS_4arch4Sm90ELb0ELb1ELb1ELb1ELb0ELb0ELb1ELb1ELb0ELb1ELb1ELb0EEENS1_21CollectiveEpilogueFwdINS6_IJSA_NS7_ILi256EEESB_EEES9_SE_SG_Li256ELb1ELb1ELb1ELb0EEENS1_36VarlenDynamicPersistentTileSchedulerILi128ELi96ELi256ELi128ELb1ELb1ELb1ELb1ELb0ELb1EEEEEEEEEvNT_6ParamsE$_ZZN5flash25CollectiveMainloopFwdSm90ILi2EN4cute5tupleIJNS1_1CILi1EEES4_S4_EEENS2_IJNS3_ILi128EEENS3_ILi96EEENS3_ILi64EEEEEELi256EN7cutlass10bfloat16_tEfNSA_4arch4Sm90ELb0ELb1ELb1ELb1ELb0ELb0ELb1ELb1ELb0ELb1ELb1ELb0EE3mmaINS_16FlashAttnFwdSm90ISE_NS_21CollectiveEpilogueFwdINS2_IJS6_NS3_ILi256EEES7_EEES5_SB_SD_Li256ELb1ELb1ELb1ELb0EEENS_36VarlenDynamicPersistentTileSchedulerILi128ELi96ELi256ELi128ELb1ELb1ELb1ELb1ELb0ELb1EEEE13SharedStorageENS1_6TensorINS1_11ArrayEngineIfLm128EEENS1_6LayoutINS2_IJNS2_IJNS3_ILi2EEEST_NS3_ILi32EEEEEES4_S4_EEENS2_IJNS2_IJS4_ST_NS3_ILi4EEEEEENS3_ILi0EEESZ_EEEEEEENS_7SoftmaxILi2ELi0EEEEEbRKNSE_6ParamsENSA_25PipelineTmaAsyncNoClusterILi2ENSA_16PipelineTmaAsyncILi2EEEEES1B_RNSA_13PipelineStateILj2EEERT0_RT1_iRiRKNS_16SeqlenInfoQKNewKILb1ELb0EEENS2_IJiiiiEEERT_ENKUliT_T0_T1_E_clIZSF_ISO_S12_S14_EbS17_S1B_S1B_S1E_S1G_S1I_iS1J_S1N_S1O_S1Q_EUlRS1R_iE1_NS3_ILb0EEENS3_ILb1EEEEEDaiS1R_S1S_S1T_,@function
        .size           $_ZN7cutlass13device_kernelIN5flash11enable_sm90INS1_16FlashAttnFwdSm90INS1_25CollectiveMainloopFwdSm90ILi2EN4cute5tupleIJNS5_1CILi1EEES8_S8_EEENS6_IJNS7_ILi128EEENS7_ILi96EEENS7_ILi64EEEEEELi256ENS_10bfloat16_tEfNS_4arch4Sm90ELb0ELb1ELb1ELb1ELb0ELb0ELb1ELb1ELb0ELb1ELb1ELb0EEENS1_21CollectiveEpilogueFwdINS6_IJSA_NS7_ILi256EEESB_EEES9_SE_SG_Li256ELb1ELb1ELb1ELb0EEENS1_36VarlenDynamicPersistentTileSchedulerILi128ELi96ELi256ELi128ELb1ELb1ELb1ELb1ELb0ELb1EEEEEEEEEvNT_6ParamsE$_ZZN5flash25CollectiveMainloopFwdSm90ILi2EN4cute5tupleIJNS1_1CILi1EEES4_S4_EEENS2_IJNS3_ILi128EEENS3_ILi96EEENS3_ILi64EEEEEELi256EN7cutlass10bfloat16_tEfNSA_4arch4Sm90ELb0ELb1ELb1ELb1ELb0ELb0ELb1ELb1ELb0ELb1ELb1ELb0EE3mmaINS_16FlashAttnFwdSm90ISE_NS_21CollectiveEpilogueFwdINS2_IJS6_NS3_ILi256EEES7_EEES5_SB_SD_Li256ELb1ELb1ELb1ELb0EEENS_36VarlenDynamicPersistentTileSchedulerILi128ELi96ELi256ELi128ELb1ELb1ELb1ELb1ELb0ELb1EEEE13SharedStorageENS1_6TensorINS1_11ArrayEngineIfLm128EEENS1_6LayoutINS2_IJNS2_IJNS3_ILi2EEEST_NS3_ILi32EEEEEES4_S4_EEENS2_IJNS2_IJS4_ST_NS3_ILi4EEEEEENS3_ILi0EEESZ_EEEEEEENS_7SoftmaxILi2ELi0EEEEEbRKNSE_6ParamsENSA_25PipelineTmaAsyncNoClusterILi2ENSA_16PipelineTmaAsyncILi2EEEEES1B_RNSA_13PipelineStateILj2EEERT0_RT1_iRiRKNS_16SeqlenInfoQKNewKILb1ELb0EEENS2_IJiiiiEEERT_ENKUliT_T0_T1_E_clIZSF_ISO_S12_S14_EbS17_S1B_S1B_S1E_S1G_S1I_iS1J_S1N_S1O_S1Q_EUlRS1R_iE1_NS3_ILb0EEENS3_ILb1EEEEEDaiS1R_S1S_S1T_,(.L_x_6139 - $_ZN7cutlass13device_kernelIN5flash11enable_sm90INS1_16FlashAttnFwdSm90INS1_25CollectiveMainloopFwdSm90ILi2EN4cute5tupleIJNS5_1CILi1EEES8_S8_EEENS6_IJNS7_ILi128EEENS7_ILi96EEENS7_ILi64EEEEEELi256ENS_10bfloat16_tEfNS_4arch4Sm90ELb0ELb1ELb1ELb1ELb0ELb0ELb1ELb1ELb0ELb1ELb1ELb0EEENS1_21CollectiveEpilogueFwdINS6_IJSA_NS7_ILi256EEESB_EEES9_SE_SG_Li256ELb1ELb1ELb1ELb0EEENS1_36VarlenDynamicPersistentTileSchedulerILi128ELi96ELi256ELi128ELb1ELb1ELb1ELb1ELb0ELb1EEEEEEEEEvNT_6ParamsE$_ZZN5flash25CollectiveMainloopFwdSm90ILi2EN4cute5tupleIJNS1_1CILi1EEES4_S4_EEENS2_IJNS3_ILi128EEENS3_ILi96EEENS3_ILi64EEEEEELi256EN7cutlass10bfloat16_tEfNSA_4arch4Sm90ELb0ELb1ELb1ELb1ELb0ELb0ELb1ELb1ELb0ELb1ELb1ELb0EE3mmaINS_16FlashAttnFwdSm90ISE_NS_21CollectiveEpilogueFwdINS2_IJS6_NS3_ILi256EEES7_EEES5_SB_SD_Li256ELb1ELb1ELb1ELb0EEENS_36VarlenDynamicPersistentTileSchedulerILi128ELi96ELi256ELi128ELb1ELb1ELb1ELb1ELb0ELb1EEEE13SharedStorageENS1_6TensorINS1_11ArrayEngineIfLm128EEENS1_6LayoutINS2_IJNS2_IJNS3_ILi2EEEST_NS3_ILi32EEEEEES4_S4_EEENS2_IJNS2_IJS4_ST_NS3_ILi4EEEEEENS3_ILi0EEESZ_EEEEEEENS_7SoftmaxILi2ELi0EEEEEbRKNSE_6ParamsENSA_25PipelineTmaAsyncNoClusterILi2ENSA_16PipelineTmaAsyncILi2EEEEES1B_RNSA_13PipelineStateILj2EEERT0_RT1_iRiRKNS_16SeqlenInfoQKNewKILb1ELb0EEENS2_IJiiiiEEERT_ENKUliT_T0_T1_E_clIZSF_ISO_S12_S14_EbS17_S1B_S1B_S1E_S1G_S1I_iS1J_S1N_S1O_S1Q_EUlRS1R_iE1_NS3_ILb0EEENS3_ILb1EEEEEDaiS1R_S1S_S1T_)
$_ZN7cutlass13device_kernelIN5flash11enable_sm90INS1_16FlashAttnFwdSm90INS1_25CollectiveMainloopFwdSm90ILi2EN4cute5tupleIJNS5_1CILi1EEES8_S8_EEENS6_IJNS7_ILi128EEENS7_ILi96EEENS7_ILi64EEEEEELi256ENS_10bfloat16_tEfNS_4arch4Sm90ELb0ELb1ELb1ELb1ELb0ELb0ELb1ELb1ELb0ELb1ELb1ELb0EEENS1_21CollectiveEpilogueFwdINS6_IJSA_NS7_ILi256EEESB_EEES9_SE_SG_Li256ELb1ELb1ELb1ELb0EEENS1_36VarlenDynamicPersistentTileSchedulerILi128ELi96ELi256ELi128ELb1ELb1ELb1ELb1ELb0ELb1EEEEEEEEEvNT_6ParamsE$_ZZN5flash25CollectiveMainloopFwdSm90ILi2EN4cute5tupleIJNS1_1CILi1EEES4_S4_EEENS2_IJNS3_ILi128EEENS3_ILi96EEENS3_ILi64EEEEEELi256EN7cutlass10bfloat16_tEfNSA_4arch4Sm90ELb0ELb1ELb1ELb1ELb0ELb0ELb1ELb1ELb0ELb1ELb1ELb0EE3mmaINS_16FlashAttnFwdSm90ISE_NS_21CollectiveEpilogueFwdINS2_IJS6_NS3_ILi256EEES7_EEES5_SB_SD_Li256ELb1ELb1ELb1ELb0EEENS_36VarlenDynamicPersistentTileSchedulerILi128ELi96ELi256ELi128ELb1ELb1ELb1ELb1ELb0ELb1EEEE13SharedStorageENS1_6TensorINS1_11ArrayEngineIfLm128EEENS1_6LayoutINS2_IJNS2_IJNS3_ILi2EEEST_NS3_ILi32EEEEEES4_S4_EEENS2_IJNS2_IJS4_ST_NS3_ILi4EEEEEENS3_ILi0EEESZ_EEEEEEENS_7SoftmaxILi2ELi0EEEEEbRKNSE_6ParamsENSA_25PipelineTmaAsyncNoClusterILi2ENSA_16PipelineTmaAsyncILi2EEEEES1B_RNSA_13PipelineStateILj2EEERT0_RT1_iRiRKNS_16SeqlenInfoQKNewKILb1ELb0EEENS2_IJiiiiEEERT_ENKUliT_T0_T1_E_clIZSF_ISO_S12_S14_EbS17_S1B_S1B_S1E_S1G_S1I_iS1J_S1N_S1O_S1Q_EUlRS1R_iE1_NS3_ILb0EEENS3_ILb1EEEEEDaiS1R_S1S_S1T_:
        /* <DEDUP_REMOVED lines=48> */
.L_x_3560:
[----:B------:R-:W-:Y:S05]  /*2ffa0*/  BSYNC B3 ;  /* 0x0000000000037941 */ /* 0x000fea0003800000 */
.L_x_3559:
        /* <DEDUP_REMOVED lines=17> */
.L_x_3562:
[----:B------:R-:W-:Y:S05]  /*300c0*/  BSYNC B3 ;  /* 0x0000000000037941 */ /* 0x000fea0003800000 */
.L_x_3561:
        /* <DEDUP_REMOVED lines=10> */
.L_x_3564:
[----:B------:R-:W-:Y:S05]  /*30170*/  BSYNC B3 ;  /* 0x0000000000037941 */ /* 0x000fea0003800000 */
.L_x_3563:
[----:B------:R-:W2:Y:S04]  /*30180*/  LDL.64 R12, [R0] ;  /* 0x00000000000c7983 */ /* 0x000ea80000100a00 */
[----:B------:R-:W3:Y:S01]  /*30190*/  LDL.64 R8, [R0+0x28] ;  /* 0x0000280000087983 */ /* 0x000ee20000100a00 */
[C---:B------:R-:W-:Y:S02]  /*301a0*/  R2UR UR6, R4.reuse ;  /* 0x00000000040672ca */ /* 0x040fe400000e0000 */
[C---:B------:R-:W-:Y:S01]  /*301b0*/  R2UR UR7, R5.reuse ;  /* 0x00000000050772ca */ /* 0x040fe200000e0000 */
[----:B------:R-:W4:Y:S01]  /*301c0*/  LDL.64 R18, [R0+0x20] ;  /* 0x0000200000127983 */ /* 0x000f220000100a00 */
[C---:B------:R-:W-:Y:S02]  /*301d0*/  R2UR UR4, R4.reuse ;  /* 0x00000000040472ca */ /* 0x040fe400000e0000 */
[----:B------:R-:W-:Y:S01]  /*301e0*/  R2UR UR5, R5 ;  /* 0x00000000050572ca */ /* 0x000fe200000e0000 */
[----:B0----5:R-:W4:Y:S08]  /*301f0*/  LDL.64 R14, [R0+0x8] ;  /* 0x00000800000e7983 */ /* 0x021f300000100a00 */
[----:B--2---:R-:W2:Y:S04]  /*30200*/  LD.E R21, desc[UR6][R12.64] ;  /* 0x000000060c157980 */ /* 0x004ea8000c101900 */
[----:B---3--:R-:W2:Y:S01]  /*30210*/  LD.E.64 R8, desc[UR4][R8.64] ;  /* 0x0000000408087980 */ /* 0x008ea2000c101b00 */
[----:B------:R-:W-:Y:S05]  /*30220*/  WARPSYNC.ALL ;  /* 0x0000000000007948 */ /* 0x000fea0003800000 */
[----:B------:R-:W-:-:S02]  /*30230*/  R2UR UR4, R4 ;  /* 0x00000000040472ca */ /* 0x000fc400000e0000 */
[C---:B------:R-:W-:Y:S02]  /*30240*/  R2UR UR5, R5.reuse ;  /* 0x00000000050572ca */ /* 0x040fe400000e0000 */
[----:B------:R-:W-:Y:S02]  /*30250*/  R2UR UR6, R4 ;  /* 0x00000000040672ca */ /* 0x000fe400000e0000 */
[----:B------:R-:W-:-:S09]  /*30260*/  R2UR UR7, R5 ;  /* 0x00000000050772ca */ /* 0x000fd200000e0000 */
[----:B----4-:R-:W-:Y:S04]  /*30270*/  ST.E desc[UR4][R14.64], RZ ;  /* 0x000000ff0e007985 */ /* 0x010fe8000c101904 */
[----:B------:R-:W3:Y:S01]  /*30280*/  LD.E.64 R12, desc[UR6][R18.64] ;  /* 0x00000006120c7980 */ /* 0x000ee2000c101b00 */
[----:B--2---:R-:W-:Y:S01]  /*30290*/  IMAD R8, R21, 0x300, R8 ;  /* 0x0000030015087824 */ /* 0x004fe200078e0208 */
[----:B------:R-:W-:Y:S01]  /*302a0*/  R2UR UR7, R9 ;  /* 0x00000000090772ca */ /* 0x000fe200000e0000 */
[----:B------:R-:W-:Y:S01]  /*302b0*/  WARPGROUP.ARRIVE ;  /* 0x00000000000079c5 */ /* 0x000fe20000000000 */
[----:B------:R-:W-:Y:S02]  /*302c0*/  R2UR UR8, R4 ;  /* 0x00000000040872ca */ /* 0x000fe400000e0000 */
[----:B------:R-:W-:-:S02]  /*302d0*/  R2UR UR6, R8 ;  /* 0x00000000080672ca */ /* 0x000fc400000e0000 */
[C---:B------:R-:W-:Y:S02]  /*302e0*/  R2UR UR9, R5.reuse ;  /* 0x00000000050972ca */ /* 0x040fe400000e0000 */
[----:B------:R-:W-:Y:S02]  /*302f0*/  R2UR UR10, R4 ;  /* 0x00000000040a72ca */ /* 0x000fe400000e0000 */
[----:B------:R-:W-:Y:S02]  /*30300*/  R2UR UR11, R5 ;  /* 0x00000000050b72ca */ /* 0x000fe400000e0000 */
[----:B---3--:R-:W-:Y:S01]  /*30310*/  R2UR UR4, R12 ;  /* 0x000000000c0472ca */ /* 0x008fe200000e0000 */
[----:B------:R-:W-:Y:S01]  /*30320*/  IMAD.MOV.U32 R12, RZ, RZ, 0x1 ;  /* 0x00000001ff0c7424 */ /* 0x000fe200078e00ff */
[----:B------:R-:W-:-:S13]  /*30330*/  R2UR UR5, R13 ;  /* 0x000000000d0572ca */ /* 0x000fda00000e0000 */
[----:B------:R-:W-:Y:S03]  /*30340*/  HGMMA.64x96x16.F32.BF16 R24, gdesc[UR4], RZ, !UPT, gsb0 ;  /* 0x01600000041879f0 */ /* 0x000fe6000c0018ff */
[----:B------:R-:W-:Y:S02]  /*30350*/  WARPGROUP.DEPBAR.LE gsb0, 0x0 ;  /* 0x00008000000079c5 */ /* 0x000fe40000010000 */
[----:B------:R-:W-:Y:S04]  /*30360*/  ST.E desc[UR8][R14.64], R12 ;  /* 0x0000000c0e007985 */ /* 0x000fe8000c101908 */
[----:B------:R-:W2:Y:S01]  /*30370*/  LD.E.64 R20, desc[UR10][R18.64] ;  /* 0x0000000a12147980 */ /* 0x000ea2000c101b00 */
[----:B------:R-:W-:Y:S01]  /*30380*/  VIADD R72, R8, 0x2 ;  /* 0x0000000208487836 */ /* 0x000fe20000000000 */
[----:B------:R-:W-:Y:S01]  /*30390*/  WARPGROUP.ARRIVE ;  /* 0x00000000000079c5 */ /* 0x000fe20000000000 */
[----:B------:R-:W-:Y:S01]  /*303a0*/  IMAD.MOV.U32 R73, RZ, RZ, R9 ;  /* 0x000000ffff497224 */ /* 0x000fe200078e0009 */
[----:B------:R-:W-:-:S02]  /*303b0*/  R2UR UR8, R4 ;  /* 0x00000000040872ca */ /* 0x000fc400000e0000 */
[----:B------:R-:W-:Y:S02]  /*303c0*/  R2UR UR6, R72 ;  /* 0x00000000480672ca */ /* 0x000fe400000e0000 */
        /* <DEDUP_REMOVED lines=28> */
[----:B------:R-:W-:Y:S01]  /*30590*/  R2UR UR7, R9 ;  /* 0x00000000090772ca */ /* 0x000fe200000e0000 */
[----:B------:R-:W-:Y:S01]  /*305a0*/  WARPGROUP.ARRIVE ;  /* 0x00000000000079c5 */ /* 0x000fe20000000000 */
[----:B------:R-:W-:-:S02]  /*305b0*/  R2UR UR8, R4 ;  /* 0x00000000040872ca */ /* 0x000fc400000e0000 */
        /* <DEDUP_REMOVED lines=11> */
[----:B0-----:R-:W3:-:S12]  /*30670*/  LDL.64 R14, [R0] ;  /* 0x00000000000e7983 */ /* 0x001ed80000100a00 */
        /* <DEDUP_REMOVED lines=12> */
.L_x_3567:
[----:B------:R-:W-:Y:S05]  /*30740*/  BSYNC B3 ;  /* 0x0000000000037941 */ /* 0x000fea0003800000 */
.L_x_3566:
        /* <DEDUP_REMOVED lines=17> */
.L_x_3569:
[----:B------:R-:W-:Y:S05]  /*30860*/  BSYNC B3 ;  /* 0x0000000000037941 */ /* 0x000fea0003800000 */
.L_x_3568:
        /* <DEDUP_REMOVED lines=10> */
.L_x_3571:
[----:B------:R-:W-:Y:S05]  /*30910*/  BSYNC B3 ;  /* 0x0000000000037941 */ /* 0x000fea0003800000 */
.L_x_3570:
[----:B------:R-:W2:Y:S04]  /*30920*/  LDL.64 R8, [R0] ;  /* 0x0000000000087983 */ /* 0x000ea80000100a00 */
[----:B------:R-:W3:Y:S04]  /*30930*/  LDL.64 R20, [R0+0x58] ;  /* 0x0000580000147983 */ /* 0x000ee80000100a00 */
[----:B------:R-:W4:Y:S04]  /*30940*/  LDL.64 R14, [R0+0x48] ;  /* 0x00004800000e7983 */ /* 0x000f280000100a00 */
[----:B0----5:R-:W4:Y:S01]  /*30950*/  LDL.64 R18, [R0+0x50] ;  /* 0x0000500000127983 */ /* 0x021f220000100a00 */
[----:B------:R-:W-:-:S02]  /*30960*/  R2UR UR6, R4 ;  /* 0x00000000040672ca */ /* 0x000fc400000e0000 */
[C---:B------:R-:W-:Y:S01]  /*30970*/  R2UR UR7, R5.reuse ;  /* 0x00000000050772ca */ /* 0x040fe200000e0000 */
[----:B------:R-:W4:Y:S01]  /*30980*/  LDL.LU R74, [R1+0x490] ;  /* 0x00049000014a7983 */ /* 0x000f220000300800 */
[----:B------:R-:W-:Y:S02]  /*30990*/  R2UR UR4, R4 ;  /* 0x00000000040472ca */ /* 0x000fe400000e0000 */
[----:B------:R-:W-:-:S09]  /*309a0*/  R2UR UR5, R5 ;  /* 0x00000000050572ca */ /* 0x000fd200000e0000 */
        /* <DEDUP_REMOVED lines=14> */
[----:B--2---:R-:W-:Y:S01]  /*30a90*/  IMAD R8, R13, 0xc00, R8 ;  /* 0x00000c000d087824 */ /* 0x004fe200078e0208 */
[----:B------:R-:W-:-:S04]  /*30aa0*/  R2UR UR7, R9 ;  /* 0x00000000090772ca */ /* 0x000fc800000e0000 */
        /* <DEDUP_REMOVED lines=9> */
[----:B------:R-:W-:-:S02]  /*30b40*/  VIADD R72, R8, 0x2 ;  /* 0x0000000208487836 */ /* 0x000fc40000000000 */
[----:B------:R-:W-:-:S03]  /*30b50*/  IMAD.MOV.U32 R73, RZ, RZ, R9 ;  /* 0x000000ffff497224 */ /* 0x000fc600078e0009 */
[----:B------:R-:W-:Y:S02]  /*30b60*/  R2UR UR6, R72 ;  /* 0x00000000480672ca */ /* 0x000fe400000e0000 */
        /* <DEDUP_REMOVED lines=235> */
[----:B------:R-:W2:Y:S04]  /*31a20*/  @!P2 LDL.64 R8, [R0] ;  /* 0x000000000008a983 */ /* 0x000ea80000100a00 */
[----:B0-----:R-:W3:Y:S01]  /*31a30*/  @!P2 LDL.64 R14, [R0+0x18] ;  /* 0x00001800000ea983 */ /* 0x001ee20000100a00 */
[----:B------:R-:W-:-:S02]  /*31a40*/  @!P2 R2UR UR4, R4 ;  /* 0x000000000404a2ca */ /* 0x000fc400000e0000 */
[C---:B------:R-:W-:Y:S02]  /*31a50*/  @!P2 R2UR UR5, R5.reuse ;  /* 0x000000000505a2ca */ /* 0x040fe400000e0000 */
[----:B------:R-:W-:Y:S02]  /*31a60*/  SHF.R.U32.HI R18, RZ, 0x7, R13 ;  /* 0x00000007ff127819 */ /* 0x000fe4000001160d */
[----:B------:R-:W-:Y:S02]  /*31a70*/  @!P2 R2UR UR6, R4 ;  /* 0x000000000406a2ca */ /* 0x000fe400000e0000 */
[----:B------:R-:W-:Y:S02]  /*31a80*/  @!P2 R2UR UR7, R5 ;  /* 0x000000000507a2ca */ /* 0x000fe400000e0000 */
[----:B------:R-:W-:-:S05]  /*31a90*/  IADD3 R18, -R18, 0xb, RZ ;  /* 0x0000000b12127810 */ /* 0x000fca0007ffe1ff */
[----:B------:R0:W-:Y:S06]  /*31aa0*/  BAR.ARV R18, 0x100 ;  /* 0x000400120000751d */ /* 0x0001ec0000002000 */
[----:B--2---:R-:W2:Y:S04]  /*31ab0*/  @!P2 LD.E R8, desc[UR6][R8.64] ;  /* 0x000000060808a980 */ /* 0x004ea8000c101900 */
[----:B---3--:R-:W3:Y:S02]  /*31ac0*/  @!P2 LD.E.64 R14, desc[UR4][R14.64+0x30] ;  /* 0x000030040e0ea980 */ /* 0x008ee4000c101b00 */
[----:B---3--:R-:W-:-:S05]  /*31ad0*/  @!P2 MOV R19, R14 ;  /* 0x0000000e0013a202 */ /* 0x008fca0000000f00 */
[----:B--2---:R-:W-:-:S05]  /*31ae0*/  @!P2 IMAD R19, R8, 0x8, R19 ;  /* 0x000000080813a824 */ /* 0x004fca00078e0213 */
[----:B------:R-:W-:-:S04]  /*31af0*/  @!P2 PRMT R19, RZ, 0x654, R19 ;  /* 0x00000654ff13a816 */ /* 0x000fc80000000013 */
[----:B------:R1:W-:Y:S01]  /*31b00*/  @!P2 SYNCS.ARRIVE.TRANS64.RED.A1T0 RZ, [R19+URZ], RZ ;  /* 0x000000ff13ffa9a7 */ /* 0x0003e2000810043f */
[----:B------:R-:W2:Y:S01]  /*31b10*/  LDL.64 R8, [R0+0x68] ;  /* 0x0000680000087983 */ /* 0x000ea20000100a00 */
[----:B------:R-:W-:Y:S02]  /*31b20*/  R2UR UR4, R4 ;  /* 0x00000000040472ca */ /* 0x000fe400000e0000 */
[----:B------:R-:W-:-:S13]  /*31b30*/  R2UR UR5, R5 ;  /* 0x00000000050572ca */ /* 0x000fda00000e0000 */
[----:B--2---:R-:W2:Y:S01]  /*31b40*/  LD.E.64 R8, desc[UR4][R8.64] ;  /* 0x0000000408087980 */ /* 0x004ea2000c101b00 */
[----:B------:R-:W-:Y:S02]  /*31b50*/  R2UR UR4, R4 ;  /* 0x00000000040472ca */ /* 0x000fe400000e0000 */
[----:B------:R-:W-:-:S13]  /*31b60*/  R2UR UR5, R5 ;  /* 0x00000000050572ca */ /* 0x000fda00000e0000 */
[----:B0-----:R-:W3:Y:S01]  /*31b70*/  LD.E R18, desc[UR4][R6.64+0x24] ;  /* 0x0000240406127980 */ /* 0x001ee2000c101900 */
[C---:B------:R-:W-:Y:S02]  /*31b80*/  R2UR UR4, R4.reuse ;  /* 0x00000000040472ca */ /* 0x040fe400000e0000 */
[C---:B------:R-:W-:Y:S02]  /*31b90*/  R2UR UR5, R5.reuse ;  /* 0x00000000050572ca */ /* 0x040fe400000e0000 */
[C---:B------:R-:W-:Y:S02]  /*31ba0*/  R2UR UR14, R4.reuse ;  /* 0x00000000040e72ca */ /* 0x040fe400000e0000 */
[C---:B------:R-:W-:Y:S02]  /*31bb0*/  R2UR UR15, R5.reuse ;  /* 0x00000000050f72ca */ /* 0x040fe400000e0000 */
[----:B------:R-:W-:Y:S02]  /*31bc0*/  R2UR UR10, R4 ;  /* 0x00000000040a72ca */ /* 0x000fe400000e0000 */
[----:B------:R-:W-:-:S02]  /*31bd0*/  R2UR UR11, R5 ;  /* 0x00000000050b72ca */ /* 0x000fc400000e0000 */
[----:B------:R-:W-:Y:S02]  /*31be0*/  R2UR UR8, R4 ;  /* 0x00000000040872ca */ /* 0x000fe400000e0000 */
[C---:B------:R-:W-:Y:S02]  /*31bf0*/  R2UR UR9, R5.reuse ;  /* 0x00000000050972ca */ /* 0x040fe400000e0000 */
[----:B------:R-:W-:Y:S02]  /*31c00*/  LOP3.LUT R74, R74, 0xfff7ffff, RZ, 0xc0, !PT ;  /* 0xfff7ffff4a4a7812 */ /* 0x000fe400078ec0ff */
[----:B------:R-:W-:Y:S02]  /*31c10*/  R2UR UR12, R4 ;  /* 0x00000000040c72ca */ /* 0x000fe400000e0000 */
[----:B------:R-:W-:Y:S02]  /*31c20*/  R2UR UR13, R5 ;  /* 0x00000000050d72ca */ /* 0x000fe400000e0000 */
[----:B------:R-:W-:Y:S01]  /*31c30*/  @P2 LOP3.LUT R74, R74, 0x80000, RZ, 0xfc, !PT ;  /* 0x000800004a4a2812 */ /* 0x000fe200078efcff */
[----:B------:R-:W4:Y:S04]  /*31c40*/  LD.E R73, desc[UR10][R6.64+0xc] ;  /* 0x00000c0a06497980 */ /* 0x000f28000c101900 */
[----:B------:R0:W-:Y:S06]  /*31c50*/  STL [R1+0x490], R74 ;  /* 0x0004904a01007387 */ /* 0x0001ec0000100800 */
[----:B------:R-:W4:Y:S04]  /*31c60*/  LD.E R75, desc[UR12][R6.64+0x14] ;  /* 0x0000140c064b7980 */ /* 0x000f28000c101900 */
[----:B0-----:R-:W4:Y:S04]  /*31c70*/  LD.E R74, desc[UR8][R6.64+0x10] ;  /* 0x00001008064a7980 */ /* 0x001f28000c101900 */
[----:B--2---:R-:W2:Y:S01]  /*31c80*/  LD.E R72, desc[UR4][R8.64] ;  /* 0x0000000408487980 */ /* 0x004ea2000c101900 */
[----:B------:R-:W-:-:S02]  /*31c90*/  R2UR UR4, R4 ;  /* 0x00000000040472ca */ /* 0x000fc400000e0000 */
[----:B------:R-:W-:Y:S01]  /*31ca0*/  R2UR UR5, R5 ;  /* 0x00000000050572ca */ /* 0x000fe200000e0000 */
[----:B------:R-:W2:-:S12]  /*31cb0*/  LD.E R9, desc[UR14][R6.64+0x18] ;  /* 0x0000180e06097980 */ /* 0x000e98000c101900 */
[----:B------:R-:W2:Y:S01]  /*31cc0*/  LD.E R78, desc[UR4][R6.64] ;  /* 0x00000004064e7980 */ /* 0x000ea2000c101900 */
[----:B------:R-:W-:Y:S02]  /*31cd0*/  R2UR UR4, R4 ;  /* 0x00000000040472ca */ /* 0x000fe400000e0000 */
[----:B------:R-:W-:Y:S02]  /*31ce0*/  R2UR UR5, R5 ;  /* 0x00000000050572ca */ /* 0x000fe400000e0000 */
[----:B---3--:R-:W-:-:S11]  /*31cf0*/  ISETP.NE.AND P1, PT, R18, 0x1, PT ;  /* 0x000000011200780c */ /* 0x008fd60003f25270 */
[----:B------:R0:W3:Y:S02]  /*31d00*/  LD.E R80, desc[UR4][R2.64] ;  /* 0x0000000402507980 */ /* 0x0000e4000c101900 */
[C---:B------:R-:W-:Y:S02]  /*31d10*/  @P1 R2UR UR4, R4.reuse ;  /* 0x00000000040412ca */ /* 0x040fe400000e0000 */
[C---:B------:R-:W-:Y:S02]  /*31d20*/  @P1 R2UR UR5, R5.reuse ;  /* 0x00000000050512ca */ /* 0x040fe400000e0000 */
[----:B------:R-:W-:Y:S02]  /*31d30*/  @P1 R2UR UR6, R4 ;  /* 0x00000000040612ca */ /* 0x000fe400000e0000 */
[----:B------:R-:W-:-:S09]  /*31d40*/  @P1 R2UR UR7, R5 ;  /* 0x00000000050712ca */ /* 0x000fd200000e0000 */
[----:B------:R-:W3:Y:S04]  /*31d50*/  @P1 LD.E R77, desc[UR4][R6.64+0x28] ;  /* 0x00002804064d1980 */ /* 0x000ee8000c101900 */
[----:B------:R-:W3:Y:S01]  /*31d60*/  @P1 LD.E R76, desc[UR6][R6.64+0x2c] ;  /* 0x00002c06064c1980 */ /* 0x000ee2000c101900 */
[C---:B------:R-:W-:Y:S02]  /*31d70*/  R2UR UR4, R4.reuse ;  /* 0x00000000040472ca */ /* 0x040fe400000e0000 */
[C---:B------:R-:W-:Y:S02]  /*31d80*/  R2UR UR5, R5.reuse ;  /* 0x00000000050572ca */ /* 0x040fe400000e0000 */
[----:B------:R-:W-:Y:S02]  /*31d90*/  R2UR UR6, R4 ;  /* 0x00000000040672ca */ /* 0x000fe400000e0000 */
[----:B------:R-:W-:-:S09]  /*31da0*/  R2UR UR7, R5 ;  /* 0x00000000050772ca */ /* 0x000fd200000e0000 */
[----:B------:R-:W3:Y:S04]  /*31db0*/  LD.E R3, desc[UR4][R6.64+0x8] ;  /* 0x0000080406037980 */ /* 0x000ee8000c101900 */
[----:B------:R-:W3:Y:S01]  /*31dc0*/  LD.E R8, desc[UR6][R6.64+0x4] ;  /* 0x0000040606087980 */ /* 0x000ee2000c101900 */
[----:B------:R-:W-:Y:S01]  /*31dd0*/  BSSY B3, `(.L_x_3573) ;  /* 0x00000af000037945 */ /* 0x000fe20003800000 */
[----:B----4-:R-:W-:Y:S02]  /*31de0*/  IMAD R75, R10, -0x60, R75 ;  /* 0xffffffa00a4b7824 */ /* 0x010fe400078e024b */
[-C--:B--2---:R-:W-:Y:S01]  /*31df0*/  FMUL.FTZ R81, R45, R72.reuse ;  /* 0x000000482d517220 */ /* 0x084fe20000410000 */
[-C--:B------:R-:W-:Y:S01]  /*31e00*/  FMUL.FTZ R14, R24, R72.reuse ;  /* 0x00000048180e7220 */ /* 0x080fe20000410000 */
[-C--:B-1----:R-:W-:Y:S01]  /*31e10*/  FMUL.FTZ R19, R31, R72.reuse ;  /* 0x000000481f137220 */ /* 0x082fe20000410000 */
[-C--:B------:R-:W-:Y:S01]  /*31e20*/  FMUL.FTZ R24, R38, R72.reuse ;  /* 0x0000004826187220 */ /* 0x080fe20000410000 */
[-C--:B------:R-:W-:Y:S01]  /*31e30*/  FMUL.FTZ R31, R47, R72.reuse ;  /* 0x000000482f1f7220 */ /* 0x080fe20000410000 */
[-C--:B------:R-:W-:Y:S01]  /*31e40*/  FMUL.FTZ R38, R54, R72.reuse ;  /* 0x0000004836267220 */ /* 0x080fe20000410000 */
[-C--:B------:R-:W-:Y:S01]  /*31e50*/  FMUL.FTZ R47, R48, R72.reuse ;  /* 0x00000048302f7220 */ /* 0x080fe20000410000 */
[-C--:B------:R-:W-:Y:S01]  /*31e60*/  FMUL.FTZ R48, R49, R72.reuse ;  /* 0x0000004831307220 */ /* 0x080fe20000410000 */
[-C--:B------:R-:W-:Y:S01]  /*31e70*/  FMUL.FTZ R49, R52, R72.reuse ;  /* 0x0000004834317220 */ /* 0x080fe20000410000 */
[----:B------:R-:W-:Y:S01]  /*31e80*/  FMUL.FTZ R52, R57, R72 ;  /* 0x0000004839347220 */ /* 0x000fe20000410000 */
[----:B------:R-:W-:-:S04]  /*31e90*/  SHF.R.S32.HI R45, RZ, 0x1f, R78 ;  /* 0x0000001fff2d7819 */ /* 0x000fc8000001144e */
[----:B------:R-:W-:Y:S01]  /*31ea0*/  LEA.HI R54, R45, R78, RZ, 0x7 ;  /* 0x0000004e2d367211 */ /* 0x000fe200078f38ff */
[----:B0-----:R-:W-:-:S03]  /*31eb0*/  FMUL.FTZ R2, R26, R72 ;  /* 0x000000481a027220 */ /* 0x001fc60000410000 */
[----:B------:R-:W-:Y:S01]  /*31ec0*/  LOP3.LUT R57, R54, 0xffffff80, RZ, 0xc0, !PT ;  /* 0xffffff8036397812 */ /* 0x000fe200078ec0ff */
[-C--:B------:R-:W-:Y:S01]  /*31ed0*/  FMUL.FTZ R26, R42, R72.reuse ;  /* 0x000000482a1a7220 */ /* 0x080fe20000410000 */
[----:B------:R-:W-:-:S03]  /*31ee0*/  FMUL.FTZ R42, R58, R72 ;  /* 0x000000483a2a7220 */ /* 0x000fc60000410000 */
[----:B------:R-:W-:Y:S02]  /*31ef0*/  IMAD.IADD R58, R78, 0x1, -R57 ;  /* 0x000000014e3a7824 */ /* 0x000fe400078e0a39 */
[-C--:B------:R-:W-:Y:S01]  /*31f00*/  FMUL.FTZ R79, R25, R72.reuse ;  /* 0x00000048194f7220 */ /* 0x080fe20000410000 */
[-C--:B------:R-:W-:Y:S01]  /*31f10*/  FMUL.FTZ R21, R35, R72.reuse ;  /* 0x0000004823157220 */ /* 0x080fe20000410000 */
[-C--:B------:R-:W-:Y:S01]  /*31f20*/  FMUL.FTZ R25, R39, R72.reuse ;  /* 0x0000004827197220 */ /* 0x080fe20000410000 */
[-C--:B------:R-:W-:Y:S01]  /*31f30*/  FMUL.FTZ R35, R51, R72.reuse ;  /* 0x0000004833237220 */ /* 0x080fe20000410000 */
[----:B------:R-:W-:Y:S01]  /*31f40*/  SHF.R.S32.HI R57, RZ, 0x1f, R58 ;  /* 0x0000001fff397819 */ /* 0x000fe2000001143a */
[-C--:B------:R-:W-:Y:S01]  /*31f50*/  FMUL.FTZ R39, R55, R72.reuse ;  /* 0x0000004837277220 */ /* 0x080fe20000410000 */
[-C--:B------:R-:W-:Y:S01]  /*31f60*/  FMUL.FTZ R51, R56, R72.reuse ;  /* 0x0000004838337220 */ /* 0x080fe20000410000 */
[----:B------:R-:W-:Y:S01]  /*31f70*/  FMUL.FTZ R55, R61, R72 ;  /* 0x000000483d377220 */ /* 0x000fe20000410000 */
[----:B------:R-:W-:Y:S01]  /*31f80*/  LEA.HI R56, R45, R78, RZ, 0x2 ;  /* 0x0000004e2d387211 */ /* 0x000fe200078f10ff */
[----:B------:R-:W-:Y:S01]  /*31f90*/  FMUL.FTZ R15, R27, R72 ;  /* 0x000000481b0f7220 */ /* 0x000fe20000410000 */
[----:B------:R-:W-:Y:S01]  /*31fa0*/  LEA.HI R61, R57, R58, RZ, 0x2 ;  /* 0x0000003a393d7211 */ /* 0x000fe200078f10ff */
[-C--:B------:R-:W-:Y:S01]  /*31fb0*/  FMUL.FTZ R27, R43, R72.reuse ;  /* 0x000000482b1b7220 */ /* 0x080fe20000410000 */
[-C--:B------:R-:W-:Y:S01]  /*31fc0*/  FMUL.FTZ R43, R59, R72.reuse ;  /* 0x000000483b2b7220 */ /* 0x080fe20000410000 */
[-C--:B------:R-:W-:Y:S01]  /*31fd0*/  FMUL.FTZ R20, R34, R72.reuse ;  /* 0x0000004822147220 */ /* 0x080fe20000410000 */
[----:B------:R-:W-:Y:S01]  /*31fe0*/  LOP3.LUT R59, R56, 0xfffffffc, RZ, 0xc0, !PT ;  /* 0xfffffffc383b7812 */ /* 0x000fe200078ec0ff */
[-C--:B------:R-:W-:Y:S01]  /*31ff0*/  FMUL.FTZ R34, R50, R72.reuse ;  /* 0x0000004832227220 */ /* 0x080fe20000410000 */
[--C-:B------:R-:W-:Y:S01]  /*32000*/  SHF.R.S32.HI R56, RZ, 0x2, R61.reuse ;  /* 0x00000002ff387819 */ /* 0x100fe2000001143d */
[-C--:B------:R-:W-:Y:S01]  /*32010*/  FMUL.FTZ R50, R53, R72.reuse ;  /* 0x0000004835327220 */ /* 0x080fe20000410000 */
[----:B------:R-:W-:Y:S01]  /*32020*/  SHF.R.S32.HI R83, RZ, 0x1f, R61 ;  /* 0x0000001fff537819 */ /* 0x000fe2000001143d */
[----:B------:R-:W-:Y:S01]  /*32030*/  FMUL.FTZ R53, R60, R72 ;  /* 0x000000483c357220 */ /* 0x000fe20000410000 */
[----:B------:R-:W-:-:S02]  /*32040*/  LEA.HI R60, R57, R58, RZ, 0x5 ;  /* 0x0000003a393c7211 */ /* 0x000fc400078f28ff */
[----:B------:R-:W-:Y:S02]  /*32050*/  SHF.R.S32.HI R57, RZ, 0x7, R54 ;  /* 0x00000007ff397819 */ /* 0x000fe40000011436 */
[----:B------:R-:W-:Y:S01]  /*32060*/  LEA.HI R83, R83, R56, RZ, 0x3 ;  /* 0x0000003853537211 */ /* 0x000fe200078f18ff */
[-C--:B------:R-:W-:Y:S01]  /*32070*/  FMUL.FTZ R45, R63, R72.reuse ;  /* 0x000000483f2d7220 */ /* 0x080fe20000410000 */
[----:B------:R-:W-:Y:S01]  /*32080*/  IMAD.IADD R78, R78, 0x1, -R59 ;  /* 0x000000014e4e7824 */ /* 0x000fe200078e0a3b */
[----:B------:R-:W-:Y:S01]  /*32090*/  SHF.R.S32.HI R63, RZ, 0x5, R60 ;  /* 0x00000005ff3f7819 */ /* 0x000fe2000001143c */
[-C--:B------:R-:W-:Y:S01]  /*320a0*/  FMUL.FTZ R18, R30, R72.reuse ;  /* 0x000000481e127220 */ /* 0x080fe20000410000 */
[----:B------:R-:W-:Y:S02]  /*320b0*/  LEA.HI R54, R54, R57, RZ, 0x1 ;  /* 0x0000003936367211 */ /* 0x000fe400078f08ff */
[----:B------:R-:W-:Y:S01]  /*320c0*/  LOP3.LUT R83, R83, 0xfffffff8, RZ, 0xc0, !PT ;  /* 0xfffffff853537812 */ /* 0x000fe200078ec0ff */
[-C--:B------:R-:W-:Y:S01]  /*320d0*/  FMUL.FTZ R30, R46, R72.reuse ;  /* 0x000000482e1e7220 */ /* 0x080fe20000410000 */
[----:B------:R-:W-:Y:S01]  /*320e0*/  FMUL.FTZ R46, R62, R72 ;  /* 0x000000483e2e7220 */ /* 0x000fe20000410000 */
[----:B------:R-:W-:Y:S01]  /*320f0*/  LOP3.LUT R54, R54, 0x3fffffe, RZ, 0xc0, !PT ;  /* 0x03fffffe36367812 */ /* 0x000fe200078ec0ff */
[----:B---3--:R-:W-:Y:S01]  /*32100*/  IMAD R80, R80, 0x8, R63 ;  /* 0x0000000850507824 */ /* 0x008fe200078e023f */
[----:B------:R-:W-:Y:S01]  /*32110*/  LEA.HI R62, R78, R78, RZ, 0x1 ;  /* 0x0000004e4e3e7211 */ /* 0x000fe200078f08ff */
[----:B------:R-:W-:-:S02]  /*32120*/  IMAD.IADD R83, R56, 0x1, -R83 ;  /* 0x0000000138537824 */ /* 0x000fc400078e0a53 */
        /* <DEDUP_REMOVED lines=8> */
[----:B------:R-:W-:Y:S01]  /*321b0*/  LOP3.LUT R61, R61, 0x7ffffffc, RZ, 0xc0, !PT ;  /* 0x7ffffffc3d3d7812 */ /* 0x000fe200078ec0ff */
[----:B------:R-:W-:Y:S02]  /*321c0*/  IMAD.MOV.U32 R63, RZ, RZ, -0x60 ;  /* 0xffffffa0ff3f7424 */ /* 0x000fe400078e00ff */
[----:B------:R-:W0:Y:S01]  /*321d0*/  SHFL.IDX PT, R77, R62, RZ, 0x1c1f ;  /* 0x001c1fff3e4d7589 */ /* 0x000e2200000e0000 */
[-C--:B------:R-:W-:Y:S01]  /*321e0*/  FMUL.FTZ R59, R64, R72.reuse ;  /* 0x00000048403b7220 */ /* 0x080fe20000410000 */
        /* <DEDUP_REMOVED lines=16> */
[-C--:B------:R-:W-:Y:S01]  /*322f0*/  FMUL.FTZ R58, R71, R72.reuse ;  /* 0x00000048473a7220 */ /* 0x080fe20000410000 */
[----:B------:R-:W-:Y:S01]  /*32300*/  FMUL.FTZ R68, R68, R72 ;  /* 0x0000004844447220 */ /* 0x000fe20000410000 */
[----:B------:R-:W-:Y:S01]  /*32310*/  ISETP.GE.AND P2, PT, R9, 0x1, PT ;  /* 0x000000010900780c */ /* 0x000fe20003f46270 */
[----:B------:R-:W-:Y:S01]  /*32320*/  IMAD R61, R61, -0x2, R64 ;  /* 0xfffffffe3d3d7824 */ /* 0x000fe200078e0240 */
[----:B------:R-:W1:Y:S01]  /*32330*/  MUFU.TANH R14, R14 ;  /* 0x0000000e000e7308 */ /* 0x000e620000002400 */
[----:B------:R-:W-:-:S03]  /*32340*/  LOP3.LUT R64, RZ, R73, RZ, 0x33, !PT ;  /* 0x00000049ff407212 */ /* 0x000fc600078e33ff */
[----:B------:R-:W-:-:S04]  /*32350*/  IADD3 R63, -R8, R61, R3 ;  /* 0x0000003d083f7210 */ /* 0x000fc80007ffe103 */
[----:B------:R-:W2:Y:S08]  /*32360*/  MUFU.TANH R79, R79 ;  /* 0x0000004f004f7308 */ /* 0x000eb00000002400 */
[----:B------:R-:W3:Y:S08]  /*32370*/  MUFU.TANH R2, R2 ;  /* 0x0000000200027308 */ /* 0x000ef00000002400 */
        /* <DEDUP_REMOVED lines=43> */
[----:B------:R-:W1:Y:S08]  /*32630*/  MUFU.TANH R57, R57 ;  /* 0x0000003900397308 */ /* 0x000e700000002400 */
[----:B------:R-:W1:Y:S01]  /*32640*/  MUFU.TANH R58, R58 ;  /* 0x0000003a003a7308 */ /* 0x000e620000002400 */
[----:B------:R-:W-:-:S02]  /*32650*/  IMAD.IADD R74, R63, 0x1, R74 ;  /* 0x000000013f4a7824 */ /* 0x000fc400078e024a */
[----:B------:R-:W-:Y:S02]  /*32660*/  IMAD.IADD R70, R63, 0x1, R64 ;  /* 0x000000013f467824 */ /* 0x000fe400078e0240 */
[----:B------:R-:W-:Y:S02]  /*32670*/  VIADD R71, R61, 0xffffffff ;  /* 0xffffffff3d477836 */ /* 0x000fe40000000000 */
[--C-:B0-----:R-:W-:Y:S02]  /*32680*/  IMAD.IADD R64, R74, 0x1, R77.reuse ;  /* 0x000000014a407824 */ /* 0x101fe400078e024d */
[----:B------:R-:W-:Y:S01]  /*32690*/  IMAD.IADD R65, R70, 0x1, R77 ;  /* 0x0000000146417824 */ /* 0x000fe200078e024d */
[----:B--234-:R-:W-:Y:S06]  /*326a0*/  @!P2 BRA `(.L_x_3574) ;  /* 0x000000000084a947 */ /* 0x01cfec0003800000 */
        /* <DEDUP_REMOVED lines=16> */
.L_x_3578:
[----:B------:R-:W-:Y:S05]  /*327b0*/  BSYNC B5 ;  /* 0x0000000000057941 */ /* 0x000fea0003800000 */
.L_x_3577:
[----:B------:R-:W-:Y:S01]  /*327c0*/  LOP3.LUT R66, RZ, R66, RZ, 0x33, !PT ;  /* 0x00000042ff427212 */ /* 0x000fe200078e33ff */
[----:B------:R-:W-:Y:S06]  /*327d0*/  BRA `(.L_x_3579) ;  /* 0x0000000000287947 */ /* 0x000fec0003800000 */
.L_x_3576:
        /* <DEDUP_REMOVED lines=10> */
.L_x_3579:
[----:B------:R-:W-:Y:S05]  /*32880*/  BSYNC B4 ;  /* 0x0000000000047941 */ /* 0x000fea0003800000 */
.L_x_3575:
[----:B------:R-:W-:-:S05]  /*32890*/  IMAD R66, R9, R66, R71 ;  /* 0x0000004209427224 */ /* 0x000fca00078e0247 */
[----:B------:R-:W-:Y:S02]  /*328a0*/  VIMNMX R65, R65, R66, !PT ;  /* 0x0000004241417248 */ /* 0x000fe40007fe0100 */
[----:B------:R-:W-:-:S07]  /*328b0*/  VIADDMNMX R64, R66, R9, R64, PT ;  /* 0x0000000942407246 */ /* 0x000fce0003800140 */
.L_x_3574:
[----:B------:R-:W-:Y:S05]  /*328c0*/  BSYNC B3 ;  /* 0x0000000000037941 */ /* 0x000fea0003800000 */
.L_x_3573:
[C---:B------:R-:W-:Y:S01]  /*328d0*/  ISETP.GE.AND P2, PT, R75.reuse, 0x9, PT ;  /* 0x000000094b00780c */ /* 0x040fe20003f46270 */
[----:B------:R-:W-:Y:S01]  /*328e0*/  BSSY B3, `(.L_x_3580) ;  /* 0x0000099000037945 */ /* 0x000fe20003800000 */
[----:B------:R-:W-:Y:S02]  /*328f0*/  ISETP.GE.AND P1, PT, R75, 0x2, PT ;  /* 0x000000024b00780c */ /* 0x000fe40003f26270 */
[C---:B------:R-:W-:Y:S02]  /*32900*/  ISETP.GT.AND P3, PT, R65.reuse, 0x8, !P2 ;  /* 0x000000084100780c */ /* 0x040fe40005764270 */
[----:B------:R-:W-:Y:S02]  /*32910*/  ISETP.GT.AND P4, PT, R65, 0x1, !P1 ;  /* 0x000000014100780c */ /* 0x000fe40004f84270 */
[----:B------:R-:W-:Y:S02]  /*32920*/  ISETP.LT.OR P3, PT, R64, 0x9, P3 ;  /* 0x000000094000780c */ /* 0x000fe40001f61670 */
[----:B------:R-:W-:-:S02]  /*32930*/  ISETP.GE.AND P5, PT, R75, 0xa, PT ;  /* 0x0000000a4b00780c */ /* 0x000fc40003fa6270 */
[----:B------:R-:W-:Y:S02]  /*32940*/  FSEL R28, R28, -INF , !P3 ;  /* 0xff8000001c1c7808 */ /* 0x000fe40005800000 */
        /* <DEDUP_REMOVED lines=102> */
[----:B-1----:R-:W-:Y:S02]  /*32fb0*/  FSEL R63, R14, -INF , !P6 ;  /* 0xff8000000e3f7808 */ /* 0x002fe40007000000 */
[----:B------:R-:W-:-:S04]  /*32fc0*/  ISETP.GE.AND P6, PT, R75, 0x5a, PT ;  /* 0x0000005a4b00780c */ /* 0x000fc80003fc6270 */
[----:B------:R-:W-:Y:S02]  /*32fd0*/  P2R R75, PR, RZ, 0x40 ;  /* 0x00000040ff4b7803 */ /* 0x000fe40000000000 */
[----:B------:R-:W-:Y:S02]  /*32fe0*/  ISETP.GT.AND P6, PT, R65, 0x59, !P6 ;  /* 0x000000594100780c */ /* 0x000fe400077c4270 */
[----:B------:R-:W0:Y:S02]  /*32ff0*/  SHFL.IDX PT, R65, R62, 0x1, 0x1c1f ;  /* 0x003c1f003e417f89 */ /* 0x000e2400000e0000 */
[----:B------:R-:W-:-:S04]  /*33000*/  ISETP.LT.OR P6, PT, R64, 0x5a, P6 ;  /* 0x0000005a4000780c */ /* 0x000fc800037c1670 */
[----:B------:R-:W-:Y:S02]  /*33010*/  FSEL R14, R69, -INF , !P6 ;  /* 0xff800000450e7808 */ /* 0x000fe40007000000 */
[----:B------:R-:W-:Y:S01]  /*33020*/  ISETP.GE.AND P6, PT, R9, 0x1, PT ;  /* 0x000000010900780c */ /* 0x000fe20003fc6270 */
[--C-:B0-----:R-:W-:Y:S02]  /*33030*/  IMAD.IADD R66, R74, 0x1, R65.reuse ;  /* 0x000000014a427824 */ /* 0x101fe400078e0241 */
[----:B------:R-:W-:-:S10]  /*33040*/  IMAD.IADD R64, R70, 0x1, R65 ;  /* 0x0000000146407824 */ /* 0x000fd400078e0241 */
        /* <DEDUP_REMOVED lines=17> */
.L_x_3585:
[----:B------:R-:W-:Y:S05]  /*33160*/  BSYNC B5 ;  /* 0x0000000000057941 */ /* 0x000fea0003800000 */
.L_x_3584:
[----:B------:R-:W-:Y:S01]  /*33170*/  LOP3.LUT R8, RZ, R8, RZ, 0x33, !PT ;  /* 0x00000008ff087212 */ /* 0x000fe200078e33ff */
[----:B------:R-:W-:Y:S06]  /*33180*/  BRA `(.L_x_3586) ;  /* 0x0000000000287947 */ /* 0x000fec0003800000 */
.L_x_3583:
        /* <DEDUP_REMOVED lines=10> */
.L_x_3586:
[----:B------:R-:W-:Y:S05]  /*33230*/  BSYNC B4 ;  /* 0x0000000000047941 */ /* 0x000fea0003800000 */
.L_x_3582:
[----:B------:R-:W-:-:S05]  /*33240*/  IMAD R3, R9, R8, R71 ;  /* 0x0000000809037224 */ /* 0x000fca00078e0247 */
[----:B------:R-:W-:Y:S02]  /*33250*/  VIADDMNMX R66, R3, R9, R66, PT ;  /* 0x0000000903427246 */ /* 0x000fe40003800142 */
[----:B------:R-:W-:-:S07]  /*33260*/  VIMNMX R64, R64, R3, !PT ;  /* 0x0000000340407248 */ /* 0x000fce0007fe0100 */
.L_x_3581:
[----:B------:R-:W-:Y:S05]  /*33270*/  BSYNC B3 ;  /* 0x0000000000037941 */ /* 0x000fea0003800000 */
.L_x_3580:
        /* <DEDUP_REMOVED lines=69> */
[----:B------:R-:W-:Y:S02]  /*336d0*/  R2UR UR4, R4 ;  /* 0x00000000040472ca */ /* 0x000fe400000e0000 */
[----:B------:R-:W-:Y:S02]  /*336e0*/  ISETP.LT.OR P1, PT, R66, 0x49, P1 ;  /* 0x000000494200780c */ /* 0x000fe40000f21670 */
[----:B------:R-:W-:Y:S02]  /*336f0*/  R2UR UR5, R5 ;  /* 0x00000000050572ca */ /* 0x000fe400000e0000 */
[----:B------:R-:W-:-:S02]  /*33700*/  FSEL R46, R46, -INF , !P1 ;  /* 0xff8000002e2e7808 */ /* 0x000fc40004800000 */
[----:B------:R-:W-:Y:S02]  /*33710*/  ISETP.GT.AND P1, PT, R64, RZ, !P6 ;  /* 0x000000ff4000720c */ /* 0x000fe40007724270 */
[----:B------:R-:W-:Y:S02]  /*33720*/  ISETP.NE.AND P2, PT, R91, RZ, PT ;  /* 0x000000ff5b00720c */ /* 0x000fe40003f45270 */
[----:B------:R-:W-:Y:S02]  /*33730*/  ISETP.LT.OR P1, PT, R66, 0x1, P1 ;  /* 0x000000014200780c */ /* 0x000fe40000f21670 */
[----:B------:R-:W-:Y:S02]  /*33740*/  ISETP.NE.AND P6, PT, R75, RZ, PT ;  /* 0x000000ff4b00720c */ /* 0x000fe40003fc5270 */
[----:B------:R-:W-:Y:S02]  /*33750*/  FSEL R62, R2, -INF , !P1 ;  /* 0xff800000023e7808 */ /* 0x000fe40004800000 */
[----:B------:R-:W2:Y:S04]  /*33760*/  LDL.64 R2, [R0+0x70] ;  /* 0x0000700000027983 */ /* 0x000ea80000100a00 */
[----:B--2---:R-:W2:Y:S01]  /*33770*/  LD.E.64 R6, desc[UR4][R2.64] ;  /* 0x0000000402067980 */ /* 0x004ea2000c101b00 */
[----:B------:R-:W-:-:S02]  /*33780*/  ISETP.GT.AND P1, PT, R64, 0x49, !P2 ;  /* 0x000000494000780c */ /* 0x000fc40005724270 */
[C---:B------:R-:W-:Y:S02]  /*33790*/  ISETP.GT.AND P3, PT, R64.reuse, 0x50, !P3 ;  /* 0x000000504000780c */ /* 0x040fe40005f64270 */
[C---:B------:R-:W-:Y:S02]  /*337a0*/  ISETP.GT.AND P4, PT, R64.reuse, 0x51, !P4 ;  /* 0x000000514000780c */ /* 0x040fe40006784270 */
[C---:B------:R-:W-:Y:S02]  /*337b0*/  ISETP.GT.AND P5, PT, R64.reuse, 0x58, !P5 ;  /* 0x000000584000780c */ /* 0x040fe40006fa4270 */
[----:B------:R-:W-:Y:S02]  /*337c0*/  ISETP.GT.AND P2, PT, R64, 0x59, !P6 ;  /* 0x000000594000780c */ /* 0x000fe40007744270 */
[C---:B------:R-:W-:Y:S02]  /*337d0*/  ISETP.LT.OR P1, PT, R66.reuse, 0x4a, P1 ;  /* 0x0000004a4200780c */ /* 0x040fe40000f21670 */
[----:B------:R-:W-:-:S02]  /*337e0*/  ISETP.LT.OR P3, PT, R66, 0x51, P3 ;  /* 0x000000514200780c */ /* 0x000fc40001f61670 */
[C---:B------:R-:W-:Y:S02]  /*337f0*/  ISETP.LT.OR P4, PT, R66.reuse, 0x52, P4 ;  /* 0x000000524200780c */ /* 0x040fe40002781670 */
[----:B------:R-:W-:Y:S02]  /*33800*/  ISETP.LT.OR P5, PT, R66, 0x59, P5 ;  /* 0x000000594200780c */ /* 0x000fe40002fa1670 */
[----:B------:R-:W-:Y:S02]  /*33810*/  FSEL R56, R56, -INF , !P4 ;  /* 0xff80000038387808 */ /* 0x000fe40006000000 */
[----:B------:R-:W-:Y:S02]  /*33820*/  ISETP.LT.OR P2, PT, R66, 0x5a, P2 ;  /* 0x0000005a4200780c */ /* 0x000fe40001741670 */
[----:B------:R-:W-:Y:S01]  /*33830*/  FSEL R57, R57, -INF , !P5 ;  /* 0xff80000039397808 */ /* 0x000fe20006800000 */
[----:B------:R-:W3:Y:S01]  /*33840*/  LD.E R66, desc[UR4][R2.64+0x10] ;  /* 0x0000100402427980 */ /* 0x000ee2000c101900 */
[----:B------:R-:W-:-:S02]  /*33850*/  R2UR UR6, R4 ;  /* 0x00000000040672ca */ /* 0x000fc400000e0000 */
[----:B------:R-:W-:Y:S02]  /*33860*/  R2UR UR7, R5 ;  /* 0x00000000050772ca */ /* 0x000fe400000e0000 */
[----:B------:R-:W-:-:S11]  /*33870*/  FSEL R58, R58, -INF , !P2 ;  /* 0xff8000003a3a7808 */ /* 0x000fd60005000000 */
[----:B------:R-:W4:Y:S01]  /*33880*/  LD.E R71, desc[UR6][R2.64+0x14] ;  /* 0x0000140602477980 */ /* 0x000f22000c101900 */
[----:B--2---:R-:W-:Y:S02]  /*33890*/  FMNMX.FTZ R8, R63, R6, !PT ;  /* 0x000000063f087209 */ /* 0x004fe40007810000 */
        /* <DEDUP_REMOVED lines=36> */
[----:B------:R-:W-:Y:S02]  /*33ae0*/  FSEL R64, R45, -INF , !P1 ;  /* 0xff8000002d407808 */ /* 0x000fe40004800000 */
[----:B------:R-:W-:Y:S02]  /*33af0*/  FMNMX.FTZ R9, R46, R9, !PT ;  /* 0x000000092e097209 */ /* 0x000fe40007810000 */
[----:B------:R-:W-:Y:S02]  /*33b00*/  FMNMX.FTZ R8, R55, R8, !PT ;  /* 0x0000000837087209 */ /* 0x000fe40007810000 */
[----:B------:R-:W-:Y:S02]  /*33b10*/  FSEL R65, R54, -INF , !P3 ;  /* 0xff80000036417808 */ /* 0x000fe40005800000 */
        /* <DEDUP_REMOVED lines=8> */
[----:B------:R-:W-:-:S03]  /*33ba0*/  FMNMX.FTZ R9, R58, R45, !PT ;  /* 0x0000002d3a097209 */ /* 0x000fc60007810000 */
[----:B------:R-:W0:Y:S04]  /*33bb0*/  SHFL.BFLY PT, R45, R8, 0x2, 0x1f ;  /* 0x0c401f00082d7f89 */ /* 0x000e2800000e0000 */
[----:B------:R-:W-:Y:S04]  /*33bc0*/  ST.E.64 desc[UR4][R2.64], R8 ;  /* 0x0000000802007985 */ /* 0x000fe8000c101b04 */
[----:B------:R-:W2:Y:S01]  /*33bd0*/  LD.E R69, desc[UR6][R2.64+0x4] ;  /* 0x0000040602457980 */ /* 0x000ea2000c101900 */
[----:B0-----:R-:W-:-:S05]  /*33be0*/  FMNMX.FTZ R45, R8, R45, !PT ;  /* 0x0000002d082d7209 */ /* 0x001fca0007810000 */
[----:B------:R-:W0:Y:S02]  /*33bf0*/  SHFL.BFLY PT, R54, R45, 0x1, 0x1f ;  /* 0x0c201f002d367f89 */ /* 0x000e2400000e0000 */
[----:B0-----:R-:W-:Y:S02]  /*33c00*/  FMNMX.FTZ R67, R45, R54, !PT ;  /* 0x000000362d437209 */ /* 0x001fe40007810000 */
[----:B------:R-:W5:Y:S04]  /*33c10*/  LD.E R54, desc[UR4][R2.64+0x20] ;  /* 0x0000200402367980 */ /* 0x000f68000c101900 */
[----:B------:R-:W-:Y:S04]  /*33c20*/  ST.E desc[UR4][R2.64], R67 ;  /* 0x0000004302007985 */ /* 0x000fe8000c101904 */
[----:B------:R-:W3:Y:S01]  /*33c30*/  LD.E R68, desc[UR6][R2.64] ;  /* 0x0000000602447980 */ /* 0x000ee2000c101900 */
[----:B------:R-:W-:-:S02]  /*33c40*/  R2UR UR8, R4 ;  /* 0x00000000040872ca */ /* 0x000fc400000e0000 */
        /* <DEDUP_REMOVED lines=11> */
[----:B-----5:R-:W-:Y:S02]  /*33d00*/  FMUL.FTZ R45, R45, R54 ;  /* 0x000000362d2d7220 */ /* 0x020fe40000410000 */
[----:B------:R-:W-:-:S04]  /*33d10*/  FMUL.FTZ R54, R54, R7 ;  /* 0x0000000736367220 */ /* 0x000fc80000410000 */
[----:B------:R-:W0:Y:S08]  /*33d20*/  MUFU.EX2 R45, R45 ;  /* 0x0000002d002d7308 */ /* 0x000e300000000800 */
[----:B------:R-:W4:Y:S01]  /*33d30*/  MUFU.EX2 R54, R54 ;  /* 0x0000003600367308 */ /* 0x000f220000000800 */
[----:B------:R-:W-:Y:S01]  /*33d40*/  ST.E desc[UR4][R2.64+0x4], R9 ;  /* 0x0000040902007985 */ /* 0x000fe2000c101904 */
[----:B0-----:R-:W-:Y:S01]  /*33d50*/  FMUL.FTZ R67, R45, R66 ;  /* 0x000000422d437220 */ /* 0x001fe20000410000 */
[----:B----4-:R-:W-:-:S04]  /*33d60*/  FMUL.FTZ R69, R54, R71 ;  /* 0x0000004736457220 */ /* 0x010fc80000410000 */
[----:B------:R0:W-:Y:S04]  /*33d70*/  ST.E desc[UR6][R2.64+0x10], R67 ;  /* 0x0000104302007985 */ /* 0x0001e8000c101906 */
        /* <DEDUP_REMOVED lines=13> */
[----:B------:R-:W-:-:S04]  /*33e50*/  FFMA.FTZ R172, R63, R66, -R3 ;  /* 0x000000423fac7223 */ /* 0x000fc80000010803 */
[-C--:B------:R-:W-:Y:S01]  /*33e60*/  FFMA.FTZ R173, R62, R66.reuse, -R71 ;  /* 0x000000423ead7223 */ /* 0x080fe20000010847 */
[-C--:B------:R-:W-:Y:S01]  /*33e70*/  FFMA.FTZ R79, R79, R66.reuse, -R3 ;  /* 0x000000424f4f7223 */ /* 0x080fe20000010803 */
[----:B------:R-:W3:Y:S01]  /*33e80*/  MUFU.EX2 R172, R172 ;  /* 0x000000ac00ac7308 */ /* 0x000ee20000000800 */
[-C--:B------:R-:W-:Y:S01]  /*33e90*/  FFMA.FTZ R15, R15, R66.reuse, -R71 ;  /* 0x000000420f0f7223 */ /* 0x080fe20000010847 */
[-CC-:B------:R-:W-:Y:S01]  /*33ea0*/  FFMA.FTZ R154, R36, R66.reuse, -R3.reuse ;  /* 0x00000042249a7223 */ /* 0x180fe20000010803 */
[-C--:B------:R-:W-:Y:S01]  /*33eb0*/  FFMA.FTZ R174, R28, R66.reuse, -R3 ;  /* 0x000000421cae7223 */ /* 0x080fe20000010803 */
[-CC-:B------:R-:W-:Y:S01]  /*33ec0*/  FFMA.FTZ R175, R18, R66.reuse, -R71.reuse ;  /* 0x0000004212af7223 */ /* 0x180fe20000010847 */
[----:B------:R-:W-:-:S03]  /*33ed0*/  FFMA.FTZ R36, R21, R66, -R71 ;  /* 0x0000004215247223 */ /* 0x000fc60000010847 */
[----:B------:R-:W-:Y:S01]  /*33ee0*/  MUFU.EX2 R173, R173 ;  /* 0x000000ad00ad7308 */ /* 0x000fe20000000800 */
[-CC-:B------:R-:W-:Y:S01]  /*33ef0*/  FFMA.FTZ R152, R32, R66.reuse, -R3.reuse ;  /* 0x0000004220987223 */ /* 0x180fe20000010803 */
[-C--:B------:R-:W-:Y:S01]  /*33f00*/  FFMA.FTZ R8, R29, R66.reuse, -R3 ;  /* 0x000000421d087223 */ /* 0x080fe20000010803 */
[----:B------:R-:W-:-:S05]  /*33f10*/  FFMA.FTZ R32, R19, R66, -R71 ;  /* 0x0000004213207223 */ /* 0x000fca0000010847 */
[----:B------:R-:W0:Y:S01]  /*33f20*/  MUFU.EX2 R21, R79 ;  /* 0x0000004f00157308 */ /* 0x000e220000000800 */
[----:B------:R-:W-:-:S07]  /*33f30*/  FFMA.FTZ R153, R20, R66, -R71 ;  /* 0x0000004214997223 */ /* 0x000fce0000010847 */
[----:B------:R-:W1:Y:S01]  /*33f40*/  MUFU.EX2 R18, R15 ;  /* 0x0000000f00127308 */ /* 0x000e620000000800 */
[-CC-:B------:R-:W-:Y:S01]  /*33f50*/  FFMA.FTZ R9, R33, R66.reuse, -R3.reuse ;  /* 0x0000004221097223 */ /* 0x180fe20000010803 */
[----:B------:R-:W-:-:S06]  /*33f60*/  FFMA.FTZ R156, R40, R66, -R3 ;  /* 0x00000042289c7223 */ /* 0x000fcc0000010803 */
[----:B------:R-:W-:Y:S01]  /*33f70*/  MUFU.EX2 R174, R174 ;  /* 0x000000ae00ae7308 */ /* 0x000fe20000000800 */
[----:B------:R-:W-:-:S07]  /*33f80*/  FFMA.FTZ R40, R25, R66, -R71 ;  /* 0x0000004219287223 */ /* 0x000fce0000010847 */
[----:B------:R-:W2:Y:S01]  /*33f90*/  MUFU.EX2 R175, R175 ;  /* 0x000000af00af7308 */ /* 0x000ea20000000800 */
[----:B------:R-:W-:-:S07]  /*33fa0*/  FFMA.FTZ R155, R24, R66, -R71 ;  /* 0x00000042189b7223 */ /* 0x000fce0000010847 */
[----:B------:R3:W-:Y:S01]  /*33fb0*/  MUFU.EX2 R19, R8 ;  /* 0x0000000800137308 */ /* 0x0007e20000000800 */
[----:B------:R-:W-:-:S07]  /*33fc0*/  FFMA.FTZ R162, R49, R66, -R3 ;  /* 0x0000004231a27223 */ /* 0x000fce0000010803 */
[----:B------:R-:W5:Y:S01]  /*33fd0*/  MUFU.EX2 R20, R32 ;  /* 0x0000002000147308 */ /* 0x000f620000000800 */
[----:B---3--:R-:W-:Y:S01]  /*33fe0*/  FADD.FTZ R8, R172, R67 ;  /* 0x00000043ac087221 */ /* 0x008fe20000010000 */
[----:B------:R-:W-:-:S06]  /*33ff0*/  FFMA.FTZ R14, R14, R66, -R3 ;  /* 0x000000420e0e7223 */ /* 0x000fcc0000010803 */
[----:B------:R-:W3:Y:S01]  /*34000*/  MUFU.EX2 R152, R152 ;  /* 0x0000009800987308 */ /* 0x000ee20000000800 */
[----:B0-----:R-:W-:Y:S01]  /*34010*/  FADD.FTZ R49, R21, R8 ;  /* 0x0000000815317221 */ /* 0x001fe20000010000 */
[----:B------:R-:W-:-:S06]  /*34020*/  FFMA.FTZ R165, R42, R66, -R71 ;  /* 0x000000422aa57223 */ /* 0x000fcc0000010847 */
[----:B------:R4:W-:Y:S01]  /*34030*/  MUFU.EX2 R25, R9 ;  /* 0x0000000900197308 */ /* 0x0009e20000000800 */
[----:B------:R-:W-:-:S07]  /*34040*/  FFMA.FTZ R42, R43, R66, -R71 ;  /* 0x000000422b2a7223 */ /* 0x000fce0000010847 */
[----:B------:R-:W0:Y:S01]  /*34050*/  MUFU.EX2 R153, R153 ;  /* 0x0000009900997308 */ /* 0x000e220000000800 */
[----:B----4-:R-:W-:Y:S01]  /*34060*/  FADD.FTZ R9, R173, R68 ;  /* 0x00000044ad097221 */ /* 0x010fe20000010000 */
[----:B------:R-:W-:-:S03]  /*34070*/  FFMA.FTZ R28, R37, R66, -R3 ;  /* 0x00000042251c7223 */ /* 0x000fc60000010803 */
[----:B-1----:R-:W-:-:S03]  /*34080*/  FADD.FTZ R8, R18, R9 ;  /* 0x0000000912087221 */ /* 0x002fc60000010000 */
[----:B------:R-:W1:Y:S01]  /*34090*/  MUFU.EX2 R24, R36 ;  /* 0x0000002400187308 */ /* 0x000e620000000800 */
[----:B--2---:R-:W-:Y:S01]  /*340a0*/  FADD.FTZ R9, R175, R8 ;  /* 0x00000008af097221 */ /* 0x004fe20000010000 */
[-C--:B------:R-:W-:Y:S01]  /*340b0*/  FFMA.FTZ R158, R44, R66.reuse, -R3 ;  /* 0x000000422c9e7223 */ /* 0x080fe20000010803 */
[-CC-:B------:R-:W-:Y:S01]  /*340c0*/  FFMA.FTZ R157, R26, R66.reuse, -R71.reuse ;  /* 0x000000421a9d7223 */ /* 0x180fe20000010847 */
[----:B------:R-:W-:-:S04]  /*340d0*/  FFMA.FTZ R44, R27, R66, -R71 ;  /* 0x000000421b2c7223 */ /* 0x000fc80000010847 */
[----:B------:R-:W2:Y:S01]  /*340e0*/  MUFU.EX2 R154, R154 ;  /* 0x0000009a009a7308 */ /* 0x000ea20000000800 */
[----:B-----5:R-:W-:Y:S01]  /*340f0*/  FADD.FTZ R8, R20, R9 ;  /* 0x0000000914087221 */ /* 0x020fe20000010000 */
[----:B------:R-:W-:-:S06]  /*34100*/  FFMA.FTZ R29, R41, R66, -R3 ;  /* 0x00000042291d7223 */ /* 0x000fcc0000010803 */
[----:B------:R4:W-:Y:S08]  /*34110*/  MUFU.EX2 R43, R14 ;  /* 0x0000000e002b7308 */ /* 0x0009f00000000800 */
[----:B------:R-:W5:Y:S01]  /*34120*/  MUFU.EX2 R155, R155 ;  /* 0x0000009b009b7308 */ /* 0x000f620000000800 */
[----:B----4-:R-:W-:-:S04]  /*34130*/  FADD.FTZ R14, R174, R49 ;  /* 0x00000031ae0e7221 */ /* 0x010fc80000010000 */
[----:B------:R-:W-:-:S03]  /*34140*/  FADD.FTZ R15, R19, R14 ;  /* 0x0000000e130f7221 */ /* 0x000fc60000010000 */
[----:B------:R-:W4:Y:S01]  /*34150*/  MUFU.EX2 R27, R28 ;  /* 0x0000001c001b7308 */ /* 0x000f220000000800 */
[----:B---3--:R-:W-:Y:S01]  /*34160*/  FADD.FTZ R14, R152, R15 ;  /* 0x0000000f980e7221 */ /* 0x008fe20000010000 */
[----:B0-----:R-:W-:-:S06]  /*34170*/  FADD.FTZ R9, R153, R8 ;  /* 0x0000000899097221 */ /* 0x001fcc0000010000 */
[----:B------:R-:W0:Y:S01]  /*34180*/  MUFU.EX2 R26, R40 ;  /* 0x00000028001a7308 */ /* 0x000e220000000800 */
[----:B------:R-:W-:Y:S01]  /*34190*/  FFMA.FTZ R159, R30, R66, -R71 ;  /* 0x000000421e9f7223 */ /* 0x000fe20000010847 */
[----:B------:R-:W-:Y:S01]  /*341a0*/  FADD.FTZ R15, R25, R14 ;  /* 0x0000000e190f7221 */ /* 0x000fe20000010000 */
[----:B-1----:R-:W-:-:S05]  /*341b0*/  FADD.FTZ R8, R24, R9 ;  /* 0x0000000918087221 */ /* 0x002fca0000010000 */
[----:B------:R-:W1:Y:S01]  /*341c0*/  MUFU.EX2 R156, R156 ;  /* 0x0000009c009c7308 */ /* 0x000e620000000800 */
[----:B------:R-:W-:-:S07]  /*341d0*/  FFMA.FTZ R30, R31, R66, -R71 ;  /* 0x000000421f1e7223 */ /* 0x000fce0000010847 */
[----:B------:R-:W3:Y:S01]  /*341e0*/  MUFU.EX2 R157, R157 ;  /* 0x0000009d009d7308 */ /* 0x000ee20000000800 */
[----:B------:R-:W-:Y:S01]  /*341f0*/  FFMA.FTZ R81, R81, R66, -R3 ;  /* 0x0000004251517223 */ /* 0x000fe20000010803 */
[----:B--2---:R-:W-:Y:S01]  /*34200*/  FADD.FTZ R14, R154, R15 ;  /* 0x0000000f9a0e7221 */ /* 0x004fe20000010000 */
[----:B-----5:R-:W-:-:S05]  /*34210*/  FADD.FTZ R9, R155, R8 ;  /* 0x000000089b097221 */ /* 0x020fca0000010000 */
[----:B------:R-:W2:Y:S01]  /*34220*/  MUFU.EX2 R29, R29 ;  /* 0x0000001d001d7308 */ /* 0x000ea20000000800 */
[-C--:B------:R-:W-:Y:S01]  /*34230*/  FFMA.FTZ R160, R47, R66.reuse, -R3 ;  /* 0x000000422fa07223 */ /* 0x080fe20000010803 */
[----:B------:R-:W-:-:S06]  /*34240*/  FFMA.FTZ R161, R34, R66, -R71 ;  /* 0x0000004222a17223 */ /* 0x000fcc0000010847 */
[----:B------:R-:W5:Y:S01]  /*34250*/  MUFU.EX2 R28, R44 ;  /* 0x0000002c001c7308 */ /* 0x000f620000000800 */
[----:B----4-:R-:W-:Y:S01]  /*34260*/  FADD.FTZ R15, R27, R14 ;  /* 0x0000000e1b0f7221 */ /* 0x010fe20000010000 */
[----:B0-----:R-:W-:-:S06]  /*34270*/  FADD.FTZ R8, R26, R9 ;  /* 0x000000091a087221 */ /* 0x001fcc0000010000 */
[----:B------:R-:W0:Y:S01]  /*34280*/  MUFU.EX2 R158, R158 ;  /* 0x0000009e009e7308 */ /* 0x000e220000000800 */
[----:B------:R-:W-:-:S07]  /*34290*/  FFMA.FTZ R33, R48, R66, -R3 ;  /* 0x0000004230217223 */ /* 0x000fce0000010803 */
[----:B------:R-:W4:Y:S01]  /*342a0*/  MUFU.EX2 R159, R159 ;  /* 0x0000009f009f7308 */ /* 0x000f220000000800 */
[----:B------:R-:W-:Y:S01]  /*342b0*/  FFMA.FTZ R47, R35, R66, -R71 ;  /* 0x00000042232f7223 */ /* 0x000fe20000010847 */
[----:B-1----:R-:W-:Y:S01]  /*342c0*/  FADD.FTZ R14, R156, R15 ;  /* 0x0000000f9c0e7221 */ /* 0x002fe20000010000 */
[----:B---3--:R-:W-:-:S05]  /*342d0*/  FADD.FTZ R9, R157, R8 ;  /* 0x000000089d097221 */ /* 0x008fca0000010000 */
[----:B------:R-:W1:Y:S01]  /*342e0*/  MUFU.EX2 R31, R81 ;  /* 0x00000051001f7308 */ /* 0x000e620000000800 */
[----:B------:R-:W-:-:S07]  /*342f0*/  FFMA.FTZ R163, R38, R66, -R71 ;  /* 0x0000004226a37223 */ /* 0x000fce0000010847 */
[----:B------:R-:W3:Y:S01]  /*34300*/  MUFU.EX2 R30, R30 ;  /* 0x0000001e001e7308 */ /* 0x000ee20000000800 */
[----:B--2---:R-:W-:Y:S01]  /*34310*/  FADD.FTZ R15, R29, R14 ;  /* 0x0000000e1d0f7221 */ /* 0x004fe20000010000 */
[----:B-----5:R-:W-:-:S06]  /*34320*/  FADD.FTZ R8, R28, R9 ;  /* 0x000000091c087221 */ /* 0x020fcc0000010000 */
[----:B------:R-:W2:Y:S01]  /*34330*/  MUFU.EX2 R160, R160 ;  /* 0x000000a000a07308 */ /* 0x000ea20000000800 */
[----:B------:R-:W-:-:S07]  /*34340*/  FFMA.FTZ R34, R39, R66, -R71 ;  /* 0x0000004227227223 */ /* 0x000fce0000010847 */
[----:B------:R-:W5:Y:S01]  /*34350*/  MUFU.EX2 R161, R161 ;  /* 0x000000a100a17308 */ /* 0x000f620000000800 */
[----:B------:R-:W-:Y:S01]  /*34360*/  FFMA.FTZ R50, R50, R66, -R3 ;  /* 0x0000004232327223 */ /* 0x000fe20000010803 */
[----:B0-----:R-:W-:Y:S01]  /*34370*/  FADD.FTZ R14, R158, R15 ;  /* 0x0000000f9e0e7221 */ /* 0x001fe20000010000 */
[----:B----4-:R-:W-:-:S05]  /*34380*/  FADD.FTZ R9, R159, R8 ;  /* 0x000000089f097221 */ /* 0x010fca0000010000 */
[----:B------:R-:W0:Y:S01]  /*34390*/  MUFU.EX2 R33, R33 ;  /* 0x0000002100217308 */ /* 0x000e220000000800 */
[----:B------:R-:W-:-:S07]  /*343a0*/  FFMA.FTZ R164, R51, R66, -R3 ;  /* 0x0000004233a47223 */ /* 0x000fce0000010803 */
[----:B------:R-:W4:Y:S01]  /*343b0*/  MUFU.EX2 R32, R47 ;  /* 0x0000002f00207308 */ /* 0x000f220000000800 */
[----:B-1----:R-:W-:Y:S01]  /*343c0*/  FADD.FTZ R15, R31, R14 ;  /* 0x0000000e1f0f7221 */ /* 0x002fe20000010000 */
[----:B---3--:R-:W-:-:S06]  /*343d0*/  FADD.FTZ R8, R30, R9 ;  /* 0x000000091e087221 */ /* 0x008fcc0000010000 */
[----:B------:R-:W1:Y:S01]  /*343e0*/  MUFU.EX2 R162, R162 ;  /* 0x000000a200a27308 */ /* 0x000e620000000800 */
[----:B------:R-:W-:-:S07]  /*343f0*/  FFMA.FTZ R37, R52, R66, -R3 ;  /* 0x0000004234257223 */ /* 0x000fce0000010803 */
[----:B------:R-:W3:Y:S01]  /*34400*/  MUFU.EX2 R163, R163 ;  /* 0x000000a300a37308 */ /* 0x000ee20000000800 */
[----:B--2---:R-:W-:Y:S01]  /*34410*/  FADD.FTZ R14, R160, R15 ;  /* 0x0000000fa00e7221 */ /* 0x004fe20000010000 */
[----:B-----5:R-:W-:-:S06]  /*34420*/  FADD.FTZ R9, R161, R8 ;  /* 0x00000008a1097221 */ /* 0x020fcc0000010000 */
[----:B------:R-:W2:Y:S01]  /*34430*/  MUFU.EX2 R35, R50 ;  /* 0x0000003200237308 */ /* 0x000ea20000000800 */
[-C--:B------:R-:W-:Y:S01]  /*34440*/  FFMA.FTZ R166, R53, R66.reuse, -R3 ;  /* 0x0000004235a67223 */ /* 0x080fe20000010803 */
[----:B------:R-:W-:-:S06]  /*34450*/  FFMA.FTZ R167, R46, R66, -R71 ;  /* 0x000000422ea77223 */ /* 0x000fcc0000010847 */
[----:B------:R-:W5:Y:S01]  /*34460*/  MUFU.EX2 R34, R34 ;  /* 0x0000002200227308 */ /* 0x000f620000000800 */
[----:B0-----:R-:W-:Y:S01]  /*34470*/  FADD.FTZ R15, R33, R14 ;  /* 0x0000000e210f7221 */ /* 0x001fe20000010000 */
[----:B----4-:R-:W-:-:S06]  /*34480*/  FADD.FTZ R8, R32, R9 ;  /* 0x0000000920087221 */ /* 0x010fcc0000010000 */
[----:B------:R-:W0:Y:S01]  /*34490*/  MUFU.EX2 R164, R164 ;  /* 0x000000a400a47308 */ /* 0x000e220000000800 */
[----:B------:R-:W-:-:S07]  /*344a0*/  FFMA.FTZ R38, R64, R66, -R71 ;  /* 0x0000004240267223 */ /* 0x000fce0000010847 */
[----:B------:R-:W4:Y:S01]  /*344b0*/  MUFU.EX2 R165, R165 ;  /* 0x000000a500a57308 */ /* 0x000f220000000800 */
[----:B------:R-:W-:Y:S01]  /*344c0*/  FFMA.FTZ R55, R55, R66, -R3 ;  /* 0x0000004237377223 */ /* 0x000fe20000010803 */
[----:B-1----:R-:W-:Y:S01]  /*344d0*/  FADD.FTZ R14, R162, R15 ;  /* 0x0000000fa20e7221 */ /* 0x002fe20000010000 */
[----:B---3--:R-:W-:-:S05]  /*344e0*/  FADD.FTZ R9, R163, R8 ;  /* 0x00000008a3097221 */ /* 0x008fca0000010000 */
[----:B------:R-:W1:Y:S01]  /*344f0*/  MUFU.EX2 R37, R37 ;  /* 0x0000002500257308 */ /* 0x000e620000000800 */
[-C--:B------:R-:W-:Y:S01]  /*34500*/  FFMA.FTZ R168, R59, R66.reuse, -R3 ;  /* 0x000000423ba87223 */ /* 0x080fe20000010803 */
[----:B------:R-:W-:-:S06]  /*34510*/  FFMA.FTZ R169, R65, R66, -R71 ;  /* 0x0000004241a97223 */ /* 0x000fcc0000010847 */
        /* <DEDUP_REMOVED lines=15> */
[----:B------:R-:W1:Y:S08]  /*34610*/  MUFU.EX2 R168, R168 ;  /* 0x000000a800a87308 */ /* 0x000e700000000800 */
[----:B------:R-:W3:Y:S01]  /*34620*/  MUFU.EX2 R169, R169 ;  /* 0x000000a900a97308 */ /* 0x000ee20000000800 */
[----:B------:R-:W-:Y:S01]  /*34630*/  FFMA.FTZ R3, R58, R66, -R71 ;  /* 0x000000423a037223 */ /* 0x000fe20000010847 */
[----:B--2---:R-:W-:Y:S01]  /*34640*/  FADD.FTZ R14, R166, R15 ;  /* 0x0000000fa60e7221 */ /* 0x004fe20000010000 */
[----:B-----5:R-:W-:-:S05]  /*34650*/  FADD.FTZ R9, R167, R8 ;  /* 0x00000008a7097221 */ /* 0x020fca0000010000 */
[----:B------:R-:W2:Y:S08]  /*34660*/  MUFU.EX2 R41, R41 ;  /* 0x0000002900297308 */ /* 0x000eb00000000800 */
[----:B------:R-:W5:Y:S01]  /*34670*/  MUFU.EX2 R56, R56 ;  /* 0x0000003800387308 */ /* 0x000f620000000800 */
[----:B0-----:R-:W-:Y:S01]  /*34680*/  FADD.FTZ R15, R39, R14 ;  /* 0x0000000e270f7221 */ /* 0x001fe20000010000 */
[----:B----4-:R-:W-:-:S06]  /*34690*/  FADD.FTZ R8, R38, R9 ;  /* 0x0000000926087221 */ /* 0x010fcc0000010000 */
[----:B------:R-:W0:Y:S08]  /*346a0*/  MUFU.EX2 R170, R170 ;  /* 0x000000aa00aa7308 */ /* 0x000e300000000800 */
[----:B------:R-:W4:Y:S01]  /*346b0*/  MUFU.EX2 R171, R2 ;  /* 0x0000000200ab7308 */ /* 0x000f220000000800 */
[----:B-1----:R-:W-:Y:S01]  /*346c0*/  FADD.FTZ R14, R168, R15 ;  /* 0x0000000fa80e7221 */ /* 0x002fe20000010000 */
[----:B---3--:R-:W-:-:S06]  /*346d0*/  FADD.FTZ R9, R169, R8 ;  /* 0x00000008a9097221 */ /* 0x008fcc0000010000 */
[----:B------:R1:W3:Y:S01]  /*346e0*/  MUFU.EX2 R40, R3 ;  /* 0x0000000300287308 */ /* 0x0002e20000000800 */
[----:B--2---:R-:W-:Y:S01]  /*346f0*/  FADD.FTZ R15, R41, R14 ;  /* 0x0000000e290f7221 */ /* 0x004fe20000010000 */
[----:B-----5:R-:W-:-:S03]  /*34700*/  FADD.FTZ R8, R56, R9 ;  /* 0x0000000938087221 */ /* 0x020fc60000010000 */
[----:B0-----:R-:W-:Y:S01]  /*34710*/  FADD.FTZ R14, R170, R15 ;  /* 0x0000000faa0e7221 */ /* 0x001fe20000010000 */
[----:B----4-:R-:W-:-:S03]  /*34720*/  FADD.FTZ R9, R171, R8 ;  /* 0x00000008ab097221 */ /* 0x010fc60000010000 */
[----:B-1----:R-:W-:Y:S01]  /*34730*/  FADD.FTZ R3, R43, R14 ;  /* 0x0000000e2b037221 */ /* 0x002fe20000010000 */
[----:B---3--:R-:W-:-:S04]  /*34740*/  FADD.FTZ R15, R40, R9 ;  /* 0x00000009280f7221 */ /* 0x008fc80000010000 */
[----:B------:R-:W-:Y:S04]  /*34750*/  ST.E desc[UR4][R6.64+0x10], R3 ;  /* 0x0000100306007985 */ /* 0x000fe8000c101904 */
[----:B------:R0:W-:Y:S04]  /*34760*/  ST.E desc[UR6][R6.64+0x14], R15 ;  /* 0x0000140f06007985 */ /* 0x0001e8000c101906 */
[----:B------:R-:W2:Y:S01]  /*34770*/  LDL.64 R8, [R0+0x80] ;  /* 0x0000800000087983 */ /* 0x000ea20000100a00 */
[C---:B------:R-:W-:Y:S02]  /*34780*/  R2UR UR18, R4.reuse ;  /* 0x00000000041272ca */ /* 0x040fe400000e0000 */
[----:B------:R-:W-:Y:S01]  /*34790*/  R2UR UR19, R5 ;  /* 0x00000000051372ca */ /* 0x000fe200000e0000 */
[----:B--2---:R-:W2:Y:S04]  /*347a0*/  LD.E R2, desc[UR4][R8.64] ;  /* 0x0000000408027980 */ /* 0x004ea8000c101900 */
[----:B------:R-:W3:Y:S04]  /*347b0*/  LD.E R48, desc[UR4][R8.64+0x30] ;  /* 0x0000300408307980 */ /* 0x000ee8000c101900 */
        /* <DEDUP_REMOVED lines=16> */
[----:B------:R-:W-:-:S02]  /*348c0*/  R2UR UR10, R4 ;  /* 0x00000000040a72ca */ /* 0x000fc400000e0000 */
[C---:B------:R-:W-:Y:S01]  /*348d0*/  R2UR UR11, R5.reuse ;  /* 0x00000000050b72ca */ /* 0x040fe200000e0000 */
[----:B------:R-:W5:Y:S01]  /*348e0*/  LD.E R92, desc[UR18][R8.64+0xd0] ;  /* 0x0000d012085c7980 */ /* 0x000f62000c101900 */
[C---:B------:R-:W-:Y:S02]  /*348f0*/  R2UR UR12, R4.reuse ;  /* 0x00000000040c72ca */ /* 0x040fe400000e0000 */
[C---:B------:R-:W-:Y:S01]  /*34900*/  R2UR UR13, R5.reuse ;  /* 0x00000000050d72ca */ /* 0x040fe200000e0000 */
[----:B------:R-:W5:Y:S01]  /*34910*/  LD.E R108, desc[UR18][R8.64+0x110] ;  /* 0x00011012086c7980 */ /* 0x000f62000c101900 */
[C---:B------:R-:W-:Y:S02]  /*34920*/  R2UR UR14, R4.reuse ;  /* 0x00000000040e72ca */ /* 0x040fe400000e0000 */
[----:B------:R-:W-:Y:S02]  /*34930*/  R2UR UR15, R5 ;  /* 0x00000000050f72ca */ /* 0x000fe400000e0000 */
[----:B------:R-:W-:-:S02]  /*34940*/  R2UR UR16, R4 ;  /* 0x00000000041072ca */ /* 0x000fc400000e0000 */
[----:B------:R-:W-:Y:S01]  /*34950*/  R2UR UR17, R5 ;  /* 0x00000000051172ca */ /* 0x000fe200000e0000 */
        /* <DEDUP_REMOVED lines=22> */
[----:B--2---:R-:W-:-:S03]  /*34ac0*/  FMUL.FTZ R3, R45, R2 ;  /* 0x000000022d037220 */ /* 0x004fc60000410000 */
[----:B------:R-:W2:Y:S04]  /*34ad0*/  LD.E R2, desc[UR18][R8.64+0x150] ;  /* 0x0001501208027980 */ /* 0x000ea8000c101900 */
[----:B------:R3:W-:Y:S02]  /*34ae0*/  ST.E desc[UR4][R8.64], R3 ;  /* 0x0000000308007985 */ /* 0x0007e4000c101904 */
[----:B---3--:R-:W-:-:S05]  /*34af0*/  FMUL.FTZ R3, R45, R48 ;  /* 0x000000302d037220 */ /* 0x008fca0000410000 */
[----:B------:R4:W-:Y:S02]  /*34b00*/  ST.E desc[UR4][R8.64+0x30], R3 ;  /* 0x0000300308007985 */ /* 0x0009e4000c101904 */
[----:B----4-:R-:W-:-:S05]  /*34b10*/  FMUL.FTZ R3, R45, R64 ;  /* 0x000000402d037220 */ /* 0x010fca0000410000 */
[----:B------:R5:W-:Y:S02]  /*34b20*/  ST.E desc[UR4][R8.64+0x60], R3 ;  /* 0x0000600308007985 */ /* 0x000be4000c101904 */
[----:B-----5:R-:W-:-:S05]  /*34b30*/  FMUL.FTZ R3, R45, R78 ;  /* 0x0000004e2d037220 */ /* 0x020fca0000410000 */
[----:B------:R0:W-:Y:S02]  /*34b40*/  ST.E desc[UR4][R8.64+0x94], R3 ;  /* 0x0000940308007985 */ /* 0x0001e4000c101904 */
[----:B0-----:R-:W-:-:S05]  /*34b50*/  FMUL.FTZ R3, R45, R94 ;  /* 0x0000005e2d037220 */ /* 0x001fca0000410000 */
[----:B------:R0:W-:Y:S02]  /*34b60*/  ST.E desc[UR4][R8.64+0xd4], R3 ;  /* 0x0000d40308007985 */ /* 0x0001e4000c101904 */
[----:B0-----:R-:W-:-:S05]  /*34b70*/  FMUL.FTZ R3, R45, R110 ;  /* 0x0000006e2d037220 */ /* 0x001fca0000410000 */
[----:B------:R2:W-:Y:S02]  /*34b80*/  ST.E desc[UR4][R8.64+0x114], R3 ;  /* 0x0001140308007985 */ /* 0x0005e4000c101904 */
[C---:B--2---:R-:W-:Y:S02]  /*34b90*/  FMUL.FTZ R3, R45.reuse, R2 ;  /* 0x000000022d037220 */ /* 0x044fe40000410000 */
[----:B------:R-:W2:Y:S01]  /*34ba0*/  LD.E R2, desc[UR6][R8.64+0x154] ;  /* 0x0001540608027980 */ /* 0x000ea2000c101900 */
[----:B------:R-:W-:-:S05]  /*34bb0*/  FMUL.FTZ R7, R45, R14 ;  /* 0x0000000e2d077220 */ /* 0x000fca0000410000 */
[----:B------:R0:W-:Y:S02]  /*34bc0*/  ST.E desc[UR6][R8.64+0x4], R7 ;  /* 0x0000040708007985 */ /* 0x0001e4000c101906 */
[----:B0-----:R-:W-:-:S05]  /*34bd0*/  FMUL.FTZ R7, R45, R50 ;  /* 0x000000322d077220 */ /* 0x001fca0000410000 */
        /* <DEDUP_REMOVED lines=73> */
[----:B------:R-:W-:Y:S04]  /*35070*/  ST.E desc[UR4][R8.64+0x1d0], R7 ;  /* 0x0001d00708007985 */ /* 0x000fe8000c101904 */
[----:B------:R0:W-:Y:S04]  /*35080*/  ST.E desc[UR4][R8.64+0x1e0], R3 ;  /* 0x0001e00308007985 */ /* 0x0001e8000c101904 */
[----:B0-----:R-:W3:Y:S01]  /*35090*/  LD.E R3, desc[UR6][R8.64+0x8] ;  /* 0x0000080608037980 */ /* 0x001ee2000c101900 */
[----:B--2---:R-:W-:-:S03]  /*350a0*/  FMUL.FTZ R7, R45, R2 ;  /* 0x000000022d077220 */ /* 0x004fc60000410000 */
[----:B------:R-:W2:Y:S04]  /*350b0*/  LD.E R2, desc[UR6][R8.64+0x1f0] ;  /* 0x0001f00608027980 */ /* 0x000ea8000c101900 */
[----:B------:R0:W-:Y:S04]  /*350c0*/  ST.E desc[UR4][R8.64+0x1e4], R7 ;  /* 0x0001e40708007985 */ /* 0x0001e8000c101904 */
[----:B0-----:R-:W4:Y:S01]  /*350d0*/  LD.E R7, desc[UR6][R8.64+0xc] ;  /* 0x00000c0608077980 */ /* 0x001f22000c101900 */
[----:B---3--:R-:W-:-:S03]  /*350e0*/  FMUL.FTZ R3, R54, R3 ;  /* 0x0000000336037220 */ /* 0x008fc60000410000 */
[----:B------:R-:W-:Y:S04]  /*350f0*/  ST.E desc[UR4][R8.64+0x1d4], R15 ;  /* 0x0001d40f08007985 */ /* 0x000fe8000c101904 */
[----:B------:R0:W-:Y:S04]  /*35100*/  ST.E desc[UR4][R8.64+0x8], R3 ;  /* 0x0000080308007985 */ /* 0x0001e8000c101904 */
[----:B0-----:R-:W3:Y:S01]  /*35110*/  LD.E R3, desc[UR6][R8.64+0x1c] ;  /* 0x00001c0608037980 */ /* 0x001ee2000c101900 */
[----:B--2---:R-:W-:-:S03]  /*35120*/  FMUL.FTZ R15, R45, R2 ;  /* 0x000000022d0f7220 */ /* 0x004fc60000410000 */
[----:B------:R-:W2:Y:S04]  /*35130*/  LD.E R2, desc[UR6][R8.64+0x1f4] ;  /* 0x0001f40608027980 */ /* 0x000ea8000c101900 */
[----:B------:R0:W-:Y:S01]  /*35140*/  ST.E desc[UR4][R8.64+0x1f0], R15 ;  /* 0x0001f00f08007985 */ /* 0x0001e2000c101904 */
[----:B----4-:R-:W-:-:S03]  /*35150*/  FMUL.FTZ R7, R54, R7 ;  /* 0x0000000736077220 */ /* 0x010fc60000410000 */
[----:B0-----:R-:W4:Y:S04]  /*35160*/  LD.E R15, desc[UR6][R8.64+0x18] ;  /* 0x00001806080f7980 */ /* 0x001f28000c101900 */
[----:B------:R0:W-:Y:S04]  /*35170*/  ST.E desc[UR4][R8.64+0xc], R7 ;  /* 0x00000c0708007985 */ /* 0x0001e8000c101904 */
[----:B0-----:R-:W5:Y:S01]  /*35180*/  LD.E R7, desc[UR6][R8.64+0x28] ;  /* 0x0000280608077980 */ /* 0x001f62000c101900 */
[----:B---3--:R-:W-:-:S05]  /*35190*/  FMUL.FTZ R3, R54, R3 ;  /* 0x0000000336037220 */ /* 0x008fca0000410000 */
[----:B------:R0:W-:Y:S04]  /*351a0*/  ST.E desc[UR4][R8.64+0x1c], R3 ;  /* 0x00001c0308007985 */ /* 0x0001e8000c101904 */
[----:B0-----:R-:W3:Y:S01]  /*351b0*/  LD.E R3, desc[UR6][R8.64+0x38] ;  /* 0x0000380608037980 */ /* 0x001ee2000c101900 */
[----:B----4-:R-:W-:-:S05]  /*351c0*/  FMUL.FTZ R15, R54, R15 ;  /* 0x0000000f360f7220 */ /* 0x010fca0000410000 */
[----:B------:R0:W-:Y:S01]  /*351d0*/  ST.E desc[UR4][R8.64+0x18], R15 ;  /* 0x0000180f08007985 */ /* 0x0001e2000c101904 */
[----:B-----5:R-:W-:-:S03]  /*351e0*/  FMUL.FTZ R7, R54, R7 ;  /* 0x0000000736077220 */ /* 0x020fc60000410000 */
        /* <DEDUP_REMOVED lines=39> */
[C---:B------:R-:W-:Y:S01]  /*35460*/  FMUL.FTZ R47, R45.reuse, R6 ;  /* 0x000000062d2f7220 */ /* 0x040fe20000410000 */
[C---:B------:R-:W-:Y:S01]  /*35470*/  FMUL.FTZ R49, R45.reuse, R44 ;  /* 0x0000002c2d317220 */ /* 0x040fe20000410000 */
[C---:B------:R-:W-:Y:S01]  /*35480*/  FMUL.FTZ R51, R45.reuse, R46 ;  /* 0x0000002e2d337220 */ /* 0x040fe20000410000 */
[----:B------:R-:W-:-:S02]  /*35490*/  FMUL.FTZ R53, R45, R60 ;  /* 0x0000003c2d357220 */ /* 0x000fc40000410000 */
[----:B------:R0:W-:Y:S04]  /*354a0*/  ST.E desc[UR10][R8.64+0x14], R47 ;  /* 0x0000142f08007985 */ /* 0x0001e8000c10190a */
[----:B------:R1:W-:Y:S01]  /*354b0*/  ST.E desc[UR12][R8.64+0x20], R49 ;  /* 0x0000203108007985 */ /* 0x0003e2000c10190c */
[C---:B0-----:R-:W-:Y:S01]  /*354c0*/  FMUL.FTZ R47, R45.reuse, R58 ;  /* 0x0000003a2d2f7220 */ /* 0x041fe20000410000 */
[C---:B-1----:R-:W-:Y:S02]  /*354d0*/  FMUL.FTZ R49, R45.reuse, R62 ;  /* 0x0000003e2d317220 */ /* 0x042fe40000410000 */
[----:B------:R0:W-:Y:S04]  /*354e0*/  ST.E desc[UR14][R8.64+0x24], R51 ;  /* 0x0000243308007985 */ /* 0x0001e8000c10190e */
[----:B------:R1:W-:Y:S04]  /*354f0*/  ST.E desc[UR10][R8.64+0x44], R47 ;  /* 0x0000442f08007985 */ /* 0x0003e8000c10190a */
[----:B------:R2:W-:Y:S04]  /*35500*/  ST.E desc[UR16][R8.64+0x50], R53 ;  /* 0x0000503508007985 */ /* 0x0005e8000c101910 */
[----:B------:R3:W-:Y:S01]  /*35510*/  ST.E desc[UR12][R8.64+0x54], R49 ;  /* 0x0000543108007985 */ /* 0x0007e2000c10190c */
[C---:B0-----:R-:W-:Y:S01]  /*35520*/  FMUL.FTZ R51, R45.reuse, R72 ;  /* 0x000000482d337220 */ /* 0x041fe20000410000 */
[C---:B-1----:R-:W-:Y:S01]  /*35530*/  FMUL.FTZ R47, R45.reuse, R70 ;  /* 0x000000462d2f7220 */ /* 0x042fe20000410000 */
[C---:B--2---:R-:W-:Y:S01]  /*35540*/  FMUL.FTZ R53, R45.reuse, R76 ;  /* 0x0000004c2d357220 */ /* 0x044fe20000410000 */
[----:B---3--:R-:W-:-:S03]  /*35550*/  FMUL.FTZ R49, R45, R74 ;  /* 0x0000004a2d317220 */ /* 0x008fc60000410000 */
[----:B------:R0:W-:Y:S04]  /*35560*/  ST.E desc[UR10][R8.64+0x74], R47 ;  /* 0x0000742f08007985 */ /* 0x0001e8000c10190a */
[----:B------:R1:W-:Y:S04]  /*35570*/  ST.E desc[UR14][R8.64+0x80], R51 ;  /* 0x0000803308007985 */ /* 0x0003e8000c10190e */
[----:B------:R2:W-:Y:S04]  /*35580*/  ST.E desc[UR12][R8.64+0x84], R49 ;  /* 0x0000843108007985 */ /* 0x0005e8000c10190c */
[----:B------:R3:W-:Y:S01]  /*35590*/  ST.E desc[UR16][R8.64+0x90], R53 ;  /* 0x0000903508007985 */ /* 0x0007e2000c101910 */
[C---:B0-----:R-:W-:Y:S01]  /*355a0*/  FMUL.FTZ R47, R45.reuse, R84 ;  /* 0x000000542d2f7220 */ /* 0x041fe20000410000 */
[C---:B-1----:R-:W-:Y:S01]  /*355b0*/  FMUL.FTZ R51, R45.reuse, R88 ;  /* 0x000000582d337220 */ /* 0x042fe20000410000 */
[C---:B--2---:R-:W-:Y:S01]  /*355c0*/  FMUL.FTZ R49, R45.reuse, R86 ;  /* 0x000000562d317220 */ /* 0x044fe20000410000 */
[----:B---3--:R-:W-:-:S02]  /*355d0*/  FMUL.FTZ R53, R45, R90 ;  /* 0x0000005a2d357220 */ /* 0x008fc40000410000 */
[----:B------:R0:W-:Y:S01]  /*355e0*/  ST.E desc[UR10][R8.64+0xb0], R47 ;  /* 0x0000b02f08007985 */ /* 0x0001e2000c10190a */
[----:B------:R-:W-:-:S03]  /*355f0*/  FMUL.FTZ R55, R45, R92 ;  /* 0x0000005c2d377220 */ /* 0x000fc60000410000 */
[----:B------:R1:W-:Y:S04]  /*35600*/  ST.E desc[UR12][R8.64+0xb4], R49 ;  /* 0x0000b43108007985 */ /* 0x0003e8000c10190c */
[----:B------:R2:W-:Y:S04]  /*35610*/  ST.E desc[UR14][R8.64+0xc0], R51 ;  /* 0x0000c03308007985 */ /* 0x0005e8000c10190e */
[----:B------:R3:W-:Y:S01]  /*35620*/  ST.E desc[UR16][R8.64+0xc4], R53 ;  /* 0x0000c43508007985 */ /* 0x0007e2000c101910 */
[C---:B0-----:R-:W-:Y:S01]  /*35630*/  FMUL.FTZ R47, R45.reuse, R100 ;  /* 0x000000642d2f7220 */ /* 0x041fe20000410000 */
[C---:B-1----:R-:W-:Y:S01]  /*35640*/  FMUL.FTZ R49, R45.reuse, R102 ;  /* 0x000000662d317220 */ /* 0x042fe20000410000 */
[C---:B--2---:R-:W-:Y:S01]  /*35650*/  FMUL.FTZ R51, R45.reuse, R104 ;  /* 0x000000682d337220 */ /* 0x044fe20000410000 */
[----:B---3--:R-:W-:Y:S01]  /*35660*/  FMUL.FTZ R53, R45, R106 ;  /* 0x0000006a2d357220 */ /* 0x008fe20000410000 */
[----:B------:R0:W-:Y:S01]  /*35670*/  ST.E desc[UR18][R8.64+0xd0], R55 ;  /* 0x0000d03708007985 */ /* 0x0001e2000c101912 */
[----:B------:R-:W-:-:S03]  /*35680*/  FMUL.FTZ R3, R54, R3 ;  /* 0x0000000336037220 */ /* 0x000fc60000410000 */
[----:B------:R1:W-:Y:S04]  /*35690*/  ST.E desc[UR10][R8.64+0xf0], R47 ;  /* 0x0000f02f08007985 */ /* 0x0003e8000c10190a */
[----:B------:R2:W-:Y:S04]  /*356a0*/  ST.E desc[UR12][R8.64+0xf4], R49 ;  /* 0x0000f43108007985 */ /* 0x0005e8000c10190c */
[----:B------:R3:W-:Y:S01]  /*356b0*/  ST.E desc[UR14][R8.64+0x100], R51 ;  /* 0x0001003308007985 */ /* 0x0007e2000c10190e */
[----:B0-----:R-:W-:-:S03]  /*356c0*/  FMUL.FTZ R55, R45, R108 ;  /* 0x0000006c2d377220 */ /* 0x001fc60000410000 */
[----:B------:R0:W-:Y:S01]  /*356d0*/  ST.E desc[UR16][R8.64+0x104], R53 ;  /* 0x0001043508007985 */ /* 0x0001e2000c101910 */
[C---:B-1----:R-:W-:Y:S01]  /*356e0*/  FMUL.FTZ R47, R45.reuse, R116 ;  /* 0x000000742d2f7220 */ /* 0x042fe20000410000 */
[C---:B--2---:R-:W-:Y:S01]  /*356f0*/  FMUL.FTZ R49, R45.reuse, R118 ;  /* 0x000000762d317220 */ /* 0x044fe20000410000 */
[C---:B---3--:R-:W-:Y:S01]  /*35700*/  FMUL.FTZ R51, R45.reuse, R120 ;  /* 0x000000782d337220 */ /* 0x048fe20000410000 */
[C---:B0-----:R-:W-:Y:S01]  /*35710*/  FMUL.FTZ R53, R45.reuse, R122 ;  /* 0x0000007a2d357220 */ /* 0x041fe20000410000 */
[----:B------:R-:W-:Y:S01]  /*35720*/  FMUL.FTZ R45, R45, R2 ;  /* 0x000000022d2d7220 */ /* 0x000fe20000410000 */
[----:B------:R-:W-:Y:S04]  /*35730*/  ST.E desc[UR18][R8.64+0x110], R55 ;  /* 0x0001103708007985 */ /* 0x000fe8000c101912 */
[----:B------:R-:W-:Y:S04]  /*35740*/  ST.E desc[UR10][R8.64+0x130], R47 ;  /* 0x0001302f08007985 */ /* 0x000fe8000c10190a */
[----:B------:R-:W-:Y:S04]  /*35750*/  ST.E desc[UR12][R8.64+0x134], R49 ;  /* 0x0001343108007985 */ /* 0x000fe8000c10190c */
[----:B------:R-:W-:Y:S04]  /*35760*/  ST.E desc[UR14][R8.64+0x140], R51 ;  /* 0x0001403308007985 */ /* 0x000fe8000c10190e */
[----:B------:R-:W-:Y:S04]  /*35770*/  ST.E desc[UR16][R8.64+0x144], R53 ;  /* 0x0001443508007985 */ /* 0x000fe8000c101910 */
[----:B------:R-:W-:Y:S04]  /*35780*/  ST.E desc[UR4][R8.64+0x1f4], R45 ;  /* 0x0001f42d08007985 */ /* 0x000fe8000c101904 */
[----:B------:R-:W-:Y:S01]  /*35790*/  ST.E desc[UR4][R8.64+0x98], R3 ;  /* 0x0000980308007985 */ /* 0x000fe2000c101904 */
[----:B----4-:R-:W-:-:S05]  /*357a0*/  FMUL.FTZ R15, R54, R15 ;  /* 0x0000000f360f7220 */ /* 0x010fca0000410000 */
[----:B------:R0:W-:Y:S01]  /*357b0*/  ST.E desc[UR4][R8.64+0x8c], R15 ;  /* 0x00008c0f08007985 */ /* 0x0001e2000c101904 */
[----:B-----5:R-:W-:-:S05]  /*357c0*/  FMUL.FTZ R7, R54, R7 ;  /* 0x0000000736077220 */ /* 0x020fca0000410000 */
[----:B------:R1:W-:Y:S04]  /*357d0*/  ST.E desc[UR4][R8.64+0x9c], R7 ;  /* 0x00009c0708007985 */ /* 0x0003e8000c101904 */
[----:B0-----:R-:W2:Y:S02]  /*357e0*/  LD.E R15, desc[UR6][R8.64+0xa8] ;  /* 0x0000a806080f7980 */ /* 0x001ea4000c101900 */
[----:B--2---:R-:W-:-:S05]  /*357f0*/  FMUL.FTZ R15, R54, R15 ;  /* 0x0000000f360f7220 */ /* 0x004fca0000410000 */
[----:B------:R0:W-:Y:S04]  /*35800*/  ST.E desc[UR4][R8.64+0xa8], R15 ;  /* 0x0000a80f08007985 */ /* 0x0001e8000c101904 */
[----:B------:R-:W2:Y:S02]  /*35810*/  LD.E R3, desc[UR6][R8.64+0xac] ;  /* 0x0000ac0608037980 */ /* 0x000ea4000c101900 */
[----:B--2---:R-:W-:-:S05]  /*35820*/  FMUL.FTZ R3, R54, R3 ;  /* 0x0000000336037220 */ /* 0x004fca0000410000 */
[----:B------:R2:W-:Y:S04]  /*35830*/  ST.E desc[UR4][R8.64+0xac], R3 ;  /* 0x0000ac0308007985 */ /* 0x0005e8000c101904 */
[----:B-1----:R-:W3:Y:S02]  /*35840*/  LD.E R7, desc[UR6][R8.64+0xb8] ;  /* 0x0000b80608077980 */ /* 0x002ee4000c101900 */
[----:B---3--:R-:W-:-:S05]  /*35850*/  FMUL.FTZ R7, R54, R7 ;  /* 0x0000000736077220 */ /* 0x008fca0000410000 */
[----:B------:R1:W-:Y:S04]  /*35860*/  ST.E desc[UR4][R8.64+0xb8], R7 ;  /* 0x0000b80708007985 */ /* 0x0003e8000c101904 */
[----:B0-----:R-:W3:Y:S02]  /*35870*/  LD.E R15, desc[UR6][R8.64+0xbc] ;  /* 0x0000bc06080f7980 */ /* 0x001ee4000c101900 */
[----:B---3--:R-:W-:-:S05]  /*35880*/  FMUL.FTZ R15, R54, R15 ;  /* 0x0000000f360f7220 */ /* 0x008fca0000410000 */
[----:B------:R0:W-:Y:S04]  /*35890*/  ST.E desc[UR4][R8.64+0xbc], R15 ;  /* 0x0000bc0f08007985 */ /* 0x0001e8000c101904 */
[----:B--2---:R-:W2:Y:S02]  /*358a0*/  LD.E R3, desc[UR6][R8.64+0xc8] ;  /* 0x0000c80608037980 */ /* 0x004ea4000c101900 */
        /* <DEDUP_REMOVED lines=115> */
[----:B------:R-:W-:Y:S04]  /*35fe0*/  ST.E desc[UR4][R8.64+0x1f8], R45 ;  /* 0x0001f82d08007985 */ /* 0x000fe8000c101904 */
[----:B--2---:R-:W2:Y:S01]  /*35ff0*/  LD.E R3, desc[UR6][R8.64+0x1fc] ;  /* 0x0001fc0608037980 */ /* 0x004ea2000c101900 */
[----:B------:R-:W-:Y:S01]  /*36000*/  LEA.HI R42, R13, 0x8, RZ, 0x19 ;  /* 0x000000080d2a7811 */ /* 0x000fe200078fc8ff */
[----:B--2---:R-:W-:-:S05]  /*36010*/  FMUL.FTZ R47, R54, R3 ;  /* 0x00000003362f7220 */ /* 0x004fca0000410000 */
[----:B------:R0:W-:Y:S04]  /*36020*/  ST.E desc[UR4][R8.64+0x1fc], R47 ;  /* 0x0001fc2f08007985 */ /* 0x0001e8000c101904 */
[----:B------:R-:W2:Y:S01]  /*36030*/  LDL.64 R2, [R0+0x80] ;  /* 0x0000800000027983 */ /* 0x000ea20000100a00 */
[----:B------:R3:W-:Y:S06]  /*36040*/  BAR.SYNC.DEFER_BLOCKING R42, 0x100 ;  /* 0x0004002a0000751d */ /* 0x0007ec0000010000 */
[----:B------:R-:W4:Y:S04]  /*36050*/  LDL.64 R14, [R0] ;  /* 0x00000000000e7983 */ /* 0x000f280000100a00 */
[----:B-1----:R-:W5:Y:S04]  /*36060*/  LDL.64 R6, [R0+0x98] ;  /* 0x0000980000067983 */ /* 0x002f680000100a00 */
[----:B0-----:R-:W3:Y:S04]  /*36070*/  LDL.64 R8, [R0+0x88] ;  /* 0x0000880000087983 */ /* 0x001ee80000100a00 */
[----:B--2---:R-:W2:Y:S04]  /*36080*/  LD.E R45, desc[UR4][R2.64] ;  /* 0x00000004022d7980 */ /* 0x004ea8000c101900 */
[----:B----4-:R-:W4:Y:S04]  /*36090*/  LD.E R15, desc[UR6][R14.64] ;  /* 0x000000060e0f7980 */ /* 0x010f28000c101900 */
[----:B-----5:R-:W4:Y:S04]  /*360a0*/  LD.E.64 R6, desc[UR4][R6.64] ;  /* 0x0000000406067980 */ /* 0x020f28000c101b00 */
[----:B--2---:R0:W-:Y:S04]  /*360b0*/  ST.E desc[UR8][R2.64], R45 ;  /* 0x0000002d02007985 */ /* 0x0041e8000c101908 */
[----:B------:R-:W2:Y:S04]  /*360c0*/  LD.E R47, desc[UR10][R2.64+0x4] ;  /* 0x0000040a022f7980 */ /* 0x000ea8000c101900 */
[----:B--2---:R1:W-:Y:S04]  /*360d0*/  ST.E desc[UR4][R2.64+0x4], R47 ;  /* 0x0000042f02007985 */ /* 0x0043e8000c101904 */
[----:B------:R-:W2:Y:S04]  /*360e0*/  LD.E R49, desc[UR6][R2.64+0x8] ;  /* 0x0000080602317980 */ /* 0x000ea8000c101900 */
[----:B--2---:R2:W-:Y:S04]  /*360f0*/  ST.E desc[UR4][R2.64+0x8], R49 ;  /* 0x0000083102007985 */ /* 0x0045e8000c101904 */
[----:B------:R-:W5:Y:S04]  /*36100*/  LD.E R51, desc[UR6][R2.64+0xc] ;  /* 0x00000c0602337980 */ /* 0x000f68000c101900 */
[----:B-----5:R5:W-:Y:S04]  /*36110*/  ST.E desc[UR4][R2.64+0xc], R51 ;  /* 0x00000c3302007985 */ /* 0x020be8000c101904 */
[----:B0-----:R-:W3:Y:S04]  /*36120*/  LD.E R45, desc[UR6][R2.64+0x10] ;  /* 0x00001006022d7980 */ /* 0x001ee8000c101900 */
[----:B---3--:R0:W-:Y:S04]  /*36130*/  ST.E desc[UR4][R2.64+0x10], R45 ;  /* 0x0000102d02007985 */ /* 0x0081e8000c101904 */
[----:B-1----:R-:W3:Y:S04]  /*36140*/  LD.E R47, desc[UR6][R2.64+0x14] ;  /* 0x00001406022f7980 */ /* 0x002ee8000c101900 */
[----:B---3--:R1:W-:Y:S04]  /*36150*/  ST.E desc[UR4][R2.64+0x14], R47 ;  /* 0x0000142f02007985 */ /* 0x0083e8000c101904 */
[----:B--2---:R-:W2:Y:S04]  /*36160*/  LD.E R49, desc[UR6][R2.64+0x18] ;  /* 0x0000180602317980 */ /* 0x004ea8000c101900 */
[----:B--2---:R2:W-:Y:S04]  /*36170*/  ST.E desc[UR4][R2.64+0x18], R49 ;  /* 0x0000183102007985 */ /* 0x0045e8000c101904 */
[----:B-----5:R-:W3:Y:S04]  /*36180*/  LD.E R51, desc[UR6][R2.64+0x1c] ;  /* 0x00001c0602337980 */ /* 0x020ee8000c101900 */
[----:B---3--:R3:W-:Y:S04]  /*36190*/  ST.E desc[UR4][R2.64+0x1c], R51 ;  /* 0x00001c3302007985 */ /* 0x0087e8000c101904 */
[----:B0-----:R-:W5:Y:S04]  /*361a0*/  LD.E R45, desc[UR6][R2.64+0x20] ;  /* 0x00002006022d7980 */ /* 0x001f68000c101900 */
[----:B-----5:R0:W-:Y:S04]  /*361b0*/  ST.E desc[UR4][R2.64+0x20], R45 ;  /* 0x0000202d02007985 */ /* 0x0201e8000c101904 */
[----:B-1----:R-:W5:Y:S04]  /*361c0*/  LD.E R47, desc[UR6][R2.64+0x24] ;  /* 0x00002406022f7980 */ /* 0x002f68000c101900 */
[----:B-----5:R1:W-:Y:S04]  /*361d0*/  ST.E desc[UR4][R2.64+0x24], R47 ;  /* 0x0000242f02007985 */ /* 0x0203e8000c101904 */
[----:B--2---:R-:W2:Y:S04]  /*361e0*/  LD.E R49, desc[UR6][R2.64+0x28] ;  /* 0x0000280602317980 */ /* 0x004ea8000c101900 */
[----:B--2---:R2:W-:Y:S04]  /*361f0*/  ST.E desc[UR4][R2.64+0x28], R49 ;  /* 0x0000283102007985 */ /* 0x0045e8000c101904 */
[----:B---3--:R-:W3:Y:S04]  /*36200*/  LD.E R51, desc[UR6][R2.64+0x2c] ;  /* 0x00002c0602337980 */ /* 0x008ee8000c101900 */
        /* <DEDUP_REMOVED lines=231> */
[----:B---3--:R-:W3:Y:S01]  /*37080*/  LD.E R51, desc[UR6][R2.64+0x1fc] ;  /* 0x0001fc0602337980 */ /* 0x008ee2000c101900 */
        /* <DEDUP_REMOVED lines=32> */
[----:B------:R-:W-:Y:S02]  /*37290*/  F2FP.BF16.F32.PACK_AB R152, R25, R152 ;  /* 0x000000981998723e */ /* 0x000fe400000010ff */
[----:B------:R-:W-:Y:S02]  /*372a0*/  F2FP.BF16.F32.PACK_AB R154, R27, R154 ;  /* 0x0000009a1b9a723e */ /* 0x000fe400000010ff */
[----:B------:R-:W-:Y:S02]  /*372b0*/  F2FP.BF16.F32.PACK_AB R156, R29, R156 ;  /* 0x0000009c1d9c723e */ /* 0x000fe400000010ff */
[----:B------:R-:W-:Y:S02]  /*372c0*/  F2FP.BF16.F32.PACK_AB R158, R31, R158 ;  /* 0x0000009e1f9e723e */ /* 0x000fe400000010ff */
[----:B------:R-:W-:-:S02]  /*372d0*/  F2FP.BF16.F32.PACK_AB R160, R33, R160 ;  /* 0x000000a021a0723e */ /* 0x000fc400000010ff */
[----:B------:R-:W-:Y:S02]  /*372e0*/  F2FP.BF16.F32.PACK_AB R162, R35, R162 ;  /* 0x000000a223a2723e */ /* 0x000fe400000010ff */
        /* <DEDUP_REMOVED lines=13> */
[----:B------:R-:W-:Y:S01]  /*373c0*/  F2FP.BF16.F32.PACK_AB R171, R40, R171 ;  /* 0x000000ab28ab723e */ /* 0x000fe200000010ff */
[----:B---3--:R3:W-:Y:S04]  /*373d0*/  ST.E desc[UR4][R2.64+0x1fc], R51 ;  /* 0x0001fc3302007985 */ /* 0x0087e8000c101904 */
        /* <DEDUP_REMOVED lines=22> */
[----:B0-----:R-:W5:Y:S04]  /*37540*/  LD.E R45, desc[UR22][R2.64+0x54] ;  /* 0x00005416022d7980 */ /* 0x001f68000c101900 */
[----:B------:R-:W5:Y:S04]  /*37550*/  LD.E R46, desc[UR24][R2.64+0x58] ;  /* 0x00005818022e7980 */ /* 0x000f68000c101900 */
[----:B-1----:R-:W5:Y:S04]  /*37560*/  LD.E R47, desc[UR26][R2.64+0x5c] ;  /* 0x00005c1a022f7980 */ /* 0x002f68000c101900 */
[----:B------:R-:W5:Y:S04]  /*37570*/  LD.E R48, desc[UR28][R2.64+0x60] ;  /* 0x0000601c02307980 */ /* 0x000f68000c101900 */
[----:B--2---:R-:W2:Y:S04]  /*37580*/  LD.E R49, desc[UR30][R2.64+0x64] ;  /* 0x0000641e02317980 */ /* 0x004ea8000c101900 */
[----:B------:R-:W2:Y:S04]  /*37590*/  LD.E R50, desc[UR32][R2.64+0x68] ;  /* 0x0000682002327980 */ /* 0x000ea8000c101900 */
[----:B---3--:R-:W2:Y:S04]  /*375a0*/  LD.E R51, desc[UR34][R2.64+0x6c] ;  /* 0x00006c2202337980 */ /* 0x008ea8000c101900 */
        /* <DEDUP_REMOVED lines=100> */
[----:B----4-:R-:W-:Y:S01]  /*37bf0*/  IMAD R6, R15, 0xc00, R6 ;  /* 0x00000c000f067824 */ /* 0x010fe200078e0206 */
[----:B-----5:R-:W-:-:S02]  /*37c00*/  ISETP.NE.U32.AND P1, PT, R14, RZ, PT ;  /* 0x000000ff0e00720c */ /* 0x020fc40003f25070 */
        /* <DEDUP_REMOVED lines=29> */
[----:B------:R-:W-:Y:S02]  /*37de0*/  R2UR UR28, R4 ;  /* 0x00000000041c72ca */ /* 0x000fe400000e0000 */
[----:B------:R-:W-:Y:S01]  /*37df0*/  R2UR UR29, R5 ;  /* 0x00000000051d72ca */ /* 0x000fe200000e0000 */
[----:B--2---:R-:W-:-:S06]  /*37e00*/  WARPGROUP.ARRIVE ;  /* 0x00000000000079c5 */ /* 0x004fcc0000000000 */
        /* <DEDUP_REMOVED lines=24> */
[----:B------:R-:W-:Y:S01]  /*37f90*/  R2UR UR55, R5 ;  /* 0x00000000053772ca */ /* 0x000fe200000e0000 */
[----:B------:R-:W-:-:S02]  /*37fa0*/  WARPGROUP.DEPBAR.LE gsb0, 0x0 ;  /* 0x00008000000079c5 */ /* 0x000fc40000010000 */
[----:B------:R0:W-:Y:S01]  /*37fb0*/  ST.E desc[UR4][R2.64], R24 ;  /* 0x0000001802007985 */ /* 0x0001e2000c101904 */
[C---:B------:R-:W-:Y:S02]  /*37fc0*/  R2UR UR4, R4.reuse ;  /* 0x00000000040472ca */ /* 0x040fe400000e0000 */
[C---:B------:R-:W-:Y:S01]  /*37fd0*/  R2UR UR5, R5.reuse ;  /* 0x00000000050572ca */ /* 0x040fe200000e0000 */
[----:B------:R1:W-:Y:S01]  /*37fe0*/  ST.E desc[UR6][R2.64+0x4], R25 ;  /* 0x0000041902007985 */ /* 0x0003e2000c101906 */
[----:B------:R-:W-:Y:S02]  /*37ff0*/  R2UR UR6, R4 ;  /* 0x00000000040672ca */ /* 0x000fe400000e0000 */
[----:B------:R-:W-:-:S09]  /*38000*/  R2UR UR7, R5 ;  /* 0x00000000050772ca */ /* 0x000fd200000e0000 */
[----:B------:R2:W-:Y:S01]  /*38010*/  ST.E desc[UR4][R2.64+0x8], R26 ;  /* 0x0000081a02007985 */ /* 0x0005e2000c101904 */
[C---:B------:R-:W-:Y:S02]  /*38020*/  R2UR UR4, R4.reuse ;  /* 0x00000000040472ca */ /* 0x040fe400000e0000 */
        /* <DEDUP_REMOVED lines=349> */
[----:B------:R-:W-:-:S02]  /*39600*/  R2UR UR26, R4 ;  /* 0x00000000041a72ca */ /* 0x000fc400000e0000 */
[C---:B------:R-:W-:Y:S01]  /*39610*/  R2UR UR27, R5.reuse ;  /* 0x00000000051b72ca */ /* 0x040fe200000e0000 */
[----:B------:R5:W-:Y:S01]  /*39620*/  ST.E desc[UR28][R2.64+0x1fc], R151 ;  /* 0x0001fc9702007985 */ /* 0x000be2000c10191c */
[C---:B------:R-:W-:Y:S02]  /*39630*/  R2UR UR28, R4.reuse ;  /* 0x00000000041c72ca */ /* 0x040fe400000e0000 */
[C---:B------:R-:W-:Y:S02]  /*39640*/  R2UR UR29, R5.reuse ;  /* 0x00000000051d72ca */ /* 0x040fe400000e0000 */
[C---:B------:R-:W-:Y:S02]  /*39650*/  R2UR UR4, R4.reuse ;  /* 0x00000000040472ca */ /* 0x040fe400000e0000 */
[----:B------:R-:W-:Y:S02]  /*39660*/  R2UR UR5, R5 ;  /* 0x00000000050572ca */ /* 0x000fe400000e0000 */
        /* <DEDUP_REMOVED lines=3097> */
[----:B------:R5:W-:Y:S04]  /*45800*/  ST.E desc[UR24][R2.64+0x1dc], R143 ;  /* 0x0001dc8f02007985 */ /* 0x000be8000c101918 */
[----:B------:R5:W-:Y:S01]  /*45810*/  ST.E desc[UR26][R2.64+0x1e0], R144 ;  /* 0x0001e09002007985 */ /* 0x000be2000c10191a */
[C---:B------:R-:W-:Y:S02]  /*45820*/  R2UR UR26, R4.reuse ;  /* 0x00000000041a72ca */ /* 0x040fe400000e0000 */
[----:B------:R-:W-:Y:S01]  /*45830*/  R2UR UR27, R5 ;  /* 0x00000000051b72ca */ /* 0x000fe200000e0000 */
[----:B------:R5:W-:Y:S01]  /*45840*/  ST.E desc[UR28][R2.64+0x1e4], R145 ;  /* 0x0001e49102007985 */ /* 0x000be2000c10191c */
[----:B------:R-:W-:-:S02]  /*45850*/  R2UR UR28, R4 ;  /* 0x00000000041c72ca */ /* 0x000fc400000e0000 */
[----:B------:R-:W-:Y:S01]  /*45860*/  R2UR UR29, R5 ;  /* 0x00000000051d72ca */ /* 0x000fe200000e0000 */
[----:B------:R-:W-:Y:S04]  /*45870*/  ST.E desc[UR6][R2.64+0x1ec], R147 ;  /* 0x0001ec9302007985 */ /* 0x000fe8000c101906 */
[----:B------:R-:W-:Y:S04]  /*45880*/  ST.E desc[UR8][R2.64+0x1f0], R148 ;  /* 0x0001f09402007985 */ /* 0x000fe8000c101908 */
[----:B------:R-:W-:Y:S04]  /*45890*/  ST.E desc[UR10][R2.64+0x1f4], R149 ;  /* 0x0001f49502007985 */ /* 0x000fe8000c10190a */
[----:B------:R-:W-:Y:S04]  /*458a0*/  ST.E desc[UR12][R2.64+0x1f8], R150 ;  /* 0x0001f89602007985 */ /* 0x000fe8000c10190c */
[----:B------:R-:W-:Y:S01]  /*458b0*/  ST.E desc[UR14][R2.64+0x1fc], R151 ;  /* 0x0001fc9702007985 */ /* 0x000fe2000c10190e */
        /* <DEDUP_REMOVED lines=363> */
[----:B------:R-:W-:-:S04]  /*46f70*/  R2UR UR7, R7 ;  /* 0x00000000070772ca */ /* 0x000fc800000e0000 */
[----:B------:R-:W-:Y:S02]  /*46f80*/  R2UR UR6, R6 ;  /* 0x00000000060672ca */ /* 0x000fe400000e0000 */
        /* <DEDUP_REMOVED lines=1172> */
.L_x_3587:
[----:B-1----:R-:W-:Y:S02]  /*4b8d0*/  IMAD.MOV.U32 R2, RZ, RZ, R225 ;  /* 0x000000ffff027224 */ /* 0x002fe400078e00e1 */
[----:B------:R-:W-:-:S04]  /*4b8e0*/  IMAD.MOV.U32 R3, RZ, RZ, 0x0 ;  /* 0x00000000ff037424 */ /* 0x000fc800078e00ff */
[----:B0-----:R-:W-:Y:S05]  /*4b8f0*/  RET.REL.NODEC R2 `(_ZN7cutlass13device_kernelIN5flash11enable_sm90INS1_16FlashAttnFwdSm90INS1_25CollectiveMainloopFwdSm90ILi2EN4cute5tupleIJNS5_1CILi1EEES8_S8_EEENS6_IJNS7_ILi128EEENS7_ILi96EEENS7_ILi64EEEEEELi256ENS_10bfloat16_tEfNS_4arch4Sm90ELb0ELb1ELb1ELb1ELb0ELb0ELb1ELb1ELb0ELb1ELb1ELb0EEENS1_21CollectiveEpilogueFwdINS6_IJSA_NS7_ILi256EEESB_EEES9_SE_SG_Li256ELb1ELb1ELb1ELb0EEENS1_36VarlenDynamicPersistentTileSchedulerILi128ELi96ELi256ELi128ELb1ELb1ELb1ELb1ELb0ELb1EEEEEEEEEvNT_6ParamsE) ;  /* 0xfffffb4402c07950 */ /* 0x001fea0003c3ffff */
.L_x_3565:
[----:B0-----:R0:W1:Y:S02]  /*4b900*/  SYNCS.PHASECHK.TRANS64.TRYWAIT P1, [R14+URZ], R15 ;  /* 0x0000000f0e0075a7 */ /* 0x001064000802017f */
[----:B-1----:R-:W-:Y:S05]  /*4b910*/  @!P1 NANOSLEEP.SYNCS 0x989680 ;  /* 0x009896800000995d */ /* 0x002fea0003900000 */
[----:B------:R-:W1:Y:S02]  /*4b920*/  @!P1 SYNCS.PHASECHK.TRANS64 P1, [R14+URZ], R15 ;  /* 0x0000000f0e0095a7 */ /* 0x000e64000802007f */
[----:B-1----:R-:W-:Y:S05]  /*4b930*/  @!P1 BRA `(.L_x_3565) ;  /* 0xfffffffc00f09947 */ /* 0x002fea000383ffff */
[----:B------:R-:W-:Y:S05]  /*4b940*/  BRA `(.L_x_3564) ;  /* 0xfffffe4800087947 */ /* 0x000fea000383ffff */
.L_x_3572:
[----:B0-----:R0:W1:Y:S02]  /*4b950*/  SYNCS.PHASECHK.TRANS64.TRYWAIT P1, [R18+URZ], R19 ;  /* 0x00000013120075a7 */ /* 0x001064000802017f */
[----:B-1----:R-:W-:Y:S05]  /*4b960*/  @!P1 NANOSLEEP.SYNCS 0x989680 ;  /* 0x009896800000995d */ /* 0x002fea0003900000 */
[----:B------:R-:W1:Y:S02]  /*4b970*/  @!P1 SYNCS.PHASECHK.TRANS64 P1, [R18+URZ], R19 ;  /* 0x00000013120095a7 */ /* 0x000e64000802007f */
[----:B-1----:R-:W-:Y:S05]  /*4b980*/  @!P1 BRA `(.L_x_3572) ;  /* 0xfffffffc00f09947 */ /* 0x002fea000383ffff */
[----:B------:R-:W-:Y:S05]  /*4b990*/  BRA `(.L_x_3571) ;  /* 0xfffffe4c00dc7947 */ /* 0x000fea000383ffff */
.L_x_3588:
        /* <DEDUP_REMOVED lines=14> */
.L_x_6139:


//--------------------- .text._ZN7cutlass13device_kernelIN5flash11enable_sm90INS1_16FlashAttnFwdSm90INS1_25CollectiveMainloopFwdSm90ILi2EN4cute5tupleIJNS5_1CILi1EEES8_S8_EEENS6_IJNS7_ILi128EEENS7_ILi96EEENS7_ILi64EEEEEELi256ENS_10bfloat16_tEfNS_4arch4Sm90ELb0ELb1ELb1ELb1ELb0ELb1ELb1ELb1ELb0ELb1ELb1ELb0EEENS1_21CollectiveEpilogueFwdINS6_IJSA_NS7_ILi256EEESB_EEES9_SE_SG_Li256ELb1ELb1ELb1ELb0EEENS1_36VarlenDynamicPersistentTileSchedulerILi128ELi96ELi256ELi128ELb1ELb1ELb1ELb1ELb0ELb1EEEEEEEEEvNT_6ParamsE --------------------------
	.section	.text._ZN7cutlass13device_kernelIN5flash11enable_sm90INS1_16FlashAttnFwdSm90INS1_25CollectiveMainloopFwdSm90ILi2EN4cute5tupleIJNS5_1CILi1EEES8_S8_EEENS6_IJNS7_ILi128EEENS7_ILi96EEENS7_ILi64EEEEEELi256ENS_10bfloat16_tEfNS_4arch4Sm90ELb0ELb1ELb1ELb1ELb0ELb1ELb1ELb1ELb0ELb1ELb1ELb0EEENS1_21CollectiveEpilogueFwdINS6_IJSA_NS7_ILi256EEESB_EEES9_SE_SG_Li256ELb1ELb1ELb1ELb0EEENS1_36VarlenDynamicPersistentTileSchedulerILi128ELi96ELi256ELi128ELb1ELb1ELb1ELb1ELb0ELb1EEEEEEEEEvNT_6ParamsE,"ax",@progbits
	.align	128
.text._ZN7cutlass13device_kernelIN5flash11enable_sm90INS1_16FlashAttnFwdSm90INS1_25CollectiveMainloopFwdSm90ILi2EN4cute5tupleIJNS5_1CILi1EEES8_S8_EEENS6_IJNS7_ILi128EEENS7_ILi96EEENS7_ILi64EEEEEELi256ENS_10bfloat16_tEfNS_4arch4Sm90ELb0ELb1ELb1ELb1ELb0ELb1ELb1ELb1ELb0ELb1ELb1ELb0EEENS1_21CollectiveEpilogueFwdINS6_IJSA_NS7_ILi256EEESB_EEES9_SE_SG_Li256ELb1ELb1ELb1ELb0EEENS1_36VarlenDynamicPersistentTileSchedulerILi128ELi96ELi256ELi128ELb1ELb1ELb1ELb1ELb0ELb1EEEEEEEEEvNT_6ParamsE:
        .type           _ZN7cutlass13device_kernelIN5flash11enable_sm90INS1_16FlashAttnFwdSm90INS1_25CollectiveMainloopFwdSm90ILi2EN4cute5tupleIJNS5_1CILi1EEES8_S8_EEENS6_IJNS7_ILi128EEENS7_ILi96EEENS7_ILi64EEEEEELi256ENS_10bfloat16_tEfNS_4arch4Sm90ELb0ELb1ELb1ELb1ELb0ELb1ELb1ELb1ELb0ELb1ELb1ELb0EEENS1_21CollectiveEpilogueFwdINS6_IJSA_NS7_ILi256EEESB_EEES9_SE_SG_Li256ELb1ELb1ELb1ELb0EEENS1_36VarlenDynamicPersistentTileSchedulerILi128ELi96ELi256ELi128ELb1ELb1ELb1ELb1ELb0ELb1EEEEEEEEEvNT_6ParamsE,@function
        .size           _ZN7cutlass13device_kernelIN5flash11enable_sm90INS1_16FlashAttnFwdSm90INS1_25CollectiveMainloopFwdSm90ILi2EN4cute5tupleIJNS5_1CILi1EEES8_S8_EEENS6_IJNS7_ILi128EEENS7_ILi96EEENS7_ILi64EEEEEELi256ENS_10bfloat16_tEfNS_4arch4Sm90ELb0ELb1ELb1ELb1ELb0ELb1ELb1ELb1ELb0ELb1ELb1ELb0EEENS1_21CollectiveEpilogueFwdINS6_IJSA_NS7_ILi256EEESB_EEES9_SE_SG_Li256ELb1ELb1ELb1ELb0EEENS1_36VarlenDynamicPersistentTileSchedulerILi128ELi96ELi256ELi128ELb1ELb1ELb1ELb1ELb0ELb1EEEEEEEEEvNT_6ParamsE,(.L_x_6141 - _ZN7cutlass13device_kernelIN5flash11enable_sm90INS1_16FlashAttnFwdSm90INS1_25CollectiveMainloopFwdSm90ILi2EN4cute5tupleIJNS5_1CILi1EEES8_S8_EEENS6_IJNS7_ILi128EEENS7_ILi96EEENS7_ILi64EEEEEELi256ENS_10bfloat16_tEfNS_4arch4Sm90ELb0ELb1ELb1ELb1ELb0ELb1ELb1ELb1ELb0ELb1ELb1ELb0EEENS1_21CollectiveEpilogueFwdINS6_IJSA_NS7_ILi256EEESB_EEES9_SE_SG_Li256ELb1ELb1ELb1ELb0EEENS1_36VarlenDynamicPersistentTileSchedulerILi128ELi96ELi256ELi128ELb1ELb1ELb1ELb1ELb0ELb1EEEEEEEEEvNT_6ParamsE)
        .other          _ZN7cutlass13device_kernelIN5flash11enable_sm90INS1_16FlashAttnFwdSm90INS1_25CollectiveMainloopFwdSm90ILi2EN4cute5tupleIJNS5_1CILi1EEES8_S8_EEENS6_IJNS7_ILi128EEENS7_ILi96EEENS7_ILi64EEEEEELi256ENS_10bfloat16_tEfNS_4arch4Sm90ELb0ELb1ELb1ELb1ELb0ELb1ELb1ELb1ELb0ELb1ELb1ELb0EEENS1_21CollectiveEpilogueFwdINS6_IJSA_NS7_ILi256EEESB_EEES9_SE_SG_Li256ELb1ELb1ELb1ELb0EEENS1_36VarlenDynamicPersistentTileSchedulerILi128ELi96ELi256ELi128ELb1ELb1ELb1ELb1ELb0ELb1EEEEEEEEEvNT_6ParamsE,@"STO_CUDA_ENTRY STV_DEFAULT"
_ZN7cutlass13device_kernelIN5flash11enable_sm90INS1_16FlashAttnFwdSm90INS1_25CollectiveMainloopFwdSm90ILi2EN4cute5tupleIJNS5_1CILi1EEES8_S8_EEENS6_IJNS7_ILi128EEENS7_ILi96EEENS7_ILi64EEEEEELi256ENS_10bfloat16_tEfNS_4arch4Sm90ELb0ELb1ELb1ELb1ELb0ELb1ELb1ELb1ELb0ELb1ELb1ELb0EEENS1_21CollectiveEpilogueFwdINS6_IJSA_NS7_ILi256EEESB_EEES9_SE_SG_Li256ELb1ELb1ELb1ELb0EEENS1_36VarlenDynamicPersistentTileSchedulerILi128ELi96ELi256ELi128ELb1ELb1ELb1ELb1ELb0ELb1EEEEEEEEEvNT_6ParamsE:
[----:B------:R-:W0:Y:S02]  /*0000*/  LDC R1, c[0x0][0x28] ;  /* 0x00000a00ff017b82 */ /* 0x000e240000000800 */
[----:B0-----:R-:W-:-:S05]  /*0010*/  VIADD R1, R1, 0xfffffad0 ;  /* 0xfffffad001017836 */ /* 0x001fca0000000000 */
[----:B------:R-:W-:Y:S01]  /*0020*/  R2UR UR4, R1 ;  /* 0x00000000010472ca */ /* 0x000fe200000e0000 */
[----:B------:R-:W0:Y:S01]  /*0030*/  S2R R3, SR_TID.X ;  /* 0x0000000000037919 */ /* 0x000e220000002100 */
[----:B------:R-:W-:Y:S01]  /*0040*/  ELECT P0, URZ, PT ;  /* 0x00000000003f782f */ /* 0x000fe20003800000 */
[----:B------:R-:W-:Y:S01]  /*0050*/  BSSY B0, `(.L_x_3589) ;  /* 0x0000018000007945 */ /* 0x000fe20003800000 */
[----:B------:R-:W-:Y:S01]  /*0060*/  ULDC UR37, c[0x0][0x20] ;  /* 0x0000080000257ab9 */ /* 0x000fe20000000800 */
[----:B------:R-:W-:-:S08]  /*0070*/  ULDC UR36, c[0x0][0x24] ;  /* 0x0000090000247ab9 */ /* 0x000fd00000000800 */
[----:B------:R-:W-:-:S04]  /*0080*/  UIADD3 UR37, UP0, UR4, UR37, URZ ;  /* 0x0000002504257290 */ /* 0x000fc8000ff1e03f */
[----:B------:R-:W-:Y:S01]  /*0090*/  UIADD3.X UR36, URZ, UR36, URZ, UP0, !UPT ;  /* 0x000000243f247290 */ /* 0x000fe200087fe43f */
        /* <DEDUP_REMOVED lines=19> */
.L_x_3590:
[----:B------:R-:W-:Y:S05]  /*01d0*/  BSYNC B0 ;  /* 0x0000000000007941 */ /* 0x000fea0003800000 */
.L_x_3589:
        /* <DEDUP_REMOVED lines=43> */
.L_x_3591:
        /* <DEDUP_REMOVED lines=22> */
.L_x_3592:
        /* <DEDUP_REMOVED lines=18> */
.L_x_3593:
        /* <DEDUP_REMOVED lines=22> */
.L_x_3594:
        /* <DEDUP_REMOVED lines=22> */
.L_x_3595:
[----:B------:R-:W-:Y:S01]  /*09d0*/  PLOP3.LUT P0, PT, PT, PT, UP0, 0x80, 0x0 ;  /* 0x000000000000781c */ /* 0x000fe20003f0f008 */
[----:B------:R-:W-:Y:S01]  /*09e0*/  UMOV UR38, 0x1 ;  /* 0x0000000100267882 */ /* 0x000fe20000000000 */
[----:B------:R-:W-:Y:S01]  /*09f0*/  NOP ;  /* 0x0000000000007918 */ /* 0x000fe20000000000 */
[----:B------:R-:W-:Y:S01]  /*0a00*/  USEL UR38, UR38, 0x2, !UP0 ;  /* 0x0000000226267887 */ /* 0x000fe2000c000000 */
[----:B------:R-:W-:Y:S01]  /*0a10*/  BSSY B9, `(.L_x_3596) ;  /* 0x0003ae7000097945 */ /* 0x000fe20003800000 */
[----:B------:R-:W-:Y:S01]  /*0a20*/  ULDC.64 UR42, c[0x0][0x208] ;  /* 0x00008200002a7ab9 */ /* 0x000fe20000000a00 */
[----:B------:R-:W-:Y:S02]  /*0a30*/  IMAD.U32 R16, RZ, RZ, UR37 ;  /* 0x00000025ff107e24 */ /* 0x000fe4000f8e00ff */
[----:B------:R-:W-:Y:S01]  /*0a40*/  IMAD.U32 R17, RZ, RZ, UR36 ;  /* 0x00000024ff117e24 */ /* 0x000fe2000f8e00ff */
[----:B0123--:R-:W-:Y:S06]  /*0a50*/  BAR.SYNC.DEFER_BLOCKING 0x0 ;  /* 0x0000000000007b1d */ /* 0x00ffec0000010000 */
[----:B------:R-:W-:Y:S05]  /*0a60*/  @!P0 BRA `(.L_x_3597) ;  /* 0x0000031000c08947 */ /* 0x000fea0003800000 */
.L_x_3598:
[----:B------:R-:W-:-:S08]  /*0a70*/  NOP ;  /* 0x0000000000007918 */ /* 0x000fd00000000000 */
[----:B------:R-:W0:Y:S02]  /*0a80*/  USETMAXREG.TRY_ALLOC.CTAPOOL UP0, 0xf0 ;  /* 0x000000f0000079c8 */ /* 0x000e240008000600 */
[----:B0-----:R-:W-:-:S13]  /*0a90*/  PLOP3.LUT P0, PT, PT, PT, UP0, 0x80, 0x0 ;  /* 0x000000000000781c */ /* 0x001fda0003f0f008 */
[----:B------:R-:W-:Y:S05]  /*0aa0*/  @!P0 BRA `(.L_x_3598) ;  /* 0xfffffffc00f08947 */ /* 0x000fea000383ffff */
[----:B------:R-:W2:Y:S01]  /*0ab0*/  LDL.LU R0, [R1+0x48c] ;  /* 0x00048c0001007983 */ /* 0x000ea20000300800 */
[----:B------:R-:W0:Y:S01]  /*0ac0*/  S2R R2, SR_TID.X ;  /* 0x0000000000027919 */ /* 0x000e220000002100 */
[----:B------:R-:W1:Y:S01]  /*0ad0*/  S2UR UR5, SR_CgaCtaId ;  /* 0x00000000000579c3 */ /* 0x000e620000008800 */
[----:B------:R-:W-:Y:S01]  /*0ae0*/  UMOV UR4, 0x400 ;  /* 0x0000040000047882 */ /* 0x000fe20000000000 */
[----:B0-----:R-:W-:-:S04]  /*0af0*/  SHF.R.U32.HI R2, RZ, 0x7, R2 ;  /* 0x00000007ff027819 */ /* 0x001fc80000011602 */
[----:B------:R-:W-:Y:S01]  /*0b00*/  ISETP.NE.AND P0, PT, R2, 0x1, PT ;  /* 0x000000010200780c */ /* 0x000fe20003f05270 */
[----:B-1----:R-:W-:-:S06]  /*0b10*/  ULEA UR4, UR5, UR4, 0x18 ;  /* 0x0000000405047291 */ /* 0x002fcc000f8ec03f */
[----:B------:R-:W-:Y:S01]  /*0b20*/  IMAD.U32 R2, RZ, RZ, UR4 ;  /* 0x00000004ff027e24 */ /* 0x000fe2000f8e00ff */
[----:B------:R-:W-:Y:S06]  /*0b30*/  BAR.ARV 0x8, 0x180 ;  /* 0x0206000000007b1d */ /* 0x000fec0000002000 */
[----:B------:R-:W-:Y:S01]  /*0b40*/  ULDC UR4, c[0x0][0xd3c] ;  /* 0x00034f0000047ab9 */ /* 0x000fe20000000800 */
[----:B------:R-:W-:Y:S04]  /*0b50*/  STL.64 [R1+0x218], RZ ;  /* 0x000218ff01007387 */ /* 0x000fe80000100a00 */
[----:B------:R-:W-:Y:S04]  /*0b60*/  STL [R1+0x220], RZ ;  /* 0x000220ff01007387 */ /* 0x000fe80000100800 */
[----:B------:R-:W-:Y:S01]  /*0b70*/  STL [R1+0x224], RZ ;  /* 0x000224ff01007387 */ /* 0x000fe20000100800 */
[----:B------:R-:W-:-:S02]  /*0b80*/  UIADD3 UR39, UP0, UR37, 0x218, URZ ;  /* 0x0000021825277890 */ /* 0x000fc4000ff1e03f */
[----:B------:R-:W-:Y:S02]  /*0b90*/  UIADD3 UR46, UP1, UR37, 0x224, URZ ;  /* 0x00000224252e7890 */ /* 0x000fe4000ff3e03f */
[----:B------:R-:W-:Y:S02]  /*0ba0*/  UIADD3.X UR47, URZ, UR36, URZ, UP0, !UPT ;  /* 0x000000243f2f7290 */ /* 0x000fe400087fe43f */
[----:B------:R-:W-:Y:S01]  /*0bb0*/  UIADD3.X UR48, URZ, UR36, URZ, UP1, !UPT ;  /* 0x000000243f307290 */ /* 0x000fe20008ffe43f */
[----:B------:R-:W-:Y:S08]  /*0bc0*/  @!P0 BAR.ARV 0x9, 0x100 ;  /* 0x0244000000008b1d */ /* 0x000ff00000002000 */
[----:B------:R-:W-:Y:S06]  /*0bd0*/  BAR.SYNC.DEFER_BLOCKING 0x5, 0x180 ;  /* 0x0146000000007b1d */ /* 0x000fec0000010000 */
[----:B------:R-:W0:Y:S02]  /*0be0*/  LDS.128 R88, [R2+0x324d0] ;  /* 0x0324d00002587984 */ /* 0x000e240000000c00 */
[----:B------:R-:W-:Y:S06]  /*0bf0*/  BAR.ARV 0x4, 0x180 ;  /* 0x0106000000007b1d */ /* 0x000fec0000002000 */
[----:B--2---:R-:W-:-:S04]  /*0c00*/  LOP3.LUT R0, R0, 0xffefffff, RZ, 0xc0, !PT ;  /* 0xffefffff00007812 */ /* 0x004fc800078ec0ff */
[----:B------:R-:W-:-:S05]  /*0c10*/  @P0 LOP3.LUT R0, R0, 0x100000, RZ, 0xfc, !PT ;  /* 0x0010000000000812 */ /* 0x000fca00078efcff */
[----:B------:R4:W-:Y:S01]  /*0c20*/  STL [R1+0x48c], R0 ;  /* 0x00048c0001007387 */ /* 0x0009e20000100800 */
[----:B0-----:R-:W-:-:S13]  /*0c30*/  ISETP.GE.AND P0, PT, R91, UR4, PT ;  /* 0x000000045b007c0c */ /* 0x001fda000bf06270 */
[----:B----4-:R-:W-:Y:S05]  /*0c40*/  @P0 BRA `(.L_x_3599) ;  /* 0x000003ac000c0947 */ /* 0x010fea0003800000 */
[----:B------:R-:W0:Y:S01]  /*0c50*/  S2R R0, SR_TID.X ;  /* 0x0000000000007919 */ /* 0x000e220000002100 */
[----:B------:R-:W-:Y:S02]  /*0c60*/  IMAD.MOV.U32 R23, RZ, RZ, RZ ;  /* 0x000000ffff177224 */ /* 0x000fe400078e00ff */
[----:B------:R-:W-:Y:S02]  /*0c70*/  IMAD.MOV.U32 R158, RZ, RZ, RZ ;  /* 0x000000ffff9e7224 */ /* 0x000fe400078e00ff */
[----:B0-----:R-:W-:-:S05]  /*0c80*/  VIADD R12, R0, 0xffffff80 ;  /* 0xffffff80000c7836 */ /* 0x001fca0000000000 */
[----:B------:R-:W-:Y:S01]  /*0c90*/  SHF.R.S32.HI R0, RZ, 0x1f, R12 ;  /* 0x0000001fff007819 */ /* 0x000fe2000001140c */
[----:B------:R-:W-:Y:S03]  /*0ca0*/  STL [R1+0x480], R12 ;  /* 0x0004800c01007387 */ /* 0x000fe60000100800 */
[CC--:B------:R-:W-:Y:S02]  /*0cb0*/  LEA.HI R3, R0.reuse, R12.reuse, RZ, 0x7 ;  /* 0x0000000c00037211 */ /* 0x0c0fe400078f38ff */
[----:B------:R-:W-:Y:S02]  /*0cc0*/  LEA.HI R8, R0, R12, RZ, 0x4 ;  /* 0x0000000c00087211 */ /* 0x000fe400078f20ff */
[----:B------:R-:W-:Y:S02]  /*0cd0*/  LOP3.LUT R4, R3, 0xffffff80, RZ, 0xc0, !PT ;  /* 0xffffff8003047812 */ /* 0x000fe400078ec0ff */
[----:B------:R-:W-:-:S02]  /*0ce0*/  SHF.R.S32.HI R13, RZ, 0x7, R3 ;  /* 0x00000007ff0d7819 */ /* 0x000fc40000011403 */
[----:B------:R-:W-:Y:S01]  /*0cf0*/  SHF.R.S32.HI R11, RZ, 0x4, R8 ;  /* 0x00000004ff0b7819 */ /* 0x000fe20000011408 */
[----:B------:R-:W-:Y:S01]  /*0d00*/  IMAD.IADD R10, R12, 0x1, -R4 ;  /* 0x000000010c0a7824 */ /* 0x000fe200078e0a04 */
[----:B------:R-:W-:Y:S01]  /*0d10*/  LEA.HI R3, R3, R13, RZ, 0x1 ;  /* 0x0000000d03037211 */ /* 0x000fe200078f08ff */
[----:B------:R-:W-:Y:S01]  /*0d20*/  STL [R1+0x518], R13 ;  /* 0x0005180d01007387 */ /* 0x000fe20000100800 */
[----:B------:R-:W-:Y:S02]  /*0d30*/  LEA.HI R180, R0, R12, RZ, 0x5 ;  /* 0x0000000c00b47211 */ /* 0x000fe400078f28ff */
[----:B------:R-:W-:Y:S01]  /*0d40*/  SHF.R.S32.HI R4, RZ, 0x1f, R10 ;  /* 0x0000001fff047819 */ /* 0x000fe2000001140a */
[----:B------:R-:W-:Y:S01]  /*0d50*/  STL [R1+0x514], R10 ;  /* 0x0005140a01007387 */ /* 0x000fe20000100800 */
[----:B------:R-:W-:Y:S02]  /*0d60*/  LOP3.LUT R3, R3, 0x3fffffe, RZ, 0xc0, !PT ;  /* 0x03fffffe03037812 */ /* 0x000fe400078ec0ff */
[----:B------:R-:W-:-:S02]  /*0d70*/  LEA.HI R5, R4, R10, RZ, 0x2 ;  /* 0x0000000a04057211 */ /* 0x000fc400078f10ff */
[----:B------:R-:W-:Y:S01]  /*0d80*/  LEA.HI R4, R4, R10, RZ, 0x5 ;  /* 0x0000000a04047211 */ /* 0x000fe200078f28ff */
[----:B------:R-:W-:Y:S01]  /*0d90*/  IMAD.IADD R3, R13, 0x1, -R3 ;  /* 0x000000010d037824 */ /* 0x000fe200078e0a03 */
[--C-:B------:R-:W-:Y:S02]  /*0da0*/  SHF.R.S32.HI R6, RZ, 0x2, R5.reuse ;  /* 0x00000002ff067819 */ /* 0x100fe40000011405 */
[----:B------:R-:W-:Y:S02]  /*0db0*/  SHF.R.S32.HI R7, RZ, 0x1f, R5 ;  /* 0x0000001fff077819 */ /* 0x000fe40000011405 */
[----:B------:R-:W-:Y:S02]  /*0dc0*/  SHF.R.S32.HI R4, RZ, 0x5, R4 ;  /* 0x00000005ff047819 */ /* 0x000fe40000011404 */
[----:B------:R-:W-:Y:S02]  /*0dd0*/  LEA.HI R7, R7, R6, RZ, 0x3 ;  /* 0x0000000607077211 */ /* 0x000fe400078f18ff */
[----:B------:R-:W-:-:S02]  /*0de0*/  SHF.R.S32.HI R180, RZ, 0x5, R180 ;  /* 0x00000005ffb47819 */ /* 0x000fc400000114b4 */
[----:B------:R-:W-:Y:S02]  /*0df0*/  LOP3.LUT R7, R7, 0xfffffff8, RZ, 0xc0, !PT ;  /* 0xfffffff807077812 */ /* 0x000fe400078ec0ff */
[----:B------:R-:W-:-:S03]  /*0e00*/  LOP3.LUT R5, R5, 0x7ffffffc, RZ, 0xc0, !PT ;  /* 0x7ffffffc05057812 */ /* 0x000fc600078ec0ff */
[----:B------:R-:W-:Y:S01]  /*0e10*/  IMAD.IADD R7, R6, 0x1, -R7 ;  /* 0x0000000106077824 */ /* 0x000fe200078e0a07 */
[----:B------:R-:W-:Y:S01]  /*0e20*/  LOP3.LUT R6, R8, 0x3fffff0, RZ, 0xc0, !PT ;  /* 0x03fffff008067812 */ /* 0x000fe200078ec0ff */
[----:B------:R-:W-:Y:S01]  /*0e30*/  IMAD.IADD R5, R10, 0x1, -R5 ;  /* 0x000000010a057824 */ /* 0x000fe200078e0a05 */
[----:B------:R-:W-:Y:S01]  /*0e40*/  LEA.HI R8, R8, R11, RZ, 0x1 ;  /* 0x0000000b08087211 */ /* 0x000fe200078f08ff */
[----:B------:R-:W-:Y:S02]  /*0e50*/  IMAD R4, R4, 0x10, R7 ;  /* 0x0000001004047824 */ /* 0x000fe400078e0207 */
[----:B------:R-:W-:Y:S01]  /*0e60*/  IMAD.IADD R9, R12, 0x1, -R6 ;  /* 0x000000010c097824 */ /* 0x000fe200078e0a06 */
[----:B------:R-:W-:Y:S01]  /*0e70*/  LOP3.LUT R8, R8, 0x1ffffffe, RZ, 0xc0, !PT ;  /* 0x1ffffffe08087812 */ /* 0x000fe200078ec0ff */
[----:B------:R-:W-:Y:S01]  /*0e80*/  IMAD R196, R3, 0x40, R4 ;  /* 0x0000004003c47824 */ /* 0x000fe200078e0204 */
[-C--:B------:R-:W-:Y:S01]  /*0e90*/  LEA.HI R3, R0, R12.reuse, RZ, 0x2 ;  /* 0x0000000c00037211 */ /* 0x080fe200078f10ff */
[----:B------:R-:W-:Y:S01]  /*0ea0*/  IMAD R9, R180, 0x10, R9 ;  /* 0x00000010b4097824 */ /* 0x000fe200078e0209 */
[----:B------:R-:W-:Y:S01]  /*0eb0*/  LEA.HI R4, R0, R12, RZ, 0x3 ;  /* 0x0000000c00047211 */ /* 0x000fe200078f18ff */
[----:B------:R-:W-:Y:S01]  /*0ec0*/  IMAD.IADD R8, R11, 0x1, -R8 ;  /* 0x000000010b087824 */ /* 0x000fe200078e0a08 */
[--C-:B------:R-:W-:Y:S01]  /*0ed0*/  SHF.R.S32.HI R22, RZ, 0x2, R3.reuse ;  /* 0x00000002ff167819 */ /* 0x100fe20000011403 */
[----:B------:R-:W-:Y:S01]  /*0ee0*/  IMAD.SHL.U32 R197, R5, 0x2, RZ ;  /* 0x0000000205c57824 */ /* 0x000fe200078e00ff */
[----:B------:R-:W-:Y:S01]  /*0ef0*/  LOP3.LUT R0, R3, 0xfffffffc, RZ, 0xc0, !PT ;  /* 0xfffffffc03007812 */ /* 0x000fe200078ec0ff */
[----:B------:R-:W-:Y:S01]  /*0f00*/  IMAD R8, R9, 0x8, R8 ;  /* 0x0000000809087824 */ /* 0x000fe200078e0208 */
[----:B------:R-:W-:Y:S01]  /*0f10*/  SHF.R.S32.HI R3, RZ, 0x1f, R3 ;  /* 0x0000001fff037819 */ /* 0x000fe20000011403 */
[----:B------:R-:W-:Y:S01]  /*0f20*/  VIADD R156, R22, 0x40 ;  /* 0x00000040169c7836 */ /* 0x000fe20000000000 */
[----:B------:R-:W-:Y:S01]  /*0f30*/  LOP3.LUT R6, R4, 0xfffffff8, RZ, 0xc0, !PT ;  /* 0xfffffff804067812 */ /* 0x000fe200078ec0ff */
[----:B------:R-:W-:Y:S01]  /*0f40*/  IMAD.IADD R9, R12, 0x1, -R0 ;  /* 0x000000010c097824 */ /* 0x000fe200078e0a00 */
[----:B------:R-:W-:Y:S01]  /*0f50*/  LEA.HI R3, R3, R22, RZ, 0x3 ;  /* 0x0000001603037211 */ /* 0x000fe200078f18ff */
[----:B------:R-:W-:Y:S01]  /*0f60*/  IMAD.SHL.U32 R190, R156, 0x40, RZ ;  /* 0x000000409cbe7824 */ /* 0x000fe200078e00ff */
[----:B------:R-:W-:Y:S01]  /*0f70*/  SHF.R.S32.HI R4, RZ, 0x3, R4 ;  /* 0x00000003ff047819 */ /* 0x000fe20000011404 */
[C---:B------:R-:W-:Y:S01]  /*0f80*/  IMAD.SHL.U32 R154, R9.reuse, 0x4, RZ ;  /* 0x00000004099a7824 */ /* 0x040fe200078e00ff */
[----:B------:R-:W-:Y:S01]  /*0f90*/  SHF.R.S32.HI R7, RZ, 0x1f, R156 ;  /* 0x0000001fff077819 */ /* 0x000fe2000001149c */
[----:B------:R-:W-:Y:S01]  /*0fa0*/  IMAD.SHL.U32 R152, R9, 0x8, RZ ;  /* 0x0000000809987824 */ /* 0x000fe200078e00ff */
[----:B------:R-:W-:Y:S01]  /*0fb0*/  LOP3.LUT R3, R3, 0xfffffff8, RZ, 0xc0, !PT ;  /* 0xfffffff803037812 */ /* 0x000fe200078ec0ff */
[----:B------:R0:W-:Y:S01]  /*0fc0*/  STL [R1+0x47c], R4 ;  /* 0x00047c0401007387 */ /* 0x0001e20000100800 */
[----:B------:R-:W-:Y:S01]  /*0fd0*/  LEA.HI R0, R9, R9, RZ, 0x1 ;  /* 0x0000000909007211 */ /* 0x000fe200078f08ff */
[----:B------:R-:W-:Y:S01]  /*0fe0*/  VIADD R159, R154, 0x10 ;  /* 0x000000109a9f7836 */ /* 0x000fe20000000000 */
[----:B------:R-:W-:Y:S01]  /*0ff0*/  LEA.HI R7, R7, R156, RZ, 0x3 ;  /* 0x0000009c07077211 */ /* 0x000fe200078f18ff */
[----:B------:R-:W-:Y:S01]  /*1000*/  IMAD.IADD R3, R22, 0x1, -R3 ;  /* 0x0000000116037824 */ /* 0x000fe200078e0a03 */
[----:B------:R-:W-:Y:S01]  /*1010*/  LOP3.LUT R0, R0, 0x1ffffffe, RZ, 0xc0, !PT ;  /* 0x1ffffffe00007812 */ /* 0x000fe200078ec0ff */
[----:B------:R-:W-:Y:S01]  /*1020*/  VIADD R5, R197, 0x18 ;  /* 0x00000018c5057836 */ /* 0x000fe20000000000 */
[----:B------:R-:W-:Y:S01]  /*1030*/  LOP3.LUT R190, R190, 0x1c0, RZ, 0xc0, !PT ;  /* 0x000001c0bebe7812 */ /* 0x000fe200078ec0ff */
[----:B------:R-:W-:Y:S01]  /*1040*/  IMAD.SHL.U32 R7, R7, 0x40, RZ ;  /* 0x0000004007077824 */ /* 0x000fe200078e00ff */
[----:B------:R1:W-:Y:S01]  /*1050*/  STL [R1+0x478], R3 ;  /* 0x0004780301007387 */ /* 0x0003e20000100800 */
[----:B0-----:R-:W-:Y:S01]  /*1060*/  IMAD.IADD R4, R12, 0x1, -R6 ;  /* 0x000000010c047824 */ /* 0x001fe200078e0a06 */
[----:B------:R-:W-:Y:S01]  /*1070*/  SHF.R.U32.HI R191, RZ, 0x3, R190 ;  /* 0x00000003ffbf7819 */ /* 0x000fe200000116be */
[----:B------:R-:W-:Y:S01]  /*1080*/  VIADD R6, R197, 0x10 ;  /* 0x00000010c5067836 */ /* 0x000fe20000000000 */
[----:B------:R-:W-:Y:S01]  /*1090*/  LOP3.LUT R192, R7, 0xfffffe00, RZ, 0xc0, !PT ;  /* 0xfffffe0007c07812 */ /* 0x000fe200078ec0ff */
[----:B------:R-:W-:Y:S01]  /*10a0*/  IMAD.SHL.U32 R181, R4, 0x8, RZ ;  /* 0x0000000804b57824 */ /* 0x000fe200078e00ff */
[----:B------:R0:W-:Y:S01]  /*10b0*/  STL [R1+0x490], R4 ;  /* 0x0004900401007387 */ /* 0x0001e20000100800 */
[C---:B------:R-:W-:Y:S01]  /*10c0*/  VIADD R235, R197.reuse, 0x30 ;  /* 0x00000030c5eb7836 */ /* 0x040fe20000000000 */
[----:B------:R-:W-:Y:S01]  /*10d0*/  SHF.R.S32.HI R157, RZ, 0x1f, R22 ;  /* 0x0000001fff9d7819 */ /* 0x000fe20000011416 */
[----:B------:R-:W-:Y:S01]  /*10e0*/  VIADD R237, R197, 0x20 ;  /* 0x00000020c5ed7836 */ /* 0x000fe20000000000 */
[----:B------:R2:W-:Y:S01]  /*10f0*/  STL [R1+0x464], R5 ;  /* 0x0004640501007387 */ /* 0x0005e20000100800 */
[----:B-1----:R-:W-:Y:S01]  /*1100*/  IMAD.IADD R3, R9, 0x1, -R0 ;  /* 0x0000000109037824 */ /* 0x002fe200078e0a00 */
[--C-:B------:R-:W-:Y:S01]  /*1110*/  LOP3.LUT R0, R190, 0x38, R152.reuse, 0xf8, !PT ;  /* 0x00000038be007812 */ /* 0x100fe200078ef898 */
[C---:B------:R-:W-:Y:S01]  /*1120*/  VIADD R236, R197.reuse, 0x28 ;  /* 0x00000028c5ec7836 */ /* 0x040fe20000000000 */
[----:B------:R1:W-:Y:S01]  /*1130*/  STL [R1+0x468], R6 ;  /* 0x0004680601007387 */ /* 0x0003e20000100800 */
[C---:B------:R-:W-:Y:S01]  /*1140*/  VIADD R226, R197.reuse, 0x48 ;  /* 0x00000048c5e27836 */ /* 0x040fe20000000000 */
[----:B0-----:R-:W-:Y:S01]  /*1150*/  SHF.R.S32.HI R4, RZ, 0x1f, R159 ;  /* 0x0000001fff047819 */ /* 0x001fe2000001149f */
[C---:B------:R-:W-:Y:S01]  /*1160*/  VIADD R234, R197.reuse, 0x38 ;  /* 0x00000038c5ea7836 */ /* 0x040fe20000000000 */
[----:B------:R-:W-:Y:S01]  /*1170*/  LOP3.LUT R7, R192, R0, R191, 0xf6, !PT ;  /* 0x00000000c0077212 */ /* 0x000fe200078ef6bf */
[C---:B------:R-:W-:Y:S01]  /*1180*/  VIADD R233, R197.reuse, 0x40 ;  /* 0x00000040c5e97836 */ /* 0x040fe20000000000 */
[----:B--2---:R-:W-:Y:S01]  /*1190*/  SHF.R.S32.HI R5, RZ, 0x1f, R5 ;  /* 0x0000001fff057819 */ /* 0x004fe20000011405 */
[----:B------:R0:W-:Y:S01]  /*11a0*/  STL [R1+0x488], R4 ;  /* 0x0004880401007387 */ /* 0x0001e20000100800 */
[----:B------:R-:W-:Y:S01]  /*11b0*/  VIADD R223, R197, 0x60 ;  /* 0x00000060c5df7836 */ /* 0x000fe20000000000 */
[----:B------:R-:W-:Y:S01]  /*11c0*/  SHF.R.S32.HI R153, RZ, 0x1f, R152 ;  /* 0x0000001fff997819 */ /* 0x000fe20000011498 */
[----:B------:R-:W-:Y:S01]  /*11d0*/  IMAD R0, R7, 0x2, R2 ;  /* 0x0000000207007824 */ /* 0x000fe200078e0202 */
[----:B-1----:R-:W-:Y:S01]  /*11e0*/  SHF.R.S32.HI R6, RZ, 0x1f, R6 ;  /* 0x0000001fff067819 */ /* 0x002fe20000011406 */
[----:B------:R1:W-:Y:S01]  /*11f0*/  STL [R1+0x504], R5 ;  /* 0x0005040501007387 */ /* 0x0003e20000100800 */
[C---:B------:R-:W-:Y:S01]  /*1200*/  VIADD R225, R197.reuse, 0x50 ;  /* 0x00000050c5e17836 */ /* 0x040fe20000000000 */
[----:B------:R-:W-:Y:S01]  /*1210*/  SHF.R.S32.HI R202, RZ, 0x1f, R181 ;  /* 0x0000001fffca7819 */ /* 0x000fe200000114b5 */
[----:B------:R-:W-:Y:S01]  /*1220*/  VIADD R224, R197, 0x58 ;  /* 0x00000058c5e07836 */ /* 0x000fe20000000000 */
[----:B------:R2:W-:Y:S01]  /*1230*/  STL [R1+0x508], R6 ;  /* 0x0005080601007387 */ /* 0x0005e20000100800 */
[----:B0-----:R-:W-:-:S02]  /*1240*/  IMAD.SHL.U32 R4, R8, 0x8, RZ ;  /* 0x0000000808047824 */ /* 0x001fc400078e00ff */
[C---:B------:R-:W-:Y:S01]  /*1250*/  VIADD R8, R197.reuse, 0x8 ;  /* 0x00000008c5087836 */ /* 0x040fe20000000000 */
[----:B------:R-:W-:Y:S01]  /*1260*/  STL [R1+0x510], R0 ;  /* 0x0005100001007387 */ /* 0x000fe20000100800 */
[C---:B------:R-:W-:Y:S01]  /*1270*/  VIADD R220, R197.reuse, 0x78 ;  /* 0x00000078c5dc7836 */ /* 0x040fe20000000000 */
[----:B-1----:R-:W-:Y:S01]  /*1280*/  SHF.R.S32.HI R5, RZ, 0x1f, R235 ;  /* 0x0000001fff057819 */ /* 0x002fe200000114eb */
[C---:B------:R-:W-:Y:S01]  /*1290*/  VIADD R222, R197.reuse, 0x68 ;  /* 0x00000068c5de7836 */ /* 0x040fe20000000000 */
[----:B------:R-:W-:Y:S01]  /*12a0*/  SHF.R.S32.HI R7, RZ, 0x1f, R8 ;  /* 0x0000001fff077819 */ /* 0x000fe20000011408 */
[C---:B------:R-:W-:Y:S01]  /*12b0*/  VIADD R221, R197.reuse, 0x70 ;  /* 0x00000070c5dd7836 */ /* 0x040fe20000000000 */
[----:B--2---:R-:W-:Y:S01]  /*12c0*/  SHF.R.S32.HI R6, RZ, 0x1f, R236 ;  /* 0x0000001fff067819 */ /* 0x004fe200000114ec */
[----:B------:R0:W-:Y:S01]  /*12d0*/  STL [R1+0x4f8], R5 ;  /* 0x0004f80501007387 */ /* 0x0001e20000100800 */
[C---:B------:R-:W-:Y:S02]  /*12e0*/  VIADD R217, R197.reuse, 0x90 ;  /* 0x00000090c5d97836 */ /* 0x040fe40000000000 */
[C---:B------:R-:W-:Y:S01]  /*12f0*/  VIADD R219, R197.reuse, 0x80 ;  /* 0x00000080c5db7836 */ /* 0x040fe20000000000 */
[----:B------:R1:W-:Y:S01]  /*1300*/  STL [R1+0x50c], R7 ;  /* 0x00050c0701007387 */ /* 0x0003e20000100800 */
[----:B------:R-:W-:-:S02]  /*1310*/  VIADD R218, R197, 0x88 ;  /* 0x00000088c5da7836 */ /* 0x000fc40000000000 */
[C---:B------:R-:W-:Y:S01]  /*1320*/  VIADD R214, R197.reuse, 0xa8 ;  /* 0x000000a8c5d67836 */ /* 0x040fe20000000000 */
[----:B------:R2:W-:Y:S01]  /*1330*/  STL [R1+0x4fc], R6 ;  /* 0x0004fc0601007387 */ /* 0x0005e20000100800 */
[C---:B------:R-:W-:Y:S01]  /*1340*/  VIADD R216, R197.reuse, 0x98 ;  /* 0x00000098c5d87836 */ /* 0x040fe20000000000 */
[----:B0-----:R-:W-:Y:S01]  /*1350*/  SHF.R.S32.HI R5, RZ, 0x1f, R226 ;  /* 0x0000001fff057819 */ /* 0x001fe200000114e2 */
[C---:B------:R-:W-:Y:S01]  /*1360*/  VIADD R215, R197.reuse, 0xa0 ;  /* 0x000000a0c5d77836 */ /* 0x040fe20000000000 */
[----:B------:R0:W-:Y:S01]  /*1370*/  STL [R1+0x520], R4 ;  /* 0x0005200401007387 */ /* 0x0001e20000100800 */
[C---:B------:R-:W-:Y:S01]  /*1380*/  VIADD R211, R197.reuse, 0xc0 ;  /* 0x000000c0c5d37836 */ /* 0x040fe20000000000 */
[----:B-1----:R-:W-:Y:S01]  /*1390*/  SHF.R.S32.HI R7, RZ, 0x1f, R237 ;  /* 0x0000001fff077819 */ /* 0x002fe200000114ed */
[C---:B------:R-:W-:Y:S01]  /*13a0*/  VIADD R213, R197.reuse, 0xb0 ;  /* 0x000000b0c5d57836 */ /* 0x040fe20000000000 */
[----:B------:R1:W-:Y:S01]  /*13b0*/  STL [R1+0x4ec], R5 ;  /* 0x0004ec0501007387 */ /* 0x0003e20000100800 */
[C---:B------:R-:W-:Y:S01]  /*13c0*/  VIADD R212, R197.reuse, 0xb8 ;  /* 0x000000b8c5d47836 */ /* 0x040fe20000000000 */
[----:B--2---:R-:W-:Y:S01]  /*13d0*/  SHF.R.S32.HI R6, RZ, 0x1f, R233 ;  /* 0x0000001fff067819 */ /* 0x004fe200000114e9 */
[C---:B------:R-:W-:Y:S01]  /*13e0*/  VIADD R208, R197.reuse, 0xd8 ;  /* 0x000000d8c5d07836 */ /* 0x040fe20000000000 */
[----:B------:R2:W-:Y:S01]  /*13f0*/  STL [R1+0x500], R7 ;  /* 0x0005000701007387 */ /* 0x0005e20000100800 */
[----:B------:R-:W-:-:S02]  /*1400*/  VIADD R210, R197, 0xc8 ;  /* 0x000000c8c5d27836 */ /* 0x000fc40000000000 */
[C---:B------:R-:W-:Y:S01]  /*1410*/  VIADD R209, R197.reuse, 0xd0 ;  /* 0x000000d0c5d17836 */ /* 0x040fe20000000000 */
[----:B------:R3:W-:Y:S01]  /*1420*/  STL [R1+0x4f0], R6 ;  /* 0x0004f00601007387 */ /* 0x0007e20000100800 */
[C---:B0-----:R-:W-:Y:S01]  /*1430*/  VIADD R4, R197.reuse, 0xf0 ;  /* 0x000000f0c5047836 */ /* 0x041fe20000000000 */
[----:B-1----:R-:W-:Y:S01]  /*1440*/  SHF.R.S32.HI R5, RZ, 0x1f, R223 ;  /* 0x0000001fff057819 */ /* 0x002fe200000114df */
[C---:B------:R-:W-:Y:S01]  /*1450*/  VIADD R0, R197.reuse, 0xf8 ;  /* 0x000000f8c5007836 */ /* 0x040fe20000000000 */
[----:B------:R-:W-:Y:S01]  /*1460*/  STL [R1+0x484], R9 ;  /* 0x0004840901007387 */ /* 0x000fe20000100800 */
[C---:B------:R-:W-:Y:S01]  /*1470*/  VIADD R207, R197.reuse, 0xe0 ;  /* 0x000000e0c5cf7836 */ /* 0x040fe20000000000 */
[----:B--2---:R-:W-:Y:S01]  /*1480*/  SHF.R.S32.HI R7, RZ, 0x1f, R234 ;  /* 0x0000001fff077819 */ /* 0x004fe200000114ea */
[----:B------:R-:W-:Y:S01]  /*1490*/  VIADD R206, R197, 0xe8 ;  /* 0x000000e8c5ce7836 */ /* 0x000fe20000000000 */
[----:B------:R0:W-:Y:S01]  /*14a0*/  STL [R1+0x4e0], R5 ;  /* 0x0004e00501007387 */ /* 0x0001e20000100800 */
[C---:B------:R-:W-:Y:S01]  /*14b0*/  VIADD R183, R181.reuse, 0x40 ;  /* 0x00000040b5b77836 */ /* 0x040fe20000000000 */
[----:B---3--:R-:W-:Y:S01]  /*14c0*/  SHF.R.S32.HI R6, RZ, 0x1f, R224 ;  /* 0x0000001fff067819 */ /* 0x008fe200000114e0 */
[C---:B------:R-:W-:Y:S01]  /*14d0*/  VIADD R182, R181.reuse, 0x80 ;  /* 0x00000080b5b67836 */ /* 0x040fe20000000000 */
[----:B------:R1:W-:Y:S01]  /*14e0*/  STL [R1+0x4f4], R7 ;  /* 0x0004f40701007387 */ /* 0x0003e20000100800 */
[----:B------:R-:W-:Y:S01]  /*14f0*/  VIADD R188, R181, 0xc0 ;  /* 0x000000c0b5bc7836 */ /* 0x000fe20000000000 */
[----:B------:R-:W-:-:S02]  /*1500*/  SHF.R.S32.HI R201, RZ, 0x1f, R183 ;  /* 0x0000001fffc97819 */ /* 0x000fc400000114b7 */
[----:B------:R2:W-:Y:S01]  /*1510*/  STL [R1+0x4e4], R6 ;  /* 0x0004e40601007387 */ /* 0x0005e20000100800 */
[----:B------:R-:W-:Y:S02]  /*1520*/  SHF.R.S32.HI R200, RZ, 0x1f, R182 ;  /* 0x0000001fffc87819 */ /* 0x000fe400000114b6 */
[----:B0-----:R-:W-:Y:S01]  /*1530*/  SHF.R.S32.HI R5, RZ, 0x1f, R220 ;  /* 0x0000001fff057819 */ /* 0x001fe200000114dc */
[----:B------:R-:W-:Y:S01]  /*1540*/  STL [R1+0x474], R4 ;  /* 0x0004740401007387 */ /* 0x000fe20000100800 */
[----:B------:R-:W-:Y:S02]  /*1550*/  SHF.R.S32.HI R199, RZ, 0x1f, R188 ;  /* 0x0000001fffc77819 */ /* 0x000fe400000114bc */
[----:B-1----:R-:W-:Y:S01]  /*1560*/  SHF.R.S32.HI R7, RZ, 0x1f, R225 ;  /* 0x0000001fff077819 */ /* 0x002fe200000114e1 */
[----:B------:R0:W-:Y:S01]  /*1570*/  STL [R1+0x4d4], R5 ;  /* 0x0004d40501007387 */ /* 0x0001e20000100800 */
[----:B--2---:R-:W-:-:S03]  /*1580*/  SHF.R.S32.HI R6, RZ, 0x1f, R221 ;  /* 0x0000001fff067819 */ /* 0x004fc600000114dd */
[----:B------:R1:W-:Y:S04]  /*1590*/  STL [R1+0x4e8], R7 ;  /* 0x0004e80701007387 */ /* 0x0003e80000100800 */
[----:B------:R2:W-:Y:S01]  /*15a0*/  STL [R1+0x4d8], R6 ;  /* 0x0004d80601007387 */ /* 0x0005e20000100800 */
[----:B0-----:R-:W-:-:S03]  /*15b0*/  SHF.R.S32.HI R5, RZ, 0x1f, R217 ;  /* 0x0000001fff057819 */ /* 0x001fc600000114d9 */
[----:B------:R-:W-:Y:S01]  /*15c0*/  STL [R1+0x470], R0 ;  /* 0x0004700001007387 */ /* 0x000fe20000100800 */
[----:B-1----:R-:W-:-:S03]  /*15d0*/  SHF.R.S32.HI R7, RZ, 0x1f, R222 ;  /* 0x0000001fff077819 */ /* 0x002fc600000114de */
        /* <DEDUP_REMOVED lines=11> */
[----:B0-----:R-:W-:Y:S02]  /*1690*/  SHF.R.S32.HI R5, RZ, 0x1f, R211 ;  /* 0x0000001fff057819 */ /* 0x001fe400000114d3 */
        /* <DEDUP_REMOVED lines=12> */
[----:B------:R-:W-:Y:S01]  /*1760*/  SHF.R.S32.HI R4, RZ, 0x1f, R0 ;  /* 0x0000001fff047819 */ /* 0x000fe20000011400 */
[----:B------:R-:W-:Y:S01]  /*1770*/  IMAD R0, R3, 0x8, R196 ;  /* 0x0000000803007824 */ /* 0x000fe200078e02c4 */
[----:B-1----:R-:W-:Y:S01]  /*1780*/  SHF.R.S32.HI R7, RZ, 0x1f, R210 ;  /* 0x0000001fff077819 */ /* 0x002fe200000114d2 */
[----:B------:R-:W-:Y:S01]  /*1790*/  STL [R1+0x498], R5 ;  /* 0x0004980501007387 */ /* 0x000fe20000100800 */
[----:B--2---:R-:W-:-:S03]  /*17a0*/  SHF.R.S32.HI R6, RZ, 0x1f, R206 ;  /* 0x0000001fff067819 */ /* 0x004fc600000114ce */
[----:B------:R0:W-:Y:S04]  /*17b0*/  STL [R1+0x4ac], R7 ;  /* 0x0004ac0701007387 */ /* 0x0001e80000100800 */
[----:B------:R1:W-:Y:S04]  /*17c0*/  STL [R1+0x49c], R6 ;  /* 0x00049c0601007387 */ /* 0x0003e80000100800 */
[----:B------:R1:W-:Y:S01]  /*17d0*/  STL [R1+0x51c], R0 ;  /* 0x00051c0001007387 */ /* 0x0003e20000100800 */
[----:B0-----:R-:W-:-:S03]  /*17e0*/  SHF.R.S32.HI R7, RZ, 0x1f, R207 ;  /* 0x0000001fff077819 */ /* 0x001fc600000114cf */
[----:B------:R1:W-:Y:S04]  /*17f0*/  STL [R1+0x494], R4 ;  /* 0x0004940401007387 */ /* 0x0003e80000100800 */
[----:B------:R1:W-:Y:S02]  /*1800*/  STL [R1+0x4a0], R7 ;  /* 0x0004a00701007387 */ /* 0x0003e40000100800 */
.L_x_3833:
[----:B------:R-:W-:Y:S05]  /*1810*/  YIELD ;  /* 0x0000000000007946 */ /* 0x000fea0003800000 */
[----:B------:R-:W-:Y:S01]  /*1820*/  ULDC.64 UR4, c[0x0][0xb20] ;  /* 0x0002c80000047ab9 */ /* 0x000fe20000000a00 */
[----:B012-4-:R-:W0:Y:S01]  /*1830*/  LDC.64 R4, c[0x0][0xb00] ;  /* 0x0002c000ff047b82 */ /* 0x017e220000000a00 */
        /* <DEDUP_REMOVED lines=9> */
[----:B---3--:R-:W1:Y:S01]  /*18d0*/  @P1 LDC.64 R6, c[0x0][0xb20] ;  /* 0x0002c800ff061b82 */ /* 0x008e620000000a00 */
[----:B------:R-:W-:Y:S01]  /*18e0*/  ISETP.NE.AND.EX P0, PT, RZ, UR5, PT, P0 ;  /* 0x00000005ff007c0c */ /* 0x000fe2000bf05300 */
[----:B0-----:R-:W-:-:S06]  /*18f0*/  IMAD.WIDE R4, R91, 0x4, R4 ;  /* 0x000000045b047825 */ /* 0x001fcc00078e0204 */
        /* <DEDUP_REMOVED lines=28> */
.L_x_3600:
        /* <DEDUP_REMOVED lines=14> */
.L_x_3601:
[----:B------:R-:W-:Y:S05]  /*1ba0*/  @!P0 BRA `(.L_x_3602) ;  /* 0x00000000000c8947 */ /* 0x000fea0003800000 */
[----:B------:R-:W2:Y:S04]  /*1bb0*/  LDG.E R0, desc[UR42][R4.64] ;  /* 0x0000002a04007981 */ /* 0x000ea8000c1e1900 */
[----:B------:R-:W2:Y:S02]  /*1bc0*/  LDG.E R19, desc[UR42][R4.64+0x4] ;  /* 0x0000042a04137981 */ /* 0x000ea4000c1e1900 */
[----:B--2---:R-:W-:-:S07]  /*1bd0*/  IMAD.IADD R19, R19, 0x1, -R0 ;  /* 0x0000000113137824 */ /* 0x004fce00078e0a00 */
.L_x_3602:
        /* <DEDUP_REMOVED lines=25> */
[----:B--2---:R-:W-:-:S03]  /*1d70*/  @P1 IMAD.HI.U32 R6, R3, R12, RZ ;  /* 0x0000000c03061227 */ /* 0x004fc600078e00ff */
[C---:B------:R-:W-:Y:S01]  /*1d80*/  IADD3 R231, R29.reuse, 0x1, -R28 ;  /* 0x000000011de77810 */ /* 0x040fe20007ffe81c */
[----:B------:R-:W-:Y:S01]  /*1d90*/  VIADD R0, R29, 0x5f ;  /* 0x0000005f1d007836 */ /* 0x000fe20000000000 */
[----:B----4-:R-:W-:-:S03]  /*1da0*/  @P1 SHF.R.U32.HI R3, RZ, R11, R6 ;  /* 0x0000000bff031219 */ /* 0x010fc60000011606 */
        /* <DEDUP_REMOVED lines=17> */
.L_x_3605:
[----:B------:R-:W-:-:S13]  /*1ec0*/  ISETP.NE.AND P0, PT, R5, 0x1, PT ;  /* 0x000000010500780c */ /* 0x000fda0003f05270 */
[----:B------:R-:W0:Y:S02]  /*1ed0*/  @P0 LDC.64 R6, c[0x0][0xae0] ;  /* 0x0002b800ff060b82 */ /* 0x000e240000000a00 */
[----:B0-----:R-:W-:-:S05]  /*1ee0*/  @P0 IMAD.HI.U32 R6, R0, R6, RZ ;  /* 0x0000000600060227 */ /* 0x001fca00078e00ff */
[----:B------:R-:W-:-:S07]  /*1ef0*/  @P0 SHF.R.U32.HI R0, RZ, R7, R6 ;  /* 0x00000007ff000219 */ /* 0x000fce0000011606 */
.L_x_3606:
[----:B------:R-:W-:Y:S05]  /*1f00*/  BSYNC B0 ;  /* 0x0000000000007941 */ /* 0x000fea0003800000 */
.L_x_3604:
[----:B------:R-:W-:-:S05]  /*1f10*/  IMAD R3, R0, R5, R5 ;  /* 0x0000000500037224 */ /* 0x000fca00078e0205 */
[----:B------:R-:W-:-:S07]  /*1f20*/  VIMNMX R4, R4, R3, PT ;  /* 0x0000000304047248 */ /* 0x000fce0003fe0100 */
.L_x_3603:
[----:B------:R-:W0:Y:S01]  /*1f30*/  @P1 LDC R3, c[0x0][0x44c] ;  /* 0x00011300ff031b82 */ /* 0x000e220000000800 */
[----:B------:R-:W-:Y:S01]  /*1f40*/  VIADD R4, R4, 0x5f ;  /* 0x0000005f04047836 */ /* 0x000fe20000000000 */
[----:B------:R-:W-:Y:S01]  /*1f50*/  ULDC UR4, c[0x0][0xad4] ;  /* 0x0002b50000047ab9 */ /* 0x000fe20000000800 */
[----:B------:R-:W-:Y:S02]  /*1f60*/  IMAD.MOV.U32 R0, RZ, RZ, R194 ;  /* 0x000000ffff007224 */ /* 0x000fe400078e00c2 */
[----:B------:R-:W-:-:S03]  /*1f70*/  IMAD.HI R4, R4, 0x2aaaaaab, RZ ;  /* 0x2aaaaaab04047827 */ /* 0x000fc600078e02ff */
[----:B------:R-:W1:Y:S01]  /*1f80*/  @P1 LDC R7, c[0x0][0x450] ;  /* 0x00011400ff071b82 */ /* 0x000e620000000800 */
[----:B------:R-:W-:Y:S02]  /*1f90*/  IMAD.IADD R205, R29, 0x1, -R28 ;  /* 0x000000011dcd7824 */ /* 0x000fe400078e0a1c */
[----:B0-----:R-:W-:Y:S01]  /*1fa0*/  @P1 IMAD.HI.U32 R6, R194, R3, RZ ;  /* 0x00000003c2061227 */ /* 0x001fe200078e00ff */
[----:B------:R-:W-:-:S04]  /*1fb0*/  SHF.R.U32.HI R3, RZ, 0x1f, R4 ;  /* 0x0000001fff037819 */ /* 0x000fc80000011604 */
[----:B------:R-:W-:Y:S02]  /*1fc0*/  LEA.HI.SX32 R4, R4, R3, 0x1c ;  /* 0x0000000304047211 */ /* 0x000fe400078fe2ff */
[----:B-1----:R-:W-:Y:S02]  /*1fd0*/  @P1 SHF.R.U32.HI R0, RZ, R7, R6 ;  /* 0x00000007ff001219 */ /* 0x002fe40000011606 */
[----:B------:R-:W-:-:S03]  /*1fe0*/  VIMNMX R8, R45, R4, PT ;  /* 0x000000042d087248 */ /* 0x000fc60003fe0100 */
[----:B------:R-:W-:-:S04]  /*1ff0*/  IMAD.IADD R0, R205, 0x1, R0 ;  /* 0x00000001cd007824 */ /* 0x000fc800078e0200 */
        /* <DEDUP_REMOVED lines=12> */
.L_x_3609:
[----:B------:R-:W-:-:S13]  /*20c0*/  ISETP.NE.AND P0, PT, R5, 0x1, PT ;  /* 0x000000010500780c */ /* 0x000fda0003f05270 */
[----:B------:R-:W0:Y:S02]  /*20d0*/  @P0 LDC.64 R6, c[0x0][0xae0] ;  /* 0x0002b800ff060b82 */ /* 0x000e240000000a00 */
[----:B0-----:R-:W-:-:S05]  /*20e0*/  @P0 IMAD.HI.U32 R6, R0, R6, RZ ;  /* 0x0000000600060227 */ /* 0x001fca00078e00ff */
[----:B------:R-:W-:-:S07]  /*20f0*/  @P0 SHF.R.U32.HI R0, RZ, R7, R6 ;  /* 0x00000007ff000219 */ /* 0x000fce0000011606 */
.L_x_3610:
[----:B------:R-:W-:Y:S05]  /*2100*/  BSYNC B0 ;  /* 0x0000000000007941 */ /* 0x000fea0003800000 */
.L_x_3608:
[----:B------:R-:W-:-:S05]  /*2110*/  IMAD R0, R0, R5, RZ ;  /* 0x0000000500007224 */ /* 0x000fca00078e02ff */
[----:B------:R-:W-:-:S07]  /*2120*/  VIMNMX R3, R3, R0, !PT ;  /* 0x0000000003037248 */ /* 0x000fce0007fe0100 */
.L_x_3607:
        /* <DEDUP_REMOVED lines=41> */
.L_x_3612:
[----:B------:R-:W-:Y:S05]  /*23c0*/  BSYNC B0 ;  /* 0x0000000000007941 */ /* 0x000fea0003800000 */
.L_x_3611:
        /* <DEDUP_REMOVED lines=37> */
.L_x_3615:
[----:B------:R-:W-:Y:S05]  /*2620*/  BSYNC B6 ;  /* 0x0000000000067941 */ /* 0x000fea0003800000 */
.L_x_3614:
        /* <DEDUP_REMOVED lines=20> */
.L_x_3617:
[----:B------:R-:W-:Y:S05]  /*2770*/  BSYNC B6 ;  /* 0x0000000000067941 */ /* 0x000fea0003800000 */
.L_x_3616:
[----:B------:R-:W-:Y:S01]  /*2780*/  ULDC.64 UR4, c[0x0][0xaf0] ;  /* 0x0002bc0000047ab9 */ /* 0x000fe20000000a00 */
[----:B------:R-:W2:Y:S01]  /*2790*/  LDL R12, [R1+0x478] ;  /* 0x00047800010c7983 */ /* 0x000ea20000100800 */
[----:B------:R-:W-:Y:S01]  /*27a0*/  ISETP.NE.U32.AND P0, PT, RZ, UR4, PT ;  /* 0x00000004ff007c0c */ /* 0x000fe2000bf05070 */
[----:B------:R-:W-:Y:S01]  /*27b0*/  IMAD.IADD R43, R18, 0x1, R19 ;  /* 0x00000001122b7824 */ /* 0x000fe200078e0213 */
[----:B------:R-:W-:Y:S01]  /*27c0*/  ULDC.64 UR8, c[0x0][0x408] ;  /* 0x0001020000087ab9 */ /* 0x000fe20000000a00 */
[----:B------:R-:W-:Y:S01]  /*27d0*/  SHF.R.S32.HI R155, RZ, 0x1f, R154 ;  /* 0x0000001fff9b7819 */ /* 0x000fe2000001149a */
[----:B------:R-:W-:Y:S01]  /*27e0*/  ULDC.64 UR10, c[0x0][0xb00] ;  /* 0x0002c000000a7ab9 */ /* 0x000fe20000000a00 */
[----:B------:R-:W-:Y:S01]  /*27f0*/  ISETP.NE.AND.EX P0, PT, RZ, UR5, PT, P0 ;  /* 0x00000005ff007c0c */ /* 0x000fe2000bf05300 */
[----:B------:R-:W0:Y:S01]  /*2800*/  S2R R24, SR_TID.X ;  /* 0x0000000000187919 */ /* 0x000e220000002100 */
[----:B------:R-:W-:Y:S01]  /*2810*/  SHF.R.S32.HI R10, RZ, 0x1f, R43 ;  /* 0x0000001fff0a7819 */ /* 0x000fe2000001142b */
[----:B------:R-:W-:Y:S01]  /*2820*/  ULDC.64 UR4, c[0x0][0x300] ;  /* 0x0000c00000047ab9 */ /* 0x000fe20000000a00 */
[----:B------:R-:W-:-:S09]  /*2830*/  ULDC.64 UR6, c[0x0][0x3f8] ;  /* 0x0000fe0000067ab9 */ /* 0x000fd20000000a00 */
[----:B------:R-:W1:Y:S02]  /*2840*/  @P0 LDC.64 R4, c[0x0][0xaf0] ;  /* 0x0002bc00ff040b82 */ /* 0x000e640000000a00 */
[----:B-1----:R-:W-:-:S05]  /*2850*/  @P0 IMAD.WIDE R4, R91, 0x4, R4 ;  /* 0x000000045b040825 */ /* 0x002fca00078e0204 */
[----:B------:R1:W3:Y:S01]  /*2860*/  @P0 LDG.E R91, desc[UR42][R4.64] ;  /* 0x0000002a045b0981 */ /* 0x0002e2000c1e1900 */
[----:B------:R-:W-:Y:S01]  /*2870*/  IMAD R0, R10, UR4, RZ ;  /* 0x000000040a007c24 */ /* 0x000fe2000f8e02ff */
[----:B------:R-:W-:Y:S01]  /*2880*/  ISETP.NE.U32.AND P0, PT, RZ, UR10, PT ;  /* 0x0000000aff007c0c */ /* 0x000fe2000bf05070 */
[C---:B------:R-:W-:Y:S01]  /*2890*/  IMAD.WIDE.U32 R30, R43.reuse, UR4, RZ ;  /* 0x000000042b1e7c25 */ /* 0x040fe2000f8e00ff */
[----:B0-----:R-:W-:Y:S02]  /*28a0*/  SHF.R.U32.HI R24, RZ, 0x7, R24 ;  /* 0x00000007ff187819 */ /* 0x001fe40000011618 */
[----:B------:R-:W-:Y:S01]  /*28b0*/  ISETP.NE.AND.EX P0, PT, RZ, UR11, PT, P0 ;  /* 0x0000000bff007c0c */ /* 0x000fe2000bf05300 */
[----:B------:R-:W-:Y:S01]  /*28c0*/  IMAD R3, R43, UR5, R0 ;  /* 0x000000052b037c24 */ /* 0x000fe2000f8e0200 */
[----:B------:R-:W-:Y:S01]  /*28d0*/  ULDC.64 UR4, c[0x0][0x308] ;  /* 0x0000c20000047ab9 */ /* 0x000fe20000000a00 */
[----:B------:R-:W-:Y:S01]  /*28e0*/  IMAD.WIDE.U32 R20, R22, UR8, R154 ;  /* 0x0000000816147c25 */ /* 0x000fe2000f8e009a */
[----:B------:R-:W-:-:S02]  /*28f0*/  ISETP.NE.AND P6, PT, R24, 0x1, PT ;  /* 0x000000011800780c */ /* 0x000fc40003fc5270 */
[----:B-----5:R-:W-:Y:S01]  /*2900*/  SHF.R.S32.HI R0, RZ, 0x1f, R44 ;  /* 0x0000001fff007819 */ /* 0x020fe2000001142c */
[----:B------:R-:W-:Y:S02]  /*2910*/  IMAD.IADD R31, R31, 0x1, R3 ;  /* 0x000000011f1f7824 */ /* 0x000fe400078e0203 */
[C---:B------:R-:W-:Y:S02]  /*2920*/  IMAD R3, R157.reuse, UR8, RZ ;  /* 0x000000089d037c24 */ /* 0x040fe4000f8e02ff */
[----:B------:R-:W-:Y:S02]  /*2930*/  IMAD R7, R157, UR6, RZ ;  /* 0x000000069d077c24 */ /* 0x000fe4000f8e02ff */
[----:B------:R-:W-:Y:S02]  /*2940*/  IMAD R3, R22, UR9, R3 ;  /* 0x0000000916037c24 */ /* 0x000fe4000f8e0203 */
[----:B------:R-:W-:-:S04]  /*2950*/  IMAD.WIDE.U32 R30, R193, UR4, R30 ;  /* 0x00000004c11e7c25 */ /* 0x000fc8000f8e001e */
[----:B------:R-:W-:Y:S02]  /*2960*/  IMAD.IADD R21, R21, 0x1, R3 ;  /* 0x0000000115157824 */ /* 0x000fe400078e0203 */
[C---:B------:R-:W-:Y:S02]  /*2970*/  IMAD R7, R22.reuse, UR7, R7 ;  /* 0x0000000716077c24 */ /* 0x040fe4000f8e0207 */
[----:B------:R-:W-:-:S04]  /*2980*/  IMAD.WIDE.U32 R18, R22, UR6, R154 ;  /* 0x0000000616127c25 */ /* 0x000fc8000f8e009a */
[----:B------:R-:W-:Y:S01]  /*2990*/  IMAD R31, R193, UR5, R31 ;  /* 0x00000005c11f7c24 */ /* 0x000fe2000f8e021f */
[----:B------:R-:W-:Y:S01]  /*29a0*/  ULDC.64 UR4, c[0x0][0x310] ;  /* 0x0000c40000047ab9 */ /* 0x000fe20000000a00 */
[----:B------:R-:W-:Y:S02]  /*29b0*/  IMAD.IADD R19, R19, 0x1, R7 ;  /* 0x0000000113137824 */ /* 0x000fe400078e0207 */
[C---:B-1----:R-:W-:Y:S02]  /*29c0*/  IMAD R5, R0.reuse, UR6, RZ ;  /* 0x0000000600057c24 */ /* 0x042fe4000f8e02ff */
[----:B------:R-:W-:Y:S02]  /*29d0*/  IMAD R7, R0, UR8, RZ ;  /* 0x0000000800077c24 */ /* 0x000fe4000f8e02ff */
[C---:B------:R-:W-:Y:S02]  /*29e0*/  IMAD R13, R44.reuse, UR7, R5 ;  /* 0x000000072c0d7c24 */ /* 0x040fe4000f8e0205 */
[----:B------:R-:W-:-:S04]  /*29f0*/  IMAD.WIDE.U32 R18, R44, UR6, R18 ;  /* 0x000000062c127c25 */ /* 0x000fc8000f8e0012 */
[C---:B------:R-:W-:Y:S02]  /*2a00*/  IMAD R61, R44.reuse, UR9, R7 ;  /* 0x000000092c3d7c24 */ /* 0x040fe4000f8e0207 */
[----:B------:R-:W-:Y:S01]  /*2a10*/  IMAD.WIDE.U32 R20, R44, UR8, R20 ;  /* 0x000000082c147c25 */ /* 0x000fe2000f8e0014 */
[----:B------:R-:W0:Y:S03]  /*2a20*/  LDC R7, c[0x0][0x3f4] ;  /* 0x0000fd00ff077b82 */ /* 0x000e260000000800 */
[C---:B------:R-:W-:Y:S02]  /*2a30*/  VIADD R4, R152.reuse, 0xc0 ;  /* 0x000000c098047836 */ /* 0x040fe40000000000 */
[C---:B------:R-:W-:Y:S02]  /*2a40*/  VIADD R51, R152.reuse, 0x40 ;  /* 0x0000004098337836 */ /* 0x040fe40000000000 */
[----:B------:R-:W-:-:S02]  /*2a50*/  VIADD R52, R152, 0x60 ;  /* 0x0000006098347836 */ /* 0x000fc40000000000 */
[C---:B------:R-:W-:Y:S02]  /*2a60*/  VIADD R53, R152.reuse, 0x80 ;  /* 0x0000008098357836 */ /* 0x040fe40000000000 */
[C---:B------:R-:W-:Y:S02]  /*2a70*/  VIADD R54, R152.reuse, 0xa0 ;  /* 0x000000a098367836 */ /* 0x040fe40000000000 */
[----:B------:R-:W-:Y:S02]  /*2a80*/  VIADD R9, R152, 0xe0 ;  /* 0x000000e098097836 */ /* 0x000fe40000000000 */
[----:B------:R-:W-:Y:S02]  /*2a90*/  IMAD.MOV.U32 R57, RZ, RZ, 0x20 ;  /* 0x00000020ff397424 */ /* 0x000fe400078e00ff */
[----:B------:R-:W-:Y:S02]  /*2aa0*/  IMAD.IADD R60, R19, 0x1, R13 ;  /* 0x00000001133c7824 */ /* 0x000fe400078e020d */
[----:B------:R-:W-:Y:S01]  /*2ab0*/  IMAD.IADD R61, R21, 0x1, R61 ;  /* 0x00000001153d7824 */ /* 0x000fe200078e023d */
[----:B---3--:R-:W-:-:S02]  /*2ac0*/  SHF.R.S32.HI R3, RZ, 0x1f, R91 ;  /* 0x0000001fff037819 */ /* 0x008fc4000001145b */
[----:B------:R-:W-:Y:S02]  /*2ad0*/  SEL R91, R91, RZ, !P0 ;  /* 0x000000ff5b5b7207 */ /* 0x000fe40004000000 */
[----:B------:R-:W-:-:S05]  /*2ae0*/  SEL R8, R3, RZ, !P0 ;  /* 0x000000ff03087207 */ /* 0x000fca0004000000 */
[----:B------:R-:W-:Y:S02]  /*2af0*/  IMAD R3, R8, UR4, RZ ;  /* 0x0000000408037c24 */ /* 0x000fe4000f8e02ff */
[----:B------:R-:W-:-:S04]  /*2b00*/  IMAD.WIDE.U32 R30, R91, UR4, R30 ;  /* 0x000000045b1e7c25 */ /* 0x000fc8000f8e001e */
[----:B------:R-:W-:Y:S02]  /*2b10*/  IMAD R11, R91, UR5, R3 ;  /* 0x000000055b0b7c24 */ /* 0x000fe4000f8e0203 */
[----:B------:R-:W-:Y:S01]  /*2b20*/  VIADD R3, R152, 0x20 ;  /* 0x0000002098037836 */ /* 0x000fe20000000000 */
[----:B------:R-:W-:Y:S05]  /*2b30*/  @!P6 WARPSYNC.ALL ;  /* 0x000000000000e948 */ /* 0x000fea0003800000 */
[----:B------:R-:W-:Y:S01]  /*2b40*/  ULDC UR4, c[0x0][0x320] ;  /* 0x0000c80000047ab9 */ /* 0x000fe20000000800 */
[----:B--2---:R-:W-:Y:S01]  /*2b50*/  IMAD.SHL.U32 R55, R12, 0x40, RZ ;  /* 0x000000400c377824 */ /* 0x004fe200078e00ff */
[----:B------:R-:W-:Y:S01]  /*2b60*/  @!P6 BAR.SYNC.DEFER_BLOCKING 0x9, 0x100 ;  /* 0x024400000000eb1d */ /* 0x000fe20000010000 */
[----:B------:R-:W-:-:S02]  /*2b70*/  ISETP.GE.AND P0, PT, R3, UR4, PT ;  /* 0x0000000403007c0c */ /* 0x000fc4000bf06270 */
[----:B------:R-:W-:Y:S02]  /*2b80*/  ISETP.GE.AND P1, PT, R152, UR4, PT ;  /* 0x0000000498007c0c */ /* 0x000fe4000bf26270 */
[----:B------:R-:W-:Y:S01]  /*2b90*/  SEL R5, RZ, 0xffffffff, P0 ;  /* 0xffffffffff057807 */ /* 0x000fe20000000000 */
[----:B------:R-:W-:Y:S01]  /*2ba0*/  ULDC.64 UR6, c[0x0][0x330] ;  /* 0x0000cc0000067ab9 */ /* 0x000fe20000000a00 */
[----:B------:R-:W-:Y:S02]  /*2bb0*/  ISETP.GE.AND P0, PT, R4, UR4, PT ;  /* 0x0000000404007c0c */ /* 0x000fe4000bf06270 */
[----:B------:R-:W-:Y:S01]  /*2bc0*/  SEL R4, RZ, 0x1, P1 ;  /* 0x00000001ff047807 */ /* 0x000fe20000800000 */
[----:B------:R-:W-:Y:S01]  /*2bd0*/  IMAD.SHL.U32 R5, R5, 0x2, RZ ;  /* 0x0000000205057824 */ /* 0x000fe200078e00ff */
[----:B------:R-:W-:Y:S02]  /*2be0*/  ISETP.GE.AND P1, PT, R51, UR4, PT ;  /* 0x0000000433007c0c */ /* 0x000fe4000bf26270 */
[----:B------:R-:W-:-:S02]  /*2bf0*/  ISETP.GE.AND P2, PT, R52, UR4, PT ;  /* 0x0000000434007c0c */ /* 0x000fc4000bf46270 */
[----:B------:R-:W-:Y:S02]  /*2c00*/  LOP3.LUT R4, R5, 0x2, R4, 0xe2, !PT ;  /* 0x0000000205047812 */ /* 0x000fe400078ee204 */
[----:B------:R-:W-:Y:S02]  /*2c10*/  SEL R5, RZ, 0x4, P1 ;  /* 0x00000004ff057807 */ /* 0x000fe40000800000 */
[----:B------:R-:W-:Y:S02]  /*2c20*/  SEL R6, RZ, 0x8, P2 ;  /* 0x00000008ff067807 */ /* 0x000fe40001000000 */
[----:B------:R-:W-:Y:S02]  /*2c30*/  ISETP.GE.AND P1, PT, R53, UR4, PT ;  /* 0x0000000435007c0c */ /* 0x000fe4000bf26270 */
[----:B------:R-:W-:Y:S02]  /*2c40*/  ISETP.GE.AND P2, PT, R54, UR4, PT ;  /* 0x0000000436007c0c */ /* 0x000fe4000bf46270 */
[----:B------:R-:W-:-:S02]  /*2c50*/  LOP3.LUT R4, R6, R4, R5, 0xfe, !PT ;  /* 0x0000000406047212 */ /* 0x000fc400078efe05 */
[----:B------:R-:W-:Y:S02]  /*2c60*/  SEL R5, RZ, 0x10, P1 ;  /* 0x00000010ff057807 */ /* 0x000fe40000800000 */
[----:B------:R-:W-:-:S04]  /*2c70*/  SEL R6, RZ, 0x20, P2 ;  /* 0x00000020ff067807 */ /* 0x000fc80001000000 */
[----:B------:R-:W-:Y:S02]  /*2c80*/  LOP3.LUT R5, R6, R4, R5, 0xfe, !PT ;  /* 0x0000000406057212 */ /* 0x000fe400078efe05 */
[----:B------:R-:W-:Y:S02]  /*2c90*/  SEL R4, RZ, 0x40, P0 ;  /* 0x00000040ff047807 */ /* 0x000fe40000000000 */
[----:B0-----:R-:W-:-:S04]  /*2ca0*/  ISETP.GE.AND P0, PT, R152, R7, PT ;  /* 0x000000079800720c */ /* 0x001fc80003f06270 */
[----:B------:R-:W-:-:S05]  /*2cb0*/  SEL R7, R7, RZ, P0 ;  /* 0x000000ff07077207 */ /* 0x000fca0000000000 */
[----:B------:R-:W-:Y:S01]  /*2cc0*/  IMAD.IADD R7, R152, 0x1, R7 ;  /* 0x0000000198077824 */ /* 0x000fe200078e0207 */
[----:B------:R-:W-:Y:S02]  /*2cd0*/  LOP3.LUT R5, R5, R4, RZ, 0xfc, !PT ;  /* 0x0000000405057212 */ /* 0x000fe400078efcff */
[----:B------:R-:W-:Y:S02]  /*2ce0*/  LOP3.LUT R55, R55, 0x1c0, RZ, 0xc0, !PT ;  /* 0x000001c037377812 */ /* 0x000fe400078ec0ff */
[----:B------:R-:W-:Y:S02]  /*2cf0*/  SHF.R.S32.HI R4, RZ, 0x1f, R7 ;  /* 0x0000001fff047819 */ /* 0x000fe40000011407 */
[----:B------:R-:W-:Y:S01]  /*2d00*/  ISETP.GE.AND P3, PT, R9, UR4, PT ;  /* 0x0000000409007c0c */ /* 0x000fe2000bf66270 */
[----:B------:R-:W-:Y:S01]  /*2d10*/  IMAD.WIDE.U32 R40, R193, UR6, R152 ;  /* 0x00000006c1287c25 */ /* 0x000fe2000f8e0098 */
[----:B------:R-:W-:Y:S01]  /*2d20*/  LOP3.LUT R9, R55, 0x18, R152, 0xf8, !PT ;  /* 0x0000001837097812 */ /* 0x000fe200078ef898 */
[----:B------:R-:W-:Y:S01]  /*2d30*/  ULDC.64 UR4, c[0x0][0x338] ;  /* 0x0000ce0000047ab9 */ /* 0x000fe20000000a00 */
[----:B------:R-:W-:-:S02]  /*2d40*/  SHF.R.U32.HI R56, RZ, 0x3, R55 ;  /* 0x00000003ff387819 */ /* 0x000fc40000011637 */
[----:B------:R-:W-:Y:S01]  /*2d50*/  LEA.HI R7, R4, R7, RZ, 0x3 ;  /* 0x0000000704077211 */ /* 0x000fe200078f18ff */
[----:B------:R-:W-:Y:S01]  /*2d60*/  IMAD R41, R193, UR7, R41 ;  /* 0x00000007c1297c24 */ /* 0x000fe2000f8e0229 */
[----:B------:R-:W-:Y:S01]  /*2d70*/  LOP3.LUT P1, RZ, R12, 0x4, RZ, 0xc0, !PT ;  /* 0x000000040cff7812 */ /* 0x000fe2000782c0ff */
[----:B------:R-:W-:Y:S01]  /*2d80*/  IMAD R6, R8, UR4, RZ ;  /* 0x0000000408067c24 */ /* 0x000fe2000f8e02ff */
[----:B------:R-:W-:Y:S02]  /*2d90*/  LOP3.LUT R9, R9, R56, RZ, 0x3c, !PT ;  /* 0x0000003809097212 */ /* 0x000fe400078e3cff */
[----:B------:R-:W-:Y:S02]  /*2da0*/  LOP3.LUT R4, R190, 0x38, R7, 0xf8, !PT ;  /* 0x00000038be047812 */ /* 0x000fe400078ef807 */
[----:B------:R-:W-:Y:S01]  /*2db0*/  IADD3 R42, P2, R22, R43, RZ ;  /* 0x0000002b162a7210 */ /* 0x000fe20007f5e0ff */
[----:B------:R-:W-:Y:S01]  /*2dc0*/  IMAD R65, R91, UR5, R6 ;  /* 0x000000055b417c24 */ /* 0x000fe2000f8e0206 */
[----:B------:R-:W-:Y:S01]  /*2dd0*/  SEL R57, R57, 0xffffffe0, !P1 ;  /* 0xffffffe039397807 */ /* 0x000fe20004800000 */
[----:B------:R-:W-:Y:S01]  /*2de0*/  IMAD.WIDE.U32 R40, R91, UR4, R40 ;  /* 0x000000045b287c25 */ /* 0x000fe2000f8e0028 */
[----:B------:R-:W-:Y:S01]  /*2df0*/  LOP3.LUT R63, R4, R191, RZ, 0x3c, !PT ;  /* 0x000000bf043f7212 */ /* 0x000fe200078e3cff */
[----:B------:R-:W-:Y:S01]  /*2e00*/  ULDC UR4, c[0x0][0x2f4] ;  /* 0x0000bd0000047ab9 */ /* 0x000fe20000000800 */
[----:B------:R-:W-:Y:S01]  /*2e10*/  SEL R66, RZ, 0xffffff80, P3 ;  /* 0xffffff80ff427807 */ /* 0x000fe20001800000 */
[----:B------:R-:W-:Y:S01]  /*2e20*/  IMAD R58, R180, 0x200, R9 ;  /* 0x00000200b43a7824 */ /* 0x000fe200078e0209 */
[----:B------:R-:W-:Y:S01]  /*2e30*/  SHF.R.S32.HI R62, RZ, 0x3, R7 ;  /* 0x00000003ff3e7819 */ /* 0x000fe20000011407 */
[----:B------:R-:W-:Y:S01]  /*2e40*/  IMAD.X R43, R157, 0x1, R10, P2 ;  /* 0x000000019d2b7824 */ /* 0x000fe200010e060a */
[----:B------:R-:W-:Y:S01]  /*2e50*/  ISETP.GE.AND P1, PT, R152, UR4, PT ;  /* 0x0000000498007c0c */ /* 0x000fe2000bf26270 */
[----:B------:R-:W-:Y:S01]  /*2e60*/  IMAD.IADD R59, R57, 0x1, R58 ;  /* 0x00000001393b7824 */ /* 0x000fe200078e023a */
[----:B------:R-:W-:Y:S01]  /*2e70*/  ISETP.GE.AND P2, PT, R3, UR4, PT ;  /* 0x0000000403007c0c */ /* 0x000fe2000bf46270 */
[----:B------:R-:W-:Y:S01]  /*2e80*/  IMAD.IADD R63, R192, 0x1, R63 ;  /* 0x00000001c03f7824 */ /* 0x000fe200078e023f */
[----:B------:R-:W-:Y:S01]  /*2e90*/  LOP3.LUT R66, R5, 0x80, R66, 0xc8, !PT ;  /* 0x0000008005427812 */ /* 0x000fe200078ec842 */
[----:B------:R-:W-:Y:S01]  /*2ea0*/  IMAD.IADD R64, R31, 0x1, R11 ;  /* 0x000000011f407824 */ /* 0x000fe200078e020b */
[----:B------:R-:W-:Y:S01]  /*2eb0*/  LOP3.LUT R67, R5, 0x40, RZ, 0xc0, !PT ;  /* 0x0000004005437812 */ /* 0x000fe200078ec0ff */
[----:B------:R-:W-:-:S08]  /*2ec0*/  IMAD.IADD R65, R41, 0x1, R65 ;  /* 0x0000000129417824 */ /* 0x000fd000078e0241 */
.L_x_3669:
[----:B------:R-:W0:Y:S01]  /*2ed0*/  LDC.64 R76, c[0x0][0x300] ;  /* 0x0000c000ff4c7b82 */ /* 0x000e220000000a00 */
[----:B------:R-:W-:Y:S01]  /*2ee0*/  VIADD R49, R49, 0xffffffff ;  /* 0xffffffff31317836 */ /* 0x000fe20000000000 */
[----:B------:R-:W-:Y:S05]  /*2ef0*/  YIELD ;  /* 0x0000000000007946 */ /* 0x000fea0003800000 */
[----:B------:R-:W-:Y:S01]  /*2f00*/  SHF.R.S32.HI R9, RZ, 0x1f, R49 ;  /* 0x0000001fff097819 */ /* 0x000fe20000011431 */
[----:B------:R-:W1:Y:S01]  /*2f10*/  LDC.64 R70, c[0x0][0x2e8] ;  /* 0x0000ba00ff467b82 */ /* 0x000e620000000a00 */
[----:B------:R-:W-:Y:S01]  /*2f20*/  IMAD.MOV.U32 R78, RZ, RZ, R152 ;  /* 0x000000ffff4e7224 */ /* 0x000fe200078e0098 */
[----:B------:R-:W-:Y:S01]  /*2f30*/  BSSY B0, `(.L_x_3618) ;  /* 0x000032a000007945 */ /* 0x000fe20003800000 */
[----:B------:R-:W-:-:S02]  /*2f40*/  IMAD.MOV.U32 R79, RZ, RZ, R153 ;  /* 0x000000ffff4f7224 */ /* 0x000fc400078e0099 */
[----:B------:R-:W-:-:S03]  /*2f50*/  IMAD R83, R23, 0x1800, R59 ;  /* 0x0000180017537824 */ /* 0x000fc600078e023b */
[----:B------:R-:W2:Y:S01]  /*2f60*/  LDC R73, c[0x0][0x3f4] ;  /* 0x0000fd00ff497b82 */ /* 0x000ea20000000800 */
[----:B------:R-:W-:Y:S02]  /*2f70*/  IMAD R83, R83, 0x2, R48 ;  /* 0x0000000253537824 */ /* 0x000fe400078e0230 */
[-C--:B0-----:R-:W-:Y:S02]  /*2f80*/  IMAD R4, R9, R76.reuse, RZ ;  /* 0x0000004c09047224 */ /* 0x081fe400078e02ff */
[----:B------:R-:W-:-:S04]  /*2f90*/  IMAD.WIDE.U32 R74, R49, R76, RZ ;  /* 0x0000004c314a7225 */ /* 0x000fc800078e00ff */
[----:B------:R-:W-:Y:S02]  /*2fa0*/  IMAD R5, R49, R77, R4 ;  /* 0x0000004d31057224 */ /* 0x000fe400078e0204 */
[-C--:B------:R-:W-:Y:S02]  /*2fb0*/  IMAD R82, R157, R76.reuse, RZ ;  /* 0x0000004c9d527224 */ /* 0x080fe400078e02ff */
[----:B------:R-:W-:Y:S02]  /*2fc0*/  IMAD.IADD R6, R75, 0x1, R5 ;  /* 0x000000014b067824 */ /* 0x000fe400078e0205 */
[----:B------:R-:W-:-:S04]  /*2fd0*/  IMAD.WIDE.U32 R4, R22, R76, R78 ;  /* 0x0000004c16047225 */ /* 0x000fc800078e004e */
[----:B------:R-:W-:Y:S01]  /*2fe0*/  IMAD.WIDE.U32 R74, R74, 0x60, RZ ;  /* 0x000000604a4a7825 */ /* 0x000fe200078e00ff */
[----:B------:R-:W-:-:S03]  /*2ff0*/  IADD3 R7, P3, R30, R4, RZ ;  /* 0x000000041e077210 */ /* 0x000fc60007f7e0ff */
[----:B------:R-:W-:Y:S01]  /*3000*/  IMAD R81, R6, 0x60, RZ ;  /* 0x0000006006517824 */ /* 0x000fe200078e02ff */
[-C--:B------:R-:W-:Y:S01]  /*3010*/  LEA R4, P5, R76, R74.reuse, 0x6 ;  /* 0x0000004a4c047211 */ /* 0x080fe200078a30ff */
[----:B------:R-:W-:Y:S02]  /*3020*/  IMAD R82, R22, R77, R82 ;  /* 0x0000004d16527224 */ /* 0x000fe400078e0252 */
[----:B------:R-:W-:Y:S01]  /*3030*/  IMAD.IADD R81, R75, 0x1, R81 ;  /* 0x000000014b517824 */ /* 0x000fe200078e0251 */
[----:B------:R-:W-:Y:S02]  /*3040*/  IADD3 R4, P4, R4, R7, RZ ;  /* 0x0000000704047210 */ /* 0x000fe40007f9e0ff */
[----:B------:R-:W-:Y:S02]  /*3050*/  IADD3.X R8, R64, R5, R82, P3, !PT ;  /* 0x0000000540087210 */ /* 0x000fe40001ffe452 */
[----:B------:R-:W-:Y:S02]  /*3060*/  IADD3 R6, P3, R7, R74, RZ ;  /* 0x0000004a07067210 */ /* 0x000fe40007f7e0ff */
[----:B------:R-:W-:-:S02]  /*3070*/  LEA.HI.X R5, R76, R81, R77, 0x6, P5 ;  /* 0x000000514c057211 */ /* 0x000fc400028f344d */
[-C--:B-1----:R-:W-:Y:S01]  /*3080*/  LEA R14, P5, R6, R70.reuse, 0x1 ;  /* 0x00000046060e7211 */ /* 0x082fe200078a08ff */
[----:B------:R-:W-:Y:S01]  /*3090*/  IMAD.X R7, R8, 0x1, R81, P3 ;  /* 0x0000000108077824 */ /* 0x000fe200018e0651 */
[----:B----4-:R-:W-:Y:S01]  /*30a0*/  LEA R12, P3, R4, R70, 0x1 ;  /* 0x00000046040c7211 */ /* 0x010fe200078608ff */
[----:B------:R-:W-:Y:S01]  /*30b0*/  IMAD.X R5, R5, 0x1, R8, P4 ;  /* 0x0000000105057824 */ /* 0x000fe200020e0608 */
[----:B------:R-:W-:Y:S02]  /*30c0*/  ISETP.GT.AND P4, PT, R49, R50, PT ;  /* 0x000000323100720c */ /* 0x000fe40003f84270 */
[-C--:B------:R-:W-:Y:S02]  /*30d0*/  LEA.HI.X R15, R6, R71.reuse, R7, 0x1, P5 ;  /* 0x00000047060f7211 */ /* 0x080fe400028f0c07 */
[----:B------:R-:W-:Y:S01]  /*30e0*/  LEA.HI.X R13, R4, R71, R5, 0x1, P3 ;  /* 0x00000047040d7211 */ /* 0x000fe200018f0c05 */
[----:B------:R-:W-:Y:S01]  /*30f0*/  IMAD R5, R23, 0x1800, R58 ;  /* 0x0000180017057824 */ /* 0x000fe200078e023a */
[----:B--2---:R-:W-:-:S02]  /*3100*/  ISETP.GE.AND P3, PT, R73, 0x1, PT ;  /* 0x000000014900780c */ /* 0x004fc40003f66270 */
[----:B------:R-:W-:Y:S01]  /*3110*/  P2R R69, PR, RZ, 0x10 ;  /* 0x00000010ff457803 */ /* 0x000fe20000000000 */
[----:B------:R-:W-:-:S10]  /*3120*/  IMAD R84, R5, 0x2, R48 ;  /* 0x0000000205547824 */ /* 0x000fd400078e0230 */
[----:B------:R-:W-:Y:S05]  /*3130*/  @!P3 BRA `(.L_x_3619) ;  /* 0x0000002c00b8b947 */ /* 0x000fea0003800000 */
[----:B------:R-:W0:Y:S01]  /*3140*/  LDC.64 R38, c[0x0][0x3f8] ;  /* 0x0000fe00ff267b82 */ /* 0x000e220000000a00 */
[----:B------:R-:W-:Y:S01]  /*3150*/  ULDC.U8 UR4, c[0x0][0x410] ;  /* 0x0001040000047ab9 */ /* 0x000fe20000000000 */
[----:B------:R-:W-:Y:S01]  /*3160*/  IMAD R72, R49, -0x60, R46 ;  /* 0xffffffa031487824 */ /* 0x000fe200078e022e */
[----:B------:R-:W-:-:S04]  /*3170*/  ISETP.NE.AND P3, PT, RZ, UR4, PT ;  /* 0x00000004ff007c0c */ /* 0x000fc8000bf65270 */
[----:B------:R-:W-:Y:S01]  /*3180*/  VIMNMX R72, R72, 0x60, PT ;  /* 0x0000006048487848 */ /* 0x000fe20003fe0100 */
[----:B------:R-:W1:Y:S01]  /*3190*/  LDC.64 R36, c[0x0][0x408] ;  /* 0x00010200ff247b82 */ /* 0x000e620000000a00 */
[-C--:B0-----:R-:W-:Y:S02]  /*31a0*/  IMAD R4, R9, R38.reuse, RZ ;  /* 0x0000002609047224 */ /* 0x081fe400078e02ff */
[----:B------:R-:W-:-:S04]  /*31b0*/  IMAD.WIDE.U32 R34, R49, R38, RZ ;  /* 0x0000002631227225 */ /* 0x000fc800078e00ff */
[----:B------:R-:W-:Y:S02]  /*31c0*/  IMAD R5, R49, R39, R4 ;  /* 0x0000002731057224 */ /* 0x000fe400078e0204 */
[-C--:B-1----:R-:W-:Y:S02]  /*31d0*/  IMAD R6, R9, R36.reuse, RZ ;  /* 0x0000002409067224 */ /* 0x082fe400078e02ff */
[----:B------:R-:W-:-:S04]  /*31e0*/  IMAD.WIDE.U32 R32, R49, R36, RZ ;  /* 0x0000002431207225 */ /* 0x000fc800078e00ff */
[----:B------:R-:W-:Y:S02]  /*31f0*/  IMAD R7, R49, R37, R6 ;  /* 0x0000002531077224 */ /* 0x000fe400078e0206 */
        /* <DEDUP_REMOVED lines=11> */
[----:B------:R-:W-:Y:S01]  /*32b0*/  IMAD.MOV.U32 R4, RZ, RZ, R18 ;  /* 0x000000ffff047224 */ /* 0x000fe200078e0012 */
[----:B------:R-:W-:Y:S01]  /*32c0*/  ULDC.64 UR4, c[0x0][0x3e8] ;  /* 0x0000fa0000047ab9 */ /* 0x000fe20000000a00 */
[----:B------:R-:W-:Y:S01]  /*32d0*/  IMAD.MOV.U32 R5, RZ, RZ, R60 ;  /* 0x000000ffff057224 */ /* 0x000fe200078e003c */
[----:B------:R-:W-:Y:S01]  /*32e0*/  ULDC.64 UR6, c[0x0][0x400] ;  /* 0x0001000000067ab9 */ /* 0x000fe20000000a00 */
[----:B------:R-:W-:Y:S01]  /*32f0*/  IMAD R25, R80, 0x60, RZ ;  /* 0x0000006050197824 */ /* 0x000fe200078e02ff */
[----:B------:R-:W-:Y:S01]  /*3300*/  CS2R R76, SRZ ;  /* 0x00000000004c7805 */ /* 0x000fe2000001ff00 */
[----:B------:R-:W-:Y:S01]  /*3310*/  IMAD.WIDE.U32 R6, R34, 0x60, R4 ;  /* 0x0000006022067825 */ /* 0x000fe200078e0004 */
[----:B------:R-:W-:-:S03]  /*3320*/  CS2R R78, SRZ ;  /* 0x00000000004e7805 */ /* 0x000fc6000001ff00 */
[----:B------:R-:W-:Y:S02]  /*3330*/  IMAD.MOV.U32 R4, RZ, RZ, R20 ;  /* 0x000000ffff047224 */ /* 0x000fe400078e0014 */
[----:B------:R-:W-:Y:S02]  /*3340*/  IMAD.MOV.U32 R5, RZ, RZ, R61 ;  /* 0x000000ffff057224 */ /* 0x000fe400078e003d */
[----:B------:R-:W-:Y:S02]  /*3350*/  IMAD R27, R68, 0x60, RZ ;  /* 0x00000060441b7824 */ /* 0x000fe400078e02ff */
[----:B------:R-:W-:Y:S01]  /*3360*/  IMAD.WIDE.U32 R10, R32, 0x60, R4 ;  /* 0x00000060200a7825 */ /* 0x000fe200078e0004 */
[----:B------:R-:W-:-:S03]  /*3370*/  LEA R4, P3, R6, UR4, 0x1 ;  /* 0x0000000406047c11 */ /* 0x000fc6000f8608ff */
[----:B------:R-:W-:Y:S02]  /*3380*/  IMAD.IADD R5, R7, 0x1, R25 ;  /* 0x0000000107057824 */ /* 0x000fe400078e0219 */
[----:B------:R-:W-:-:S03]  /*3390*/  IMAD.IADD R7, R11, 0x1, R27 ;  /* 0x000000010b077824 */ /* 0x000fc600078e021b */
[----:B------:R-:W-:Y:S02]  /*33a0*/  LEA.HI.X R5, R6, UR5, R5, 0x1, P3 ;  /* 0x0000000506057c11 */ /* 0x000fe400098f0c05 */
        /* <DEDUP_REMOVED lines=10> */
.L_x_3622:
[----:B------:R-:W-:Y:S05]  /*3450*/  BSYNC B1 ;  /* 0x0000000000017941 */ /* 0x000fea0003800000 */
.L_x_3621:
[----:B------:R-:W-:Y:S01]  /*3460*/  ISETP.GE.AND P5, PT, R156, R72, PT ;  /* 0x000000489c00720c */ /* 0x000fe20003fa6270 */
[----:B------:R-:W-:Y:S01]  /*3470*/  BSSY B1, `(.L_x_3623) ;  /* 0x0000023000017945 */ /* 0x000fe20003800000 */
[----:B------:R-:W-:Y:S02]  /*3480*/  CS2R R24, SRZ ;  /* 0x0000000000187805 */ /* 0x000fe4000001ff00 */
[----:B------:R-:W-:Y:S01]  /*3490*/  CS2R R10, SRZ ;  /* 0x00000000000a7805 */ /* 0x000fe2000001ff00 */
[----:B-----5:R-:W-:Y:S01]  /*34a0*/  IMAD.MOV.U32 R81, RZ, RZ, R70 ;  /* 0x000000ffff517224 */ /* 0x020fe200078e0046 */
[----:B------:R-:W-:Y:S01]  /*34b0*/  CS2R R26, SRZ ;  /* 0x00000000001a7805 */ /* 0x000fe2000001ff00 */
[----:B------:R-:W-:-:S06]  /*34c0*/  IMAD.MOV.U32 R82, RZ, RZ, R71 ;  /* 0x000000ffff527224 */ /* 0x000fcc00078e0047 */
[----:B------:R-:W-:Y:S05]  /*34d0*/  @P5 BRA `(.L_x_3624) ;  /* 0x0000000000705947 */ /* 0x000fea0003800000 */
[C---:B0-----:R-:W-:Y:S01]  /*34e0*/  SHF.L.U64.HI R5, R38.reuse, 0x6, R39 ;  /* 0x0000000626057819 */ /* 0x041fe20000010227 */
[----:B------:R-:W-:Y:S01]  /*34f0*/  IMAD.SHL.U32 R4, R38, 0x40, RZ ;  /* 0x0000004026047824 */ /* 0x000fe200078e00ff */
[----:B------:R-:W-:Y:S01]  /*3500*/  ULDC.64 UR4, c[0x0][0x3e8] ;  /* 0x0000fa0000047ab9 */ /* 0x000fe20000000a00 */
[----:B------:R-:W-:Y:S01]  /*3510*/  IMAD R9, R80, 0x60, RZ ;  /* 0x0000006050097824 */ /* 0x000fe200078e02ff */
[----:B------:R-:W-:Y:S01]  /*3520*/  CS2R R24, SRZ ;  /* 0x0000000000187805 */ /* 0x000fe2000001ff00 */
[----:B------:R-:W-:Y:S01]  /*3530*/  IMAD.WIDE.U32 R4, R34, 0x60, R4 ;  /* 0x0000006022047825 */ /* 0x000fe200078e0004 */
[----:B------:R-:W-:-:S03]  /*3540*/  CS2R R26, SRZ ;  /* 0x00000000001a7805 */ /* 0x000fc6000001ff00 */
[----:B------:R-:W-:Y:S01]  /*3550*/  IMAD R8, R68, 0x60, RZ ;  /* 0x0000006044087824 */ /* 0x000fe200078e02ff */
[----:B------:R-:W-:Y:S01]  /*3560*/  IADD3 R6, P3, R18, R4, RZ ;  /* 0x0000000412067210 */ /* 0x000fe20007f7e0ff */
[----:B------:R-:W-:-:S03]  /*3570*/  IMAD.SHL.U32 R4, R36, 0x40, RZ ;  /* 0x0000004024047824 */ /* 0x000fc600078e00ff */
[----:B------:R-:W-:Y:S02]  /*3580*/  IADD3.X R9, R60, R9, R5, P3, !PT ;  /* 0x000000093c097210 */ /* 0x000fe40001ffe405 */
[----:B------:R-:W-:-:S03]  /*3590*/  SHF.L.U64.HI R5, R36, 0x6, R37 ;  /* 0x0000000624057819 */ /* 0x000fc60000010225 */
[----:B------:R-:W-:-:S03]  /*35a0*/  IMAD.WIDE.U32 R4, R32, 0x60, R4 ;  /* 0x0000006020047825 */ /* 0x000fc600078e0004 */
[----:B------:R-:W-:-:S04]  /*35b0*/  IADD3 R7, P3, R20, R4, RZ ;  /* 0x0000000414077210 */ /* 0x000fc80007f7e0ff */
[----:B------:R-:W-:Y:S02]  /*35c0*/  IADD3.X R8, R61, R8, R5, P3, !PT ;  /* 0x000000083d087210 */ /* 0x000fe40001ffe405 */
        /* <DEDUP_REMOVED lines=13> */
.L_x_3624:
[----:B------:R-:W-:Y:S05]  /*36a0*/  BSYNC B1 ;  /* 0x0000000000017941 */ /* 0x000fea0003800000 */
.L_x_3623:
[----:B------:R-:W-:Y:S01]  /*36b0*/  ULOP3.LUT UR4, UR38, 0x1, URZ, 0xfc, !UPT ;  /* 0x0000000126047892 */ /* 0x000fe2000f8efc3f */
[----:B01----:R-:W-:Y:S01]  /*36c0*/  IMAD.MOV.U32 R4, RZ, RZ, R76 ;  /* 0x000000ffff047224 */ /* 0x003fe200078e004c */
[----:B------:R-:W-:Y:S01]  /*36d0*/  PRMT R33, R33, 0x5410, R82 ;  /* 0x0000541021217816 */ /* 0x000fe20000000052 */
[----:B------:R-:W-:Y:S01]  /*36e0*/  IMAD.MOV.U32 R5, RZ, RZ, R77 ;  /* 0x000000ffff057224 */ /* 0x000fe200078e004d */
[----:B------:R-:W-:Y:S01]  /*36f0*/  UISETP.NE.AND UP0, UPT, UR4, 0x3, UPT ;  /* 0x000000030400788c */ /* 0x000fe2000bf05270 */
        /* <DEDUP_REMOVED lines=30> */
.L_x_3625:
[----:B------:R-:W-:Y:S01]  /*38e0*/  IMAD R68, R23, 0x8, R2 ;  /* 0x0000000817447824 */ /* 0x000fe200078e0202 */
[----:B------:R-:W-:Y:S01]  /*38f0*/  SHF.L.U32 R80, R158, 0x1f, RZ ;  /* 0x0000001f9e507819 */ /* 0x000fe200000006ff */
[----:B------:R-:W-:Y:S03]  /*3900*/  BSSY B1, `(.L_x_3626) ;  /* 0x0000003000017945 */ /* 0x000fe60003800000 */
[----:B------:R-:W0:Y:S02]  /*3910*/  SYNCS.PHASECHK.TRANS64.TRYWAIT P6, [R68+URZ+0x32490], R80 ;  /* 0x03249050440075a7 */ /* 0x000e2400080c017f */
[----:B0-----:R-:W-:Y:S05]  /*3920*/  @!P6 BRA `(.L_x_3627) ;  /* 0x0000037c00dce947 */ /* 0x001fea0003800000 */
.L_x_4020:
[----:B------:R-:W-:Y:S05]  /*3930*/  BSYNC B1 ;  /* 0x0000000000017941 */ /* 0x000fea0003800000 */
.L_x_3626:
        /* <DEDUP_REMOVED lines=29> */
[----:B------:R-:W-:Y:S01]  /*3b10*/  FMUL.FTZ R7, R7, R82 ;  /* 0x0000005207077220 */ /* 0x000fe20000410000 */
[----:B------:R-:W-:Y:S01]  /*3b20*/  LOP3.LUT R4, R4, 0xffff0000, RZ, 0xc0, !PT ;  /* 0xffff000004047812 */ /* 0x000fe200078ec0ff */
[C---:B------:R-:W-:Y:S01]  /*3b30*/  FMUL.FTZ R95, R77.reuse, R91 ;  /* 0x0000005b4d5f7220 */ /* 0x040fe20000410000 */
[----:B------:R-:W-:Y:S01]  /*3b40*/  LOP3.LUT R90, R90, 0xffff0000, RZ, 0xc0, !PT ;  /* 0xffff00005a5a7812 */ /* 0x000fe200078ec0ff */
[----:B------:R-:W-:Y:S01]  /*3b50*/  FMUL.FTZ R77, R77, R86 ;  /* 0x000000564d4d7220 */ /* 0x000fe20000410000 */
[----:B------:R-:W-:Y:S01]  /*3b60*/  LOP3.LUT R85, R85, 0xffff0000, RZ, 0xc0, !PT ;  /* 0xffff000055557812 */ /* 0x000fe200078ec0ff */
[----:B------:R-:W-:Y:S02]  /*3b70*/  IMAD.U32 R81, R81, 0x10000, RZ ;  /* 0x0001000051517824 */ /* 0x000fe400078e00ff */
[C---:B------:R-:W-:Y:S01]  /*3b80*/  FFMA.FTZ R93, R6.reuse, R82, -R93 ;  /* 0x00000052065d7223 */ /* 0x040fe2000001085d */
[----:B------:R-:W-:Y:S01]  /*3b90*/  FFMA.FTZ R88, R6, R88, R7 ;  /* 0x0000005806587223 */ /* 0x000fe20000010007 */
[----:B------:R-:W-:Y:S01]  /*3ba0*/  FFMA.FTZ R95, R76, R86, -R95 ;  /* 0x000000564c5f7223 */ /* 0x000fe2000001085f */
[----:B------:R-:W-:Y:S01]  /*3bb0*/  FMUL.FTZ R6, R4, R87 ;  /* 0x0000005704067220 */ /* 0x000fe20000410000 */
[----:B------:R-:W-:Y:S01]  /*3bc0*/  FFMA.FTZ R76, R76, R91, R77 ;  /* 0x0000005b4c4c7223 */ /* 0x000fe2000001004d */
[CC--:B------:R-:W-:Y:S01]  /*3bd0*/  FMUL.FTZ R7, R79.reuse, R90.reuse ;  /* 0x0000005a4f077220 */ /* 0x0c0fe20000410000 */
[----:B------:R-:W-:Y:S01]  /*3be0*/  FMUL.FTZ R4, R4, R81 ;  /* 0x0000005104047220 */ /* 0x000fe20000410000 */
[----:B------:R-:W-:Y:S01]  /*3bf0*/  FMUL.FTZ R79, R79, R85 ;  /* 0x000000554f4f7220 */ /* 0x000fe20000410000 */
        /* <DEDUP_REMOVED lines=10> */
.L_x_3633:
[----:B------:R-:W-:Y:S05]  /*3ca0*/  BSYNC B3 ;  /* 0x0000000000037941 */ /* 0x000fea0003800000 */
.L_x_3632:
[----:B--2---:R1:W-:Y:S02]  /*3cb0*/  STG.E.128 desc[UR42][R14.64], R4 ;  /* 0x000000040e007986 */ /* 0x0043e4000c101d2a */
.L_x_3631:
[----:B------:R-:W-:Y:S05]  /*3cc0*/  BSYNC B2 ;  /* 0x0000000000027941 */ /* 0x000fea0003800000 */
.L_x_3630:
[----:B------:R-:W-:Y:S05]  /*3cd0*/  @P2 BRA `(.L_x_3629) ;  /* 0x0000000000d02947 */ /* 0x000fea0003800000 */
[----:B-1----:R1:W2:Y:S01]  /*3ce0*/  LDS.128 R4, [R83] ;  /* 0x0000000053047984 */ /* 0x0022a20000000c00 */
        /* <DEDUP_REMOVED lines=16> */
[C---:B------:R-:W-:Y:S01]  /*3df0*/  LOP3.LUT R82, R81.reuse, 0xffff0000, RZ, 0xc0, !PT ;  /* 0xffff000051527812 */ /* 0x040fe200078ec0ff */
        /* <DEDUP_REMOVED lines=10> */
[----:B------:R-:W-:Y:S01]  /*3ea0*/  FMUL.FTZ R71, R71, R79 ;  /* 0x0000004f47477220 */ /* 0x000fe20000410000 */
        /* <DEDUP_REMOVED lines=21> */
.L_x_3635:
[----:B------:R-:W-:Y:S05]  /*4000*/  BSYNC B2 ;  /* 0x0000000000027941 */ /* 0x000fea0003800000 */
.L_x_3634:
[----:B--2---:R2:W-:Y:S02]  /*4010*/  STG.E.128 desc[UR42][R14.64+0x40], R4 ;  /* 0x000040040e007986 */ /* 0x0045e4000c101d2a */
.L_x_3629:
[----:B------:R-:W-:Y:S05]  /*4020*/  BSYNC B1 ;  /* 0x0000000000017941 */ /* 0x000fea0003800000 */
.L_x_3628:
        /* <DEDUP_REMOVED lines=31> */
[----:B------:R-:W-:Y:S01]  /*4220*/  LOP3.LUT R70, R70, 0xffff0000, RZ, 0xc0, !PT ;  /* 0xffff000046467812 */ /* 0x000fe200078ec0ff */
[-C--:B------:R-:W-:Y:S01]  /*4230*/  FMUL.FTZ R15, R15, R27.reuse ;  /* 0x0000001b0f0f7220 */ /* 0x080fe20000410000 */
[----:B------:R-:W-:Y:S01]  /*4240*/  LOP3.LUT R38, R38, 0xffff0000, RZ, 0xc0, !PT ;  /* 0xffff000026267812 */ /* 0x000fe200078ec0ff */
[----:B------:R-:W-:Y:S02]  /*4250*/  IMAD.U32 R39, R39, 0x10000, RZ ;  /* 0x0001000027277824 */ /* 0x000fe400078e00ff */
[C---:B------:R-:W-:Y:S01]  /*4260*/  FFMA.FTZ R75, R6.reuse, R26, -R75 ;  /* 0x0000001a064b7223 */ /* 0x040fe2000001084b */
[----:B------:R-:W-:Y:S01]  /*4270*/  FFMA.FTZ R36, R6, R36, R7 ;  /* 0x0000002406247223 */ /* 0x000fe20000010007 */
[----:B------:R-:W-:Y:S01]  /*4280*/  FFMA.FTZ R77, R14, R27, -R77 ;  /* 0x0000001b0e4d7223 */ /* 0x000fe2000001084d */
[----:B------:R-:W-:Y:S01]  /*4290*/  FMUL.FTZ R6, R4, R37 ;  /* 0x0000002504067220 */ /* 0x000fe20000410000 */
[----:B------:R-:W-:Y:S01]  /*42a0*/  FFMA.FTZ R14, R14, R71, R15 ;  /* 0x000000470e0e7223 */ /* 0x000fe2000001000f */
[C---:B------:R-:W-:Y:S01]  /*42b0*/  FMUL.FTZ R7, R25.reuse, R70 ;  /* 0x0000004619077220 */ /* 0x040fe20000410000 */
        /* <DEDUP_REMOVED lines=12> */
.L_x_3640:
[----:B------:R-:W-:Y:S05]  /*4380*/  BSYNC B2 ;  /* 0x0000000000027941 */ /* 0x000fea0003800000 */
.L_x_3639:
[----:B--2---:R3:W-:Y:S02]  /*4390*/  STG.E.128 desc[UR42][R12.64], R4 ;  /* 0x000000040c007986 */ /* 0x0047e4000c101d2a */
.L_x_3638:
[----:B------:R-:W-:Y:S05]  /*43a0*/  BSYNC B1 ;  /* 0x0000000000017941 */ /* 0x000fea0003800000 */
.L_x_3637:
        /* <DEDUP_REMOVED lines=51> */
.L_x_3642:
[----:B------:R-:W-:Y:S05]  /*46e0*/  BSYNC B1 ;  /* 0x0000000000017941 */ /* 0x000fea0003800000 */
.L_x_3641:
[----:B--2---:R1:W-:Y:S01]  /*46f0*/  STG.E.128 desc[UR42][R12.64+0x40], R4 ;  /* 0x000040040c007986 */ /* 0x0043e2000c101d2a */
[----:B------:R-:W-:Y:S05]  /*4700*/  BRA `(.L_x_3636) ;  /* 0x0000001800b07947 */ /* 0x000fea0003800000 */
.L_x_3620:
[-C--:B------:R-:W-:Y:S01]  /*4710*/  ISETP.GE.AND P3, PT, R22, R72.reuse, PT ;  /* 0x000000481600720c */ /* 0x080fe20003f66270 */
[----:B------:R-:W-:Y:S01]  /*4720*/  BSSY B1, `(.L_x_3643) ;  /* 0x000002a000017945 */ /* 0x000fe20003800000 */
[----:B------:R-:W-:Y:S02]  /*4730*/  ISETP.GE.AND P4, PT, R156, R72, PT ;  /* 0x000000489c00720c */ /* 0x000fe40003f86270 */
[----:B------:R-:W-:Y:S02]  /*4740*/  CS2R R10, SRZ ;  /* 0x00000000000a7805 */ /* 0x000fe4000001ff00 */
[CC--:B------:R-:W-:Y:S02]  /*4750*/  ISETP.GE.OR P3, PT, R152.reuse, R73.reuse, P3 ;  /* 0x000000499800720c */ /* 0x0c0fe40001f66670 */
[----:B------:R-:W-:Y:S02]  /*4760*/  CS2R R6, SRZ ;  /* 0x0000000000067805 */ /* 0x000fe4000001ff00 */
[----:B------:R-:W-:-:S02]  /*4770*/  ISETP.GE.OR P4, PT, R152, R73, P4 ;  /* 0x000000499800720c */ /* 0x000fc40002786670 */
[----:B------:R-:W-:Y:S02]  /*4780*/  CS2R R4, SRZ ;  /* 0x0000000000047805 */ /* 0x000fe4000001ff00 */
[----:B------:R-:W-:Y:S02]  /*4790*/  CS2R R14, SRZ ;  /* 0x00000000000e7805 */ /* 0x000fe4000001ff00 */
[----:B------:R-:W-:Y:S02]  /*47a0*/  CS2R R8, SRZ ;  /* 0x0000000000087805 */ /* 0x000fe4000001ff00 */
[----:B------:R-:W-:Y:S02]  /*47b0*/  CS2R R26, SRZ ;  /* 0x00000000001a7805 */ /* 0x000fe4000001ff00 */
[----:B------:R-:W-:Y:S01]  /*47c0*/  CS2R R12, SRZ ;  /* 0x00000000000c7805 */ /* 0x000fe2000001ff00 */
[----:B------:R-:W-:Y:S06]  /*47d0*/  @P3 BRA `(.L_x_3644) ;  /* 0x0000000000783947 */ /* 0x000fec0003800000 */
[C---:B------:R-:W-:Y:S01]  /*47e0*/  IMAD R4, R157.reuse, R38, RZ ;  /* 0x000000269d047224 */ /* 0x040fe200078e02ff */
[----:B------:R-:W-:Y:S01]  /*47f0*/  ULDC.64 UR4, c[0x0][0x3e8] ;  /* 0x0000fa0000047ab9 */ /* 0x000fe20000000a00 */
[----:B------:R-:W-:Y:S01]  /*4800*/  IMAD R6, R157, R36, RZ ;  /* 0x000000249d067224 */ /* 0x000fe200078e02ff */
[----:B------:R-:W-:Y:S01]  /*4810*/  ULDC.64 UR6, c[0x0][0x400] ;  /* 0x0001000000067ab9 */ /* 0x000fe20000000a00 */
[----:B------:R-:W-:-:S04]  /*4820*/  IMAD.WIDE.U32 R12, R22, R38, R78 ;  /* 0x00000026160c7225 */ /* 0x000fc800078e004e */
[C---:B------:R-:W-:Y:S02]  /*4830*/  IMAD R7, R22.reuse, R39, R4 ;  /* 0x0000002716077224 */ /* 0x040fe400078e0204 */
[----:B------:R-:W-:Y:S02]  /*4840*/  IMAD R15, R22, R37, R6 ;  /* 0x00000025160f7224 */ /* 0x000fe400078e0206 */
[----:B------:R-:W-:Y:S02]  /*4850*/  IMAD.IADD R13, R7, 0x1, R13 ;  /* 0x00000001070d7824 */ /* 0x000fe400078e020d */
[----:B------:R-:W-:Y:S02]  /*4860*/  IMAD R6, R0, R38, RZ ;  /* 0x0000002600067224 */ /* 0x000fe400078e02ff */
[----:B------:R-:W-:-:S04]  /*4870*/  IMAD.WIDE.U32 R4, R22, R36, R78 ;  /* 0x0000002416047225 */ /* 0x000fc800078e004e */
[C---:B------:R-:W-:Y:S02]  /*4880*/  IMAD R7, R44.reuse, R39, R6 ;  /* 0x000000272c077224 */ /* 0x040fe400078e0206 */
[----:B------:R-:W-:-:S04]  /*4890*/  IMAD.WIDE.U32 R12, R44, R38, R12 ;  /* 0x000000262c0c7225 */ /* 0x000fc800078e000c */
[----:B------:R-:W-:Y:S02]  /*48a0*/  IMAD.IADD R5, R15, 0x1, R5 ;  /* 0x000000010f057824 */ /* 0x000fe400078e0205 */
[-C--:B------:R-:W-:Y:S02]  /*48b0*/  IMAD R14, R0, R36.reuse, RZ ;  /* 0x00000024000e7224 */ /* 0x080fe400078e02ff */
[----:B------:R-:W-:Y:S02]  /*48c0*/  IMAD.IADD R13, R7, 0x1, R13 ;  /* 0x00000001070d7824 */ /* 0x000fe400078e020d */
[C---:B------:R-:W-:Y:S02]  /*48d0*/  IMAD R15, R44.reuse, R37, R14 ;  /* 0x000000252c0f7224 */ /* 0x040fe400078e020e */
[----:B------:R-:W-:-:S04]  /*48e0*/  IMAD.WIDE.U32 R4, R44, R36, R4 ;  /* 0x000000242c047225 */ /* 0x000fc800078e0004 */
[----:B------:R-:W-:Y:S02]  /*48f0*/  IMAD R7, R80, 0x60, RZ ;  /* 0x0000006050077824 */ /* 0x000fe400078e02ff */
[----:B------:R-:W-:-:S04]  /*4900*/  IMAD.WIDE.U32 R12, R34, 0x60, R12 ;  /* 0x00000060220c7825 */ /* 0x000fc800078e000c */
[----:B------:R-:W-:Y:S01]  /*4910*/  IMAD.IADD R5, R15, 0x1, R5 ;  /* 0x000000010f057824 */ /* 0x000fe200078e0205 */
[----:B------:R-:W-:Y:S01]  /*4920*/  LEA R6, P3, R12, UR4, 0x1 ;  /* 0x000000040c067c11 */ /* 0x000fe2000f8608ff */
[----:B------:R-:W-:Y:S02]  /*4930*/  IMAD.IADD R7, R7, 0x1, R13 ;  /* 0x0000000107077824 */ /* 0x000fe400078e020d */
[----:B------:R-:W-:Y:S02]  /*4940*/  IMAD R15, R68, 0x60, RZ ;  /* 0x00000060440f7824 */ /* 0x000fe400078e02ff */
[----:B------:R-:W-:Y:S01]  /*4950*/  IMAD.WIDE.U32 R4, R32, 0x60, R4 ;  /* 0x0000006020047825 */ /* 0x000fe200078e0004 */
[----:B------:R-:W-:-:S03]  /*4960*/  LEA.HI.X R7, R12, UR5, R7, 0x1, P3 ;  /* 0x000000050c077c11 */ /* 0x000fc600098f0c07 */
[----:B------:R-:W-:Y:S01]  /*4970*/  IMAD.IADD R5, R15, 0x1, R5 ;  /* 0x000000010f057824 */ /* 0x000fe200078e0205 */
[----:B------:R-:W-:-:S04]  /*4980*/  LEA R12, P3, R4, UR6, 0x1 ;  /* 0x00000006040c7c11 */ /* 0x000fc8000f8608ff */
[----:B------:R-:W-:Y:S02]  /*4990*/  LEA.HI.X R13, R4, UR7, R5, 0x1, P3 ;  /* 0x00000007040d7c11 */ /* 0x000fe400098f0c05 */
[----:B------:R-:W5:Y:S04]  /*49a0*/  LDG.E.128 R4, desc[UR42][R6.64] ;  /* 0x0000002a06047981 */ /* 0x000f68000c1e1d00 */
[----:B------:R-:W5:Y:S03]  /*49b0*/  LDG.E.128 R12, desc[UR42][R12.64] ;  /* 0x0000002a0c0c7981 */ /* 0x000f66000c1e1d00 */
.L_x_3644:
[----:B------:R-:W-:Y:S05]  /*49c0*/  BSYNC B1 ;  /* 0x0000000000017941 */ /* 0x000fea0003800000 */
.L_x_3643:
[----:B------:R-:W-:Y:S01]  /*49d0*/  BSSY B1, `(.L_x_3645) ;  /* 0x0000029000017945 */ /* 0x000fe20003800000 */
[----:B-----5:R-:W-:Y:S01]  /*49e0*/  IMAD.MOV.U32 R83, RZ, RZ, R6 ;  /* 0x000000ffff537224 */ /* 0x020fe200078e0006 */
[----:B------:R-:W-:Y:S01]  /*49f0*/  CS2R R24, SRZ ;  /* 0x0000000000187805 */ /* 0x000fe2000001ff00 */
[----:B------:R-:W-:Y:S01]  /*4a00*/  IMAD.MOV.U32 R84, RZ, RZ, R7 ;  /* 0x000000ffff547224 */ /* 0x000fe200078e0007 */
[----:B------:R-:W-:Y:S06]  /*4a10*/  @P4 BRA `(.L_x_3646) ;  /* 0x0000000000904947 */ /* 0x000fec0003800000 */
[CC--:B------:R-:W-:Y:S01]  /*4a20*/  IMAD R8, R157.reuse, R38.reuse, RZ ;  /* 0x000000269d087224 */ /* 0x0c0fe200078e02ff */
[----:B------:R-:W-:Y:S01]  /*4a30*/  SHF.L.U64.HI R9, R38, 0x6, R39 ;  /* 0x0000000626097819 */ /* 0x000fe20000010227 */
[----:B------:R-:W-:Y:S01]  /*4a40*/  IMAD R10, R0, R38, RZ ;  /* 0x00000026000a7224 */ /* 0x000fe200078e02ff */
[----:B------:R-:W-:Y:S01]  /*4a50*/  SHF.L.U64.HI R25, R36, 0x6, R37 ;  /* 0x0000000624197819 */ /* 0x000fe20000010225 */
[----:B------:R-:W-:Y:S01]  /*4a60*/  IMAD R24, R157, R36, RZ ;  /* 0x000000249d187224 */ /* 0x000fe200078e02ff */
[----:B------:R-:W-:Y:S01]  /*4a70*/  ULDC.64 UR4, c[0x0][0x3e8] ;  /* 0x0000fa0000047ab9 */ /* 0x000fe20000000a00 */
[-C--:B------:R-:W-:Y:S01]  /*4a80*/  IMAD R27, R22, R39.reuse, R8 ;  /* 0x00000027161b7224 */ /* 0x080fe200078e0208 */
[----:B------:R-:W-:Y:S01]  /*4a90*/  ULDC.64 UR6, c[0x0][0x400] ;  /* 0x0001000000067ab9 */ /* 0x000fe20000000a00 */
[----:B------:R-:W-:Y:S02]  /*4aa0*/  IMAD R39, R44, R39, R10 ;  /* 0x000000272c277224 */ /* 0x000fe400078e020a */
[----:B------:R-:W-:-:S04]  /*4ab0*/  IMAD.WIDE.U32 R10, R22, R38, R78 ;  /* 0x00000026160a7225 */ /* 0x000fc800078e004e */
[----:B------:R-:W-:-:S04]  /*4ac0*/  IMAD.WIDE.U32 R78, R22, R36, R78 ;  /* 0x00000024164e7225 */ /* 0x000fc800078e004e */
[----:B------:R-:W-:Y:S02]  /*4ad0*/  IMAD R33, R22, R37, R24 ;  /* 0x0000002516217224 */ /* 0x000fe400078e0218 */
[----:B------:R-:W-:Y:S02]  /*4ae0*/  IMAD.SHL.U32 R8, R38, 0x40, RZ ;  /* 0x0000004026087824 */ /* 0x000fe400078e00ff */
[----:B------:R-:W-:Y:S02]  /*4af0*/  IMAD.SHL.U32 R24, R36, 0x40, RZ ;  /* 0x0000004024187824 */ /* 0x000fe400078e00ff */
[----:B------:R-:W-:Y:S02]  /*4b00*/  IMAD.IADD R11, R27, 0x1, R11 ;  /* 0x000000011b0b7824 */ /* 0x000fe400078e020b */
[----:B------:R-:W-:Y:S02]  /*4b10*/  IMAD.IADD R79, R33, 0x1, R79 ;  /* 0x00000001214f7824 */ /* 0x000fe400078e024f */
[----:B------:R-:W-:-:S04]  /*4b20*/  IMAD.WIDE.U32 R8, R34, 0x60, R8 ;  /* 0x0000006022087825 */ /* 0x000fc800078e0008 */
[----:B------:R-:W-:-:S04]  /*4b30*/  IMAD.WIDE.U32 R24, R32, 0x60, R24 ;  /* 0x0000006020187825 */ /* 0x000fc800078e0018 */
[----:B------:R-:W-:Y:S02]  /*4b40*/  IMAD R27, R80, 0x60, RZ ;  /* 0x00000060501b7824 */ /* 0x000fe400078e02ff */
[----:B------:R-:W-:Y:S02]  /*4b50*/  IMAD R26, R0, R36, RZ ;  /* 0x00000024001a7224 */ /* 0x000fe400078e02ff */
[----:B------:R-:W-:-:S04]  /*4b60*/  IMAD.WIDE.U32 R10, R44, R38, R10 ;  /* 0x000000262c0a7225 */ /* 0x000fc800078e000a */
[----:B------:R-:W-:Y:S02]  /*4b70*/  IMAD R33, R68, 0x60, RZ ;  /* 0x0000006044217824 */ /* 0x000fe400078e02ff */
[----:B------:R-:W-:-:S04]  /*4b80*/  IMAD.WIDE.U32 R78, R44, R36, R78 ;  /* 0x000000242c4e7225 */ /* 0x000fc800078e004e */
[----:B------:R-:W-:Y:S02]  /*4b90*/  IMAD R26, R44, R37, R26 ;  /* 0x000000252c1a7224 */ /* 0x000fe400078e021a */
[----:B------:R-:W-:Y:S01]  /*4ba0*/  IMAD.IADD R27, R27, 0x1, R9 ;  /* 0x000000011b1b7824 */ /* 0x000fe200078e0209 */
[----:B------:R-:W-:Y:S01]  /*4bb0*/  IADD3 R9, P3, R8, R10, RZ ;  /* 0x0000000a08097210 */ /* 0x000fe20007f7e0ff */
[----:B------:R-:W-:Y:S01]  /*4bc0*/  IMAD.IADD R33, R33, 0x1, R25 ;  /* 0x0000000121217824 */ /* 0x000fe200078e0219 */
[----:B------:R-:W-:Y:S02]  /*4bd0*/  IADD3 R25, P4, R24, R78, RZ ;  /* 0x0000004e18197210 */ /* 0x000fe40007f9e0ff */
[----:B------:R-:W-:Y:S02]  /*4be0*/  IADD3.X R10, R27, R39, R11, P3, !PT ;  /* 0x000000271b0a7210 */ /* 0x000fe40001ffe40b */
[----:B------:R-:W-:Y:S02]  /*4bf0*/  IADD3.X R78, R33, R26, R79, P4, !PT ;  /* 0x0000001a214e7210 */ /* 0x000fe400027fe44f */
[----:B------:R-:W-:-:S02]  /*4c00*/  LEA R8, P3, R9, UR4, 0x1 ;  /* 0x0000000409087c11 */ /* 0x000fc4000f8608ff */
[----:B------:R-:W-:Y:S02]  /*4c10*/  LEA R24, P4, R25, UR6, 0x1 ;  /* 0x0000000619187c11 */ /* 0x000fe4000f8808ff */
[----:B------:R-:W-:Y:S02]  /*4c20*/  LEA.HI.X R9, R9, UR5, R10, 0x1, P3 ;  /* 0x0000000509097c11 */ /* 0x000fe400098f0c0a */
[----:B------:R-:W-:-:S04]  /*4c30*/  LEA.HI.X R25, R25, UR7, R78, 0x1, P4 ;  /* 0x0000000719197c11 */ /* 0x000fc8000a0f0c4e */
[----:B------:R-:W5:Y:S04]  /*4c40*/  LDG.E.128 R8, desc[UR42][R8.64] ;  /* 0x0000002a08087981 */ /* 0x000f68000c1e1d00 */
[----:B------:R-:W5:Y:S02]  /*4c50*/  LDG.E.128 R24, desc[UR42][R24.64] ;  /* 0x0000002a18187981 */ /* 0x000f64000c1e1d00 */
.L_x_3646:
[----:B------:R-:W-:Y:S05]  /*4c60*/  BSYNC B1 ;  /* 0x0000000000017941 */ /* 0x000fea0003800000 */
.L_x_3645:
[----:B------:R-:W-:Y:S01]  /*4c70*/  ULOP3.LUT UR4, UR38, 0x1, URZ, 0xfc, !UPT ;  /* 0x0000000126047892 */ /* 0x000fe2000f8efc3f */
[----:B------:R-:W-:Y:S01]  /*4c80*/  IMAD.MOV.U32 R32, RZ, RZ, R4 ;  /* 0x000000ffff207224 */ /* 0x000fe200078e0004 */
        /* <DEDUP_REMOVED lines=11> */
[----:B-----5:R-:W-:Y:S01]  /*4d40*/  IMAD.MOV.U32 R35, RZ, RZ, R10 ;  /* 0x000000ffff237224 */ /* 0x020fe200078e000a */
        /* <DEDUP_REMOVED lines=15> */
[----:B------:R-:W-:Y:S02]  /*4e40*/  ISETP.GE.AND P4, PT, R152, R73, PT ;  /* 0x000000499800720c */ /* 0x000fe40003f86270 */
[----:B------:R-:W-:Y:S02]  /*4e50*/  PRMT R92, R32, 0x7610, R92 ;  /* 0x00007610205c7816 */ /* 0x000fe4000000005c */
[----:B------:R-:W-:Y:S02]  /*4e60*/  PRMT R93, R33, 0x7610, R93 ;  /* 0x00007610215d7816 */ /* 0x000fe4000000005d */
[----:B------:R-:W-:Y:S02]  /*4e70*/  PRMT R94, R34, 0x7610, R94 ;  /* 0x00007610225e7816 */ /* 0x000fe4000000005e */
[----:B------:R-:W-:Y:S01]  /*4e80*/  PRMT R95, R35, 0x7610, R95 ;  /* 0x00007610235f7816 */ /* 0x000fe2000000005f */
[----:B------:R-:W-:Y:S06]  /*4e90*/  @!P3 BRA `(.L_x_3647) ;  /* 0x000000000004b947 */ /* 0x000fec0003800000 */
[----:B------:R-:W-:Y:S01]  /*4ea0*/  BPT.TRAP 0x1 ;  /* 0x000000040000795c */ /* 0x000fe20000300000 */
.L_x_3647:
[----:B------:R-:W-:Y:S01]  /*4eb0*/  IMAD R68, R23, 0x8, R2 ;  /* 0x0000000817447824 */ /* 0x000fe200078e0202 */
[----:B------:R-:W-:Y:S01]  /*4ec0*/  SHF.L.U32 R80, R158, 0x1f, RZ ;  /* 0x0000001f9e507819 */ /* 0x000fe200000006ff */
[----:B------:R-:W-:Y:S01]  /*4ed0*/  BSSY B1, `(.L_x_3648) ;  /* 0x0000004000017945 */ /* 0x000fe20003800000 */
[----:B------:R-:W-:Y:S02]  /*4ee0*/  IMAD.SHL.U32 R73, R73, 0x2, RZ ;  /* 0x0000000249497824 */ /* 0x000fe400078e00ff */
[----:B------:R-:W0:Y:S02]  /*4ef0*/  SYNCS.PHASECHK.TRANS64.TRYWAIT P5, [R68+URZ+0x32490], R80 ;  /* 0x03249050440075a7 */ /* 0x000e2400080a017f */
[----:B0-----:R-:W-:Y:S05]  /*4f00*/  @!P5 BRA `(.L_x_3649) ;  /* 0x000003680078d947 */ /* 0x001fea0003800000 */
.L_x_4021:
[----:B------:R-:W-:Y:S05]  /*4f10*/  BSYNC B1 ;  /* 0x0000000000017941 */ /* 0x000fea0003800000 */
.L_x_3648:
[----:B------:R-:W-:Y:S01]  /*4f20*/  ISETP.GE.OR P5, PT, R22, R72, P1 ;  /* 0x000000481600720c */ /* 0x000fe20000fa6670 */
[----:B------:R-:W-:-:S12]  /*4f30*/  BSSY B1, `(.L_x_3650) ;  /* 0x0000086000017945 */ /* 0x000fd80003800000 */
[----:B------:R-:W-:Y:S05]  /*4f40*/  @P5 BRA `(.L_x_3651) ;  /* 0x0000000800105947 */ /* 0x000fea0003800000 */
[----:B------:R-:W1:Y:S01]  /*4f50*/  LDC R84, c[0x0][0x2f4] ;  /* 0x0000bd00ff547b82 */ /* 0x000e620000000800 */
[----:B------:R-:W-:Y:S01]  /*4f60*/  IMAD.MOV.U32 R32, RZ, RZ, R74 ;  /* 0x000000ffff207224 */ /* 0x000fe200078e004a */
[----:B------:R-:W-:Y:S01]  /*4f70*/  BSSY B2, `(.L_x_3652) ;  /* 0x0000075000027945 */ /* 0x000fe20003800000 */
[----:B------:R-:W-:Y:S02]  /*4f80*/  IMAD.MOV.U32 R33, RZ, RZ, R81 ;  /* 0x000000ffff217224 */ /* 0x000fe400078e0051 */
[----:B------:R-:W-:Y:S02]  /*4f90*/  IMAD.SHL.U32 R35, R62, 0x8, RZ ;  /* 0x000000083e237824 */ /* 0x000fe400078e00ff */
[----:B------:R-:W-:-:S03]  /*4fa0*/  IMAD.WIDE.U32 R78, R22, R76, R32 ;  /* 0x0000004c164e7225 */ /* 0x000fc600078e0020 */
[----:B------:R-:W-:Y:S01]  /*4fb0*/  SHF.R.S32.HI R83, RZ, 0x1f, R35 ;  /* 0x0000001fff537819 */ /* 0x000fe20000011423 */
[----:B------:R-:W-:Y:S01]  /*4fc0*/  IMAD.IADD R85, R82, 0x1, R79 ;  /* 0x0000000152557824 */ /* 0x000fe200078e024f */
[--C-:B------:R-:W-:Y:S02]  /*4fd0*/  IADD3 R82, P5, P6, R30, R78, R35.reuse ;  /* 0x0000004e1e527210 */ /* 0x100fe40007ebe023 */
[----:B------:R-:W-:Y:S02]  /*4fe0*/  LOP3.LUT R35, R55, 0x38, R35, 0xf8, !PT ;  /* 0x0000003837237812 */ /* 0x000fe400078ef823 */
[----:B------:R-:W-:Y:S02]  /*4ff0*/  IADD3.X R83, R64, R85, R83, P5, P6 ;  /* 0x0000005540537210 */ /* 0x000fe40002fec453 */
[----:B------:R-:W-:Y:S01]  /*5000*/  LOP3.LUT R35, R35, R56, RZ, 0x3c, !PT ;  /* 0x0000003823237212 */ /* 0x000fe200078e3cff */
[----:B-1----:R-:W-:-:S05]  /*5010*/  IMAD.IADD R32, R84, 0x1, -R73 ;  /* 0x0000000154207824 */ /* 0x002fca00078e0a49 */
[----:B------:R-:W-:-:S04]  /*5020*/  SEL R32, R73, R32, !P0 ;  /* 0x0000002049207207 */ /* 0x000fc80004000000 */
[----:B------:R-:W-:-:S04]  /*5030*/  SHF.R.S32.HI R33, RZ, 0x1f, R32 ;  /* 0x0000001fff217819 */ /* 0x000fc80000011420 */
[----:B------:R-:W-:Y:S01]  /*5040*/  LEA.HI R33, R33, R32, RZ, 0x4 ;  /* 0x0000002021217211 */ /* 0x000fe200078f20ff */
[----:B------:R-:W-:-:S03]  /*5050*/  IMAD R32, R180, 0x200, R35 ;  /* 0x00000200b4207824 */ /* 0x000fc600078e0223 */
[----:B------:R-:W-:-:S05]  /*5060*/  LEA.HI.SX32 R33, R33, R62, 0x1c ;  /* 0x0000003e21217211 */ /* 0x000fca00078fe2ff */
[----:B------:R-:W-:-:S05]  /*5070*/  IMAD.SHL.U32 R87, R33, 0x8, RZ ;  /* 0x0000000821577824 */ /* 0x000fca00078e00ff */
[----:B------:R-:W-:-:S04]  /*5080*/  LOP3.LUT R33, R55, 0x38, R87, 0xf8, !PT ;  /* 0x0000003837217812 */ /* 0x000fc800078ef857 */
[----:B------:R-:W-:-:S05]  /*5090*/  LOP3.LUT R33, R33, R56, RZ, 0x3c, !PT ;  /* 0x0000003821217212 */ /* 0x000fca00078e3cff */
[----:B------:R-:W-:Y:S02]  /*50a0*/  IMAD R34, R180, 0x200, R33 ;  /* 0x00000200b4227824 */ /* 0x000fe400078e0221 */
[C---:B------:R-:W-:Y:S02]  /*50b0*/  IMAD R33, R23.reuse, 0x1800, R32 ;  /* 0x0000180017217824 */ /* 0x040fe400078e0220 */
[----:B------:R-:W-:Y:S02]  /*50c0*/  IMAD R35, R23, 0x1800, R34 ;  /* 0x0000180017237824 */ /* 0x000fe400078e0222 */
[--C-:B------:R-:W-:Y:S02]  /*50d0*/  IMAD R33, R33, 0x2, R2.reuse ;  /* 0x0000000221217824 */ /* 0x100fe400078e0202 */
[----:B------:R-:W-:-:S04]  /*50e0*/  IMAD R36, R35, 0x2, R2 ;  /* 0x0000000223247824 */ /* 0x000fc800078e0202 */
[----:B------:R-:W1:Y:S04]  /*50f0*/  LDS.128 R32, [R33+0x1c400] ;  /* 0x01c4000021207984 */ /* 0x000e680000000c00 */
[----:B------:R-:W2:Y:S01]  /*5100*/  LDS.128 R36, [R36+0x1c400] ;  /* 0x01c4000024247984 */ /* 0x000ea20000000c00 */
[----:B------:R-:W-:Y:S05]  /*5110*/  @P4 BRA `(.L_x_3653) ;  /* 0x0000000400684947 */ /* 0x000fea0003800000 */
[----:B------:R-:W-:Y:S02]  /*5120*/  SHF.R.U32.HI R101, RZ, 0x10, R13 ;  /* 0x00000010ff657819 */ /* 0x000fe4000001160d */
[----:B------:R-:W-:Y:S02]  /*5130*/  SHF.R.U32.HI R100, RZ, 0x10, R5 ;  /* 0x00000010ff647819 */ /* 0x000fe40000011605 */
[----:B------:R-:W-:Y:S01]  /*5140*/  SHF.R.U64 R99, R12, 0x10, R13 ;  /* 0x000000100c637819 */ /* 0x000fe2000000120d */
[----:B--2---:R-:W-:Y:S01]  /*5150*/  IMAD.U32 R13, R37, 0x10000, RZ ;  /* 0x00010000250d7824 */ /* 0x004fe200078e00ff */
[----:B------:R-:W-:Y:S01]  /*5160*/  SHF.R.U64 R104, R4, 0x10, R5 ;  /* 0x0000001004687819 */ /* 0x000fe20000001205 */
[----:B-1----:R-:W-:Y:S01]  /*5170*/  IMAD.U32 R5, R32, 0x10000, RZ ;  /* 0x0001000020057824 */ /* 0x002fe200078e00ff */
[--C-:B------:R-:W-:Y:S01]  /*5180*/  SHF.R.U64 R12, R14, 0x10, R15.reuse ;  /* 0x000000100e0c7819 */ /* 0x100fe2000000120f */
[----:B------:R-:W-:Y:S01]  /*5190*/  IMAD.U32 R14, R36, 0x10000, RZ ;  /* 0x00010000240e7824 */ /* 0x000fe200078e00ff */
[----:B------:R-:W-:Y:S01]  /*51a0*/  SHF.R.U32.HI R106, RZ, 0x10, R15 ;  /* 0x00000010ff6a7819 */ /* 0x000fe2000001160f */
[C---:B------:R-:W-:Y:S01]  /*51b0*/  IMAD.U32 R15, R33.reuse, 0x10000, RZ ;  /* 0x00010000210f7824 */ /* 0x040fe200078e00ff */
[----:B------:R-:W-:Y:S01]  /*51c0*/  PRMT R101, R108, 0x5410, R101 ;  /* 0x000054106c657816 */ /* 0x000fe20000000065 */
[----:B------:R-:W-:Y:S01]  /*51d0*/  IMAD.U32 R4, R34, 0x10000, RZ ;  /* 0x0001000022047824 */ /* 0x000fe200078e00ff */
[----:B------:R-:W-:-:S02]  /*51e0*/  LOP3.LUT R98, R33, 0xffff0000, RZ, 0xc0, !PT ;  /* 0xffff000021627812 */ /* 0x000fc400078ec0ff */
[----:B------:R-:W-:Y:S01]  /*51f0*/  LOP3.LUT R96, R37, 0xffff0000, RZ, 0xc0, !PT ;  /* 0xffff000025607812 */ /* 0x000fe200078ec0ff */
[C---:B------:R-:W-:Y:S01]  /*5200*/  IMAD.U32 R37, R35.reuse, 0x10000, RZ ;  /* 0x0001000023257824 */ /* 0x040fe200078e00ff */
[----:B------:R-:W-:Y:S01]  /*5210*/  LOP3.LUT R33, R35, 0xffff0000, RZ, 0xc0, !PT ;  /* 0xffff000023217812 */ /* 0x000fe200078ec0ff */
[C---:B------:R-:W-:Y:S01]  /*5220*/  IMAD.U32 R35, R39.reuse, 0x10000, RZ ;  /* 0x0001000027237824 */ /* 0x040fe200078e00ff */
[--C-:B------:R-:W-:Y:S01]  /*5230*/  SHF.R.U64 R102, R6, 0x10, R7.reuse ;  /* 0x0000001006667819 */ /* 0x100fe20000001207 */
[----:B------:R-:W-:Y:S01]  /*5240*/  IMAD.U32 R6, R38, 0x10000, RZ ;  /* 0x0001000026067824 */ /* 0x000fe200078e00ff */
[----:B------:R-:W-:Y:S02]  /*5250*/  LOP3.LUT R97, R39, 0xffff0000, RZ, 0xc0, !PT ;  /* 0xffff000027617812 */ /* 0x000fe400078ec0ff */
[----:B------:R-:W-:Y:S02]  /*5260*/  PRMT R100, R90, 0x5432, R100 ;  /* 0x000054325a647816 */ /* 0x000fe40000000064 */
[----:B------:R-:W-:Y:S01]  /*5270*/  PRMT R39, R88, 0x5432, R104 ;  /* 0x0000543258277816 */ /* 0x000fe20000000068 */
[----:B------:R-:W-:Y:S01]  /*5280*/  IMAD.U32 R104, R101, 0x10000, RZ ;  /* 0x0001000065687824 */ /* 0x000fe200078e00ff */
[----:B------:R-:W-:-:S02]  /*5290*/  SHF.R.U32.HI R103, RZ, 0x10, R7 ;  /* 0x00000010ff677819 */ /* 0x000fc40000011607 */
[----:B------:R-:W-:Y:S01]  /*52a0*/  PRMT R7, R86, 0x5432, R102 ;  /* 0x0000543256077816 */ /* 0x000fe20000000066 */
[----:B------:R-:W-:Y:S02]  /*52b0*/  IMAD.U32 R102, R100, 0x10000, RZ ;  /* 0x0001000064667824 */ /* 0x000fe400078e00ff */
[----:B------:R-:W-:Y:S01]  /*52c0*/  FMUL.FTZ R108, R13, R104 ;  /* 0x000000680d6c7220 */ /* 0x000fe20000410000 */
[----:B------:R-:W-:Y:S02]  /*52d0*/  PRMT R106, R92, 0x5432, R106 ;  /* 0x000054325c6a7816 */ /* 0x000fe4000000006a */
[----:B------:R-:W-:Y:S01]  /*52e0*/  PRMT R103, R105, 0x5410, R103 ;  /* 0x0000541069677816 */ /* 0x000fe20000000067 */
[-C--:B------:R-:W-:Y:S01]  /*52f0*/  FMUL.FTZ R110, R13, R102.reuse ;  /* 0x000000660d6e7220 */ /* 0x080fe20000410000 */
[----:B------:R-:W-:Y:S01]  /*5300*/  LOP3.LUT R105, R101, 0xffff0000, RZ, 0xc0, !PT ;  /* 0xffff000065697812 */ /* 0x000fe200078ec0ff */
[----:B------:R-:W-:Y:S01]  /*5310*/  FFMA.FTZ R13, R15, R102, -R108 ;  /* 0x000000660f0d7223 */ /* 0x000fe2000001086c */
[----:B------:R-:W-:Y:S01]  /*5320*/  LOP3.LUT R101, R100, 0xffff0000, RZ, 0xc0, !PT ;  /* 0xffff000064657812 */ /* 0x000fe200078ec0ff */
[----:B------:R-:W-:Y:S01]  /*5330*/  IMAD.U32 R108, R106, 0x10000, RZ ;  /* 0x000100006a6c7824 */ /* 0x000fe200078e00ff */
[----:B------:R-:W-:Y:S01]  /*5340*/  PRMT R99, R107, 0x5410, R99 ;  /* 0x000054106b637816 */ /* 0x000fe20000000063 */
[----:B------:R-:W-:Y:S01]  /*5350*/  FMUL.FTZ R107, R96, R105 ;  /* 0x00000069606b7220 */ /* 0x000fe20000410000 */
[----:B------:R-:W-:-:S02]  /*5360*/  IMAD.U32 R100, R103, 0x10000, RZ ;  /* 0x0001000067647824 */ /* 0x000fc400078e00ff */
[C---:B------:R-:W-:Y:S01]  /*5370*/  FMUL.FTZ R102, R35.reuse, R108 ;  /* 0x0000006c23667220 */ /* 0x040fe20000410000 */
[-C--:B------:R-:W-:Y:S01]  /*5380*/  FMUL.FTZ R109, R96, R101.reuse ;  /* 0x00000065606d7220 */ /* 0x080fe20000410000 */
[----:B------:R-:W-:Y:S01]  /*5390*/  FFMA.FTZ R96, R98, R101, -R107 ;  /* 0x0000006562607223 */ /* 0x000fe2000001086b */
[----:B------:R-:W-:Y:S01]  /*53a0*/  LOP3.LUT R106, R106, 0xffff0000, RZ, 0xc0, !PT ;  /* 0xffff00006a6a7812 */ /* 0x000fe200078ec0ff */
[-C--:B------:R-:W-:Y:S01]  /*53b0*/  FMUL.FTZ R101, R35, R100.reuse ;  /* 0x0000006423657220 */ /* 0x080fe20000410000 */
[----:B------:R-:W-:Y:S01]  /*53c0*/  FFMA.FTZ R35, R37, R100, -R102 ;  /* 0x0000006425237223 */ /* 0x000fe20000010866 */
[----:B------:R-:W-:Y:S01]  /*53d0*/  LOP3.LUT R102, R103, 0xffff0000, RZ, 0xc0, !PT ;  /* 0xffff000067667812 */ /* 0x000fe200078ec0ff */
[----:B------:R-:W-:Y:S01]  /*53e0*/  FFMA.FTZ R15, R15, R104, R110 ;  /* 0x000000680f0f7223 */ /* 0x000fe2000001006e */
[----:B------:R-:W-:Y:S01]  /*53f0*/  FFMA.FTZ R37, R37, R108, R101 ;  /* 0x0000006c25257223 */ /* 0x000fe20000010065 */
[----:B------:R-:W-:Y:S01]  /*5400*/  FMUL.FTZ R104, R97, R106 ;  /* 0x0000006a61687220 */ /* 0x000fe20000410000 */
[----:B------:R-:W-:Y:S01]  /*5410*/  IMAD.U32 R101, R99, 0x10000, RZ ;  /* 0x0001000063657824 */ /* 0x000fe200078e00ff */
[----:B------:R-:W-:Y:S01]  /*5420*/  LOP3.LUT R36, R36, 0xffff0000, RZ, 0xc0, !PT ;  /* 0xffff000024247812 */ /* 0x000fe200078ec0ff */
[----:B------:R-:W-:-:S02]  /*5430*/  IMAD.U32 R100, R39, 0x10000, RZ ;  /* 0x0001000027647824 */ /* 0x000fc400078e00ff */
[-C--:B------:R-:W-:Y:S01]  /*5440*/  FMUL.FTZ R108, R97, R102.reuse ;  /* 0x00000066616c7220 */ /* 0x080fe20000410000 */
[----:B------:R-:W-:Y:S01]  /*5450*/  LOP3.LUT R99, R99, 0xffff0000, RZ, 0xc0, !PT ;  /* 0xffff000063637812 */ /* 0x000fe200078ec0ff */
[----:B------:R-:W-:Y:S01]  /*5460*/  FFMA.FTZ R104, R33, R102, -R104 ;  /* 0x0000006621687223 */ /* 0x000fe20000010868 */
[----:B------:R-:W-:Y:S01]  /*5470*/  FMUL.FTZ R102, R14, R101 ;  /* 0x000000650e667220 */ /* 0x000fe20000410000 */
[----:B------:R-:W-:Y:S01]  /*5480*/  LOP3.LUT R32, R32, 0xffff0000, RZ, 0xc0, !PT ;  /* 0xffff000020207812 */ /* 0x000fe200078ec0ff */
[----:B------:R-:W-:Y:S01]  /*5490*/  FMUL.FTZ R14, R14, R100 ;  /* 0x000000640e0e7220 */ /* 0x000fe20000410000 */
[----:B------:R-:W-:Y:S01]  /*54a0*/  LOP3.LUT R39, R39, 0xffff0000, RZ, 0xc0, !PT ;  /* 0xffff000027277812 */ /* 0x000fe200078ec0ff */
[----:B------:R-:W-:Y:S01]  /*54b0*/  FFMA.FTZ R108, R33, R106, R108 ;  /* 0x0000006a216c7223 */ /* 0x000fe2000001006c */
[C---:B------:R-:W-:Y:S01]  /*54c0*/  FMUL.FTZ R33, R36.reuse, R99 ;  /* 0x0000006324217220 */ /* 0x040fe20000410000 */
[----:B------:R-:W-:Y:S01]  /*54d0*/  PRMT R12, R91, 0x5432, R12 ;  /* 0x000054325b0c7816 */ /* 0x000fe2000000000c */
[C---:B------:R-:W-:Y:S01]  /*54e0*/  FFMA.FTZ R14, R5.reuse, R101, R14 ;  /* 0x00000065050e7223 */ /* 0x040fe2000001000e */
[----:B------:R-:W-:Y:S01]  /*54f0*/  FFMA.FTZ R102, R5, R100, -R102 ;  /* 0x0000006405667223 */ /* 0x000fe20000010866 */
[-C--:B------:R-:W-:Y:S01]  /*5500*/  FMUL.FTZ R101, R36, R39.reuse ;  /* 0x0000002724657220 */ /* 0x080fe20000410000 */
[----:B------:R-:W-:Y:S01]  /*5510*/  FFMA.FTZ R97, R32, R39, -R33 ;  /* 0x0000002720617223 */ /* 0x000fe20000010821 */
[----:B------:R-:W-:Y:S01]  /*5520*/  LOP3.LUT R38, R38, 0xffff0000, RZ, 0xc0, !PT ;  /* 0xffff000026267812 */ /* 0x000fe200078ec0ff */
[C---:B------:R-:W-:Y:S01]  /*5530*/  IMAD.U32 R5, R7.reuse, 0x10000, RZ ;  /* 0x0001000007057824 */ /* 0x040fe200078e00ff */
[C---:B------:R-:W-:Y:S01]  /*5540*/  LOP3.LUT R39, R12.reuse, 0xffff0000, RZ, 0xc0, !PT ;  /* 0xffff00000c277812 */ /* 0x040fe200078ec0ff */
[----:B------:R-:W-:Y:S01]  /*5550*/  IMAD.U32 R33, R12, 0x10000, RZ ;  /* 0x000100000c217824 */ /* 0x000fe200078e00ff */
[----:B------:R-:W-:Y:S01]  /*5560*/  LOP3.LUT R7, R7, 0xffff0000, RZ, 0xc0, !PT ;  /* 0xffff000007077812 */ /* 0x000fe200078ec0ff */
[----:B------:R-:W-:Y:S01]  /*5570*/  FFMA.FTZ R101, R32, R99, R101 ;  /* 0x0000006320657223 */ /* 0x000fe20000010065 */
[----:B------:R-:W-:Y:S01]  /*5580*/  LOP3.LUT R34, R34, 0xffff0000, RZ, 0xc0, !PT ;  /* 0xffff000022227812 */ /* 0x000fe200078ec0ff */
[----:B------:R-:W-:Y:S01]  /*5590*/  FMUL.FTZ R99, R6, R33 ;  /* 0x0000002106637220 */ /* 0x000fe20000410000 */
[----:B------:R-:W-:Y:S01]  /*55a0*/  FMUL.FTZ R103, R38, R39 ;  /* 0x0000002726677220 */ /* 0x000fe20000410000 */
[----:B------:R-:W-:Y:S01]  /*55b0*/  FFMA.FTZ R98, R98, R105, R109 ;  /* 0x0000006962627223 */ /* 0x000fe2000001006d */
[----:B------:R-:W-:Y:S01]  /*55c0*/  FMUL.FTZ R6, R6, R5 ;  /* 0x0000000506067220 */ /* 0x000fe20000410000 */
[----:B------:R-:W-:Y:S01]  /*55d0*/  FMUL.FTZ R38, R38, R7 ;  /* 0x0000000726267220 */ /* 0x000fe20000410000 */
[----:B------:R-:W-:Y:S01]  /*55e0*/  FFMA.FTZ R99, R4, R5, -R99 ;  /* 0x0000000504637223 */ /* 0x000fe20000010863 */
[----:B------:R-:W-:Y:S01]  /*55f0*/  F2FP.BF16.F32.PACK_AB R108, R108, R37 ;  /* 0x000000256c6c723e */ /* 0x000fe200000010ff */
[----:B------:R-:W-:Y:S01]  /*5600*/  FFMA.FTZ R6, R4, R33, R6 ;  /* 0x0000002104067223 */ /* 0x000fe20000010006 */
[C---:B------:R-:W-:Y:S01]  /*5610*/  FFMA.FTZ R39, R34.reuse, R39, R38 ;  /* 0x0000002722277223 */ /* 0x040fe20000010026 */
[----:B------:R-:W-:Y:S01]  /*5620*/  FFMA.FTZ R4, R34, R7, -R103 ;  /* 0x0000000722047223 */ /* 0x000fe20000010867 */
[----:B------:R-:W-:-:S02]  /*5630*/  F2FP.BF16.F32.PACK_AB R15, R98, R15 ;  /* 0x0000000f620f723e */ /* 0x000fc400000010ff */
[----:B------:R-:W-:Y:S02]  /*5640*/  F2FP.BF16.F32.PACK_AB R33, R96, R13 ;  /* 0x0000000d6021723e */ /* 0x000fe400000010ff */
[----:B------:R-:W-:Y:S01]  /*5650*/  F2FP.BF16.F32.PACK_AB R38, R39, R6 ;  /* 0x000000062726723e */ /* 0x000fe200000010ff */
[----:B------:R-:W-:Y:S01]  /*5660*/  IMAD.MOV.U32 R37, RZ, RZ, R15 ;  /* 0x000000ffff257224 */ /* 0x000fe200078e000f */
[----:B------:R-:W-:Y:S01]  /*5670*/  F2FP.BF16.F32.PACK_AB R35, R104, R35 ;  /* 0x000000236823723e */ /* 0x000fe200000010ff */
[----:B------:R-:W-:Y:S01]  /*5680*/  IMAD.MOV.U32 R39, RZ, RZ, R108 ;  /* 0x000000ffff277224 */ /* 0x000fe200078e006c */
[----:B------:R-:W-:Y:S02]  /*5690*/  F2FP.BF16.F32.PACK_AB R32, R97, R102 ;  /* 0x000000666120723e */ /* 0x000fe400000010ff */
[----:B------:R-:W-:Y:S02]  /*56a0*/  F2FP.BF16.F32.PACK_AB R36, R101, R14 ;  /* 0x0000000e6524723e */ /* 0x000fe400000010ff */
[----:B------:R-:W-:-:S07]  /*56b0*/  F2FP.BF16.F32.PACK_AB R34, R4, R99 ;  /* 0x000000630422723e */ /* 0x000fce00000010ff */
.L_x_3653:
[----:B------:R-:W-:Y:S05]  /*56c0*/  BSYNC B2 ;  /* 0x0000000000027941 */ /* 0x000fea0003800000 */
.L_x_3652:
        /* <DEDUP_REMOVED lines=12> */
.L_x_3651:
[----:B------:R-:W-:Y:S05]  /*5790*/  BSYNC B1 ;  /* 0x0000000000017941 */ /* 0x000fea0003800000 */
.L_x_3650:
[----:B------:R-:W-:Y:S01]  /*57a0*/  ISETP.GE.OR P5, PT, R156, R72, P1 ;  /* 0x000000489c00720c */ /* 0x000fe20000fa6670 */
[----:B-1----:R-:W-:Y:S01]  /*57b0*/  IMAD.MOV.U32 R32, RZ, RZ, R74 ;  /* 0x000000ffff207224 */ /* 0x002fe200078e004a */
[----:B------:R-:W-:Y:S01]  /*57c0*/  SHF.R.S32.HI R5, RZ, 0x1f, R156 ;  /* 0x0000001fff057819 */ /* 0x000fe2000001149c */
[----:B------:R-:W-:-:S04]  /*57d0*/  IMAD.MOV.U32 R33, RZ, RZ, R81 ;  /* 0x000000ffff217224 */ /* 0x000fc800078e0051 */
[-C--:B------:R-:W-:Y:S02]  /*57e0*/  IMAD R5, R5, R76.reuse, RZ ;  /* 0x0000004c05057224 */ /* 0x080fe400078e02ff */
[----:B------:R-:W-:-:S04]  /*57f0*/  IMAD.WIDE.U32 R32, R156, R76, R32 ;  /* 0x0000004c9c207225 */ /* 0x000fc800078e0020 */
[----:B------:R-:W-:Y:S01]  /*5800*/  IMAD R5, R156, R77, R5 ;  /* 0x0000004d9c057224 */ /* 0x000fe200078e0205 */
[----:B------:R-:W-:Y:S06]  /*5810*/  @P5 BRA `(.L_x_3636) ;  /* 0x00000008006c5947 */ /* 0x000fec0003800000 */
[----:B------:R-:W1:Y:S01]  /*5820*/  LDC R36, c[0x0][0x2f4] ;  /* 0x0000bd00ff247b82 */ /* 0x000e620000000800 */
[----:B------:R-:W-:Y:S01]  /*5830*/  IMAD.SHL.U32 R7, R62, 0x8, RZ ;  /* 0x000000083e077824 */ /* 0x000fe200078e00ff */
[----:B------:R-:W-:Y:S01]  /*5840*/  BSSY B1, `(.L_x_3654) ;  /* 0x0000073000017945 */ /* 0x000fe20003800000 */
[----:B------:R-:W-:-:S03]  /*5850*/  IMAD.IADD R37, R33, 0x1, R5 ;  /* 0x0000000121257824 */ /* 0x000fc600078e0205 */
[--C-:B------:R-:W-:Y:S02]  /*5860*/  SHF.R.S32.HI R5, RZ, 0x1f, R7.reuse ;  /* 0x0000001fff057819 */ /* 0x100fe40000011407 */
[----:B------:R-:W-:-:S04]  /*5870*/  IADD3 R4, P5, P6, R30, R32, R7 ;  /* 0x000000201e047210 */ /* 0x000fc80007ebe007 */
[----:B------:R-:W-:Y:S02]  /*5880*/  IADD3.X R5, R64, R37, R5, P5, P6 ;  /* 0x0000002540057210 */ /* 0x000fe40002fec405 */
[----:B------:R-:W-:-:S04]  /*5890*/  LEA R34, P5, R4, R70, 0x1 ;  /* 0x0000004604227211 */ /* 0x000fc800078a08ff */
[----:B------:R-:W-:Y:S01]  /*58a0*/  LEA.HI.X R35, R4, R71, R5, 0x1, P5 ;  /* 0x0000004704237211 */ /* 0x000fe200028f0c05 */
[----:B-1----:R-:W-:-:S05]  /*58b0*/  @P0 IMAD.IADD R73, R36, 0x1, -R73 ;  /* 0x0000000124490824 */ /* 0x002fca00078e0a49 */
        /* <DEDUP_REMOVED lines=16> */
[----:B------:R-:W-:Y:S02]  /*59c0*/  PRMT R95, R95, 0x5410, R38 ;  /* 0x000054105f5f7816 */ /* 0x000fe40000000026 */
[----:B------:R-:W-:Y:S02]  /*59d0*/  PRMT R91, R91, 0x5410, R74 ;  /* 0x000054105b5b7816 */ /* 0x000fe4000000004a */
[----:B------:R-:W-:Y:S01]  /*59e0*/  SHF.R.U64 R75, R24, 0x10, R25 ;  /* 0x00000010184b7819 */ /* 0x000fe20000001219 */
[----:B--2---:R-:W-:Y:S01]  /*59f0*/  IMAD.U32 R25, R13, 0x10000, RZ ;  /* 0x000100000d197824 */ /* 0x004fe200078e00ff */
[----:B------:R-:W-:Y:S01]  /*5a00*/  SHF.R.U32.HI R78, RZ, 0x10, R27 ;  /* 0x00000010ff4e7819 */ /* 0x000fe2000001161b */
[----:B------:R-:W-:Y:S01]  /*5a10*/  IMAD.U32 R74, R95, 0x10000, RZ ;  /* 0x000100005f4a7824 */ /* 0x000fe200078e00ff */
[----:B------:R-:W-:Y:S01]  /*5a20*/  SHF.R.U32.HI R77, RZ, 0x10, R11 ;  /* 0x00000010ff4d7819 */ /* 0x000fe2000001160b */
[----:B------:R-:W-:Y:S01]  /*5a30*/  IMAD.U32 R38, R91, 0x10000, RZ ;  /* 0x000100005b267824 */ /* 0x000fe200078e00ff */
[----:B------:R-:W-:Y:S01]  /*5a40*/  SHF.R.U64 R81, R8, 0x10, R9 ;  /* 0x0000001008517819 */ /* 0x000fe20000001209 */
[----:B-1----:R-:W-:-:S02]  /*5a50*/  IMAD.U32 R9, R5, 0x10000, RZ ;  /* 0x0001000005097824 */ /* 0x002fc400078e00ff */
[----:B------:R-:W-:Y:S01]  /*5a60*/  FMUL.FTZ R76, R25, R74 ;  /* 0x0000004a194c7220 */ /* 0x000fe20000410000 */
[----:B------:R-:W-:Y:S01]  /*5a70*/  PRMT R93, R93, 0x5410, R78 ;  /* 0x000054105d5d7816 */ /* 0x000fe2000000004e */
[-C--:B------:R-:W-:Y:S01]  /*5a80*/  FMUL.FTZ R78, R25, R38.reuse ;  /* 0x00000026194e7220 */ /* 0x080fe20000410000 */
[----:B------:R-:W-:Y:S01]  /*5a90*/  PRMT R88, R88, 0x5410, R77 ;  /* 0x0000541058587816 */ /* 0x000fe2000000004d */
[----:B------:R-:W-:Y:S01]  /*5aa0*/  FFMA.FTZ R25, R9, R38, -R76 ;  /* 0x0000002609197223 */ /* 0x000fe2000001084c */
[----:B------:R-:W-:Y:S01]  /*5ab0*/  SHF.R.U64 R73, R26, 0x10, R27 ;  /* 0x000000101a497819 */ /* 0x000fe2000000121b */
[----:B------:R-:W-:Y:S01]  /*5ac0*/  IMAD.U32 R27, R15, 0x10000, RZ ;  /* 0x000100000f1b7824 */ /* 0x000fe200078e00ff */
[----:B------:R-:W-:Y:S01]  /*5ad0*/  LOP3.LUT R26, R13, 0xffff0000, RZ, 0xc0, !PT ;  /* 0xffff00000d1a7812 */ /* 0x000fe200078ec0ff */
[----:B------:R-:W-:Y:S01]  /*5ae0*/  IMAD.U32 R76, R93, 0x10000, RZ ;  /* 0x000100005d4c7824 */ /* 0x000fe200078e00ff */
[----:B------:R-:W-:Y:S01]  /*5af0*/  LOP3.LUT R95, R95, 0xffff0000, RZ, 0xc0, !PT ;  /* 0xffff00005f5f7812 */ /* 0x000fe200078ec0ff */
[----:B------:R-:W-:Y:S01]  /*5b00*/  IMAD.U32 R38, R88, 0x10000, RZ ;  /* 0x0001000058267824 */ /* 0x000fe200078e00ff */
[----:B------:R-:W-:Y:S01]  /*5b10*/  LOP3.LUT R91, R91, 0xffff0000, RZ, 0xc0, !PT ;  /* 0xffff00005b5b7812 */ /* 0x000fe200078ec0ff */
[----:B------:R-:W-:Y:S01]  /*5b20*/  FFMA.FTZ R78, R9, R74, R78 ;  /* 0x0000004a094e7223 */ /* 0x000fe2000001004e */
[----:B------:R-:W-:Y:S01]  /*5b30*/  SHF.R.U64 R79, R10, 0x10, R11 ;  /* 0x000000100a4f7819 */ /* 0x000fe2000000120b */
[----:B------:R-:W-:Y:S01]  /*5b40*/  FMUL.FTZ R82, R27, R76 ;  /* 0x0000004c1b527220 */ /* 0x000fe20000410000 */
[----:B------:R-:W-:Y:S01]  /*5b50*/  PRMT R92, R92, 0x5410, R73 ;  /* 0x000054105c5c7816 */ /* 0x000fe20000000049 */
[----:B------:R-:W-:Y:S01]  /*5b60*/  IMAD.U32 R11, R7, 0x10000, RZ ;  /* 0x00010000070b7824 */ /* 0x000fe200078e00ff */
[----:B------:R-:W-:Y:S01]  /*5b70*/  LOP3.LUT R10, R5, 0xffff0000, RZ, 0xc0, !PT ;  /* 0xffff0000050a7812 */ /* 0x000fe200078ec0ff */
[----:B------:R-:W-:Y:S01]  /*5b80*/  FMUL.FTZ R73, R26, R95 ;  /* 0x0000005f1a497220 */ /* 0x000fe20000410000 */
[----:B------:R-:W-:Y:S01]  /*5b90*/  PRMT R94, R94, 0x5410, R75 ;  /* 0x000054105e5e7816 */ /* 0x000fe2000000004b */
[-C--:B------:R-:W-:Y:S01]  /*5ba0*/  FMUL.FTZ R9, R26, R91.reuse ;  /* 0x0000005b1a097220 */ /* 0x080fe20000410000 */
[-C--:B------:R-:W-:Y:S01]  /*5bb0*/  FMUL.FTZ R27, R27, R38.reuse ;  /* 0x000000261b1b7220 */ /* 0x080fe20000410000 */
[----:B------:R-:W-:Y:S01]  /*5bc0*/  LOP3.LUT R15, R15, 0xffff0000, RZ, 0xc0, !PT ;  /* 0xffff00000f0f7812 */ /* 0x000fe200078ec0ff */
[----:B------:R-:W-:Y:S01]  /*5bd0*/  FFMA.FTZ R82, R11, R38, -R82 ;  /* 0x000000260b527223 */ /* 0x000fe20000010852 */
[----:B------:R-:W-:Y:S01]  /*5be0*/  LOP3.LUT R26, R93, 0xffff0000, RZ, 0xc0, !PT ;  /* 0xffff00005d1a7812 */ /* 0x000fe200078ec0ff */
[----:B------:R-:W-:Y:S01]  /*5bf0*/  FFMA.FTZ R76, R11, R76, R27 ;  /* 0x0000004c0b4c7223 */ /* 0x000fe2000001001b */
[----:B------:R-:W-:Y:S01]  /*5c00*/  PRMT R90, R90, 0x5410, R81 ;  /* 0x000054105a5a7816 */ /* 0x000fe20000000051 */
[----:B------:R-:W-:Y:S01]  /*5c10*/  IMAD.U32 R24, R12, 0x10000, RZ ;  /* 0x000100000c187824 */ /* 0x000fe200078e00ff */
[----:B------:R-:W-:Y:S01]  /*5c20*/  LOP3.LUT R88, R88, 0xffff0000, RZ, 0xc0, !PT ;  /* 0xffff000058587812 */ /* 0x000fe200078ec0ff */
[C---:B------:R-:W-:Y:S01]  /*5c30*/  FFMA.FTZ R74, R10.reuse, R91, -R73 ;  /* 0x0000005b0a4a7223 */ /* 0x040fe20000010849 */
[----:B------:R-:W-:Y:S01]  /*5c40*/  LOP3.LUT R13, R7, 0xffff0000, RZ, 0xc0, !PT ;  /* 0xffff0000070d7812 */ /* 0x000fe200078ec0ff */
[----:B------:R-:W-:Y:S01]  /*5c50*/  FFMA.FTZ R95, R10, R95, R9 ;  /* 0x0000005f0a5f7223 */ /* 0x000fe20000010009 */
[----:B------:R-:W-:Y:S01]  /*5c60*/  IMAD.U32 R11, R94, 0x10000, RZ ;  /* 0x000100005e0b7824 */ /* 0x000fe200078e00ff */
[----:B------:R-:W-:Y:S01]  /*5c70*/  LOP3.LUT R12, R12, 0xffff0000, RZ, 0xc0, !PT ;  /* 0xffff00000c0c7812 */ /* 0x000fe200078ec0ff */
[----:B------:R-:W-:Y:S01]  /*5c80*/  FMUL.FTZ R10, R15, R26 ;  /* 0x0000001a0f0a7220 */ /* 0x000fe20000410000 */
[----:B------:R-:W-:Y:S01]  /*5c90*/  LOP3.LUT R94, R94, 0xffff0000, RZ, 0xc0, !PT ;  /* 0xffff00005e5e7812 */ /* 0x000fe200078ec0ff */
[----:B------:R-:W-:-:S02]  /*5ca0*/  IMAD.U32 R9, R90, 0x10000, RZ ;  /* 0x000100005a097824 */ /* 0x000fc400078e00ff */
[-C--:B------:R-:W-:Y:S01]  /*5cb0*/  FMUL.FTZ R38, R15, R88.reuse ;  /* 0x000000580f267220 */ /* 0x080fe20000410000 */
[----:B------:R-:W-:Y:S01]  /*5cc0*/  LOP3.LUT R90, R90, 0xffff0000, RZ, 0xc0, !PT ;  /* 0xffff00005a5a7812 */ /* 0x000fe200078ec0ff */
[----:B------:R-:W-:Y:S01]  /*5cd0*/  FFMA.FTZ R73, R13, R88, -R10 ;  /* 0x000000580d497223 */ /* 0x000fe2000001080a */
[----:B------:R-:W-:Y:S01]  /*5ce0*/  LOP3.LUT R5, R4, 0xffff0000, RZ, 0xc0, !PT ;  /* 0xffff000004057812 */ /* 0x000fe200078ec0ff */
[----:B------:R-:W-:Y:S01]  /*5cf0*/  FMUL.FTZ R15, R24, R11 ;  /* 0x0000000b180f7220 */ /* 0x000fe20000410000 */
[----:B------:R-:W-:Y:S02]  /*5d00*/  IMAD.U32 R8, R4, 0x10000, RZ ;  /* 0x0001000004087824 */ /* 0x000fe400078e00ff */
[----:B------:R-:W-:Y:S01]  /*5d10*/  FMUL.FTZ R24, R24, R9 ;  /* 0x0000000918187220 */ /* 0x000fe20000410000 */
[----:B------:R-:W-:Y:S01]  /*5d20*/  FMUL.FTZ R10, R12, R94 ;  /* 0x0000005e0c0a7220 */ /* 0x000fe20000410000 */
[----:B------:R-:W-:Y:S01]  /*5d30*/  PRMT R86, R86, 0x5410, R79 ;  /* 0x0000541056567816 */ /* 0x000fe2000000004f */
[----:B------:R-:W-:Y:S01]  /*5d40*/  FMUL.FTZ R12, R12, R90 ;  /* 0x0000005a0c0c7220 */ /* 0x000fe20000410000 */
[----:B------:R-:W-:-:S02]  /*5d50*/  IMAD.U32 R7, R14, 0x10000, RZ ;  /* 0x000100000e077824 */ /* 0x000fc400078e00ff */
[----:B------:R-:W-:Y:S01]  /*5d60*/  FFMA.FTZ R24, R8, R11, R24 ;  /* 0x0000000b08187223 */ /* 0x000fe20000010018 */
[----:B------:R-:W-:Y:S01]  /*5d70*/  FFMA.FTZ R90, R5, R90, -R10 ;  /* 0x0000005a055a7223 */ /* 0x000fe2000001080a */
[----:B------:R-:W-:Y:S01]  /*5d80*/  LOP3.LUT R14, R14, 0xffff0000, RZ, 0xc0, !PT ;  /* 0xffff00000e0e7812 */ /* 0x000fe200078ec0ff */
[----:B------:R-:W-:Y:S01]  /*5d90*/  FFMA.FTZ R15, R8, R9, -R15 ;  /* 0x00000009080f7223 */ /* 0x000fe2000001080f */
[C---:B------:R-:W-:Y:S01]  /*5da0*/  IMAD.U32 R10, R92.reuse, 0x10000, RZ ;  /* 0x000100005c0a7824 */ /* 0x040fe200078e00ff */
[----:B------:R-:W-:Y:S01]  /*5db0*/  LOP3.LUT R11, R92, 0xffff0000, RZ, 0xc0, !PT ;  /* 0xffff00005c0b7812 */ /* 0x000fe200078ec0ff */
[C---:B------:R-:W-:Y:S01]  /*5dc0*/  IMAD.U32 R8, R86.reuse, 0x10000, RZ ;  /* 0x0001000056087824 */ /* 0x040fe200078e00ff */
[----:B------:R-:W-:Y:S01]  /*5dd0*/  LOP3.LUT R9, R86, 0xffff0000, RZ, 0xc0, !PT ;  /* 0xffff000056097812 */ /* 0x000fe200078ec0ff */
[----:B------:R-:W-:Y:S01]  /*5de0*/  FFMA.FTZ R75, R13, R26, R38 ;  /* 0x0000001a0d4b7223 */ /* 0x000fe20000010026 */
[C---:B------:R-:W-:Y:S02]  /*5df0*/  IMAD.U32 R4, R6.reuse, 0x10000, RZ ;  /* 0x0001000006047824 */ /* 0x040fe400078e00ff */
[C---:B------:R-:W-:Y:S01]  /*5e00*/  FMUL.FTZ R13, R7.reuse, R10 ;  /* 0x0000000a070d7220 */ /* 0x040fe20000410000 */
[----:B------:R-:W-:Y:S01]  /*5e10*/  LOP3.LUT R6, R6, 0xffff0000, RZ, 0xc0, !PT ;  /* 0xffff000006067812 */ /* 0x000fe200078ec0ff */
[-C--:B------:R-:W-:Y:S01]  /*5e20*/  FMUL.FTZ R7, R7, R8.reuse ;  /* 0x0000000807077220 */ /* 0x080fe20000410000 */
[C---:B------:R-:W-:Y:S01]  /*5e30*/  FMUL.FTZ R27, R14.reuse, R11 ;  /* 0x0000000b0e1b7220 */ /* 0x040fe20000410000 */
[-C--:B------:R-:W-:Y:S01]  /*5e40*/  FMUL.FTZ R14, R14, R9.reuse ;  /* 0x000000090e0e7220 */ /* 0x080fe20000410000 */
[C---:B------:R-:W-:Y:S01]  /*5e50*/  FFMA.FTZ R13, R4.reuse, R8, -R13 ;  /* 0x00000008040d7223 */ /* 0x040fe2000001080d */
[----:B------:R-:W-:Y:S01]  /*5e60*/  FFMA.FTZ R7, R4, R10, R7 ;  /* 0x0000000a04077223 */ /* 0x000fe20000010007 */
[----:B------:R-:W-:Y:S01]  /*5e70*/  FFMA.FTZ R5, R5, R94, R12 ;  /* 0x0000005e05057223 */ /* 0x000fe2000001000c */
[C---:B------:R-:W-:Y:S01]  /*5e80*/  FFMA.FTZ R4, R6.reuse, R9, -R27 ;  /* 0x0000000906047223 */ /* 0x040fe2000001081b */
[----:B------:R-:W-:Y:S01]  /*5e90*/  FFMA.FTZ R14, R6, R11, R14 ;  /* 0x0000000b060e7223 */ /* 0x000fe2000001000e */
[----:B------:R-:W-:-:S02]  /*5ea0*/  F2FP.BF16.F32.PACK_AB R25, R74, R25 ;  /* 0x000000194a19723e */ /* 0x000fc400000010ff */
[----:B------:R-:W-:Y:S02]  /*5eb0*/  F2FP.BF16.F32.PACK_AB R73, R73, R82 ;  /* 0x000000524949723e */ /* 0x000fe400000010ff */
        /* <DEDUP_REMOVED lines=11> */
.L_x_3655:
[----:B------:R-:W-:Y:S05]  /*5f70*/  BSYNC B1 ;  /* 0x0000000000017941 */ /* 0x000fea0003800000 */
.L_x_3654:
        /* <DEDUP_REMOVED lines=10> */
.L_x_3619:
[----:B------:R-:W-:-:S04]  /*6020*/  ULOP3.LUT UR4, UR38, 0x1, URZ, 0xfc, !UPT ;  /* 0x0000000126047892 */ /* 0x000fc8000f8efc3f */
[----:B------:R-:W-:-:S06]  /*6030*/  UISETP.NE.AND UP0, UPT, UR4, 0x3, UPT ;  /* 0x000000030400788c */ /* 0x000fcc000bf05270 */
[----:B------:R-:W-:-:S13]  /*6040*/  PLOP3.LUT P3, PT, PT, PT, UP0, 0x80, 0x0 ;  /* 0x000000000000781c */ /* 0x000fda0003f6f008 */
[----:B------:R-:W-:Y:S05]  /*6050*/  @!P3 BRA `(.L_x_3656) ;  /* 0x000000000004b947 */ /* 0x000fea0003800000 */
[----:B------:R-:W-:Y:S01]  /*6060*/  BPT.TRAP 0x1 ;  /* 0x000000040000795c */ /* 0x000fe20000300000 */
.L_x_3656:
[----:B------:R-:W-:Y:S01]  /*6070*/  IMAD R68, R23, 0x8, R2 ;  /* 0x0000000817447824 */ /* 0x000fe200078e0202 */
[----:B------:R-:W-:Y:S01]  /*6080*/  SHF.L.U32 R80, R158, 0x1f, RZ ;  /* 0x0000001f9e507819 */ /* 0x000fe200000006ff */
[----:B------:R-:W-:Y:S01]  /*6090*/  IMAD R72, R49, -0x60, R46 ;  /* 0xffffffa031487824 */ /* 0x000fe200078e022e */
[----:B------:R-:W-:Y:S02]  /*60a0*/  BSSY B1, `(.L_x_3657) ;  /* 0x0000004000017945 */ /* 0x000fe40003800000 */
[----:B------:R-:W0:Y:S02]  /*60b0*/  SYNCS.PHASECHK.TRANS64.TRYWAIT P4, [R68+URZ+0x32490], R80 ;  /* 0x03249050440075a7 */ /* 0x000e24000808017f */
[----:B------:R-:W-:Y:S01]  /*60c0*/  VIMNMX R72, R72, 0x60, PT ;  /* 0x0000006048487848 */ /* 0x000fe20003fe0100 */
[----:B0-----:R-:W-:Y:S06]  /*60d0*/  @!P4 BRA `(.L_x_3658) ;  /* 0x000003580018c947 */ /* 0x001fec0003800000 */
.L_x_4022:
[----:B------:R-:W-:Y:S05]  /*60e0*/  BSYNC B1 ;  /* 0x0000000000017941 */ /* 0x000fea0003800000 */
.L_x_3657:
        /* <DEDUP_REMOVED lines=8> */
.L_x_3660:
[----:B------:R-:W-:Y:S05]  /*6170*/  BSYNC B1 ;  /* 0x0000000000017941 */ /* 0x000fea0003800000 */
.L_x_3659:
[----:B------:R-:W-:Y:S05]  /*6180*/  @P4 BRA `(.L_x_3636) ;  /* 0x0000000000104947 */ /* 0x000fea0003800000 */
[----:B-1----:R-:W1:Y:S04]  /*6190*/  @!P1 LDS.128 R4, [R84+0x2000] ;  /* 0x0020000054049984 */ /* 0x002e680000000c00 */
[----:B------:R-:W2:Y:S04]  /*61a0*/  @!P2 LDS.128 R8, [R83+0x2000] ;  /* 0x002000005308a984 */ /* 0x000ea80000000c00 */
[----:B-1----:R3:W-:Y:S04]  /*61b0*/  @!P1 STG.E.128 desc[UR42][R12.64], R4 ;  /* 0x000000040c009986 */ /* 0x0027e8000c101d2a */
[----:B--2---:R3:W-:Y:S02]  /*61c0*/  @!P2 STG.E.128 desc[UR42][R12.64+0x40], R8 ;  /* 0x000040080c00a986 */ /* 0x0047e4000c101d2a */
.L_x_3636:
[----:B------:R-:W-:Y:S05]  /*61d0*/  BSYNC B0 ;  /* 0x0000000000007941 */ /* 0x000fea0003800000 */
.L_x_3618:
        /* <DEDUP_REMOVED lines=9> */
[----:B-1----:R-:W-:-:S02]  /*6270*/  LOP3.LUT R4, R5, 0x7f, RZ, 0xc0, !PT ;  /* 0x0000007f05047812 */ /* 0x002fc400078ec0ff */
[----:B------:R-:W-:Y:S02]  /*6280*/  SHF.R.U32.HI R5, RZ, 0x7, R5 ;  /* 0x00000007ff057819 */ /* 0x000fe40000011605 */
[----:B------:R-:W-:-:S03]  /*6290*/  ISETP.NE.AND P4, PT, R4, RZ, PT ;  /* 0x000000ff0400720c */ /* 0x000fc60003f85270 */
[----:B------:R-:W-:-:S10]  /*62a0*/  VIADD R12, R5, 0x8 ;  /* 0x00000008050c7836 */ /* 0x000fd40000000000 */
[----:B------:R-:W-:-:S05]  /*62b0*/  @!P4 VIADD R4, R68, 0x324a0 ;  /* 0x000324a04404c836 */ /* 0x000fca0000000000 */
[----:B------:R-:W-:Y:S01]  /*62c0*/  @!P4 PRMT R4, RZ, 0x654, R4 ;  /* 0x00000654ff04c816 */ /* 0x000fe20000000004 */
[----:B--2---:R1:W-:Y:S06]  /*62d0*/  BAR.SYNC.DEFER_BLOCKING R12, 0x80 ;  /* 0x0002000c0000751d */ /* 0x0043ec0000010000 */
[----:B------:R1:W-:Y:S01]  /*62e0*/  @!P4 SYNCS.ARRIVE.TRANS64.RED.A1T0 RZ, [R4+URZ], RZ ;  /* 0x000000ff04ffc9a7 */ /* 0x0003e2000810043f */
[----:B------:R-:W-:Y:S05]  /*62f0*/  @!P3 BRA `(.L_x_3662) ;  /* 0x000000000004b947 */ /* 0x000fea0003800000 */
[----:B------:R-:W-:Y:S01]  /*6300*/  BPT.TRAP 0x1 ;  /* 0x000000040000795c */ /* 0x000fe20000300000 */
.L_x_3662:
[----:B------:R-:W-:Y:S05]  /*6310*/  BSYNC B0 ;  /* 0x0000000000007941 */ /* 0x000fea0003800000 */
.L_x_3661:
[----:B------:R-:W2:Y:S01]  /*6320*/  SYNCS.PHASECHK.TRANS64.TRYWAIT P3, [R68+URZ+0x324b0], R80 ;  /* 0x0324b050440075a7 */ /* 0x000ea2000806017f */
[----:B------:R-:W-:Y:S01]  /*6330*/  ULDC UR49, c[0x0][0x320] ;  /* 0x0000c80000317ab9 */ /* 0x000fe20000000800 */
[----:B------:R-:W-:Y:S01]  /*6340*/  ULDC.64 UR44, c[0x0][0x328] ;  /* 0x0000ca00002c7ab9 */ /* 0x000fe20000000a00 */
[----:B------:R-:W-:Y:S01]  /*6350*/  ULDC.64 UR40, c[0x0][0x318] ;  /* 0x0000c60000287ab9 */ /* 0x000fe20000000a00 */
[----:B------:R-:W-:Y:S01]  /*6360*/  BSSY B0, `(.L_x_3663) ;  /* 0x0000003000007945 */ /* 0x000fe20003800000 */
[----:B-1----:R-:W-:-:S03]  /*6370*/  IMAD R4, R23, 0x6000, R58 ;  /* 0x0000600017047824 */ /* 0x002fc600078e023a */
[----:B--2---:R-:W-:Y:S05]  /*6380*/  @!P3 BRA `(.L_x_3664) ;  /* 0x000003540080b947 */ /* 0x004fea0003800000 */
.L_x_4023:
[----:B------:R-:W-:Y:S05]  /*6390*/  BSYNC B0 ;  /* 0x0000000000007941 */ /* 0x000fea0003800000 */
.L_x_3663:
        /* <DEDUP_REMOVED lines=8> */
[----:B------:R-:W-:Y:S02]  /*6420*/  IMAD.MOV.U32 R4, RZ, RZ, R40 ;  /* 0x000000ffff047224 */ /* 0x000fe400078e0028 */
[----:B------:R-:W-:Y:S02]  /*6430*/  IMAD.MOV.U32 R5, RZ, RZ, R65 ;  /* 0x000000ffff057224 */ /* 0x000fe400078e0041 */
[C---:B------:R-:W-:Y:S02]  /*6440*/  IMAD R7, R8.reuse, UR45, R7 ;  /* 0x0000002d08077c24 */ /* 0x040fe4000f8e0207 */
[----:B------:R-:W-:-:S04]  /*6450*/  IMAD.WIDE.U32 R4, R8, UR44, R4 ;  /* 0x0000002c08047c25 */ /* 0x000fc8000f8e0004 */
[----:B------:R-:W-:Y:S01]  /*6460*/  IMAD.IADD R5, R5, 0x1, R7 ;  /* 0x0000000105057824 */ /* 0x000fe200078e0207 */
[----:B------:R-:W-:-:S04]  /*6470*/  LEA R10, P3, R4, UR40, 0x1 ;  /* 0x00000028040a7c11 */ /* 0x000fc8000f8608ff */
[----:B------:R-:W-:Y:S02]  /*6480*/  LEA.HI.X R11, R4, UR41, R5, 0x1, P3 ;  /* 0x00000029040b7c11 */ /* 0x000fe400098f0c05 */
[----:B------:R-:W-:-:S13]  /*6490*/  ISETP.GE.AND P3, PT, R152, UR49, PT ;  /* 0x0000003198007c0c */ /* 0x000fda000bf66270 */
[----:B------:R-:W2:Y:S04]  /*64a0*/  @!P3 LDS.128 R4, [R14] ;  /* 0x000000000e04b984 */ /* 0x000ea80000000c00 */
[----:B--2---:R-:W-:Y:S01]  /*64b0*/  @!P3 STG.E.128 desc[UR42][R10.64], R4 ;  /* 0x000000040a00b986 */ /* 0x004fe2000c101d2a */
[----:B------:R-:W-:-:S13]  /*64c0*/  ISETP.GE.AND P3, PT, R3, UR49, PT ;  /* 0x0000003103007c0c */ /* 0x000fda000bf66270 */
[----:B------:R-:W2:Y:S04]  /*64d0*/  @!P3 LDS.128 R4, [R13] ;  /* 0x000000000d04b984 */ /* 0x000ea80000000c00 */
[----:B--2---:R-:W-:Y:S01]  /*64e0*/  @!P3 STG.E.128 desc[UR42][R10.64+0x40], R4 ;  /* 0x000040040a00b986 */ /* 0x004fe2000c101d2a */
[----:B------:R-:W-:-:S13]  /*64f0*/  ISETP.GE.AND P3, PT, R51, UR49, PT ;  /* 0x0000003133007c0c */ /* 0x000fda000bf66270 */
[----:B------:R-:W2:Y:S04]  /*6500*/  @!P3 LDS.128 R4, [R14+0x3000] ;  /* 0x003000000e04b984 */ /* 0x000ea80000000c00 */
        /* <DEDUP_REMOVED lines=10> */
[----:B------:R-:W-:-:S13]  /*65b0*/  ISETP.NE.AND P3, PT, R67, RZ, PT ;  /* 0x000000ff4300720c */ /* 0x000fda0003f65270 */
[----:B------:R-:W2:Y:S04]  /*65c0*/  @P3 LDS.128 R4, [R14+0x9000] ;  /* 0x009000000e043984 */ /* 0x000ea80000000c00 */
[----:B--2---:R-:W-:Y:S01]  /*65d0*/  @P3 STG.E.128 desc[UR42][R10.64+0x180], R4 ;  /* 0x000180040a003986 */ /* 0x004fe2000c101d2a */
[----:B------:R-:W-:-:S13]  /*65e0*/  ISETP.NE.AND P3, PT, R66, RZ, PT ;  /* 0x000000ff4200720c */ /* 0x000fda0003f65270 */
[----:B------:R-:W2:Y:S04]  /*65f0*/  @P3 LDS.128 R4, [R13+0x9000] ;  /* 0x009000000d043984 */ /* 0x000ea80000000c00 */
[----:B--2---:R2:W-:Y:S02]  /*6600*/  @P3 STG.E.128 desc[UR42][R10.64+0x1c0], R4 ;  /* 0x0001c0040a003986 */ /* 0x0045e4000c101d2a */
.L_x_3666:
[----:B------:R-:W-:Y:S05]  /*6610*/  BSYNC B0 ;  /* 0x0000000000007941 */ /* 0x000fea0003800000 */
.L_x_3665:
[----:B------:R-:W-:Y:S01]  /*6620*/  ISETP.GE.AND P3, PT, R156, R72, PT ;  /* 0x000000489c00720c */ /* 0x000fe20003f66270 */
[----:B------:R-:W-:-:S12]  /*6630*/  BSSY B0, `(.L_x_3667) ;  /* 0x0000024000007945 */ /* 0x000fd80003800000 */
[----:B------:R-:W-:Y:S05]  /*6640*/  @P3 BRA `(.L_x_3668) ;  /* 0x0000000000883947 */ /* 0x000fea0003800000 */
[----:B--2---:R-:W-:Y:S01]  /*6650*/  IADD3 R7, P3, R8, 0x40, RZ ;  /* 0x0000004008077810 */ /* 0x004fe20007f7e0ff */
[----:B------:R-:W-:Y:S02]  /*6660*/  IMAD.MOV.U32 R4, RZ, RZ, R40 ;  /* 0x000000ffff047224 */ /* 0x000fe400078e0028 */
        /* <DEDUP_REMOVED lines=31> */
[----:B--2---:R3:W-:Y:S02]  /*6860*/  @P3 STG.E.128 desc[UR42][R8.64+0x1c0], R4 ;  /* 0x0001c00408003986 */ /* 0x0047e4000c101d2a */
.L_x_3668:
[----:B------:R-:W-:Y:S05]  /*6870*/  BSYNC B0 ;  /* 0x0000000000007941 */ /* 0x000fea0003800000 */
.L_x_3667:
[----:B------:R-:W-:Y:S01]  /*6880*/  @!PT LDS RZ, [RZ] ;  /* 0x00000000fffff984 */ /* 0x000fe20000000800 */
[----:B------:R-:W-:Y:S01]  /*6890*/  @!PT LDS RZ, [RZ] ;  /* 0x00000000fffff984 */ /* 0x000fe20000000800 */
[----:B------:R-:W-:Y:S01]  /*68a0*/  @!PT LDS RZ, [RZ] ;  /* 0x00000000fffff984 */ /* 0x000fe20000000800 */
[----:B------:R-:W-:Y:S01]  /*68b0*/  @!PT LDS RZ, [RZ] ;  /* 0x00000000fffff984 */ /* 0x000fe20000000800 */
[----:B------:R4:W-:Y:S06]  /*68c0*/  MEMBAR.ALL.CTA ;  /* 0x0000000000007992 */ /* 0x0009ec0000008000 */
[----:B----4-:R-:W4:Y:S02]  /*68d0*/  FENCE.VIEW.ASYNC.S ;  /* 0x00000000000073c6 */ /* 0x010f240000000000 */
[----:B----4-:R4:W-:Y:S01]  /*68e0*/  BAR.SYNC.DEFER_BLOCKING R12, 0x80 ;  /* 0x0002000c0000751d */ /* 0x0109e20000010000 */
[----:B------:R-:W-:Y:S01]  /*68f0*/  ISETP.NE.AND P5, PT, R69, RZ, PT ;  /* 0x000000ff4500720c */ /* 0x000fe20003fa5270 */
[----:B------:R-:W-:-:S02]  /*6900*/  VIADD R23, R23, 0x1 ;  /* 0x0000000117177836 */ /* 0x000fc40000000000 */
[----:B01----:R-:W-:-:S03]  /*6910*/  @!P4 VIADD R68, R68, 0x324c0 ;  /* 0x000324c04444c836 */ /* 0x003fc60000000000 */
[C---:B------:R-:W-:Y:S02]  /*6920*/  ISETP.NE.AND P3, PT, R23.reuse, 0x2, PT ;  /* 0x000000021700780c */ /* 0x040fe40003f65270 */
[----:B------:R-:W-:Y:S02]  /*6930*/  @!P4 PRMT R68, RZ, 0x654, R68 ;  /* 0x00000654ff44c816 */ /* 0x000fe40000000044 */
[----:B--23--:R-:W-:Y:S02]  /*6940*/  SEL R5, RZ, 0x1, P3 ;  /* 0x00000001ff057807 */ /* 0x00cfe40001800000 */
[----:B------:R-:W-:Y:S02]  /*6950*/  SEL R23, R23, RZ, P3 ;  /* 0x000000ff17177207 */ /* 0x000fe40001800000 */
[----:B------:R-:W-:Y:S01]  /*6960*/  LOP3.LUT R158, R158, R5, RZ, 0x3c, !PT ;  /* 0x000000059e9e7212 */ /* 0x000fe200078e3cff */
[----:B------:R4:W-:Y:S01]  /*6970*/  @!P4 SYNCS.ARRIVE.TRANS64.RED.A1T0 RZ, [R68+URZ], RZ ;  /* 0x000000ff44ffc9a7 */ /* 0x0009e2000810043f */
[----:B------:R-:W-:Y:S05]  /*6980*/  @P5 BRA `(.L_x_3669) ;  /* 0xffffffc400505947 */ /* 0x000fea000383ffff */
[----:B------:R-:W0:Y:S01]  /*6990*/  S2R R4, SR_TID.X ;  /* 0x0000000000047919 */ /* 0x000e220000002100 */
[----:B------:R-:W-:Y:S02]  /*69a0*/  PLOP3.LUT P0, PT, PT, PT, PT, 0x8, 0x0 ;  /* 0x000000000000781c */ /* 0x000fe40003f0e170 */
[----:B0-----:R-:W-:-:S04]  /*69b0*/  SHF.R.U32.HI R4, RZ, 0x7, R4 ;  /* 0x00000007ff047819 */ /* 0x001fc80000011604 */
[----:B------:R-:W-:-:S13]  /*69c0*/  ISETP.NE.AND P5, PT, R4, 0x1, PT ;  /* 0x000000010400780c */ /* 0x000fda0003fa5270 */
[----:B------:R-:W-:Y:S06]  /*69d0*/  @!P5 BAR.ARV 0x9, 0x100 ;  /* 0x024400000000db1d */ /* 0x000fec0000002000 */
.L_x_3613:
[----:B------:R-:W0:Y:S01]  /*69e0*/  S2R R0, SR_TID.X ;  /* 0x0000000000007919 */ /* 0x000e220000002100 */
[----:B------:R-:W1:Y:S01]  /*69f0*/  LDC R19, c[0x0][0x448] ;  /* 0x00011200ff137b82 */ /* 0x000e620000000800 */
[----:B----4-:R-:W-:Y:S01]  /*6a00*/  IMAD.MOV.U32 R12, RZ, RZ, 0x3000 ;  /* 0x00003000ff0c7424 */ /* 0x010fe200078e00ff */
[----:B------:R-:W2:Y:S01]  /*6a10*/  S2R R3, SR_SWINHI ;  /* 0x0000000000037919 */ /* 0x000ea20000002f00 */
[----:B------:R-:W-:Y:S02]  /*6a20*/  IMAD.U32 R13, RZ, RZ, UR38 ;  /* 0x00000026ff0d7e24 */ /* 0x000fe4000f8e00ff */
[----:B------:R-:W-:Y:S01]  /*6a30*/  IMAD.MOV.U32 R14, RZ, RZ, 0x1 ;  /* 0x00000001ff0e7424 */ /* 0x000fe200078e00ff */
[----:B------:R-:W-:Y:S01]  /*6a40*/  STL [R1+0x70], R89 ;  /* 0x0000705901007387 */ /* 0x000fe20000100800 */
[----:B------:R-:W-:Y:S01]  /*6a50*/  IMAD.MOV.U32 R15, RZ, RZ, RZ ;  /* 0x000000ffff0f7224 */ /* 0x000fe200078e00ff */
[----:B------:R-:W3:Y:S01]  /*6a60*/  LDC R18, c[0x0][0xa80] ;  /* 0x0002a000ff127b82 */ /* 0x000ee20000000800 */
[----:B------:R-:W-:Y:S01]  /*6a70*/  IMAD.MOV.U32 R5, RZ, RZ, 0x100 ;  /* 0x00000100ff057424 */ /* 0x000fe200078e00ff */
[----:B------:R4:W-:Y:S01]  /*6a80*/  STL.64 [R1+0x18], R12 ;  /* 0x0000180c01007387 */ /* 0x0009e20000100a00 */
[----:B------:R-:W-:-:S02]  /*6a90*/  IMAD.MOV.U32 R6, RZ, RZ, 0x1 ;  /* 0x00000001ff067424 */ /* 0x000fc400078e00ff */
[----:B------:R-:W-:Y:S01]  /*6aa0*/  IMAD.MOV.U32 R7, RZ, RZ, RZ ;  /* 0x000000ffff077224 */ /* 0x000fe200078e00ff */
[----:B------:R1:W-:Y:S01]  /*6ab0*/  STL.64 [R1+0x60], R14 ;  /* 0x0000600e01007387 */ /* 0x0003e20000100a00 */
[----:B------:R-:W-:Y:S02]  /*6ac0*/  IMAD.MOV.U32 R8, RZ, RZ, 0xc000 ;  /* 0x0000c000ff087424 */ /* 0x000fe400078e00ff */
[----:B------:R-:W-:Y:S01]  /*6ad0*/  IMAD.U32 R9, RZ, RZ, UR38 ;  /* 0x00000026ff097e24 */ /* 0x000fe2000f8e00ff */
[----:B------:R-:W-:Y:S01]  /*6ae0*/  STL.128 [R1+0x230], RZ ;  /* 0x000230ff01007387 */ /* 0x000fe20000100c00 */
[----:B------:R-:W-:Y:S02]  /*6af0*/  IMAD.MOV.U32 R11, RZ, RZ, 0x100 ;  /* 0x00000100ff0b7424 */ /* 0x000fe400078e00ff */
[----:B------:R-:W-:Y:S01]  /*6b00*/  IMAD.U32 R34, RZ, RZ, UR37 ;  /* 0x00000025ff227e24 */ /* 0x000fe2000f8e00ff */
[----:B------:R-:W-:Y:S01]  /*6b10*/  STL.128 [R1+0x240], RZ ;  /* 0x000240ff01007387 */ /* 0x000fe20000100c00 */
[----:B------:R-:W-:-:S03]  /*6b20*/  IMAD.U32 R72, RZ, RZ, UR37 ;  /* 0x00000025ff487e24 */ /* 0x000fc6000f8e00ff */
[----:B------:R-:W-:Y:S02]  /*6b30*/  STL.128 [R1+0x260], RZ ;  /* 0x000260ff01007387 */ /* 0x000fe40000100c00 */
[----:B------:R-:W-:Y:S02]  /*6b40*/  IADD3 R72, P5, R72, 0x70, RZ ;  /* 0x0000007048487810 */ /* 0x000fe40007fbe0ff */
[----:B0-----:R-:W-:Y:S01]  /*6b50*/  LOP3.LUT R0, R0, 0x7f, RZ, 0xc0, !PT ;  /* 0x0000007f00007812 */ /* 0x001fe200078ec0ff */
[----:B------:R-:W-:Y:S03]  /*6b60*/  STL.128 [R1+0x270], RZ ;  /* 0x000270ff01007387 */ /* 0x000fe60000100c00 */
[----:B------:R-:W-:Y:S01]  /*6b70*/  ISETP.NE.AND P1, PT, R0, RZ, PT ;  /* 0x000000ff0000720c */ /* 0x000fe20003f25270 */
[----:B------:R-:W-:Y:S01]  /*6b80*/  STL.128 [R1+0x280], RZ ;  /* 0x000280ff01007387 */ /* 0x000fe20000100c00 */
[----:B------:R-:W-:-:S02]  /*6b90*/  MOV R26, R2 ;  /* 0x00000002001a7202 */ /* 0x000fc40000000f00 */
[----:B--2---:R-:W-:Y:S02]  /*6ba0*/  MOV R27, R3 ;  /* 0x00000003001b7202 */ /* 0x004fe40000000f00 */
[----:B------:R-:W-:Y:S01]  /*6bb0*/  SEL R4, RZ, 0x1, P1 ;  /* 0x00000001ff047807 */ /* 0x000fe20000800000 */
[----:B------:R-:W-:Y:S01]  /*6bc0*/  STL.128 [R1+0x290], RZ ;  /* 0x000290ff01007387 */ /* 0x000fe20000100c00 */
[C---:B----4-:R-:W-:Y:S02]  /*6bd0*/  IADD3 R12, P1, R26.reuse, 0x32430, RZ ;  /* 0x000324301a0c7810 */ /* 0x050fe40007f3e0ff */
[C---:B------:R-:W-:Y:S01]  /*6be0*/  IADD3 R0, P3, R26.reuse, 0x32450, RZ ;  /* 0x000324501a007810 */ /* 0x040fe20007f7e0ff */
[----:B------:R0:W-:Y:S01]  /*6bf0*/  STL.128 [R1+0x20], R4 ;  /* 0x0000200401007387 */ /* 0x0001e20000100c00 */
[C---:B------:R-:W-:Y:S01]  /*6c00*/  IADD3 R3, P4, R26.reuse, 0x32460, RZ ;  /* 0x000324601a037810 */ /* 0x040fe20007f9e0ff */
[----:B------:R-:W-:Y:S01]  /*6c10*/  IMAD.X R13, RZ, RZ, R27, P1 ;  /* 0x000000ffff0d7224 */ /* 0x000fe200008e061b */
[----:B-1----:R-:W-:Y:S01]  /*6c20*/  ISETP.NE.AND P1, PT, R19, 0x1, PT ;  /* 0x000000011300780c */ /* 0x002fe20003f25270 */
[----:B------:R-:W-:Y:S01]  /*6c30*/  IMAD.MOV.U32 R10, RZ, RZ, R4 ;  /* 0x000000ffff0a7224 */ /* 0x000fe200078e0004 */
[----:B------:R-:W-:Y:S01]  /*6c40*/  IADD3 R14, P2, R26, 0x32440, RZ ;  /* 0x000324401a0e7810 */ /* 0x000fe20007f5e0ff */
[----:B------:R-:W-:Y:S01]  /*6c50*/  STL.128 [R1+0x2a0], RZ ;  /* 0x0002a0ff01007387 */ /* 0x000fe20000100c00 */
[----:B------:R-:W-:-:S03]  /*6c60*/  IMAD.U32 R19, RZ, RZ, UR37 ;  /* 0x00000025ff137e24 */ /* 0x000fc6000f8e00ff */
[----:B------:R-:W-:Y:S01]  /*6c70*/  IMAD.X R15, RZ, RZ, R27, P2 ;  /* 0x000000ffff0f7224 */ /* 0x000fe200010e061b */
[----:B------:R-:W-:Y:S01]  /*6c80*/  STL.128 [R1+0x50], R8 ;  /* 0x0000500801007387 */ /* 0x000fe20000100c00 */
[----:B------:R-:W-:-:S03]  /*6c90*/  IADD3 R19, P2, R19, 0x230, RZ ;  /* 0x0000023013137810 */ /* 0x000fc60007f5e0ff */
[----:B------:R-:W-:Y:S01]  /*6ca0*/  STL.64 [R1+0x8], R12 ;  /* 0x0000080c01007387 */ /* 0x000fe20000100a00 */
[--C-:B0-----:R-:W-:Y:S02]  /*6cb0*/  IMAD.X R5, RZ, RZ, R27.reuse, P3 ;  /* 0x000000ffff057224 */ /* 0x101fe400018e061b */
[----:B------:R-:W-:Y:S01]  /*6cc0*/  IMAD.X R7, RZ, RZ, R27, P4 ;  /* 0x000000ffff077224 */ /* 0x000fe200020e061b */
[----:B------:R-:W-:Y:S01]  /*6cd0*/  STL.64 [R1+0x10], R14 ;  /* 0x0000100e01007387 */ /* 0x000fe20000100a00 */
[----:B------:R-:W-:Y:S01]  /*6ce0*/  IMAD.MOV.U32 R4, RZ, RZ, R0 ;  /* 0x000000ffff047224 */ /* 0x000fe200078e0000 */
[----:B------:R-:W-:Y:S01]  /*6cf0*/  IADD3 R34, P4, R34, 0x38, RZ ;  /* 0x0000003822227810 */ /* 0x000fe20007f9e0ff */
[----:B------:R-:W-:Y:S01]  /*6d00*/  IMAD.MOV.U32 R6, RZ, RZ, R3 ;  /* 0x000000ffff067224 */ /* 0x000fe200078e0003 */
[----:B------:R-:W-:Y:S01]  /*6d10*/  STL.64 [R1+0x30], R14 ;  /* 0x0000300e01007387 */ /* 0x000fe20000100a00 */
[----:B------:R-:W0:Y:S01]  /*6d20*/  @P1 LDC R3, c[0x0][0x44c] ;  /* 0x00011300ff031b82 */ /* 0x000e220000000800 */
[----:B------:R-:W-:-:S02]  /*6d30*/  VIADD R0, R194, 0x7f ;  /* 0x0000007fc2007836 */ /* 0x000fc40000000000 */
[----:B------:R-:W-:Y:S04]  /*6d40*/  STL.128 [R1+0x40], R4 ;  /* 0x0000400401007387 */ /* 0x000fe80000100c00 */
[----:B------:R1:W-:Y:S04]  /*6d50*/  STL.64 [R1+0x68], R6 ;  /* 0x0000680601007387 */ /* 0x0003e80000100a00 */
[----:B------:R-:W-:Y:S04]  /*6d60*/  STL.128 [R1+0x2b0], RZ ;  /* 0x0002b0ff01007387 */ /* 0x000fe80000100c00 */
[----:B------:R-:W-:Y:S01]  /*6d70*/  STL.128 [R1+0x2c0], RZ ;  /* 0x0002c0ff01007387 */ /* 0x000fe20000100c00 */
[----:B-1----:R-:W1:Y:S03]  /*6d80*/  @P1 LDC R6, c[0x0][0x450] ;  /* 0x00011400ff061b82 */ /* 0x002e660000000800 */
[----:B------:R-:W-:Y:S04]  /*6d90*/  STL.128 [R1+0x2d0], RZ ;  /* 0x0002d0ff01007387 */ /* 0x000fe80000100c00 */
[----:B------:R-:W-:Y:S01]  /*6da0*/  STL.128 [R1+0x2e0], RZ ;  /* 0x0002e0ff01007387 */ /* 0x000fe20000100c00 */
[----:B0-----:R-:W-:Y:S01]  /*6db0*/  @P1 IMAD.HI.U32 R3, R0, R3, RZ ;  /* 0x0000000300031227 */ /* 0x001fe200078e00ff */
[----:B------:R-:W0:Y:S02]  /*6dc0*/  LDC.64 R4, c[0x0][0xad8] ;  /* 0x0002b600ff047b82 */ /* 0x000e240000000a00 */
[----:B------:R-:W-:Y:S04]  /*6dd0*/  STL.128 [R1+0x2f0], RZ ;  /* 0x0002f0ff01007387 */ /* 0x000fe80000100c00 */
[----:B------:R-:W-:Y:S04]  /*6de0*/  STL.128 [R1+0x300], RZ ;  /* 0x000300ff01007387 */ /* 0x000fe80000100c00 */
[----:B------:R-:W-:Y:S04]  /*6df0*/  STL.128 [R1+0x310], RZ ;  /* 0x000310ff01007387 */ /* 0x000fe80000100c00 */
[----:B------:R-:W-:Y:S01]  /*6e00*/  STL.128 [R1+0x320], RZ ;  /* 0x000320ff01007387 */ /* 0x000fe20000100c00 */
[----:B-1----:R-:W-:-:S03]  /*6e10*/  @P1 SHF.R.U32.HI R0, RZ, R6, R3 ;  /* 0x00000006ff001219 */ /* 0x002fc60000011603 */
[----:B------:R-:W-:Y:S04]  /*6e20*/  STL.128 [R1+0x330], RZ ;  /* 0x000330ff01007387 */ /* 0x000fe80000100c00 */
[----:B------:R-:W-:Y:S01]  /*6e30*/  STL.128 [R1+0x340], RZ ;  /* 0x000340ff01007387 */ /* 0x000fe20000100c00 */
[----:B0-----:R-:W-:-:S03]  /*6e40*/  ISETP.GE.AND P6, PT, R5, 0x1, PT ;  /* 0x000000010500780c */ /* 0x001fc60003fc6270 */
        /* <DEDUP_REMOVED lines=18> */
[----:B------:R-:W-:Y:S04]  /*6f70*/  STL.64 [R1+0x38], RZ ;  /* 0x000038ff01007387 */ /* 0x000fe80000100a00 */
[----:B---3--:R0:W-:Y:S02]  /*6f80*/  STL [R1+0x250], R18 ;  /* 0x0002501201007387 */ /* 0x0081e40000100800 */
[----:B0-----:R-:W-:-:S05]  /*6f90*/  IMAD.U32 R18, RZ, RZ, UR37 ;  /* 0x00000025ff127e24 */ /* 0x001fca000f8e00ff */
[----:B------:R-:W-:Y:S01]  /*6fa0*/  IADD3 R18, P3, R18, 0x260, RZ ;  /* 0x0000026012127810 */ /* 0x000fe20007f7e0ff */
[----:B------:R-:W-:-:S12]  /*6fb0*/  @P0 BRA `(.L_x_3670) ;  /* 0x00000000000c0947 */ /* 0x000fd80003800000 */
[----:B------:R-:W0:Y:S01]  /*6fc0*/  FENCE.VIEW.ASYNC.G ;  /* 0x00000000000073c6 */ /* 0x000e220000000100 */
[----:B------:R-:W-:Y:S05]  /*6fd0*/  WARPSYNC.ALL ;  /* 0x0000000000007948 */ /* 0x000fea0003800000 */
[----:B0-----:R-:W-:Y:S06]  /*6fe0*/  BAR.ARV 0xc, 0x180 ;  /* 0x0306000000007b1d */ /* 0x001fec0000002000 */
.L_x_3670:
[----:B------:R-:W-:Y:S02]  /*6ff0*/  IMAD.IADD R3, R231, 0x1, R0 ;  /* 0x00000001e7037824 */ /* 0x000fe400078e0200 */
[----:B------:R-:W-:Y:S02]  /*7000*/  IMAD.X R47, RZ, RZ, UR36, P2 ;  /* 0x00000024ff2f7e24 */ /* 0x000fe400090e06ff */
[----:B------:R-:W-:Y:S02]  /*7010*/  IMAD.X R46, RZ, RZ, UR36, P3 ;  /* 0x00000024ff2e7e24 */ /* 0x000fe400098e06ff */
[----:B------:R-:W-:Y:S02]  /*7020*/  IMAD.X R39, RZ, RZ, UR36, P4 ;  /* 0x00000024ff277e24 */ /* 0x000fe4000a0e06ff */
[----:B------:R-:W-:Y:S02]  /*7030*/  IMAD.X R73, RZ, RZ, UR36, P5 ;  /* 0x00000024ff497e24 */ /* 0x000fe4000a8e06ff */
        /* <DEDUP_REMOVED lines=13> */
.L_x_3673:
[----:B------:R-:W-:-:S13]  /*7110*/  ISETP.NE.AND P0, PT, R5, 0x1, PT ;  /* 0x000000010500780c */ /* 0x000fda0003f05270 */
[----:B------:R-:W0:Y:S02]  /*7120*/  @P0 LDC.64 R6, c[0x0][0xae0] ;  /* 0x0002b800ff060b82 */ /* 0x000e240000000a00 */
[----:B0-----:R-:W-:-:S05]  /*7130*/  @P0 IMAD.HI.U32 R6, R0, R6, RZ ;  /* 0x0000000600060227 */ /* 0x001fca00078e00ff */
[----:B------:R-:W-:-:S07]  /*7140*/  @P0 SHF.R.U32.HI R0, RZ, R7, R6 ;  /* 0x00000007ff000219 */ /* 0x000fce0000011606 */
.L_x_3674:
[----:B------:R-:W-:Y:S05]  /*7150*/  BSYNC B0 ;  /* 0x0000000000007941 */ /* 0x000fea0003800000 */
.L_x_3672:
[----:B------:R-:W-:-:S05]  /*7160*/  IMAD R3, R0, R5, R5 ;  /* 0x0000000500037224 */ /* 0x000fca00078e0205 */
[----:B------:R-:W-:-:S07]  /*7170*/  VIMNMX R4, R4, R3, PT ;  /* 0x0000000304047248 */ /* 0x000fce0003fe0100 */
.L_x_3671:
[----:B------:R-:W0:Y:S01]  /*7180*/  @P1 LDC R3, c[0x0][0x44c] ;  /* 0x00011300ff031b82 */ /* 0x000e220000000800 */
[----:B------:R-:W-:Y:S01]  /*7190*/  VIADD R4, R4, 0x5f ;  /* 0x0000005f04047836 */ /* 0x000fe20000000000 */
[----:B------:R-:W-:Y:S01]  /*71a0*/  ULDC UR4, c[0x0][0xad4] ;  /* 0x0002b50000047ab9 */ /* 0x000fe20000000800 */
[----:B------:R-:W-:Y:S02]  /*71b0*/  IMAD.MOV.U32 R0, RZ, RZ, R194 ;  /* 0x000000ffff007224 */ /* 0x000fe400078e00c2 */
[----:B------:R-:W-:-:S03]  /*71c0*/  IMAD.HI R4, R4, 0x2aaaaaab, RZ ;  /* 0x2aaaaaab04047827 */ /* 0x000fc600078e02ff */
[----:B------:R-:W1:Y:S01]  /*71d0*/  @P1 LDC R7, c[0x0][0x450] ;  /* 0x00011400ff071b82 */ /* 0x000e620000000800 */
        /* <DEDUP_REMOVED lines=18> */
.L_x_3677:
[----:B------:R-:W-:-:S13]  /*7300*/  ISETP.NE.AND P0, PT, R5, 0x1, PT ;  /* 0x000000010500780c */ /* 0x000fda0003f05270 */
[----:B------:R-:W0:Y:S02]  /*7310*/  @P0 LDC.64 R6, c[0x0][0xae0] ;  /* 0x0002b800ff060b82 */ /* 0x000e240000000a00 */
[----:B0-----:R-:W-:-:S05]  /*7320*/  @P0 IMAD.HI.U32 R6, R0, R6, RZ ;  /* 0x0000000600060227 */ /* 0x001fca00078e00ff */
[----:B------:R-:W-:-:S07]  /*7330*/  @P0 SHF.R.U32.HI R0, RZ, R7, R6 ;  /* 0x00000007ff000219 */ /* 0x000fce0000011606 */
.L_x_3678:
[----:B------:R-:W-:Y:S05]  /*7340*/  BSYNC B0 ;  /* 0x0000000000007941 */ /* 0x000fea0003800000 */
.L_x_3676:
[----:B------:R-:W-:-:S05]  /*7350*/  IMAD R0, R0, R5, RZ ;  /* 0x0000000500007224 */ /* 0x000fca00078e02ff */
[----:B------:R-:W-:-:S07]  /*7360*/  VIMNMX R3, R3, R0, !PT ;  /* 0x0000000003037248 */ /* 0x000fce0007fe0100 */
.L_x_3675:
        /* <DEDUP_REMOVED lines=39> */
.L_x_3680:
[----:B------:R-:W-:Y:S05]  /*75e0*/  BSYNC B0 ;  /* 0x0000000000007941 */ /* 0x000fea0003800000 */
.L_x_3679:
[----:B------:R-:W-:Y:S01]  /*75f0*/  IMAD R189, R203, R204, R189 ;  /* 0x000000cccbbd7224 */ /* 0x000fe200078e02bd */
[----:B------:R-:W-:-:S04]  /*7600*/  PLOP3.LUT P0, PT, PT, PT, PT, 0x80, 0x0 ;  /* 0x000000000000781c */ /* 0x000fc80003f0f070 */
[----:B------:R-:W-:-:S04]  /*7610*/  VIADDMNMX R204, R189, R204, R45, PT ;  /* 0x000000ccbdcc7246 */ /* 0x000fc8000380012d */
[----:B------:R-:W-:-:S13]  /*7620*/  ISETP.GT.AND P1, PT, R204, R189, PT ;  /* 0x000000bdcc00720c */ /* 0x000fda0003f24270 */
[----:B------:R-:W-:Y:S05]  /*7630*/  @!P1 BRA `(.L_x_3681) ;  /* 0x0000025800149947 */ /* 0x000fea0003800000 */
[----:B------:R0:W-:Y:S01]  /*7640*/  STL.64 [R1+0x78], RZ ;  /* 0x000078ff01007387 */ /* 0x0001e20000100a00 */
[----:B------:R-:W-:Y:S01]  /*7650*/  IMAD.U32 R32, RZ, RZ, UR37 ;  /* 0x00000025ff207e24 */ /* 0x000fe2000f8e00ff */
[----:B------:R-:W-:Y:S01]  /*7660*/  UMOV UR4, 0xffffffff ;  /* 0xffffffff00047882 */ /* 0x000fe20000000000 */
[----:B------:R-:W-:Y:S02]  /*7670*/  IMAD.U32 R24, RZ, RZ, UR37 ;  /* 0x00000025ff187e24 */ /* 0x000fe4000f8e00ff */
[----:B------:R-:W-:Y:S01]  /*7680*/  IMAD.U32 R38, RZ, RZ, UR37 ;  /* 0x00000025ff267e24 */ /* 0x000fe2000f8e00ff */
[----:B------:R-:W-:Y:S02]  /*7690*/  IADD3 R32, P0, R32, 0xa8, RZ ;  /* 0x000000a820207810 */ /* 0x000fe40007f1e0ff */
[----:B------:R-:W-:Y:S02]  /*76a0*/  IADD3 R24, P1, R24, 0x78, RZ ;  /* 0x0000007818187810 */ /* 0x000fe40007f3e0ff */
[----:B------:R-:W-:Y:S01]  /*76b0*/  IADD3 R38, P2, R38, 0x80, RZ ;  /* 0x0000008026267810 */ /* 0x000fe20007f5e0ff */
[----:B------:R-:W-:-:S02]  /*76c0*/  IMAD.X R33, RZ, RZ, UR36, P0 ;  /* 0x00000024ff217e24 */ /* 0x000fc400080e06ff */
[----:B------:R-:W-:Y:S02]  /*76d0*/  IMAD.X R25, RZ, RZ, UR36, P1 ;  /* 0x00000024ff197e24 */ /* 0x000fe400088e06ff */
[----:B------:R-:W-:Y:S01]  /*76e0*/  IMAD.X R53, RZ, RZ, UR36, P2 ;  /* 0x00000024ff357e24 */ /* 0x000fe200090e06ff */
[----:B0-----:R-:W-:Y:S07]  /*76f0*/  BRA.DIV UR4, `(.L_x_3682) ;  /* 0x0000034204b87947 */ /* 0x001fee000b800000 */
[----:B------:R-:W2:Y:S04]  /*7700*/  LDL R0, [R1+0x518] ;  /* 0x0005180001007983 */ /* 0x000ea80000100800 */
[----:B--2---:R0:W1:Y:S02]  /*7710*/  SHFL.IDX PT, R14, R0, RZ, 0x1f ;  /* 0x00001fff000e7589 */ /* 0x00406400000e0000 */
.L_x_4026:
[----:B01----:R-:W-:Y:S01]  /*7720*/  LEA.HI R0, R14, R14, RZ, 0x1 ;  /* 0x0000000e0e007211 */ /* 0x003fe200078f08ff */
[C---:B------:R-:W-:Y:S01]  /*7730*/  VIADD R63, R2.reuse, 0x18400 ;  /* 0x00018400023f7836 */ /* 0x040fe20000000000 */
[----:B------:R-:W-:Y:S01]  /*7740*/  STL.128 [R1+0xb0], RZ ;  /* 0x0000b0ff01007387 */ /* 0x000fe20000100c00 */
[----:B------:R-:W-:Y:S01]  /*7750*/  VIADD R10, R2, 0x400 ;  /* 0x00000400020a7836 */ /* 0x000fe20000000000 */
[----:B------:R-:W-:Y:S01]  /*7760*/  LOP3.LUT R3, R0, 0x7fffe, RZ, 0xc0, !PT ;  /* 0x0007fffe00037812 */ /* 0x000fe200078ec0ff */
[----:B------:R-:W-:Y:S01]  /*7770*/  IMAD.MOV.U32 R4, RZ, RZ, 0x1 ;  /* 0x00000001ff047424 */ /* 0x000fe200078e00ff */
[----:B------:R-:W-:Y:S01]  /*7780*/  STL.128 [R1+0xc0], RZ ;  /* 0x0000c0ff01007387 */ /* 0x000fe20000100c00 */
[----:B------:R-:W-:Y:S01]  /*7790*/  IMAD.MOV.U32 R5, RZ, RZ, RZ ;  /* 0x000000ffff057224 */ /* 0x000fe200078e00ff */
[----:B------:R-:W-:Y:S01]  /*77a0*/  SHF.R.U32.HI R10, RZ, 0x4, R10 ;  /* 0x00000004ff0a7819 */ /* 0x000fe2000001160a */
[----:B------:R-:W-:Y:S01]  /*77b0*/  IMAD.IADD R0, R14, 0x1, -R3 ;  /* 0x000000010e007824 */ /* 0x000fe200078e0a03 */
[----:B------:R-:W-:Y:S01]  /*77c0*/  STL.128 [R1+0xd0], RZ ;  /* 0x0000d0ff01007387 */ /* 0x000fe20000100c00 */
[----:B------:R-:W-:Y:S01]  /*77d0*/  VIADD R3, R2, 0x1c400 ;  /* 0x0001c40002037836 */ /* 0x000fe20000000000 */
[----:B------:R-:W-:Y:S01]  /*77e0*/  LOP3.LUT R10, R10, 0x3fff, RZ, 0xc0, !PT ;  /* 0x00003fff0a0a7812 */ /* 0x000fe200078ec0ff */
[----:B------:R-:W-:Y:S01]  /*77f0*/  IMAD R0, R0, 0x2000, R63 ;  /* 0x0000200000007824 */ /* 0x000fe200078e023f */
[----:B------:R-:W-:Y:S01]  /*7800*/  STL.128 [R1+0xe0], RZ ;  /* 0x0000e0ff01007387 */ /* 0x000fe20000100c00 */
[----:B------:R-:W-:Y:S01]  /*7810*/  IMAD.MOV.U32 R6, RZ, RZ, 0x1 ;  /* 0x00000001ff067424 */ /* 0x000fe200078e00ff */
[----:B------:R-:W-:Y:S01]  /*7820*/  SHF.R.U32.HI R3, RZ, 0x4, R3 ;  /* 0x00000004ff037819 */ /* 0x000fe20000011603 */
[----:B------:R-:W-:Y:S01]  /*7830*/  VIADD R11, R0, 0xa000 ;  /* 0x0000a000000b7836 */ /* 0x000fe20000000000 */
[----:B------:R-:W-:Y:S01]  /*7840*/  SHF.R.U32.HI R0, RZ, 0x4, R0 ;  /* 0x00000004ff007819 */ /* 0x000fe20000011600 */
[----:B------:R-:W-:Y:S01]  /*7850*/  IMAD.MOV.U32 R7, RZ, RZ, RZ ;  /* 0x000000ffff077224 */ /* 0x000fe200078e00ff */
[----:B------:R-:W-:Y:S01]  /*7860*/  LOP3.LUT R3, R3, 0x3fff, RZ, 0xc0, !PT ;  /* 0x00003fff03037812 */ /* 0x000fe200078ec0ff */
[----:B------:R-:W-:Y:S01]  /*7870*/  IMAD.MOV.U32 R8, RZ, RZ, 0x1 ;  /* 0x00000001ff087424 */ /* 0x000fe200078e00ff */
[----:B------:R-:W-:Y:S01]  /*7880*/  SHF.R.U32.HI R11, RZ, 0x4, R11 ;  /* 0x00000004ff0b7819 */ /* 0x000fe2000001160b */
[----:B------:R-:W-:Y:S01]  /*7890*/  IMAD.MOV.U32 R9, RZ, RZ, RZ ;  /* 0x000000ffff097224 */ /* 0x000fe200078e00ff */
[----:B------:R-:W-:Y:S01]  /*78a0*/  LOP3.LUT R3, R3, 0x10000, RZ, 0xfc, !PT ;  /* 0x0001000003037812 */ /* 0x000fe200078efcff */
[----:B------:R0:W-:Y:S01]  /*78b0*/  STL.128 [R1+0x80], R4 ;  /* 0x0000800401007387 */ /* 0x0001e20000100c00 */
[----:B------:R-:W-:Y:S01]  /*78c0*/  LOP3.LUT R11, R11, 0x3fff, RZ, 0xc0, !PT ;  /* 0x00003fff0b0b7812 */ /* 0x000fe200078ec0ff */
[----:B------:R-:W-:Y:S01]  /*78d0*/  IMAD.U32 R40, RZ, RZ, UR37 ;  /* 0x00000025ff287e24 */ /* 0x000fe2000f8e00ff */
[----:B------:R-:W-:Y:S01]  /*78e0*/  LOP3.LUT R0, R0, 0x3fff, RZ, 0xc0, !PT ;  /* 0x00003fff00007812 */ /* 0x000fe200078ec0ff */
[----:B------:R1:W-:Y:S01]  /*78f0*/  STL.64 [R1+0x90], R8 ;  /* 0x0000900801007387 */ /* 0x0003e20000100a00 */
[----:B------:R-:W-:Y:S01]  /*7900*/  LOP3.LUT R11, R11, 0x10000, RZ, 0xfc, !PT ;  /* 0x000100000b0b7812 */ /* 0x000fe200078efcff */
[----:B------:R-:W-:Y:S01]  /*7910*/  IMAD.U32 R37, RZ, RZ, UR37 ;  /* 0x00000025ff257e24 */ /* 0x000fe2000f8e00ff */
[----:B------:R-:W-:Y:S01]  /*7920*/  IADD3 R40, P5, R40, 0x90, RZ ;  /* 0x0000009028287810 */ /* 0x000fe20007fbe0ff */
[----:B------:R-:W-:Y:S01]  /*7930*/  STL.128 [R1+0xf0], RZ ;  /* 0x0000f0ff01007387 */ /* 0x000fe20000100c00 */
[----:B------:R-:W-:Y:S01]  /*7940*/  IMAD.U32 R35, RZ, RZ, UR37 ;  /* 0x00000025ff237e24 */ /* 0x000fe2000f8e00ff */
[----:B------:R-:W-:Y:S01]  /*7950*/  BSSY B6, `(.L_x_3683) ;  /* 0x0000031000067945 */ /* 0x000fe20003800000 */
[----:B------:R-:W-:Y:S01]  /*7960*/  IADD3 R37, P0, R37, 0x88, RZ ;  /* 0x0000008825257810 */ /* 0x000fe20007f1e0ff */
[----:B------:R-:W-:Y:S01]  /*7970*/  STL.128 [R1+0x100], RZ ;  /* 0x000100ff01007387 */ /* 0x000fe20000100c00 */
[----:B------:R-:W-:Y:S01]  /*7980*/  IMAD.X R56, RZ, RZ, UR36, P5 ;  /* 0x00000024ff387e24 */ /* 0x000fe2000a8e06ff */
[----:B------:R-:W-:Y:S01]  /*7990*/  LOP3.LUT P5, RZ, R63, 0x1bf, RZ, 0xc0, !PT ;  /* 0x000001bf3fff7812 */ /* 0x000fe200078ac0ff */
[----:B------:R-:W-:Y:S01]  /*79a0*/  IMAD.U32 R58, RZ, RZ, UR37 ;  /* 0x00000025ff3a7e24 */ /* 0x000fe2000f8e00ff */
[C---:B0-----:R-:W-:Y:S01]  /*79b0*/  LOP3.LUT R6, R10.reuse, 0x3000000, RZ, 0xfc, !PT ;  /* 0x030000000a067812 */ /* 0x041fe200078efcff */
[----:B------:R-:W-:Y:S01]  /*79c0*/  IMAD.MOV.U32 R4, RZ, RZ, R3 ;  /* 0x000000ffff047224 */ /* 0x000fe200078e0003 */
[----:B------:R-:W-:Y:S01]  /*79d0*/  LOP3.LUT R10, R10, 0x10000, RZ, 0xfc, !PT ;  /* 0x000100000a0a7812 */ /* 0x000fe200078efcff */
[----:B------:R-:W-:Y:S01]  /*79e0*/  IMAD.MOV.U32 R5, RZ, RZ, 0x40000040 ;  /* 0x40000040ff057424 */ /* 0x000fe200078e00ff */
[----:B-1----:R-:W-:Y:S01]  /*79f0*/  LOP3.LUT R8, R0, 0x10000, RZ, 0xfc, !PT ;  /* 0x0001000000087812 */ /* 0x002fe200078efcff */
[----:B------:R-:W-:Y:S01]  /*7a00*/  IMAD.MOV.U32 R7, RZ, RZ, 0x40000040 ;  /* 0x40000040ff077424 */ /* 0x000fe200078e00ff */
[----:B------:R-:W-:Y:S01]  /*7a10*/  IADD3 R35, P4, R35, 0x98, RZ ;  /* 0x0000009823237810 */ /* 0x000fe20007f9e0ff */
[----:B------:R-:W-:Y:S01]  /*7a20*/  IMAD.MOV.U32 R9, RZ, RZ, 0x40000040 ;  /* 0x40000040ff097424 */ /* 0x000fe200078e00ff */
[----:B------:R-:W-:Y:S01]  /*7a30*/  IADD3 R58, P3, R58, 0xa0, RZ ;  /* 0x000000a03a3a7810 */ /* 0x000fe20007f7e0ff */
[----:B------:R-:W-:Y:S01]  /*7a40*/  IMAD.U32 R49, RZ, RZ, UR37 ;  /* 0x00000025ff317e24 */ /* 0x000fe2000f8e00ff */
[----:B------:R0:W-:Y:S01]  /*7a50*/  STL.128 [R1+0xa0], R4 ;  /* 0x0000a00401007387 */ /* 0x0001e20000100c00 */
[----:B------:R-:W-:-:S02]  /*7a60*/  IMAD.U32 R54, RZ, RZ, UR37 ;  /* 0x00000025ff367e24 */ /* 0x000fc4000f8e00ff */
[----:B------:R-:W-:Y:S01]  /*7a70*/  IMAD.U32 R45, RZ, RZ, UR37 ;  /* 0x00000025ff2d7e24 */ /* 0x000fe2000f8e00ff */
[----:B------:R1:W-:Y:S01]  /*7a80*/  STL.64 [R1+0x98], R8 ;  /* 0x0000980801007387 */ /* 0x0003e20000100a00 */
[----:B------:R-:W-:Y:S01]  /*7a90*/  IMAD.X R52, RZ, RZ, UR36, P0 ;  /* 0x00000024ff347e24 */ /* 0x000fe200080e06ff */
[----:B------:R-:W-:Y:S01]  /*7aa0*/  IADD3 R49, P2, R49, 0xb0, RZ ;  /* 0x000000b031317810 */ /* 0x000fe20007f5e0ff */
[----:B------:R-:W-:Y:S01]  /*7ab0*/  IMAD.X R48, RZ, RZ, UR36, P4 ;  /* 0x00000024ff307e24 */ /* 0x000fe2000a0e06ff */
[----:B------:R-:W-:Y:S01]  /*7ac0*/  IADD3 R54, P1, R54, 0x110, RZ ;  /* 0x0000011036367810 */ /* 0x000fe20007f3e0ff */
[----:B------:R-:W-:Y:S01]  /*7ad0*/  IMAD.X R57, RZ, RZ, UR36, P3 ;  /* 0x00000024ff397e24 */ /* 0x000fe200098e06ff */
[----:B------:R-:W-:Y:S01]  /*7ae0*/  IADD3 R45, P0, R45, 0x118, RZ ;  /* 0x000001182d2d7810 */ /* 0x000fe20007f1e0ff */
[----:B------:R-:W-:Y:S02]  /*7af0*/  IMAD.X R50, RZ, RZ, UR36, P2 ;  /* 0x00000024ff327e24 */ /* 0x000fe400090e06ff */
[----:B------:R-:W-:-:S02]  /*7b00*/  IMAD.X R55, RZ, RZ, UR36, P1 ;  /* 0x00000024ff377e24 */ /* 0x000fc400088e06ff */
[----:B------:R-:W-:Y:S02]  /*7b10*/  IMAD.X R43, RZ, RZ, UR36, P0 ;  /* 0x00000024ff2b7e24 */ /* 0x000fe400080e06ff */
[----:B0-----:R-:W-:Y:S02]  /*7b20*/  IMAD.MOV.U32 R6, RZ, RZ, R10 ;  /* 0x000000ffff067224 */ /* 0x001fe400078e000a */
[----:B------:R-:W-:-:S05]  /*7b30*/  IMAD.MOV.U32 R4, RZ, RZ, R11 ;  /* 0x000000ffff047224 */ /* 0x000fca00078e000b */
[----:B------:R1:W-:Y:S01]  /*7b40*/  STL.128 [R1+0x110], R4 ;  /* 0x0001100401007387 */ /* 0x0003e20000100c00 */
[----:B------:R-:W-:Y:S05]  /*7b50*/  @!P5 BRA `(.L_x_3684) ;  /* 0x000000000040d947 */ /* 0x000fea0003800000 */
[----:B------:R-:W-:Y:S01]  /*7b60*/  MOV R14, 0x0 ;  /* 0x00000000000e7802 */ /* 0x000fe20000000f00 */
[----:B------:R-:W-:Y:S01]  /*7b70*/  ULDC.64 UR4, c[0x4][0x98] ;  /* 0x0100260000047ab9 */ /* 0x000fe20000000a00 */
[----:B------:R-:W-:Y:S01]  /*7b80*/  ULDC.64 UR6, c[0x4][0xa0] ;  /* 0x0100280000067ab9 */ /* 0x000fe20000000a00 */
[----:B-1----:R-:W-:Y:S02]  /*7b90*/  IMAD.U32 R4, RZ, RZ, UR4 ;  /* 0x00000004ff047e24 */ /* 0x002fe4000f8e00ff */
        /* <DEDUP_REMOVED lines=12> */
.L_x_3684:
[----:B------:R-:W-:Y:S05]  /*7c60*/  BSYNC B6 ;  /* 0x0000000000067941 */ /* 0x000fea0003800000 */
.L_x_3683:
[----:B------:R-:W0:Y:S01]  /*7c70*/  S2R R36, SR_TID.X ;  /* 0x0000000000247919 */ /* 0x000e220000002100 */
[----:B------:R-:W2:Y:S01]  /*7c80*/  LDC.64 R10, c[0x0][0xad0] ;  /* 0x0002b400ff0a7b82 */ /* 0x000ea20000000a00 */
[----:B------:R-:W-:Y:S02]  /*7c90*/  UIADD3 UR5, UP0, UR37, 0x120, URZ ;  /* 0x0000012025057890 */ /* 0x000fe4000ff1e03f */
[----:B------:R-:W-:Y:S01]  /*7ca0*/  IMAD.U32 R61, RZ, RZ, UR37 ;  /* 0x00000025ff3d7e24 */ /* 0x000fe2000f8e00ff */
[----:B------:R-:W-:Y:S01]  /*7cb0*/  STL.64 [R1+0x130], R24 ;  /* 0x0001301801007387 */ /* 0x000fe20000100a00 */
[----:B------:R-:W-:Y:S01]  /*7cc0*/  IMAD.U32 R41, RZ, RZ, UR37 ;  /* 0x00000025ff297e24 */ /* 0x000fe2000f8e00ff */
[----:B------:R-:W-:Y:S01]  /*7cd0*/  UIADD3.X UR6, URZ, UR36, URZ, UP0, !UPT ;  /* 0x000000243f067290 */ /* 0x000fe200087fe43f */
[----:B------:R-:W-:Y:S01]  /*7ce0*/  IMAD.U32 R42, RZ, RZ, UR37 ;  /* 0x00000025ff2a7e24 */ /* 0x000fe2000f8e00ff */
[----:B------:R-:W-:Y:S01]  /*7cf0*/  UIADD3 UR4, UP0, UR37, 0x16c, URZ ;  /* 0x0000016c25047890 */ /* 0x000fe2000ff1e03f */
[----:B------:R-:W3:Y:S01]  /*7d00*/  LDC.64 R14, c[0x0][0xad8] ;  /* 0x0002b600ff0e7b82 */ /* 0x000ee20000000a00 */
[----:B-1----:R-:W-:Y:S01]  /*7d10*/  IMAD.U32 R8, RZ, RZ, UR5 ;  /* 0x00000005ff087e24 */ /* 0x002fe2000f8e00ff */
[----:B------:R-:W-:Y:S01]  /*7d20*/  STL.64 [R1+0x120], R196 ;  /* 0x000120c401007387 */ /* 0x000fe20000100a00 */
[----:B------:R-:W-:Y:S01]  /*7d30*/  IMAD.U32 R9, RZ, RZ, UR6 ;  /* 0x00000006ff097e24 */ /* 0x000fe2000f8e00ff */
[----:B------:R-:W-:Y:S01]  /*7d40*/  UIADD3.X UR5, URZ, UR36, URZ, UP0, !UPT ;  /* 0x000000243f057290 */ /* 0x000fe200087fe43f */
[----:B------:R-:W-:Y:S01]  /*7d50*/  IMAD.U32 R12, RZ, RZ, UR4 ;  /* 0x00000004ff0c7e24 */ /* 0x000fe2000f8e00ff */
[----:B------:R-:W-:Y:S01]  /*7d60*/  STL.U8 [R1+0x138], RZ ;  /* 0x000138ff01007387 */ /* 0x000fe20000100000 */
[----:B------:R-:W-:Y:S01]  /*7d70*/  ULDC UR4, c[0x0][0x3f4] ;  /* 0x0000fd0000047ab9 */ /* 0x000fe20000000800 */
[----:B------:R-:W1:Y:S01]  /*7d80*/  LDC.64 R20, c[0x0][0xae0] ;  /* 0x0002b800ff147b82 */ /* 0x000e620000000a00 */
[----:B------:R-:W-:Y:S01]  /*7d90*/  ISETP.LT.AND P0, PT, RZ, UR4, PT ;  /* 0x00000004ff007c0c */ /* 0x000fe2000bf01270 */
[----:B------:R4:W-:Y:S01]  /*7da0*/  STL.64 [R1+0x128], R8 ;  /* 0x0001280801007387 */ /* 0x0009e20000100a00 */
[----:B------:R-:W-:Y:S01]  /*7db0*/  IMAD.U32 R13, RZ, RZ, UR5 ;  /* 0x00000005ff0d7e24 */ /* 0x000fe2000f8e00ff */
[----:B------:R-:W-:-:S02]  /*7dc0*/  IADD3 R61, P2, R61, 0x138, RZ ;  /* 0x000001383d3d7810 */ /* 0x000fc40007f5e0ff */
[----:B------:R-:W-:Y:S02]  /*7dd0*/  IADD3 R41, P3, R41, 0x128, RZ ;  /* 0x0000012829297810 */ /* 0x000fe40007f7e0ff */
[----:B------:R-:W1:Y:S01]  /*7de0*/  LDC R6, c[0x0][0x450] ;  /* 0x00011400ff067b82 */ /* 0x000e620000000800 */
[----:B--2---:R-:W-:Y:S01]  /*7df0*/  IMAD.MOV.U32 R30, RZ, RZ, R11 ;  /* 0x000000ffff1e7224 */ /* 0x004fe200078e000b */
[----:B------:R2:W-:Y:S01]  /*7e00*/  STL.64 [R1+0x170], R12 ;  /* 0x0001700c01007387 */ /* 0x0005e20000100a00 */
[----:B------:R-:W-:Y:S01]  /*7e10*/  IMAD.MOV.U32 R7, RZ, RZ, R10 ;  /* 0x000000ffff077224 */ /* 0x000fe200078e000a */
[----:B------:R-:W-:Y:S01]  /*7e20*/  IADD3 R42, P4, R42, 0x170, RZ ;  /* 0x000001702a2a7810 */ /* 0x000fe20007f9e0ff */
[----:B------:R-:W-:Y:S02]  /*7e30*/  IMAD.X R62, RZ, RZ, UR36, P2 ;  /* 0x00000024ff3e7e24 */ /* 0x000fe400090e06ff */
[----:B----4-:R-:W-:Y:S01]  /*7e40*/  IMAD.MOV.U32 R8, RZ, RZ, RZ ;  /* 0x000000ffff087224 */ /* 0x010fe200078e00ff */
[----:B------:R-:W4:Y:S01]  /*7e50*/  LDC.64 R4, c[0x0][0x448] ;  /* 0x00011200ff047b82 */ /* 0x000f220000000a00 */
[----:B---3--:R-:W-:-:S02]  /*7e60*/  IMAD.MOV.U32 R31, RZ, RZ, R14 ;  /* 0x000000ffff1f7224 */ /* 0x008fc400078e000e */
[----:B------:R-:W-:Y:S02]  /*7e70*/  IMAD.MOV.U32 R9, RZ, RZ, R15 ;  /* 0x000000ffff097224 */ /* 0x000fe400078e000f */
[----:B0-----:R-:W-:Y:S01]  /*7e80*/  VIADD R0, R36, 0xffffff80 ;  /* 0xffffff8024007836 */ /* 0x001fe20000000000 */
[----:B------:R2:W-:Y:S01]  /*7e90*/  STL.128 [R1+0x140], R28 ;  /* 0x0001401c01007387 */ /* 0x0005e20000100c00 */
[----:B------:R-:W-:Y:S02]  /*7ea0*/  IMAD.U32 R36, RZ, RZ, UR37 ;  /* 0x00000025ff247e24 */ /* 0x000fe4000f8e00ff */
[----:B-1----:R-:W-:Y:S01]  /*7eb0*/  IMAD.MOV.U32 R10, RZ, RZ, R20 ;  /* 0x000000ffff0a7224 */ /* 0x002fe200078e0014 */
[----:B------:R2:W-:Y:S01]  /*7ec0*/  STL [R1+0x480], R0 ;  /* 0x0004800001007387 */ /* 0x0005e20000100800 */
[----:B------:R-:W-:Y:S01]  /*7ed0*/  IMAD.MOV.U32 R11, RZ, RZ, R21 ;  /* 0x000000ffff0b7224 */ /* 0x000fe200078e0015 */
[----:B------:R-:W-:Y:S01]  /*7ee0*/  IADD3 R36, P1, R36, 0x13c, RZ ;  /* 0x0000013c24247810 */ /* 0x000fe20007f3e0ff */
[----:B------:R-:W-:Y:S01]  /*7ef0*/  IMAD.X R59, RZ, RZ, UR36, P3 ;  /* 0x00000024ff3b7e24 */ /* 0x000fe200098e06ff */
[----:B------:R2:W-:Y:S01]  /*7f00*/  STL [R1+0x13c], R0 ;  /* 0x00013c0001007387 */ /* 0x0005e20000100800 */
[----:B------:R-:W-:-:S02]  /*7f10*/  IMAD.X R60, RZ, RZ, UR36, P4 ;  /* 0x00000024ff3c7e24 */ /* 0x000fc4000a0e06ff */
[----:B------:R-:W-:Y:S01]  /*7f20*/  IMAD.X R51, RZ, RZ, UR36, P1 ;  /* 0x00000024ff337e24 */ /* 0x000fe200088e06ff */
[----:B------:R2:W-:Y:S04]  /*7f30*/  STL.128 [R1+0x150], R8 ;  /* 0x0001500801007387 */ /* 0x0005e80000100c00 */
[----:B----4-:R2:W-:Y:S01]  /*7f40*/  STL.128 [R1+0x160], R4 ;  /* 0x0001600401007387 */ /* 0x0105e20000100c00 */
[----:B------:R-:W-:Y:S05]  /*7f50*/  @P0 BRA `(.L_x_3685) ;  /* 0x0000000000400947 */ /* 0x000fea0003800000 */
[----:B------:R-:W2:Y:S02]  /*7f60*/  LDL R3, [R1+0x224] ;  /* 0x0002240001037983 */ /* 0x000ea40000100800 */
[----:B--2---:R-:W-:-:S04]  /*7f70*/  LEA.HI R0, R3, R3, RZ, 0x1 ;  /* 0x0000000303007211 */ /* 0x004fc800078f08ff */
[----:B------:R-:W-:-:S05]  /*7f80*/  LOP3.LUT R0, R0, 0xfffffffe, RZ, 0xc0, !PT ;  /* 0xfffffffe00007812 */ /* 0x000fca00078ec0ff */
[----:B------:R-:W-:-:S05]  /*7f90*/  IMAD.IADD R0, R3, 0x1, -R0 ;  /* 0x0000000103007824 */ /* 0x000fca00078e0a00 */
[----:B------:R-:W-:-:S04]  /*7fa0*/  SHF.L.U32 R3, R0, 0x1f, RZ ;  /* 0x0000001f00037819 */ /* 0x000fc800000006ff */
[----:B------:R0:W1:Y:S03]  /*7fb0*/  SYNCS.PHASECHK.TRANS64.TRYWAIT P0, [R2+URZ+0x32400], R3 ;  /* 0x03240003020075a7 */ /* 0x000066000800017f */
[----:B-1----:R-:W-:Y:S05]  /*7fc0*/  @!P0 NANOSLEEP.SYNCS 0x989680 ;  /* 0x009896800000895d */ /* 0x002fea0003900000 */
[----:B------:R-:W1:Y:S01]  /*7fd0*/  @!P0 SYNCS.PHASECHK.TRANS64 P0, [R2+URZ+0x32400], R3 ;  /* 0x03240003020085a7 */ /* 0x000e62000800007f */
[----:B------:R-:W-:Y:S04]  /*7fe0*/  BSSY B0, `(.L_x_3686) ;  /* 0x0000006000007945 */ /* 0x000fe80003800000 */
[----:B-1----:R-:W-:Y:S05]  /*7ff0*/  @P0 BRA `(.L_x_3687) ;  /* 0x0000000000100947 */ /* 0x002fea0003800000 */
.L_x_3688:
[----:B-1----:R1:W2:Y:S02]  /*8000*/  SYNCS.PHASECHK.TRANS64.TRYWAIT P0, [R2+URZ+0x32400], R3 ;  /* 0x03240003020075a7 */ /* 0x0022a4000800017f */
[----:B--2---:R-:W-:Y:S05]  /*8010*/  @!P0 NANOSLEEP.SYNCS 0x989680 ;  /* 0x009896800000895d */ /* 0x004fea0003900000 */
[----:B------:R-:W2:Y:S02]  /*8020*/  @!P0 SYNCS.PHASECHK.TRANS64 P0, [R2+URZ+0x32400], R3 ;  /* 0x03240003020085a7 */ /* 0x000ea4000800007f */
[----:B--2---:R-:W-:Y:S05]  /*8030*/  @!P0 BRA `(.L_x_3688) ;  /* 0xfffffffc00f08947 */ /* 0x004fea000383ffff */
.L_x_3687:
[----:B------:R-:W-:Y:S05]  /*8040*/  BSYNC B0 ;  /* 0x0000000000007941 */ /* 0x000fea0003800000 */
.L_x_3686:
[----:B------:R-:W-:Y:S05]  /*8050*/  BRA `(.L_x_3689) ;  /* 0x0000002c00a07947 */ /* 0x000fea0003800000 */
.L_x_3685:
[----:B------:R-:W-:Y:S01]  /*8060*/  LOP3.LUT P0, RZ, R63, 0x3ff, RZ, 0xc0, !PT ;  /* 0x000003ff3fff7812 */ /* 0x000fe2000780c0ff */
[----:B------:R-:W-:Y:S01]  /*8070*/  ULDC.64 UR4, c[0x0][0x3f8] ;  /* 0x0000fe0000047ab9 */ /* 0x000fe20000000a00 */
[----:B--2--5:R-:W-:Y:S01]  /*8080*/  SHF.R.S32.HI R5, RZ, 0x1f, R44 ;  /* 0x0000001fff057819 */ /* 0x024fe2000001142c */
        /* <DEDUP_REMOVED lines=27> */
.L_x_3691:
[----:B------:R-:W-:Y:S05]  /*8240*/  BSYNC B6 ;  /* 0x0000000000067941 */ /* 0x000fea0003800000 */
.L_x_3690:
[----:B------:R-:W2:Y:S01]  /*8250*/  LDL R3, [R1+0x70] ;  /* 0x0000700001037983 */ /* 0x000ea20000100800 */
[----:B------:R-:W-:Y:S01]  /*8260*/  ULDC.U8 UR4, c[0x0][0x410] ;  /* 0x0001040000047ab9 */ /* 0x000fe20000000000 */
[----:B------:R-:W-:Y:S01]  /*8270*/  BSSY B0, `(.L_x_3692) ;  /* 0x00002be000007945 */ /* 0x000fe20003800000 */
[----:B------:R-:W-:Y:S01]  /*8280*/  ISETP.NE.AND P0, PT, RZ, UR4, PT ;  /* 0x00000004ff007c0c */ /* 0x000fe2000bf05270 */
[----:B--2---:R-:W-:-:S12]  /*8290*/  IMAD R0, R3, 0x80, R22 ;  /* 0x0000008003007824 */ /* 0x004fd800078e0216 */
[----:B------:R-:W-:Y:S05]  /*82a0*/  @!P0 BRA `(.L_x_3693) ;  /* 0x0000001400b08947 */ /* 0x000fea0003800000 */
[----:B------:R-:W2:Y:S01]  /*82b0*/  LDL R20, [R1+0x484] ;  /* 0x0004840001147983 */ /* 0x000ea20000100800 */
[----:B------:R-:W0:Y:S01]  /*82c0*/  LDC R67, c[0x0][0x448] ;  /* 0x00011200ff437b82 */ /* 0x000e220000000800 */
[----:B------:R-:W-:Y:S01]  /*82d0*/  ULDC.64 UR4, c[0x0][0x3f8] ;  /* 0x0000fe0000047ab9 */ /* 0x000fe20000000a00 */
[----:B------:R-:W-:Y:S01]  /*82e0*/  ULDC.64 UR6, c[0x0][0x408] ;  /* 0x0001020000067ab9 */ /* 0x000fe20000000a00 */
[----:B------:R-:W-:Y:S02]  /*82f0*/  IMAD.MOV.U32 R25, RZ, RZ, R29 ;  /* 0x000000ffff197224 */ /* 0x000fe400078e001d */
[----:B------:R-:W-:Y:S01]  /*8300*/  IMAD.MOV.U32 R31, RZ, RZ, R63 ;  /* 0x000000ffff1f7224 */ /* 0x000fe200078e003f */
[----:B0-----:R-:W-:-:S13]  /*8310*/  ISETP.NE.AND P0, PT, R67, 0x1, PT ;  /* 0x000000014300780c */ /* 0x001fda0003f05270 */
[----:B------:R-:W0:Y:S08]  /*8320*/  @P0 LDC R4, c[0x0][0x44c] ;  /* 0x00011300ff040b82 */ /* 0x000e300000000800 */
[----:B------:R-:W1:Y:S01]  /*8330*/  @P0 LDC R5, c[0x0][0x450] ;  /* 0x00011400ff050b82 */ /* 0x000e620000000800 */
[----:B--2---:R-:W-:-:S04]  /*8340*/  IMAD R3, R20, 0x40, R0 ;  /* 0x0000004014037824 */ /* 0x004fc800078e0200 */
[----:B0-----:R-:W-:-:S05]  /*8350*/  @P0 IMAD.HI.U32 R4, R3, R4, RZ ;  /* 0x0000000403040227 */ /* 0x001fca00078e00ff */
[----:B-1----:R-:W-:-:S04]  /*8360*/  @P0 SHF.R.U32.HI R3, RZ, R5, R4 ;  /* 0x00000005ff030219 */ /* 0x002fc80000011604 */
        /* <DEDUP_REMOVED lines=17> */
[----:B------:R0:W1:Y:S04]  /*8480*/  SHFL.IDX PT, R3, R44, RZ, 0x1c1f ;  /* 0x001c1fff2c037589 */ /* 0x00006800000e0000 */
[----:B------:R0:W2:Y:S04]  /*8490*/  SHFL.IDX PT, R6, R10, RZ, 0x1c1f ;  /* 0x001c1fff0a067589 */ /* 0x0000a800000e0000 */
[----:B------:R0:W3:Y:S04]  /*84a0*/  SHFL.IDX PT, R7, R66, RZ, 0x1c1f ;  /* 0x001c1fff42077589 */ /* 0x0000e800000e0000 */
[----:B------:R0:W4:Y:S02]  /*84b0*/  SHFL.IDX PT, R8, R63, RZ, 0x1c1f ;  /* 0x001c1fff3f087589 */ /* 0x00012400000e0000 */
.L_x_4032:
        /* <DEDUP_REMOVED lines=8> */
[----:B------:R-:W3:Y:S01]  /*8540*/  LDL R11, [R1+0x488] ;  /* 0x00048800010b7983 */ /* 0x000ee20000100800 */
[----:B------:R-:W-:Y:S01]  /*8550*/  ULDC UR4, c[0x0][0x3f4] ;  /* 0x0000fd0000047ab9 */ /* 0x000fe20000000800 */
[----:B--2---:R-:W-:Y:S01]  /*8560*/  IMAD.MOV.U32 R4, RZ, RZ, R6 ;  /* 0x000000ffff047224 */ /* 0x004fe200078e0006 */
[----:B------:R-:W-:Y:S01]  /*8570*/  ISETP.GE.AND P2, PT, R154, UR4, PT ;  /* 0x000000049a007c0c */ /* 0x000fe2000bf46270 */
[----:B-1----:R-:W-:Y:S01]  /*8580*/  IMAD.MOV.U32 R5, RZ, RZ, R3 ;  /* 0x000000ffff057224 */ /* 0x002fe200078e0003 */
[----:B------:R-:W-:Y:S02]  /*8590*/  ISETP.GE.AND P3, PT, R159, UR4, PT ;  /* 0x000000049f007c0c */ /* 0x000fe4000bf66270 */
[----:B------:R-:W-:-:S09]  /*85a0*/  CS2R R30, SRZ ;  /* 0x00000000001e7805 */ /* 0x000fd2000001ff00 */
[----:B------:R-:W-:-:S04]  /*85b0*/  @!P2 IMAD.WIDE R4, R154, 0x2, R4 ;  /* 0x000000029a04a825 */ /* 0x000fc800078e0204 */
[----:B------:R-:W-:Y:S01]  /*85c0*/  @!P3 IMAD.SHL.U32 R9, R159, 0x2, RZ ;  /* 0x000000029f09b824 */ /* 0x000fe200078e00ff */
[----:B------:R1:W5:Y:S01]  /*85d0*/  @!P2 LD.E.64 R30, desc[UR42][R4.64] ;  /* 0x0000002a041ea980 */ /* 0x000362000c101b00 */
[----:B------:R-:W-:Y:S02]  /*85e0*/  CS2R R64, SRZ ;  /* 0x0000000000407805 */ /* 0x000fe4000001ff00 */
[----:B------:R-:W-:Y:S02]  /*85f0*/  CS2R R24, SRZ ;  /* 0x0000000000187805 */ /* 0x000fe4000001ff00 */
[----:B------:R-:W-:Y:S02]  /*8600*/  CS2R R28, SRZ ;  /* 0x00000000001c7805 */ /* 0x000fe4000001ff00 */
[-C--:B-1----:R-:W-:Y:S02]  /*8610*/  @!P3 IADD3 R4, P0, R6, R9.reuse, RZ ;  /* 0x000000090604b210 */ /* 0x082fe40007f1e0ff */
[----:B----4-:R-:W-:Y:S01]  /*8620*/  @!P3 IADD3 R6, P1, R8, R9, RZ ;  /* 0x000000090806b210 */ /* 0x010fe20007f3e0ff */
[----:B---3--:R-:W-:-:S02]  /*8630*/  IMAD.MOV.U32 R9, RZ, RZ, R7 ;  /* 0x000000ffff097224 */ /* 0x008fc400078e0007 */
[----:B------:R-:W-:-:S05]  /*8640*/  @!P2 IMAD.WIDE R8, R154, 0x2, R8 ;  /* 0x000000029a08a825 */ /* 0x000fca00078e0208 */
[----:B------:R1:W5:Y:S01]  /*8650*/  @!P2 LD.E.64 R64, desc[UR42][R8.64] ;  /* 0x0000002a0840a980 */ /* 0x000362000c101b00 */
[----:B------:R-:W-:-:S05]  /*8660*/  @!P3 SHF.L.U64.HI R12, R159, 0x1, R11 ;  /* 0x000000019f0cb819 */ /* 0x000fca000001020b */
[--C-:B------:R-:W-:Y:S02]  /*8670*/  @!P3 IMAD.X R5, R3, 0x1, R12.reuse, P0 ;  /* 0x000000010305b824 */ /* 0x100fe400000e060c */
[----:B------:R-:W-:-:S03]  /*8680*/  @!P3 IMAD.X R7, R7, 0x1, R12, P1 ;  /* 0x000000010707b824 */ /* 0x000fc600008e060c */
[----:B------:R1:W5:Y:S04]  /*8690*/  @!P3 LD.E.64 R24, desc[UR42][R4.64] ;  /* 0x0000002a0418b980 */ /* 0x000368000c101b00 */
[----:B------:R1:W5:Y:S02]  /*86a0*/  @!P3 LD.E.64 R28, desc[UR42][R6.64] ;  /* 0x0000002a061cb980 */ /* 0x000364000c101b00 */
.L_x_3696:
[----:B------:R-:W-:Y:S05]  /*86b0*/  BSYNC B1 ;  /* 0x0000000000017941 */ /* 0x000fea0003800000 */
.L_x_3695:
[----:B-1---5:R-:W-:Y:S01]  /*86c0*/  IMAD.MOV.U32 R3, RZ, RZ, R24 ;  /* 0x000000ffff037224 */ /* 0x022fe200078e0018 */
[----:B------:R-:W-:Y:S01]  /*86d0*/  UMOV UR4, 0xffffffff ;  /* 0xffffffff00047882 */ /* 0x000fe20000000000 */
[----:B------:R-:W-:Y:S01]  /*86e0*/  IMAD.MOV.U32 R4, RZ, RZ, R25 ;  /* 0x000000ffff047224 */ /* 0x000fe200078e0019 */
[----:B------:R-:W-:Y:S01]  /*86f0*/  CS2R R20, SRZ ;  /* 0x0000000000147805 */ /* 0x000fe2000001ff00 */
[----:B------:R-:W-:Y:S01]  /*8700*/  IMAD.MOV.U32 R5, RZ, RZ, R30 ;  /* 0x000000ffff057224 */ /* 0x000fe200078e001e */
[----:B------:R-:W-:Y:S01]  /*8710*/  PRMT R70, R3, 0x7610, R70 ;  /* 0x0000761003467816 */ /* 0x000fe20000000046 */
[----:B--2---:R-:W-:Y:S01]  /*8720*/  IMAD.MOV.U32 R6, RZ, RZ, R31 ;  /* 0x000000ffff067224 */ /* 0x004fe200078e001f */
        /* <DEDUP_REMOVED lines=11> */
[----:B------:R-:W-:Y:S06]  /*87e0*/  BRA.DIV UR4, `(.L_x_3697) ;  /* 0x0000033604187947 */ /* 0x000fec000b800000 */
[----:B------:R1:W2:Y:S04]  /*87f0*/  SHFL.IDX PT, R3, R44, 0x1, 0x1c1f ;  /* 0x003c1f002c037f89 */ /* 0x0002a800000e0000 */
[----:B------:R1:W0:Y:S04]  /*8800*/  SHFL.IDX PT, R6, R10, 0x1, 0x1c1f ;  /* 0x003c1f000a067f89 */ /* 0x00022800000e0000 */
[----:B---3--:R1:W3:Y:S04]  /*8810*/  SHFL.IDX PT, R7, R66, 0x1, 0x1c1f ;  /* 0x003c1f0042077f89 */ /* 0x0082e800000e0000 */
[----:B------:R1:W0:Y:S02]  /*8820*/  SHFL.IDX PT, R14, R63, 0x1, 0x1c1f ;  /* 0x003c1f003f0e7f89 */ /* 0x00022400000e0000 */
.L_x_4038:
[----:B------:R-:W5:Y:S01]  /*8830*/  LDL R5, [R1+0x224] ;  /* 0x0002240001057983 */ /* 0x000f620000100800 */
[----:B------:R-:W-:Y:S01]  /*8840*/  VIADD R0, R0, 0x40 ;  /* 0x0000004000007836 */ /* 0x000fe20000000000 */
[----:B------:R-:W-:Y:S01]  /*8850*/  BSSY B1, `(.L_x_3698) ;  /* 0x0000022000017945 */ /* 0x000fe20003800000 */
[----:B01----:R-:W-:Y:S02]  /*8860*/  CS2R R10, SRZ ;  /* 0x00000000000a7805 */ /* 0x003fe4000001ff00 */
[----:B----4-:R-:W-:Y:S02]  /*8870*/  CS2R R8, SRZ ;  /* 0x0000000000087805 */ /* 0x010fe4000001ff00 */
[----:B------:R-:W-:Y:S02]  /*8880*/  CS2R R12, SRZ ;  /* 0x00000000000c7805 */ /* 0x000fe4000001ff00 */
[----:B------:R-:W-:Y:S02]  /*8890*/  ISETP.GE.AND P0, PT, R0, R67, PT ;  /* 0x000000430000720c */ /* 0x000fe40003f06270 */
[----:B-----5:R-:W-:-:S04]  /*88a0*/  LEA.HI R4, R5, R5, RZ, 0x1 ;  /* 0x0000000505047211 */ /* 0x020fc800078f08ff */
[----:B------:R-:W-:-:S05]  /*88b0*/  LOP3.LUT R4, R4, 0xfffffffe, RZ, 0xc0, !PT ;  /* 0xfffffffe04047812 */ /* 0x000fca00078ec0ff */
[----:B------:R-:W-:-:S05]  /*88c0*/  IMAD.IADD R4, R5, 0x1, -R4 ;  /* 0x0000000105047824 */ /* 0x000fca00078e0a04 */
[----:B------:R-:W-:Y:S01]  /*88d0*/  SHF.L.U32 R63, R4, 0x1f, RZ ;  /* 0x0000001f043f7819 */ /* 0x000fe200000006ff */
[----:B------:R-:W-:Y:S06]  /*88e0*/  @P0 BRA `(.L_x_3699) ;  /* 0x0000000000600947 */ /* 0x000fec0003800000 */
[----:B------:R-:W4:Y:S01]  /*88f0*/  LDL R15, [R1+0x488] ;  /* 0x00048800010f7983 */ /* 0x000f220000100800 */
[----:B------:R-:W-:Y:S01]  /*8900*/  ULDC UR4, c[0x0][0x3f4] ;  /* 0x0000fd0000047ab9 */ /* 0x000fe20000000800 */
[----:B------:R-:W-:Y:S01]  /*8910*/  IMAD.MOV.U32 R4, RZ, RZ, R6 ;  /* 0x000000ffff047224 */ /* 0x000fe200078e0006 */
[----:B------:R-:W-:Y:S01]  /*8920*/  ISETP.GE.AND P2, PT, R154, UR4, PT ;  /* 0x000000049a007c0c */ /* 0x000fe2000bf46270 */
[----:B--2---:R-:W-:Y:S01]  /*8930*/  IMAD.MOV.U32 R5, RZ, RZ, R3 ;  /* 0x000000ffff057224 */ /* 0x004fe200078e0003 */
[----:B------:R-:W-:Y:S02]  /*8940*/  ISETP.GE.AND P3, PT, R159, UR4, PT ;  /* 0x000000049f007c0c */ /* 0x000fe4000bf66270 */
[----:B------:R-:W-:Y:S01]  /*8950*/  CS2R R10, SRZ ;  /* 0x00000000000a7805 */ /* 0x000fe2000001ff00 */
[----:B------:R-:W-:-:S08]  /*8960*/  IMAD.MOV.U32 R8, RZ, RZ, R14 ;  /* 0x000000ffff087224 */ /* 0x000fd000078e000e */
[----:B------:R-:W-:-:S04]  /*8970*/  @!P2 IMAD.WIDE R4, R154, 0x2, R4 ;  /* 0x000000029a04a825 */ /* 0x000fc800078e0204 */
[C---:B------:R-:W-:Y:S01]  /*8980*/  @!P3 IMAD.SHL.U32 R9, R159.reuse, 0x2, RZ ;  /* 0x000000029f09b824 */ /* 0x040fe200078e00ff */
[----:B------:R0:W5:Y:S01]  /*8990*/  @!P2 LD.E.64 R10, desc[UR42][R4.64] ;  /* 0x0000002a040aa980 */ /* 0x000162000c101b00 */
[----:B------:R-:W-:Y:S02]  /*89a0*/  CS2R R12, SRZ ;  /* 0x00000000000c7805 */ /* 0x000fe4000001ff00 */
[----:B------:R-:W-:Y:S02]  /*89b0*/  CS2R R20, SRZ ;  /* 0x0000000000147805 */ /* 0x000fe4000001ff00 */
[-C--:B0-----:R-:W-:Y:S02]  /*89c0*/  @!P3 IADD3 R4, P0, R6, R9.reuse, RZ ;  /* 0x000000090604b210 */ /* 0x081fe40007f1e0ff */
[----:B------:R-:W-:Y:S01]  /*89d0*/  @!P3 IADD3 R6, P1, R14, R9, RZ ;  /* 0x000000090e06b210 */ /* 0x000fe20007f3e0ff */
[----:B---3--:R-:W-:Y:S01]  /*89e0*/  IMAD.MOV.U32 R9, RZ, RZ, R7 ;  /* 0x000000ffff097224 */ /* 0x008fe200078e0007 */
[----:B----4-:R-:W-:Y:S01]  /*89f0*/  @!P3 SHF.L.U64.HI R0, R159, 0x1, R15 ;  /* 0x000000019f00b819 */ /* 0x010fe2000001020f */
[----:B------:R-:W-:Y:S01]  /*8a00*/  @!P2 IMAD.WIDE R14, R154, 0x2, R8 ;  /* 0x000000029a0ea825 */ /* 0x000fe200078e0208 */
[----:B------:R-:W-:-:S03]  /*8a10*/  CS2R R8, SRZ ;  /* 0x0000000000087805 */ /* 0x000fc6000001ff00 */
[--C-:B------:R-:W-:Y:S01]  /*8a20*/  @!P3 IMAD.X R5, R3, 0x1, R0.reuse, P0 ;  /* 0x000000010305b824 */ /* 0x100fe200000e0600 */
[----:B------:R0:W5:Y:S01]  /*8a30*/  @!P2 LD.E.64 R12, desc[UR42][R14.64] ;  /* 0x0000002a0e0ca980 */ /* 0x000162000c101b00 */
[----:B------:R-:W-:-:S03]  /*8a40*/  @!P3 IMAD.X R7, R7, 0x1, R0, P1 ;  /* 0x000000010707b824 */ /* 0x000fc600008e0600 */
[----:B------:R0:W5:Y:S04]  /*8a50*/  @!P3 LD.E.64 R20, desc[UR42][R4.64] ;  /* 0x0000002a0414b980 */ /* 0x000168000c101b00 */
[----:B------:R0:W5:Y:S02]  /*8a60*/  @!P3 LD.E.64 R8, desc[UR42][R6.64] ;  /* 0x0000002a0608b980 */ /* 0x000164000c101b00 */
.L_x_3699:
[----:B------:R-:W-:Y:S05]  /*8a70*/  BSYNC B1 ;  /* 0x0000000000017941 */ /* 0x000fea0003800000 */
.L_x_3698:
[----:B------:R-:W1:Y:S01]  /*8a80*/  SYNCS.PHASECHK.TRANS64.TRYWAIT P0, [R2+URZ+0x32400], R63 ;  /* 0x0324003f020075a7 */ /* 0x000e62000800017f */
[----:B------:R-:W-:Y:S04]  /*8a90*/  BSSY B1, `(.L_x_3700) ;  /* 0x0000002000017945 */ /* 0x000fe80003800000 */
[----:B-1----:R-:W-:Y:S05]  /*8aa0*/  @!P0 BRA `(.L_x_3701) ;  /* 0x0000033000d88947 */ /* 0x002fea0003800000 */
.L_x_4039:
[----:B------:R-:W-:Y:S05]  /*8ab0*/  BSYNC B1 ;  /* 0x0000000000017941 */ /* 0x000fea0003800000 */
.L_x_3700:
[----:B0--3--:R-:W3:Y:S04]  /*8ac0*/  LDL R7, [R1+0x478] ;  /* 0x0004780001077983 */ /* 0x009ee80000100800 */
[----:B------:R-:W4:Y:S01]  /*8ad0*/  LDL R6, [R1+0x70] ;  /* 0x0000700001067983 */ /* 0x000f220000100800 */
[----:B-----5:R-:W-:Y:S01]  /*8ae0*/  IMAD.MOV.U32 R4, RZ, RZ, R21 ;  /* 0x000000ffff047224 */ /* 0x020fe200078e0015 */
[----:B------:R-:W-:Y:S01]  /*8af0*/  BSSY B1, `(.L_x_3702) ;  /* 0x0000081000017945 */ /* 0x000fe20003800000 */
[----:B------:R-:W-:-:S03]  /*8b00*/  IMAD.MOV.U32 R5, RZ, RZ, R8 ;  /* 0x000000ffff057224 */ /* 0x000fc600078e0008 */
[----:B------:R-:W-:Y:S01]  /*8b10*/  PRMT R14, R4, 0x7610, R14 ;  /* 0x00007610040e7816 */ /* 0x000fe2000000000e */
[----:B------:R-:W-:Y:S01]  /*8b20*/  IMAD.MOV.U32 R4, RZ, RZ, R11 ;  /* 0x000000ffff047224 */ /* 0x000fe200078e000b */
[----:B------:R-:W-:Y:S01]  /*8b30*/  PRMT R44, R5, 0x7610, R44 ;  /* 0x00007610052c7816 */ /* 0x000fe2000000002c */
[----:B------:R-:W-:-:S05]  /*8b40*/  IMAD.MOV.U32 R5, RZ, RZ, R12 ;  /* 0x000000ffff057224 */ /* 0x000fca00078e000c */
[----:B------:R-:W-:Y:S01]  /*8b50*/  PRMT R68, R5, 0x7610, R68 ;  /* 0x0000761005447816 */ /* 0x000fe20000000044 */
[C---:B---3--:R-:W-:Y:S01]  /*8b60*/  IMAD.SHL.U32 R0, R7.reuse, 0x40, RZ ;  /* 0x0000004007007824 */ /* 0x048fe200078e00ff */
[----:B------:R-:W-:Y:S01]  /*8b70*/  LOP3.LUT P1, RZ, R7, 0x4, RZ, 0xc0, !PT ;  /* 0x0000000407ff7812 */ /* 0x000fe2000782c0ff */
[----:B----4-:R-:W-:-:S03]  /*8b80*/  IMAD R6, R6, -0x80, R67 ;  /* 0xffffff8006067824 */ /* 0x010fc600078e0243 */
[----:B--2---:R-:W-:Y:S02]  /*8b90*/  LOP3.LUT R3, R0, 0x1c0, RZ, 0xc0, !PT ;  /* 0x000001c000037812 */ /* 0x004fe400078ec0ff */
[----:B------:R-:W-:Y:S01]  /*8ba0*/  PRMT R67, R4, 0x7610, R67 ;  /* 0x0000761004437816 */ /* 0x000fe20000000043 */
[----:B------:R-:W-:Y:S01]  /*8bb0*/  IMAD.MOV.U32 R4, RZ, RZ, R9 ;  /* 0x000000ffff047224 */ /* 0x000fe200078e0009 */
[----:B------:R-:W-:Y:S02]  /*8bc0*/  LOP3.LUT R0, R3, 0x18, R152, 0xf8, !PT ;  /* 0x0000001803007812 */ /* 0x000fe400078ef898 */
[----:B------:R-:W-:Y:S02]  /*8bd0*/  SHF.R.U32.HI R3, RZ, 0x3, R3 ;  /* 0x00000003ff037819 */ /* 0x000fe40000011603 */
[----:B------:R-:W-:Y:S01]  /*8be0*/  VIMNMX R15, R6, 0x80, PT ;  /* 0x00000080060f7848 */ /* 0x000fe20003fe0100 */
[----:B------:R-:W-:Y:S01]  /*8bf0*/  IMAD.MOV.U32 R6, RZ, RZ, R13 ;  /* 0x000000ffff067224 */ /* 0x000fe200078e000d */
[----:B------:R-:W-:Y:S01]  /*8c00*/  LOP3.LUT R3, R0, R3, RZ, 0x3c, !PT ;  /* 0x0000000300037212 */ /* 0x000fe200078e3cff */
[----:B------:R-:W-:Y:S01]  /*8c10*/  IMAD.MOV.U32 R0, RZ, RZ, R20 ;  /* 0x000000ffff007224 */ /* 0x000fe200078e0014 */
[----:B------:R-:W-:-:S02]  /*8c20*/  ISETP.GE.AND P0, PT, R22, R15, PT ;  /* 0x0000000f1600720c */ /* 0x000fc40003f06270 */
[----:B-1----:R-:W-:Y:S01]  /*8c30*/  PRMT R63, R4, 0x7610, R63 ;  /* 0x00007610043f7816 */ /* 0x002fe2000000003f */
[----:B------:R-:W-:Y:S01]  /*8c40*/  IMAD R3, R180, 0x200, R3 ;  /* 0x00000200b4037824 */ /* 0x000fe200078e0203 */
[----:B------:R-:W-:-:S03]  /*8c50*/  PRMT R66, R6, 0x7610, R66 ;  /* 0x0000761006427816 */ /* 0x000fc60000000042 */
[----:B------:R-:W-:Y:S02]  /*8c60*/  IMAD R2, R3, 0x2, R2 ;  /* 0x0000000203027824 */ /* 0x000fe400078e0202 */
[----:B------:R-:W-:Y:S02]  /*8c70*/  IMAD.MOV.U32 R3, RZ, RZ, R10 ;  /* 0x000000ffff037224 */ /* 0x000fe400078e000a */
[----:B------:R-:W-:-:S03]  /*8c80*/  VIADD R7, R2, 0x18400 ;  /* 0x0001840002077836 */ /* 0x000fc60000000000 */
[----:B------:R-:W-:Y:S01]  /*8c90*/  PRMT R69, R3, 0x7610, R69 ;  /* 0x0000761003457816 */ /* 0x000fe20000000045 */
[----:B------:R-:W-:Y:S02]  /*8ca0*/  VIADD R3, R2, 0x18440 ;  /* 0x0001844002037836 */ /* 0x000fe40000000000 */
[----:B------:R-:W-:Y:S01]  /*8cb0*/  @P1 VIADD R3, R7, 0xffffffc0 ;  /* 0xffffffc007031836 */ /* 0x000fe20000000000 */
[----:B------:R-:W-:Y:S06]  /*8cc0*/  @P0 BRA `(.L_x_3703) ;  /* 0x00000004008c0947 */ /* 0x000fec0003800000 */
[----:B------:R-:W0:Y:S01]  /*8cd0*/  LDC R4, c[0x0][0x3f4] ;  /* 0x0000fd00ff047b82 */ /* 0x000e220000000800 */
[----:B------:R-:W-:Y:S01]  /*8ce0*/  BSSY B2, `(.L_x_3704) ;  /* 0x0000032000027945 */ /* 0x000fe20003800000 */
[-C--:B0-----:R-:W-:Y:S02]  /*8cf0*/  ISETP.GE.AND P0, PT, R154, R4.reuse, PT ;  /* 0x000000049a00720c */ /* 0x081fe40003f06270 */
[----:B------:R-:W-:-:S11]  /*8d00*/  ISETP.GE.AND P1, PT, R159, R4, PT ;  /* 0x000000049f00720c */ /* 0x000fd60003f26270 */
[----:B------:R-:W-:Y:S05]  /*8d10*/  @P0 BRA `(.L_x_3705) ;  /* 0x0000000000b80947 */ /* 0x000fea0003800000 */
[----:B------:R-:W0:Y:S01]  /*8d20*/  LDS.128 R4, [R2+0x18400] ;  /* 0x0184000002047984 */ /* 0x000e220000000c00 */
[----:B------:R-:W-:Y:S02]  /*8d30*/  SHF.R.U32.HI R80, RZ, 0x10, R65 ;  /* 0x00000010ff507819 */ /* 0x000fe40000011641 */
[----:B------:R-:W-:Y:S02]  /*8d40*/  SHF.R.U32.HI R77, RZ, 0x10, R31 ;  /* 0x00000010ff4d7819 */ /* 0x000fe4000001161f */
[----:B------:R-:W-:Y:S02]  /*8d50*/  SHF.R.U64 R79, R64, 0x10, R65 ;  /* 0x00000010404f7819 */ /* 0x000fe40000001241 */
[----:B------:R-:W-:Y:S02]  /*8d60*/  PRMT R80, R69, 0x5432, R80 ;  /* 0x0000543245507816 */ /* 0x000fe40000000050 */
[----:B------:R-:W-:Y:S02]  /*8d70*/  PRMT R77, R78, 0x5410, R77 ;  /* 0x000054104e4d7816 */ /* 0x000fe4000000004d */
[----:B------:R-:W-:-:S02]  /*8d80*/  SHF.R.U64 R76, R30, 0x10, R31 ;  /* 0x000000101e4c7819 */ /* 0x000fc4000000121f */
[----:B------:R-:W-:Y:S01]  /*8d90*/  PRMT R79, R81, 0x5410, R79 ;  /* 0x00005410514f7816 */ /* 0x000fe2000000004f */
[C---:B------:R-:W-:Y:S01]  /*8da0*/  IMAD.U32 R81, R80.reuse, 0x10000, RZ ;  /* 0x0001000050517824 */ /* 0x040fe200078e00ff */
[----:B------:R-:W-:Y:S01]  /*8db0*/  LOP3.LUT R80, R80, 0xffff0000, RZ, 0xc0, !PT ;  /* 0xffff000050507812 */ /* 0x000fe200078ec0ff */
[C---:B------:R-:W-:Y:S01]  /*8dc0*/  IMAD.U32 R78, R77.reuse, 0x10000, RZ ;  /* 0x000100004d4e7824 */ /* 0x040fe200078e00ff */
[----:B------:R-:W-:Y:S02]  /*8dd0*/  LOP3.LUT R77, R77, 0xffff0000, RZ, 0xc0, !PT ;  /* 0xffff00004d4d7812 */ /* 0x000fe400078ec0ff */
[----:B------:R-:W-:Y:S02]  /*8de0*/  PRMT R76, R68, 0x5432, R76 ;  /* 0x00005432444c7816 */ /* 0x000fe4000000004c */
[C---:B0-----:R-:W-:Y:S01]  /*8df0*/  LOP3.LUT R31, R6.reuse, 0xffff0000, RZ, 0xc0, !PT ;  /* 0xffff0000061f7812 */ /* 0x041fe200078ec0ff */
[----:B------:R-:W-:Y:S01]  /*8e00*/  IMAD.U32 R30, R6, 0x10000, RZ ;  /* 0x00010000061e7824 */ /* 0x000fe200078e00ff */
[C---:B------:R-:W-:Y:S01]  /*8e10*/  LOP3.LUT R65, R7.reuse, 0xffff0000, RZ, 0xc0, !PT ;  /* 0xffff000007417812 */ /* 0x040fe200078ec0ff */
[----:B------:R-:W-:-:S02]  /*8e20*/  IMAD.U32 R64, R7, 0x10000, RZ ;  /* 0x0001000007407824 */ /* 0x000fc400078e00ff */
[CC--:B------:R-:W-:Y:S01]  /*8e30*/  FMUL.FTZ R83, R31.reuse, R81.reuse ;  /* 0x000000511f537220 */ /* 0x0c0fe20000410000 */
[----:B------:R-:W-:Y:S01]  /*8e40*/  FMUL.FTZ R82, R31, R78 ;  /* 0x0000004e1f527220 */ /* 0x000fe20000410000 */
[----:B------:R-:W-:Y:S01]  /*8e50*/  FMUL.FTZ R31, R65, R80 ;  /* 0x00000050411f7220 */ /* 0x000fe20000410000 */
[----:B------:R-:W-:Y:S02]  /*8e60*/  IMAD.U32 R6, R4, 0x10000, RZ ;  /* 0x0001000004067824 */ /* 0x000fe400078e00ff */
        /* <DEDUP_REMOVED lines=25> */
.L_x_3705:
[----:B------:R-:W-:Y:S05]  /*9000*/  BSYNC B2 ;  /* 0x0000000000027941 */ /* 0x000fea0003800000 */
.L_x_3704:
[----:B------:R-:W-:Y:S05]  /*9010*/  @P1 BRA `(.L_x_3703) ;  /* 0x0000000000b81947 */ /* 0x000fea0003800000 */
[----:B0-----:R-:W0:Y:S01]  /*9020*/  LDS.128 R4, [R3] ;  /* 0x0000000003047984 */ /* 0x001e220000000c00 */
[----:B------:R-:W-:Y:S02]  /*9030*/  SHF.R.U64 R31, R24, 0x10, R25 ;  /* 0x00000010181f7819 */ /* 0x000fe40000001219 */
[----:B------:R-:W-:Y:S02]  /*9040*/  SHF.R.U64 R24, R28, 0x10, R29 ;  /* 0x000000101c187819 */ /* 0x000fe4000000121d */
[----:B------:R-:W-:Y:S02]  /*9050*/  SHF.R.U32.HI R30, RZ, 0x10, R25 ;  /* 0x00000010ff1e7819 */ /* 0x000fe40000011619 */
[----:B------:R-:W-:Y:S02]  /*9060*/  SHF.R.U32.HI R29, RZ, 0x10, R29 ;  /* 0x00000010ff1d7819 */ /* 0x000fe4000001161d */
[----:B------:R-:W-:Y:S02]  /*9070*/  PRMT R71, R71, 0x5410, R30 ;  /* 0x0000541047477816 */ /* 0x000fe4000000001e */
[----:B------:R-:W-:-:S02]  /*9080*/  PRMT R74, R74, 0x5410, R29 ;  /* 0x000054104a4a7816 */ /* 0x000fc4000000001d */
[----:B------:R-:W-:Y:S01]  /*9090*/  PRMT R70, R70, 0x5410, R31 ;  /* 0x0000541046467816 */ /* 0x000fe2000000001f */
[----:B------:R-:W-:Y:S01]  /*90a0*/  IMAD.U32 R30, R71, 0x10000, RZ ;  /* 0x00010000471e7824 */ /* 0x000fe200078e00ff */
[----:B------:R-:W-:Y:S01]  /*90b0*/  PRMT R75, R75, 0x5410, R24 ;  /* 0x000054104b4b7816 */ /* 0x000fe20000000018 */
[C---:B------:R-:W-:Y:S01]  /*90c0*/  IMAD.U32 R31, R74.reuse, 0x10000, RZ ;  /* 0x000100004a1f7824 */ /* 0x040fe200078e00ff */
[----:B------:R-:W-:Y:S02]  /*90d0*/  LOP3.LUT R74, R74, 0xffff0000, RZ, 0xc0, !PT ;  /* 0xffff00004a4a7812 */ /* 0x000fe400078ec0ff */
[----:B------:R-:W-:Y:S02]  /*90e0*/  LOP3.LUT R71, R71, 0xffff0000, RZ, 0xc0, !PT ;  /* 0xffff000047477812 */ /* 0x000fe400078ec0ff */
[C---:B0-----:R-:W-:Y:S01]  /*90f0*/  LOP3.LUT R25, R6.reuse, 0xffff0000, RZ, 0xc0, !PT ;  /* 0xffff000006197812 */ /* 0x041fe200078ec0ff */
[----:B------:R-:W-:Y:S01]  /*9100*/  IMAD.U32 R24, R6, 0x10000, RZ ;  /* 0x0001000006187824 */ /* 0x000fe200078e00ff */
[C---:B------:R-:W-:Y:S01]  /*9110*/  LOP3.LUT R29, R7.reuse, 0xffff0000, RZ, 0xc0, !PT ;  /* 0xffff0000071d7812 */ /* 0x040fe200078ec0ff */
[----:B------:R-:W-:-:S02]  /*9120*/  IMAD.U32 R28, R7, 0x10000, RZ ;  /* 0x00010000071c7824 */ /* 0x000fc400078e00ff */
[C---:B------:R-:W-:Y:S01]  /*9130*/  FMUL.FTZ R76, R25.reuse, R30 ;  /* 0x0000001e194c7220 */ /* 0x040fe20000410000 */
[-C--:B------:R-:W-:Y:S01]  /*9140*/  FMUL.FTZ R65, R25, R31.reuse ;  /* 0x0000001f19417220 */ /* 0x080fe20000410000 */
[C---:B------:R-:W-:Y:S01]  /*9150*/  FMUL.FTZ R25, R29.reuse, R74 ;  /* 0x0000004a1d197220 */ /* 0x040fe20000410000 */
[----:B------:R-:W-:Y:S02]  /*9160*/  IMAD.U32 R6, R4, 0x10000, RZ ;  /* 0x0001000004067824 */ /* 0x000fe400078e00ff */
[----:B------:R-:W-:Y:S01]  /*9170*/  FFMA.FTZ R77, R24, R31, R76 ;  /* 0x0000001f184d7223 */ /* 0x000fe2000001004c */
[-C--:B------:R-:W-:Y:S01]  /*9180*/  FMUL.FTZ R31, R29, R71.reuse ;  /* 0x000000471d1f7220 */ /* 0x080fe20000410000 */
[----:B------:R-:W-:Y:S01]  /*9190*/  FFMA.FTZ R71, R28, R71, -R25 ;  /* 0x000000471c477223 */ /* 0x000fe20000010819 */
[----:B------:R-:W-:Y:S02]  /*91a0*/  IMAD.U32 R7, R5, 0x10000, RZ ;  /* 0x0001000005077824 */ /* 0x000fe400078e00ff */
[----:B------:R-:W-:Y:S01]  /*91b0*/  FFMA.FTZ R64, R24, R30, -R65 ;  /* 0x0000001e18407223 */ /* 0x000fe20000010841 */
[----:B------:R-:W-:Y:S01]  /*91c0*/  IMAD.U32 R25, R70, 0x10000, RZ ;  /* 0x0001000046197824 */ /* 0x000fe200078e00ff */
[----:B------:R-:W-:Y:S01]  /*91d0*/  LOP3.LUT R4, R4, 0xffff0000, RZ, 0xc0, !PT ;  /* 0xffff000004047812 */ /* 0x000fe200078ec0ff */
[----:B------:R-:W-:Y:S01]  /*91e0*/  IMAD.U32 R29, R75, 0x10000, RZ ;  /* 0x000100004b1d7824 */ /* 0x000fe200078e00ff */
[----:B------:R-:W-:Y:S01]  /*91f0*/  LOP3.LUT R5, R5, 0xffff0000, RZ, 0xc0, !PT ;  /* 0xffff000005057812 */ /* 0x000fe200078ec0ff */
[----:B------:R-:W-:Y:S01]  /*9200*/  FFMA.FTZ R74, R28, R74, R31 ;  /* 0x0000004a1c4a7223 */ /* 0x000fe2000001001f */
[----:B------:R-:W-:Y:S01]  /*9210*/  LOP3.LUT R24, R75, 0xffff0000, RZ, 0xc0, !PT ;  /* 0xffff00004b187812 */ /* 0x000fe200078ec0ff */
[----:B------:R-:W-:Y:S01]  /*9220*/  FMUL.FTZ R31, R4, R29 ;  /* 0x0000001d041f7220 */ /* 0x000fe20000410000 */
[----:B------:R-:W-:Y:S01]  /*9230*/  LOP3.LUT R70, R70, 0xffff0000, RZ, 0xc0, !PT ;  /* 0xffff000046467812 */ /* 0x000fe200078ec0ff */
[----:B------:R-:W-:-:S02]  /*9240*/  FMUL.FTZ R28, R4, R25 ;  /* 0x00000019041c7220 */ /* 0x000fc40000410000 */
[C---:B------:R-:W-:Y:S01]  /*9250*/  FMUL.FTZ R30, R5.reuse, R24 ;  /* 0x00000018051e7220 */ /* 0x040fe20000410000 */
[C---:B------:R-:W-:Y:S01]  /*9260*/  FFMA.FTZ R4, R6.reuse, R25, -R31 ;  /* 0x0000001906047223 */ /* 0x040fe2000001081f */
[-C--:B------:R-:W-:Y:S01]  /*9270*/  FMUL.FTZ R65, R5, R70.reuse ;  /* 0x0000004605417220 */ /* 0x080fe20000410000 */
[----:B------:R-:W-:Y:S01]  /*9280*/  FFMA.FTZ R29, R6, R29, R28 ;  /* 0x0000001d061d7223 */ /* 0x000fe2000001001c */
[----:B------:R-:W-:Y:S01]  /*9290*/  FFMA.FTZ R5, R7, R70, -R30 ;  /* 0x0000004607057223 */ /* 0x000fe2000001081e */
[----:B------:R-:W-:Y:S01]  /*92a0*/  F2FP.BF16.F32.PACK_AB R6, R77, R64 ;  /* 0x000000404d06723e */ /* 0x000fe200000010ff */
[----:B------:R-:W-:Y:S01]  /*92b0*/  FFMA.FTZ R24, R7, R24, R65 ;  /* 0x0000001807187223 */ /* 0x000fe20000010041 */
[----:B------:R-:W-:Y:S02]  /*92c0*/  F2FP.BF16.F32.PACK_AB R7, R74, R71 ;  /* 0x000000474a07723e */ /* 0x000fe400000010ff */
[----:B------:R-:W-:Y:S02]  /*92d0*/  F2FP.BF16.F32.PACK_AB R4, R29, R4 ;  /* 0x000000041d04723e */ /* 0x000fe400000010ff */
[----:B------:R-:W-:-:S05]  /*92e0*/  F2FP.BF16.F32.PACK_AB R5, R24, R5 ;  /* 0x000000051805723e */ /* 0x000fca00000010ff */
[----:B------:R1:W-:Y:S02]  /*92f0*/  STS.128 [R3], R4 ;  /* 0x0000000403007388 */ /* 0x0003e40000000c00 */
.L_x_3703:
[----:B------:R-:W-:Y:S05]  /*9300*/  BSYNC B1 ;  /* 0x0000000000017941 */ /* 0x000fea0003800000 */
.L_x_3702:
[----:B------:R-:W-:-:S13]  /*9310*/  ISETP.GE.AND P0, PT, R156, R15, PT ;  /* 0x0000000f9c00720c */ /* 0x000fda0003f06270 */
[----:B------:R-:W-:Y:S05]  /*9320*/  @P0 BRA `(.L_x_3706) ;  /* 0x0000001800c80947 */ /* 0x000fea0003800000 */
[----:B01----:R-:W0:Y:S01]  /*9330*/  LDC R4, c[0x0][0x3f4] ;  /* 0x0000fd00ff047b82 */ /* 0x003e220000000800 */
[----:B------:R-:W-:Y:S01]  /*9340*/  BSSY B1, `(.L_x_3707) ;  /* 0x0000032000017945 */ /* 0x000fe20003800000 */
[-C--:B0-----:R-:W-:Y:S02]  /*9350*/  ISETP.GE.AND P0, PT, R154, R4.reuse, PT ;  /* 0x000000049a00720c */ /* 0x081fe40003f06270 */
[----:B------:R-:W-:-:S11]  /*9360*/  ISETP.GE.AND P1, PT, R159, R4, PT ;  /* 0x000000049f00720c */ /* 0x000fd60003f26270 */
[----:B------:R-:W-:Y:S05]  /*9370*/  @P0 BRA `(.L_x_3708) ;  /* 0x0000000000b80947 */ /* 0x000fea0003800000 */
[----:B------:R-:W0:Y:S01]  /*9380*/  LDS.128 R4, [R2+0x1a400] ;  /* 0x01a4000002047984 */ /* 0x000e220000000c00 */
[--C-:B------:R-:W-:Y:S02]  /*9390*/  SHF.R.U64 R24, R10, 0x10, R11.reuse ;  /* 0x000000100a187819 */ /* 0x100fe4000000120b */
[----:B------:R-:W-:Y:S02]  /*93a0*/  SHF.R.U32.HI R10, RZ, 0x10, R11 ;  /* 0x00000010ff0a7819 */ /* 0x000fe4000001160b */
[--C-:B------:R-:W-:Y:S02]  /*93b0*/  SHF.R.U64 R11, R12, 0x10, R13.reuse ;  /* 0x000000100c0b7819 */ /* 0x100fe4000000120d */
        /* <DEDUP_REMOVED lines=17> */
[C---:B------:R-:W-:Y:S01]  /*94d0*/  FFMA.FTZ R28, R10.reuse, R15, -R25 ;  /* 0x0000000f0a1c7223 */ /* 0x040fe20000010819 */
[-C--:B------:R-:W-:Y:S01]  /*94e0*/  FMUL.FTZ R15, R13, R67.reuse ;  /* 0x000000430d0f7220 */ /* 0x080fe20000410000 */
[----:B------:R-:W-:Y:S02]  /*94f0*/  IMAD.U32 R7, R5, 0x10000, RZ ;  /* 0x0001000005077824 */ /* 0x000fe400078e00ff */
[----:B------:R-:W-:Y:S01]  /*9500*/  FFMA.FTZ R29, R10, R24, R11 ;  /* 0x000000180a1d7223 */ /* 0x000fe2000001000b */
[----:B------:R-:W-:Y:S01]  /*9510*/  IMAD.U32 R13, R68, 0x10000, RZ ;  /* 0x00010000440d7824 */ /* 0x000fe200078e00ff */
[----:B------:R-:W-:Y:S01]  /*9520*/  LOP3.LUT R4, R4, 0xffff0000, RZ, 0xc0, !PT ;  /* 0xffff000004047812 */ /* 0x000fe200078ec0ff */
[----:B------:R-:W-:Y:S01]  /*9530*/  IMAD.U32 R11, R69, 0x10000, RZ ;  /* 0x00010000450b7824 */ /* 0x000fe200078e00ff */
[----:B------:R-:W-:Y:S01]  /*9540*/  LOP3.LUT R5, R5, 0xffff0000, RZ, 0xc0, !PT ;  /* 0xffff000005057812 */ /* 0x000fe200078ec0ff */
[----:B------:R-:W-:Y:S01]  /*9550*/  FFMA.FTZ R31, R12, R67, -R31 ;  /* 0x000000430c1f7223 */ /* 0x000fe2000001081f */
[----:B------:R-:W-:Y:S01]  /*9560*/  LOP3.LUT R68, R68, 0xffff0000, RZ, 0xc0, !PT ;  /* 0xffff000044447812 */ /* 0x000fe200078ec0ff */
[----:B------:R-:W-:Y:S01]  /*9570*/  FFMA.FTZ R66, R12, R66, R15 ;  /* 0x000000420c427223 */ /* 0x000fe2000001000f */
        /* <DEDUP_REMOVED lines=14> */
.L_x_3708:
[----:B------:R-:W-:Y:S05]  /*9660*/  BSYNC B1 ;  /* 0x0000000000017941 */ /* 0x000fea0003800000 */
.L_x_3707:
[----:B------:R-:W-:Y:S05]  /*9670*/  @P1 BRA `(.L_x_3706) ;  /* 0x0000001400f41947 */ /* 0x000fea0003800000 */
[----:B0-----:R-:W0:Y:S01]  /*9680*/  LDS.128 R4, [R3+0x2000] ;  /* 0x0020000003047984 */ /* 0x001e220000000c00 */
[----:B------:R-:W-:Y:S02]  /*9690*/  SHF.R.U64 R13, R20, 0x10, R21 ;  /* 0x00000010140d7819 */ /* 0x000fe40000001215 */
[----:B------:R-:W-:Y:S02]  /*96a0*/  SHF.R.U64 R11, R8, 0x10, R9 ;  /* 0x00000010080b7819 */ /* 0x000fe40000001209 */
[----:B------:R-:W-:Y:S02]  /*96b0*/  SHF.R.U32.HI R21, RZ, 0x10, R21 ;  /* 0x00000010ff157819 */ /* 0x000fe40000011615 */
[----:B------:R-:W-:Y:S02]  /*96c0*/  SHF.R.U32.HI R8, RZ, 0x10, R9 ;  /* 0x00000010ff087819 */ /* 0x000fe40000011609 */
[----:B------:R-:W-:Y:S02]  /*96d0*/  PRMT R14, R14, 0x5410, R21 ;  /* 0x000054100e0e7816 */ /* 0x000fe40000000015 */
[----:B------:R-:W-:-:S02]  /*96e0*/  PRMT R63, R63, 0x5410, R8 ;  /* 0x000054103f3f7816 */ /* 0x000fc40000000008 */
[----:B------:R-:W-:Y:S02]  /*96f0*/  PRMT R10, R0, 0x5410, R13 ;  /* 0x00005410000a7816 */ /* 0x000fe4000000000d */
[----:B------:R-:W-:Y:S01]  /*9700*/  PRMT R44, R44, 0x5410, R11 ;  /* 0x000054102c2c7816 */ /* 0x000fe2000000000b */
[C---:B------:R-:W-:Y:S01]  /*9710*/  IMAD.U32 R13, R63.reuse, 0x10000, RZ ;  /* 0x000100003f0d7824 */ /* 0x040fe200078e00ff */
[----:B------:R-:W-:Y:S01]  /*9720*/  LOP3.LUT R12, R63, 0xffff0000, RZ, 0xc0, !PT ;  /* 0xffff00003f0c7812 */ /* 0x000fe200078ec0ff */
[C---:B------:R-:W-:Y:S01]  /*9730*/  IMAD.U32 R11, R14.reuse, 0x10000, RZ ;  /* 0x000100000e0b7824 */ /* 0x040fe200078e00ff */
[----:B------:R-:W-:Y:S01]  /*9740*/  LOP3.LUT R14, R14, 0xffff0000, RZ, 0xc0, !PT ;  /* 0xffff00000e0e7812 */ /* 0x000fe200078ec0ff */
[C---:B0-----:R-:W-:Y:S01]  /*9750*/  IMAD.U32 R8, R6.reuse, 0x10000, RZ ;  /* 0x0001000006087824 */ /* 0x041fe200078e00ff */
[----:B------:R-:W-:Y:S01]  /*9760*/  LOP3.LUT R6, R6, 0xffff0000, RZ, 0xc0, !PT ;  /* 0xffff000006067812 */ /* 0x000fe200078ec0ff */
[C---:B------:R-:W-:Y:S01]  /*9770*/  IMAD.U32 R9, R7.reuse, 0x10000, RZ ;  /* 0x0001000007097824 */ /* 0x040fe200078e00ff */
[----:B------:R-:W-:Y:S01]  /*9780*/  LOP3.LUT R7, R7, 0xffff0000, RZ, 0xc0, !PT ;  /* 0xffff000007077812 */ /* 0x000fe200078ec0ff */
[C---:B------:R-:W-:Y:S01]  /*9790*/  IMAD.U32 R0, R4.reuse, 0x10000, RZ ;  /* 0x0001000004007824 */ /* 0x040fe200078e00ff */
[----:B------:R-:W-:Y:S01]  /*97a0*/  LOP3.LUT R2, R4, 0xffff0000, RZ, 0xc0, !PT ;  /* 0xffff000004027812 */ /* 0x000fe200078ec0ff */
[C---:B------:R-:W-:Y:S01]  /*97b0*/  FMUL.FTZ R15, R6.reuse, R13 ;  /* 0x0000000d060f7220 */ /* 0x040fe20000410000 */
[----:B------:R-:W-:Y:S01]  /*97c0*/  FMUL.FTZ R20, R6, R11 ;  /* 0x0000000b06147220 */ /* 0x000fe20000410000 */
[----:B------:R-:W-:Y:S01]  /*97d0*/  FMUL.FTZ R24, R7, R12 ;  /* 0x0000000c07187220 */ /* 0x000fe20000410000 */
[----:B------:R-:W-:-:S02]  /*97e0*/  IMAD.U32 R4, R5, 0x10000, RZ ;  /* 0x0001000005047824 */ /* 0x000fc400078e00ff */
[C---:B------:R-:W-:Y:S01]  /*97f0*/  FFMA.FTZ R6, R8.reuse, R11, -R15 ;  /* 0x0000000b08067223 */ /* 0x040fe2000001080f */
[----:B------:R-:W-:Y:S01]  /*9800*/  FFMA.FTZ R21, R8, R13, R20 ;  /* 0x0000000d08157223 */ /* 0x000fe20000010014 */
[-C--:B------:R-:W-:Y:S01]  /*9810*/  FMUL.FTZ R8, R7, R14.reuse ;  /* 0x0000000e07087220 */ /* 0x080fe20000410000 */
[----:B------:R-:W-:Y:S01]  /*9820*/  IMAD.U32 R11, R44, 0x10000, RZ ;  /* 0x000100002c0b7824 */ /* 0x000fe200078e00ff */
[----:B------:R-:W-:Y:S01]  /*9830*/  LOP3.LUT R5, R5, 0xffff0000, RZ, 0xc0, !PT ;  /* 0xffff000005057812 */ /* 0x000fe200078ec0ff */
[----:B------:R-:W-:Y:S01]  /*9840*/  IMAD.U32 R7, R10, 0x10000, RZ ;  /* 0x000100000a077824 */ /* 0x000fe200078e00ff */
[----:B------:R-:W-:Y:S01]  /*9850*/  LOP3.LUT R44, R44, 0xffff0000, RZ, 0xc0, !PT ;  /* 0xffff00002c2c7812 */ /* 0x000fe200078ec0ff */
[C---:B------:R-:W-:Y:S01]  /*9860*/  FFMA.FTZ R24, R9.reuse, R14, -R24 ;  /* 0x0000000e09187223 */ /* 0x040fe20000010818 */
[----:B------:R-:W-:Y:S01]  /*9870*/  LOP3.LUT R10, R10, 0xffff0000, RZ, 0xc0, !PT ;  /* 0xffff00000a0a7812 */ /* 0x000fe200078ec0ff */
        /* <DEDUP_REMOVED lines=15> */
.L_x_3693:
        /* <DEDUP_REMOVED lines=29> */
[----:B------:R-:W0:Y:S01]  /*9b40*/  LDC R69, c[0x0][0x3f4] ;  /* 0x0000fd00ff457b82 */ /* 0x000e220000000800 */
[----:B------:R-:W1:Y:S01]  /*9b50*/  SHFL.IDX PT, R5, R29, RZ, 0x1c1f ;  /* 0x001c1fff1d057589 */ /* 0x000e6200000e0000 */
[----:B------:R-:W-:-:S03]  /*9b60*/  IMAD R3, R28, R7, RZ ;  /* 0x000000071c037224 */ /* 0x000fc600078e02ff */
[----:B------:R-:W2:Y:S04]  /*9b70*/  SHFL.IDX PT, R4, R31, RZ, 0x1c1f ;  /* 0x001c1fff1f047589 */ /* 0x000ea800000e0000 */
[----:B------:R-:W3:Y:S04]  /*9b80*/  SHFL.IDX PT, R14, R44, RZ, 0x1c1f ;  /* 0x001c1fff2c0e7589 */ /* 0x000ee800000e0000 */
[----:B------:R-:W4:Y:S01]  /*9b90*/  SHFL.IDX PT, R6, R30, RZ, 0x1c1f ;  /* 0x001c1fff1e067589 */ /* 0x000f2200000e0000 */
[----:B0-----:R-:W-:-:S04]  /*9ba0*/  ISETP.GE.AND P0, PT, R152, R69, PT ;  /* 0x000000459800720c */ /* 0x001fc80003f06270 */
[----:B------:R-:W-:-:S13]  /*9bb0*/  ISETP.GE.OR P1, PT, R0, R3, P0 ;  /* 0x000000030000720c */ /* 0x000fda0000726670 */
[C---:B------:R-:W-:Y:S01]  /*9bc0*/  @!P1 IMAD.SHL.U32 R7, R152.reuse, 0x2, RZ ;  /* 0x0000000298079824 */ /* 0x040fe200078e00ff */
[----:B------:R-:W-:-:S04]  /*9bd0*/  @!P1 SHF.L.U64.HI R21, R152, 0x1, R153 ;  /* 0x0000000198159819 */ /* 0x000fc80000010299 */
[----:B-1----:R-:W-:-:S05]  /*9be0*/  @!P1 IADD3 R8, P2, R5, R7, RZ ;  /* 0x0000000705089210 */ /* 0x002fca0007f5e0ff */
[----:B--2---:R-:W-:Y:S01]  /*9bf0*/  @!P1 IMAD.X R9, R4, 0x1, R21, P2 ;  /* 0x0000000104099824 */ /* 0x004fe200010e0615 */
[----:B---3--:R-:W-:-:S05]  /*9c00*/  @!P1 IADD3 R4, P2, R14, R7, RZ ;  /* 0x000000070e049210 */ /* 0x008fca0007f5e0ff */
[----:B----4-:R-:W-:Y:S01]  /*9c10*/  @!P1 IMAD.X R5, R6, 0x1, R21, P2 ;  /* 0x0000000106059824 */ /* 0x010fe200010e0615 */
[----:B------:R-:W2:Y:S05]  /*9c20*/  @!P1 LD.E.128 R8, desc[UR42][R8.64] ;  /* 0x0000002a08089980 */ /* 0x000eaa000c101d00 */
[----:B------:R-:W3:Y:S01]  /*9c30*/  @!P1 LD.E.128 R4, desc[UR42][R4.64] ;  /* 0x0000002a04049980 */ /* 0x000ee2000c101d00 */
[----:B------:R-:W-:Y:S02]  /*9c40*/  CS2R R24, SRZ ;  /* 0x0000000000187805 */ /* 0x000fe4000001ff00 */
[----:B------:R-:W-:Y:S02]  /*9c50*/  CS2R R20, SRZ ;  /* 0x0000000000147805 */ /* 0x000fe4000001ff00 */
[----:B------:R-:W-:Y:S01]  /*9c60*/  CS2R R64, SRZ ;  /* 0x0000000000407805 */ /* 0x000fe2000001ff00 */
[----:B------:R-:W0:Y:S01]  /*9c70*/  SHFL.IDX PT, R29, R29, 0x1, 0x1c1f ;  /* 0x003c1f001d1d7f89 */ /* 0x000e2200000e0000 */
[----:B------:R-:W-:-:S03]  /*9c80*/  CS2R R66, SRZ ;  /* 0x0000000000427805 */ /* 0x000fc6000001ff00 */
[----:B------:R-:W1:Y:S04]  /*9c90*/  SHFL.IDX PT, R28, R31, 0x1, 0x1c1f ;  /* 0x003c1f001f1c7f89 */ /* 0x000e6800000e0000 */
[----:B------:R-:W4:Y:S04]  /*9ca0*/  SHFL.IDX PT, R30, R30, 0x1, 0x1c1f ;  /* 0x003c1f001e1e7f89 */ /* 0x000f2800000e0000 */
[----:B------:R5:W0:Y:S01]  /*9cb0*/  SHFL.IDX PT, R14, R44, 0x1, 0x1c1f ;  /* 0x003c1f002c0e7f89 */ /* 0x000a2200000e0000 */
[----:B--2---:R-:W-:Y:S02]  /*9cc0*/  @!P1 IMAD.MOV.U32 R24, RZ, RZ, R10 ;  /* 0x000000ffff189224 */ /* 0x004fe400078e000a */
[----:B------:R-:W-:-:S02]  /*9cd0*/  @!P1 IMAD.MOV.U32 R25, RZ, RZ, R11 ;  /* 0x000000ffff199224 */ /* 0x000fc400078e000b */
[----:B------:R-:W-:Y:S02]  /*9ce0*/  @!P1 IMAD.MOV.U32 R20, RZ, RZ, R8 ;  /* 0x000000ffff149224 */ /* 0x000fe400078e0008 */
[----:B------:R-:W-:Y:S02]  /*9cf0*/  @!P1 IMAD.MOV.U32 R21, RZ, RZ, R9 ;  /* 0x000000ffff159224 */ /* 0x000fe400078e0009 */
[----:B---3--:R-:W-:Y:S02]  /*9d00*/  @!P1 IMAD.MOV.U32 R64, RZ, RZ, R4 ;  /* 0x000000ffff409224 */ /* 0x008fe400078e0004 */
[----:B------:R-:W-:Y:S02]  /*9d10*/  @!P1 IMAD.MOV.U32 R65, RZ, RZ, R5 ;  /* 0x000000ffff419224 */ /* 0x000fe400078e0005 */
[----:B------:R-:W-:Y:S02]  /*9d20*/  @!P1 IMAD.MOV.U32 R66, RZ, RZ, R6 ;  /* 0x000000ffff429224 */ /* 0x000fe400078e0006 */
[----:B------:R-:W-:-:S02]  /*9d30*/  @!P1 IMAD.MOV.U32 R67, RZ, RZ, R7 ;  /* 0x000000ffff439224 */ /* 0x000fc400078e0007 */
[----:B------:R-:W-:Y:S02]  /*9d40*/  IMAD.MOV.U32 R8, RZ, RZ, R24 ;  /* 0x000000ffff087224 */ /* 0x000fe400078e0018 */
[----:B------:R-:W-:Y:S02]  /*9d50*/  IMAD.MOV.U32 R9, RZ, RZ, R25 ;  /* 0x000000ffff097224 */ /* 0x000fe400078e0019 */
        /* <DEDUP_REMOVED lines=9> */
[----:B-----5:R-:W-:Y:S01]  /*9df0*/  PRMT R44, R44, 0x5410, R4 ;  /* 0x000054102c2c7816 */ /* 0x020fe20000000004 */
[----:B------:R-:W-:Y:S01]  /*9e00*/  IMAD.MOV.U32 R7, RZ, RZ, R67 ;  /* 0x000000ffff077224 */ /* 0x000fe200078e0043 */
[----:B------:R-:W-:-:S02]  /*9e10*/  PRMT R75, R75, 0x5410, R5 ;  /* 0x000054104b4b7816 */ /* 0x000fc40000000005 */
[----:B------:R-:W-:Y:S02]  /*9e20*/  CS2R R8, SRZ ;  /* 0x0000000000087805 */ /* 0x000fe4000001ff00 */
[----:B------:R-:W-:Y:S02]  /*9e30*/  PRMT R80, R6, 0x7610, R80 ;  /* 0x0000761006507816 */ /* 0x000fe40000000050 */
[----:B01--4-:R-:W-:-:S07]  /*9e40*/  PRMT R76, R76, 0x5410, R7 ;  /* 0x000054104c4c7816 */ /* 0x013fce0000000007 */
.L_x_4049:
[----:B------:R-:W2:Y:S01]  /*9e50*/  LDL R5, [R1+0x224] ;  /* 0x0002240001057983 */ /* 0x000ea20000100800 */
[----:B------:R-:W-:Y:S01]  /*9e60*/  VIADD R0, R0, 0x40 ;  /* 0x0000004000007836 */ /* 0x000fe20000000000 */
[----:B------:R-:W-:Y:S01]  /*9e70*/  BSSY B1, `(.L_x_3710) ;  /* 0x0000016000017945 */ /* 0x000fe20003800000 */
[----:B------:R-:W-:Y:S02]  /*9e80*/  CS2R R10, SRZ ;  /* 0x00000000000a7805 */ /* 0x000fe4000001ff00 */
[----:B------:R-:W-:Y:S02]  /*9e90*/  CS2R R6, SRZ ;  /* 0x0000000000067805 */ /* 0x000fe4000001ff00 */
[----:B------:R-:W-:Y:S02]  /*9ea0*/  ISETP.GE.AND P1, PT, R0, R3, PT ;  /* 0x000000030000720c */ /* 0x000fe40003f26270 */
[----:B--2---:R-:W-:-:S04]  /*9eb0*/  LEA.HI R4, R5, R5, RZ, 0x1 ;  /* 0x0000000505047211 */ /* 0x004fc800078f08ff */
        /* <DEDUP_REMOVED lines=11> */
[-C--:B------:R-:W-:Y:S02]  /*9f70*/  IADD3 R4, P1, R29, R8.reuse, RZ ;  /* 0x000000081d047210 */ /* 0x080fe40007f3e0ff */
[----:B------:R-:W-:-:S03]  /*9f80*/  IADD3 R8, P2, R14, R8, RZ ;  /* 0x000000080e087210 */ /* 0x000fc60007f5e0ff */
[--C-:B------:R-:W-:Y:S02]  /*9f90*/  IMAD.X R5, R28, 0x1, R7.reuse, P1 ;  /* 0x000000011c057824 */ /* 0x100fe400008e0607 */
[----:B------:R-:W-:-:S04]  /*9fa0*/  IMAD.X R9, R30, 0x1, R7, P2 ;  /* 0x000000011e097824 */ /* 0x000fc800010e0607 */
[----:B------:R-:W5:Y:S04]  /*9fb0*/  LD.E.128 R4, desc[UR42][R4.64] ;  /* 0x0000002a04047980 */ /* 0x000f68000c101d00 */
[----:B------:R-:W5:Y:S02]  /*9fc0*/  LD.E.128 R8, desc[UR42][R8.64] ;  /* 0x0000002a08087980 */ /* 0x000f64000c101d00 */
.L_x_3711:
[----:B------:R-:W-:Y:S05]  /*9fd0*/  BSYNC B1 ;  /* 0x0000000000017941 */ /* 0x000fea0003800000 */
.L_x_3710:
[----:B------:R-:W0:Y:S01]  /*9fe0*/  SYNCS.PHASECHK.TRANS64.TRYWAIT P1, [R2+URZ+0x32400], R13 ;  /* 0x0324000d020075a7 */ /* 0x000e22000802017f */
[----:B------:R-:W-:Y:S04]  /*9ff0*/  BSSY B1, `(.L_x_3712) ;  /* 0x0000002000017945 */ /* 0x000fe80003800000 */
[----:B0-----:R-:W-:Y:S05]  /*a000*/  @!P1 BRA `(.L_x_3713) ;  /* 0x0000032000fc9947 */ /* 0x001fea0003800000 */
.L_x_4050:
[----:B------:R-:W-:Y:S05]  /*a010*/  BSYNC B1 ;  /* 0x0000000000017941 */ /* 0x000fea0003800000 */
.L_x_3712:
[----:B------:R-:W2:Y:S01]  /*a020*/  LDL R0, [R1+0x70] ;  /* 0x0000700001007983 */ /* 0x000ea20000100800 */
[----:B-----5:R-:W-:Y:S01]  /*a030*/  IMAD.MOV.U32 R12, RZ, RZ, R9 ;  /* 0x000000ffff0c7224 */ /* 0x020fe200078e0009 */
[----:B------:R-:W-:Y:S01]  /*a040*/  BSSY B1, `(.L_x_3714) ;  /* 0x000007b000017945 */ /* 0x000fe20003800000 */
[----:B0-----:R-:W-:Y:S02]  /*a050*/  IMAD.MOV.U32 R13, RZ, RZ, R4 ;  /* 0x000000ffff0d7224 */ /* 0x001fe400078e0004 */
[----:B------:R-:W-:Y:S01]  /*a060*/  IMAD.MOV.U32 R14, RZ, RZ, R5 ;  /* 0x000000ffff0e7224 */ /* 0x000fe200078e0005 */
[----:B------:R-:W-:Y:S01]  /*a070*/  PRMT R44, R12, 0x7610, R44 ;  /* 0x000076100c2c7816 */ /* 0x000fe2000000002c */
[----:B------:R-:W-:Y:S01]  /*a080*/  IMAD.MOV.U32 R12, RZ, RZ, R11 ;  /* 0x000000ffff0c7224 */ /* 0x000fe200078e000b */
[----:B------:R-:W-:Y:S01]  /*a090*/  PRMT R78, R13, 0x7610, R78 ;  /* 0x000076100d4e7816 */ /* 0x000fe2000000004e */
[----:B------:R-:W-:Y:S01]  /*a0a0*/  IMAD.MOV.U32 R70, RZ, RZ, R7 ;  /* 0x000000ffff467224 */ /* 0x000fe200078e0007 */
[----:B------:R-:W-:-:S02]  /*a0b0*/  PRMT R77, R14, 0x7610, R77 ;  /* 0x000076100e4d7816 */ /* 0x000fc4000000004d */
[----:B------:R-:W-:Y:S01]  /*a0c0*/  PRMT R76, R12, 0x7610, R76 ;  /* 0x000076100c4c7816 */ /* 0x000fe2000000004c */
[----:B--2---:R-:W-:Y:S02]  /*a0d0*/  IMAD R3, R0, -0x80, R3 ;  /* 0xffffff8000037824 */ /* 0x004fe400078e0203 */
[----:B------:R-:W-:-:S03]  /*a0e0*/  IMAD.MOV.U32 R0, RZ, RZ, R8 ;  /* 0x000000ffff007224 */ /* 0x000fc600078e0008 */
[----:B------:R-:W-:-:S04]  /*a0f0*/  VIMNMX R3, R3, 0x80, PT ;  /* 0x0000008003037848 */ /* 0x000fc80003fe0100 */
[-C--:B------:R-:W-:Y:S02]  /*a100*/  ISETP.GE.OR P1, PT, R22, R3.reuse, P0 ;  /* 0x000000031600720c */ /* 0x080fe40000726670 */
[----:B------:R-:W-:Y:S01]  /*a110*/  ISETP.GE.OR P0, PT, R156, R3, P0 ;  /* 0x000000039c00720c */ /* 0x000fe20000706670 */
[----:B------:R-:W-:-:S05]  /*a120*/  IMAD.MOV.U32 R3, RZ, RZ, R10 ;  /* 0x000000ffff037224 */ /* 0x000fca00078e000a */
[----:B------:R-:W-:Y:S01]  /*a130*/  PRMT R75, R3, 0x7610, R75 ;  /* 0x00007610034b7816 */ /* 0x000fe2000000004b */
[----:B------:R-:W-:-:S04]  /*a140*/  IMAD.MOV.U32 R3, RZ, RZ, R6 ;  /* 0x000000ffff037224 */ /* 0x000fc800078e0006 */
[----:B------:R-:W-:Y:S05]  /*a150*/  @P1 BRA `(.L_x_3715) ;  /* 0x0000000400a41947 */ /* 0x000fea0003800000 */
[----:B------:R-:W2:Y:S01]  /*a160*/  LDL R15, [R1+0x478] ;  /* 0x00047800010f7983 */ /* 0x000ea20000100800 */
[----:B------:R-:W-:Y:S01]  /*a170*/  IMAD.IADD R14, R152, 0x1, R69 ;  /* 0x00000001980e7824 */ /* 0x000fe200078e0245 */
[----:B------:R-:W-:Y:S02]  /*a180*/  SHF.R.U64 R79, R20, 0x10, R21 ;  /* 0x00000010144f7819 */ /* 0x000fe40000001215 */
[----:B------:R-:W-:Y:S02]  /*a190*/  SHF.R.U64 R82, R64, 0x10, R65 ;  /* 0x0000001040527819 */ /* 0x000fe40000001241 */
[--C-:B------:R-:W-:Y:S02]  /*a1a0*/  SHF.R.U64 R20, R24, 0x10, R25.reuse ;  /* 0x0000001018147819 */ /* 0x100fe40000001219 */
[----:B------:R-:W-:Y:S02]  /*a1b0*/  SHF.R.U32.HI R25, RZ, 0x10, R25 ;  /* 0x00000010ff197819 */ /* 0x000fe40000011619 */
[----:B------:R-:W-:-:S02]  /*a1c0*/  PRMT R82, R44, 0x5432, R82 ;  /* 0x000054322c527816 */ /* 0x000fc40000000052 */
[----:B------:R-:W-:Y:S02]  /*a1d0*/  SHF.R.U32.HI R81, RZ, 0x10, R21 ;  /* 0x00000010ff517819 */ /* 0x000fe40000011615 */
[----:B------:R-:W-:Y:S02]  /*a1e0*/  SHF.R.U64 R85, R66, 0x10, R67 ;  /* 0x0000001042557819 */ /* 0x000fe40000001243 */
[----:B------:R-:W-:Y:S01]  /*a1f0*/  PRMT R79, R83, 0x5410, R79 ;  /* 0x00005410534f7816 */ /* 0x000fe2000000004f */
[----:B------:R-:W-:Y:S01]  /*a200*/  IMAD.U32 R83, R82, 0x10000, RZ ;  /* 0x0001000052537824 */ /* 0x000fe200078e00ff */
[----:B------:R-:W-:Y:S02]  /*a210*/  PRMT R63, R63, 0x5410, R20 ;  /* 0x000054103f3f7816 */ /* 0x000fe40000000014 */
[----:B------:R-:W-:Y:S02]  /*a220*/  PRMT R68, R68, 0x5410, R25 ;  /* 0x0000541044447816 */ /* 0x000fe40000000019 */
[----:B------:R-:W-:-:S02]  /*a230*/  SHF.R.U32.HI R84, RZ, 0x10, R65 ;  /* 0x00000010ff547819 */ /* 0x000fc40000011641 */
[----:B------:R-:W-:Y:S01]  /*a240*/  PRMT R85, R80, 0x5410, R85 ;  /* 0x0000541050557816 */ /* 0x000fe20000000055 */
[----:B------:R-:W-:Y:S01]  /*a250*/  IMAD.U32 R80, R79, 0x10000, RZ ;  /* 0x000100004f507824 */ /* 0x000fe200078e00ff */
[----:B------:R-:W-:Y:S02]  /*a260*/  PRMT R81, R87, 0x5410, R81 ;  /* 0x0000541057517816 */ /* 0x000fe40000000051 */
[----:B------:R-:W-:Y:S02]  /*a270*/  LOP3.LUT R82, R82, 0xffff0000, RZ, 0xc0, !PT ;  /* 0xffff000052527812 */ /* 0x000fe400078ec0ff */
[----:B------:R-:W-:Y:S02]  /*a280*/  PRMT R84, R75, 0x5432, R84 ;  /* 0x000054324b547816 */ /* 0x000fe40000000054 */
[----:B------:R-:W-:Y:S02]  /*a290*/  LOP3.LUT R79, R79, 0xffff0000, RZ, 0xc0, !PT ;  /* 0xffff00004f4f7812 */ /* 0x000fe400078ec0ff */
[----:B------:R-:W-:-:S04]  /*a2a0*/  SHF.R.U32.HI R86, RZ, 0x10, R67 ;  /* 0x00000010ff567819 */ /* 0x000fc80000011643 */
[----:B------:R-:W-:Y:S01]  /*a2b0*/  PRMT R86, R76, 0x5432, R86 ;  /* 0x000054324c567816 */ /* 0x000fe20000000056 */
[----:B--2---:R-:W-:-:S05]  /*a2c0*/  IMAD.SHL.U32 R12, R15, 0x40, RZ ;  /* 0x000000400f0c7824 */ /* 0x004fca00078e00ff */
[----:B------:R-:W-:-:S04]  /*a2d0*/  LOP3.LUT R15, R12, 0x1c0, RZ, 0xc0, !PT ;  /* 0x000001c00c0f7812 */ /* 0x000fc800078ec0ff */
[C---:B------:R-:W-:Y:S02]  /*a2e0*/  LOP3.LUT R12, R15.reuse, 0x38, R152, 0xf8, !PT ;  /* 0x000000380f0c7812 */ /* 0x040fe400078ef898 */
[----:B------:R-:W-:Y:S02]  /*a2f0*/  SHF.R.U32.HI R29, RZ, 0x3, R15 ;  /* 0x00000003ff1d7819 */ /* 0x000fe4000001160f */
[----:B------:R-:W-:Y:S02]  /*a300*/  LOP3.LUT R14, R15, 0x38, R14, 0xf8, !PT ;  /* 0x000000380f0e7812 */ /* 0x000fe400078ef80e */
[-C--:B------:R-:W-:Y:S02]  /*a310*/  LOP3.LUT R13, R12, R29.reuse, RZ, 0x3c, !PT ;  /* 0x0000001d0c0d7212 */ /* 0x080fe400078e3cff */
[----:B------:R-:W-:-:S03]  /*a320*/  LOP3.LUT R15, R14, R29, RZ, 0x3c, !PT ;  /* 0x0000001d0e0f7212 */ /* 0x000fc600078e3cff */
[C---:B------:R-:W-:Y:S02]  /*a330*/  IMAD R13, R180.reuse, 0x200, R13 ;  /* 0x00000200b40d7824 */ /* 0x040fe400078e020d */
[----:B------:R-:W-:Y:S02]  /*a340*/  IMAD R29, R180, 0x200, R15 ;  /* 0x00000200b41d7824 */ /* 0x000fe400078e020f */
[--C-:B------:R-:W-:Y:S02]  /*a350*/  IMAD R71, R13, 0x2, R2.reuse ;  /* 0x000000020d477824 */ /* 0x100fe400078e0202 */
[----:B------:R-:W-:-:S03]  /*a360*/  IMAD R74, R29, 0x2, R2 ;  /* 0x000000021d4a7824 */ /* 0x000fc600078e0202 */
[----:B------:R-:W0:Y:S04]  /*a370*/  LDS.128 R12, [R71+0x18400] ;  /* 0x01840000470c7984 */ /* 0x000e280000000c00 */
[----:B------:R-:W1:Y:S01]  /*a380*/  LDS.128 R28, [R74+0x18400] ;  /* 0x018400004a1c7984 */ /* 0x000e620000000c00 */
        /* <DEDUP_REMOVED lines=12> */
[C---:B------:R-:W-:Y:S01]  /*a450*/  FMUL.FTZ R88, R28.reuse, R82 ;  /* 0x000000521c587220 */ /* 0x040fe20000410000 */
[----:B------:R-:W-:Y:S01]  /*a460*/  FMUL.FTZ R28, R28, R79 ;  /* 0x0000004f1c1c7220 */ /* 0x000fe20000410000 */
[----:B------:R-:W-:Y:S01]  /*a470*/  FFMA.FTZ R87, R20, R80, -R87 ;  /* 0x0000005014577223 */ /* 0x000fe20000010857 */
[----:B------:R-:W-:-:S02]  /*a480*/  IMAD.U32 R80, R84, 0x10000, RZ ;  /* 0x0001000054507824 */ /* 0x000fc400078e00ff */
[----:B------:R-:W-:Y:S01]  /*a490*/  FFMA.FTZ R83, R20, R83, R15 ;  /* 0x0000005314537223 */ /* 0x000fe2000001000f */
[----:B------:R-:W-:Y:S02]  /*a4a0*/  IMAD.U32 R15, R81, 0x10000, RZ ;  /* 0x00010000510f7824 */ /* 0x000fe400078e00ff */
[----:B------:R-:W-:Y:S01]  /*a4b0*/  FFMA.FTZ R88, R21, R79, -R88 ;  /* 0x0000004f15587223 */ /* 0x000fe20000010858 */
[-C--:B------:R-:W-:Y:S01]  /*a4c0*/  FMUL.FTZ R79, R65, R80.reuse ;  /* 0x00000050414f7220 */ /* 0x080fe20000410000 */
[----:B------:R-:W-:Y:S01]  /*a4d0*/  IMAD.U32 R24, R13, 0x10000, RZ ;  /* 0x000100000d187824 */ /* 0x000fe200078e00ff */
[----:B------:R-:W-:Y:S01]  /*a4e0*/  LOP3.LUT R84, R84, 0xffff0000, RZ, 0xc0, !PT ;  /* 0xffff000054547812 */ /* 0x000fe200078ec0ff */
[-C--:B------:R-:W-:Y:S01]  /*a4f0*/  FMUL.FTZ R65, R65, R15.reuse ;  /* 0x0000000f41417220 */ /* 0x080fe20000410000 */
[----:B------:R-:W-:Y:S01]  /*a500*/  LOP3.LUT R13, R13, 0xffff0000, RZ, 0xc0, !PT ;  /* 0xffff00000d0d7812 */ /* 0x000fe200078ec0ff */
[C---:B------:R-:W-:Y:S01]  /*a510*/  FFMA.FTZ R79, R24.reuse, R15, -R79 ;  /* 0x0000000f184f7223 */ /* 0x040fe2000001084f */
        /* <DEDUP_REMOVED lines=9> */
[----:B------:R-:W-:Y:S01]  /*a5b0*/  FFMA.FTZ R82, R13, R84, R82 ;  /* 0x000000540d527223 */ /* 0x000fe20000010052 */
[----:B------:R-:W-:Y:S02]  /*a5c0*/  IMAD.U32 R15, R63, 0x10000, RZ ;  /* 0x000100003f0f7824 */ /* 0x000fe400078e00ff */
[----:B------:R-:W-:Y:S01]  /*a5d0*/  FMUL.FTZ R90, R66, R21 ;  /* 0x00000015425a7220 */ /* 0x000fe20000410000 */
[----:B------:R-:W-:Y:S01]  /*a5e0*/  IMAD.U32 R24, R86, 0x10000, RZ ;  /* 0x0001000056187824 */ /* 0x000fe200078e00ff */
[----:B------:R-:W-:Y:S01]  /*a5f0*/  LOP3.LUT R30, R30, 0xffff0000, RZ, 0xc0, !PT ;  /* 0xffff00001e1e7812 */ /* 0x000fe200078ec0ff */
[----:B------:R-:W-:Y:S01]  /*a600*/  IMAD.U32 R20, R68, 0x10000, RZ ;  /* 0x0001000044147824 */ /* 0x000fe200078e00ff */
[----:B------:R-:W-:Y:S01]  /*a610*/  LOP3.LUT R31, R31, 0xffff0000, RZ, 0xc0, !PT ;  /* 0xffff00001f1f7812 */ /* 0x000fe200078ec0ff */
[-C--:B------:R-:W-:Y:S01]  /*a620*/  FMUL.FTZ R66, R66, R15.reuse ;  /* 0x0000000f42427220 */ /* 0x080fe20000410000 */
[----:B------:R-:W-:Y:S01]  /*a630*/  FMUL.FTZ R13, R67, R24 ;  /* 0x00000018430d7220 */ /* 0x000fe20000410000 */
[----:B------:R-:W-:Y:S01]  /*a640*/  LOP3.LUT R85, R85, 0xffff0000, RZ, 0xc0, !PT ;  /* 0xffff000055557812 */ /* 0x000fe200078ec0ff */
[C---:B------:R-:W-:Y:S01]  /*a650*/  FFMA.FTZ R90, R25.reuse, R15, -R90 ;  /* 0x0000000f195a7223 */ /* 0x040fe2000001085a */
[----:B------:R-:W-:Y:S01]  /*a660*/  LOP3.LUT R86, R86, 0xffff0000, RZ, 0xc0, !PT ;  /* 0xffff000056567812 */ /* 0x000fe200078ec0ff */
[----:B------:R-:W-:Y:S01]  /*a670*/  FFMA.FTZ R66, R25, R21, R66 ;  /* 0x0000001519427223 */ /* 0x000fe20000010042 */
[----:B------:R-:W-:Y:S01]  /*a680*/  LOP3.LUT R63, R63, 0xffff0000, RZ, 0xc0, !PT ;  /* 0xffff00003f3f7812 */ /* 0x000fe200078ec0ff */
[----:B------:R-:W-:Y:S01]  /*a690*/  FFMA.FTZ R15, R64, R20, -R13 ;  /* 0x00000014400f7223 */ /* 0x000fe2000001080d */
[----:B------:R-:W-:Y:S01]  /*a6a0*/  LOP3.LUT R68, R68, 0xffff0000, RZ, 0xc0, !PT ;  /* 0xffff000044447812 */ /* 0x000fe200078ec0ff */
[C---:B------:R-:W-:Y:S01]  /*a6b0*/  FMUL.FTZ R13, R30.reuse, R85 ;  /* 0x000000551e0d7220 */ /* 0x040fe20000410000 */
        /* <DEDUP_REMOVED lines=19> */
.L_x_3715:
[----:B------:R-:W-:Y:S05]  /*a7f0*/  BSYNC B1 ;  /* 0x0000000000017941 */ /* 0x000fea0003800000 */
.L_x_3714:
[----:B------:R-:W-:Y:S02]  /*a800*/  PRMT R0, R0, 0x5410, R3 ;  /* 0x0000541000007816 */ /* 0x000fe40000000003 */
[----:B------:R-:W-:Y:S01]  /*a810*/  PRMT R21, R21, 0x5410, R70 ;  /* 0x0000541015157816 */ /* 0x000fe20000000046 */
[----:B------:R-:W-:Y:S06]  /*a820*/  @P0 BRA `(.L_x_3706) ;  /* 0x0000000400880947 */ /* 0x000fec0003800000 */
[----:B------:R-:W2:Y:S01]  /*a830*/  LDL R66, [R1+0x510] ;  /* 0x0005100001427983 */ /* 0x000ea20000100800 */
[----:B------:R-:W-:Y:S01]  /*a840*/  IMAD.IADD R69, R152, 0x1, R69 ;  /* 0x0000000198457824 */ /* 0x000fe200078e0245 */
[--C-:B------:R-:W-:Y:S02]  /*a850*/  SHF.R.U64 R25, R8, 0x10, R9.reuse ;  /* 0x0000001008197819 */ /* 0x100fe40000001209 */
[----:B------:R-:W-:Y:S02]  /*a860*/  SHF.R.U32.HI R9, RZ, 0x10, R9 ;  /* 0x00000010ff097819 */ /* 0x000fe40000011609 */
[----:B0-----:R-:W-:Y:S02]  /*a870*/  LOP3.LUT R12, R190, 0x38, R69, 0xf8, !PT ;  /* 0x00000038be0c7812 */ /* 0x001fe400078ef845 */
[----:B------:R-:W-:Y:S02]  /*a880*/  PRMT R25, R0, 0x5410, R25 ;  /* 0x0000541000197816 */ /* 0x000fe40000000019 */
[----:B------:R-:W-:-:S02]  /*a890*/  LOP3.LUT R3, R12, R191, RZ, 0x3c, !PT ;  /* 0x000000bf0c037212 */ /* 0x000fc400078e3cff */
[--C-:B------:R-:W-:Y:S02]  /*a8a0*/  SHF.R.U64 R20, R6, 0x10, R7.reuse ;  /* 0x0000001006147819 */ /* 0x100fe40000001207 */
[----:B------:R-:W-:Y:S01]  /*a8b0*/  SHF.R.U32.HI R24, RZ, 0x10, R7 ;  /* 0x00000010ff187819 */ /* 0x000fe20000011607 */
[----:B------:R-:W-:Y:S01]  /*a8c0*/  IMAD.IADD R3, R192, 0x1, R3 ;  /* 0x00000001c0037824 */ /* 0x000fe200078e0203 */
[----:B------:R-:W-:Y:S02]  /*a8d0*/  PRMT R44, R44, 0x5410, R9 ;  /* 0x000054102c2c7816 */ /* 0x000fe40000000009 */
[--C-:B------:R-:W-:Y:S01]  /*a8e0*/  SHF.R.U32.HI R64, RZ, 0x10, R5.reuse ;  /* 0x00000010ff407819 */ /* 0x100fe20000011605 */
[----:B------:R-:W-:Y:S01]  /*a8f0*/  IMAD R2, R3, 0x2, R2 ;  /* 0x0000000203027824 */ /* 0x000fe200078e0202 */
[----:B------:R-:W-:Y:S02]  /*a900*/  SHF.R.U64 R3, R4, 0x10, R5 ;  /* 0x0000001004037819 */ /* 0x000fe40000001205 */
[----:B------:R-:W-:-:S02]  /*a910*/  SHF.R.U64 R4, R10, 0x10, R11 ;  /* 0x000000100a047819 */ /* 0x000fc4000000120b */
[----:B------:R-:W0:Y:S01]  /*a920*/  LDS.128 R28, [R2+0x18400] ;  /* 0x01840000021c7984 */ /* 0x000e220000000c00 */
[----:B------:R-:W-:Y:S02]  /*a930*/  PRMT R78, R78, 0x5410, R3 ;  /* 0x000054104e4e7816 */ /* 0x000fe40000000003 */
[----:B------:R-:W-:Y:S02]  /*a940*/  SHF.R.U32.HI R11, RZ, 0x10, R11 ;  /* 0x00000010ff0b7819 */ /* 0x000fe4000001160b */
[----:B------:R-:W-:Y:S02]  /*a950*/  PRMT R20, R0, 0x5432, R20 ;  /* 0x0000543200147816 */ /* 0x000fe40000000014 */
[----:B------:R-:W-:Y:S01]  /*a960*/  PRMT R24, R21, 0x5432, R24 ;  /* 0x0000543215187816 */ /* 0x000fe20000000018 */
[----:B------:R-:W-:Y:S01]  /*a970*/  IMAD.U32 R21, R78, 0x10000, RZ ;  /* 0x000100004e157824 */ /* 0x000fe200078e00ff */
[----:B------:R-:W-:Y:S02]  /*a980*/  PRMT R75, R75, 0x5410, R4 ;  /* 0x000054104b4b7816 */ /* 0x000fe40000000004 */
[----:B------:R-:W-:-:S02]  /*a990*/  PRMT R76, R76, 0x5410, R11 ;  /* 0x000054104c4c7816 */ /* 0x000fc4000000000b */
[----:B------:R-:W-:Y:S02]  /*a9a0*/  PRMT R77, R77, 0x5410, R64 ;  /* 0x000054104d4d7816 */ /* 0x000fe40000000040 */
[----:B------:R-:W-:Y:S01]  /*a9b0*/  LOP3.LUT R78, R78, 0xffff0000, RZ, 0xc0, !PT ;  /* 0xffff00004e4e7812 */ /* 0x000fe200078ec0ff */
[----:B------:R-:W-:Y:S02]  /*a9c0*/  IMAD.U32 R64, R76, 0x10000, RZ ;  /* 0x000100004c407824 */ /* 0x000fe400078e00ff */
[C---:B0-----:R-:W-:Y:S01]  /*a9d0*/  IMAD.U32 R8, R28.reuse, 0x10000, RZ ;  /* 0x000100001c087824 */ /* 0x041fe200078e00ff */
[----:B------:R-:W-:Y:S01]  /*a9e0*/  LOP3.LUT R9, R28, 0xffff0000, RZ, 0xc0, !PT ;  /* 0xffff00001c097812 */ /* 0x000fe200078ec0ff */
[C---:B------:R-:W-:Y:S01]  /*a9f0*/  IMAD.U32 R10, R29.reuse, 0x10000, RZ ;  /* 0x000100001d0a7824 */ /* 0x040fe200078e00ff */
[----:B------:R-:W-:Y:S01]  /*aa00*/  LOP3.LUT R28, R29, 0xffff0000, RZ, 0xc0, !PT ;  /* 0xffff00001d1c7812 */ /* 0x000fe200078ec0ff */
[----:B------:R-:W-:Y:S02]  /*aa10*/  IMAD.U32 R29, R25, 0x10000, RZ ;  /* 0x00010000191d7824 */ /* 0x000fe400078e00ff */
[----:B------:R-:W-:Y:S01]  /*aa20*/  FMUL.FTZ R65, R8, R21 ;  /* 0x0000001508417220 */ /* 0x000fe20000410000 */
[----:B------:R-:W-:-:S02]  /*aa30*/  IMAD.U32 R11, R30, 0x10000, RZ ;  /* 0x000100001e0b7824 */ /* 0x000fc400078e00ff */
[----:B------:R-:W-:Y:S01]  /*aa40*/  FMUL.FTZ R63, R8, R29 ;  /* 0x0000001d083f7220 */ /* 0x000fe20000410000 */
[----:B------:R-:W-:Y:S01]  /*aa50*/  LOP3.LUT R8, R25, 0xffff0000, RZ, 0xc0, !PT ;  /* 0xffff000019087812 */ /* 0x000fe200078ec0ff */
[----:B--2---:R-:W0:Y:S02]  /*aa60*/  LDS.128 R12, [R66+0x18400] ;  /* 0x01840000420c7984 */ /* 0x004e240000000c00 */
[C---:B0-----:R-:W-:Y:S01]  /*aa70*/  IMAD.U32 R0, R12.reuse, 0x10000, RZ ;  /* 0x000100000c007824 */ /* 0x041fe200078e00ff */
[----:B------:R-:W-:Y:S01]  /*aa80*/  LOP3.LUT R3, R12, 0xffff0000, RZ, 0xc0, !PT ;  /* 0xffff00000c037812 */ /* 0x000fe200078ec0ff */
[C---:B------:R-:W-:Y:S01]  /*aa90*/  IMAD.U32 R4, R13.reuse, 0x10000, RZ ;  /* 0x000100000d047824 */ /* 0x040fe200078e00ff */
[----:B------:R-:W-:Y:S01]  /*aaa0*/  LOP3.LUT R12, R13, 0xffff0000, RZ, 0xc0, !PT ;  /* 0xffff00000d0c7812 */ /* 0x000fe200078ec0ff */
[C---:B------:R-:W-:Y:S01]  /*aab0*/  IMAD.U32 R5, R14.reuse, 0x10000, RZ ;  /* 0x000100000e057824 */ /* 0x040fe200078e00ff */
[----:B------:R-:W-:Y:S01]  /*aac0*/  LOP3.LUT R6, R14, 0xffff0000, RZ, 0xc0, !PT ;  /* 0xffff00000e067812 */ /* 0x000fe200078ec0ff */
[C---:B------:R-:W-:Y:S01]  /*aad0*/  IMAD.U32 R7, R15.reuse, 0x10000, RZ ;  /* 0x000100000f077824 */ /* 0x040fe200078e00ff */
[----:B------:R-:W-:Y:S01]  /*aae0*/  LOP3.LUT R14, R15, 0xffff0000, RZ, 0xc0, !PT ;  /* 0xffff00000f0e7812 */ /* 0x000fe200078ec0ff */
[C---:B------:R-:W-:Y:S01]  /*aaf0*/  IMAD.U32 R15, R31.reuse, 0x10000, RZ ;  /* 0x000100001f0f7824 */ /* 0x040fe200078e00ff */
[----:B------:R-:W-:Y:S01]  /*ab00*/  LOP3.LUT R13, R30, 0xffff0000, RZ, 0xc0, !PT ;  /* 0xffff00001e0d7812 */ /* 0x000fe200078ec0ff */
[----:B------:R-:W-:Y:S01]  /*ab10*/  FFMA.FTZ R63, R0, R21, -R63 ;  /* 0x00000015003f7223 */ /* 0x000fe2000001083f */
[----:B------:R-:W-:Y:S01]  /*ab20*/  LOP3.LUT R30, R31, 0xffff0000, RZ, 0xc0, !PT ;  /* 0xffff00001f1e7812 */ /* 0x000fe200078ec0ff */
[----:B------:R-:W-:-:S02]  /*ab30*/  IMAD.U32 R31, R44, 0x10000, RZ ;  /* 0x000100002c1f7824 */ /* 0x000fc400078e00ff */
[----:B------:R-:W-:Y:S01]  /*ab40*/  FFMA.FTZ R65, R0, R29, R65 ;  /* 0x0000001d00417223 */ /* 0x000fe20000010041 */
[C---:B------:R-:W-:Y:S01]  /*ab50*/  IMAD.U32 R21, R77.reuse, 0x10000, RZ ;  /* 0x000100004d157824 */ /* 0x040fe200078e00ff */
[----:B------:R-:W-:Y:S01]  /*ab60*/  LOP3.LUT R77, R77, 0xffff0000, RZ, 0xc0, !PT ;  /* 0xffff00004d4d7812 */ /* 0x000fe200078ec0ff */
[----:B------:R-:W-:Y:S01]  /*ab70*/  FMUL.FTZ R67, R10, R31 ;  /* 0x0000001f0a437220 */ /* 0x000fe20000410000 */
[----:B------:R-:W-:Y:S02]  /*ab80*/  IMAD.U32 R0, R24, 0x10000, RZ ;  /* 0x0001000018007824 */ /* 0x000fe400078e00ff */
[-C--:B------:R-:W-:Y:S01]  /*ab90*/  FMUL.FTZ R29, R10, R21.reuse ;  /* 0x000000150a1d7220 */ /* 0x080fe20000410000 */
[C---:B------:R-:W-:Y:S01]  /*aba0*/  FMUL.FTZ R10, R15.reuse, R64 ;  /* 0x000000400f0a7220 */ /* 0x040fe20000410000 */
[C---:B------:R-:W-:Y:S01]  /*abb0*/  FFMA.FTZ R67, R4.reuse, R21, -R67 ;  /* 0x0000001504437223 */ /* 0x040fe20000010843 */
[-C--:B------:R-:W-:Y:S01]  /*abc0*/  FMUL.FTZ R21, R15, R0.reuse ;  /* 0x000000000f157220 */ /* 0x080fe20000410000 */
[----:B------:R-:W-:Y:S01]  /*abd0*/  FFMA.FTZ R29, R4, R31, R29 ;  /* 0x0000001f041d7223 */ /* 0x000fe2000001001d */
[----:B------:R-:W-:Y:S01]  /*abe0*/  FFMA.FTZ R15, R7, R0, -R10 ;  /* 0x00000000070f7223 */ /* 0x000fe2000001080a */
[----:B------:R-:W-:Y:S01]  /*abf0*/  FMUL.FTZ R0, R9, R8 ;  /* 0x0000000809007220 */ /* 0x000fe20000410000 */
[----:B------:R-:W-:Y:S01]  /*ac00*/  FFMA.FTZ R21, R7, R64, R21 ;  /* 0x0000004007157223 */ /* 0x000fe20000010015 */
[----:B------:R-:W-:Y:S01]  /*ac10*/  LOP3.LUT R7, R44, 0xffff0000, RZ, 0xc0, !PT ;  /* 0xffff00002c077812 */ /* 0x000fe200078ec0ff */
[-C--:B------:R-:W-:Y:S01]  /*ac20*/  FMUL.FTZ R10, R9, R78.reuse ;  /* 0x0000004e090a7220 */ /* 0x080fe20000410000 */
[----:B------:R-:W-:Y:S01]  /*ac30*/  FFMA.FTZ R78, R3, R78, -R0 ;  /* 0x0000004e034e7223 */ /* 0x000fe20000010800 */
[C---:B------:R-:W-:Y:S01]  /*ac40*/  IMAD.U32 R4, R75.reuse, 0x10000, RZ ;  /* 0x000100004b047824 */ /* 0x040fe200078e00ff */
[----:B------:R-:W-:Y:S01]  /*ac50*/  LOP3.LUT R75, R75, 0xffff0000, RZ, 0xc0, !PT ;  /* 0xffff00004b4b7812 */ /* 0x000fe200078ec0ff */
[C---:B------:R-:W-:Y:S01]  /*ac60*/  FMUL.FTZ R9, R28.reuse, R7 ;  /* 0x000000071c097220 */ /* 0x040fe20000410000 */
[----:B------:R-:W-:Y:S01]  /*ac70*/  FMUL.FTZ R28, R28, R77 ;  /* 0x0000004d1c1c7220 */ /* 0x000fe20000410000 */
[----:B------:R-:W-:-:S02]  /*ac80*/  IMAD.U32 R0, R20, 0x10000, RZ ;  /* 0x0001000014007824 */ /* 0x000fc400078e00ff */
[----:B------:R-:W-:Y:S01]  /*ac90*/  FFMA.FTZ R8, R3, R8, R10 ;  /* 0x0000000803087223 */ /* 0x000fe2000001000a */
[C---:B------:R-:W-:Y:S01]  /*aca0*/  FMUL.FTZ R44, R11.reuse, R4 ;  /* 0x000000040b2c7220 */ /* 0x040fe20000410000 */
[C---:B------:R-:W-:Y:S01]  /*acb0*/  FFMA.FTZ R10, R12.reuse, R77, -R9 ;  /* 0x0000004d0c0a7223 */ /* 0x040fe20000010809 */
[----:B------:R-:W-:Y:S01]  /*acc0*/  FFMA.FTZ R28, R12, R7, R28 ;  /* 0x000000070c1c7223 */ /* 0x000fe2000001001c */
[----:B------:R-:W-:Y:S01]  /*acd0*/  LOP3.LUT R20, R20, 0xffff0000, RZ, 0xc0, !PT ;  /* 0xffff000014147812 */ /* 0x000fe200078ec0ff */
[-C--:B------:R-:W-:Y:S01]  /*ace0*/  FMUL.FTZ R12, R11, R0.reuse ;  /* 0x000000000b0c7220 */ /* 0x080fe20000410000 */
[----:B------:R-:W-:Y:S01]  /*acf0*/  LOP3.LUT R7, R76, 0xffff0000, RZ, 0xc0, !PT ;  /* 0xffff00004c077812 */ /* 0x000fe200078ec0ff */
[C---:B------:R-:W-:Y:S01]  /*ad00*/  FFMA.FTZ R44, R5.reuse, R0, -R44 ;  /* 0x00000000052c7223 */ /* 0x040fe2000001082c */
[----:B------:R-:W-:Y:S01]  /*ad10*/  LOP3.LUT R3, R24, 0xffff0000, RZ, 0xc0, !PT ;  /* 0xffff000018037812 */ /* 0x000fe200078ec0ff */
[----:B------:R-:W-:Y:S01]  /*ad20*/  FFMA.FTZ R12, R5, R4, R12 ;  /* 0x00000004050c7223 */ /* 0x000fe2000001000c */
[CC--:B------:R-:W-:Y:S01]  /*ad30*/  FMUL.FTZ R0, R13.reuse, R20.reuse ;  /* 0x000000140d007220 */ /* 0x0c0fe20000410000 */
[----:B------:R-:W-:Y:S01]  /*ad40*/  FMUL.FTZ R5, R13, R75 ;  /* 0x0000004b0d057220 */ /* 0x000fe20000410000 */
[C---:B------:R-:W-:Y:S01]  /*ad50*/  FMUL.FTZ R9, R30.reuse, R7 ;  /* 0x000000071e097220 */ /* 0x040fe20000410000 */
[----:B------:R-:W-:Y:S01]  /*ad60*/  FMUL.FTZ R30, R30, R3 ;  /* 0x000000031e1e7220 */ /* 0x000fe20000410000 */
[C---:B------:R-:W-:Y:S01]  /*ad70*/  FFMA.FTZ R75, R6.reuse, R75, R0 ;  /* 0x0000004b064b7223 */ /* 0x040fe20000010000 */
[----:B------:R-:W-:Y:S01]  /*ad80*/  FFMA.FTZ R11, R6, R20, -R5 ;  /* 0x00000014060b7223 */ /* 0x000fe20000010805 */
        /* <DEDUP_REMOVED lines=12> */
.L_x_3706:
[----:B------:R-:W-:Y:S05]  /*ae50*/  BSYNC B0 ;  /* 0x0000000000007941 */ /* 0x000fea0003800000 */
.L_x_3692:
        /* <DEDUP_REMOVED lines=8> */
.L_x_3689:
[----:B------:R-:W4:Y:S01]  /*aee0*/  S2R R0, SR_TID.X ;  /* 0x0000000000007919 */ /* 0x000f220000002100 */
[----:B------:R-:W-:Y:S05]  /*aef0*/  WARPSYNC.ALL ;  /* 0x0000000000007948 */ /* 0x000fea0003800000 */
[----:B----4-:R-:W-:-:S05]  /*af00*/  SHF.R.U32.HI R0, RZ, 0x7, R0 ;  /* 0x00000007ff007819 */ /* 0x010fca0000011600 */
[----:B------:R-:W-:Y:S02]  /*af10*/  VIADD R0, R0, 0x8 ;  /* 0x0000000800007836 */ /* 0x000fe40000000000 */
[----:B0123--:R-:W-:Y:S01]  /*af20*/  IMAD.MOV.U32 R4, RZ, RZ, R38 ;  /* 0x000000ffff047224 */ /* 0x00ffe200078e0026 */
[----:B------:R-:W-:Y:S01]  /*af30*/  UIADD3 UR4, UP0, UR37, 0x228, URZ ;  /* 0x0000022825047890 */ /* 0x000fe2000ff1e03f */
[----:B------:R-:W-:Y:S01]  /*af40*/  IMAD.MOV.U32 R5, RZ, RZ, R53 ;  /* 0x000000ffff057224 */ /* 0x000fe200078e0035 */
[----:B------:R0:W-:Y:S01]  /*af50*/  BAR.SYNC.DEFER_BLOCKING R0, 0x100 ;  /* 0x000400000000751d */ /* 0x0001e20000010000 */
[----:B------:R-:W-:Y:S01]  /*af60*/  IMAD.MOV.U32 R6, RZ, RZ, R61 ;  /* 0x000000ffff067224 */ /* 0x000fe200078e003d */
[----:B------:R-:W-:Y:S01]  /*af70*/  UIADD3.X UR5, URZ, UR36, URZ, UP0, !UPT ;  /* 0x000000243f057290 */ /* 0x000fe200087fe43f */
[----:B------:R-:W-:Y:S01]  /*af80*/  IMAD.MOV.U32 R7, RZ, RZ, R62 ;  /* 0x000000ffff077224 */ /* 0x000fe200078e003e */
[----:B------:R-:W-:Y:S01]  /*af90*/  MOV R228, 0xb2b0 ;  /* 0x0000b2b000e47802 */ /* 0x000fe20000000f00 */
[----:B------:R-:W-:Y:S01]  /*afa0*/  IMAD.U32 R9, RZ, RZ, UR48 ;  /* 0x00000030ff097e24 */ /* 0x000fe2000f8e00ff */
[----:B------:R-:W-:Y:S01]  /*afb0*/  BSSY B0, `(.L_x_3716) ;  /* 0x0000030000007945 */ /* 0x000fe20003800000 */
[----:B------:R-:W-:Y:S01]  /*afc0*/  IMAD.U32 R8, RZ, RZ, UR4 ;  /* 0x00000004ff087e24 */ /* 0x000fe2000f8e00ff */
[----:B------:R1:W-:Y:S01]  /*afd0*/  STL.128 [R1+0x180], R4 ;  /* 0x0001800401007387 */ /* 0x0003e20000100c00 */
[----:B0-----:R-:W-:-:S02]  /*afe0*/  IMAD.U32 R0, RZ, RZ, UR46 ;  /* 0x0000002eff007e24 */ /* 0x001fc4000f8e00ff */
[----:B------:R-:W-:Y:S01]  /*aff0*/  IMAD.MOV.U32 R24, RZ, RZ, R58 ;  /* 0x000000ffff187224 */ /* 0x000fe200078e003a */
[----:B------:R-:W-:Y:S01]  /*b000*/  STL.64 [R1+0x210], R32 ;  /* 0x0002102001007387 */ /* 0x000fe20000100a00 */
[----:B------:R-:W-:Y:S02]  /*b010*/  IMAD.MOV.U32 R25, RZ, RZ, R57 ;  /* 0x000000ffff197224 */ /* 0x000fe400078e0039 */
[----:B------:R-:W-:Y:S02]  /*b020*/  IMAD.U32 R2, RZ, RZ, UR39 ;  /* 0x00000027ff027e24 */ /* 0x000fe4000f8e00ff */
[----:B------:R-:W-:Y:S01]  /*b030*/  IMAD.U32 R3, RZ, RZ, UR47 ;  /* 0x0000002fff037e24 */ /* 0x000fe2000f8e00ff */
[----:B------:R-:W-:Y:S04]  /*b040*/  STL.128 [R1+0x1a0], R24 ;  /* 0x0001a01801007387 */ /* 0x000fe80000100c00 */
[----:B------:R0:W-:Y:S01]  /*b050*/  STL.64 [R1+0x178], R2 ;  /* 0x0001780201007387 */ /* 0x0001e20000100a00 */
[----:B-1----:R-:W-:-:S02]  /*b060*/  IMAD.MOV.U32 R4, RZ, RZ, R40 ;  /* 0x000000ffff047224 */ /* 0x002fc400078e0028 */
[----:B------:R-:W-:Y:S02]  /*b070*/  IMAD.MOV.U32 R5, RZ, RZ, R56 ;  /* 0x000000ffff057224 */ /* 0x000fe400078e0038 */
[----:B------:R-:W-:Y:S02]  /*b080*/  IMAD.MOV.U32 R6, RZ, RZ, R54 ;  /* 0x000000ffff067224 */ /* 0x000fe400078e0036 */
[----:B------:R-:W-:Y:S02]  /*b090*/  IMAD.MOV.U32 R7, RZ, RZ, R55 ;  /* 0x000000ffff077224 */ /* 0x000fe400078e0037 */
[----:B0-----:R-:W-:-:S03]  /*b0a0*/  VIADD R2, R204, 0xffffffff ;  /* 0xffffffffcc027836 */ /* 0x001fc60000000000 */
        /* <DEDUP_REMOVED lines=10> */
[----:B------:R-:W-:Y:S02]  /*b150*/  IMAD.MOV.U32 R7, RZ, RZ, R46 ;  /* 0x000000ffff077224 */ /* 0x000fe400078e002e */
[----:B------:R-:W-:-:S03]  /*b160*/  IMAD.MOV.U32 R18, RZ, RZ, R35 ;  /* 0x000000ffff127224 */ /* 0x000fc600078e0023 */
[----:B------:R0:W-:Y:S04]  /*b170*/  STL.128 [R1+0x1f0], R4 ;  /* 0x0001f00401007387 */ /* 0x0001e80000100c00 */
        /* <DEDUP_REMOVED lines=10> */
[----:B------:R-:W-:Y:S01]  /*b220*/  IMAD.U32 R9, RZ, RZ, UR5 ;  /* 0x00000005ff097e24 */ /* 0x000fe2000f8e00ff */
[----:B------:R-:W-:-:S02]  /*b230*/  UIADD3 UR5, UR37, 0x178, URZ ;  /* 0x0000017825057890 */ /* 0x000fc4000fffe03f */
[----:B------:R0:W-:Y:S02]  /*b240*/  STL.128 [R1+0x1b0], R4 ;  /* 0x0001b00401007387 */ /* 0x0001e40000100c00 */
[----:B0-----:R-:W-:Y:S02]  /*b250*/  IMAD.MOV.U32 R4, RZ, RZ, R45 ;  /* 0x000000ffff047224 */ /* 0x001fe400078e002d */
[----:B------:R-:W-:Y:S02]  /*b260*/  IMAD.MOV.U32 R5, RZ, RZ, R43 ;  /* 0x000000ffff057224 */ /* 0x000fe400078e002b */
[----:B------:R-:W-:Y:S02]  /*b270*/  IMAD.MOV.U32 R6, RZ, RZ, R8 ;  /* 0x000000ffff067224 */ /* 0x000fe400078e0008 */
[----:B------:R-:W-:-:S05]  /*b280*/  IMAD.MOV.U32 R7, RZ, RZ, R9 ;  /* 0x000000ffff077224 */ /* 0x000fca00078e0009 */
[----:B------:R0:W-:Y:S02]  /*b290*/  STL.128 [R1+0x1d0], R4 ;  /* 0x0001d00401007387 */ /* 0x0001e40000100c00 */
[----:B0----5:R-:W-:Y:S05]  /*b2a0*/  CALL.REL.NOINC `($_ZN7cutlass13device_kernelIN5flash11enable_sm90INS1_16FlashAttnFwdSm90INS1_25CollectiveMainloopFwdSm90ILi2EN4cute5tupleIJNS5_1CILi1EEES8_S8_EEENS6_IJNS7_ILi128EEENS7_ILi96EEENS7_ILi64EEEEEELi256ENS_10bfloat16_tEfNS_4arch4Sm90ELb0ELb1ELb1ELb1ELb0ELb1ELb1ELb1ELb0ELb1ELb1ELb0EEENS1_21CollectiveEpilogueFwdINS6_IJSA_NS7_ILi256EEESB_EEES9_SE_SG_Li256ELb1ELb1ELb1ELb0EEENS1_36VarlenDynamicPersistentTileSchedulerILi128ELi96ELi256ELi128ELb1ELb1ELb1ELb1ELb0ELb1EEEEEEEEEvNT_6ParamsE$_ZZN5flash25CollectiveMainloopFwdSm90ILi2EN4cute5tupleIJNS1_1CILi1EEES4_S4_EEENS2_IJNS3_ILi128EEENS3_ILi96EEENS3_ILi64EEEEEELi256EN7cutlass10bfloat16_tEfNSA_4arch4Sm90ELb0ELb1ELb1ELb1ELb0ELb1ELb1ELb1ELb0ELb1ELb1ELb0EE3mmaINS_16FlashAttnFwdSm90ISE_NS_21CollectiveEpilogueFwdINS2_IJS6_NS3_ILi256EEES7_EEES5_SB_SD_Li256ELb1ELb1ELb1ELb0EEENS_36VarlenDynamicPersistentTileSchedulerILi128ELi96ELi256ELi128ELb1ELb1ELb1ELb1ELb0ELb1EEEE13SharedStorageENS1_6TensorINS1_11ArrayEngineIfLm128EEENS1_6LayoutINS2_IJNS2_IJNS3_ILi2EEEST_NS3_ILi32EEEEEES4_S4_EEENS2_IJNS2_IJS4_ST_NS3_ILi4EEEEEENS3_ILi0EEESZ_EEEEEEENS_7SoftmaxILi2ELi0EEEEEbRKNSE_6ParamsENSA_25PipelineTmaAsyncNoClusterILi2ENSA_16PipelineTmaAsyncILi2EEEEES1B_RNSA_13PipelineStateILj2EEERT0_RT1_iRiRKNS_16SeqlenInfoQKNewKILb1ELb1EEENS2_IJiiiiEEERT_ENKUliT_T0_T1_E_clIZSF_ISO_S12_S14_EbS17_S1B_S1B_S1E_S1G_S1I_iS1J_S1N_S1O_S1Q_EUlRS1R_iE0_NS3_ILb1EEES1Y_EEDaiS1R_S1S_S1T_) ;  /* 0x0000034800e47944 */ /* 0x021fea0003c00000 */
[----:B------:R-:W-:Y:S05]  /*b2b0*/  BSYNC B0 ;  /* 0x0000000000007941 */ /* 0x000fea0003800000 */
.L_x_3716:
[----:B------:R-:W2:Y:S01]  /*b2c0*/  LDL R4, [R1+0x70] ;  /* 0x0000700001047983 */ /* 0x000ea20000100800 */
[----:B------:R-:W0:Y:S08]  /*b2d0*/  LDC R0, c[0x0][0x448] ;  /* 0x00011200ff007b82 */ /* 0x000e300000000800 */
[----:B------:R-:W1:Y:S01]  /*b2e0*/  LDC.64 R2, c[0x0][0xad8] ;  /* 0x0002b600ff027b82 */ /* 0x000e620000000a00 */
[----:B0-----:R-:W-:-:S13]  /*b2f0*/  ISETP.NE.AND P0, PT, R0, 0x1, PT ;  /* 0x000000010000780c */ /* 0x001fda0003f05270 */
[----:B------:R-:W0:Y:S08]  /*b300*/  @P0 LDC R5, c[0x0][0x44c] ;  /* 0x00011300ff050b82 */ /* 0x000e300000000800 */
[----:B------:R-:W3:Y:S01]  /*b310*/  @P0 LDC R6, c[0x0][0x450] ;  /* 0x00011400ff060b82 */ /* 0x000ee20000000800 */
[----:B--2---:R-:W-:-:S04]  /*b320*/  IMAD.SHL.U32 R4, R4, 0x80, RZ ;  /* 0x0000008004047824 */ /* 0x004fc800078e00ff */
[----:B0-----:R-:W-:-:S04]  /*b330*/  @P0 IMAD.HI.U32 R5, R4, R5, RZ ;  /* 0x0000000504050227 */ /* 0x001fc800078e00ff */
[----:B------:R-:W-:Y:S01]  /*b340*/  IMAD.MOV.U32 R0, RZ, RZ, R4 ;  /* 0x000000ffff007224 */ /* 0x000fe200078e0004 */
[----:B---3--:R-:W-:Y:S02]  /*b350*/  @P0 SHF.R.U32.HI R0, RZ, R6, R5 ;  /* 0x00000006ff000219 */ /* 0x008fe40000011605 */
[----:B-1----:R-:W-:-:S03]  /*b360*/  ISETP.GE.AND P0, PT, R3, 0x1, PT ;  /* 0x000000010300780c */ /* 0x002fc60003f06270 */
[----:B------:R-:W-:Y:S02]  /*b370*/  IMAD.IADD R205, R205, 0x1, R0 ;  /* 0x00000001cdcd7824 */ /* 0x000fe400078e0200 */
[----:B------:R-:W-:Y:S02]  /*b380*/  VIADD R0, R204, 0xfffffffe ;  /* 0xfffffffecc007836 */ /* 0x000fe40000000000 */
[----:B------:R-:W-:-:S06]  /*b390*/  IMAD.IADD R2, R205, 0x1, R2 ;  /* 0x00000001cd027824 */ /* 0x000fcc00078e0202 */
[----:B------:R-:W-:Y:S05]  /*b3a0*/  @!P0 BRA `(.L_x_3717) ;  /* 0x0000000000488947 */ /* 0x000fea0003800000 */
        /* <DEDUP_REMOVED lines=11> */
.L_x_3719:
[----:B------:R-:W-:-:S13]  /*b460*/  ISETP.NE.AND P0, PT, R3, 0x1, PT ;  /* 0x000000010300780c */ /* 0x000fda0003f05270 */
[----:B------:R-:W0:Y:S02]  /*b470*/  @P0 LDC.64 R6, c[0x0][0xae0] ;  /* 0x0002b800ff060b82 */ /* 0x000e240000000a00 */
[----:B0-----:R-:W-:-:S05]  /*b480*/  @P0 IMAD.HI.U32 R6, R5, R6, RZ ;  /* 0x0000000605060227 */ /* 0x001fca00078e00ff */
[----:B------:R-:W-:-:S07]  /*b490*/  @P0 SHF.R.U32.HI R5, RZ, R7, R6 ;  /* 0x00000007ff050219 */ /* 0x000fce0000011606 */
.L_x_3720:
[----:B------:R-:W-:Y:S05]  /*b4a0*/  BSYNC B0 ;  /* 0x0000000000007941 */ /* 0x000fea0003800000 */
.L_x_3718:
[----:B------:R-:W-:-:S05]  /*b4b0*/  IMAD R3, R5, R3, R3 ;  /* 0x0000000305037224 */ /* 0x000fca00078e0203 */
[----:B------:R-:W-:-:S07]  /*b4c0*/  VIMNMX R2, R2, R3, PT ;  /* 0x0000000302027248 */ /* 0x000fce0003fe0100 */
.L_x_3717:
[----:B------:R-:W-:-:S05]  /*b4d0*/  IMAD.HI R2, R2, 0x2aaaaaab, RZ ;  /* 0x2aaaaaab02027827 */ /* 0x000fca00078e02ff */
[----:B------:R-:W-:-:S04]  /*b4e0*/  SHF.R.U32.HI R3, RZ, 0x1f, R2 ;  /* 0x0000001fff037819 */ /* 0x000fc80000011602 */
[----:B------:R-:W-:-:S04]  /*b4f0*/  LEA.HI.SX32 R2, R2, R3, 0x1c ;  /* 0x0000000302027211 */ /* 0x000fc800078fe2ff */
[----:B------:R-:W-:-:S04]  /*b500*/  VIMNMX R3, R189, R2, !PT ;  /* 0x00000002bd037248 */ /* 0x000fc80007fe0100 */
[----:B------:R-:W-:-:S13]  /*b510*/  ISETP.GE.AND P0, PT, R0, R3, PT ;  /* 0x000000030000720c */ /* 0x000fda0003f06270 */
[----:B------:R-:W-:Y:S05]  /*b520*/  @!P0 BRA `(.L_x_3721) ;  /* 0x000000b000808947 */ /* 0x000fea0003800000 */
.L_x_3748:
        /* <DEDUP_REMOVED lines=16> */
[----:B-1----:R-:W-:Y:S01]  /*b630*/  @!P0 IMAD.MOV.U32 R5, RZ, RZ, RZ ;  /* 0x000000ffff058224 */ /* 0x002fe200078e00ff */
[----:B--2---:R-:W-:-:S04]  /*b640*/  LOP3.LUT R2, R2, 0x1, RZ, 0xfc, !PT ;  /* 0x0000000102027812 */ /* 0x004fc800078efcff */
[----:B------:R-:W-:-:S13]  /*b650*/  ISETP.NE.AND P1, PT, R2, 0x3, PT ;  /* 0x000000030200780c */ /* 0x000fda0003f25270 */
[----:B0-----:R-:W-:Y:S05]  /*b660*/  @!P1 BRA `(.L_x_3723) ;  /* 0x0000000000049947 */ /* 0x001fea0003800000 */
[----:B------:R-:W-:Y:S01]  /*b670*/  BPT.TRAP 0x1 ;  /* 0x000000040000795c */ /* 0x000fe20000300000 */
.L_x_3723:
[----:B------:R-:W-:Y:S05]  /*b680*/  BSYNC B0 ;  /* 0x0000000000007941 */ /* 0x000fea0003800000 */
.L_x_3722:
        /* <DEDUP_REMOVED lines=13> */
.L_x_3725:
[----:B------:R-:W-:Y:S05]  /*b760*/  BSYNC B0 ;  /* 0x0000000000007941 */ /* 0x000fea0003800000 */
.L_x_3724:
        /* <DEDUP_REMOVED lines=8> */
.L_x_3727:
[----:B------:R-:W-:Y:S05]  /*b7f0*/  BSYNC B0 ;  /* 0x0000000000007941 */ /* 0x000fea0003800000 */
.L_x_3726:
[----:B------:R-:W2:Y:S04]  /*b800*/  LD.E R13, desc[UR42][R16.64+0x218] ;  /* 0x0002182a100d7980 */ /* 0x000ea8000c101900 */
[----:B------:R-:W2:Y:S01]  /*b810*/  LDL.64 R10, [R1+0xa0] ;  /* 0x0000a000010a7983 */ /* 0x000ea20000100a00 */
[----:B------:R-:W-:Y:S05]  /*b820*/  WARPSYNC.ALL ;  /* 0x0000000000007948 */ /* 0x000fea0003800000 */
[----:B------:R-:W3:Y:S04]  /*b830*/  LDL.64 R18, [R1+0x98] ;  /* 0x0000980001127983 */ /* 0x000ee80000100a00 */
[----:B------:R-:W4:Y:S04]  /*b840*/  LDL.64 R4, [R1+0x98] ;  /* 0x0000980001047983 */ /* 0x000f280000100a00 */
[----:B0----5:R-:W4:Y:S01]  /*b850*/  LDL.64 R6, [R1+0x98] ;  /* 0x0000980001067983 */ /* 0x021f220000100a00 */
[----:B--2---:R-:W-:-:S03]  /*b860*/  IMAD R10, R13, 0x300, R10 ;  /* 0x000003000d0a7824 */ /* 0x004fc600078e020a */
[----:B------:R-:W2:Y:S01]  /*b870*/  LDL.64 R8, [R1+0x98] ;  /* 0x0000980001087983 */ /* 0x000ea20000100a00 */
[----:B------:R-:W-:Y:S01]  /*b880*/  R2UR UR7, R11 ;  /* 0x000000000b0772ca */ /* 0x000fe200000e0000 */
[----:B------:R-:W-:Y:S01]  /*b890*/  WARPGROUP.ARRIVE ;  /* 0x00000000000079c5 */ /* 0x000fe20000000000 */
[C---:B------:R-:W-:Y:S01]  /*b8a0*/  R2UR UR6, R10.reuse ;  /* 0x000000000a0672ca */ /* 0x040fe200000e0000 */
[----:B------:R-:W2:Y:S01]  /*b8b0*/  LDL R20, [R1+0x54] ;  /* 0x0000540001147983 */ /* 0x000ea20000100800 */
[----:B------:R-:W-:Y:S02]  /*b8c0*/  VIADD R12, R10, 0x2 ;  /* 0x000000020a0c7836 */ /* 0x000fe40000000000 */
[----:B------:R-:W-:Y:S02]  /*b8d0*/  IMAD.MOV.U32 R13, RZ, RZ, R11 ;  /* 0x000000ffff0d7224 */ /* 0x000fe400078e000b */
[----:B------:R-:W-:Y:S01]  /*b8e0*/  IMAD.MOV.U32 R2, RZ, RZ, 0x1 ;  /* 0x00000001ff027424 */ /* 0x000fe200078e00ff */
        /* <DEDUP_REMOVED lines=44> */
.L_x_3730:
[----:B------:R-:W-:Y:S05]  /*bbb0*/  BSYNC B0 ;  /* 0x0000000000007941 */ /* 0x000fea0003800000 */
.L_x_3729:
        /* <DEDUP_REMOVED lines=10> */
.L_x_3732:
[----:B------:R-:W-:Y:S05]  /*bc60*/  BSYNC B0 ;  /* 0x0000000000007941 */ /* 0x000fea0003800000 */
.L_x_3731:
[----:B------:R-:W-:Y:S04]  /*bc70*/  BSSY B0, `(.L_x_3733) ;  /* 0x0000006000007945 */ /* 0x000fe80003800000 */
[----:B-1----:R-:W-:Y:S05]  /*bc80*/  @P0 BRA `(.L_x_3734) ;  /* 0x0000000000100947 */ /* 0x002fea0003800000 */
[----:B-----5:R-:W-:Y:S01]  /*bc90*/  IMAD R4, R4, 0x8, R7 ;  /* 0x0000000804047824 */ /* 0x020fe200078e0207 */
[----:B------:R-:W-:-:S04]  /*bca0*/  SHF.L.U32 R5, R5, 0x1f, RZ ;  /* 0x0000001f05057819 */ /* 0x000fc800000006ff */
[----:B------:R-:W1:Y:S02]  /*bcb0*/  SYNCS.PHASECHK.TRANS64.TRYWAIT P0, [R4+URZ], R5 ;  /* 0x00000005040075a7 */ /* 0x000e64000800017f */
[----:B-1----:R-:W-:Y:S05]  /*bcc0*/  @!P0 BRA `(.L_x_3735) ;  /* 0x0000030400f48947 */ /* 0x002fea0003800000 */
.L_x_3734:
[----:B------:R-:W-:Y:S05]  /*bcd0*/  BSYNC B0 ;  /* 0x0000000000007941 */ /* 0x000fea0003800000 */
.L_x_3733:
[----:B0-----:R-:W2:Y:S04]  /*bce0*/  LD.E R19, desc[UR42][R16.64+0x218] ;  /* 0x0002182a10137980 */ /* 0x001ea8000c101900 */
[----:B-1---5:R-:W2:Y:S04]  /*bcf0*/  LDL.64 R4, [R1+0x118] ;  /* 0x0001180001047983 */ /* 0x022ea80000100a00 */
[----:B------:R-:W3:Y:S04]  /*bd00*/  LDL R18, [R1+0x90] ;  /* 0x0000900001127983 */ /* 0x000ee80000100800 */
        /* <DEDUP_REMOVED lines=178> */
[----:B0-----:R-:W-:Y:S01]  /*c830*/  LOP3.LUT R21, R20, 0x7f, RZ, 0xc0, !PT ;  /* 0x0000007f14157812 */ /* 0x001fe200078ec0ff */
[----:B------:R-:W-:Y:S03]  /*c840*/  STL [R1+0x90], R2 ;  /* 0x0000900201007387 */ /* 0x000fe60000100800 */
[----:B------:R-:W-:Y:S01]  /*c850*/  ISETP.NE.AND P0, PT, R21, RZ, PT ;  /* 0x000000ff1500720c */ /* 0x000fe20003f05270 */
[----:B------:R-:W-:Y:S01]  /*c860*/  STL [R1+0x90], R2 ;  /* 0x0000900201007387 */ /* 0x000fe20000100800 */
[----:B------:R-:W-:-:S03]  /*c870*/  SHF.R.U32.HI R20, RZ, 0x7, R20 ;  /* 0x00000007ff147819 */ /* 0x000fc60000011614 */
        /* <DEDUP_REMOVED lines=21> */
[----:B------:R-:W2:Y:S04]  /*c9d0*/  LDL R73, [R1+0x13c] ;  /* 0x00013c0001497983 */ /* 0x000ea80000100800 */
[----:B------:R-:W3:Y:S04]  /*c9e0*/  LDL R72, [R1+0x70] ;  /* 0x0000700001487983 */ /* 0x000ee80000100800 */
[----:B-1----:R-:W4:Y:S04]  /*c9f0*/  LDL.64 R4, [R1+0x170] ;  /* 0x0001700001047983 */ /* 0x002f280000100a00 */
[----:B------:R-:W2:Y:S04]  /*ca00*/  LDL.64 R12, [R1+0x160] ;  /* 0x00016000010c7983 */ /* 0x000ea80000100a00 */
[----:B------:R-:W3:Y:S04]  /*ca10*/  LDL R21, [R1+0x168] ;  /* 0x0001680001157983 */ /* 0x000ee80000100800 */
[----:B------:R-:W3:Y:S04]  /*ca20*/  LDL.128 R8, [R1+0x150] ;  /* 0x0001500001087983 */ /* 0x000ee80000100c00 */
[----:B----4-:R-:W4:Y:S04]  /*ca30*/  LD.E R19, desc[UR42][R4.64] ;  /* 0x0000002a04137980 */ /* 0x010f28000c101900 */
[----:B0-----:R-:W4:Y:S01]  /*ca40*/  LDL.128 R4, [R1+0x140] ;  /* 0x0001400001047983 */ /* 0x001f220000100c00 */
[----:B--2---:R-:W-:-:S02]  /*ca50*/  ISETP.NE.AND P1, PT, R12, 0x1, PT ;  /* 0x000000010c00780c */ /* 0x004fc40003f25270 */
[----:B---3--:R-:W-:Y:S01]  /*ca60*/  ISETP.GE.AND P2, PT, R9, 0x1, PT ;  /* 0x000000010900780c */ /* 0x008fe20003f46270 */
[----:B------:R-:W-:Y:S01]  /*ca70*/  BSSY B0, `(.L_x_3736) ;  /* 0x000009e000007945 */ /* 0x000fe20003800000 */
[-C--:B----4-:R-:W-:Y:S01]  /*ca80*/  FMUL.FTZ R15, R26, R19.reuse ;  /* 0x000000131a0f7220 */ /* 0x090fe20000410000 */
[-C--:B------:R-:W-:Y:S01]  /*ca90*/  FMUL.FTZ R26, R30, R19.reuse ;  /* 0x000000131e1a7220 */ /* 0x080fe20000410000 */
[-C--:B------:R-:W-:Y:S01]  /*caa0*/  FMUL.FTZ R30, R32, R19.reuse ;  /* 0x00000013201e7220 */ /* 0x080fe20000410000 */
[-C--:B------:R-:W-:Y:S01]  /*cab0*/  FMUL.FTZ R32, R36, R19.reuse ;  /* 0x0000001324207220 */ /* 0x080fe20000410000 */
[----:B------:R-:W-:Y:S01]  /*cac0*/  SHF.R.S32.HI R36, RZ, 0x1f, R73 ;  /* 0x0000001fff247819 */ /* 0x000fe20000011449 */
[-C--:B------:R-:W-:Y:S01]  /*cad0*/  FMUL.FTZ R74, R50, R19.reuse ;  /* 0x00000013324a7220 */ /* 0x080fe20000410000 */
[----:B------:R-:W-:Y:S02]  /*cae0*/  FMUL.FTZ R50, R52, R19 ;  /* 0x0000001334327220 */ /* 0x000fe40000410000 */
[----:B------:R-:W-:Y:S01]  /*caf0*/  LEA.HI R52, R36, R73, RZ, 0x7 ;  /* 0x0000004924347211 */ /* 0x000fe200078f38ff */
[----:B------:R-:W-:-:S03]  /*cb00*/  FMUL.FTZ R76, R54, R19 ;  /* 0x00000013364c7220 */ /* 0x000fc60000410000 */
        /* <DEDUP_REMOVED lines=24> */
[-C--:B------:R-:W-:Y:S01]  /*cc90*/  FMUL.FTZ R57, R58, R19.reuse ;  /* 0x000000133a397220 */ /* 0x080fe20000410000 */
[----:B------:R-:W-:Y:S01]  /*cca0*/  FMUL.FTZ R53, R61, R19 ;  /* 0x000000133d357220 */ /* 0x000fe20000410000 */
        /* <DEDUP_REMOVED lines=26> */
[----:B------:R-:W-:Y:S02]  /*ce50*/  IMAD.MOV.U32 R21, RZ, RZ, -0x60 ;  /* 0xffffffa0ff157424 */ /* 0x000fe400078e00ff */
[----:B------:R-:W-:Y:S01]  /*ce60*/  FMUL.FTZ R20, R25, R19 ;  /* 0x0000001319147220 */ /* 0x000fe20000410000 */
[----:B------:R-:W-:Y:S01]  /*ce70*/  IMAD.IADD R54, R54, 0x1, -R13 ;  /* 0x0000000136367824 */ /* 0x000fe200078e0a0d */
[----:B------:R-:W0:Y:S01]  /*ce80*/  SHFL.IDX PT, R52, R80, RZ, 0x1c1f ;  /* 0x001c1fff50347589 */ /* 0x000e2200000e0000 */
[----:B------:R-:W-:Y:S02]  /*ce90*/  IMAD R21, R0, R21, 0x1 ;  /* 0x0000000100157424 */ /* 0x000fe400078e0215 */
[-C--:B------:R-:W-:Y:S01]  /*cea0*/  FMUL.FTZ R25, R31, R19.reuse ;  /* 0x000000131f197220 */ /* 0x080fe20000410000 */
[-C--:B------:R-:W-:Y:S01]  /*ceb0*/  FMUL.FTZ R31, R33, R19.reuse ;  /* 0x00000013211f7220 */ /* 0x080fe20000410000 */
[-C--:B------:R-:W-:Y:S01]  /*cec0*/  FMUL.FTZ R33, R63, R19.reuse ;  /* 0x000000133f217220 */ /* 0x080fe20000410000 */
[----:B------:R-:W-:Y:S01]  /*ced0*/  FMUL.FTZ R61, R67, R19 ;  /* 0x00000013433d7220 */ /* 0x000fe20000410000 */
[----:B------:R-:W-:-:S02]  /*cee0*/  IMAD R54, R54, -0x2, R21 ;  /* 0xfffffffe36367824 */ /* 0x000fc400078e0215 */
        /* <DEDUP_REMOVED lines=12> */
[----:B------:R-:W1:Y:S01]  /*cfb0*/  MUFU.TANH R14, R14 ;  /* 0x0000000e000e7308 */ /* 0x000e620000002400 */
[----:B------:R-:W-:-:S02]  /*cfc0*/  IADD3 R36, -R4, R54, R5 ;  /* 0x0000003604247210 */ /* 0x000fc40007ffe105 */
[----:B------:R-:W-:-:S05]  /*cfd0*/  LOP3.LUT R19, RZ, R6, RZ, 0x33, !PT ;  /* 0x00000006ff137212 */ /* 0x000fca00078e33ff */
        /* <DEDUP_REMOVED lines=46> */
[----:B------:R-:W1:Y:S01]  /*d2c0*/  MUFU.TANH R21, R21 ;  /* 0x0000001500157308 */ /* 0x000e620000002400 */
[----:B------:R-:W-:-:S02]  /*d2d0*/  IMAD.IADD R71, R36, 0x1, R7 ;  /* 0x0000000124477824 */ /* 0x000fc400078e0207 */
[----:B------:R-:W-:Y:S02]  /*d2e0*/  IMAD.IADD R73, R36, 0x1, R19 ;  /* 0x0000000124497824 */ /* 0x000fe400078e0213 */
[----:B------:R-:W-:Y:S02]  /*d2f0*/  IMAD R79, R0, -0x60, R8 ;  /* 0xffffffa0004f7824 */ /* 0x000fe400078e0208 */
        /* <DEDUP_REMOVED lines=14> */
.L_x_3739:
[----:B------:R-:W-:-:S13]  /*d3e0*/  ISETP.NE.AND P1, PT, R9, 0x1, PT ;  /* 0x000000010900780c */ /* 0x000fda0003f25270 */
[----:B------:R-:W-:-:S05]  /*d3f0*/  @P1 IMAD.HI.U32 R36, R8, R10, RZ ;  /* 0x0000000a08241227 */ /* 0x000fca00078e00ff */
[----:B------:R-:W-:-:S07]  /*d400*/  @P1 SHF.R.U32.HI R8, RZ, R11, R36 ;  /* 0x0000000bff081219 */ /* 0x000fce0000011624 */
.L_x_3740:
[----:B------:R-:W-:Y:S05]  /*d410*/  BSYNC B1 ;  /* 0x0000000000017941 */ /* 0x000fea0003800000 */
.L_x_3738:
[----:B------:R-:W-:-:S05]  /*d420*/  IMAD R8, R8, R9, R81 ;  /* 0x0000000908087224 */ /* 0x000fca00078e0251 */
[----:B------:R-:W-:Y:S02]  /*d430*/  VIMNMX R7, R7, R8, !PT ;  /* 0x0000000807077248 */ /* 0x000fe40007fe0100 */
[----:B------:R-:W-:-:S07]  /*d440*/  VIADDMNMX R6, R8, R9, R6, PT ;  /* 0x0000000908067246 */ /* 0x000fce0003800106 */
.L_x_3737:
[----:B------:R-:W-:Y:S05]  /*d450*/  BSYNC B0 ;  /* 0x0000000000007941 */ /* 0x000fea0003800000 */
.L_x_3736:
[C---:B------:R-:W-:Y:S01]  /*d460*/  ISETP.GE.AND P1, PT, R79.reuse, 0x9, PT ;  /* 0x000000094f00780c */ /* 0x040fe20003f26270 */
[----:B------:R-:W0:Y:S01]  /*d470*/  SHFL.IDX PT, R80, R80, 0x1, 0x1c1f ;  /* 0x003c1f0050507f89 */ /* 0x000e2200000e0000 */
[----:B------:R-:W-:Y:S01]  /*d480*/  ISETP.GE.AND P2, PT, R79, 0x2, PT ;  /* 0x000000024f00780c */ /* 0x000fe20003f46270 */
[----:B------:R-:W-:Y:S01]  /*d490*/  BSSY B0, `(.L_x_3741) ;  /* 0x0000087000007945 */ /* 0x000fe20003800000 */
[----:B------:R-:W-:Y:S02]  /*d4a0*/  P2R R19, PR, RZ, 0x2 ;  /* 0x00000002ff137803 */ /* 0x000fe40000000000 */
[----:B------:R-:W-:Y:S02]  /*d4b0*/  ISETP.GT.AND P1, PT, R7, 0x8, !P1 ;  /* 0x000000080700780c */ /* 0x000fe40004f24270 */
[----:B------:R-:W-:Y:S02]  /*d4c0*/  P2R R8, PR, RZ, 0x4 ;  /* 0x00000004ff087803 */ /* 0x000fe40000000000 */
[----:B------:R-:W-:-:S02]  /*d4d0*/  ISETP.LT.OR P1, PT, R6, 0x9, P1 ;  /* 0x000000090600780c */ /* 0x000fc40000f21670 */
[----:B------:R-:W-:Y:S02]  /*d4e0*/  ISETP.GT.AND P2, PT, R7, 0x1, !P2 ;  /* 0x000000010700780c */ /* 0x000fe40005744270 */
[----:B------:R-:W-:Y:S02]  /*d4f0*/  ISETP.GE.AND P3, PT, R79, 0xa, PT ;  /* 0x0000000a4f00780c */ /* 0x000fe40003f66270 */
[----:B------:R-:W-:Y:S02]  /*d500*/  FSEL R162, R24, -INF , !P1 ;  /* 0xff80000018a27808 */ /* 0x000fe40004800000 */
[----:B------:R-:W-:Y:S02]  /*d510*/  ISETP.LT.OR P2, PT, R6, 0x2, P2 ;  /* 0x000000020600780c */ /* 0x000fe40001741670 */
[----:B------:R-:W-:Y:S02]  /*d520*/  ISETP.GT.AND P1, PT, R7, 0x9, !P3 ;  /* 0x000000090700780c */ /* 0x000fe40005f24270 */
[----:B------:R-:W-:-:S02]  /*d530*/  FSEL R72, R20, -INF , !P2 ;  /* 0xff80000014487808 */ /* 0x000fc40005000000 */
        /* <DEDUP_REMOVED lines=85> */
[----:B------:R-:W-:Y:S01]  /*da90*/  FSEL R32, R63, -INF , !P3 ;  /* 0xff8000003f207808 */ /* 0x000fe20005800000 */
[----:B0-----:R-:W-:Y:S01]  /*daa0*/  IMAD.IADD R63, R73, 0x1, R80 ;  /* 0x00000001493f7824 */ /* 0x001fe200078e0250 */
        /* <DEDUP_REMOVED lines=11> */
[----:B-1----:R-:W-:Y:S01]  /*db60*/  FSEL R160, R14, -INF , !P6 ;  /* 0xff8000000ea07808 */ /* 0x002fe20007000000 */
[----:B------:R-:W-:Y:S01]  /*db70*/  IMAD.IADD R14, R71, 0x1, R80 ;  /* 0x00000001470e7824 */ /* 0x000fe200078e0250 */
[----:B------:R-:W-:-:S04]  /*db80*/  ISETP.GE.AND P6, PT, R79, 0x5a, PT ;  /* 0x0000005a4f00780c */ /* 0x000fc80003fc6270 */
[----:B------:R-:W-:Y:S02]  /*db90*/  P2R R65, PR, RZ, 0x40 ;  /* 0x00000040ff417803 */ /* 0x000fe40000000000 */
        /* <DEDUP_REMOVED lines=15> */
.L_x_3744:
[----:B------:R-:W-:-:S13]  /*dc90*/  ISETP.NE.AND P6, PT, R9, 0x1, PT ;  /* 0x000000010900780c */ /* 0x000fda0003fc5270 */
[----:B------:R-:W-:-:S05]  /*dca0*/  @P6 IMAD.HI.U32 R10, R4, R10, RZ ;  /* 0x0000000a040a6227 */ /* 0x000fca00078e00ff */
[----:B------:R-:W-:-:S07]  /*dcb0*/  @P6 SHF.R.U32.HI R4, RZ, R11, R10 ;  /* 0x0000000bff046219 */ /* 0x000fce000001160a */
.L_x_3745:
[----:B------:R-:W-:Y:S05]  /*dcc0*/  BSYNC B1 ;  /* 0x0000000000017941 */ /* 0x000fea0003800000 */
.L_x_3743:
[----:B------:R-:W-:-:S05]  /*dcd0*/  IMAD R4, R4, R9, R81 ;  /* 0x0000000904047224 */ /* 0x000fca00078e0251 */
[----:B------:R-:W-:Y:S02]  /*dce0*/  VIADDMNMX R14, R4, R9, R14, PT ;  /* 0x00000009040e7246 */ /* 0x000fe4000380010e */
[----:B------:R-:W-:-:S07]  /*dcf0*/  VIMNMX R63, R63, R4, !PT ;  /* 0x000000043f3f7248 */ /* 0x000fce0007fe0100 */
.L_x_3742:
[----:B------:R-:W-:Y:S05]  /*dd00*/  BSYNC B0 ;  /* 0x0000000000007941 */ /* 0x000fea0003800000 */
.L_x_3741:
[----:B------:R-:W2:Y:S01]  /*dd10*/  LDL.64 R6, [R1+0x230] ;  /* 0x0002300001067983 */ /* 0x000ea20000100a00 */
        /* <DEDUP_REMOVED lines=52> */
[----:B------:R-:W-:Y:S01]  /*e060*/  ISETP.NE.AND P5, PT, R90, RZ, PT ;  /* 0x000000ff5a00720c */ /* 0x000fe20003fa5270 */
[----:B------:R-:W3:Y:S03]  /*e070*/  LDL R74, [R1+0x250] ;  /* 0x00025000014a7983 */ /* 0x000ee60000100800 */
        /* <DEDUP_REMOVED lines=20> */
[----:B------:R-:W-:Y:S02]  /*e1c0*/  ISETP.GT.AND P1, PT, R63, 0x49, !P1 ;  /* 0x000000493f00780c */ /* 0x000fe40004f24270 */
[----:B------:R-:W-:Y:S02]  /*e1d0*/  ISETP.LT.OR P5, PT, R14, 0x49, P5 ;  /* 0x000000490e00780c */ /* 0x000fe40002fa1670 */
[----:B--2---:R-:W-:Y:S02]  /*e1e0*/  FMNMX.FTZ R4, R160, R6, !PT ;  /* 0x00000006a0047209 */ /* 0x004fe40007810000 */
[----:B------:R-:W-:-:S02]  /*e1f0*/  FSEL R19, R78, -INF , !P5 ;  /* 0xff8000004e137808 */ /* 0x000fc40006800000 */
[----:B------:R-:W-:Y:S02]  /*e200*/  FMNMX.FTZ R4, R72, R4, !PT ;  /* 0x0000000448047209 */ /* 0x000fe40007810000 */
[C---:B------:R-:W-:Y:S02]  /*e210*/  ISETP.GT.AND P2, PT, R63.reuse, 0x50, !P2 ;  /* 0x000000503f00780c */ /* 0x040fe40005744270 */
[----:B------:R-:W-:Y:S02]  /*e220*/  FMNMX.FTZ R4, R162, R4, !PT ;  /* 0x00000004a2047209 */ /* 0x000fe40007810000 */
[----:B------:R-:W-:Y:S02]  /*e230*/  ISETP.GT.AND P3, PT, R63, 0x51, !P3 ;  /* 0x000000513f00780c */ /* 0x000fe40005f64270 */
[----:B------:R-:W-:Y:S02]  /*e240*/  FMNMX.FTZ R4, R70, R4, !PT ;  /* 0x0000000446047209 */ /* 0x000fe40007810000 */
[----:B------:R-:W-:-:S02]  /*e250*/  ISETP.NE.AND P6, PT, R65, RZ, PT ;  /* 0x000000ff4100720c */ /* 0x000fc40003fc5270 */
        /* <DEDUP_REMOVED lines=18> */
[----:B------:R-:W-:-:S04]  /*e380*/  FMNMX.FTZ R5, R44, R5, !PT ;  /* 0x000000052c057209 */ /* 0x000fc80007810000 */
[----:B------:R-:W-:Y:S02]  /*e390*/  FMNMX.FTZ R9, R42, R5, !PT ;  /* 0x000000052a097209 */ /* 0x000fe40007810000 */
        /* <DEDUP_REMOVED lines=16> */
[----:B------:R-:W-:Y:S01]  /*e4a0*/  FMNMX.FTZ R5, R25, R4, !PT ;  /* 0x0000000419057209 */ /* 0x000fe20007810000 */
[----:B------:R-:W0:Y:S01]  /*e4b0*/  SHFL.BFLY PT, R9, R8, 0x2, 0x1f ;  /* 0x0c401f0008097f89 */ /* 0x000e2200000e0000 */
[----:B------:R-:W-:Y:S02]  /*e4c0*/  ISETP.LT.OR P1, PT, R14, 0x4a, P1 ;  /* 0x0000004a0e00780c */ /* 0x000fe40000f21670 */
        /* <DEDUP_REMOVED lines=17> */
[----:B0-----:R-:W-:Y:S02]  /*e5e0*/  FMNMX.FTZ R10, R8, R9, !PT ;  /* 0x00000009080a7209 */ /* 0x001fe40007810000 */
[----:B------:R-:W-:-:S05]  /*e5f0*/  FMNMX.FTZ R9, R63, R4, !PT ;  /* 0x000000043f097209 */ /* 0x000fca0007810000 */
[----:B------:R-:W-:Y:S04]  /*e600*/  STL.64 [R1+0x230], R8 ;  /* 0x0002300801007387 */ /* 0x000fe80000100a00 */
[----:B------:R-:W2:Y:S04]  /*e610*/  LDL R12, [R1+0x234] ;  /* 0x00023400010c7983 */ /* 0x000ea80000100800 */
[----:B------:R-:W0:Y:S02]  /*e620*/  SHFL.BFLY PT, R5, R10, 0x1, 0x1f ;  /* 0x0c201f000a057f89 */ /* 0x000e2400000e0000 */
[----:B0-----:R-:W-:-:S02]  /*e630*/  FMNMX.FTZ R10, R10, R5, !PT ;  /* 0x000000050a0a7209 */ /* 0x001fc40007810000 */
[----:B------:R-:W4:Y:S04]  /*e640*/  LDL.64 R4, [R1+0x240] ;  /* 0x0002400001047983 */ /* 0x000f280000100a00 */
[----:B------:R-:W-:Y:S04]  /*e650*/  STL [R1+0x230], R10 ;  /* 0x0002300a01007387 */ /* 0x000fe80000100800 */
[----:B------:R-:W5:Y:S04]  /*e660*/  LDL R14, [R1+0x230] ;  /* 0x00023000010e7983 */ /* 0x000f680000100800 */
[----:B--2---:R-:W0:Y:S02]  /*e670*/  SHFL.BFLY PT, R9, R12, 0x2, 0x1f ;  /* 0x0c401f000c097f89 */ /* 0x004e2400000e0000 */
[----:B0-----:R-:W-:-:S05]  /*e680*/  FMNMX.FTZ R9, R9, R12, !PT ;  /* 0x0000000c09097209 */ /* 0x001fca0007810000 */
[----:B------:R-:W0:Y:S01]  /*e690*/  SHFL.BFLY PT, R8, R9, 0x1, 0x1f ;  /* 0x0c201f0009087f89 */ /* 0x000e2200000e0000 */
[----:B-----5:R-:W-:Y:S01]  /*e6a0*/  FSETP.NEU.FTZ.AND P1, PT, R14, -INF , PT ;  /* 0xff8000000e00780b */ /* 0x020fe20003f3d000 */
[----:B---3--:R-:W-:-:S03]  /*e6b0*/  FMUL.FTZ R11, R74, R14 ;  /* 0x0000000e4a0b7220 */ /* 0x008fc60000410000 */
[----:B------:R-:W-:Y:S02]  /*e6c0*/  FSEL R65, R14, RZ, P1 ;  /* 0x000000ff0e417208 */ /* 0x000fe40000800000 */
[----:B------:R-:W-:-:S03]  /*e6d0*/  FSEL R11, R11, RZ, P1 ;  /* 0x000000ff0b0b7208 */ /* 0x000fc60000800000 */
[----:B------:R-:W-:Y:S01]  /*e6e0*/  FADD.FTZ R65, R6, -R65 ;  /* 0x8000004106417221 */ /* 0x000fe20000010000 */
[----:B0-----:R-:W-:-:S04]  /*e6f0*/  FMNMX.FTZ R8, R9, R8, !PT ;  /* 0x0000000809087209 */ /* 0x001fc80007810000 */
[C---:B------:R-:W-:Y:S01]  /*e700*/  FSETP.NEU.FTZ.AND P1, PT, R8.reuse, -INF , PT ;  /* 0xff8000000800780b */ /* 0x040fe20003f3d000 */
[----:B------:R-:W-:-:S03]  /*e710*/  FMUL.FTZ R6, R8, R74 ;  /* 0x0000004a08067220 */ /* 0x000fc60000410000 */
[----:B------:R-:W-:Y:S02]  /*e720*/  FSEL R10, R8, RZ, P1 ;  /* 0x000000ff080a7208 */ /* 0x000fe40000800000 */
[----:B------:R-:W-:Y:S01]  /*e730*/  FSEL R6, R6, RZ, P1 ;  /* 0x000000ff06067208 */ /* 0x000fe20000800000 */
        /* <DEDUP_REMOVED lines=24> */
[----:B------:R-:W-:Y:S01]  /*e8c0*/  FADD.FTZ R7, R7, -R10 ;  /* 0x8000000a07077221 */ /* 0x000fe20000010000 */
[-C--:B------:R-:W-:Y:S01]  /*e8d0*/  FMUL.FTZ R11, R65, R74.reuse ;  /* 0x0000004a410b7220 */ /* 0x080fe20000410000 */
[----:B------:R-:W-:-:S02]  /*e8e0*/  FFMA.FTZ R32, R40, R74, -R6 ;  /* 0x0000004a28207223 */ /* 0x000fc40000010806 */
[----:B------:R-:W-:Y:S01]  /*e8f0*/  FMUL.FTZ R7, R74, R7 ;  /* 0x000000074a077220 */ /* 0x000fe20000410000 */
[-CC-:B------:R-:W-:Y:S01]  /*e900*/  FFMA.FTZ R161, R31, R74.reuse, -R6.reuse ;  /* 0x0000004a1fa17223 */ /* 0x180fe20000010806 */
[----:B------:R-:W-:Y:S01]  /*e910*/  MUFU.EX2 R160, R160 ;  /* 0x000000a000a07308 */ /* 0x000fe20000000800 */
[----:B------:R-:W-:-:S07]  /*e920*/  FFMA.FTZ R31, R29, R74, -R6 ;  /* 0x0000004a1d1f7223 */ /* 0x000fce0000010806 */
[----:B------:R-:W4:Y:S01]  /*e930*/  MUFU.EX2 R11, R11 ;  /* 0x0000000b000b7308 */ /* 0x000f220000000800 */
[----:B------:R-:W-:-:S07]  /*e940*/  FFMA.FTZ R163, R53, R74, -R6 ;  /* 0x0000004a35a37223 */ /* 0x000fce0000010806 */
[----:B------:R-:W-:Y:S08]  /*e950*/  MUFU.EX2 R32, R32 ;  /* 0x0000002000207308 */ /* 0x000ff00000000800 */
[----:B------:R-:W0:Y:S01]  /*e960*/  MUFU.EX2 R10, R7 ;  /* 0x00000007000a7308 */ /* 0x000e220000000800 */
[----:B------:R-:W-:-:S07]  /*e970*/  FFMA.FTZ R30, R45, R74, -R6 ;  /* 0x0000004a2d1e7223 */ /* 0x000fce0000010806 */
[----:B------:R-:W1:Y:S08]  /*e980*/  MUFU.EX2 R13, R13 ;  /* 0x0000000d000d7308 */ /* 0x000e700000000800 */
[----:B------:R-:W2:Y:S01]  /*e990*/  MUFU.EX2 R161, R161 ;  /* 0x000000a100a17308 */ /* 0x000ea20000000800 */
[----:B------:R-:W-:-:S07]  /*e9a0*/  FFMA.FTZ R165, R51, R74, -R6 ;  /* 0x0000004a33a57223 */ /* 0x000fce0000010806 */
[----:B------:R-:W3:Y:S08]  /*e9b0*/  MUFU.EX2 R162, R162 ;  /* 0x000000a200a27308 */ /* 0x000ef00000000800 */
[----:B------:R-:W5:Y:S01]  /*e9c0*/  MUFU.EX2 R31, R31 ;  /* 0x0000001f001f7308 */ /* 0x000f620000000800 */
[----:B----4-:R-:W-:Y:S01]  /*e9d0*/  FFMA.FTZ R4, R11, R4, R160 ;  /* 0x000000040b047223 */ /* 0x010fe200000100a0 */
[----:B0-----:R-:W-:-:S06]  /*e9e0*/  FFMA.FTZ R14, R5, R10, R32 ;  /* 0x0000000a050e7223 */ /* 0x001fcc0000010020 */
[----:B------:R-:W0:Y:S01]  /*e9f0*/  MUFU.EX2 R37, R37 ;  /* 0x0000002500257308 */ /* 0x000e220000000800 */
[----:B------:R-:W-:-:S07]  /*ea00*/  FFMA.FTZ R29, R28, R74, -R6 ;  /* 0x0000004a1c1d7223 */ /* 0x000fce0000010806 */
[----:B------:R-:W4:Y:S01]  /*ea10*/  MUFU.EX2 R163, R163 ;  /* 0x000000a300a37308 */ /* 0x000f220000000800 */
[----:B-1----:R-:W-:Y:S01]  /*ea20*/  FADD.FTZ R5, R13, R4 ;  /* 0x000000040d057221 */ /* 0x002fe20000010000 */
[----:B--2---:R-:W-:-:S06]  /*ea30*/  FADD.FTZ R14, R161, R14 ;  /* 0x0000000ea10e7221 */ /* 0x004fcc0000010000 */
[----:B------:R-:W1:Y:S01]  /*ea40*/  MUFU.EX2 R36, R36 ;  /* 0x0000002400247308 */ /* 0x000e620000000800 */
[----:B------:R-:W-:-:S07]  /*ea50*/  FFMA.FTZ R167, R49, R74, -R6 ;  /* 0x0000004a31a77223 */ /* 0x000fce0000010806 */
[----:B------:R-:W2:Y:S01]  /*ea60*/  MUFU.EX2 R30, R30 ;  /* 0x0000001e001e7308 */ /* 0x000ea20000000800 */
[----:B---3--:R-:W-:Y:S01]  /*ea70*/  FADD.FTZ R4, R162, R5 ;  /* 0x00000005a2047221 */ /* 0x008fe20000010000 */
[----:B-----5:R-:W-:-:S06]  /*ea80*/  FADD.FTZ R14, R31, R14 ;  /* 0x0000000e1f0e7221 */ /* 0x020fcc0000010000 */
[----:B------:R-:W3:Y:S01]  /*ea90*/  MUFU.EX2 R164, R164 ;  /* 0x000000a400a47308 */ /* 0x000ee20000000800 */
[----:B------:R-:W-:-:S07]  /*eaa0*/  FFMA.FTZ R28, R41, R74, -R6 ;  /* 0x0000004a291c7223 */ /* 0x000fce0000010806 */
[----:B------:R-:W5:Y:S01]  /*eab0*/  MUFU.EX2 R165, R165 ;  /* 0x000000a500a57308 */ /* 0x000f620000000800 */
[----:B0-----:R-:W-:Y:S01]  /*eac0*/  FADD.FTZ R5, R37, R4 ;  /* 0x0000000425057221 */ /* 0x001fe20000010000 */
[----:B----4-:R-:W-:-:S06]  /*ead0*/  FADD.FTZ R7, R163, R14 ;  /* 0x0000000ea3077221 */ /* 0x010fcc0000010000 */
        /* <DEDUP_REMOVED lines=75> */
[----:B------:R-:W0:Y:S08]  /*ef90*/  MUFU.EX2 R173, R173 ;  /* 0x000000ad00ad7308 */ /* 0x000e300000000800 */
[----:B------:R-:W4:Y:S01]  /*efa0*/  MUFU.EX2 R19, R19 ;  /* 0x0000001300137308 */ /* 0x000f220000000800 */
[----:B-1----:R-:W-:Y:S01]  /*efb0*/  FADD.FTZ R7, R178, R7 ;  /* 0x00000007b2077221 */ /* 0x002fe20000010000 */
[----:B--2---:R-:W-:-:S06]  /*efc0*/  FADD.FTZ R5, R175, R4 ;  /* 0x00000004af057221 */ /* 0x004fcc0000010000 */
[----:B------:R-:W1:Y:S08]  /*efd0*/  MUFU.EX2 R21, R21 ;  /* 0x0000001500157308 */ /* 0x000e700000000800 */
[----:B------:R-:W2:Y:S01]  /*efe0*/  MUFU.EX2 R14, R14 ;  /* 0x0000000e000e7308 */ /* 0x000ea20000000800 */
[----:B---3--:R-:W-:Y:S01]  /*eff0*/  FADD.FTZ R4, R172, R7 ;  /* 0x00000007ac047221 */ /* 0x008fe20000010000 */
[----:B-----5:R-:W-:-:S06]  /*f000*/  FADD.FTZ R6, R18, R5 ;  /* 0x0000000512067221 */ /* 0x020fcc0000010000 */
[----:B------:R-:W3:Y:S08]  /*f010*/  MUFU.EX2 R20, R20 ;  /* 0x0000001400147308 */ /* 0x000ef00000000800 */
[----:B------:R-:W5:Y:S01]  /*f020*/  MUFU.EX2 R15, R15 ;  /* 0x0000000f000f7308 */ /* 0x000f620000000800 */
[----:B0-----:R-:W-:Y:S01]  /*f030*/  FADD.FTZ R4, R173, R4 ;  /* 0x00000004ad047221 */ /* 0x001fe20000010000 */
[----:B----4-:R-:W-:-:S03]  /*f040*/  FADD.FTZ R5, R19, R6 ;  /* 0x0000000613057221 */ /* 0x010fc60000010000 */
[----:B-1----:R-:W-:Y:S01]  /*f050*/  FADD.FTZ R7, R21, R4 ;  /* 0x0000000415077221 */ /* 0x002fe20000010000 */
[----:B--2---:R-:W-:-:S03]  /*f060*/  FADD.FTZ R6, R14, R5 ;  /* 0x000000050e067221 */ /* 0x004fc60000010000 */
[----:B---3--:R-:W-:Y:S01]  /*f070*/  FADD.FTZ R4, R20, R7 ;  /* 0x0000000714047221 */ /* 0x008fe20000010000 */
[----:B------:R-:W-:Y:S01]  /*f080*/  STL [R1+0x234], R8 ;  /* 0x0002340801007387 */ /* 0x000fe20000100800 */
[----:B-----5:R-:W-:-:S05]  /*f090*/  FADD.FTZ R5, R15, R6 ;  /* 0x000000060f057221 */ /* 0x020fca0000010000 */
[----:B------:R0:W-:Y:S04]  /*f0a0*/  STL.64 [R1+0x240], R4 ;  /* 0x0002400401007387 */ /* 0x0001e80000100a00 */
[----:B------:R-:W2:Y:S01]  /*f0b0*/  LD.E R6, desc[UR42][R16.64+0x260] ;  /* 0x0002602a10067980 */ /* 0x000ea2000c101900 */
[----:B------:R-:W-:-:S04]  /*f0c0*/  UIADD3 UR4, UP0, UR37, 0x260, URZ ;  /* 0x0000026025047890 */ /* 0x000fc8000ff1e03f */
[----:B------:R-:W-:Y:S02]  /*f0d0*/  ULOP3.LUT UR5, UR4, 0x4, URZ, 0xfc, !UPT ;  /* 0x0000000404057892 */ /* 0x000fe4000f8efc3f */
[----:B------:R-:W-:-:S04]  /*f0e0*/  UIADD3.X UR6, URZ, UR36, URZ, UP0, !UPT ;  /* 0x000000243f067290 */ /* 0x000fc800087fe43f */
[----:B0-----:R-:W-:Y:S02]  /*f0f0*/  IMAD.U32 R4, RZ, RZ, UR5 ;  /* 0x00000005ff047e24 */ /* 0x001fe4000f8e00ff */
[----:B------:R-:W-:Y:S02]  /*f100*/  IMAD.U32 R5, RZ, RZ, UR6 ;  /* 0x00000006ff057e24 */ /* 0x000fe4000f8e00ff */
[----:B--2---:R-:W-:-:S05]  /*f110*/  FMUL.FTZ R7, R11, R6 ;  /* 0x000000060b077220 */ /* 0x004fca0000410000 */
[----:B------:R-:W-:Y:S04]  /*f120*/  ST.E desc[UR42][R16.64+0x260], R7 ;  /* 0x0002600710007985 */ /* 0x000fe8000c10192a */
[----:B------:R-:W2:Y:S02]  /*f130*/  LD.E R6, desc[UR42][R4.64] ;  /* 0x0000002a04067980 */ /* 0x000ea4000c101900 */
[----:B--2---:R-:W-:-:S05]  /*f140*/  FMUL.FTZ R9, R11, R6 ;  /* 0x000000060b097220 */ /* 0x004fca0000410000 */
[----:B------:R0:W-:Y:S04]  /*f150*/  ST.E desc[UR42][R4.64], R9 ;  /* 0x0000000904007985 */ /* 0x0001e8000c10192a */
[----:B------:R-:W0:Y:S04]  /*f160*/  LD.E R134, desc[UR42][R16.64+0x274] ;  /* 0x0002742a10867980 */ /* 0x000e28000c101900 */
[----:B------:R-:W2:Y:S04]  /*f170*/  LD.E R232, desc[UR42][R16.64+0x454] ;  /* 0x0004542a10e87980 */ /* 0x000ea8000c101900 */
        /* <DEDUP_REMOVED lines=60> */
[----:B------:R-:W-:Y:S01]  /*f540*/  ULOP3.LUT UR5, UR4, 0x8, URZ, 0xfc, !UPT ;  /* 0x0000000804057892 */ /* 0x000fe2000f8efc3f */
[C---:B0-----:R-:W-:Y:S01]  /*f550*/  FMUL.FTZ R9, R11.reuse, R134 ;  /* 0x000000860b097220 */ /* 0x041fe20000410000 */
[----:B--2---:R-:W-:-:S04]  /*f560*/  FMUL.FTZ R45, R11, R232 ;  /* 0x000000e80b2d7220 */ /* 0x004fc80000410000 */
[----:B------:R0:W-:Y:S01]  /*f570*/  ST.E desc[UR42][R16.64+0x274], R9 ;  /* 0x0002740910007985 */ /* 0x0001e2000c10192a */
[C---:B---3--:R-:W-:Y:S01]  /*f580*/  FMUL.FTZ R7, R11.reuse, R132 ;  /* 0x000000840b077220 */ /* 0x048fe20000410000 */
[C---:B----4-:R-:W-:Y:S01]  /*f590*/  FMUL.FTZ R25, R11.reuse, R136 ;  /* 0x000000880b197220 */ /* 0x050fe20000410000 */
[C---:B-----5:R-:W-:Y:S01]  /*f5a0*/  FMUL.FTZ R27, R11.reuse, R138 ;  /* 0x0000008a0b1b7220 */ /* 0x060fe20000410000 */
[C---:B------:R-:W-:Y:S01]  /*f5b0*/  FMUL.FTZ R39, R11.reuse, R140 ;  /* 0x0000008c0b277220 */ /* 0x040fe20000410000 */
[----:B------:R-:W-:Y:S01]  /*f5c0*/  ST.E desc[UR42][R16.64+0x454], R45 ;  /* 0x0004542d10007985 */ /* 0x000fe2000c10192a */
[----:B0-----:R-:W-:-:S03]  /*f5d0*/  FMUL.FTZ R9, R11, R148 ;  /* 0x000000940b097220 */ /* 0x001fc60000410000 */
[----:B------:R0:W-:Y:S01]  /*f5e0*/  ST.E desc[UR42][R16.64+0x270], R7 ;  /* 0x0002700710007985 */ /* 0x0001e2000c10192a */
[----:B------:R-:W-:-:S03]  /*f5f0*/  FMUL.FTZ R41, R11, R142 ;  /* 0x0000008e0b297220 */ /* 0x000fc60000410000 */
[----:B------:R1:W-:Y:S01]  /*f600*/  ST.E desc[UR42][R16.64+0x280], R25 ;  /* 0x0002801910007985 */ /* 0x0003e2000c10192a */
[----:B------:R-:W-:-:S03]  /*f610*/  FMUL.FTZ R43, R11, R144 ;  /* 0x000000900b2b7220 */ /* 0x000fc60000410000 */
[----:B------:R2:W-:Y:S04]  /*f620*/  ST.E desc[UR42][R16.64+0x284], R27 ;  /* 0x0002841b10007985 */ /* 0x0005e8000c10192a */
[----:B------:R3:W-:Y:S01]  /*f630*/  ST.E desc[UR42][R16.64+0x290], R39 ;  /* 0x0002902710007985 */ /* 0x0007e2000c10192a */
[C---:B0-----:R-:W-:Y:S01]  /*f640*/  FMUL.FTZ R7, R11.reuse, R146 ;  /* 0x000000920b077220 */ /* 0x041fe20000410000 */
[C---:B------:R-:W-:Y:S02]  /*f650*/  FMUL.FTZ R45, R11.reuse, R150 ;  /* 0x000000960b2d7220 */ /* 0x040fe40000410000 */
[----:B------:R0:W-:Y:S01]  /*f660*/  ST.E desc[UR42][R16.64+0x2b0], R9 ;  /* 0x0002b00910007985 */ /* 0x0001e2000c10192a */
[C---:B------:R-:W-:Y:S01]  /*f670*/  FMUL.FTZ R47, R11.reuse, R130 ;  /* 0x000000820b2f7220 */ /* 0x040fe20000410000 */
[C---:B-1----:R-:W-:Y:S01]  /*f680*/  FMUL.FTZ R25, R11.reuse, R128 ;  /* 0x000000800b197220 */ /* 0x042fe20000410000 */
[C---:B--2---:R-:W-:Y:S01]  /*f690*/  FMUL.FTZ R27, R11.reuse, R126 ;  /* 0x0000007e0b1b7220 */ /* 0x044fe20000410000 */
[C---:B---3--:R-:W-:Y:S01]  /*f6a0*/  FMUL.FTZ R39, R11.reuse, R124 ;  /* 0x0000007c0b277220 */ /* 0x048fe20000410000 */
[----:B------:R1:W-:Y:S01]  /*f6b0*/  ST.E desc[UR42][R16.64+0x294], R41 ;  /* 0x0002942910007985 */ /* 0x0003e2000c10192a */
[----:B0-----:R-:W-:-:S03]  /*f6c0*/  FMUL.FTZ R9, R11, R118 ;  /* 0x000000760b097220 */ /* 0x001fc60000410000 */
[----:B------:R0:W-:Y:S04]  /*f6d0*/  ST.E desc[UR42][R16.64+0x2a0], R43 ;  /* 0x0002a02b10007985 */ /* 0x0001e8000c10192a */
[----:B------:R2:W-:Y:S04]  /*f6e0*/  ST.E desc[UR42][R16.64+0x2a4], R7 ;  /* 0x0002a40710007985 */ /* 0x0005e8000c10192a */
[----:B------:R3:W-:Y:S01]  /*f6f0*/  ST.E desc[UR42][R16.64+0x2b4], R45 ;  /* 0x0002b42d10007985 */ /* 0x0007e2000c10192a */
[----:B-1----:R-:W-:-:S03]  /*f700*/  FMUL.FTZ R41, R11, R110 ;  /* 0x0000006e0b297220 */ /* 0x002fc60000410000 */
[----:B------:R1:W-:Y:S01]  /*f710*/  ST.E desc[UR42][R16.64+0x2c0], R47 ;  /* 0x0002c02f10007985 */ /* 0x0003e2000c10192a */
[----:B0-----:R-:W-:-:S03]  /*f720*/  FMUL.FTZ R43, R11, R120 ;  /* 0x000000780b2b7220 */ /* 0x001fc60000410000 */
[----:B------:R0:W-:Y:S01]  /*f730*/  ST.E desc[UR42][R16.64+0x2c4], R25 ;  /* 0x0002c41910007985 */ /* 0x0001e2000c10192a */
[----:B--2---:R-:W-:-:S03]  /*f740*/  FMUL.FTZ R7, R11, R122 ;  /* 0x0000007a0b077220 */ /* 0x004fc60000410000 */
[----:B------:R2:W-:Y:S01]  /*f750*/  ST.E desc[UR42][R16.64+0x2d0], R27 ;  /* 0x0002d01b10007985 */ /* 0x0005e2000c10192a */
[----:B---3--:R-:W-:-:S03]  /*f760*/  FMUL.FTZ R45, R11, R100 ;  /* 0x000000640b2d7220 */ /* 0x008fc60000410000 */
[----:B------:R3:W-:Y:S01]  /*f770*/  ST.E desc[UR42][R16.64+0x2d4], R39 ;  /* 0x0002d42710007985 */ /* 0x0007e2000c10192a */
[C---:B-1----:R-:W-:Y:S01]  /*f780*/  FMUL.FTZ R47, R11.reuse, R112 ;  /* 0x000000700b2f7220 */ /* 0x042fe20000410000 */
[C---:B0-----:R-:W-:Y:S02]  /*f790*/  FMUL.FTZ R25, R11.reuse, R116 ;  /* 0x000000740b197220 */ /* 0x041fe40000410000 */
        /* <DEDUP_REMOVED lines=16> */
[C---:B---3--:R-:W-:Y:S01]  /*f8a0*/  FMUL.FTZ R45, R11.reuse, R80 ;  /* 0x000000500b2d7220 */ /* 0x048fe20000410000 */
[C---:B0-----:R-:W-:Y:S02]  /*f8b0*/  FMUL.FTZ R47, R11.reuse, R92 ;  /* 0x0000005c0b2f7220 */ /* 0x041fe40000410000 */
[----:B------:R0:W-:Y:S01]  /*f8c0*/  ST.E desc[UR42][R16.64+0x340], R9 ;  /* 0x0003400910007985 */ /* 0x0001e2000c10192a */
[C---:B--2---:R-:W-:Y:S01]  /*f8d0*/  FMUL.FTZ R27, R11.reuse, R96 ;  /* 0x000000600b1b7220 */ /* 0x044fe20000410000 */
[C---:B-1----:R-:W-:Y:S02]  /*f8e0*/  FMUL.FTZ R39, R11.reuse, R94 ;  /* 0x0000005e0b277220 */ /* 0x042fe40000410000 */
        /* <DEDUP_REMOVED lines=41> */
[----:B------:R1:W-:Y:S01]  /*fb80*/  ST.E desc[UR42][R16.64+0x3d4], R43 ;  /* 0x0003d42b10007985 */ /* 0x0003e2000c10192a */
[----:B------:R-:W-:-:S03]  /*fb90*/  FMUL.FTZ R49, R11, R8 ;  /* 0x000000080b317220 */ /* 0x000fc60000410000 */
        /* <DEDUP_REMOVED lines=8> */
[----:B------:R-:W-:Y:S02]  /*fc20*/  IMAD.U32 R8, RZ, RZ, UR5 ;  /* 0x00000005ff087e24 */ /* 0x000fe4000f8e00ff */
[C---:B0-----:R-:W-:Y:S01]  /*fc30*/  FMUL.FTZ R39, R11.reuse, R44 ;  /* 0x0000002c0b277220 */ /* 0x041fe20000410000 */
[----:B------:R0:W-:Y:S01]  /*fc40*/  ST.E desc[UR42][R16.64+0x404], R9 ;  /* 0x0004040910007985 */ /* 0x0001e2000c10192a */
[C---:B--2---:R-:W-:Y:S01]  /*fc50*/  FMUL.FTZ R45, R11.reuse, R26 ;  /* 0x0000001a0b2d7220 */ /* 0x044fe20000410000 */
[C---:B-1----:R-:W-:Y:S01]  /*fc60*/  FMUL.FTZ R47, R11.reuse, R6 ;  /* 0x000000060b2f7220 */ /* 0x042fe20000410000 */
[----:B------:R-:W-:Y:S01]  /*fc70*/  FMUL.FTZ R11, R11, R24 ;  /* 0x000000180b0b7220 */ /* 0x000fe20000410000 */
[----:B0-----:R-:W-:Y:S01]  /*fc80*/  IMAD.U32 R9, RZ, RZ, UR6 ;  /* 0x00000006ff097e24 */ /* 0x001fe2000f8e00ff */
[----:B------:R-:W-:Y:S04]  /*fc90*/  ST.E desc[UR42][R16.64+0x3f0], R7 ;  /* 0x0003f00710007985 */ /* 0x000fe8000c10192a */
[----:B------:R0:W-:Y:S04]  /*fca0*/  ST.E desc[UR42][R16.64+0x410], R25 ;  /* 0x0004101910007985 */ /* 0x0001e8000c10192a */
[----:B------:R1:W-:Y:S04]  /*fcb0*/  ST.E desc[UR42][R16.64+0x414], R27 ;  /* 0x0004141b10007985 */ /* 0x0003e8000c10192a */
[----:B------:R-:W-:Y:S04]  /*fcc0*/  ST.E desc[UR42][R16.64+0x420], R41 ;  /* 0x0004202910007985 */ /* 0x000fe8000c10192a */
[----:B------:R-:W-:Y:S04]  /*fcd0*/  ST.E desc[UR42][R16.64+0x424], R43 ;  /* 0x0004242b10007985 */ /* 0x000fe8000c10192a */
[----:B------:R-:W-:Y:S04]  /*fce0*/  ST.E desc[UR42][R16.64+0x430], R39 ;  /* 0x0004302710007985 */ /* 0x000fe8000c10192a */
[----:B------:R-:W-:Y:S04]  /*fcf0*/  ST.E desc[UR42][R16.64+0x434], R45 ;  /* 0x0004342d10007985 */ /* 0x000fe8000c10192a */
[----:B------:R-:W-:Y:S04]  /*fd00*/  ST.E desc[UR42][R16.64+0x440], R47 ;  /* 0x0004402f10007985 */ /* 0x000fe8000c10192a */
[----:B------:R2:W-:Y:S04]  /*fd10*/  ST.E desc[UR42][R16.64+0x444], R49 ;  /* 0x0004443110007985 */ /* 0x0005e8000c10192a */
[----:B------:R3:W-:Y:S04]  /*fd20*/  ST.E desc[UR42][R16.64+0x450], R11 ;  /* 0x0004500b10007985 */ /* 0x0007e8000c10192a */
[----:B0-----:R-:W4:Y:S01]  /*fd30*/  LD.E R25, desc[UR42][R8.64] ;  /* 0x0000002a08197980 */ /* 0x001f22000c101900 */
[----:B------:R-:W-:Y:S01]  /*fd40*/  ULOP3.LUT UR4, UR4, 0xc, URZ, 0xfc, !UPT ;  /* 0x0000000c04047892 */ /* 0x000fe2000f8efc3f */
[----:B------:R-:W-:-:S05]  /*fd50*/  IMAD.U32 R7, RZ, RZ, UR6 ;  /* 0x00000006ff077e24 */ /* 0x000fca000f8e00ff */
[----:B------:R-:W-:Y:S02]  /*fd60*/  IMAD.U32 R6, RZ, RZ, UR4 ;  /* 0x00000004ff067e24 */ /* 0x000fe4000f8e00ff */
[----:B----4-:R-:W-:-:S05]  /*fd70*/  FMUL.FTZ R25, R10, R25 ;  /* 0x000000190a197220 */ /* 0x010fca0000410000 */
[----:B------:R0:W-:Y:S04]  /*fd80*/  ST.E desc[UR42][R8.64], R25 ;  /* 0x0000001908007985 */ /* 0x0001e8000c10192a */
[----:B-1----:R-:W4:Y:S01]  /*fd90*/  LD.E R27, desc[UR42][R6.64] ;  /* 0x0000002a061b7980 */ /* 0x002f22000c101900 */
[----:B------:R-:W1:Y:S01]  /*fda0*/  S2R R232, SR_TID.X ;  /* 0x0000000000e87919 */ /* 0x000e620000002100 */
[----:B----4-:R-:W-:-:S05]  /*fdb0*/  FMUL.FTZ R27, R10, R27 ;  /* 0x0000001b0a1b7220 */ /* 0x010fca0000410000 */
[----:B------:R4:W-:Y:S04]  /*fdc0*/  ST.E desc[UR42][R6.64], R27 ;  /* 0x0000001b06007985 */ /* 0x0009e8000c10192a */
        /* <DEDUP_REMOVED lines=53> */
[----:B--2---:R-:W2:Y:S04]  /*10120*/  LD.E R49, desc[UR42][R16.64+0x418] ;  /* 0x0004182a10317980 */ /* 0x004ea8000c101900 */
[----:B------:R-:W2:Y:S04]  /*10130*/  LD.E R41, desc[UR42][R16.64+0x41c] ;  /* 0x00041c2a10297980 */ /* 0x000ea8000c101900 */
[----:B------:R-:W2:Y:S04]  /*10140*/  LD.E R47, desc[UR42][R16.64+0x428] ;  /* 0x0004282a102f7980 */ /* 0x000ea8000c101900 */
[----:B------:R-:W2:Y:S04]  /*10150*/  LD.E R45, desc[UR42][R16.64+0x42c] ;  /* 0x00042c2a102d7980 */ /* 0x000ea8000c101900 */
[----:B------:R-:W2:Y:S04]  /*10160*/  LD.E R43, desc[UR42][R16.64+0x438] ;  /* 0x0004382a102b7980 */ /* 0x000ea8000c101900 */
[----:B------:R-:W2:Y:S04]  /*10170*/  LD.E R39, desc[UR42][R16.64+0x43c] ;  /* 0x00043c2a10277980 */ /* 0x000ea8000c101900 */
[----:B---3--:R-:W3:Y:S04]  /*10180*/  LD.E R11, desc[UR42][R16.64+0x448] ;  /* 0x0004482a100b7980 */ /* 0x008ee8000c101900 */
[----:B0-----:R-:W3:Y:S04]  /*10190*/  LD.E R25, desc[UR42][R16.64+0x44c] ;  /* 0x00044c2a10197980 */ /* 0x001ee8000c101900 */
[----:B----4-:R-:W4:Y:S01]  /*101a0*/  LD.E R27, desc[UR42][R16.64+0x458] ;  /* 0x0004582a101b7980 */ /* 0x010f22000c101900 */
[----:B-1----:R-:W-:Y:S01]  /*101b0*/  SHF.R.U32.HI R232, RZ, 0x7, R232 ;  /* 0x00000007ffe87819 */ /* 0x002fe200000116e8 */
[C---:B-----5:R-:W-:Y:S01]  /*101c0*/  FMUL.FTZ R51, R10.reuse, R51 ;  /* 0x000000330a337220 */ /* 0x060fe20000410000 */
[----:B------:R-:W-:-:S04]  /*101d0*/  FMUL.FTZ R26, R10, R26 ;  /* 0x0000001a0a1a7220 */ /* 0x000fc80000410000 */
[----:B------:R-:W-:Y:S01]  /*101e0*/  ST.E desc[UR42][R16.64+0x3f8], R51 ;  /* 0x0003f83310007985 */ /* 0x000fe2000c10192a */
[----:B------:R-:W-:-:S03]  /*101f0*/  FMUL.FTZ R141, R10, R141 ;  /* 0x0000008d0a8d7220 */ /* 0x000fc60000410000 */
[----:B------:R0:W-:Y:S01]  /*10200*/  ST.E desc[UR42][R16.64+0x45c], R26 ;  /* 0x00045c1a10007985 */ /* 0x0001e2000c10192a */
[C---:B------:R-:W-:Y:S01]  /*10210*/  FMUL.FTZ R143, R10.reuse, R143 ;  /* 0x0000008f0a8f7220 */ /* 0x040fe20000410000 */
[C---:B------:R-:W-:Y:S01]  /*10220*/  FMUL.FTZ R145, R10.reuse, R145 ;  /* 0x000000910a917220 */ /* 0x040fe20000410000 */
[----:B------:R-:W-:Y:S01]  /*10230*/  FMUL.FTZ R147, R10, R147 ;  /* 0x000000930a937220 */ /* 0x000fe20000410000 */
[----:B0-----:R-:W-:Y:S02]  /*10240*/  VIADD R26, R232, 0x8 ;  /* 0x00000008e81a7836 */ /* 0x001fe40000000000 */
        /* <DEDUP_REMOVED lines=47> */
[C---:B--2---:R-:W-:Y:S01]  /*10540*/  FMUL.FTZ R49, R10.reuse, R49 ;  /* 0x000000310a317220 */ /* 0x044fe20000410000 */
[C---:B------:R-:W-:Y:S01]  /*10550*/  FMUL.FTZ R41, R10.reuse, R41 ;  /* 0x000000290a297220 */ /* 0x040fe20000410000 */
[C---:B------:R-:W-:Y:S01]  /*10560*/  FMUL.FTZ R47, R10.reuse, R47 ;  /* 0x0000002f0a2f7220 */ /* 0x040fe20000410000 */
[C---:B------:R-:W-:Y:S01]  /*10570*/  FMUL.FTZ R45, R10.reuse, R45 ;  /* 0x0000002d0a2d7220 */ /* 0x040fe20000410000 */
[C---:B------:R-:W-:Y:S01]  /*10580*/  FMUL.FTZ R43, R10.reuse, R43 ;  /* 0x0000002b0a2b7220 */ /* 0x040fe20000410000 */
[C---:B------:R-:W-:Y:S01]  /*10590*/  FMUL.FTZ R39, R10.reuse, R39 ;  /* 0x000000270a277220 */ /* 0x040fe20000410000 */
[C---:B---3--:R-:W-:Y:S01]  /*105a0*/  FMUL.FTZ R51, R10.reuse, R11 ;  /* 0x0000000b0a337220 */ /* 0x048fe20000410000 */
[C---:B------:R-:W-:Y:S01]  /*105b0*/  FMUL.FTZ R25, R10.reuse, R25 ;  /* 0x000000190a197220 */ /* 0x040fe20000410000 */
[----:B----4-:R-:W-:Y:S01]  /*105c0*/  FMUL.FTZ R27, R10, R27 ;  /* 0x0000001b0a1b7220 */ /* 0x010fe20000410000 */
        /* <DEDUP_REMOVED lines=54> */
[----:B------:R-:W-:Y:S04]  /*10930*/  ST.E desc[UR42][R16.64+0x42c], R45 ;  /* 0x00042c2d10007985 */ /* 0x000fe8000c10192a */
[----:B------:R1:W-:Y:S04]  /*10940*/  ST.E desc[UR42][R16.64+0x438], R43 ;  /* 0x0004382b10007985 */ /* 0x0003e8000c10192a */
[----:B------:R2:W-:Y:S04]  /*10950*/  ST.E desc[UR42][R16.64+0x43c], R39 ;  /* 0x00043c2710007985 */ /* 0x0005e8000c10192a */
[----:B------:R-:W-:Y:S04]  /*10960*/  ST.E desc[UR42][R16.64+0x448], R51 ;  /* 0x0004483310007985 */ /* 0x000fe8000c10192a */
[----:B------:R3:W-:Y:S04]  /*10970*/  ST.E desc[UR42][R16.64+0x44c], R25 ;  /* 0x00044c1910007985 */ /* 0x0007e8000c10192a */
[----:B------:R4:W-:Y:S01]  /*10980*/  ST.E desc[UR42][R16.64+0x458], R27 ;  /* 0x0004581b10007985 */ /* 0x0009e2000c10192a */
        /* <DEDUP_REMOVED lines=11> */
[----:B----4-:R-:W4:Y:S04]  /*10a40*/  LD.E R27, desc[UR42][R16.64+0x270] ;  /* 0x0002702a101b7980 */ /* 0x010f28000c101900 */
[----:B------:R-:W4:Y:S04]  /*10a50*/  LD.E R45, desc[UR42][R16.64+0x274] ;  /* 0x0002742a102d7980 */ /* 0x000f28000c101900 */
[----:B0-----:R-:W4:Y:S04]  /*10a60*/  LD.E R41, desc[UR42][R16.64+0x278] ;  /* 0x0002782a10297980 */ /* 0x001f28000c101900 */
[----:B------:R-:W4:Y:S04]  /*10a70*/  LD.E R47, desc[UR42][R16.64+0x27c] ;  /* 0x00027c2a102f7980 */ /* 0x000f28000c101900 */
[----:B------:R-:W4:Y:S04]  /*10a80*/  LD.E R49, desc[UR42][R16.64+0x280] ;  /* 0x0002802a10317980 */ /* 0x000f28000c101900 */
[----:B------:R-:W4:Y:S04]  /*10a90*/  LD.E R51, desc[UR42][R16.64+0x284] ;  /* 0x0002842a10337980 */ /* 0x000f28000c101900 */
[----:B-1----:R-:W4:Y:S04]  /*10aa0*/  LD.E R43, desc[UR42][R16.64+0x288] ;  /* 0x0002882a102b7980 */ /* 0x002f28000c101900 */
        /* <DEDUP_REMOVED lines=9> */
[----:B---3--:R-:W3:Y:S04]  /*10b40*/  LD.E R25, desc[UR42][R16.64+0x2b0] ;  /* 0x0002b02a10197980 */ /* 0x008ee8000c101900 */
        /* <DEDUP_REMOVED lines=58> */
[----:B----4-:R0:W-:Y:S04]  /*10ef0*/  ST.E desc[UR42][R16.64+0x270], R27 ;  /* 0x0002701b10007985 */ /* 0x0101e8000c10192a */
[----:B------:R-:W-:Y:S04]  /*10f00*/  ST.E desc[UR42][R16.64+0x274], R45 ;  /* 0x0002742d10007985 */ /* 0x000fe8000c10192a */
[----:B------:R-:W-:Y:S04]  /*10f10*/  ST.E desc[UR42][R16.64+0x278], R41 ;  /* 0x0002782910007985 */ /* 0x000fe8000c10192a */
[----:B------:R-:W-:Y:S04]  /*10f20*/  ST.E desc[UR42][R16.64+0x27c], R47 ;  /* 0x00027c2f10007985 */ /* 0x000fe8000c10192a */
[----:B------:R-:W-:Y:S04]  /*10f30*/  ST.E desc[UR42][R16.64+0x280], R49 ;  /* 0x0002803110007985 */ /* 0x000fe8000c10192a */
        /* <DEDUP_REMOVED lines=11> */
[----:B0-----:R-:W5:Y:S04]  /*10ff0*/  LD.E R27, desc[UR42][R16.64+0x2b8] ;  /* 0x0002b82a101b7980 */ /* 0x001f68000c101900 */
[----:B-1----:R-:W5:Y:S04]  /*11000*/  LD.E R39, desc[UR42][R16.64+0x2c0] ;  /* 0x0002c02a10277980 */ /* 0x002f68000c101900 */
        /* <DEDUP_REMOVED lines=8> */
[----:B----4-:R-:W4:Y:S04]  /*11090*/  LD.E R57, desc[UR42][R16.64+0x308] ;  /* 0x0003082a10397980 */ /* 0x010f28000c101900 */
[----:B------:R-:W4:Y:S04]  /*110a0*/  LD.E R59, desc[UR42][R16.64+0x310] ;  /* 0x0003102a103b7980 */ /* 0x000f28000c101900 */
        /* <DEDUP_REMOVED lines=37> */
[----:B------:R0:W-:Y:S04]  /*11300*/  ST.E desc[UR42][R16.64+0x2b0], R25 ;  /* 0x0002b01910007985 */ /* 0x0001e8000c10192a */
        /* <DEDUP_REMOVED lines=35> */
[----:B----4-:R4:W-:Y:S04]  /*11540*/  ST.E desc[UR42][R16.64+0x308], R57 ;  /* 0x0003083910007985 */ /* 0x0109e8000c10192a */
[----:B------:R4:W-:Y:S04]  /*11550*/  ST.E desc[UR42][R16.64+0x310], R59 ;  /* 0x0003103b10007985 */ /* 0x0009e8000c10192a */
[----:B---3--:R3:W-:Y:S04]  /*11560*/  ST.E desc[UR42][R16.64+0x318], R61 ;  /* 0x0003183d10007985 */ /* 0x0087e8000c10192a */
        /* <DEDUP_REMOVED lines=69> */
[----:B0-----:R-:W3:Y:S01]  /*119c0*/  LDL R25, [R1+0x88] ;  /* 0x0000880001197983 */ /* 0x001ee20000100800 */
[----:B------:R-:W-:-:S02]  /*119d0*/  IMAD R10, R24, 0xc00, R10 ;  /* 0x00000c00180a7824 */ /* 0x000fc400078e020a */
[----:B-1----:R-:W-:Y:S01]  /*119e0*/  IMAD.MOV.U32 R27, RZ, RZ, R11 ;  /* 0x000000ffff1b7224 */ /* 0x002fe200078e000b */
[----:B------:R-:W-:Y:S01]  /*119f0*/  F2FP.BF16.F32.PACK_AB R162, R37, R162 ;  /* 0x000000a225a2723e */ /* 0x000fe200000010ff */
[----:B------:R-:W-:Y:S01]  /*11a00*/  VIADD R24, R10, 0x80 ;  /* 0x000000800a187836 */ /* 0x000fe20000000000 */
[----:B------:R-:W-:Y:S01]  /*11a10*/  F2FP.BF16.F32.PACK_AB R164, R164, R36 ;  /* 0x00000024a4a4723e */ /* 0x000fe200000010ff */
[----:B------:R-:W-:Y:S01]  /*11a20*/  VIADD R26, R10, 0x100 ;  /* 0x000001000a1a7836 */ /* 0x000fe20000000000 */
[----:B------:R-:W-:Y:S01]  /*11a30*/  R2UR UR15, R27 ;  /* 0x000000001b0f72ca */ /* 0x000fe200000e0000 */
[----:B------:R-:W3:Y:S01]  /*11a40*/  LD.E R36, desc[UR42][R16.64+0x290] ;  /* 0x0002902a10247980 */ /* 0x000ee2000c101900 */
[----:B------:R-:W-:Y:S02]  /*11a50*/  R2UR UR10, R24 ;  /* 0x00000000180a72ca */ /* 0x000fe400000e0000 */
[----:B------:R-:W-:Y:S01]  /*11a60*/  R2UR UR14, R26 ;  /* 0x000000001a0e72ca */ /* 0x000fe200000e0000 */
[----:B------:R-:W3:Y:S01]  /*11a70*/  LD.E R24, desc[UR42][R16.64+0x260] ;  /* 0x0002602a10187980 */ /* 0x000ee2000c101900 */
[----:B------:R-:W-:-:S02]  /*11a80*/  F2FP.BF16.F32.PACK_AB R166, R166, R35 ;  /* 0x00000023a6a6723e */ /* 0x000fc400000010ff */
[----:B------:R-:W-:Y:S01]  /*11a90*/  F2FP.BF16.F32.PACK_AB R168, R168, R34 ;  /* 0x00000022a8a8723e */ /* 0x000fe200000010ff */
[----:B------:R-:W3:Y:S01]  /*11aa0*/  LD.E R35, desc[UR42][R16.64+0x28c] ;  /* 0x00028c2a10237980 */ /* 0x000ee2000c101900 */
[----:B------:R-:W-:Y:S02]  /*11ab0*/  F2FP.BF16.F32.PACK_AB R170, R170, R33 ;  /* 0x00000021aaaa723e */ /* 0x000fe400000010ff */
[----:B------:R-:W-:Y:S01]  /*11ac0*/  F2FP.BF16.F32.PACK_AB R161, R161, R32 ;  /* 0x00000020a1a1723e */ /* 0x000fe200000010ff */
[----:B------:R-:W3:Y:S01]  /*11ad0*/  LD.E R33, desc[UR42][R16.64+0x284] ;  /* 0x0002842a10217980 */ /* 0x000ee2000c101900 */
[----:B------:R-:W-:Y:S02]  /*11ae0*/  F2FP.BF16.F32.PACK_AB R163, R163, R31 ;  /* 0x0000001fa3a3723e */ /* 0x000fe400000010ff */
[----:B------:R-:W-:Y:S01]  /*11af0*/  F2FP.BF16.F32.PACK_AB R165, R165, R30 ;  /* 0x0000001ea5a5723e */ /* 0x000fe200000010ff */
[----:B------:R-:W3:Y:S01]  /*11b00*/  LD.E R31, desc[UR42][R16.64+0x27c] ;  /* 0x00027c2a101f7980 */ /* 0x000ee2000c101900 */
[----:B------:R-:W-:-:S02]  /*11b10*/  F2FP.BF16.F32.PACK_AB R167, R167, R29 ;  /* 0x0000001da7a7723e */ /* 0x000fc400000010ff */
[----:B------:R-:W-:Y:S01]  /*11b20*/  F2FP.BF16.F32.PACK_AB R169, R169, R28 ;  /* 0x0000001ca9a9723e */ /* 0x000fe200000010ff */
[----:B------:R-:W3:Y:S04]  /*11b30*/  LD.E R29, desc[UR42][R16.64+0x274] ;  /* 0x0002742a101d7980 */ /* 0x000ee8000c101900 */
[----:B------:R-:W3:Y:S04]  /*11b40*/  LD.E R28, desc[UR42][R16.64+0x270] ;  /* 0x0002702a101c7980 */ /* 0x000ee8000c101900 */
[----:B------:R-:W3:Y:S04]  /*11b50*/  LD.E R30, desc[UR42][R16.64+0x278] ;  /* 0x0002782a101e7980 */ /* 0x000ee8000c101900 */
[----:B------:R-:W3:Y:S04]  /*11b60*/  LD.E R32, desc[UR42][R16.64+0x280] ;  /* 0x0002802a10207980 */ /* 0x000ee8000c101900 */
[----:B------:R-:W3:Y:S04]  /*11b70*/  LD.E R34, desc[UR42][R16.64+0x288] ;  /* 0x0002882a10227980 */ /* 0x000ee8000c101900 */
[----:B------:R-:W3:Y:S04]  /*11b80*/  LD.E R37, desc[UR42][R16.64+0x294] ;  /* 0x0002942a10257980 */ /* 0x000ee8000c101900 */
[----:B------:R-:W3:Y:S04]  /*11b90*/  LD.E R38, desc[UR42][R16.64+0x298] ;  /* 0x0002982a10267980 */ /* 0x000ee8000c101900 */
        /* <DEDUP_REMOVED lines=16> */
[----:B--2---:R-:W5:Y:S04]  /*11ca0*/  LD.E R55, desc[UR42][R16.64+0x2dc] ;  /* 0x0002dc2a10377980 */ /* 0x004f68000c101900 */
[----:B------:R-:W5:Y:S04]  /*11cb0*/  LD.E R56, desc[UR42][R16.64+0x2e0] ;  /* 0x0002e02a10387980 */ /* 0x000f68000c101900 */
[----:B----4-:R-:W5:Y:S04]  /*11cc0*/  LD.E R57, desc[UR42][R16.64+0x2e4] ;  /* 0x0002e42a10397980 */ /* 0x010f68000c101900 */
[----:B------:R-:W5:Y:S04]  /*11cd0*/  LD.E R58, desc[UR42][R16.64+0x2e8] ;  /* 0x0002e82a103a7980 */ /* 0x000f68000c101900 */
[----:B------:R-:W5:Y:S04]  /*11ce0*/  LD.E R59, desc[UR42][R16.64+0x2ec] ;  /* 0x0002ec2a103b7980 */ /* 0x000f68000c101900 */
[----:B------:R-:W5:Y:S04]  /*11cf0*/  LD.E R60, desc[UR42][R16.64+0x2f0] ;  /* 0x0002f02a103c7980 */ /* 0x000f68000c101900 */
[----:B---3--:R-:W5:Y:S04]  /*11d00*/  LD.E R61, desc[UR42][R16.64+0x2f4] ;  /* 0x0002f42a103d7980 */ /* 0x008f68000c101900 */
        /* <DEDUP_REMOVED lines=38> */
[----:B------:R-:W-:Y:S01]  /*11f70*/  ISETP.NE.U32.AND P1, PT, R25, RZ, PT ;  /* 0x000000ff1900720c */ /* 0x000fe20003f25070 */
[----:B------:R-:W-:-:S02]  /*11f80*/  IMAD.MOV.U32 R25, RZ, RZ, R11 ;  /* 0x000000ffff197224 */ /* 0x000fc400078e000b */
[----:B------:R-:W5:Y:S03]  /*11f90*/  LD.E R100, desc[UR42][R16.64+0x390] ;  /* 0x0003902a10647980 */ /* 0x000f66000c101900 */
        /* <DEDUP_REMOVED lines=56> */
[----:B------:R-:W-:Y:S02]  /*12320*/  R2UR UR7, R11 ;  /* 0x000000000b0772ca */ /* 0x000fe400000e0000 */
[----:B------:R-:W-:Y:S01]  /*12330*/  F2FP.BF16.F32.PACK_AB R160, R13, R160 ;  /* 0x000000a00da0723e */ /* 0x000fe200000010ff */
[----:B------:R-:W-:-:S03]  /*12340*/  VOTEU.ANY UP0, P1 ;  /* 0x00000000003f7886 */ /* 0x000fc60000800100 */
[----:B-----5:R-:W-:-:S07]  /*12350*/  WARPGROUP.ARRIVE ;  /* 0x00000000000079c5 */ /* 0x020fce0000000000 */
[----:B------:R-:W-:Y:S01]  /*12360*/  HGMMA.64x256x16.F32.BF16 R24, R160, gdesc[UR4].tnspB, R24, UP0, gsb0 ;  /* 0x43e00004a0187df0 */ /* 0x000fe2000b801818 */
[----:B------:R-:W-:Y:S02]  /*12370*/  F2FP.BF16.F32.PACK_AB R171, R12, R171 ;  /* 0x000000ab0cab723e */ /* 0x000fe400000010ff */
        /* <DEDUP_REMOVED lines=1077> */
.L_x_3747:
[----:B------:R-:W-:Y:S05]  /*166d0*/  BSYNC B0 ;  /* 0x0000000000007941 */ /* 0x000fea0003800000 */
.L_x_3746:
[C---:B------:R-:W-:Y:S01]  /*166e0*/  ISETP.GT.AND P0, PT, R0.reuse, R3, PT ;  /* 0x000000030000720c */ /* 0x040fe20003f04270 */
[----:B------:R-:W-:-:S12]  /*166f0*/  VIADD R0, R0, 0xffffffff ;  /* 0xffffffff00007836 */ /* 0x000fd80000000000 */
[----:B------:R-:W-:Y:S05]  /*16700*/  @P0 BRA `(.L_x_3748) ;  /* 0xffffff4c00880947 */ /* 0x000fea000383ffff */
[----:B0-----:R-:W2:Y:S02]  /*16710*/  LDL R4, [R1+0x70] ;  /* 0x0000700001047983 */ /* 0x001ea40000100800 */
[----:B--2---:R-:W-:-:S07]  /*16720*/  IMAD.SHL.U32 R4, R4, 0x80, RZ ;  /* 0x0000008004047824 */ /* 0x004fce00078e00ff */
.L_x_3721:
[----:B-1----:R-:W0:Y:S01]  /*16730*/  LDC R2, c[0x0][0x448] ;  /* 0x00011200ff027b82 */ /* 0x002e220000000800 */
        /* <DEDUP_REMOVED lines=22> */
.L_x_3751:
[----:B------:R-:W-:-:S13]  /*168a0*/  ISETP.NE.AND P0, PT, R7, 0x1, PT ;  /* 0x000000010700780c */ /* 0x000fda0003f05270 */
[----:B------:R-:W0:Y:S02]  /*168b0*/  @P0 LDC.64 R8, c[0x0][0xae0] ;  /* 0x0002b800ff080b82 */ /* 0x000e240000000a00 */
[----:B0-----:R-:W-:-:S05]  /*168c0*/  @P0 IMAD.HI.U32 R6, R4, R8, RZ ;  /* 0x0000000804060227 */ /* 0x001fca00078e00ff */
[----:B------:R-:W-:-:S07]  /*168d0*/  @P0 SHF.R.U32.HI R4, RZ, R9, R6 ;  /* 0x00000009ff040219 */ /* 0x000fce0000011606 */
.L_x_3752:
[----:B------:R-:W-:Y:S05]  /*168e0*/  BSYNC B0 ;  /* 0x0000000000007941 */ /* 0x000fea0003800000 */
.L_x_3750:
[----:B------:R-:W-:-:S05]  /*168f0*/  IMAD R3, R4, R7, RZ ;  /* 0x0000000704037224 */ /* 0x000fca00078e02ff */
[----:B------:R-:W-:-:S07]  /*16900*/  VIMNMX R2, R2, R3, !PT ;  /* 0x0000000302027248 */ /* 0x000fce0007fe0100 */
.L_x_3749:
        /* <DEDUP_REMOVED lines=9> */
.L_x_3770:
        /* <DEDUP_REMOVED lines=24> */
.L_x_3755:
[----:B------:R-:W-:Y:S05]  /*16b20*/  BSYNC B0 ;  /* 0x0000000000007941 */ /* 0x000fea0003800000 */
.L_x_3754:
        /* <DEDUP_REMOVED lines=13> */
.L_x_3757:
[----:B------:R-:W-:Y:S05]  /*16c00*/  BSYNC B0 ;  /* 0x0000000000007941 */ /* 0x000fea0003800000 */
.L_x_3756:
        /* <DEDUP_REMOVED lines=8> */
.L_x_3759:
[----:B------:R-:W-:Y:S05]  /*16c90*/  BSYNC B0 ;  /* 0x0000000000007941 */ /* 0x000fea0003800000 */
.L_x_3758:
        /* <DEDUP_REMOVED lines=59> */
.L_x_3762:
[----:B------:R-:W-:Y:S05]  /*17050*/  BSYNC B0 ;  /* 0x0000000000007941 */ /* 0x000fea0003800000 */
.L_x_3761:
        /* <DEDUP_REMOVED lines=10> */
.L_x_3764:
[----:B------:R-:W-:Y:S05]  /*17100*/  BSYNC B0 ;  /* 0x0000000000007941 */ /* 0x000fea0003800000 */
.L_x_3763:
[----:B------:R-:W-:Y:S04]  /*17110*/  BSSY B0, `(.L_x_3765) ;  /* 0x0000006000007945 */ /* 0x000fe80003800000 */
[----:B--2---:R-:W-:Y:S05]  /*17120*/  @P1 BRA `(.L_x_3766) ;  /* 0x0000000000101947 */ /* 0x004fea0003800000 */
[----:B-----5:R-:W-:Y:S01]  /*17130*/  IMAD R6, R6, 0x8, R9 ;  /* 0x0000000806067824 */ /* 0x020fe200078e0209 */
[----:B------:R-:W-:-:S04]  /*17140*/  SHF.L.U32 R7, R7, 0x1f, RZ ;  /* 0x0000001f07077819 */ /* 0x000fc800000006ff */
[----:B------:R-:W2:Y:S02]  /*17150*/  SYNCS.PHASECHK.TRANS64.TRYWAIT P1, [R6+URZ], R7 ;  /* 0x00000007060075a7 */ /* 0x000ea4000802017f */
[----:B--2---:R-:W-:Y:S05]  /*17160*/  @!P1 BRA `(.L_x_3767) ;  /* 0x0000025000f49947 */ /* 0x004fea0003800000 */
.L_x_3766:
[----:B------:R-:W-:Y:S05]  /*17170*/  BSYNC B0 ;  /* 0x0000000000007941 */ /* 0x000fea0003800000 */
.L_x_3765:
[----:B-1----:R-:W3:Y:S04]  /*17180*/  LD.E R21, desc[UR42][R2.64] ;  /* 0x0000002a02157980 */ /* 0x002ee8000c101900 */
[----:B--2--5:R-:W3:Y:S04]  /*17190*/  LDL.64 R6, [R1+0x118] ;  /* 0x0001180001067983 */ /* 0x024ee80000100a00 */
[----:B------:R-:W2:Y:S04]  /*171a0*/  LDL R20, [R1+0x90] ;  /* 0x0000900001147983 */ /* 0x000ea80000100800 */
        /* <DEDUP_REMOVED lines=178> */
[----:B-1----:R-:W-:Y:S01]  /*17cd0*/  LOP3.LUT R72, R73, 0x7f, RZ, 0xc0, !PT ;  /* 0x0000007f49487812 */ /* 0x002fe200078ec0ff */
        /* <DEDUP_REMOVED lines=24> */
[----:B------:R2:W-:Y:S02]  /*17e60*/  @!P2 SYNCS.ARRIVE.TRANS64.RED.A1T0 RZ, [R6+URZ], RZ ;  /* 0x000000ff06ffa9a7 */ /* 0x0005e4000810043f */
[----:B--2---:R-:W2:Y:S04]  /*17e70*/  LDL.64 R6, [R1+0x170] ;  /* 0x0001700001067983 */ /* 0x004ea80000100a00 */
[----:B--2---:R-:W2:Y:S04]  /*17e80*/  LD.E R12, desc[UR42][R6.64] ;  /* 0x0000002a060c7980 */ /* 0x004ea8000c101900 */
[----:B------:R-:W3:Y:S01]  /*17e90*/  LD.E.64 R6, desc[UR42][R16.64+0x230] ;  /* 0x0002302a10067980 */ /* 0x000ee2000c101b00 */
[----:B------:R-:W-:-:S04]  /*17ea0*/  UIADD3 UR4, UP0, UR37, 0x230, URZ ;  /* 0x0000023025047890 */ /* 0x000fc8000ff1e03f */
[----:B------:R-:W-:Y:S02]  /*17eb0*/  ULOP3.LUT UR4, UR4, 0x4, URZ, 0xfc, !UPT ;  /* 0x0000000404047892 */ /* 0x000fe4000f8efc3f */
[----:B------:R-:W-:Y:S01]  /*17ec0*/  UIADD3.X UR5, URZ, UR36, URZ, UP0, !UPT ;  /* 0x000000243f057290 */ /* 0x000fe200087fe43f */
        /* <DEDUP_REMOVED lines=9> */
[-C--:B-1----:R-:W-:Y:S01]  /*17f60*/  FMUL.FTZ R8, R26, R12.reuse ;  /* 0x0000000c1a087220 */ /* 0x082fe20000410000 */
[-C--:B------:R-:W-:Y:S01]  /*17f70*/  FMUL.FTZ R14, R30, R12.reuse ;  /* 0x0000000c1e0e7220 */ /* 0x080fe20000410000 */
[----:B------:R-:W-:-:S05]  /*17f80*/  FMUL.FTZ R26, R39, R12 ;  /* 0x0000000c271a7220 */ /* 0x000fca0000410000 */
[----:B------:R-:W1:Y:S01]  /*17f90*/  MUFU.TANH R20, R20 ;  /* 0x0000001400147308 */ /* 0x000e620000002400 */
[----:B---3--:R-:W-:Y:S01]  /*17fa0*/  FMNMX.FTZ R13, R11, R6, !PT ;  /* 0x000000060b0d7209 */ /* 0x008fe20007810000 */
[-C--:B------:R-:W-:Y:S01]  /*17fb0*/  FMUL.FTZ R30, R36, R12.reuse ;  /* 0x0000000c241e7220 */ /* 0x080fe20000410000 */
[-C--:B------:R-:W-:Y:S01]  /*17fc0*/  FMUL.FTZ R39, R46, R12.reuse ;  /* 0x0000000c2e277220 */ /* 0x080fe20000410000 */
[----:B------:R-:W-:-:S04]  /*17fd0*/  FMUL.FTZ R46, R48, R12 ;  /* 0x0000000c302e7220 */ /* 0x000fc80000410000 */
[----:B------:R-:W3:Y:S01]  /*17fe0*/  MUFU.TANH R21, R21 ;  /* 0x0000001500157308 */ /* 0x000ee20000002400 */
[-C--:B------:R-:W-:Y:S01]  /*17ff0*/  FMUL.FTZ R48, R52, R12.reuse ;  /* 0x0000000c34307220 */ /* 0x080fe20000410000 */
[----:B--2---:R-:W-:Y:S01]  /*18000*/  FMNMX.FTZ R52, R10, R13, !PT ;  /* 0x0000000d0a347209 */ /* 0x004fe20007810000 */
[----:B------:R-:W-:-:S05]  /*18010*/  FMUL.FTZ R32, R37, R12 ;  /* 0x0000000c25207220 */ /* 0x000fca0000410000 */
[----:B------:R-:W2:Y:S01]  /*18020*/  MUFU.TANH R29, R29 ;  /* 0x0000001d001d7308 */ /* 0x000ea20000002400 */
[----:B------:R-:W-:Y:S01]  /*18030*/  FMUL.FTZ R19, R34, R12 ;  /* 0x0000000c22137220 */ /* 0x000fe20000410000 */
[----:B----4-:R-:W-:Y:S01]  /*18040*/  FMNMX.FTZ R13, R15, R52, !PT ;  /* 0x000000340f0d7209 */ /* 0x010fe20007810000 */
[----:B------:R-:W-:-:S05]  /*18050*/  FMUL.FTZ R34, R40, R12 ;  /* 0x0000000c28227220 */ /* 0x000fca0000410000 */
[----:B------:R-:W4:Y:S01]  /*18060*/  MUFU.TANH R30, R30 ;  /* 0x0000001e001e7308 */ /* 0x000f220000002400 */
[----:B-1----:R-:W-:Y:S01]  /*18070*/  FMNMX.FTZ R52, R20, R13, !PT ;  /* 0x0000000d14347209 */ /* 0x002fe20007810000 */
[----:B------:R-:W-:-:S06]  /*18080*/  FMUL.FTZ R36, R41, R12 ;  /* 0x0000000c29247220 */ /* 0x000fcc0000410000 */
[----:B------:R-:W1:Y:S01]  /*18090*/  MUFU.TANH R32, R32 ;  /* 0x0000002000207308 */ /* 0x000e620000002400 */
[----:B---3--:R-:W-:Y:S01]  /*180a0*/  FMNMX.FTZ R52, R21, R52, !PT ;  /* 0x0000003415347209 */ /* 0x008fe20007810000 */
[----:B------:R-:W-:-:S06]  /*180b0*/  FMUL.FTZ R72, R44, R12 ;  /* 0x0000000c2c487220 */ /* 0x000fcc0000410000 */
[----:B------:R-:W3:Y:S01]  /*180c0*/  MUFU.TANH R34, R34 ;  /* 0x0000002200227308 */ /* 0x000ee20000002400 */
[----:B--2---:R-:W-:Y:S01]  /*180d0*/  FMNMX.FTZ R13, R29, R52, !PT ;  /* 0x000000341d0d7209 */ /* 0x004fe20007810000 */
[----:B------:R-:W-:-:S06]  /*180e0*/  FMUL.FTZ R73, R45, R12 ;  /* 0x0000000c2d497220 */ /* 0x000fcc0000410000 */
[----:B------:R-:W2:Y:S01]  /*180f0*/  MUFU.TANH R36, R36 ;  /* 0x0000002400247308 */ /* 0x000ea20000002400 */
[----:B----4-:R-:W-:Y:S01]  /*18100*/  FMNMX.FTZ R13, R30, R13, !PT ;  /* 0x0000000d1e0d7209 */ /* 0x010fe20007810000 */
[----:B------:R-:W-:-:S06]  /*18110*/  FMUL.FTZ R40, R47, R12 ;  /* 0x0000000c2f287220 */ /* 0x000fcc0000410000 */
        /* <DEDUP_REMOVED lines=8> */
[-C--:B------:R-:W-:Y:S01]  /*181a0*/  FMUL.FTZ R9, R27, R12.reuse ;  /* 0x0000000c1b097220 */ /* 0x080fe20000410000 */
[-C--:B------:R-:W-:Y:S01]  /*181b0*/  FMUL.FTZ R41, R50, R12.reuse ;  /* 0x0000000c32297220 */ /* 0x080fe20000410000 */
[----:B------:R-:W-:-:S04]  /*181c0*/  FMUL.FTZ R50, R56, R12 ;  /* 0x0000000c38327220 */ /* 0x000fc80000410000 */
[----:B------:R-:W2:Y:S01]  /*181d0*/  MUFU.TANH R47, R47 ;  /* 0x0000002f002f7308 */ /* 0x000ea20000002400 */
[----:B----4-:R-:W-:Y:S01]  /*181e0*/  FMNMX.FTZ R56, R72, R13, !PT ;  /* 0x0000000d48387209 */ /* 0x010fe20007810000 */
[-C--:B------:R-:W-:Y:S01]  /*181f0*/  FMUL.FTZ R28, R42, R12.reuse ;  /* 0x0000000c2a1c7220 */ /* 0x080fe20000410000 */
[----:B------:R-:W-:-:S05]  /*18200*/  FMUL.FTZ R42, R51, R12 ;  /* 0x0000000c332a7220 */ /* 0x000fca0000410000 */
[----:B------:R-:W4:Y:S01]  /*18210*/  MUFU.TANH R48, R48 ;  /* 0x0000003000307308 */ /* 0x000f220000002400 */
[----:B-1----:R-:W-:Y:S01]  /*18220*/  FMNMX.FTZ R13, R73, R56, !PT ;  /* 0x00000038490d7209 */ /* 0x002fe20007810000 */
[----:B------:R-:W-:-:S06]  /*18230*/  FMUL.FTZ R51, R57, R12 ;  /* 0x0000000c39337220 */ /* 0x000fcc0000410000 */
[----:B------:R-:W1:Y:S01]  /*18240*/  MUFU.TANH R8, R8 ;  /* 0x0000000800087308 */ /* 0x000e620000002400 */
[----:B------:R-:W-:Y:S01]  /*18250*/  FMUL.FTZ R18, R31, R12 ;  /* 0x0000000c1f127220 */ /* 0x000fe20000410000 */
[----:B---3--:R-:W-:-:S06]  /*18260*/  FMNMX.FTZ R56, R46, R13, !PT ;  /* 0x0000000d2e387209 */ /* 0x008fcc0007810000 */
[----:B------:R-:W3:Y:S01]  /*18270*/  MUFU.TANH R49, R49 ;  /* 0x0000003100317308 */ /* 0x000ee20000002400 */
[-C--:B------:R-:W-:Y:S01]  /*18280*/  FMUL.FTZ R52, R60, R12.reuse ;  /* 0x0000000c3c347220 */ /* 0x080fe20000410000 */
[----:B------:R-:W-:-:S06]  /*18290*/  FMUL.FTZ R25, R38, R12 ;  /* 0x0000000c26197220 */ /* 0x000fcc0000410000 */
[----:B------:R-:W0:Y:S01]  /*182a0*/  MUFU.TANH R9, R9 ;  /* 0x0000000900097308 */ /* 0x000e220000002400 */
[-C--:B------:R-:W-:Y:S01]  /*182b0*/  FMUL.FTZ R38, R43, R12.reuse ;  /* 0x0000000c2b267220 */ /* 0x080fe20000410000 */
[----:B------:R-:W-:Y:S01]  /*182c0*/  FMUL.FTZ R43, R54, R12 ;  /* 0x0000000c362b7220 */ /* 0x000fe20000410000 */
[----:B--2---:R-:W-:-:S05]  /*182d0*/  FMNMX.FTZ R13, R47, R56, !PT ;  /* 0x000000382f0d7209 */ /* 0x004fca0007810000 */
[----:B------:R-:W2:Y:S01]  /*182e0*/  MUFU.TANH R50, R50 ;  /* 0x0000003200327308 */ /* 0x000ea20000002400 */
[-C--:B------:R-:W-:Y:S01]  /*182f0*/  FMUL.FTZ R54, R61, R12.reuse ;  /* 0x0000000c3d367220 */ /* 0x080fe20000410000 */
[----:B------:R-:W-:-:S06]  /*18300*/  FMUL.FTZ R24, R35, R12 ;  /* 0x0000000c23187220 */ /* 0x000fcc0000410000 */
[----:B------:R-:W2:Y:S01]  /*18310*/  MUFU.TANH R14, R14 ;  /* 0x0000000e000e7308 */ /* 0x000ea20000002400 */
[-C--:B------:R-:W-:Y:S01]  /*18320*/  FMUL.FTZ R45, R58, R12.reuse ;  /* 0x0000000c3a2d7220 */ /* 0x080fe20000410000 */
[----:B------:R-:W-:Y:S01]  /*18330*/  FMUL.FTZ R44, R55, R12 ;  /* 0x0000000c372c7220 */ /* 0x000fe20000410000 */
[----:B----4-:R-:W-:-:S05]  /*18340*/  FMNMX.FTZ R58, R48, R13, !PT ;  /* 0x0000000d303a7209 */ /* 0x010fca0007810000 */
[----:B------:R-:W4:Y:S01]  /*18350*/  MUFU.TANH R51, R51 ;  /* 0x0000003300337308 */ /* 0x000f220000002400 */
[----:B------:R-:W-:Y:S01]  /*18360*/  FMUL.FTZ R55, R64, R12 ;  /* 0x0000000c40377220 */ /* 0x000fe20000410000 */
[----:B-1----:R-:W-:-:S06]  /*18370*/  FMNMX.FTZ R56, R8, R7, !PT ;  /* 0x0000000708387209 */ /* 0x002fcc0007810000 */
[----:B------:R-:W1:Y:S01]  /*18380*/  MUFU.TANH R18, R18 ;  /* 0x0000001200127308 */ /* 0x000e620000002400 */
[----:B---3--:R-:W-:Y:S01]  /*18390*/  FMNMX.FTZ R27, R49, R58, !PT ;  /* 0x0000003a311b7209 */ /* 0x008fe20007810000 */
[----:B------:R-:W-:-:S06]  /*183a0*/  FMUL.FTZ R57, R65, R12 ;  /* 0x0000000c41397220 */ /* 0x000fcc0000410000 */
[----:B------:R-:W3:Y:S01]  /*183b0*/  MUFU.TANH R52, R52 ;  /* 0x0000003400347308 */ /* 0x000ee20000002400 */
[----:B0-----:R-:W-:-:S07]  /*183c0*/  FMNMX.FTZ R13, R9, R56, !PT ;  /* 0x00000038090d7209 */ /* 0x001fce0007810000 */
[----:B------:R-:W0:Y:S01]  /*183d0*/  MUFU.TANH R19, R19 ;  /* 0x0000001300137308 */ /* 0x000e220000002400 */
[----:B--2---:R-:W-:Y:S01]  /*183e0*/  FMNMX.FTZ R60, R50, R27, !PT ;  /* 0x0000001b323c7209 */ /* 0x004fe20007810000 */
[----:B------:R-:W-:-:S06]  /*183f0*/  FMUL.FTZ R58, R68, R12 ;  /* 0x0000000c443a7220 */ /* 0x000fcc0000410000 */
[----:B------:R-:W2:Y:S01]  /*18400*/  MUFU.TANH R54, R54 ;  /* 0x0000003600367308 */ /* 0x000ea20000002400 */
[----:B------:R-:W-:-:S07]  /*18410*/  FMNMX.FTZ R13, R14, R13, !PT ;  /* 0x0000000d0e0d7209 */ /* 0x000fce0007810000 */
[----:B------:R-:W2:Y:S01]  /*18420*/  MUFU.TANH R24, R24 ;  /* 0x0000001800187308 */ /* 0x000ea20000002400 */
[----:B----4-:R-:W-:Y:S01]  /*18430*/  FMNMX.FTZ R27, R51, R60, !PT ;  /* 0x0000003c331b7209 */ /* 0x010fe20007810000 */
[----:B------:R-:W-:-:S06]  /*18440*/  FMUL.FTZ R61, R69, R12 ;  /* 0x0000000c453d7220 */ /* 0x000fcc0000410000 */
[----:B------:R-:W4:Y:S01]  /*18450*/  MUFU.TANH R55, R55 ;  /* 0x0000003700377308 */ /* 0x000f220000002400 */
[----:B-1----:R-:W-:-:S07]  /*18460*/  FMNMX.FTZ R56, R18, R13, !PT ;  /* 0x0000000d12387209 */ /* 0x002fce0007810000 */
[----:B------:R-:W1:Y:S01]  /*18470*/  MUFU.TANH R25, R25 ;  /* 0x0000001900197308 */ /* 0x000e620000002400 */
[----:B---3--:R-:W-:-:S07]  /*18480*/  FMNMX.FTZ R27, R52, R27, !PT ;  /* 0x0000001b341b7209 */ /* 0x008fce0007810000 */
[----:B------:R-:W3:Y:S01]  /*18490*/  MUFU.TANH R57, R57 ;  /* 0x0000003900397308 */ /* 0x000ee20000002400 */
[----:B0-----:R-:W-:-:S07]  /*184a0*/  FMNMX.FTZ R13, R19, R56, !PT ;  /* 0x00000038130d7209 */ /* 0x001fce0007810000 */
[----:B------:R-:W0:Y:S01]  /*184b0*/  MUFU.TANH R26, R26 ;  /* 0x0000001a001a7308 */ /* 0x000e220000002400 */
[----:B--2---:R-:W-:-:S07]  /*184c0*/  FMNMX.FTZ R60, R54, R27, !PT ;  /* 0x0000001b363c7209 */ /* 0x004fce0007810000 */
[----:B------:R-:W2:Y:S01]  /*184d0*/  MUFU.TANH R58, R58 ;  /* 0x0000003a003a7308 */ /* 0x000ea20000002400 */
[----:B------:R-:W-:-:S07]  /*184e0*/  FMNMX.FTZ R56, R24, R13, !PT ;  /* 0x0000000d18387209 */ /* 0x000fce0007810000 */
[----:B------:R-:W2:Y:S01]  /*184f0*/  MUFU.TANH R28, R28 ;  /* 0x0000001c001c7308 */ /* 0x000ea20000002400 */
[----:B----4-:R-:W-:-:S07]  /*18500*/  FMNMX.FTZ R60, R55, R60, !PT ;  /* 0x0000003c373c7209 */ /* 0x010fce0007810000 */
[----:B------:R-:W4:Y:S01]  /*18510*/  MUFU.TANH R61, R61 ;  /* 0x0000003d003d7308 */ /* 0x000f220000002400 */
[----:B-1----:R-:W-:-:S07]  /*18520*/  FMNMX.FTZ R13, R25, R56, !PT ;  /* 0x00000038190d7209 */ /* 0x002fce0007810000 */
[----:B------:R-:W1:Y:S01]  /*18530*/  MUFU.TANH R38, R38 ;  /* 0x0000002600267308 */ /* 0x000e620000002400 */
[----:B---3--:R-:W-:Y:S02]  /*18540*/  FMNMX.FTZ R27, R57, R60, !PT ;  /* 0x0000003c391b7209 */ /* 0x008fe40007810000 */
[----:B0-----:R-:W-:-:S05]  /*18550*/  FMNMX.FTZ R13, R26, R13, !PT ;  /* 0x0000000d1a0d7209 */ /* 0x001fca0007810000 */
[----:B------:R-:W0:Y:S01]  /*18560*/  MUFU.TANH R39, R39 ;  /* 0x0000002700277308 */ /* 0x000e220000002400 */
[----:B------:R-:W-:Y:S01]  /*18570*/  FMUL.FTZ R56, R62, R12 ;  /* 0x0000000c3e387220 */ /* 0x000fe20000410000 */
[----:B--2---:R-:W-:-:S06]  /*18580*/  FMNMX.FTZ R62, R58, R27, !PT ;  /* 0x0000001b3a3e7209 */ /* 0x004fcc0007810000 */
[----:B------:R-:W2:Y:S01]  /*18590*/  MUFU.TANH R40, R40 ;  /* 0x0000002800287308 */ /* 0x000ea20000002400 */
[----:B------:R-:W-:Y:S02]  /*185a0*/  FMNMX.FTZ R13, R28, R13, !PT ;  /* 0x0000000d1c0d7209 */ /* 0x000fe40007810000 */
[----:B----4-:R-:W-:-:S05]  /*185b0*/  FMNMX.FTZ R31, R61, R62, !PT ;  /* 0x0000003e3d1f7209 */ /* 0x010fca0007810000 */
[----:B------:R-:W3:Y:S01]  /*185c0*/  MUFU.TANH R41, R41 ;  /* 0x0000002900297308 */ /* 0x000ee20000002400 */
[----:B-1----:R-:W-:Y:S01]  /*185d0*/  FMNMX.FTZ R60, R38, R13, !PT ;  /* 0x0000000d263c7209 */ /* 0x002fe20007810000 */
[----:B------:R-:W1:Y:S06]  /*185e0*/  SHFL.BFLY PT, R68, R31, 0x2, 0x1f ;  /* 0x0c401f001f447f89 */ /* 0x000e6c00000e0000 */
[----:B------:R-:W4:Y:S01]  /*185f0*/  MUFU.TANH R42, R42 ;  /* 0x0000002a002a7308 */ /* 0x000f220000002400 */
[----:B0-----:R-:W-:Y:S01]  /*18600*/  FMNMX.FTZ R13, R39, R60, !PT ;  /* 0x0000003c270d7209 */ /* 0x001fe20007810000 */
[----:B------:R-:W-:-:S06]  /*18610*/  FMUL.FTZ R53, R59, R12 ;  /* 0x0000000c3b357220 */ /* 0x000fcc0000410000 */
[----:B------:R-:W0:Y:S01]  /*18620*/  MUFU.TANH R43, R43 ;  /* 0x0000002b002b7308 */ /* 0x000e220000002400 */
[----:B--2---:R-:W-:-:S07]  /*18630*/  FMNMX.FTZ R62, R40, R13, !PT ;  /* 0x0000000d283e7209 */ /* 0x004fce0007810000 */
[----:B------:R-:W2:Y:S01]  /*18640*/  MUFU.TANH R44, R44 ;  /* 0x0000002c002c7308 */ /* 0x000ea20000002400 */
[----:B---3--:R-:W-:Y:S01]  /*18650*/  FMNMX.FTZ R13, R41, R62, !PT ;  /* 0x0000003e290d7209 */ /* 0x008fe20007810000 */
[----:B------:R-:W-:-:S06]  /*18660*/  FMUL.FTZ R59, R63, R12 ;  /* 0x0000000c3f3b7220 */ /* 0x000fcc0000410000 */
[----:B------:R-:W3:Y:S01]  /*18670*/  MUFU.TANH R45, R45 ;  /* 0x0000002d002d7308 */ /* 0x000ee20000002400 */
[----:B----4-:R-:W-:Y:S01]  /*18680*/  FMNMX.FTZ R64, R42, R13, !PT ;  /* 0x0000000d2a407209 */ /* 0x010fe20007810000 */
[----:B------:R-:W-:-:S06]  /*18690*/  FMUL.FTZ R60, R66, R12 ;  /* 0x0000000c423c7220 */ /* 0x000fcc0000410000 */
[----:B------:R-:W4:Y:S01]  /*186a0*/  MUFU.TANH R53, R53 ;  /* 0x0000003500357308 */ /* 0x000f220000002400 */
        /* <DEDUP_REMOVED lines=10> */
[----:B----4-:R-:W-:Y:S01]  /*18750*/  FMNMX.FTZ R13, R53, R64, !PT ;  /* 0x00000040350d7209 */ /* 0x010fe20007810000 */
[----:B------:R-:W-:-:S06]  /*18760*/  FMUL.FTZ R64, R71, R12 ;  /* 0x0000000c47407220 */ /* 0x000fcc0000410000 */
[----:B------:R-:W4:Y:S01]  /*18770*/  MUFU.TANH R62, R62 ;  /* 0x0000003e003e7308 */ /* 0x000f220000002400 */
[----:B0-----:R-:W-:-:S07]  /*18780*/  FMNMX.FTZ R12, R56, R13, !PT ;  /* 0x0000000d380c7209 */ /* 0x001fce0007810000 */
[----:B------:R-:W0:Y:S01]  /*18790*/  MUFU.TANH R63, R63 ;  /* 0x0000003f003f7308 */ /* 0x000e220000002400 */
[----:B-1----:R-:W-:-:S07]  /*187a0*/  FMNMX.FTZ R13, R59, R12, !PT ;  /* 0x0000000c3b0d7209 */ /* 0x002fce0007810000 */
[----:B------:R-:W1:Y:S01]  /*187b0*/  MUFU.TANH R64, R64 ;  /* 0x0000004000407308 */ /* 0x000e620000002400 */
[----:B---3--:R-:W-:-:S04]  /*187c0*/  FMNMX.FTZ R13, R60, R13, !PT ;  /* 0x0000000d3c0d7209 */ /* 0x008fc80007810000 */
[----:B----4-:R-:W-:-:S04]  /*187d0*/  FMNMX.FTZ R12, R62, R13, !PT ;  /* 0x0000000d3e0c7209 */ /* 0x010fc80007810000 */
[----:B0-----:R-:W-:Y:S01]  /*187e0*/  FMNMX.FTZ R27, R63, R12, !PT ;  /* 0x0000000c3f1b7209 */ /* 0x001fe20007810000 */
[----:B------:R-:W-:Y:S01]  /*187f0*/  IMAD.U32 R12, RZ, RZ, UR4 ;  /* 0x00000004ff0c7e24 */ /* 0x000fe2000f8e00ff */
[----:B--2---:R-:W-:Y:S01]  /*18800*/  FMNMX.FTZ R33, R68, R33, !PT ;  /* 0x0000002144217209 */ /* 0x004fe20007810000 */
[----:B------:R-:W-:Y:S01]  /*18810*/  IMAD.U32 R13, RZ, RZ, UR5 ;  /* 0x00000005ff0d7e24 */ /* 0x000fe2000f8e00ff */
[----:B------:R-:W-:Y:S01]  /*18820*/  ST.E desc[UR42][R16.64+0x230], R31 ;  /* 0x0002301f10007985 */ /* 0x000fe2000c10192a */
[----:B-1----:R-:W-:-:S05]  /*18830*/  FMNMX.FTZ R27, R64, R27, !PT ;  /* 0x0000001b401b7209 */ /* 0x002fca0007810000 */
        /* <DEDUP_REMOVED lines=11> */
[----:B------:R-:W4:Y:S04]  /*188f0*/  LD.E R68, desc[UR42][R16.64+0x244] ;  /* 0x0002442a10447980 */ /* 0x000f28000c101900 */
[----:B------:R-:W4:Y:S01]  /*18900*/  LD.E R66, desc[UR42][R16.64+0x260] ;  /* 0x0002602a10427980 */ /* 0x000f22000c101900 */
[----:B------:R-:W-:Y:S01]  /*18910*/  FADD.FTZ R74, R7, -R70 ;  /* 0x80000046074a7221 */ /* 0x000fe20000010000 */
[----:B------:R-:W-:-:S04]  /*18920*/  UIADD3 UR4, UP0, UR37, 0x260, URZ ;  /* 0x0000026025047890 */ /* 0x000fc8000ff1e03f */
[----:B------:R-:W-:Y:S02]  /*18930*/  ULOP3.LUT UR6, UR4, 0x4, URZ, 0xfc, !UPT ;  /* 0x0000000404067892 */ /* 0x000fe4000f8efc3f */
[----:B------:R-:W-:Y:S01]  /*18940*/  UIADD3.X UR5, URZ, UR36, URZ, UP0, !UPT ;  /* 0x000000243f057290 */ /* 0x000fe200087fe43f */
[----:B--2---:R-:W-:-:S04]  /*18950*/  FADD.FTZ R6, R6, -R69 ;  /* 0x8000004506067221 */ /* 0x004fc80000010000 */
[-C--:B---3--:R-:W-:Y:S01]  /*18960*/  FMUL.FTZ R6, R6, R65.reuse ;  /* 0x0000004106067220 */ /* 0x088fe20000410000 */
[----:B0-----:R-:W-:-:S03]  /*18970*/  FMUL.FTZ R12, R69, R65 ;  /* 0x00000041450c7220 */ /* 0x001fc60000410000 */
[----:B------:R0:W-:Y:S01]  /*18980*/  MUFU.EX2 R7, R6 ;  /* 0x0000000600077308 */ /* 0x0001e20000000800 */
[-CC-:B------:R-:W-:Y:S01]  /*18990*/  FFMA.FTZ R160, R11, R65.reuse, -R12.reuse ;  /* 0x000000410ba07223 */ /* 0x180fe2000001080c */
[-CC-:B------:R-:W-:Y:S01]  /*189a0*/  FFMA.FTZ R168, R36, R65.reuse, -R12.reuse ;  /* 0x0000004124a87223 */ /* 0x180fe2000001080c */
[----:B------:R-:W-:Y:S01]  /*189b0*/  FMUL.FTZ R27, R65, R74 ;  /* 0x0000004a411b7220 */ /* 0x000fe20000410000 */
[-C--:B0-----:R-:W-:Y:S01]  /*189c0*/  FMUL.FTZ R6, R70, R65.reuse ;  /* 0x0000004146067220 */ /* 0x081fe20000410000 */
[----:B------:R-:W-:-:S03]  /*189d0*/  FFMA.FTZ R37, R10, R65, -R12 ;  /* 0x000000410a257223 */ /* 0x000fc6000001080c */
[-CC-:B------:R-:W-:Y:S01]  /*189e0*/  FFMA.FTZ R36, R8, R65.reuse, -R6.reuse ;  /* 0x0000004108247223 */ /* 0x180fe20000010806 */
[-C--:B------:R-:W-:Y:S01]  /*189f0*/  FFMA.FTZ R161, R9, R65.reuse, -R6 ;  /* 0x0000004109a17223 */ /* 0x080fe20000010806 */
[----:B------:R-:W4:Y:S01]  /*18a00*/  MUFU.EX2 R160, R160 ;  /* 0x000000a000a07308 */ /* 0x000f220000000800 */
[-CC-:B------:R-:W-:Y:S01]  /*18a10*/  FFMA.FTZ R164, R29, R65.reuse, -R12.reuse ;  /* 0x000000411da47223 */ /* 0x180fe2000001080c */
[-CC-:B------:R-:W-:Y:S01]  /*18a20*/  FFMA.FTZ R35, R15, R65.reuse, -R12.reuse ;  /* 0x000000410f237223 */ /* 0x180fe2000001080c */
[-C--:B------:R-:W-:Y:S01]  /*18a30*/  FFMA.FTZ R29, R34, R65.reuse, -R12 ;  /* 0x00000041221d7223 */ /* 0x080fe2000001080c */
[----:B------:R-:W-:-:S04]  /*18a40*/  FFMA.FTZ R34, R14, R65, -R6 ;  /* 0x000000410e227223 */ /* 0x000fc80000010806 */
[----:B------:R-:W-:Y:S01]  /*18a50*/  MUFU.EX2 R27, R27 ;  /* 0x0000001b001b7308 */ /* 0x000fe20000000800 */
[-C--:B------:R-:W-:Y:S01]  /*18a60*/  FFMA.FTZ R162, R20, R65.reuse, -R12 ;  /* 0x0000004114a27223 */ /* 0x080fe2000001080c */
[----:B------:R-:W-:-:S06]  /*18a70*/  FFMA.FTZ R163, R18, R65, -R6 ;  /* 0x0000004112a37223 */ /* 0x000fcc0000010806 */
[----:B------:R-:W0:Y:S01]  /*18a80*/  MUFU.EX2 R36, R36 ;  /* 0x0000002400247308 */ /* 0x000e220000000800 */
[-CC-:B------:R-:W-:Y:S01]  /*18a90*/  FFMA.FTZ R33, R21, R65.reuse, -R12.reuse ;  /* 0x0000004115217223 */ /* 0x180fe2000001080c */
[----:B------:R-:W-:-:S06]  /*18aa0*/  FFMA.FTZ R166, R32, R65, -R12 ;  /* 0x0000004120a67223 */ /* 0x000fcc000001080c */
[----:B------:R-:W1:Y:S01]  /*18ab0*/  MUFU.EX2 R37, R37 ;  /* 0x0000002500257308 */ /* 0x000e620000000800 */
[----:B------:R-:W-:-:S07]  /*18ac0*/  FFMA.FTZ R32, R19, R65, -R6 ;  /* 0x0000004113207223 */ /* 0x000fce0000010806 */
[----:B------:R-:W2:Y:S01]  /*18ad0*/  MUFU.EX2 R161, R161 ;  /* 0x000000a100a17308 */ /* 0x000ea20000000800 */
[----:B------:R-:W-:-:S07]  /*18ae0*/  FFMA.FTZ R165, R24, R65, -R6 ;  /* 0x0000004118a57223 */ /* 0x000fce0000010806 */
[----:B------:R-:W3:Y:S08]  /*18af0*/  MUFU.EX2 R35, R35 ;  /* 0x0000002300237308 */ /* 0x000ef00000000800 */
[----:B------:R-:W3:Y:S01]  /*18b00*/  MUFU.EX2 R34, R34 ;  /* 0x0000002200227308 */ /* 0x000ee20000000800 */
[----:B----4-:R-:W-:Y:S01]  /*18b10*/  FFMA.FTZ R8, R7, R67, R160 ;  /* 0x0000004307087223 */ /* 0x010fe200000100a0 */
[----:B------:R-:W-:-:S06]  /*18b20*/  FFMA.FTZ R31, R30, R65, -R12 ;  /* 0x000000411e1f7223 */ /* 0x000fcc000001080c */
[----:B------:R-:W4:Y:S01]  /*18b30*/  MUFU.EX2 R162, R162 ;  /* 0x000000a200a27308 */ /* 0x000f220000000800 */
[----:B0-----:R-:W-:Y:S01]  /*18b40*/  FFMA.FTZ R68, R27, R68, R36 ;  /* 0x000000441b447223 */ /* 0x001fe20000010024 */
[----:B------:R-:W-:-:S06]  /*18b50*/  FFMA.FTZ R30, R25, R65, -R6 ;  /* 0x00000041191e7223 */ /* 0x000fcc0000010806 */
[----:B------:R-:W0:Y:S01]  /*18b60*/  MUFU.EX2 R163, R163 ;  /* 0x000000a300a37308 */ /* 0x000e220000000800 */
[----:B-1----:R-:W-:Y:S01]  /*18b70*/  FADD.FTZ R8, R37, R8 ;  /* 0x0000000825087221 */ /* 0x002fe20000010000 */
[----:B--2---:R-:W-:-:S06]  /*18b80*/  FADD.FTZ R9, R161, R68 ;  /* 0x00000044a1097221 */ /* 0x004fcc0000010000 */
[----:B------:R-:W1:Y:S01]  /*18b90*/  MUFU.EX2 R33, R33 ;  /* 0x0000002100217308 */ /* 0x000e620000000800 */
[----:B------:R-:W-:-:S07]  /*18ba0*/  FFMA.FTZ R167, R26, R65, -R6 ;  /* 0x000000411aa77223 */ /* 0x000fce0000010806 */
[----:B------:R-:W2:Y:S01]  /*18bb0*/  MUFU.EX2 R32, R32 ;  /* 0x0000002000207308 */ /* 0x000ea20000000800 */
[----:B---3--:R-:W-:Y:S01]  /*18bc0*/  FADD.FTZ R11, R35, R8 ;  /* 0x00000008230b7221 */ /* 0x008fe20000010000 */
[----:B------:R-:W-:-:S06]  /*18bd0*/  FADD.FTZ R8, R34, R9 ;  /* 0x0000000922087221 */ /* 0x000fcc0000010000 */
[----:B------:R-:W3:Y:S01]  /*18be0*/  MUFU.EX2 R164, R164 ;  /* 0x000000a400a47308 */ /* 0x000ee20000000800 */
[----:B------:R-:W-:-:S07]  /*18bf0*/  FFMA.FTZ R28, R28, R65, -R6 ;  /* 0x000000411c1c7223 */ /* 0x000fce0000010806 */
[----:B------:R-:W3:Y:S01]  /*18c00*/  MUFU.EX2 R165, R165 ;  /* 0x000000a500a57308 */ /* 0x000ee20000000800 */
[----:B----4-:R-:W-:Y:S01]  /*18c10*/  FADD.FTZ R10, R162, R11 ;  /* 0x0000000ba20a7221 */ /* 0x010fe20000010000 */
[----:B0-----:R-:W-:-:S06]  /*18c20*/  FADD.FTZ R9, R163, R8 ;  /* 0x00000008a3097221 */ /* 0x001fcc0000010000 */
[----:B------:R-:W0:Y:S01]  /*18c30*/  MUFU.EX2 R31, R31 ;  /* 0x0000001f001f7308 */ /* 0x000e220000000800 */
[----:B------:R-:W-:-:S07]  /*18c40*/  FFMA.FTZ R169, R38, R65, -R6 ;  /* 0x0000004126a97223 */ /* 0x000fce0000010806 */
[----:B------:R-:W4:Y:S01]  /*18c50*/  MUFU.EX2 R30, R30 ;  /* 0x0000001e001e7308 */ /* 0x000f220000000800 */
[----:B-1----:R-:W-:Y:S01]  /*18c60*/  FADD.FTZ R11, R33, R10 ;  /* 0x0000000a210b7221 */ /* 0x002fe20000010000 */
[----:B------:R-:W-:-:S06]  /*18c70*/  FFMA.FTZ R15, R72, R65, -R12 ;  /* 0x00000041480f7223 */ /* 0x000fcc000001080c */
[----:B------:R-:W1:Y:S01]  /*18c80*/  MUFU.EX2 R166, R166 ;  /* 0x000000a600a67308 */ /* 0x000e620000000800 */
[----:B--2---:R-:W-:Y:S01]  /*18c90*/  FADD.FTZ R8, R32, R9 ;  /* 0x0000000920087221 */ /* 0x004fe20000010000 */
[----:B------:R-:W-:-:S06]  /*18ca0*/  FFMA.FTZ R171, R39, R65, -R6 ;  /* 0x0000004127ab7223 */ /* 0x000fcc0000010806 */
[----:B------:R-:W2:Y:S01]  /*18cb0*/  MUFU.EX2 R167, R167 ;  /* 0x000000a700a77308 */ /* 0x000ea20000000800 */
[----:B---3--:R-:W-:Y:S01]  /*18cc0*/  FADD.FTZ R10, R164, R11 ;  /* 0x0000000ba40a7221 */ /* 0x008fe20000010000 */
[----:B------:R-:W-:-:S06]  /*18cd0*/  FFMA.FTZ R170, R73, R65, -R12 ;  /* 0x0000004149aa7223 */ /* 0x000fcc000001080c */
[----:B------:R-:W3:Y:S01]  /*18ce0*/  MUFU.EX2 R29, R29 ;  /* 0x0000001d001d7308 */ /* 0x000ee20000000800 */
[----:B------:R-:W-:Y:S01]  /*18cf0*/  FADD.FTZ R9, R165, R8 ;  /* 0x00000008a5097221 */ /* 0x000fe20000010000 */
[----:B------:R-:W-:-:S06]  /*18d00*/  FFMA.FTZ R14, R40, R65, -R6 ;  /* 0x00000041280e7223 */ /* 0x000fcc0000010806 */
[----:B------:R-:W3:Y:S01]  /*18d10*/  MUFU.EX2 R28, R28 ;  /* 0x0000001c001c7308 */ /* 0x000ee20000000800 */
[----:B0-----:R-:W-:Y:S01]  /*18d20*/  FADD.FTZ R11, R31, R10 ;  /* 0x0000000a1f0b7221 */ /* 0x001fe20000010000 */
[----:B------:R-:W-:-:S06]  /*18d30*/  FFMA.FTZ R231, R46, R65, -R12 ;  /* 0x000000412ee77223 */ /* 0x000fcc000001080c */
[----:B------:R-:W0:Y:S01]  /*18d40*/  MUFU.EX2 R168, R168 ;  /* 0x000000a800a87308 */ /* 0x000e220000000800 */
[----:B----4-:R-:W-:Y:S01]  /*18d50*/  FADD.FTZ R8, R30, R9 ;  /* 0x000000091e087221 */ /* 0x010fe20000010000 */
[----:B------:R-:W-:-:S06]  /*18d60*/  FFMA.FTZ R229, R41, R65, -R6 ;  /* 0x0000004129e57223 */ /* 0x000fcc0000010806 */
        /* <DEDUP_REMOVED lines=14> */
[----:B----4-:R-:W-:-:S06]  /*18e50*/  FADD.FTZ R8, R169, R8 ;  /* 0x00000008a9087221 */ /* 0x010fcc0000010000 */
[----:B------:R-:W0:Y:S01]  /*18e60*/  MUFU.EX2 R231, R231 ;  /* 0x000000e700e77308 */ /* 0x000e220000000800 */
[-C--:B------:R-:W-:Y:S01]  /*18e70*/  FFMA.FTZ R228, R49, R65.reuse, -R12 ;  /* 0x0000004131e47223 */ /* 0x080fe2000001080c */
[----:B------:R-:W-:-:S06]  /*18e80*/  FFMA.FTZ R205, R44, R65, -R6 ;  /* 0x000000412ccd7223 */ /* 0x000fcc0000010806 */
[----:B------:R-:W4:Y:S01]  /*18e90*/  MUFU.EX2 R229, R229 ;  /* 0x000000e500e57308 */ /* 0x000f220000000800 */
[----:B-1----:R-:W-:Y:S01]  /*18ea0*/  FADD.FTZ R9, R15, R10 ;  /* 0x0000000a0f097221 */ /* 0x002fe20000010000 */
[----:B--2---:R-:W-:-:S06]  /*18eb0*/  FADD.FTZ R11, R171, R8 ;  /* 0x00000008ab0b7221 */ /* 0x004fcc0000010000 */
[----:B------:R-:W1:Y:S01]  /*18ec0*/  MUFU.EX2 R232, R232 ;  /* 0x000000e800e87308 */ /* 0x000e620000000800 */
[-C--:B------:R-:W-:Y:S01]  /*18ed0*/  FFMA.FTZ R186, R50, R65.reuse, -R12 ;  /* 0x0000004132ba7223 */ /* 0x080fe2000001080c */
[----:B------:R-:W-:-:S06]  /*18ee0*/  FFMA.FTZ R184, R45, R65, -R6 ;  /* 0x000000412db87223 */ /* 0x000fcc0000010806 */
[----:B------:R-:W2:Y:S01]  /*18ef0*/  MUFU.EX2 R230, R230 ;  /* 0x000000e600e67308 */ /* 0x000ea20000000800 */
[----:B---3--:R-:W-:Y:S01]  /*18f00*/  FADD.FTZ R8, R170, R9 ;  /* 0x00000009aa087221 */ /* 0x008fe20000010000 */
[----:B------:R-:W-:-:S06]  /*18f10*/  FADD.FTZ R10, R14, R11 ;  /* 0x0000000b0e0a7221 */ /* 0x000fcc0000010000 */
[----:B------:R-:W3:Y:S01]  /*18f20*/  MUFU.EX2 R227, R227 ;  /* 0x000000e300e37308 */ /* 0x000ee20000000800 */
[-C--:B------:R-:W-:Y:S01]  /*18f30*/  FFMA.FTZ R187, R51, R65.reuse, -R12 ;  /* 0x0000004133bb7223 */ /* 0x080fe2000001080c */
        /* <DEDUP_REMOVED lines=47> */
[----:B------:R-:W-:-:S06]  /*19230*/  FADD.FTZ R8, R172, R9 ;  /* 0x00000009ac087221 */ /* 0x000fcc0000010000 */
[----:B------:R-:W3:Y:S08]  /*19240*/  MUFU.EX2 R21, R21 ;  /* 0x0000001500157308 */ /* 0x000ef00000000800 */
[----:B------:R-:W3:Y:S01]  /*19250*/  MUFU.EX2 R19, R19 ;  /* 0x0000001300137308 */ /* 0x000ee20000000800 */
[----:B0-----:R-:W-:Y:S01]  /*19260*/  FADD.FTZ R9, R175, R6 ;  /* 0x00000006af097221 */ /* 0x001fe20000010000 */
[----:B----4-:R-:W-:-:S03]  /*19270*/  FADD.FTZ R11, R173, R8 ;  /* 0x00000008ad0b7221 */ /* 0x010fc60000010000 */
[----:B-1----:R-:W-:Y:S01]  /*19280*/  FADD.FTZ R6, R20, R9 ;  /* 0x0000000914067221 */ /* 0x002fe20000010000 */
[----:B--2---:R-:W-:Y:S01]  /*19290*/  FADD.FTZ R8, R18, R11 ;  /* 0x0000000b12087221 */ /* 0x004fe20000010000 */
[----:B------:R-:W-:Y:S01]  /*192a0*/  FMUL.FTZ R25, R7, R66 ;  /* 0x0000004207197220 */ /* 0x000fe20000410000 */
[----:B------:R-:W-:Y:S02]  /*192b0*/  IMAD.U32 R10, RZ, RZ, UR6 ;  /* 0x00000006ff0a7e24 */ /* 0x000fe4000f8e00ff */
[----:B---3--:R-:W-:Y:S01]  /*192c0*/  FADD.FTZ R9, R21, R6 ;  /* 0x0000000615097221 */ /* 0x008fe20000010000 */
[----:B------:R-:W-:Y:S01]  /*192d0*/  IMAD.U32 R11, RZ, RZ, UR5 ;  /* 0x00000005ff0b7e24 */ /* 0x000fe2000f8e00ff */
[----:B------:R-:W-:Y:S01]  /*192e0*/  ST.E desc[UR42][R16.64+0x260], R25 ;  /* 0x0002601910007985 */ /* 0x000fe2000c10192a */
[----:B------:R-:W-:-:S03]  /*192f0*/  FADD.FTZ R13, R19, R8 ;  /* 0x00000008130d7221 */ /* 0x000fc60000010000 */
[----:B------:R-:W-:Y:S04]  /*19300*/  ST.E desc[UR42][R16.64+0x240], R9 ;  /* 0x0002400910007985 */ /* 0x000fe8000c10192a */
[----:B------:R0:W-:Y:S04]  /*19310*/  ST.E desc[UR42][R16.64+0x244], R13 ;  /* 0x0002440d10007985 */ /* 0x0001e8000c10192a */
[----:B------:R-:W2:Y:S02]  /*19320*/  LD.E R6, desc[UR42][R10.64] ;  /* 0x0000002a0a067980 */ /* 0x000ea4000c101900 */
[----:B--2---:R-:W-:-:S05]  /*19330*/  FMUL.FTZ R39, R7, R6 ;  /* 0x0000000607277220 */ /* 0x004fca0000410000 */
[----:B------:R1:W-:Y:S04]  /*19340*/  ST.E desc[UR42][R10.64], R39 ;  /* 0x000000270a007985 */ /* 0x0003e8000c10192a */
[----:B------:R-:W0:Y:S04]  /*19350*/  LD.E R136, desc[UR42][R16.64+0x274] ;  /* 0x0002742a10887980 */ /* 0x000e28000c101900 */
[----:B------:R-:W2:Y:S04]  /*19360*/  LD.E R134, desc[UR42][R16.64+0x270] ;  /* 0x0002702a10867980 */ /* 0x000ea8000c101900 */
[----:B------:R-:W3:Y:S04]  /*19370*/  LD.E R150, desc[UR42][R16.64+0x454] ;  /* 0x0004542a10967980 */ /* 0x000ee8000c101900 */
[----:B------:R-:W4:Y:S04]  /*19380*/  LD.E R138, desc[UR42][R16.64+0x280] ;  /* 0x0002802a108a7980 */ /* 0x000f28000c101900 */
        /* <DEDUP_REMOVED lines=58> */
[----:B------:R-:W-:Y:S01]  /*19730*/  ULOP3.LUT UR6, UR4, 0x8, URZ, 0xfc, !UPT ;  /* 0x0000000804067892 */ /* 0x000fe2000f8efc3f */
[C---:B0-----:R-:W-:Y:S01]  /*19740*/  FMUL.FTZ R13, R7.reuse, R136 ;  /* 0x00000088070d7220 */ /* 0x041fe20000410000 */
[----:B--2---:R-:W-:-:S04]  /*19750*/  FMUL.FTZ R9, R7, R134 ;  /* 0x0000008607097220 */ /* 0x004fc80000410000 */
[----:B------:R0:W-:Y:S01]  /*19760*/  ST.E desc[UR42][R16.64+0x274], R13 ;  /* 0x0002740d10007985 */ /* 0x0001e2000c10192a */
[----:B---3--:R-:W-:-:S03]  /*19770*/  FMUL.FTZ R47, R7, R150 ;  /* 0x00000096072f7220 */ /* 0x008fc60000410000 */
[----:B------:R2:W-:Y:S01]  /*19780*/  ST.E desc[UR42][R16.64+0x270], R9 ;  /* 0x0002700910007985 */ /* 0x0005e2000c10192a */
[C---:B----4-:R-:W-:Y:S01]  /*19790*/  FMUL.FTZ R25, R7.reuse, R138 ;  /* 0x0000008a07197220 */ /* 0x050fe20000410000 */
[C---:B-1----:R-:W-:Y:S01]  /*197a0*/  FMUL.FTZ R39, R7.reuse, R140 ;  /* 0x0000008c07277220 */ /* 0x042fe20000410000 */
[C---:B------:R-:W-:Y:S01]  /*197b0*/  FMUL.FTZ R41, R7.reuse, R142 ;  /* 0x0000008e07297220 */ /* 0x040fe20000410000 */
[C---:B0-----:R-:W-:Y:S01]  /*197c0*/  FMUL.FTZ R13, R7.reuse, R132 ;  /* 0x00000084070d7220 */ /* 0x041fe20000410000 */
[C---:B--2---:R-:W-:Y:S01]  /*197d0*/  FMUL.FTZ R9, R7.reuse, R148 ;  /* 0x0000009407097220 */ /* 0x044fe20000410000 */
        /* <DEDUP_REMOVED lines=104> */
[----:B------:R-:W-:Y:S02]  /*19e60*/  IMAD.U32 R8, RZ, RZ, UR6 ;  /* 0x00000006ff087e24 */ /* 0x000fe4000f8e00ff */
[----:B---3--:R-:W-:Y:S01]  /*19e70*/  FMUL.FTZ R13, R7, R24 ;  /* 0x00000018070d7220 */ /* 0x008fe20000410000 */
[----:B0-----:R-:W-:Y:S01]  /*19e80*/  IMAD.U32 R9, RZ, RZ, UR5 ;  /* 0x00000005ff097e24 */ /* 0x001fe2000f8e00ff */
        /* <DEDUP_REMOVED lines=8> */
[----:B------:R-:W-:Y:S04]  /*19f10*/  ST.E desc[UR42][R16.64+0x450], R51 ;  /* 0x0004503310007985 */ /* 0x000fe8000c10192a */
[----:B------:R-:W0:Y:S01]  /*19f20*/  LD.E R12, desc[UR42][R8.64] ;  /* 0x0000002a080c7980 */ /* 0x000e22000c101900 */
[----:B------:R-:W-:Y:S01]  /*19f30*/  ULOP3.LUT UR4, UR4, 0xc, URZ, 0xfc, !UPT ;  /* 0x0000000c04047892 */ /* 0x000fe2000f8efc3f */
[----:B------:R-:W-:-:S05]  /*19f40*/  IMAD.U32 R7, RZ, RZ, UR5 ;  /* 0x00000005ff077e24 */ /* 0x000fca000f8e00ff */
[----:B------:R-:W-:Y:S02]  /*19f50*/  IMAD.U32 R6, RZ, RZ, UR4 ;  /* 0x00000004ff067e24 */ /* 0x000fe4000f8e00ff */
[----:B0-----:R-:W-:-:S05]  /*19f60*/  FMUL.FTZ R25, R27, R12 ;  /* 0x0000000c1b197220 */ /* 0x001fca0000410000 */
[----:B------:R0:W-:Y:S04]  /*19f70*/  ST.E desc[UR42][R8.64], R25 ;  /* 0x0000001908007985 */ /* 0x0001e8000c10192a */
[----:B------:R-:W1:Y:S02]  /*19f80*/  LD.E R12, desc[UR42][R6.64] ;  /* 0x0000002a060c7980 */ /* 0x000e64000c101900 */
[----:B-1----:R-:W-:-:S05]  /*19f90*/  FMUL.FTZ R13, R27, R12 ;  /* 0x0000000c1b0d7220 */ /* 0x002fca0000410000 */
[----:B------:R1:W-:Y:S04]  /*19fa0*/  ST.E desc[UR42][R6.64], R13 ;  /* 0x0000000d06007985 */ /* 0x0003e8000c10192a */
[----:B------:R-:W2:Y:S04]  /*19fb0*/  LD.E R39, desc[UR42][R16.64+0x45c] ;  /* 0x00045c2a10277980 */ /* 0x000ea8000c101900 */
[----:B------:R-:W0:Y:S04]  /*19fc0*/  LD.E R146, desc[UR42][R16.64+0x27c] ;  /* 0x00027c2a10927980 */ /* 0x000e28000c101900 */
        /* <DEDUP_REMOVED lines=60> */
[C---:B--2---:R-:W-:Y:S01]  /*1a390*/  FMUL.FTZ R49, R27.reuse, R39 ;  /* 0x000000271b317220 */ /* 0x044fe20000410000 */
[----:B0-----:R-:W-:-:S04]  /*1a3a0*/  FMUL.FTZ R25, R27, R146 ;  /* 0x000000921b197220 */ /* 0x001fc80000410000 */
[----:B------:R-:W-:Y:S01]  /*1a3b0*/  ST.E desc[UR42][R16.64+0x45c], R49 ;  /* 0x00045c3110007985 */ /* 0x000fe2000c10192a */
[----:B-1----:R-:W-:-:S03]  /*1a3c0*/  FMUL.FTZ R13, R27, R144 ;  /* 0x000000901b0d7220 */ /* 0x002fc60000410000 */
[----:B------:R0:W-:Y:S01]  /*1a3d0*/  ST.E desc[UR42][R16.64+0x27c], R25 ;  /* 0x00027c1910007985 */ /* 0x0001e2000c10192a */
[C---:B---3--:R-:W-:Y:S01]  /*1a3e0*/  FMUL.FTZ R39, R27.reuse, R148 ;  /* 0x000000941b277220 */ /* 0x048fe20000410000 */
[C---:B----4-:R-:W-:Y:S01]  /*1a3f0*/  FMUL.FTZ R41, R27.reuse, R150 ;  /* 0x000000961b297220 */ /* 0x050fe20000410000 */
[C---:B------:R-:W-:Y:S01]  /*1a400*/  FMUL.FTZ R43, R27.reuse, R43 ;  /* 0x0000002b1b2b7220 */ /* 0x040fe20000410000 */
        /* <DEDUP_REMOVED lines=130> */
[----:B------:R-:W3:Y:S04]  /*1ac30*/  LD.E R47, desc[UR42][R16.64+0x278] ;  /* 0x0002782a102f7980 */ /* 0x000ee8000c101900 */
[----:B0-----:R-:W3:Y:S04]  /*1ac40*/  LD.E R39, desc[UR42][R16.64+0x27c] ;  /* 0x00027c2a10277980 */ /* 0x001ee8000c101900 */
        /* <DEDUP_REMOVED lines=73> */
[----:B------:R-:W-:Y:S04]  /*1b0e0*/  ST.E desc[UR42][R16.64+0x278], R47 ;  /* 0x0002782f10007985 */ /* 0x000fe8000c10192a */
[----:B------:R1:W-:Y:S04]  /*1b0f0*/  ST.E desc[UR42][R16.64+0x27c], R39 ;  /* 0x00027c2710007985 */ /* 0x0003e8000c10192a */
        /* <DEDUP_REMOVED lines=169> */
[----:B0-----:R-:W2:Y:S01]  /*1bb90*/  LDL R25, [R1+0x88] ;  /* 0x0000880001197983 */ /* 0x001ea20000100800 */
[----:B------:R-:W-:-:S02]  /*1bba0*/  IMAD R12, R24, 0xc00, R12 ;  /* 0x00000c00180c7824 */ /* 0x000fc400078e020c */
[----:B-1----:R-:W-:Y:S01]  /*1bbb0*/  IMAD.MOV.U32 R27, RZ, RZ, R13 ;  /* 0x000000ffff1b7224 */ /* 0x002fe200078e000d */
[----:B------:R-:W-:Y:S01]  /*1bbc0*/  F2FP.BF16.F32.PACK_AB R160, R37, R160 ;  /* 0x000000a025a0723e */ /* 0x000fe200000010ff */
[C---:B------:R-:W-:Y:S01]  /*1bbd0*/  VIADD R24, R12.reuse, 0x80 ;  /* 0x000000800c187836 */ /* 0x040fe20000000000 */
[----:B------:R-:W-:Y:S01]  /*1bbe0*/  F2FP.BF16.F32.PACK_AB R161, R161, R36 ;  /* 0x00000024a1a1723e */ /* 0x000fe200000010ff */
[----:B------:R-:W-:Y:S01]  /*1bbf0*/  VIADD R26, R12, 0x100 ;  /* 0x000001000c1a7836 */ /* 0x000fe20000000000 */
[----:B------:R-:W-:Y:S01]  /*1bc00*/  R2UR UR15, R27 ;  /* 0x000000001b0f72ca */ /* 0x000fe200000e0000 */
[----:B------:R-:W2:Y:S01]  /*1bc10*/  LD.E R36, desc[UR42][R16.64+0x290] ;  /* 0x0002902a10247980 */ /* 0x000ea2000c101900 */
[----:B------:R-:W-:Y:S02]  /*1bc20*/  R2UR UR10, R24 ;  /* 0x00000000180a72ca */ /* 0x000fe400000e0000 */
[----:B------:R-:W-:Y:S01]  /*1bc30*/  R2UR UR14, R26 ;  /* 0x000000001a0e72ca */ /* 0x000fe200000e0000 */
[----:B------:R-:W2:Y:S01]  /*1bc40*/  LD.E R24, desc[UR42][R16.64+0x260] ;  /* 0x0002602a10187980 */ /* 0x000ea2000c101900 */
[----:B------:R-:W-:-:S02]  /*1bc50*/  F2FP.BF16.F32.PACK_AB R162, R162, R35 ;  /* 0x00000023a2a2723e */ /* 0x000fc400000010ff */
[----:B------:R-:W-:Y:S01]  /*1bc60*/  F2FP.BF16.F32.PACK_AB R163, R163, R34 ;  /* 0x00000022a3a3723e */ /* 0x000fe200000010ff */
[----:B------:R-:W2:Y:S01]  /*1bc70*/  LD.E R35, desc[UR42][R16.64+0x28c] ;  /* 0x00028c2a10237980 */ /* 0x000ea2000c101900 */
[----:B------:R-:W-:Y:S02]  /*1bc80*/  F2FP.BF16.F32.PACK_AB R164, R164, R33 ;  /* 0x00000021a4a4723e */ /* 0x000fe400000010ff */
[----:B------:R-:W-:Y:S01]  /*1bc90*/  F2FP.BF16.F32.PACK_AB R165, R165, R32 ;  /* 0x00000020a5a5723e */ /* 0x000fe200000010ff */
[----:B------:R-:W2:Y:S01]  /*1bca0*/  LD.E R33, desc[UR42][R16.64+0x284] ;  /* 0x0002842a10217980 */ /* 0x000ea2000c101900 */
[----:B------:R-:W-:Y:S02]  /*1bcb0*/  F2FP.BF16.F32.PACK_AB R166, R166, R31 ;  /* 0x0000001fa6a6723e */ /* 0x000fe400000010ff */
[----:B------:R-:W-:Y:S01]  /*1bcc0*/  F2FP.BF16.F32.PACK_AB R167, R167, R30 ;  /* 0x0000001ea7a7723e */ /* 0x000fe200000010ff */
[----:B------:R-:W2:Y:S01]  /*1bcd0*/  LD.E R31, desc[UR42][R16.64+0x27c] ;  /* 0x00027c2a101f7980 */ /* 0x000ea2000c101900 */
[----:B------:R-:W-:-:S02]  /*1bce0*/  F2FP.BF16.F32.PACK_AB R168, R168, R29 ;  /* 0x0000001da8a8723e */ /* 0x000fc400000010ff */
[----:B------:R-:W-:Y:S01]  /*1bcf0*/  F2FP.BF16.F32.PACK_AB R169, R169, R28 ;  /* 0x0000001ca9a9723e */ /* 0x000fe200000010ff */
[----:B------:R-:W2:Y:S04]  /*1bd00*/  LD.E R29, desc[UR42][R16.64+0x274] ;  /* 0x0002742a101d7980 */ /* 0x000ea8000c101900 */
        /* <DEDUP_REMOVED lines=8> */
[----:B---3--:R-:W4:Y:S04]  /*1bd90*/  LD.E R41, desc[UR42][R16.64+0x2a4] ;  /* 0x0002a42a10297980 */ /* 0x008f28000c101900 */
[----:B------:R-:W4:Y:S04]  /*1bda0*/  LD.E R42, desc[UR42][R16.64+0x2a8] ;  /* 0x0002a82a102a7980 */ /* 0x000f28000c101900 */
[----:B--2---:R-:W4:Y:S04]  /*1bdb0*/  LD.E R43, desc[UR42][R16.64+0x2ac] ;  /* 0x0002ac2a102b7980 */ /* 0x004f28000c101900 */
        /* <DEDUP_REMOVED lines=56> */
[----:B------:R-:W-:Y:S01]  /*1c140*/  ISETP.NE.U32.AND P1, PT, R25, RZ, PT ;  /* 0x000000ff1900720c */ /* 0x000fe20003f25070 */
[----:B------:R-:W-:-:S02]  /*1c150*/  IMAD.MOV.U32 R25, RZ, RZ, R13 ;  /* 0x000000ffff197224 */ /* 0x000fc400078e000d */
[----:B------:R-:W4:Y:S03]  /*1c160*/  LD.E R100, desc[UR42][R16.64+0x390] ;  /* 0x0003902a10647980 */ /* 0x000f26000c101900 */
[----:B------:R-:W-:Y:S01]  /*1c170*/  R2UR UR11, R25 ;  /* 0x00000000190b72ca */ /* 0x000fe200000e0000 */
        /* <DEDUP_REMOVED lines=54> */
[----:B------:R-:W-:-:S02]  /*1c4e0*/  R2UR UR6, R12 ;  /* 0x000000000c0672ca */ /* 0x000fc400000e0000 */
[----:B------:R-:W-:Y:S01]  /*1c4f0*/  R2UR UR7, R13 ;  /* 0x000000000d0772ca */ /* 0x000fe200000e0000 */
[----:B------:R-:W-:Y:S01]  /*1c500*/  VOTEU.ANY UP0, P1 ;  /* 0x00000000003f7886 */ /* 0x000fe20000800100 */
[----:B----4-:R-:W-:-:S11]  /*1c510*/  WARPGROUP.ARRIVE ;  /* 0x00000000000079c5 */ /* 0x010fd60000000000 */
        /* <DEDUP_REMOVED lines=815> */
[----:B------:R0:W-:Y:S04]  /*1f810*/  STL [R1+0x88], R0 ;  /* 0x0000880001007387 */ /* 0x0001e80000100800 */
[----:B------:R-:W2:Y:S04]  /*1f820*/  LD.E R13, desc[UR42][R16.64+0x260] ;  /* 0x0002602a100d7980 */ /* 0x000ea8000c101900 */
[----:B--2---:R-:W-:Y:S04]  /*1f830*/  ST.E desc[UR42][R16.64+0x260], R13 ;  /* 0x0002600d10007985 */ /* 0x004fe8000c10192a */
[----:B------:R-:W2:Y:S04]  /*1f840*/  LD.E R15, desc[UR42][R10.64] ;  /* 0x0000002a0a0f7980 */ /* 0x000ea8000c101900 */
[----:B--2---:R-:W-:Y:S04]  /*1f850*/  ST.E desc[UR42][R10.64], R15 ;  /* 0x0000000f0a007985 */ /* 0x004fe8000c10192a */
[----:B------:R-:W2:Y:S04]  /*1f860*/  LD.E R19, desc[UR42][R8.64] ;  /* 0x0000002a08137980 */ /* 0x000ea8000c101900 */
[----:B--2---:R1:W-:Y:S04]  /*1f870*/  ST.E desc[UR42][R8.64], R19 ;  /* 0x0000001308007985 */ /* 0x0043e8000c10192a */
[----:B------:R-:W2:Y:S04]  /*1f880*/  LD.E R21, desc[UR42][R6.64] ;  /* 0x0000002a06157980 */ /* 0x000ea8000c101900 */
[----:B--2---:R2:W-:Y:S04]  /*1f890*/  ST.E desc[UR42][R6.64], R21 ;  /* 0x0000001506007985 */ /* 0x0045e8000c10192a */
[----:B0-----:R-:W3:Y:S04]  /*1f8a0*/  LD.E R0, desc[UR42][R16.64+0x270] ;  /* 0x0002702a10007980 */ /* 0x001ee8000c101900 */
[----:B-1----:R-:W4:Y:S04]  /*1f8b0*/  LD.E R8, desc[UR42][R16.64+0x27c] ;  /* 0x00027c2a10087980 */ /* 0x002f28000c101900 */
[----:B--2---:R-:W2:Y:S04]  /*1f8c0*/  LD.E R6, desc[UR42][R16.64+0x274] ;  /* 0x0002742a10067980 */ /* 0x004ea8000c101900 */
        /* <DEDUP_REMOVED lines=122> */
[----:B--2---:R0:W-:Y:S04]  /*20070*/  ST.E desc[UR42][R16.64+0x274], R6 ;  /* 0x0002740610007985 */ /* 0x0041e8000c10192a */
[----:B----4-:R0:W-:Y:S04]  /*20080*/  ST.E desc[UR42][R16.64+0x278], R7 ;  /* 0x0002780710007985 */ /* 0x0101e8000c10192a */
        /* <DEDUP_REMOVED lines=129> */
.L_x_3769:
[----:B------:R-:W-:Y:S05]  /*208a0*/  BSYNC B0 ;  /* 0x0000000000007941 */ /* 0x000fea0003800000 */
.L_x_3768:
[----:B------:R-:W-:Y:S05]  /*208b0*/  @P0 BRA `(.L_x_3770) ;  /* 0xffffff6000380947 */ /* 0x000fea000383ffff */
[----:B01----:R-:W-:-:S07]  /*208c0*/  IMAD.MOV.U32 R0, RZ, RZ, R5 ;  /* 0x000000ffff007224 */ /* 0x003fce00078e0005 */
.L_x_3753:
[----:B------:R-:W-:-:S13]  /*208d0*/  ISETP.GE.AND P0, PT, R0, R189, PT ;  /* 0x000000bd0000720c */ /* 0x000fda0003f06270 */
[----:B------:R-:W-:Y:S05]  /*208e0*/  @!P0 BRA `(.L_x_3771) ;  /* 0x000000b000888947 */ /* 0x000fea0003800000 */
[----:B------:R0:W5:Y:S02]  /*208f0*/  LDL.64 R2, [R1+0x178] ;  /* 0x0001780001027983 */ /* 0x0001640000100a00 */
.L_x_3798:
        /* <DEDUP_REMOVED lines=21> */
.L_x_3773:
[----:B------:R-:W-:Y:S05]  /*20a50*/  BSYNC B0 ;  /* 0x0000000000007941 */ /* 0x000fea0003800000 */
.L_x_3772:
        /* <DEDUP_REMOVED lines=13> */
.L_x_3775:
[----:B------:R-:W-:Y:S05]  /*20b30*/  BSYNC B0 ;  /* 0x0000000000007941 */ /* 0x000fea0003800000 */
.L_x_3774:
        /* <DEDUP_REMOVED lines=8> */
.L_x_3777:
[----:B------:R-:W-:Y:S05]  /*20bc0*/  BSYNC B0 ;  /* 0x0000000000007941 */ /* 0x000fea0003800000 */
.L_x_3776:
        /* <DEDUP_REMOVED lines=59> */
.L_x_3780:
[----:B------:R-:W-:Y:S05]  /*20f80*/  BSYNC B0 ;  /* 0x0000000000007941 */ /* 0x000fea0003800000 */
.L_x_3779:
        /* <DEDUP_REMOVED lines=10> */
.L_x_3782:
[----:B------:R-:W-:Y:S05]  /*21030*/  BSYNC B0 ;  /* 0x0000000000007941 */ /* 0x000fea0003800000 */
.L_x_3781:
[----:B------:R-:W-:Y:S04]  /*21040*/  BSSY B0, `(.L_x_3783) ;  /* 0x0000006000007945 */ /* 0x000fe80003800000 */
[----:B--2---:R-:W-:Y:S05]  /*21050*/  @P0 BRA `(.L_x_3784) ;  /* 0x0000000000100947 */ /* 0x004fea0003800000 */
[----:B-----5:R-:W-:Y:S01]  /*21060*/  IMAD R6, R6, 0x8, R8 ;  /* 0x0000000806067824 */ /* 0x020fe200078e0208 */
[----:B------:R-:W-:-:S04]  /*21070*/  SHF.L.U32 R7, R7, 0x1f, RZ ;  /* 0x0000001f07077819 */ /* 0x000fc800000006ff */
[----:B------:R-:W2:Y:S02]  /*21080*/  SYNCS.PHASECHK.TRANS64.TRYWAIT P0, [R6+URZ], R7 ;  /* 0x00000007060075a7 */ /* 0x000ea4000800017f */
[----:B--2---:R-:W-:Y:S05]  /*21090*/  @!P0 BRA `(.L_x_3785) ;  /* 0x000001b400508947 */ /* 0x004fea0003800000 */
.L_x_3784:
[----:B------:R-:W-:Y:S05]  /*210a0*/  BSYNC B0 ;  /* 0x0000000000007941 */ /* 0x000fea0003800000 */
.L_x_3783:
        /* <DEDUP_REMOVED lines=210> */
[----:B------:R-:W4:Y:S04]  /*21dd0*/  LDL R72, [R1+0x168] ;  /* 0x0001680001487983 */ /* 0x000f280000100800 */
[----:B------:R-:W2:Y:S04]  /*21de0*/  LDL.128 R12, [R1+0x150] ;  /* 0x00015000010c7983 */ /* 0x000ea80000100c00 */
[----:B-1----:R-:W4:Y:S04]  /*21df0*/  LDL.128 R8, [R1+0x140] ;  /* 0x0001400001087983 */ /* 0x002f280000100c00 */
[----:B---3--:R-:W3:Y:S04]  /*21e00*/  LD.E R20, desc[UR42][R6.64] ;  /* 0x0000002a06147980 */ /* 0x008ee8000c101900 */
[----:B------:R-:W4:Y:S01]  /*21e10*/  LDL.64 R6, [R1+0x160] ;  /* 0x0001600001067983 */ /* 0x000f220000100a00 */
[----:B--2---:R-:W-:Y:S01]  /*21e20*/  ISETP.GE.AND P2, PT, R13, 0x1, PT ;  /* 0x000000010d00780c */ /* 0x004fe20003f46270 */
[----:B------:R-:W-:Y:S01]  /*21e30*/  BSSY B0, `(.L_x_3786) ;  /* 0x000009f000007945 */ /* 0x000fe20003800000 */
[-C--:B---3--:R-:W-:Y:S01]  /*21e40*/  FMUL.FTZ R75, R29, R20.reuse ;  /* 0x000000141d4b7220 */ /* 0x088fe20000410000 */
[-C--:B------:R-:W-:Y:S01]  /*21e50*/  FMUL.FTZ R29, R39, R20.reuse ;  /* 0x00000014271d7220 */ /* 0x080fe20000410000 */
[-C--:B------:R-:W-:Y:S01]  /*21e60*/  FMUL.FTZ R39, R55, R20.reuse ;  /* 0x0000001437277220 */ /* 0x080fe20000410000 */
[-C--:B------:R-:W-:Y:S01]  /*21e70*/  FMUL.FTZ R5, R24, R20.reuse ;  /* 0x0000001418057220 */ /* 0x080fe20000410000 */
[----:B----4-:R-:W-:Y:S01]  /*21e80*/  SHF.R.S32.HI R55, RZ, 0x1f, R74 ;  /* 0x0000001fff377819 */ /* 0x010fe2000001144a */
[-C--:B------:R-:W-:Y:S01]  /*21e90*/  FMUL.FTZ R24, R28, R20.reuse ;  /* 0x000000141c187220 */ /* 0x080fe20000410000 */
[-C--:B------:R-:W-:Y:S01]  /*21ea0*/  FMUL.FTZ R78, R36, R20.reuse ;  /* 0x00000014244e7220 */ /* 0x080fe20000410000 */
        /* <DEDUP_REMOVED lines=9> */
[----:B------:R-:W-:Y:S01]  /*21f40*/  LOP3.LUT R57, R56, 0xffffff80, RZ, 0xc0, !PT ;  /* 0xffffff8038397812 */ /* 0x000fe200078ec0ff */
[-C--:B------:R-:W-:Y:S01]  /*21f50*/  FMUL.FTZ R76, R32, R20.reuse ;  /* 0x00000014204c7220 */ /* 0x080fe20000410000 */
[----:B------:R-:W-:-:S03]  /*21f60*/  FMUL.FTZ R32, R42, R20 ;  /* 0x000000142a207220 */ /* 0x000fc60000410000 */
[----:B------:R-:W-:Y:S02]  /*21f70*/  IMAD.IADD R57, R74, 0x1, -R57 ;  /* 0x000000014a397824 */ /* 0x000fe400078e0a39 */
        /* <DEDUP_REMOVED lines=19> */
[--C-:B------:R-:W-:Y:S01]  /*220b0*/  SHF.R.S32.HI R60, RZ, 0x2, R62.reuse ;  /* 0x00000002ff3c7819 */ /* 0x100fe2000001143e */
[-C--:B------:R-:W-:Y:S01]  /*220c0*/  FMUL.FTZ R38, R54, R20.reuse ;  /* 0x0000001436267220 */ /* 0x080fe20000410000 */
[----:B------:R-:W-:Y:S01]  /*220d0*/  SHF.R.S32.HI R55, RZ, 0x1f, R62 ;  /* 0x0000001fff377819 */ /* 0x000fe2000001143e */
[----:B------:R-:W-:Y:S01]  /*220e0*/  FMUL.FTZ R54, R61, R20 ;  /* 0x000000143d367220 */ /* 0x000fe20000410000 */
[----:B------:R-:W-:-:S02]  /*220f0*/  LOP3.LUT R61, R59, 0xfffffffc, RZ, 0xc0, !PT ;  /* 0xfffffffc3b3d7812 */ /* 0x000fc400078ec0ff */
[----:B------:R-:W-:Y:S02]  /*22100*/  LEA.HI R59, R55, R60, RZ, 0x3 ;  /* 0x0000003c373b7211 */ /* 0x000fe400078f18ff */
[----:B------:R-:W-:Y:S02]  /*22110*/  SHF.R.S32.HI R55, RZ, 0x7, R56 ;  /* 0x00000007ff377819 */ /* 0x000fe40000011438 */
[----:B------:R-:W-:Y:S01]  /*22120*/  LEA.HI R58, R58, R57, RZ, 0x5 ;  /* 0x000000393a3a7211 */ /* 0x000fe200078f28ff */
[----:B------:R-:W-:Y:S01]  /*22130*/  IMAD.IADD R74, R74, 0x1, -R61 ;  /* 0x000000014a4a7824 */ /* 0x000fe200078e0a3d */
[----:B------:R-:W-:Y:S02]  /*22140*/  LOP3.LUT R61, R59, 0xfffffff8, RZ, 0xc0, !PT ;  /* 0xfffffff83b3d7812 */ /* 0x000fe400078ec0ff */
[----:B------:R-:W-:Y:S02]  /*22150*/  LEA.HI R56, R56, R55, RZ, 0x1 ;  /* 0x0000003738387211 */ /* 0x000fe400078f08ff */
[----:B------:R-:W-:Y:S01]  /*22160*/  SHF.R.S32.HI R58, RZ, 0x5, R58 ;  /* 0x00000005ff3a7819 */ /* 0x000fe2000001143a */
[-C--:B------:R-:W-:Y:S01]  /*22170*/  FMUL.FTZ R79, R44, R20.reuse ;  /* 0x000000142c4f7220 */ /* 0x080fe20000410000 */
[----:B------:R-:W-:Y:S01]  /*22180*/  FMUL.FTZ R44, R63, R20 ;  /* 0x000000143f2c7220 */ /* 0x000fe20000410000 */
[----:B------:R-:W-:Y:S01]  /*22190*/  LOP3.LUT R56, R56, 0x3fffffe, RZ, 0xc0, !PT ;  /* 0x03fffffe38387812 */ /* 0x000fe200078ec0ff */
[----:B------:R-:W-:Y:S01]  /*221a0*/  IMAD.IADD R61, R60, 0x1, -R61 ;  /* 0x000000013c3d7824 */ /* 0x000fe200078e0a3d */
[----:B------:R-:W-:Y:S01]  /*221b0*/  LEA.HI R63, R74, R74, RZ, 0x1 ;  /* 0x0000004a4a3f7211 */ /* 0x000fe200078f08ff */
[----:B------:R-:W-:Y:S01]  /*221c0*/  IMAD R58, R73, 0x8, R58 ;  /* 0x00000008493a7824 */ /* 0x000fe200078e023a */
[----:B------:R-:W-:Y:S01]  /*221d0*/  ISETP.NE.AND P1, PT, R6, 0x1, PT ;  /* 0x000000010600780c */ /* 0x000fe20003f25270 */
        /* <DEDUP_REMOVED lines=9> */
[----:B------:R-:W-:Y:S01]  /*22270*/  FMUL.FTZ R61, R69, R20 ;  /* 0x00000014453d7220 */ /* 0x000fe20000410000 */
[----:B------:R-:W-:-:S03]  /*22280*/  IMAD.MOV.U32 R63, RZ, RZ, -0x60 ;  /* 0xffffffa0ff3f7424 */ /* 0x000fc600078e00ff */
        /* <DEDUP_REMOVED lines=82> */
.L_x_3789:
[----:B------:R-:W-:-:S13]  /*227b0*/  ISETP.NE.AND P1, PT, R13, 0x1, PT ;  /* 0x000000010d00780c */ /* 0x000fda0003f25270 */
[----:B------:R-:W-:-:S05]  /*227c0*/  @P1 IMAD.HI.U32 R12, R10, R14, RZ ;  /* 0x0000000e0a0c1227 */ /* 0x000fca00078e00ff */
[----:B------:R-:W-:-:S07]  /*227d0*/  @P1 SHF.R.U32.HI R10, RZ, R15, R12 ;  /* 0x0000000fff0a1219 */ /* 0x000fce000001160c */
.L_x_3790:
[----:B------:R-:W-:Y:S05]  /*227e0*/  BSYNC B1 ;  /* 0x0000000000017941 */ /* 0x000fea0003800000 */
.L_x_3788:
[----:B------:R-:W-:-:S05]  /*227f0*/  IMAD R10, R10, R13, R67 ;  /* 0x0000000d0a0a7224 */ /* 0x000fca00078e0243 */
[----:B------:R-:W-:Y:S02]  /*22800*/  VIMNMX R63, R63, R10, !PT ;  /* 0x0000000a3f3f7248 */ /* 0x000fe40007fe0100 */
[----:B------:R-:W-:-:S07]  /*22810*/  VIADDMNMX R62, R10, R13, R62, PT ;  /* 0x0000000d0a3e7246 */ /* 0x000fce000380013e */
.L_x_3787:
[----:B------:R-:W-:Y:S05]  /*22820*/  BSYNC B0 ;  /* 0x0000000000007941 */ /* 0x000fea0003800000 */
.L_x_3786:
[C---:B------:R-:W-:Y:S01]  /*22830*/  ISETP.GE.AND P1, PT, R65.reuse, 0x9, PT ;  /* 0x000000094100780c */ /* 0x040fe20003f26270 */
[----:B------:R-:W-:Y:S01]  /*22840*/  BSSY B0, `(.L_x_3791) ;  /* 0x0000089000007945 */ /* 0x000fe20003800000 */
[----:B------:R-:W-:Y:S02]  /*22850*/  ISETP.GE.AND P2, PT, R65, 0x2, PT ;  /* 0x000000024100780c */ /* 0x000fe40003f46270 */
[----:B------:R-:W-:Y:S02]  /*22860*/  P2R R69, PR, RZ, 0x2 ;  /* 0x00000002ff457803 */ /* 0x000fe40000000000 */
[----:B------:R-:W-:Y:S02]  /*22870*/  ISETP.GT.AND P1, PT, R63, 0x8, !P1 ;  /* 0x000000083f00780c */ /* 0x000fe40004f24270 */
[----:B------:R-:W-:Y:S02]  /*22880*/  P2R R68, PR, RZ, 0x4 ;  /* 0x00000004ff447803 */ /* 0x000fe40000000000 */
[----:B------:R-:W-:-:S02]  /*22890*/  ISETP.LT.OR P1, PT, R62, 0x9, P1 ;  /* 0x000000093e00780c */ /* 0x000fc40000f21670 */
[----:B------:R-:W-:Y:S02]  /*228a0*/  ISETP.GT.AND P2, PT, R63, 0x1, !P2 ;  /* 0x000000013f00780c */ /* 0x000fe40005744270 */
[----:B------:R-:W-:Y:S02]  /*228b0*/  ISETP.GE.AND P3, PT, R65, 0xa, PT ;  /* 0x0000000a4100780c */ /* 0x000fe40003f66270 */
[----:B0-----:R-:W-:Y:S02]  /*228c0*/  FSEL R24, R24, -INF , !P1 ;  /* 0xff80000018187808 */ /* 0x001fe40004800000 */
        /* <DEDUP_REMOVED lines=97> */
[----:B------:R-:W-:Y:S01]  /*22ee0*/  ISETP.GE.AND P5, PT, R65, 0x1, PT ;  /* 0x000000014100780c */ /* 0x000fe20003fa6270 */
[----:B------:R-:W0:Y:S03]  /*22ef0*/  SHFL.IDX PT, R7, R6, 0x1, 0x1c1f ;  /* 0x003c1f0006077f89 */ /* 0x000e2600000e0000 */
[----:B------:R-:W-:-:S04]  /*22f00*/  ISETP.GT.AND P6, PT, R63, RZ, !P5 ;  /* 0x000000ff3f00720c */ /* 0x000fc80006fc4270 */
[----:B------:R-:W-:-:S04]  /*22f10*/  ISETP.LT.OR P6, PT, R62, 0x1, P6 ;  /* 0x000000013e00780c */ /* 0x000fc800037c1670 */
[----:B------:R-:W-:Y:S02]  /*22f20*/  FSEL R37, R5, -INF , !P6 ;  /* 0xff80000005257808 */ /* 0x000fe40007000000 */
[----:B------:R-:W-:-:S04]  /*22f30*/  ISETP.GE.AND P6, PT, R65, 0x5a, PT ;  /* 0x0000005a4100780c */ /* 0x000fc80003fc6270 */
[----:B------:R-:W-:Y:S02]  /*22f40*/  P2R R65, PR, RZ, 0x40 ;  /* 0x00000040ff417803 */ /* 0x000fe40000000000 */
[----:B------:R-:W-:-:S04]  /*22f50*/  ISETP.GT.AND P6, PT, R63, 0x59, !P6 ;  /* 0x000000593f00780c */ /* 0x000fc800077c4270 */
[----:B------:R-:W-:Y:S01]  /*22f60*/  ISETP.LT.OR P6, PT, R62, 0x5a, P6 ;  /* 0x0000005a3e00780c */ /* 0x000fe200037c1670 */
[--C-:B0-----:R-:W-:Y:S02]  /*22f70*/  IMAD.IADD R66, R66, 0x1, R7.reuse ;  /* 0x0000000142427824 */ /* 0x101fe400078e0207 */
[----:B------:R-:W-:Y:S01]  /*22f80*/  IMAD.IADD R63, R64, 0x1, R7 ;  /* 0x00000001403f7824 */ /* 0x000fe200078e0207 */
        /* <DEDUP_REMOVED lines=13> */
.L_x_3794:
[----:B------:R-:W-:-:S13]  /*23060*/  ISETP.NE.AND P6, PT, R13, 0x1, PT ;  /* 0x000000010d00780c */ /* 0x000fda0003fc5270 */
[----:B------:R-:W-:-:S05]  /*23070*/  @P6 IMAD.HI.U32 R14, R8, R14, RZ ;  /* 0x0000000e080e6227 */ /* 0x000fca00078e00ff */
[----:B------:R-:W-:-:S07]  /*23080*/  @P6 SHF.R.U32.HI R8, RZ, R15, R14 ;  /* 0x0000000fff086219 */ /* 0x000fce000001160e */
.L_x_3795:
[----:B------:R-:W-:Y:S05]  /*23090*/  BSYNC B1 ;  /* 0x0000000000017941 */ /* 0x000fea0003800000 */
.L_x_3793:
[----:B------:R-:W-:-:S05]  /*230a0*/  IMAD R8, R8, R13, R67 ;  /* 0x0000000d08087224 */ /* 0x000fca00078e0243 */
[----:B------:R-:W-:Y:S02]  /*230b0*/  VIADDMNMX R66, R8, R13, R66, PT ;  /* 0x0000000d08427246 */ /* 0x000fe40003800142 */
[----:B------:R-:W-:-:S07]  /*230c0*/  VIMNMX R63, R63, R8, !PT ;  /* 0x000000083f3f7248 */ /* 0x000fce0007fe0100 */
.L_x_3792:
[----:B------:R-:W-:Y:S05]  /*230d0*/  BSYNC B0 ;  /* 0x0000000000007941 */ /* 0x000fea0003800000 */
.L_x_3791:
[----:B------:R-:W2:Y:S01]  /*230e0*/  LD.E.64 R6, desc[UR42][R16.64+0x230] ;  /* 0x0002302a10067980 */ /* 0x000ea2000c101b00 */
[----:B------:R-:W-:Y:S02]  /*230f0*/  ISETP.GT.AND P5, PT, R63, RZ, !P5 ;  /* 0x000000ff3f00720c */ /* 0x000fe40006fa4270 */
[----:B------:R-:W-:Y:S01]  /*23100*/  ISETP.NE.AND P6, PT, R74, RZ, PT ;  /* 0x000000ff4a00720c */ /* 0x000fe20003fc5270 */
[----:B------:R-:W3:Y:S01]  /*23110*/  LD.E R64, desc[UR42][R16.64+0x250] ;  /* 0x0002502a10407980 */ /* 0x000ee2000c101900 */
        /* <DEDUP_REMOVED lines=99> */
[----:B------:R-:W-:-:S05]  /*23750*/  FMNMX.FTZ R31, R5, R30, !PT ;  /* 0x0000001e051f7209 */ /* 0x000fca0007810000 */
[----:B------:R-:W0:Y:S01]  /*23760*/  SHFL.BFLY PT, R30, R31, 0x2, 0x1f ;  /* 0x0c401f001f1e7f89 */ /* 0x000e2200000e0000 */
[----:B------:R-:W-:-:S04]  /*23770*/  FMNMX.FTZ R9, R14, R7, !PT ;  /* 0x000000070e097209 */ /* 0x000fc80007810000 */
[----:B------:R-:W-:Y:S02]  /*23780*/  FMNMX.FTZ R9, R62, R9, !PT ;  /* 0x000000093e097209 */ /* 0x000fe40007810000 */
[----:B0-----:R-:W-:Y:S02]  /*23790*/  FMNMX.FTZ R29, R31, R30, !PT ;  /* 0x0000001e1f1d7209 */ /* 0x001fe40007810000 */
[----:B------:R-:W-:-:S04]  /*237a0*/  FMNMX.FTZ R30, R26, R9, !PT ;  /* 0x000000091a1e7209 */ /* 0x000fc80007810000 */
[----:B------:R-:W-:Y:S01]  /*237b0*/  FMNMX.FTZ R9, R61, R30, !PT ;  /* 0x0000001e3d097209 */ /* 0x000fe20007810000 */
[----:B------:R-:W0:Y:S03]  /*237c0*/  SHFL.BFLY PT, R32, R29, 0x1, 0x1f ;  /* 0x0c201f001d207f89 */ /* 0x000e2600000e0000 */
[----:B------:R-:W-:-:S04]  /*237d0*/  FMNMX.FTZ R9, R28, R9, !PT ;  /* 0x000000091c097209 */ /* 0x000fc80007810000 */
[----:B------:R-:W-:-:S04]  /*237e0*/  FMNMX.FTZ R30, R60, R9, !PT ;  /* 0x000000093c1e7209 */ /* 0x000fc80007810000 */
[----:B------:R-:W-:-:S04]  /*237f0*/  FMNMX.FTZ R30, R15, R30, !PT ;  /* 0x0000001e0f1e7209 */ /* 0x000fc80007810000 */
[----:B------:R-:W-:-:S04]  /*23800*/  FMNMX.FTZ R30, R59, R30, !PT ;  /* 0x0000001e3b1e7209 */ /* 0x000fc80007810000 */
[----:B------:R-:W-:-:S04]  /*23810*/  FMNMX.FTZ R30, R19, R30, !PT ;  /* 0x0000001e131e7209 */ /* 0x000fc80007810000 */
[----:B------:R-:W-:Y:S02]  /*23820*/  FMNMX.FTZ R30, R27, R30, !PT ;  /* 0x0000001e1b1e7209 */ /* 0x000fe40007810000 */
[----:B0-----:R-:W-:Y:S02]  /*23830*/  FMNMX.FTZ R33, R29, R32, !PT ;  /* 0x000000201d217209 */ /* 0x001fe40007810000 */
[----:B------:R-:W-:-:S04]  /*23840*/  FMNMX.FTZ R29, R25, R30, !PT ;  /* 0x0000001e191d7209 */ /* 0x000fc80007810000 */
[----:B------:R-:W-:-:S04]  /*23850*/  FMNMX.FTZ R29, R8, R29, !PT ;  /* 0x0000001d081d7209 */ /* 0x000fc80007810000 */
[----:B------:R-:W-:-:S04]  /*23860*/  FMNMX.FTZ R30, R18, R29, !PT ;  /* 0x0000001d121e7209 */ /* 0x000fc80007810000 */
[----:B------:R-:W-:-:S04]  /*23870*/  FMNMX.FTZ R29, R13, R30, !PT ;  /* 0x0000001e0d1d7209 */ /* 0x000fc80007810000 */
[----:B------:R-:W-:-:S04]  /*23880*/  FMNMX.FTZ R30, R38, R29, !PT ;  /* 0x0000001d261e7209 */ /* 0x000fc80007810000 */
[----:B------:R-:W-:-:S04]  /*23890*/  FMNMX.FTZ R29, R39, R30, !PT ;  /* 0x0000001e271d7209 */ /* 0x000fc80007810000 */
[----:B------:R-:W-:Y:S02]  /*238a0*/  FMNMX.FTZ R30, R42, R29, !PT ;  /* 0x0000001d2a1e7209 */ /* 0x000fe40007810000 */
[C---:B------:R-:W-:Y:S02]  /*238b0*/  ISETP.LT.OR P1, PT, R66.reuse, 0x4a, P1 ;  /* 0x0000004a4200780c */ /* 0x040fe40000f21670 */
[----:B------:R-:W-:Y:S02]  /*238c0*/  FMNMX.FTZ R29, R43, R30, !PT ;  /* 0x0000001e2b1d7209 */ /* 0x000fe40007810000 */
[----:B------:R-:W-:Y:S02]  /*238d0*/  ISETP.GT.AND P3, PT, R63, 0x51, !P3 ;  /* 0x000000513f00780c */ /* 0x000fe40005f64270 */
[----:B------:R-:W-:Y:S02]  /*238e0*/  ISETP.LT.OR P2, PT, R66, 0x51, P2 ;  /* 0x000000514200780c */ /* 0x000fe40001741670 */
[----:B------:R-:W-:-:S02]  /*238f0*/  FSEL R65, R44, -INF , !P1 ;  /* 0xff8000002c417808 */ /* 0x000fc40004800000 */
[----:B------:R-:W-:Y:S02]  /*23900*/  FMNMX.FTZ R30, R46, R29, !PT ;  /* 0x0000001d2e1e7209 */ /* 0x000fe40007810000 */
[----:B------:R-:W-:Y:S01]  /*23910*/  ISETP.GT.AND P4, PT, R63, 0x58, !P4 ;  /* 0x000000583f00780c */ /* 0x000fe20006784270 */
[----:B------:R3:W-:Y:S01]  /*23920*/  ST.E desc[UR42][R16.64+0x230], R31 ;  /* 0x0002301f10007985 */ /* 0x0007e2000c10192a */
[----:B------:R-:W-:Y:S02]  /*23930*/  ISETP.LT.OR P3, PT, R66, 0x52, P3 ;  /* 0x000000524200780c */ /* 0x000fe40001f61670 */
[----:B------:R-:W-:Y:S01]  /*23940*/  FSEL R55, R55, -INF , !P2 ;  /* 0xff80000037377808 */ /* 0x000fe20005000000 */
[----:B------:R-:W2:Y:S01]  /*23950*/  LD.E R44, desc[UR42][R16.64+0x260] ;  /* 0x0002602a102c7980 */ /* 0x000ea2000c101900 */
[----:B------:R-:W-:Y:S02]  /*23960*/  FMNMX.FTZ R30, R65, R30, !PT ;  /* 0x0000001e411e7209 */ /* 0x000fe40007810000 */
[----:B------:R-:W-:-:S02]  /*23970*/  ISETP.GT.AND P1, PT, R63, 0x59, !P6 ;  /* 0x000000593f00780c */ /* 0x000fc40007724270 */
[----:B------:R-:W-:Y:S02]  /*23980*/  ISETP.LT.OR P4, PT, R66, 0x59, P4 ;  /* 0x000000594200780c */ /* 0x000fe40002781670 */
[----:B------:R-:W-:Y:S02]  /*23990*/  FSEL R63, R56, -INF , !P3 ;  /* 0xff800000383f7808 */ /* 0x000fe40005800000 */
[----:B------:R-:W-:Y:S01]  /*239a0*/  FMNMX.FTZ R30, R55, R30, !PT ;  /* 0x0000001e371e7209 */ /* 0x000fe20007810000 */
[----:B------:R-:W-:Y:S01]  /*239b0*/  ST.E desc[UR42][R16.64+0x230], R33 ;  /* 0x0002302110007985 */ /* 0x000fe2000c10192a */
[----:B------:R-:W-:Y:S02]  /*239c0*/  ISETP.LT.OR P1, PT, R66, 0x5a, P1 ;  /* 0x0000005a4200780c */ /* 0x000fe40000f21670 */
[----:B------:R-:W-:Y:S01]  /*239d0*/  FSEL R57, R57, -INF , !P4 ;  /* 0xff80000039397808 */ /* 0x000fe20006000000 */
[----:B------:R-:W3:Y:S01]  /*239e0*/  LD.E R9, desc[UR42][R16.64+0x230] ;  /* 0x0002302a10097980 */ /* 0x000ee2000c101900 */
[----:B------:R-:W-:-:S02]  /*239f0*/  FMNMX.FTZ R30, R63, R30, !PT ;  /* 0x0000001e3f1e7209 */ /* 0x000fc40007810000 */
[----:B------:R-:W-:Y:S01]  /*23a00*/  FSEL R67, R20, -INF , !P1 ;  /* 0xff80000014437808 */ /* 0x000fe20004800000 */
[----:B------:R-:W4:Y:S01]  /*23a10*/  LD.E R56, desc[UR42][R16.64+0x244] ;  /* 0x0002442a10387980 */ /* 0x000f22000c101900 */
[----:B------:R-:W-:-:S03]  /*23a20*/  FMNMX.FTZ R30, R57, R30, !PT ;  /* 0x0000001e391e7209 */ /* 0x000fc60007810000 */
[----:B------:R-:W5:Y:S01]  /*23a30*/  LD.E R20, desc[UR42][R16.64+0x240] ;  /* 0x0002402a10147980 */ /* 0x000f62000c101900 */
[----:B------:R-:W-:-:S05]  /*23a40*/  FMNMX.FTZ R29, R67, R30, !PT ;  /* 0x0000001e431d7209 */ /* 0x000fca0007810000 */
[----:B------:R-:W-:Y:S04]  /*23a50*/  ST.E desc[UR42][R16.64+0x234], R29 ;  /* 0x0002341d10007985 */ /* 0x000fe8000c10192a */
[----:B------:R-:W2:Y:S01]  /*23a60*/  LD.E R30, desc[UR42][R16.64+0x234] ;  /* 0x0002342a101e7980 */ /* 0x000ea2000c101900 */
[----:B------:R-:W-:-:S04]  /*23a70*/  UIADD3 UR4, UP0, UR37, 0x260, URZ ;  /* 0x0000026025047890 */ /* 0x000fc8000ff1e03f */
[----:B------:R-:W-:Y:S02]  /*23a80*/  ULOP3.LUT UR6, UR4, 0x4, URZ, 0xfc, !UPT ;  /* 0x0000000404067892 */ /* 0x000fe4000f8efc3f */
[----:B------:R-:W-:Y:S01]  /*23a90*/  UIADD3.X UR5, URZ, UR36, URZ, UP0, !UPT ;  /* 0x000000243f057290 */ /* 0x000fe200087fe43f */
[C---:B---3--:R-:W-:Y:S01]  /*23aa0*/  FMUL.FTZ R31, R9.reuse, R64 ;  /* 0x00000040091f7220 */ /* 0x048fe20000410000 */
[----:B------:R-:W-:-:S04]  /*23ab0*/  FSETP.NEU.FTZ.AND P1, PT, R9, -INF , PT ;  /* 0xff8000000900780b */ /* 0x000fc80003f3d000 */
[----:B------:R-:W-:-:S05]  /*23ac0*/  FSEL R31, R31, RZ, P1 ;  /* 0x000000ff1f1f7208 */ /* 0x000fca0000800000 */
[-CC-:B------:R-:W-:Y:S01]  /*23ad0*/  FFMA.FTZ R160, R37, R64.reuse, -R31.reuse ;  /* 0x0000004025a07223 */ /* 0x180fe2000001081f */
[-CC-:B------:R-:W-:Y:S02]  /*23ae0*/  FFMA.FTZ R37, R21, R64.reuse, -R31.reuse ;  /* 0x0000004015257223 */ /* 0x180fe4000001081f */
[----:B--2---:R-:W0:Y:S01]  /*23af0*/  SHFL.BFLY PT, R21, R30, 0x2, 0x1f ;  /* 0x0c401f001e157f89 */ /* 0x004e2200000e0000 */
[----:B------:R-:W-:Y:S01]  /*23b00*/  FFMA.FTZ R36, R24, R64, -R31 ;  /* 0x0000004018247223 */ /* 0x000fe2000001081f */
[----:B0-----:R-:W-:-:S05]  /*23b10*/  FMNMX.FTZ R21, R30, R21, !PT ;  /* 0x000000151e157209 */ /* 0x001fca0007810000 */
[----:B------:R-:W0:Y:S01]  /*23b20*/  SHFL.BFLY PT, R24, R21, 0x1, 0x1f ;  /* 0x0c201f0015187f89 */ /* 0x000e2200000e0000 */
[-CC-:B------:R-:W-:Y:S01]  /*23b30*/  FFMA.FTZ R168, R41, R64.reuse, -R31.reuse ;  /* 0x0000004029a87223 */ /* 0x180fe2000001081f */
[----:B------:R-:W-:Y:S01]  /*23b40*/  FSEL R9, R9, RZ, P1 ;  /* 0x000000ff09097208 */ /* 0x000fe20000800000 */
[----:B------:R-:W-:-:S04]  /*23b50*/  FFMA.FTZ R172, R11, R64, -R31 ;  /* 0x000000400bac7223 */ /* 0x000fc8000001081f */
[----:B------:R-:W-:Y:S01]  /*23b60*/  FADD.FTZ R9, R6, -R9 ;  /* 0x8000000906097221 */ /* 0x000fe20000010000 */
[-CC-:B------:R-:W-:Y:S01]  /*23b70*/  FFMA.FTZ R162, R75, R64.reuse, -R31.reuse ;  /* 0x000000404ba27223 */ /* 0x180fe2000001081f */
[-CC-:B------:R-:W-:Y:S01]  /*23b80*/  FFMA.FTZ R35, R76, R64.reuse, -R31.reuse ;  /* 0x000000404c237223 */ /* 0x180fe2000001081f */
[----:B------:R-:W-:Y:S01]  /*23b90*/  FFMA.FTZ R164, R77, R64, -R31 ;  /* 0x000000404da47223 */ /* 0x000fe2000001081f */
[----:B0-----:R-:W-:-:S04]  /*23ba0*/  FMNMX.FTZ R41, R21, R24, !PT ;  /* 0x0000001815297209 */ /* 0x001fc80007810000 */
[C---:B------:R-:W-:Y:S01]  /*23bb0*/  FSETP.NEU.FTZ.AND P1, PT, R41.reuse, -INF , PT ;  /* 0xff8000002900780b */ /* 0x040fe20003f3d000 */
[----:B------:R-:W-:-:S03]  /*23bc0*/  FMUL.FTZ R11, R41, R64 ;  /* 0x00000040290b7220 */ /* 0x000fc60000410000 */
[----:B------:R-:W-:Y:S02]  /*23bd0*/  FSEL R6, R41, RZ, P1 ;  /* 0x000000ff29067208 */ /* 0x000fe40000800000 */
[----:B------:R-:W-:Y:S01]  /*23be0*/  FSEL R11, R11, RZ, P1 ;  /* 0x000000ff0b0b7208 */ /* 0x000fe20000800000 */
[-CC-:B------:R-:W-:Y:S01]  /*23bf0*/  FFMA.FTZ R34, R78, R64.reuse, -R31.reuse ;  /* 0x000000404e227223 */ /* 0x180fe2000001081f */
[-CC-:B------:R-:W-:Y:S01]  /*23c00*/  FFMA.FTZ R166, R58, R64.reuse, -R31.reuse ;  /* 0x000000403aa67223 */ /* 0x180fe2000001081f */
[----:B------:R-:W-:Y:S01]  /*23c10*/  FADD.FTZ R7, R7, -R6 ;  /* 0x8000000607077221 */ /* 0x000fe20000010000 */
        /* <DEDUP_REMOVED lines=14> */
[-C--:B------:R-:W-:Y:S01]  /*23d00*/  FMUL.FTZ R9, R9, R64.reuse ;  /* 0x0000004009097220 */ /* 0x080fe20000410000 */
[-CC-:B------:R-:W-:Y:S01]  /*23d10*/  FFMA.FTZ R31, R14, R64.reuse, -R11.reuse ;  /* 0x000000400e1f7223 */ /* 0x180fe2000001080b */
[----:B------:R-:W-:Y:S01]  /*23d20*/  FMUL.FTZ R7, R64, R7 ;  /* 0x0000000740077220 */ /* 0x000fe20000410000 */
[-CC-:B------:R-:W-:Y:S01]  /*23d30*/  FFMA.FTZ R161, R62, R64.reuse, -R11.reuse ;  /* 0x000000403ea17223 */ /* 0x180fe2000001080b */
[----:B------:R-:W-:Y:S01]  /*23d40*/  MUFU.EX2 R160, R160 ;  /* 0x000000a000a07308 */ /* 0x000fe20000000800 */
[----:B------:R-:W-:-:S07]  /*23d50*/  FFMA.FTZ R30, R26, R64, -R11 ;  /* 0x000000401a1e7223 */ /* 0x000fce000001080b */
[----:B------:R-:W5:Y:S01]  /*23d60*/  MUFU.EX2 R9, R9 ;  /* 0x0000000900097308 */ /* 0x000f620000000800 */
[----:B------:R-:W-:-:S07]  /*23d70*/  FFMA.FTZ R163, R61, R64, -R11 ;  /* 0x000000403da37223 */ /* 0x000fce000001080b */
[----:B------:R-:W-:Y:S08]  /*23d80*/  MUFU.EX2 R31, R31 ;  /* 0x0000001f001f7308 */ /* 0x000ff00000000800 */
[----:B------:R-:W4:Y:S01]  /*23d90*/  MUFU.EX2 R12, R7 ;  /* 0x00000007000c7308 */ /* 0x000f220000000800 */
[----:B------:R-:W-:-:S07]  /*23da0*/  FFMA.FTZ R29, R28, R64, -R11 ;  /* 0x000000401c1d7223 */ /* 0x000fce000001080b */
[----:B------:R-:W0:Y:S08]  /*23db0*/  MUFU.EX2 R37, R37 ;  /* 0x0000002500257308 */ /* 0x000e300000000800 */
[----:B------:R-:W1:Y:S01]  /*23dc0*/  MUFU.EX2 R161, R161 ;  /* 0x000000a100a17308 */ /* 0x000e620000000800 */
[----:B------:R-:W-:-:S07]  /*23dd0*/  FFMA.FTZ R165, R60, R64, -R11 ;  /* 0x000000403ca57223 */ /* 0x000fce000001080b */
[----:B------:R-:W2:Y:S08]  /*23de0*/  MUFU.EX2 R36, R36 ;  /* 0x0000002400247308 */ /* 0x000eb00000000800 */
[----:B------:R-:W3:Y:S01]  /*23df0*/  MUFU.EX2 R30, R30 ;  /* 0x0000001e001e7308 */ /* 0x000ee20000000800 */
[----:B-----5:R-:W-:Y:S01]  /*23e00*/  FFMA.FTZ R20, R9, R20, R160 ;  /* 0x0000001409147223 */ /* 0x020fe200000100a0 */
[----:B----4-:R-:W-:-:S06]  /*23e10*/  FFMA.FTZ R56, R12, R56, R31 ;  /* 0x000000380c387223 */ /* 0x010fcc000001001f */
        /* <DEDUP_REMOVED lines=101> */
[----:B-----5:R-:W-:-:S03]  /*24470*/  FADD.FTZ R6, R20, R11 ;  /* 0x0000000b14067221 */ /* 0x020fc60000010000 */
[----:B0-----:R-:W-:Y:S01]  /*24480*/  FADD.FTZ R8, R172, R7 ;  /* 0x00000007ac087221 */ /* 0x001fe20000010000 */
[----:B-1----:R-:W-:Y:S01]  /*24490*/  FADD.FTZ R7, R5, R6 ;  /* 0x0000000605077221 */ /* 0x002fe20000010000 */
[----:B------:R-:W-:Y:S01]  /*244a0*/  FMUL.FTZ R25, R9, R44 ;  /* 0x0000002c09197220 */ /* 0x000fe20000410000 */
[----:B------:R-:W-:Y:S02]  /*244b0*/  IMAD.U32 R10, RZ, RZ, UR6 ;  /* 0x00000006ff0a7e24 */ /* 0x000fe4000f8e00ff */
[----:B--2---:R-:W-:Y:S01]  /*244c0*/  FADD.FTZ R13, R21, R8 ;  /* 0x00000008150d7221 */ /* 0x004fe20000010000 */
[----:B------:R-:W-:Y:S01]  /*244d0*/  IMAD.U32 R11, RZ, RZ, UR5 ;  /* 0x00000005ff0b7e24 */ /* 0x000fe2000f8e00ff */
[----:B------:R-:W-:Y:S01]  /*244e0*/  ST.E desc[UR42][R16.64+0x234], R41 ;  /* 0x0002342910007985 */ /* 0x000fe2000c10192a */
[----:B---3--:R-:W-:-:S03]  /*244f0*/  FADD.FTZ R7, R18, R7 ;  /* 0x0000000712077221 */ /* 0x008fc60000010000 */
[----:B------:R0:W-:Y:S04]  /*24500*/  ST.E desc[UR42][R16.64+0x240], R13 ;  /* 0x0002400d10007985 */ /* 0x0001e8000c10192a */
[----:B------:R1:W-:Y:S04]  /*24510*/  ST.E desc[UR42][R16.64+0x244], R7 ;  /* 0x0002440710007985 */ /* 0x0003e8000c10192a */
[----:B------:R2:W-:Y:S04]  /*24520*/  ST.E desc[UR42][R16.64+0x260], R25 ;  /* 0x0002601910007985 */ /* 0x0005e8000c10192a */
[----:B------:R-:W3:Y:S02]  /*24530*/  LD.E R6, desc[UR42][R10.64] ;  /* 0x0000002a0a067980 */ /* 0x000ee4000c101900 */
[----:B---3--:R-:W-:-:S05]  /*24540*/  FMUL.FTZ R27, R9, R6 ;  /* 0x00000006091b7220 */ /* 0x008fca0000410000 */
[----:B------:R3:W-:Y:S04]  /*24550*/  ST.E desc[UR42][R10.64], R27 ;  /* 0x0000001b0a007985 */ /* 0x0007e8000c10192a */
[----:B------:R-:W0:Y:S04]  /*24560*/  LD.E R134, desc[UR42][R16.64+0x274] ;  /* 0x0002742a10867980 */ /* 0x000e28000c101900 */
[----:B------:R-:W4:Y:S04]  /*24570*/  LD.E R232, desc[UR42][R16.64+0x454] ;  /* 0x0004542a10e87980 */ /* 0x000f28000c101900 */
[----:B------:R-:W1:Y:S04]  /*24580*/  LD.E R132, desc[UR42][R16.64+0x270] ;  /* 0x0002702a10847980 */ /* 0x000e68000c101900 */
[----:B------:R-:W2:Y:S04]  /*24590*/  LD.E R136, desc[UR42][R16.64+0x280] ;  /* 0x0002802a10887980 */ /* 0x000ea8000c101900 */
[----:B------:R-:W3:Y:S04]  /*245a0*/  LD.E R138, desc[UR42][R16.64+0x284] ;  /* 0x0002842a108a7980 */ /* 0x000ee8000c101900 */
        /* <DEDUP_REMOVED lines=59> */
[----:B----4-:R-:W-:-:S04]  /*24960*/  FMUL.FTZ R45, R9, R232 ;  /* 0x000000e8092d7220 */ /* 0x010fc80000410000 */
[----:B------:R0:W-:Y:S01]  /*24970*/  ST.E desc[UR42][R16.64+0x274], R13 ;  /* 0x0002740d10007985 */ /* 0x0001e2000c10192a */
[C---:B-1----:R-:W-:Y:S01]  /*24980*/  FMUL.FTZ R7, R9.reuse, R132 ;  /* 0x0000008409077220 */ /* 0x042fe20000410000 */
[C---:B--2---:R-:W-:Y:S01]  /*24990*/  FMUL.FTZ R25, R9.reuse, R136 ;  /* 0x0000008809197220 */ /* 0x044fe20000410000 */
[C---:B---3--:R-:W-:Y:S01]  /*249a0*/  FMUL.FTZ R27, R9.reuse, R138 ;  /* 0x0000008a091b7220 */ /* 0x048fe20000410000 */
[C---:B-----5:R-:W-:Y:S01]  /*249b0*/  FMUL.FTZ R39, R9.reuse, R140 ;  /* 0x0000008c09277220 */ /* 0x060fe20000410000 */
[C---:B0-----:R-:W-:Y:S01]  /*249c0*/  FMUL.FTZ R13, R9.reuse, R148 ;  /* 0x00000094090d7220 */ /* 0x041fe20000410000 */
        /* <DEDUP_REMOVED lines=8> */
[C---:B-1----:R-:W-:Y:S01]  /*24a50*/  FMUL.FTZ R7, R9.reuse, R146 ;  /* 0x0000009209077220 */ /* 0x042fe20000410000 */
[C---:B------:R-:W-:Y:S02]  /*24a60*/  FMUL.FTZ R47, R9.reuse, R130 ;  /* 0x00000082092f7220 */ /* 0x040fe40000410000 */
        /* <DEDUP_REMOVED lines=95> */
[----:B------:R-:W-:Y:S02]  /*25060*/  IMAD.U32 R8, RZ, RZ, UR6 ;  /* 0x00000006ff087e24 */ /* 0x000fe4000f8e00ff */
[----:B0-----:R-:W-:Y:S01]  /*25070*/  FMUL.FTZ R13, R9, R26 ;  /* 0x0000001a090d7220 */ /* 0x001fe20000410000 */
[----:B------:R-:W-:Y:S01]  /*25080*/  IMAD.U32 R9, RZ, RZ, UR5 ;  /* 0x00000005ff097e24 */ /* 0x000fe2000f8e00ff */
        /* <DEDUP_REMOVED lines=8> */
[----:B------:R-:W-:Y:S04]  /*25110*/  ST.E desc[UR42][R16.64+0x444], R47 ;  /* 0x0004442f10007985 */ /* 0x000fe8000c10192a */
[----:B------:R2:W-:Y:S04]  /*25120*/  ST.E desc[UR42][R16.64+0x450], R49 ;  /* 0x0004503110007985 */ /* 0x0005e8000c10192a */
[----:B0-----:R-:W3:Y:S01]  /*25130*/  LD.E R25, desc[UR42][R8.64] ;  /* 0x0000002a08197980 */ /* 0x001ee2000c101900 */
[----:B------:R-:W-:Y:S01]  /*25140*/  ULOP3.LUT UR4, UR4, 0xc, URZ, 0xfc, !UPT ;  /* 0x0000000c04047892 */ /* 0x000fe2000f8efc3f */
[----:B------:R-:W-:-:S05]  /*25150*/  IMAD.U32 R7, RZ, RZ, UR5 ;  /* 0x00000005ff077e24 */ /* 0x000fca000f8e00ff */
[----:B------:R-:W-:Y:S02]  /*25160*/  IMAD.U32 R6, RZ, RZ, UR4 ;  /* 0x00000004ff067e24 */ /* 0x000fe4000f8e00ff */
[----:B---3--:R-:W-:-:S05]  /*25170*/  FMUL.FTZ R25, R12, R25 ;  /* 0x000000190c197220 */ /* 0x008fca0000410000 */
[----:B------:R0:W-:Y:S04]  /*25180*/  ST.E desc[UR42][R8.64], R25 ;  /* 0x0000001908007985 */ /* 0x0001e8000c10192a */
[----:B-1----:R-:W3:Y:S01]  /*25190*/  LD.E R27, desc[UR42][R6.64] ;  /* 0x0000002a061b7980 */ /* 0x002ee2000c101900 */
[----:B------:R-:W1:Y:S01]  /*251a0*/  S2R R232, SR_TID.X ;  /* 0x0000000000e87919 */ /* 0x000e620000002100 */
[----:B---3--:R-:W-:-:S05]  /*251b0*/  FMUL.FTZ R27, R12, R27 ;  /* 0x0000001b0c1b7220 */ /* 0x008fca0000410000 */
[----:B------:R3:W-:Y:S04]  /*251c0*/  ST.E desc[UR42][R6.64], R27 ;  /* 0x0000001b06007985 */ /* 0x0007e8000c10192a */
        /* <DEDUP_REMOVED lines=60> */
[----:B0-----:R-:W2:Y:S04]  /*25590*/  LD.E R25, desc[UR42][R16.64+0x44c] ;  /* 0x00044c2a10197980 */ /* 0x001ea8000c101900 */
[----:B---3--:R-:W3:Y:S01]  /*255a0*/  LD.E R27, desc[UR42][R16.64+0x458] ;  /* 0x0004582a101b7980 */ /* 0x008ee2000c101900 */
[----:B-1----:R-:W-:Y:S01]  /*255b0*/  SHF.R.U32.HI R232, RZ, 0x7, R232 ;  /* 0x00000007ffe87819 */ /* 0x002fe200000116e8 */
[C---:B----4-:R-:W-:Y:S01]  /*255c0*/  FMUL.FTZ R51, R12.reuse, R51 ;  /* 0x000000330c337220 */ /* 0x050fe20000410000 */
[----:B-----5:R-:W-:-:S04]  /*255d0*/  FMUL.FTZ R26, R12, R26 ;  /* 0x0000001a0c1a7220 */ /* 0x020fc80000410000 */
        /* <DEDUP_REMOVED lines=60> */
[C---:B------:R-:W-:Y:S01]  /*259a0*/  FMUL.FTZ R51, R12.reuse, R13 ;  /* 0x0000000d0c337220 */ /* 0x040fe20000410000 */
[C---:B------:R-:W-:Y:S01]  /*259b0*/  FMUL.FTZ R25, R12.reuse, R25 ;  /* 0x000000190c197220 */ /* 0x040fe20000410000 */
[----:B---3--:R-:W-:Y:S01]  /*259c0*/  FMUL.FTZ R27, R12, R27 ;  /* 0x0000001b0c1b7220 */ /* 0x008fe20000410000 */
        /* <DEDUP_REMOVED lines=73> */
[----:B------:R-:W4:Y:S04]  /*25e60*/  LD.E R47, desc[UR42][R16.64+0x278] ;  /* 0x0002782a102f7980 */ /* 0x000f28000c101900 */
[----:B0-----:R-:W4:Y:S04]  /*25e70*/  LD.E R41, desc[UR42][R16.64+0x27c] ;  /* 0x00027c2a10297980 */ /* 0x001f28000c101900 */
        /* <DEDUP_REMOVED lines=394> */
[----:B------:R-:W-:Y:S01]  /*27720*/  R2UR UR7, R13 ;  /* 0x000000000d0772ca */ /* 0x000fe200000e0000 */
[----:B------:R-:W-:Y:S01]  /*27730*/  VOTEU.ANY UP0, P1 ;  /* 0x00000000003f7886 */ /* 0x000fe20000800100 */
[----:B-----5:R-:W-:-:S11]  /*27740*/  WARPGROUP.ARRIVE ;  /* 0x00000000000079c5 */ /* 0x020fd60000000000 */
        /* <DEDUP_REMOVED lines=1080> */
.L_x_3797:
[----:B------:R-:W-:Y:S05]  /*2bad0*/  BSYNC B0 ;  /* 0x0000000000007941 */ /* 0x000fea0003800000 */
.L_x_3796:
[C---:B------:R-:W-:Y:S01]  /*2bae0*/  ISETP.GT.AND P0, PT, R0.reuse, R189, PT ;  /* 0x000000bd0000720c */ /* 0x040fe20003f04270 */
[----:B------:R-:W-:-:S12]  /*2baf0*/  VIADD R0, R0, 0xffffffff ;  /* 0xffffffff00007836 */ /* 0x000fd80000000000 */
[----:B------:R-:W-:Y:S05]  /*2bb00*/  @P0 BRA `(.L_x_3798) ;  /* 0xffffff4c007c0947 */ /* 0x000fea000383ffff */
.L_x_3771:
[----:B0-----:R-:W2:Y:S01]  /*2bb10*/  LDL R5, [R1+0x240] ;  /* 0x0002400001057983 */ /* 0x001ea20000100800 */
[----:B------:R-:W-:Y:S05]  /*2bb20*/  WARPSYNC.ALL ;  /* 0x0000000000007948 */ /* 0x000fea0003800000 */
[----:B------:R-:W3:Y:S04]  /*2bb30*/  LDL R6, [R1+0x244] ;  /* 0x0002440001067983 */ /* 0x000ee80000100800 */
[----:B------:R-:W4:Y:S04]  /*2bb40*/  LDL.64 R8, [R1+0x260] ;  /* 0x0002600001087983 */ /* 0x000f280000100a00 */
[----:B------:R-:W5:Y:S04]  /*2bb50*/  LDL R126, [R1+0x218] ;  /* 0x00021800017e7983 */ /* 0x000f680000100800 */
[----:B------:R-:W4:Y:S01]  /*2bb60*/  LDL.64 R112, [R1+0x300] ;  /* 0x0003000001707983 */ /* 0x000f220000100a00 */
[----:B------:R-:W-:-:S02]  /*2bb70*/  IMAD.MOV.U32 R132, RZ, RZ, -0x800000 ;  /* 0xff800000ff847424 */ /* 0x000fc400078e00ff */
[----:B------:R-:W-:Y:S01]  /*2bb80*/  IMAD.MOV.U32 R130, RZ, RZ, -0x800000 ;  /* 0xff800000ff827424 */ /* 0x000fe200078e00ff */
        /* <DEDUP_REMOVED lines=52> */
[----:B------:R-:W4:Y:S04]  /*2bed0*/  LDL R129, [R1+0x224] ;  /* 0x0002240001817983 */ /* 0x000f280000100800 */
[----:B--2---:R-:W0:Y:S02]  /*2bee0*/  SHFL.BFLY PT, R0, R5, 0x2, 0x1f ;  /* 0x0c401f0005007f89 */ /* 0x004e2400000e0000 */
[----:B0-----:R-:W-:-:S05]  /*2bef0*/  FADD.FTZ R0, R5, R0 ;  /* 0x0000000005007221 */ /* 0x001fca0000010000 */
[----:B------:R-:W0:Y:S02]  /*2bf00*/  SHFL.BFLY PT, R3, R0, 0x1, 0x1f ;  /* 0x0c201f0000037f89 */ /* 0x000e2400000e0000 */
[----:B0-----:R-:W-:-:S05]  /*2bf10*/  FADD.FTZ R2, R0, R3 ;  /* 0x0000000300027221 */ /* 0x001fca0000010000 */
[----:B------:R-:W-:Y:S04]  /*2bf20*/  STL [R1+0x240], R2 ;  /* 0x0002400201007387 */ /* 0x000fe80000100800 */
[----:B------:R-:W2:Y:S04]  /*2bf30*/  LDL R18, [R1+0x240] ;  /* 0x0002400001127983 */ /* 0x000ea80000100800 */
[----:B---3--:R-:W0:Y:S02]  /*2bf40*/  SHFL.BFLY PT, R3, R6, 0x2, 0x1f ;  /* 0x0c401f0006037f89 */ /* 0x008e2400000e0000 */
[----:B0-----:R-:W-:-:S02]  /*2bf50*/  FADD.FTZ R3, R3, R6 ;  /* 0x0000000603037221 */ /* 0x001fc40000010000 */
[----:B------:R-:W3:Y:S04]  /*2bf60*/  LDL.64 R6, [R1+0x270] ;  /* 0x0002700001067983 */ /* 0x000ee80000100a00 */
[----:B-1----:R-:W0:Y:S02]  /*2bf70*/  SHFL.BFLY PT, R4, R3, 0x1, 0x1f ;  /* 0x0c201f0003047f89 */ /* 0x002e2400000e0000 */
[----:B0-----:R-:W-:Y:S02]  /*2bf80*/  FADD.FTZ R131, R3, R4 ;  /* 0x0000000403837221 */ /* 0x001fe40000010000 */
[----:B------:R-:W3:Y:S03]  /*2bf90*/  LDL.64 R4, [R1+0x280] ;  /* 0x0002800001047983 */ /* 0x000ee60000100a00 */
[----:B------:R-:W-:Y:S01]  /*2bfa0*/  FSETP.NE.FTZ.AND P1, PT, R131, RZ, PT ;  /* 0x000000ff8300720b */ /* 0x000fe20003f35000 */
[----:B------:R-:W3:-:S12]  /*2bfb0*/  LDL.64 R2, [R1+0x290] ;  /* 0x0002900001027983 */ /* 0x000ed80000100a00 */
[----:B------:R-:W3:Y:S04]  /*2bfc0*/  @P1 LDL R14, [R1+0x250] ;  /* 0x00025000010e1983 */ /* 0x000ee80000100800 */
[----:B------:R-:W3:Y:S01]  /*2bfd0*/  @P1 LDL R15, [R1+0x234] ;  /* 0x00023400010f1983 */ /* 0x000ee20000100800 */
[----:B--2---:R-:W-:-:S13]  /*2bfe0*/  FSETP.NE.FTZ.AND P0, PT, R18, RZ, PT ;  /* 0x000000ff1200720b */ /* 0x004fda0003f15000 */
[----:B------:R-:W2:Y:S04]  /*2bff0*/  @P0 LDL R10, [R1+0x250] ;  /* 0x00025000010a0983 */ /* 0x000ea80000100800 */
[----:B------:R-:W2:Y:S01]  /*2c000*/  @P0 LDL R11, [R1+0x230] ;  /* 0x00023000010b0983 */ /* 0x000ea20000100800 */
[----:B------:R-:W0:Y:S01]  /*2c010*/  @P1 MUFU.LG2 R13, R131 ;  /* 0x00000083000d1308 */ /* 0x000e220000000c00 */
[----:B------:R-:W-:-:S07]  /*2c020*/  IMAD.MOV.U32 R0, RZ, RZ, RZ ;  /* 0x000000ffff007224 */ /* 0x000fce00078e00ff */
[----:B------:R-:W1:Y:S08]  /*2c030*/  @P0 MUFU.LG2 R12, R18 ;  /* 0x00000012000c0308 */ /* 0x000e700000000c00 */
[----:B------:R-:W4:Y:S01]  /*2c040*/  @P0 MUFU.RCP R0, R18 ;  /* 0x0000001200000308 */ /* 0x000f220000001000 */
[----:B0-----:R-:W-:Y:S01]  /*2c050*/  @P1 FMUL.FTZ R19, R13, 0.69314718246459960938 ;  /* 0x3f3172180d131820 */ /* 0x001fe20000410000 */
[----:B-1----:R-:W-:Y:S01]  /*2c060*/  @P0 FMUL.FTZ R13, R12, 0.69314718246459960938 ;  /* 0x3f3172180c0d0820 */ /* 0x002fe20000410000 */
[----:B-----5:R-:W-:-:S02]  /*2c070*/  VIADD R126, R126, 0x1 ;  /* 0x000000017e7e7836 */ /* 0x020fc40000000000 */
[-C--:B----4-:R-:W-:Y:S01]  /*2c080*/  FMUL.FTZ R9, R9, R0.reuse ;  /* 0x0000000009097220 */ /* 0x090fe20000410000 */
[-C--:B------:R-:W-:Y:S01]  /*2c090*/  FMUL.FTZ R8, R8, R0.reuse ;  /* 0x0000000008087220 */ /* 0x080fe20000410000 */
[-C--:B---3--:R-:W-:Y:S01]  /*2c0a0*/  FMUL.FTZ R7, R7, R0.reuse ;  /* 0x0000000007077220 */ /* 0x088fe20000410000 */
[-C--:B------:R-:W-:Y:S01]  /*2c0b0*/  FMUL.FTZ R6, R6, R0.reuse ;  /* 0x0000000006067220 */ /* 0x080fe20000410000 */
[-C--:B------:R-:W-:Y:S01]  /*2c0c0*/  FMUL.FTZ R5, R5, R0.reuse ;  /* 0x0000000005057220 */ /* 0x080fe20000410000 */
[-C--:B------:R-:W-:Y:S01]  /*2c0d0*/  FMUL.FTZ R4, R4, R0.reuse ;  /* 0x0000000004047220 */ /* 0x080fe20000410000 */
[-C--:B------:R-:W-:Y:S01]  /*2c0e0*/  FMUL.FTZ R3, R3, R0.reuse ;  /* 0x0000000003037220 */ /* 0x080fe20000410000 */
[----:B------:R-:W-:Y:S01]  /*2c0f0*/  FMUL.FTZ R2, R2, R0 ;  /* 0x0000000002027220 */ /* 0x000fe20000410000 */
[----:B------:R0:W-:Y:S04]  /*2c100*/  STL.64 [R1+0x260], R8 ;  /* 0x0002600801007387 */ /* 0x0001e80000100a00 */
[----:B------:R-:W-:Y:S01]  /*2c110*/  STL.64 [R1+0x270], R6 ;  /* 0x0002700601007387 */ /* 0x000fe20000100a00 */
[----:B------:R-:W-:-:S03]  /*2c120*/  @P1 FMUL.FTZ R14, R14, 0.69314718246459960938 ;  /* 0x3f3172180e0e1820 */ /* 0x000fc60000410000 */
[----:B------:R1:W-:Y:S01]  /*2c130*/  STL.64 [R1+0x280], R4 ;  /* 0x0002800401007387 */ /* 0x0003e20000100a00 */
[----:B------:R-:W-:-:S03]  /*2c140*/  @P1 FFMA.FTZ R130, R14, R15, R19 ;  /* 0x0000000f0e821223 */ /* 0x000fc60000010013 */
[----:B------:R3:W-:Y:S04]  /*2c150*/  STL.64 [R1+0x290], R2 ;  /* 0x0002900201007387 */ /* 0x0007e80000100a00 */
[----:B------:R-:W4:Y:S04]  /*2c160*/  LDL.64 R18, [R1+0x3f8] ;  /* 0x0003f80001127983 */ /* 0x000f280000100a00 */
[----:B------:R-:W5:Y:S04]  /*2c170*/  LDL.64 R14, [R1+0x408] ;  /* 0x00040800010e7983 */ /* 0x000f680000100a00 */
[----:B0-----:R-:W5:Y:S04]  /*2c180*/  LDL.64 R8, [R1+0x418] ;  /* 0x0004180001087983 */ /* 0x001f680000100a00 */
[----:B-1----:R-:W5:Y:S04]  /*2c190*/  LDL.64 R4, [R1+0x428] ;  /* 0x0004280001047983 */ /* 0x002f680000100a00 */
[----:B---3--:R-:W3:Y:S04]  /*2c1a0*/  LDL.64 R2, [R1+0x448] ;  /* 0x0004480001027983 */ /* 0x008ee80000100a00 */
[----:B------:R-:W3:Y:S01]  /*2c1b0*/  LDL.64 R6, [R1+0x458] ;  /* 0x0004580001067983 */ /* 0x000ee20000100a00 */
[----:B--2---:R-:W-:-:S04]  /*2c1c0*/  @P0 FMUL.FTZ R10, R10, 0.69314718246459960938 ;  /* 0x3f3172180a0a0820 */ /* 0x004fc80000410000 */
[----:B------:R-:W-:Y:S02]  /*2c1d0*/  @P0 FFMA.FTZ R132, R10, R11, R13 ;  /* 0x0000000b0a840223 */ /* 0x000fe4000001000d */
[----:B------:R-:W2:Y:S04]  /*2c1e0*/  LDL.64 R12, [R1+0x3c8] ;  /* 0x0003c800010c7983 */ /* 0x000ea80000100a00 */
[----:B------:R-:W2:Y:S01]  /*2c1f0*/  LDL.64 R10, [R1+0x438] ;  /* 0x00043800010a7983 */ /* 0x000ea20000100a00 */
[----:B------:R-:W-:-:S13]  /*2c200*/  ISETP.NE.AND P0, PT, R126, 0x2, PT ;  /* 0x000000027e00780c */ /* 0x000fda0003f05270 */
[----:B------:R-:W2:Y:S01]  /*2c210*/  @!P0 LDL R128, [R1+0x21c] ;  /* 0x00021c0001808983 */ /* 0x000ea20000100800 */
[-C--:B------:R-:W-:Y:S01]  /*2c220*/  FMUL.FTZ R113, R113, R0.reuse ;  /* 0x0000000071717220 */ /* 0x080fe20000410000 */
[----:B------:R-:W-:Y:S01]  /*2c230*/  FMUL.FTZ R112, R112, R0 ;  /* 0x0000000070707220 */ /* 0x000fe20000410000 */
[----:B------:R-:W0:Y:S04]  /*2c240*/  S2R R133, SR_TID.X ;  /* 0x0000000000857919 */ /* 0x000e280000002100 */
[----:B------:R1:W-:Y:S02]  /*2c250*/  STL.64 [R1+0x300], R112 ;  /* 0x0003007001007387 */ /* 0x0003e40000100a00 */
[----:B-1----:R-:W-:-:S06]  /*2c260*/  IMAD.MOV.U32 R112, RZ, RZ, RZ ;  /* 0x000000ffff707224 */ /* 0x002fcc00078e00ff */
[----:B------:R-:W1:Y:S01]  /*2c270*/  @P1 MUFU.RCP R112, R131 ;  /* 0x0000008300701308 */ /* 0x000e620000001000 */
[-C--:B------:R-:W-:Y:S01]  /*2c280*/  FMUL.FTZ R125, R125, R0.reuse ;  /* 0x000000007d7d7220 */ /* 0x080fe20000410000 */
[-C--:B------:R-:W-:Y:S01]  /*2c290*/  FMUL.FTZ R124, R124, R0.reuse ;  /* 0x000000007c7c7220 */ /* 0x080fe20000410000 */
[-C--:B------:R-:W-:Y:S01]  /*2c2a0*/  FMUL.FTZ R123, R123, R0.reuse ;  /* 0x000000007b7b7220 */ /* 0x080fe20000410000 */
[-C--:B------:R-:W-:Y:S01]  /*2c2b0*/  FMUL.FTZ R122, R122, R0.reuse ;  /* 0x000000007a7a7220 */ /* 0x080fe20000410000 */
[-C--:B------:R-:W-:Y:S01]  /*2c2c0*/  FMUL.FTZ R121, R121, R0.reuse ;  /* 0x0000000079797220 */ /* 0x080fe20000410000 */
[-C--:B------:R-:W-:Y:S01]  /*2c2d0*/  FMUL.FTZ R120, R120, R0.reuse ;  /* 0x0000000078787220 */ /* 0x080fe20000410000 */
[----:B0-----:R-:W-:Y:S01]  /*2c2e0*/  SHF.R.U32.HI R133, RZ, 0x7, R133 ;  /* 0x00000007ff857819 */ /* 0x001fe20000011685 */
        /* <DEDUP_REMOVED lines=12> */
[----:B------:R-:W-:Y:S01]  /*2c3b0*/  IADD3 R113, -R133, 0xb, RZ ;  /* 0x0000000b85717810 */ /* 0x000fe20007ffe1ff */
        /* <DEDUP_REMOVED lines=86> */
[-C--:B-----5:R-:W-:Y:S01]  /*2c920*/  FMUL.FTZ R15, R15, R112.reuse ;  /* 0x000000700f0f7220 */ /* 0x0a0fe20000410000 */
[-C--:B------:R-:W-:Y:S01]  /*2c930*/  FMUL.FTZ R14, R14, R112.reuse ;  /* 0x000000700e0e7220 */ /* 0x080fe20000410000 */
[-C--:B------:R-:W-:Y:S01]  /*2c940*/  FMUL.FTZ R9, R9, R112.reuse ;  /* 0x0000007009097220 */ /* 0x080fe20000410000 */
[-C--:B------:R-:W-:Y:S01]  /*2c950*/  FMUL.FTZ R8, R8, R112.reuse ;  /* 0x0000007008087220 */ /* 0x080fe20000410000 */
[-C--:B------:R-:W-:Y:S01]  /*2c960*/  FMUL.FTZ R5, R5, R112.reuse ;  /* 0x0000007005057220 */ /* 0x080fe20000410000 */
[-C--:B------:R-:W-:Y:S01]  /*2c970*/  FMUL.FTZ R4, R4, R112.reuse ;  /* 0x0000007004047220 */ /* 0x080fe20000410000 */
[-C--:B---3--:R-:W-:Y:S01]  /*2c980*/  FMUL.FTZ R3, R3, R112.reuse ;  /* 0x0000007003037220 */ /* 0x088fe20000410000 */
[-C--:B------:R-:W-:Y:S01]  /*2c990*/  FMUL.FTZ R2, R2, R112.reuse ;  /* 0x0000007002027220 */ /* 0x080fe20000410000 */
[-C--:B------:R-:W-:Y:S01]  /*2c9a0*/  FMUL.FTZ R7, R7, R112.reuse ;  /* 0x0000007007077220 */ /* 0x080fe20000410000 */
[-C--:B------:R-:W-:Y:S01]  /*2c9b0*/  FMUL.FTZ R6, R6, R112.reuse ;  /* 0x0000007006067220 */ /* 0x080fe20000410000 */
[----:B------:R-:W-:Y:S01]  /*2c9c0*/  VIADD R0, R127, 0x1 ;  /* 0x000000017f007836 */ /* 0x000fe20000000000 */
[----:B------:R-:W-:Y:S04]  /*2c9d0*/  STL [R1+0x244], R131 ;  /* 0x0002448301007387 */ /* 0x000fe80000100800 */
[----:B------:R-:W-:Y:S04]  /*2c9e0*/  STL.64 [R1+0x2a0], R124 ;  /* 0x0002a07c01007387 */ /* 0x000fe80000100a00 */
[----:B------:R-:W-:Y:S04]  /*2c9f0*/  STL.64 [R1+0x2b0], R122 ;  /* 0x0002b07a01007387 */ /* 0x000fe80000100a00 */
[----:B------:R-:W-:Y:S04]  /*2ca00*/  STL.64 [R1+0x2c0], R120 ;  /* 0x0002c07801007387 */ /* 0x000fe80000100a00 */
[----:B------:R-:W-:Y:S04]  /*2ca10*/  STL.64 [R1+0x2d0], R118 ;  /* 0x0002d07601007387 */ /* 0x000fe80000100a00 */
[----:B------:R-:W-:Y:S04]  /*2ca20*/  STL.64 [R1+0x2e0], R116 ;  /* 0x0002e07401007387 */ /* 0x000fe80000100a00 */
[----:B------:R-:W-:Y:S04]  /*2ca30*/  STL.64 [R1+0x2f0], R114 ;  /* 0x0002f07201007387 */ /* 0x000fe80000100a00 */
[----:B------:R-:W-:Y:S04]  /*2ca40*/  STL [R1+0x240], R132 ;  /* 0x0002408401007387 */ /* 0x000fe80000100800 */
        /* <DEDUP_REMOVED lines=23> */
[----:B------:R-:W-:Y:S01]  /*2cbc0*/  STL.64 [R1+0x278], R68 ;  /* 0x0002784401007387 */ /* 0x000fe20000100a00 */
[-C--:B--2---:R-:W-:Y:S01]  /*2cbd0*/  FMUL.FTZ R13, R13, R112.reuse ;  /* 0x000000700d0d7220 */ /* 0x084fe20000410000 */
[-C--:B------:R-:W-:Y:S01]  /*2cbe0*/  FMUL.FTZ R12, R12, R112.reuse ;  /* 0x000000700c0c7220 */ /* 0x080fe20000410000 */
[-C--:B------:R-:W-:Y:S01]  /*2cbf0*/  FMUL.FTZ R11, R11, R112.reuse ;  /* 0x000000700b0b7220 */ /* 0x080fe20000410000 */
[----:B------:R-:W-:-:S03]  /*2cc00*/  FMUL.FTZ R10, R10, R112 ;  /* 0x000000700a0a7220 */ /* 0x000fc60000410000 */
[----:B------:R0:W-:Y:S04]  /*2cc10*/  STL.64 [R1+0x3c8], R12 ;  /* 0x0003c80c01007387 */ /* 0x0001e80000100a00 */
[----:B------:R1:W-:Y:S01]  /*2cc20*/  STL.64 [R1+0x288], R56 ;  /* 0x0002883801007387 */ /* 0x0003e20000100a00 */
[----:B0-----:R-:W-:-:S03]  /*2cc30*/  VIADD R12, R129, 0x1 ;  /* 0x00000001810c7836 */ /* 0x001fc60000000000 */
        /* <DEDUP_REMOVED lines=29> */
[----:B------:R1:W-:Y:S01]  /*2ce10*/  STL [R1+0x224], R12 ;  /* 0x0002240c01007387 */ /* 0x0003e20000100800 */
[----:B------:R-:W-:-:S03]  /*2ce20*/  @!P0 LOP3.LUT R128, R128, 0x1, RZ, 0x3c, !PT ;  /* 0x0000000180808812 */ /* 0x000fc600078e3cff */
[----:B------:R1:W-:Y:S04]  /*2ce30*/  STL [R1+0x218], R126 ;  /* 0x0002187e01007387 */ /* 0x0003e80000100800 */
[----:B------:R1:W-:Y:S04]  /*2ce40*/  @!P0 STL [R1+0x21c], R128 ;  /* 0x00021c8001008387 */ /* 0x0003e80000100800 */
[----:B------:R1:W-:Y:S01]  /*2ce50*/  @!P0 STL [R1+0x218], RZ ;  /* 0x000218ff01008387 */ /* 0x0003e20000100800 */
[----:B------:R1:W-:Y:S08]  /*2ce60*/  BAR.ARV R113, 0x100 ;  /* 0x000400710000751d */ /* 0x0003f00000002000 */
[----:B------:R-:W-:Y:S06]  /*2ce70*/  BAR.ARV 0x8, 0x180 ;  /* 0x0206000000007b1d */ /* 0x000fec0000002000 */
[----:B------:R-:W-:-:S13]  /*2ce80*/  PLOP3.LUT P0, PT, PT, PT, PT, 0x8, 0x0 ;  /* 0x000000000000781c */ /* 0x000fda0003f0e170 */
.L_x_3681:
[----:B------:R-:W-:Y:S05]  /*2ce90*/  WARPSYNC.ALL ;  /* 0x0000000000007948 */ /* 0x000fea0003800000 */
[----:B------:R-:W0:Y:S08]  /*2cea0*/  S2UR UR5, SR_CgaCtaId ;  /* 0x00000000000579c3 */ /* 0x000e300000008800 */
[----:B------:R-:W-:Y:S06]  /*2ceb0*/  BAR.SYNC.DEFER_BLOCKING 0x5, 0x180 ;  /* 0x0146000000007b1d */ /* 0x000fec0000010000 */
[----:B------:R-:W-:Y:S01]  /*2cec0*/  UMOV UR4, 0x400 ;  /* 0x0000040000047882 */ /* 0x000fe20000000000 */
[----:B------:R-:W-:Y:S01]  /*2ced0*/  BSSY B0, `(.L_x_3799) ;  /* 0x00004e5000007945 */ /* 0x000fe20003800000 */
[----:B0-----:R-:W-:-:S06]  /*2cee0*/  ULEA UR4, UR5, UR4, 0x18 ;  /* 0x0000000405047291 */ /* 0x001fcc000f8ec03f */
[----:B-1----:R-:W-:-:S05]  /*2cef0*/  IMAD.U32 R2, RZ, RZ, UR4 ;  /* 0x00000004ff027e24 */ /* 0x002fca000f8e00ff */
[----:B------:R0:W1:Y:S01]  /*2cf00*/  LDS.128 R88, [R2+0x324d0] ;  /* 0x0324d00002587984 */ /* 0x0000620000000c00 */
[----:B------:R-:W-:Y:S06]  /*2cf10*/  BAR.ARV 0x4, 0x180 ;  /* 0x0106000000007b1d */ /* 0x000fec0000002000 */
[----:B------:R-:W-:Y:S05]  /*2cf20*/  @P0 BRA `(.L_x_3800) ;  /* 0x0000003c00f40947 */ /* 0x000fea0003800000 */
[----:B------:R-:W2:Y:S04]  /*2cf30*/  LDL R0, [R1+0x520] ;  /* 0x0005200001007983 */ /* 0x000ea80000100800 */
[----:B------:R-:W3:Y:S04]  /*2cf40*/  LDL.128 R28, [R1+0x260] ;  /* 0x00026000011c7983 */ /* 0x000ee80000100c00 */
[----:B------:R-:W4:Y:S04]  /*2cf50*/  LDL.128 R24, [R1+0x270] ;  /* 0x0002700001187983 */ /* 0x000f280000100c00 */
[----:B------:R-:W4:Y:S04]  /*2cf60*/  LDL.128 R32, [R1+0x280] ;  /* 0x0002800001207983 */ /* 0x000f280000100c00 */
[----:B------:R-:W4:Y:S04]  /*2cf70*/  LDL.128 R12, [R1+0x290] ;  /* 0x00029000010c7983 */ /* 0x000f280000100c00 */
[----:B------:R-:W4:Y:S04]  /*2cf80*/  LDL.128 R4, [R1+0x2a0] ;  /* 0x0002a00001047983 */ /* 0x000f280000100c00 */
[----:B------:R-:W4:Y:S01]  /*2cf90*/  LDL.128 R8, [R1+0x2b0] ;  /* 0x0002b00001087983 */ /* 0x000f220000100c00 */
[C---:B------:R-:W-:Y:S01]  /*2cfa0*/  ISETP.NE.AND P0, PT, R195.reuse, RZ, PT ;  /* 0x000000ffc300720c */ /* 0x040fe20003f05270 */
[----:B------:R-:W-:Y:S01]  /*2cfb0*/  ULDC UR4, c[0x0][0xbd4] ;  /* 0x0002f50000047ab9 */ /* 0x000fe20000000800 */
[----:B------:R-:W0:Y:S02]  /*2cfc0*/  S2R R3, SR_SWINHI ;  /* 0x0000000000037919 */ /* 0x000e240000002f00 */
[----:B------:R-:W-:Y:S01]  /*2cfd0*/  SEL R195, R195, UR4, P0 ;  /* 0x00000004c3c37c07 */ /* 0x000fe20008000000 */
[----:B------:R-:W-:Y:S05]  /*2cfe0*/  WARPSYNC.ALL ;  /* 0x0000000000007948 */ /* 0x000fea0003800000 */
[----:B------:R-:W4:Y:S01]  /*2cff0*/  LDL.128 R116, [R1+0x2c0] ;  /* 0x0002c00001747983 */ /* 0x000f220000100c00 */
[----:B------:R-:W-:Y:S01]  /*2d000*/  ULDC.64 UR6, c[0x0][0xd08] ;  /* 0x0003420000067ab9 */ /* 0x000fe20000000a00 */
[----:B------:R-:W-:-:S02]  /*2d010*/  ULDC.64 UR4, c[0x0][0xd00] ;  /* 0x0003400000047ab9 */ /* 0x000fc40000000a00 */
[----:B------:R-:W4:Y:S04]  /*2d020*/  LDL.128 R108, [R1+0x2e0] ;  /* 0x0002e000016c7983 */ /* 0x000f280000100c00 */
[----:B------:R-:W4:Y:S04]  /*2d030*/  LDL.128 R112, [R1+0x2d0] ;  /* 0x0002d00001707983 */ /* 0x000f280000100c00 */
[----:B------:R-:W4:Y:S04]  /*2d040*/  LDL.128 R100, [R1+0x300] ;  /* 0x0003000001647983 */ /* 0x000f280000100c00 */
[----:B------:R-:W4:Y:S04]  /*2d050*/  LDL.128 R104, [R1+0x2f0] ;  /* 0x0002f00001687983 */ /* 0x000f280000100c00 */
[----:B------:R-:W4:Y:S04]  /*2d060*/  LDL.128 R92, [R1+0x320] ;  /* 0x00032000015c7983 */ /* 0x000f280000100c00 */
[----:B------:R-:W4:Y:S01]  /*2d070*/  LDL.128 R96, [R1+0x310] ;  /* 0x0003100001607983 */ /* 0x000f220000100c00 */
[----:B------:R-:W-:-:S02]  /*2d080*/  MOV R18, R2 ;  /* 0x0000000200127202 */ /* 0x000fc40000000f00 */
[----:B0-----:R-:W-:Y:S01]  /*2d090*/  MOV R19, R3 ;  /* 0x0000000300137202 */ /* 0x001fe20000000f00 */
        /* <DEDUP_REMOVED lines=10> */
[----:B-----5:R-:W4:Y:S01]  /*2d140*/  LDL.128 R44, [R1+0x3d0] ;  /* 0x0003d000012c7983 */ /* 0x020f220000100c00 */
[----:B--2---:R-:W-:Y:S01]  /*2d150*/  IMAD.WIDE R20, R0, 0x2, R18 ;  /* 0x0000000200147825 */ /* 0x004fe200078e0212 */
[----:B---3--:R-:W-:-:S02]  /*2d160*/  F2FP.BF16.F32.PACK_AB R28, R29, R28 ;  /* 0x0000001c1d1c723e */ /* 0x008fc400000010ff */
[C---:B------:R-:W-:Y:S02]  /*2d170*/  IADD3 R37, P3, R20.reuse, 0x20, RZ ;  /* 0x0000002014257810 */ /* 0x040fe40007f7e0ff */
[C---:B------:R-:W-:Y:S02]  /*2d180*/  LOP3.LUT R41, R20.reuse, 0x380, RZ, 0xc0, !PT ;  /* 0x0000038014297812 */ /* 0x040fe400078ec0ff */
[----:B------:R-:W-:Y:S02]  /*2d190*/  IADD3 R38, P2, R20, 0x40, RZ ;  /* 0x0000004014267810 */ /* 0x000fe40007f5e0ff */
[----:B------:R-:W-:Y:S02]  /*2d1a0*/  LOP3.LUT R36, R37, 0x380, RZ, 0xc0, !PT ;  /* 0x0000038025247812 */ /* 0x000fe400078ec0ff */
[----:B------:R-:W-:Y:S02]  /*2d1b0*/  SHF.R.U64 R41, R41, 0x3, RZ ;  /* 0x0000000329297819 */ /* 0x000fe400000012ff */
[----:B------:R-:W-:-:S02]  /*2d1c0*/  LOP3.LUT R0, R38, 0x380, RZ, 0xc0, !PT ;  /* 0x0000038026007812 */ /* 0x000fc400078ec0ff */
[----:B------:R-:W-:Y:S02]  /*2d1d0*/  SHF.R.U64 R36, R36, 0x3, RZ ;  /* 0x0000000324247819 */ /* 0x000fe400000012ff */
[----:B------:R-:W-:Y:S01]  /*2d1e0*/  LOP3.LUT R40, R41, R20, RZ, 0x3c, !PT ;  /* 0x0000001429287212 */ /* 0x000fe200078e3cff */
[--C-:B------:R-:W-:Y:S01]  /*2d1f0*/  IMAD.MOV.U32 R41, RZ, RZ, R21.reuse ;  /* 0x000000ffff297224 */ /* 0x100fe200078e0015 */
[----:B------:R-:W-:Y:S02]  /*2d200*/  SHF.R.U64 R39, R0, 0x3, RZ ;  /* 0x0000000300277819 */ /* 0x000fe400000012ff */
[----:B------:R-:W-:Y:S01]  /*2d210*/  LOP3.LUT R36, R36, R37, RZ, 0x3c, !PT ;  /* 0x0000002524247212 */ /* 0x000fe200078e3cff */
[--C-:B------:R-:W-:Y:S01]  /*2d220*/  IMAD.X R37, RZ, RZ, R21.reuse, P3 ;  /* 0x000000ffff257224 */ /* 0x100fe200018e0615 */
[----:B------:R-:W-:Y:S01]  /*2d230*/  LOP3.LUT R38, R39, R38, RZ, 0x3c, !PT ;  /* 0x0000002627267212 */ /* 0x000fe200078e3cff */
[----:B------:R-:W-:Y:S01]  /*2d240*/  IMAD.X R39, RZ, RZ, R21, P2 ;  /* 0x000000ffff277224 */ /* 0x000fe200010e0615 */
[----:B------:R-:W-:-:S02]  /*2d250*/  F2FP.BF16.F32.PACK_AB R29, R31, R30 ;  /* 0x0000001e1f1d723e */ /* 0x000fc400000010ff */
[----:B------:R-:W-:Y:S02]  /*2d260*/  MOV R40, R40 ;  /* 0x0000002800287202 */ /* 0x000fe40000000f00 */
[----:B----4-:R-:W-:Y:S02]  /*2d270*/  F2FP.BF16.F32.PACK_AB R30, R25, R24 ;  /* 0x00000018191e723e */ /* 0x010fe400000010ff */
[----:B------:R-:W-:Y:S01]  /*2d280*/  F2FP.BF16.F32.PACK_AB R31, R27, R26 ;  /* 0x0000001a1b1f723e */ /* 0x000fe200000010ff */
[----:B------:R-:W-:Y:S01]  /*2d290*/  BAR.SYNC.DEFER_BLOCKING 0x1, 0x100 ;  /* 0x0044000000007b1d */ /* 0x000fe20000010000 */
[----:B------:R-:W-:Y:S02]  /*2d2a0*/  MOV R36, R36 ;  /* 0x0000002400247202 */ /* 0x000fe40000000f00 */
[----:B------:R-:W-:Y:S02]  /*2d2b0*/  F2FP.BF16.F32.PACK_AB R24, R33, R32 ;  /* 0x000000202118723e */ /* 0x000fe400000010ff */
[----:B------:R-:W-:-:S02]  /*2d2c0*/  F2FP.BF16.F32.PACK_AB R25, R35, R34 ;  /* 0x000000222319723e */ /* 0x000fc400000010ff */
[----:B------:R-:W-:Y:S01]  /*2d2d0*/  F2FP.BF16.F32.PACK_AB R26, R13, R12 ;  /* 0x0000000c0d1a723e */ /* 0x000fe200000010ff */
[----:B------:R-:W2:Y:S01]  /*2d2e0*/  LDL.128 R32, [R1+0x400] ;  /* 0x0004000001207983 */ /* 0x000ea20000100c00 */
[----:B------:R-:W-:Y:S02]  /*2d2f0*/  F2FP.BF16.F32.PACK_AB R27, R15, R14 ;  /* 0x0000000e0f1b723e */ /* 0x000fe400000010ff */
[----:B------:R-:W-:Y:S01]  /*2d300*/  F2FP.BF16.F32.PACK_AB R4, R5, R4 ;  /* 0x000000040504723e */ /* 0x000fe200000010ff */
[----:B------:R-:W3:Y:S01]  /*2d310*/  LDL.128 R12, [R1+0x430] ;  /* 0x00043000010c7983 */ /* 0x000ee20000100c00 */
[----:B------:R-:W-:Y:S02]  /*2d320*/  F2FP.BF16.F32.PACK_AB R5, R7, R6 ;  /* 0x000000060705723e */ /* 0x000fe400000010ff */
[----:B------:R-:W-:Y:S02]  /*2d330*/  MOV R0, R38 ;  /* 0x0000002600007202 */ /* 0x000fe40000000f00 */
[----:B------:R-:W-:-:S02]  /*2d340*/  F2FP.BF16.F32.PACK_AB R6, R9, R8 ;  /* 0x000000080906723e */ /* 0x000fc400000010ff */
[----:B------:R-:W-:Y:S02]  /*2d350*/  F2FP.BF16.F32.PACK_AB R7, R11, R10 ;  /* 0x0000000a0b07723e */ /* 0x000fe400000010ff */
[----:B------:R-:W4:Y:S01]  /*2d360*/  LDL.128 R8, [R1+0x440] ;  /* 0x0004400001087983 */ /* 0x000f220000100c00 */
[C---:B------:R-:W-:Y:S02]  /*2d370*/  IADD3 R135, P0, R20.reuse, 0x4000, RZ ;  /* 0x0000400014877810 */ /* 0x040fe40007f1e0ff */
[C---:B------:R-:W-:Y:S01]  /*2d380*/  IADD3 R136, P1, R20.reuse, 0x60, RZ ;  /* 0x0000006014887810 */ /* 0x040fe20007f3e0ff */
[----:B------:R0:W-:Y:S01]  /*2d390*/  STSM.16.M88.4 [R40], R28 ;  /* 0x0000001c28007844 */ /* 0x0001e20000000200 */
[----:B------:R-:W-:Y:S02]  /*2d3a0*/  LOP3.LUT R134, R135, 0x380, RZ, 0xc0, !PT ;  /* 0x0000038087867812 */ /* 0x000fe400078ec0ff */
[----:B------:R-:W-:Y:S01]  /*2d3b0*/  IADD3 R129, P5, R20, 0x4020, RZ ;  /* 0x0000402014817810 */ /* 0x000fe20007fbe0ff */
[----:B------:R1:W-:Y:S01]  /*2d3c0*/  STSM.16.M88.4 [R36], R24 ;  /* 0x0000001824007844 */ /* 0x0003e20000000200 */
[----:B------:R-:W-:Y:S01]  /*2d3d0*/  SHF.R.U64 R134, R134, 0x3, RZ ;  /* 0x0000000386867819 */ /* 0x000fe200000012ff */
[----:B------:R-:W-:Y:S01]  /*2d3e0*/  IMAD.X R137, RZ, RZ, R21, P1 ;  /* 0x000000ffff897224 */ /* 0x000fe200008e0615 */
[C---:B------:R-:W-:Y:S01]  /*2d3f0*/  IADD3 R121, P4, R20.reuse, 0x4040, RZ ;  /* 0x0000404014797810 */ /* 0x040fe20007f9e0ff */
[----:B------:R1:W-:Y:S01]  /*2d400*/  STSM.16.M88.4 [R0], R4 ;  /* 0x0000000400007844 */ /* 0x0003e20000000200 */
[----:B------:R-:W-:-:S02]  /*2d410*/  IADD3 R123, P3, R20, 0x4060, RZ ;  /* 0x00004060147b7810 */ /* 0x000fc40007f7e0ff */
[----:B------:R-:W-:Y:S02]  /*2d420*/  IADD3 R125, P2, R20, 0x8000, RZ ;  /* 0x00008000147d7810 */ /* 0x000fe40007f5e0ff */
[----:B------:R-:W-:Y:S02]  /*2d430*/  LOP3.LUT R128, R129, 0x380, RZ, 0xc0, !PT ;  /* 0x0000038081807812 */ /* 0x000fe400078ec0ff */
[----:B------:R-:W-:Y:S01]  /*2d440*/  LOP3.LUT R134, R134, R135, RZ, 0x3c, !PT ;  /* 0x0000008786867212 */ /* 0x000fe200078e3cff */
[----:B0-----:R-:W3:Y:S01]  /*2d450*/  LDL.128 R40, [R1+0x3e0] ;  /* 0x0003e00001287983 */ /* 0x001ee20000100c00 */
[----:B------:R-:W-:Y:S01]  /*2d460*/  LOP3.LUT R120, R121, 0x380, RZ, 0xc0, !PT ;  /* 0x0000038079787812 */ /* 0x000fe200078ec0ff */
[----:B------:R-:W-:Y:S01]  /*2d470*/  IMAD.X R135, RZ, RZ, R21, P0 ;  /* 0x000000ffff877224 */ /* 0x000fe200000e0615 */
[----:B------:R-:W-:Y:S01]  /*2d480*/  LOP3.LUT R122, R123, 0x380, RZ, 0xc0, !PT ;  /* 0x000003807b7a7812 */ /* 0x000fe200078ec0ff */
[----:B-1----:R-:W3:Y:S01]  /*2d490*/  LDL.128 R36, [R1+0x3f0] ;  /* 0x0003f00001247983 */ /* 0x002ee20000100c00 */
[----:B------:R-:W-:-:S02]  /*2d4a0*/  IADD3 R127, P1, R20, 0x8020, RZ ;  /* 0x00008020147f7810 */ /* 0x000fc40007f3e0ff */
[----:B------:R-:W-:Y:S01]  /*2d4b0*/  IADD3 R131, P0, R20, 0x8040, RZ ;  /* 0x0000804014837810 */ /* 0x000fe20007f1e0ff */
[----:B------:R-:W3:Y:S01]  /*2d4c0*/  LDL.128 R24, [R1+0x420] ;  /* 0x0004200001187983 */ /* 0x000ee20000100c00 */
[----:B------:R-:W-:Y:S02]  /*2d4d0*/  LOP3.LUT R124, R125, 0x380, RZ, 0xc0, !PT ;  /* 0x000003807d7c7812 */ /* 0x000fe400078ec0ff */
[----:B------:R-:W-:Y:S01]  /*2d4e0*/  SHF.R.U64 R128, R128, 0x3, RZ ;  /* 0x0000000380807819 */ /* 0x000fe200000012ff */
[----:B------:R-:W3:Y:S01]  /*2d4f0*/  LDL.128 R28, [R1+0x410] ;  /* 0x00041000011c7983 */ /* 0x000ee20000100c00 */
[----:B------:R-:W-:Y:S02]  /*2d500*/  SHF.R.U64 R120, R120, 0x3, RZ ;  /* 0x0000000378787819 */ /* 0x000fe400000012ff */
[----:B------:R-:W-:Y:S01]  /*2d510*/  SHF.R.U64 R122, R122, 0x3, RZ ;  /* 0x000000037a7a7819 */ /* 0x000fe200000012ff */
[----:B------:R-:W3:Y:S01]  /*2d520*/  LDL.128 R4, [R1+0x450] ;  /* 0x0004500001047983 */ /* 0x000ee20000100c00 */
[----:B------:R-:W-:-:S02]  /*2d530*/  LOP3.LUT R126, R127, 0x380, RZ, 0xc0, !PT ;  /* 0x000003807f7e7812 */ /* 0x000fc400078ec0ff */
[----:B------:R-:W-:Y:S02]  /*2d540*/  LOP3.LUT R130, R131, 0x380, RZ, 0xc0, !PT ;  /* 0x0000038083827812 */ /* 0x000fe400078ec0ff */
[----:B------:R-:W-:Y:S02]  /*2d550*/  SHF.R.U64 R124, R124, 0x3, RZ ;  /* 0x000000037c7c7819 */ /* 0x000fe400000012ff */
[----:B------:R-:W-:Y:S02]  /*2d560*/  LOP3.LUT R3, R136, 0x380, RZ, 0xc0, !PT ;  /* 0x0000038088037812 */ /* 0x000fe400078ec0ff */
[----:B------:R-:W-:Y:S01]  /*2d570*/  LOP3.LUT R128, R128, R129, RZ, 0x3c, !PT ;  /* 0x0000008180807212 */ /* 0x000fe200078e3cff */
[--C-:B------:R-:W-:Y:S01]  /*2d580*/  IMAD.X R129, RZ, RZ, R21.reuse, P5 ;  /* 0x000000ffff817224 */ /* 0x100fe200028e0615 */
[----:B------:R-:W-:Y:S01]  /*2d590*/  LOP3.LUT R120, R120, R121, RZ, 0x3c, !PT ;  /* 0x0000007978787212 */ /* 0x000fe200078e3cff */
[--C-:B------:R-:W-:Y:S01]  /*2d5a0*/  IMAD.X R121, RZ, RZ, R21.reuse, P4 ;  /* 0x000000ffff797224 */ /* 0x100fe200020e0615 */
[----:B------:R-:W-:Y:S01]  /*2d5b0*/  LOP3.LUT R122, R122, R123, RZ, 0x3c, !PT ;  /* 0x0000007b7a7a7212 */ /* 0x000fe200078e3cff */
[----:B------:R-:W-:Y:S01]  /*2d5c0*/  IMAD.X R123, RZ, RZ, R21, P3 ;  /* 0x000000ffff7b7224 */ /* 0x000fe200018e0615 */
[----:B------:R-:W-:-:S02]  /*2d5d0*/  IADD3 R133, P5, R20, 0x8060, RZ ;  /* 0x0000806014857810 */ /* 0x000fc40007fbe0ff */
[----:B------:R-:W-:Y:S02]  /*2d5e0*/  SHF.R.U64 R126, R126, 0x3, RZ ;  /* 0x000000037e7e7819 */ /* 0x000fe400000012ff */
[----:B------:R-:W-:Y:S02]  /*2d5f0*/  SHF.R.U64 R130, R130, 0x3, RZ ;  /* 0x0000000382827819 */ /* 0x000fe400000012ff */
[----:B------:R-:W-:Y:S01]  /*2d600*/  LOP3.LUT R124, R124, R125, RZ, 0x3c, !PT ;  /* 0x0000007d7c7c7212 */ /* 0x000fe200078e3cff */
[----:B------:R-:W-:Y:S01]  /*2d610*/  IMAD.X R125, RZ, RZ, R21, P2 ;  /* 0x000000ffff7d7224 */ /* 0x000fe200010e0615 */
[C---:B------:R-:W-:Y:S02]  /*2d620*/  IADD3 R139, P4, R20.reuse, 0xc000, RZ ;  /* 0x0000c000148b7810 */ /* 0x040fe40007f9e0ff */
[----:B------:R-:W-:Y:S02]  /*2d630*/  SHF.R.U64 R3, R3, 0x3, RZ ;  /* 0x0000000303037819 */ /* 0x000fe400000012ff */
[----:B------:R-:W-:-:S02]  /*2d640*/  IADD3 R141, P3, R20, 0xc020, RZ ;  /* 0x0000c020148d7810 */ /* 0x000fc40007f7e0ff */
[----:B------:R-:W-:Y:S02]  /*2d650*/  IADD3 R143, P2, R20, 0xc040, RZ ;  /* 0x0000c040148f7810 */ /* 0x000fe40007f5e0ff */
[----:B------:R-:W-:Y:S02]  /*2d660*/  LOP3.LUT R132, R133, 0x380, RZ, 0xc0, !PT ;  /* 0x0000038085847812 */ /* 0x000fe400078ec0ff */
[----:B------:R-:W-:Y:S01]  /*2d670*/  LOP3.LUT R126, R126, R127, RZ, 0x3c, !PT ;  /* 0x0000007f7e7e7212 */ /* 0x000fe200078e3cff */
[--C-:B------:R-:W-:Y:S01]  /*2d680*/  IMAD.X R127, RZ, RZ, R21.reuse, P1 ;  /* 0x000000ffff7f7224 */ /* 0x100fe200008e0615 */
[----:B------:R-:W-:Y:S01]  /*2d690*/  LOP3.LUT R130, R130, R131, RZ, 0x3c, !PT ;  /* 0x0000008382827212 */ /* 0x000fe200078e3cff */
[----:B------:R-:W-:Y:S01]  /*2d6a0*/  IMAD.X R131, RZ, RZ, R21, P0 ;  /* 0x000000ffff837224 */ /* 0x000fe200000e0615 */
[----:B------:R-:W-:Y:S02]  /*2d6b0*/  LOP3.LUT R138, R139, 0x380, RZ, 0xc0, !PT ;  /* 0x000003808b8a7812 */ /* 0x000fe400078ec0ff */
[----:B------:R-:W-:-:S02]  /*2d6c0*/  LOP3.LUT R136, R3, R136, RZ, 0x3c, !PT ;  /* 0x0000008803887212 */ /* 0x000fc400078e3cff */
[----:B------:R-:W-:Y:S02]  /*2d6d0*/  LOP3.LUT R140, R141, 0x380, RZ, 0xc0, !PT ;  /* 0x000003808d8c7812 */ /* 0x000fe400078ec0ff */
[----:B------:R-:W-:Y:S02]  /*2d6e0*/  IADD3 R20, P1, R20, 0xc060, RZ ;  /* 0x0000c06014147810 */ /* 0x000fe40007f3e0ff */
[----:B------:R-:W-:Y:S02]  /*2d6f0*/  ISETP.NE.U32.AND P0, PT, RZ, UR6, PT ;  /* 0x00000006ff007c0c */ /* 0x000fe4000bf05070 */
[----:B------:R-:W-:Y:S02]  /*2d700*/  LOP3.LUT R142, R143, 0x380, RZ, 0xc0, !PT ;  /* 0x000003808f8e7812 */ /* 0x000fe400078ec0ff */
[----:B------:R-:W-:Y:S02]  /*2d710*/  SHF.R.U64 R132, R132, 0x3, RZ ;  /* 0x0000000384847819 */ /* 0x000fe400000012ff */
[----:B------:R-:W-:-:S02]  /*2d720*/  F2FP.BF16.F32.PACK_AB R116, R117, R116 ;  /* 0x000000747574723e */ /* 0x000fc400000010ff */
[----:B------:R-:W-:Y:S02]  /*2d730*/  SHF.R.U64 R138, R138, 0x3, RZ ;  /* 0x000000038a8a7819 */ /* 0x000fe400000012ff */
[----:B------:R-:W-:Y:S02]  /*2d740*/  F2FP.BF16.F32.PACK_AB R117, R119, R118 ;  /* 0x000000767775723e */ /* 0x000fe400000010ff */
[----:B------:R-:W-:Y:S02]  /*2d750*/  F2FP.BF16.F32.PACK_AB R108, R109, R108 ;  /* 0x0000006c6d6c723e */ /* 0x000fe400000010ff */
[----:B------:R-:W-:Y:S02]  /*2d760*/  SHF.R.U64 R140, R140, 0x3, RZ ;  /* 0x000000038c8c7819 */ /* 0x000fe400000012ff */
[----:B------:R-:W-:Y:S02]  /*2d770*/  MOV R136, R136 ;  /* 0x0000008800887202 */ /* 0x000fe40000000f00 */
[----:B------:R-:W-:-:S02]  /*2d780*/  LOP3.LUT R0, R20, 0x380, RZ, 0xc0, !PT ;  /* 0x0000038014007812 */ /* 0x000fc400078ec0ff */
[----:B------:R-:W-:Y:S02]  /*2d790*/  F2FP.BF16.F32.PACK_AB R118, R113, R112 ;  /* 0x000000707176723e */ /* 0x000fe400000010ff */
[----:B------:R-:W-:Y:S02]  /*2d7a0*/  F2FP.BF16.F32.PACK_AB R119, R115, R114 ;  /* 0x000000727377723e */ /* 0x000fe400000010ff */
[----:B------:R-:W-:Y:S02]  /*2d7b0*/  F2FP.BF16.F32.PACK_AB R109, R111, R110 ;  /* 0x0000006e6f6d723e */ /* 0x000fe400000010ff */
[----:B------:R-:W-:Y:S02]  /*2d7c0*/  F2FP.BF16.F32.PACK_AB R100, R101, R100 ;  /* 0x000000646564723e */ /* 0x000fe400000010ff */
[----:B------:R-:W-:Y:S02]  /*2d7d0*/  ISETP.NE.AND.EX P0, PT, RZ, UR7, PT, P0 ;  /* 0x00000007ff007c0c */ /* 0x000fe4000bf05300 */
[----:B------:R-:W-:-:S02]  /*2d7e0*/  SHF.R.U64 R142, R142, 0x3, RZ ;  /* 0x000000038e8e7819 */ /* 0x000fc400000012ff */
[----:B------:R-:W-:Y:S02]  /*2d7f0*/  MOV R134, R134 ;  /* 0x0000008600867202 */ /* 0x000fe40000000f00 */
[----:B------:R-:W-:Y:S02]  /*2d800*/  F2FP.BF16.F32.PACK_AB R110, R105, R104 ;  /* 0x00000068696e723e */ /* 0x000fe400000010ff */
[----:B------:R-:W-:Y:S02]  /*2d810*/  F2FP.BF16.F32.PACK_AB R111, R107, R106 ;  /* 0x0000006a6b6f723e */ /* 0x000fe400000010ff */
[----:B------:R-:W-:Y:S02]  /*2d820*/  F2FP.BF16.F32.PACK_AB R101, R103, R102 ;  /* 0x000000666765723e */ /* 0x000fe400000010ff */
[----:B------:R-:W-:Y:S02]  /*2d830*/  F2FP.BF16.F32.PACK_AB R92, R93, R92 ;  /* 0x0000005c5d5c723e */ /* 0x000fe400000010ff */
[----:B------:R-:W-:Y:S01]  /*2d840*/  LOP3.LUT R132, R132, R133, RZ, 0x3c, !PT ;  /* 0x0000008584847212 */ /* 0x000fe200078e3cff */
[----:B------:R-:W-:Y:S01]  /*2d850*/  IMAD.X R133, RZ, RZ, R21, P5 ;  /* 0x000000ffff857224 */ /* 0x000fe200028e0615 */
[----:B------:R-:W-:-:S02]  /*2d860*/  MOV R128, R128 ;  /* 0x0000008000807202 */ /* 0x000fc40000000f00 */
        /* <DEDUP_REMOVED lines=10> */
[----:B------:R-:W-:Y:S01]  /*2d910*/  F2FP.BF16.F32.PACK_AB R72, R73, R72 ;  /* 0x000000484948723e */ /* 0x000fe200000010ff */
[----:B------:R0:W-:Y:S01]  /*2d920*/  STSM.16.M88.4 [R136], R116 ;  /* 0x0000007488007844 */ /* 0x0001e20000000200 */
[----:B------:R-:W-:Y:S01]  /*2d930*/  LOP3.LUT R140, R140, R141, RZ, 0x3c, !PT ;  /* 0x0000008d8c8c7212 */ /* 0x000fe200078e3cff */
[----:B------:R-:W-:Y:S01]  /*2d940*/  IMAD.X R141, RZ, RZ, R21, P3 ;  /* 0x000000ffff8d7224 */ /* 0x000fe200018e0615 */
[----:B------:R-:W-:-:S02]  /*2d950*/  SHF.R.U64 R0, R0, 0x3, RZ ;  /* 0x0000000300007819 */ /* 0x000fc400000012ff */
[----:B------:R-:W-:Y:S02]  /*2d960*/  MOV R122, R122 ;  /* 0x0000007a007a7202 */ /* 0x000fe40000000f00 */
[----:B------:R-:W-:Y:S02]  /*2d970*/  F2FP.BF16.F32.PACK_AB R82, R77, R76 ;  /* 0x0000004c4d52723e */ /* 0x000fe400000010ff */
[----:B------:R-:W-:Y:S02]  /*2d980*/  F2FP.BF16.F32.PACK_AB R83, R79, R78 ;  /* 0x0000004e4f53723e */ /* 0x000fe400000010ff */
[----:B------:R-:W-:Y:S02]  /*2d990*/  F2FP.BF16.F32.PACK_AB R73, R75, R74 ;  /* 0x0000004a4b49723e */ /* 0x000fe400000010ff */
[----:B------:R-:W-:Y:S01]  /*2d9a0*/  F2FP.BF16.F32.PACK_AB R64, R65, R64 ;  /* 0x000000404140723e */ /* 0x000fe200000010ff */
[----:B------:R0:W-:Y:S01]  /*2d9b0*/  STSM.16.M88.4 [R134], R108 ;  /* 0x0000006c86007844 */ /* 0x0001e20000000200 */
[----:B------:R-:W-:Y:S01]  /*2d9c0*/  LOP3.LUT R142, R142, R143, RZ, 0x3c, !PT ;  /* 0x0000008f8e8e7212 */ /* 0x000fe200078e3cff */
[----:B------:R-:W-:Y:S01]  /*2d9d0*/  IMAD.X R143, RZ, RZ, R21, P2 ;  /* 0x000000ffff8f7224 */ /* 0x000fe200010e0615 */
[----:B------:R-:W-:-:S02]  /*2d9e0*/  MOV R124, R124 ;  /* 0x0000007c007c7202 */ /* 0x000fc40000000f00 */
[----:B------:R-:W-:Y:S02]  /*2d9f0*/  F2FP.BF16.F32.PACK_AB R74, R69, R68 ;  /* 0x00000044454a723e */ /* 0x000fe400000010ff */
[----:B------:R-:W-:Y:S02]  /*2da00*/  F2FP.BF16.F32.PACK_AB R75, R71, R70 ;  /* 0x00000046474b723e */ /* 0x000fe400000010ff */
[----:B------:R-:W-:Y:S02]  /*2da10*/  F2FP.BF16.F32.PACK_AB R65, R67, R66 ;  /* 0x000000424341723e */ /* 0x000fe400000010ff */
[----:B------:R-:W-:Y:S01]  /*2da20*/  F2FP.BF16.F32.PACK_AB R56, R57, R56 ;  /* 0x000000383938723e */ /* 0x000fe200000010ff */
[----:B------:R-:W-:Y:S01]  /*2da30*/  IMAD.X R21, RZ, RZ, R21, P1 ;  /* 0x000000ffff157224 */ /* 0x000fe200008e0615 */
[----:B------:R-:W-:Y:S01]  /*2da40*/  MOV R126, R126 ;  /* 0x0000007e007e7202 */ /* 0x000fe20000000f00 */
[----:B------:R0:W-:Y:S01]  /*2da50*/  STSM.16.M88.4 [R128], R100 ;  /* 0x0000006480007844 */ /* 0x0001e20000000200 */
[----:B------:R-:W-:-:S02]  /*2da60*/  F2FP.BF16.F32.PACK_AB R66, R61, R60 ;  /* 0x0000003c3d42723e */ /* 0x000fc400000010ff */
[----:B------:R-:W-:Y:S02]  /*2da70*/  F2FP.BF16.F32.PACK_AB R67, R63, R62 ;  /* 0x0000003e3f43723e */ /* 0x000fe400000010ff */
[----:B------:R-:W-:Y:S02]  /*2da80*/  F2FP.BF16.F32.PACK_AB R57, R59, R58 ;  /* 0x0000003a3b39723e */ /* 0x000fe400000010ff */
[----:B------:R-:W-:Y:S01]  /*2da90*/  F2FP.BF16.F32.PACK_AB R48, R49, R48 ;  /* 0x000000303130723e */ /* 0x000fe200000010ff */
[----:B------:R0:W-:Y:S01]  /*2daa0*/  STSM.16.M88.4 [R120], R92 ;  /* 0x0000005c78007844 */ /* 0x0001e20000000200 */
[----:B------:R-:W-:Y:S02]  /*2dab0*/  MOV R130, R130 ;  /* 0x0000008200827202 */ /* 0x000fe40000000f00 */
[----:B------:R-:W-:Y:S02]  /*2dac0*/  F2FP.BF16.F32.PACK_AB R58, R53, R52 ;  /* 0x00000034353a723e */ /* 0x000fe400000010ff */
[----:B------:R-:W-:-:S02]  /*2dad0*/  F2FP.BF16.F32.PACK_AB R59, R55, R54 ;  /* 0x00000036373b723e */ /* 0x000fc400000010ff */
[----:B------:R-:W-:Y:S01]  /*2dae0*/  F2FP.BF16.F32.PACK_AB R49, R51, R50 ;  /* 0x000000323331723e */ /* 0x000fe200000010ff */
[----:B------:R0:W-:Y:S01]  /*2daf0*/  STSM.16.M88.4 [R122], R80 ;  /* 0x000000507a007844 */ /* 0x0001e20000000200 */
[----:B------:R-:W-:Y:S02]  /*2db00*/  LOP3.LUT R20, R0, R20, RZ, 0x3c, !PT ;  /* 0x0000001400147212 */ /* 0x000fe400078e3cff */
[----:B------:R-:W-:Y:S02]  /*2db10*/  MOV R132, R132 ;  /* 0x0000008400847202 */ /* 0x000fe40000000f00 */
[----:B------:R-:W-:Y:S02]  /*2db20*/  F2FP.BF16.F32.PACK_AB R50, R45, R44 ;  /* 0x0000002c2d32723e */ /* 0x000fe400000010ff */
[----:B------:R-:W-:Y:S01]  /*2db30*/  F2FP.BF16.F32.PACK_AB R51, R47, R46 ;  /* 0x0000002e2f33723e */ /* 0x000fe200000010ff */
[----:B------:R0:W-:Y:S01]  /*2db40*/  STSM.16.M88.4 [R124], R72 ;  /* 0x000000487c007844 */ /* 0x0001e20000000200 */
[----:B------:R-:W-:Y:S01]  /*2db50*/  MOV R138, R138 ;  /* 0x0000008a008a7202 */ /* 0x000fe20000000f00 */
[----:B------:R-:W1:Y:S01]  /*2db60*/  LDC.64 R44, c[0x0][0xd00] ;  /* 0x00034000ff2c7b82 */ /* 0x000e620000000a00 */
[----:B------:R-:W-:Y:S01]  /*2db70*/  MOV R140, R140 ;  /* 0x0000008c008c7202 */ /* 0x000fe20000000f00 */
[----:B------:R0:W-:Y:S01]  /*2db80*/  STSM.16.M88.4 [R126], R64 ;  /* 0x000000407e007844 */ /* 0x0001e20000000200 */
[----:B------:R-:W-:-:S02]  /*2db90*/  MOV R142, R142 ;  /* 0x0000008e008e7202 */ /* 0x000fc40000000f00 */
[----:B------:R-:W-:Y:S01]  /*2dba0*/  MOV R20, R20 ;  /* 0x0000001400147202 */ /* 0x000fe20000000f00 */
[----:B------:R0:W-:Y:S04]  /*2dbb0*/  STSM.16.M88.4 [R130], R56 ;  /* 0x0000003882007844 */ /* 0x0001e80000000200 */
[----:B------:R0:W-:Y:S01]  /*2dbc0*/  STSM.16.M88.4 [R132], R48 ;  /* 0x0000003084007844 */ /* 0x0001e20000000200 */
[----:B------:R-:W-:-:S04]  /*2dbd0*/  ISETP.NE.U32.AND P1, PT, RZ, UR4, PT ;  /* 0x00000004ff007c0c */ /* 0x000fc8000bf25070 */
[----:B------:R-:W-:Y:S01]  /*2dbe0*/  ISETP.NE.AND.EX P1, PT, RZ, UR5, PT, P1 ;  /* 0x00000005ff007c0c */ /* 0x000fe2000bf25310 */
[----:B------:R-:W-:Y:S01]  /*2dbf0*/  ULDC UR6, c[0x0][0xb88] ;  /* 0x0002e20000067ab9 */ /* 0x000fe20000000800 */
[----:B------:R-:W-:Y:S02]  /*2dc00*/  IMAD.MOV.U32 R3, RZ, RZ, RZ ;  /* 0x000000ffff037224 */ /* 0x000fe400078e00ff */
[----:B-1----:R-:W-:Y:S01]  /*2dc10*/  IMAD.WIDE R44, R198, 0x4, R44 ;  /* 0x00000004c62c7825 */ /* 0x002fe200078e022c */
[----:B--2---:R-:W-:Y:S02]  /*2dc20*/  F2FP.BF16.F32.PACK_AB R32, R33, R32 ;  /* 0x000000202120723e */ /* 0x004fe400000010ff */
[----:B------:R-:W-:Y:S02]  /*2dc30*/  F2FP.BF16.F32.PACK_AB R33, R35, R34 ;  /* 0x000000222321723e */ /* 0x000fe400000010ff */
[----:B----4-:R-:W-:Y:S02]  /*2dc40*/  F2FP.BF16.F32.PACK_AB R8, R9, R8 ;  /* 0x000000080908723e */ /* 0x010fe400000010ff */
[----:B------:R-:W-:-:S02]  /*2dc50*/  F2FP.BF16.F32.PACK_AB R9, R11, R10 ;  /* 0x0000000a0b09723e */ /* 0x000fc400000010ff */
[----:B---3--:R-:W-:Y:S02]  /*2dc60*/  F2FP.BF16.F32.PACK_AB R40, R41, R40 ;  /* 0x000000282928723e */ /* 0x008fe400000010ff */
        /* <DEDUP_REMOVED lines=10> */
[----:B------:R-:W-:Y:S01]  /*2dd10*/  F2FP.BF16.F32.PACK_AB R11, R7, R6 ;  /* 0x00000006070b723e */ /* 0x000fe200000010ff */
[----:B------:R-:W1:Y:S01]  /*2dd20*/  @P0 LDC.64 R4, c[0x0][0xd08] ;  /* 0x00034200ff040b82 */ /* 0x000e620000000a00 */
[----:B------:R0:W-:Y:S04]  /*2dd30*/  STSM.16.M88.4 [R138], R40 ;  /* 0x000000288a007844 */ /* 0x0001e80000000200 */
[----:B------:R0:W-:Y:S03]  /*2dd40*/  STSM.16.M88.4 [R140], R32 ;  /* 0x000000208c007844 */ /* 0x0001e60000000200 */
[----:B------:R-:W2:Y:S01]  /*2dd50*/  LDC R12, c[0x0][0xce8] ;  /* 0x00033a00ff0c7b82 */ /* 0x000ea20000000800 */
[----:B------:R0:W-:Y:S04]  /*2dd60*/  STSM.16.M88.4 [R142], R24 ;  /* 0x000000188e007844 */ /* 0x0001e80000000200 */
[----:B------:R0:W-:Y:S03]  /*2dd70*/  STSM.16.M88.4 [R20], R8 ;  /* 0x0000000814007844 */ /* 0x0001e60000000200 */
[----:B------:R-:W-:Y:S01]  /*2dd80*/  BAR.SYNC.DEFER_BLOCKING 0x1, 0x100 ;  /* 0x0044000000007b1d */ /* 0x000fe20000010000 */
[----:B------:R-:W-:-:S02]  /*2dd90*/  IMAD.U32 R7, RZ, RZ, UR6 ;  /* 0x00000006ff077e24 */ /* 0x000fc4000f8e00ff */
[----:B-1----:R-:W-:-:S03]  /*2dda0*/  @P0 IMAD.WIDE R4, R198, 0x4, R4 ;  /* 0x00000004c6040825 */ /* 0x002fc600078e0204 */
[----:B------:R0:W5:Y:S04]  /*2ddb0*/  @P1 LDG.E R3, desc[UR42][R44.64] ;  /* 0x0000002a2c031981 */ /* 0x000168000c1e1900 */
[----:B------:R0:W5:Y:S01]  /*2ddc0*/  @P0 LDG.E R7, desc[UR42][R4.64] ;  /* 0x0000002a04070981 */ /* 0x000162000c1e1900 */
[----:B------:R-:W-:Y:S05]  /*2ddd0*/  @P0 BRA `(.L_x_3801) ;  /* 0x0000000000100947 */ /* 0x000fea0003800000 */
[----:B------:R-:W-:Y:S05]  /*2dde0*/  @!P1 BRA `(.L_x_3801) ;  /* 0x00000000000c9947 */ /* 0x000fea0003800000 */
[----:B------:R-:W3:Y:S04]  /*2ddf0*/  LDG.E R0, desc[UR42][R44.64] ;  /* 0x0000002a2c007981 */ /* 0x000ee8000c1e1900 */
[----:B-----5:R-:W3:Y:S02]  /*2de00*/  LDG.E R7, desc[UR42][R44.64+0x4] ;  /* 0x0000042a2c077981 */ /* 0x020ee4000c1e1900 */
[----:B---3--:R-:W-:-:S07]  /*2de10*/  IMAD.IADD R7, R7, 0x1, -R0 ;  /* 0x0000000107077824 */ /* 0x008fce00078e0a00 */
.L_x_3801:
[----:B------:R-:W3:Y:S04]  /*2de20*/  LDL R0, [R1+0x514] ;  /* 0x0005140001007983 */ /* 0x000ee80000100800 */
[----:B0-----:R-:W4:Y:S01]  /*2de30*/  LDL R26, [R1+0x51c] ;  /* 0x00051c00011a7983 */ /* 0x001f220000100800 */
[----:B------:R-:W-:Y:S01]  /*2de40*/  IMAD.IADD R37, R196, 0x1, R194 ;  /* 0x00000001c4257824 */ /* 0x000fe200078e02c2 */
[----:B------:R-:W-:Y:S01]  /*2de50*/  ISETP.GT.AND P3, PT, R195, 0x1, PT ;  /* 0x00000001c300780c */ /* 0x000fe20003f64270 */
[----:B------:R-:W-:Y:S01]  /*2de60*/  IMAD.MOV.U32 R13, RZ, RZ, 0xab8 ;  /* 0x00000ab8ff0d7424 */ /* 0x000fe200078e00ff */
[----:B--2---:R-:W-:Y:S01]  /*2de70*/  ISETP.NE.AND P2, PT, R12, 0x1, PT ;  /* 0x000000010c00780c */ /* 0x004fe20003f45270 */
[----:B------:R-:W0:Y:S03]  /*2de80*/  LDC.64 R20, c[0x0][0xca8] ;  /* 0x00032a00ff147b82 */ /* 0x000e260000000a00 */
[----:B------:R-:W-:-:S05]  /*2de90*/  SEL R13, R13, 0xa78, P3 ;  /* 0x00000a780d0d7807 */ /* 0x000fca0001800000 */
[----:B------:R-:W1:Y:S08]  /*2dea0*/  LDC.64 R10, c[0x0][R13+0x218] ;  /* 0x000086000d0a7b82 */ /* 0x000e700000000a00 */
[----:B------:R-:W2:Y:S08]  /*2deb0*/  LDC.64 R4, c[0x0][R13+0x228] ;  /* 0x00008a000d047b82 */ /* 0x000eb00000000a00 */
[----:B------:R2:W2:Y:S01]  /*2dec0*/  LDC.64 R8, c[0x0][R13+0x210] ;  /* 0x000084000d087b82 */ /* 0x0004a20000000a00 */
[----:B------:R-:W-:-:S07]  /*2ded0*/  ISETP.NE.U32.AND P1, PT, RZ, UR4, PT ;  /* 0x00000004ff007c0c */ /* 0x000fce000bf25070 */
[----:B------:R-:W1:Y:S01]  /*2dee0*/  @P2 LDC R14, c[0x0][0xcec] ;  /* 0x00033b00ff0e2b82 */ /* 0x000e620000000800 */
[----:B------:R-:W-:-:S07]  /*2def0*/  ISETP.NE.AND.EX P1, PT, RZ, UR5, PT, P1 ;  /* 0x00000005ff007c0c */ /* 0x000fce000bf25310 */
[----:B------:R-:W2:Y:S01]  /*2df00*/  @P2 LDC R33, c[0x0][0xcf0] ;  /* 0x00033c00ff212b82 */ /* 0x000ea20000000800 */
[----:B------:R-:W-:Y:S02]  /*2df10*/  SHF.R.S32.HI R24, RZ, 0x1f, R198 ;  /* 0x0000001fff187819 */ /* 0x000fe400000114c6 */
[----:B------:R-:W-:Y:S02]  /*2df20*/  SEL R15, R198, RZ, !P1 ;  /* 0x000000ffc60f7207 */ /* 0x000fe40004800000 */
[----:B---3--:R-:W-:Y:S01]  /*2df30*/  LOP3.LUT P0, RZ, R0, 0x3, RZ, 0xc0, !PT ;  /* 0x0000000300ff7812 */ /* 0x008fe2000780c0ff */
[----:B-----5:R-:W-:Y:S02]  /*2df40*/  IMAD R0, R7, R12, RZ ;  /* 0x0000000c07007224 */ /* 0x020fe400078e02ff */
[----:B0-----:R-:W0:Y:S03]  /*2df50*/  @!P3 LDC R20, c[0x0][0xc50] ;  /* 0x00031400ff14bb82 */ /* 0x001e260000000800 */
[----:B------:R-:W-:Y:S01]  /*2df60*/  ISETP.GE.OR P4, PT, R37, R0, P0 ;  /* 0x000000002500720c */ /* 0x000fe20000786670 */
[----:B----4-:R-:W-:-:S04]  /*2df70*/  IMAD.IADD R35, R26, 0x1, R194 ;  /* 0x000000011a237824 */ /* 0x010fc800078e02c2 */
[----:B------:R-:W3:Y:S08]  /*2df80*/  @!P3 LDC R21, c[0x0][0xc54] ;  /* 0x00031500ff15bb82 */ /* 0x000ef00000000800 */
[----:B------:R-:W4:Y:S01]  /*2df90*/  @!P4 LDL R27, [R1+0x240] ;  /* 0x00024000011bc983 */ /* 0x000f220000100800 */
[----:B------:R-:W2:Y:S01]  /*2dfa0*/  LDC.64 R6, c[0x0][R13+0x220] ;  /* 0x000088000d067b82 */ /* 0x000ea20000000a00 */
[----:B------:R-:W-:Y:S01]  /*2dfb0*/  SEL R25, R24, RZ, !P1 ;  /* 0x000000ff18197207 */ /* 0x000fe20004800000 */
[----:B-1----:R-:W-:-:S04]  /*2dfc0*/  @P2 IMAD.HI.U32 R14, R35, R14, RZ ;  /* 0x0000000e230e2227 */ /* 0x002fc800078e00ff */
[-C--:B------:R-:W-:Y:S02]  /*2dfd0*/  IMAD R29, R11, R193.reuse, RZ ;  /* 0x000000c10b1d7224 */ /* 0x080fe400078e02ff */
[----:B------:R-:W-:-:S04]  /*2dfe0*/  IMAD.WIDE.U32 R10, R10, R193, RZ ;  /* 0x000000c10a0a7225 */ /* 0x000fc800078e00ff */
[----:B------:R-:W-:Y:S02]  /*2dff0*/  IMAD.IADD R29, R11, 0x1, R29 ;  /* 0x000000010b1d7824 */ /* 0x000fe400078e021d */
[----:B--2---:R-:W-:-:S04]  /*2e000*/  IMAD R7, R7, R15, RZ ;  /* 0x0000000f07077224 */ /* 0x004fc800078e02ff */
[C---:B------:R-:W-:Y:S01]  /*2e010*/  IMAD R31, R6.reuse, R25, R7 ;  /* 0x00000019061f7224 */ /* 0x040fe200078e0207 */
[----:B------:R-:W-:Y:S01]  /*2e020*/  SEL R25, R203, RZ, P3 ;  /* 0x000000ffcb197207 */ /* 0x000fe20001800000 */
[----:B------:R-:W-:-:S04]  /*2e030*/  IMAD.WIDE.U32 R6, R6, R15, RZ ;  /* 0x0000000f06067225 */ /* 0x000fc800078e00ff */
[----:B------:R-:W-:Y:S01]  /*2e040*/  IMAD.IADD R31, R7, 0x1, R31 ;  /* 0x00000001071f7824 */ /* 0x000fe200078e021f */
[----:B------:R-:W-:Y:S01]  /*2e050*/  IADD3 R6, P1, P5, R6, R10, R3 ;  /* 0x0000000a06067210 */ /* 0x000fe20007d3e003 */
[----:B------:R-:W-:Y:S01]  /*2e060*/  IMAD.MOV.U32 R7, RZ, RZ, R35 ;  /* 0x000000ffff077224 */ /* 0x000fe200078e0023 */
[----:B------:R-:W-:Y:S01]  /*2e070*/  @P2 SHF.R.U32.HI R7, RZ, R33, R14 ;  /* 0x00000021ff072219 */ /* 0x000fe2000001160e */
[-C--:B------:R-:W-:Y:S01]  /*2e080*/  IMAD R11, R5, R25.reuse, RZ ;  /* 0x00000019050b7224 */ /* 0x080fe200078e02ff */
[----:B------:R-:W-:Y:S01]  /*2e090*/  SHF.R.S32.HI R10, RZ, 0x1f, R3 ;  /* 0x0000001fff0a7819 */ /* 0x000fe20000011403 */
[----:B------:R-:W-:-:S03]  /*2e0a0*/  IMAD.WIDE.U32 R4, R4, R25, RZ ;  /* 0x0000001904047225 */ /* 0x000fc600078e00ff */
[----:B------:R-:W-:Y:S01]  /*2e0b0*/  IADD3.X R14, R31, R29, R10, P1, P5 ;  /* 0x0000001d1f0e7210 */ /* 0x000fe20000fea40a */
[----:B------:R-:W-:Y:S01]  /*2e0c0*/  IMAD.MOV R13, RZ, RZ, -R7 ;  /* 0x000000ffff0d7224 */ /* 0x000fe200078e0a07 */
[----:B------:R-:W-:Y:S01]  /*2e0d0*/  IADD3 R4, P1, P5, R7, R6, R4 ;  /* 0x0000000607047210 */ /* 0x000fe20007d3e004 */
[----:B------:R-:W-:Y:S01]  /*2e0e0*/  IMAD.IADD R11, R5, 0x1, R11 ;  /* 0x00000001050b7824 */ /* 0x000fe200078e020b */
[----:B------:R-:W-:Y:S01]  /*2e0f0*/  SHF.R.S32.HI R5, RZ, 0x1f, R7 ;  /* 0x0000001fff057819 */ /* 0x000fe20000011407 */
[----:B------:R-:W-:Y:S02]  /*2e100*/  IMAD R7, R12, R13, R35 ;  /* 0x0000000d0c077224 */ /* 0x000fe400078e0223 */
[----:B------:R-:W-:Y:S01]  /*2e110*/  VIADD R25, R37, 0x8 ;  /* 0x0000000825197836 */ /* 0x000fe20000000000 */
[----:B------:R-:W-:Y:S01]  /*2e120*/  IADD3.X R5, R5, R14, R11, P1, P5 ;  /* 0x0000000e05057210 */ /* 0x000fe20000fea40b */
[----:B------:R-:W-:Y:S01]  /*2e130*/  IMAD R6, R9, R7, RZ ;  /* 0x0000000709067224 */ /* 0x000fe200078e02ff */
[----:B------:R-:W-:-:S02]  /*2e140*/  SHF.R.S32.HI R11, RZ, 0x1f, R7 ;  /* 0x0000001fff0b7819 */ /* 0x000fc40000011407 */
[----:B------:R-:W-:Y:S01]  /*2e150*/  ISETP.GE.OR P0, PT, R25, R0, P0 ;  /* 0x000000001900720c */ /* 0x000fe20000706670 */
[----:B------:R-:W-:-:S04]  /*2e160*/  IMAD.WIDE.U32 R4, R8, R7, R4 ;  /* 0x0000000708047225 */ /* 0x000fc800078e0004 */
[----:B------:R-:W-:Y:S01]  /*2e170*/  IMAD R11, R8, R11, R6 ;  /* 0x0000000b080b7224 */ /* 0x000fe200078e0206 */
[----:B0-----:R-:W-:-:S03]  /*2e180*/  LEA R20, P1, R4, R20, 0x2 ;  /* 0x0000001404147211 */ /* 0x001fc600078210ff */
[----:B------:R-:W-:Y:S02]  /*2e190*/  IMAD.IADD R5, R5, 0x1, R11 ;  /* 0x0000000105057824 */ /* 0x000fe400078e020b */
[----:B------:R-:W-:Y:S03]  /*2e1a0*/  SHFL.IDX PT, R6, R20, RZ, 0x1c1f ;  /* 0x001c1fff14067589 */ /* 0x000fe600000e0000 */
[----:B---3--:R-:W-:-:S05]  /*2e1b0*/  LEA.HI.X R21, R4, R21, R5, 0x2, P1 ;  /* 0x0000001504157211 */ /* 0x008fca00008f1405 */
[----:B------:R-:W4:Y:S04]  /*2e1c0*/  SHFL.IDX PT, R7, R21, RZ, 0x1c1f ;  /* 0x001c1fff15077589 */ /* 0x000f2800000e0000 */
[----:B----4-:R-:W-:Y:S04]  /*2e1d0*/  @!P4 ST.E desc[UR42][R6.64], R27 ;  /* 0x0000001b0600c985 */ /* 0x010fe8000c10192a */
[----:B------:R-:W2:Y:S04]  /*2e1e0*/  @!P0 LDL R9, [R1+0x244] ;  /* 0x0002440001098983 */ /* 0x000ea80000100800 */
[----:B------:R-:W-:Y:S04]  /*2e1f0*/  SHFL.IDX PT, R4, R20, 0x1, 0x1c1f ;  /* 0x003c1f0014047f89 */ /* 0x000fe800000e0000 */
[----:B------:R-:W2:Y:S04]  /*2e200*/  SHFL.IDX PT, R5, R21, 0x1, 0x1c1f ;  /* 0x003c1f0015057f89 */ /* 0x000ea800000e0000 */
[----:B--2---:R0:W-:Y:S01]  /*2e210*/  @!P0 ST.E desc[UR42][R4.64], R9 ;  /* 0x0000000904008985 */ /* 0x0041e2000c10192a */
[----:B------:R-:W-:Y:S05]  /*2e220*/  @P3 BRA `(.L_x_3802) ;  /* 0x0000000c00e83947 */ /* 0x000fea0003800000 */
[----:B------:R-:W2:Y:S01]  /*2e230*/  LDL R84, [R1+0x47c] ;  /* 0x00047c0001547983 */ /* 0x000ea20000100800 */
[----:B------:R-:W1:Y:S01]  /*2e240*/  @P2 LDC R13, c[0x0][0xcec] ;  /* 0x00033b00ff0d2b82 */ /* 0x000e620000000800 */
[----:B------:R-:W-:Y:S02]  /*2e250*/  ULDC.64 UR4, c[0x0][0xba0] ;  /* 0x0002e80000047ab9 */ /* 0x000fe40000000a00 */
[----:B------:R-:W3:Y:S01]  /*2e260*/  LDL R85, [R1+0x490] ;  /* 0x0004900001557983 */ /* 0x000ee20000100800 */
[----:B------:R-:W-:Y:S02]  /*2e270*/  IMAD R10, R10, UR4, RZ ;  /* 0x000000040a0a7c24 */ /* 0x000fe4000f8e02ff */
[----:B0-----:R-:W-:-:S04]  /*2e280*/  IMAD.WIDE.U32 R8, R3, UR4, RZ ;  /* 0x0000000403087c25 */ /* 0x001fc8000f8e00ff */
[----:B------:R-:W-:Y:S01]  /*2e290*/  IMAD R11, R3, UR5, R10 ;  /* 0x00000005030b7c24 */ /* 0x000fe2000f8e020a */
        /* <DEDUP_REMOVED lines=8> */
[----:B--2---:R-:W-:-:S04]  /*2e320*/  IMAD R5, R84, 0x40, R181 ;  /* 0x0000004054057824 */ /* 0x004fc800078e02b5 */
        /* <DEDUP_REMOVED lines=27> */
[----:B---3--:R-:W-:Y:S01]  /*2e4e0*/  IMAD R3, R85, 0x20, R84 ;  /* 0x0000002055037824 */ /* 0x008fe200078e0254 */
        /* <DEDUP_REMOVED lines=9> */
[----:B------:R-:W-:Y:S01]  /*2e580*/  LOP3.LUT R52, R53, 0x380, RZ, 0xc0, !PT ;  /* 0x0000038035347812 */ /* 0x000fe200078ec0ff */
[----:B------:R-:W5:Y:S01]  /*2e590*/  LD.E.128 R36, desc[UR42][R36.64] ;  /* 0x0000002a24247980 */ /* 0x000f62000c101d00 */
[----:B------:R-:W-:-:S02]  /*2e5a0*/  LOP3.LUT R56, R57, 0x380, RZ, 0xc0, !PT ;  /* 0x0000038039387812 */ /* 0x000fc400078ec0ff */
[----:B------:R-:W-:Y:S01]  /*2e5b0*/  LOP3.LUT R60, R61, 0x380, RZ, 0xc0, !PT ;  /* 0x000003803d3c7812 */ /* 0x000fe200078ec0ff */
[----:B------:R-:W5:Y:S01]  /*2e5c0*/  LD.E.128 R40, desc[UR42][R40.64] ;  /* 0x0000002a28287980 */ /* 0x000f62000c101d00 */
        /* <DEDUP_REMOVED lines=13> */
[----:B------:R-:W-:Y:S01]  /*2e6a0*/  LOP3.LUT R5, R18, 0x380, RZ, 0xc0, !PT ;  /* 0x0000038012057812 */ /* 0x000fe200078ec0ff */
[----:B------:R-:W5:Y:S01]  /*2e6b0*/  LD.E.128 R44, desc[UR42][R44.64] ;  /* 0x0000002a2c2c7980 */ /* 0x000f62000c101d00 */
        /* <DEDUP_REMOVED lines=8> */
[----:B------:R-:W-:Y:S01]  /*2e740*/  IADD3 R7, P5, R18, 0xf000, RZ ;  /* 0x0000f00012077810 */ /* 0x000fe20007fbe0ff */
[----:B------:R-:W5:Y:S01]  /*2e750*/  LD.E.128 R56, desc[UR42][R56.64] ;  /* 0x0000002a38387980 */ /* 0x000f62000c101d00 */
[----:B------:R-:W-:Y:S02]  /*2e760*/  SHF.R.U64 R5, R5, 0x3, RZ ;  /* 0x0000000305057819 */ /* 0x000fe400000012ff */
[----:B------:R-:W-:Y:S01]  /*2e770*/  LOP3.LUT R64, R65, 0x380, RZ, 0xc0, !PT ;  /* 0x0000038041407812 */ /* 0x000fe200078ec0ff */
[----:B------:R-:W5:Y:S01]  /*2e780*/  LD.E.128 R60, desc[UR42][R60.64] ;  /* 0x0000002a3c3c7980 */ /* 0x000f62000c101d00 */
[----:B------:R-:W-:-:S02]  /*2e790*/  LOP3.LUT R68, R69, 0x380, RZ, 0xc0, !PT ;  /* 0x0000038045447812 */ /* 0x000fc400078ec0ff */
[----:B------:R-:W-:Y:S02]  /*2e7a0*/  LOP3.LUT R72, R73, 0x380, RZ, 0xc0, !PT ;  /* 0x0000038049487812 */ /* 0x000fe400078ec0ff */
[----:B------:R-:W-:Y:S02]  /*2e7b0*/  LOP3.LUT R76, R77, 0x380, RZ, 0xc0, !PT ;  /* 0x000003804d4c7812 */ /* 0x000fe400078ec0ff */
[----:B------:R-:W-:Y:S02]  /*2e7c0*/  LOP3.LUT R6, R7, 0x380, RZ, 0xc0, !PT ;  /* 0x0000038007067812 */ /* 0x000fe400078ec0ff */
[----:B------:R-:W-:Y:S02]  /*2e7d0*/  LOP3.LUT R4, R5, R18, RZ, 0x3c, !PT ;  /* 0x0000001205047212 */ /* 0x000fe400078e3cff */
[----:B------:R-:W0:Y:S01]  /*2e7e0*/  @P2 LDC R18, c[0x0][0xcf0] ;  /* 0x00033c00ff122b82 */ /* 0x000e220000000800 */
[----:B------:R-:W-:Y:S02]  /*2e7f0*/  SHF.R.U64 R64, R64, 0x3, RZ ;  /* 0x0000000340407819 */ /* 0x000fe400000012ff */
[----:B------:R-:W-:-:S02]  /*2e800*/  SHF.R.U64 R68, R68, 0x3, RZ ;  /* 0x0000000344447819 */ /* 0x000fc400000012ff */
[----:B------:R-:W-:Y:S02]  /*2e810*/  SHF.R.U64 R72, R72, 0x3, RZ ;  /* 0x0000000348487819 */ /* 0x000fe400000012ff */
[----:B------:R-:W-:Y:S02]  /*2e820*/  SHF.R.U64 R76, R76, 0x3, RZ ;  /* 0x000000034c4c7819 */ /* 0x000fe400000012ff */
[----:B------:R-:W-:Y:S01]  /*2e830*/  SHF.R.U64 R6, R6, 0x3, RZ ;  /* 0x0000000306067819 */ /* 0x000fe200000012ff */
        /* <DEDUP_REMOVED lines=10> */
[----:B------:R-:W-:Y:S01]  /*2e8e0*/  IMAD.MOV.U32 R5, RZ, RZ, R19 ;  /* 0x000000ffff057224 */ /* 0x000fe200078e0013 */
[----:B------:R-:W5:Y:S01]  /*2e8f0*/  LD.E.128 R64, desc[UR42][R64.64] ;  /* 0x0000002a40407980 */ /* 0x000f62000c101d00 */
[----:B------:R-:W-:-:S03]  /*2e900*/  IMAD.IADD R14, R194, 0x1, R3 ;  /* 0x00000001c20e7824 */ /* 0x000fc600078e0203 */
[----:B------:R-:W5:Y:S04]  /*2e910*/  LD.E.128 R68, desc[UR42][R68.64] ;  /* 0x0000002a44447980 */ /* 0x000f68000c101d00 */
[----:B------:R-:W5:Y:S04]  /*2e920*/  LD.E.128 R4, desc[UR42][R4.64] ;  /* 0x0000002a04047980 */ /* 0x000f68000c101d00 */
[----:B------:R-:W5:Y:S04]  /*2e930*/  LD.E.128 R72, desc[UR42][R72.64] ;  /* 0x0000002a48487980 */ /* 0x000f68000c101d00 */
[----:B------:R-:W5:Y:S04]  /*2e940*/  LD.E.128 R76, desc[UR42][R76.64] ;  /* 0x0000002a4c4c7980 */ /* 0x000f68000c101d00 */
[----:B------:R-:W5:Y:S01]  /*2e950*/  LD.E.128 R80, desc[UR42][R80.64] ;  /* 0x0000002a50507980 */ /* 0x000f62000c101d00 */
[----:B------:R-:W-:Y:S01]  /*2e960*/  @!PT LDS RZ, [RZ] ;  /* 0x00000000fffff984 */ /* 0x000fe20000000800 */
[----:B------:R-:W-:Y:S01]  /*2e970*/  @!PT LDS RZ, [RZ] ;  /* 0x00000000fffff984 */ /* 0x000fe20000000800 */
[----:B------:R-:W-:Y:S01]  /*2e980*/  @!PT LDS RZ, [RZ] ;  /* 0x00000000fffff984 */ /* 0x000fe20000000800 */
[----:B------:R-:W-:Y:S01]  /*2e990*/  @!PT LDS RZ, [RZ] ;  /* 0x00000000fffff984 */ /* 0x000fe20000000800 */
[----:B------:R2:W-:Y:S06]  /*2e9a0*/  MEMBAR.ALL.CTA ;  /* 0x0000000000007992 */ /* 0x0005ec0000008000 */
[----:B--2---:R-:W2:Y:S01]  /*2e9b0*/  FENCE.VIEW.ASYNC.S ;  /* 0x00000000000073c6 */ /* 0x004ea20000000000 */
[----:B-1----:R-:W-:-:S04]  /*2e9c0*/  @P2 IMAD.HI.U32 R3, R14, R13, RZ ;  /* 0x0000000d0e032227 */ /* 0x002fc800078e00ff */
[----:B------:R-:W-:Y:S01]  /*2e9d0*/  IMAD.MOV.U32 R11, RZ, RZ, R14 ;  /* 0x000000ffff0b7224 */ /* 0x000fe200078e000e */
[----:B0-----:R-:W-:Y:S01]  /*2e9e0*/  @P2 SHF.R.U32.HI R11, RZ, R18, R3 ;  /* 0x00000012ff0b2219 */ /* 0x001fe20000011603 */
[----:B------:R-:W-:Y:S01]  /*2e9f0*/  IMAD R13, R15, UR5, R10 ;  /* 0x000000050f0d7c24 */ /* 0x000fe2000f8e020a */
[----:B------:R-:W-:Y:S01]  /*2ea00*/  ULDC.64 UR4, c[0x0][0xbe0] ;  /* 0x0002f80000047ab9 */ /* 0x000fe20000000a00 */
[----:B------:R-:W-:Y:S02]  /*2ea10*/  VIADD R3, R2, 0x32420 ;  /* 0x0003242002037836 */ /* 0x000fe40000000000 */
[----:B------:R-:W-:Y:S01]  /*2ea20*/  IMAD.IADD R9, R9, 0x1, R13 ;  /* 0x0000000109097824 */ /* 0x000fe200078e020d */
[--C-:B------:R-:W-:Y:S01]  /*2ea30*/  SHF.R.S32.HI R10, RZ, 0x1f, R11.reuse ;  /* 0x0000001fff0a7819 */ /* 0x100fe2000001140b */
[----:B------:R-:W-:Y:S01]  /*2ea40*/  IMAD.MOV R13, RZ, RZ, -R11 ;  /* 0x000000ffff0d7224 */ /* 0x000fe200078e0a0b */
[----:B------:R-:W-:-:S03]  /*2ea50*/  PRMT R3, RZ, 0x654, R3 ;  /* 0x00000654ff037816 */ /* 0x000fc60000000003 */
[----:B------:R-:W-:Y:S02]  /*2ea60*/  IMAD R13, R12, R13, R14 ;  /* 0x0000000d0c0d7224 */ /* 0x000fe400078e020e */
[----:B------:R-:W-:Y:S02]  /*2ea70*/  IMAD R10, R10, UR4, RZ ;  /* 0x000000040a0a7c24 */ /* 0x000fe4000f8e02ff */
[C---:B------:R-:W-:Y:S01]  /*2ea80*/  IMAD.WIDE.U32 R8, R11.reuse, UR4, R8 ;  /* 0x000000040b087c25 */ /* 0x040fe2000f8e0008 */
[----:B--2---:R0:W-:Y:S03]  /*2ea90*/  SYNCS.ARRIVE.TRANS64.RED.A1T0 RZ, [R3+URZ], RZ ;  /* 0x000000ff03ff79a7 */ /* 0x0041e6000810043f */
[----:B------:R-:W-:Y:S01]  /*2eaa0*/  IMAD R15, R11, UR5, R10 ;  /* 0x000000050b0f7c24 */ /* 0x000fe2000f8e020a */
[----:B------:R-:W-:Y:S01]  /*2eab0*/  ULDC.64 UR4, c[0x0][0xbd8] ;  /* 0x0002f60000047ab9 */ /* 0x000fe20000000a00 */
[----:B0-----:R-:W-:-:S02]  /*2eac0*/  SHF.R.S32.HI R3, RZ, 0x1f, R13 ;  /* 0x0000001fff037819 */ /* 0x001fc4000001140d */
[----:B------:R-:W-:-:S03]  /*2ead0*/  IMAD.IADD R9, R9, 0x1, R15 ;  /* 0x0000000109097824 */ /* 0x000fc600078e020f */
[----:B------:R-:W-:Y:S02]  /*2eae0*/  IMAD R10, R3, UR4, RZ ;  /* 0x00000004030a7c24 */ /* 0x000fe4000f8e02ff */
[----:B------:R-:W-:-:S04]  /*2eaf0*/  IMAD.WIDE.U32 R8, R13, UR4, R8 ;  /* 0x000000040d087c25 */ /* 0x000fc8000f8e0008 */
        /* <DEDUP_REMOVED lines=9> */
.L_x_4053:
[----:B------:R-:W-:Y:S01]  /*2eb90*/  IMAD.IADD R21, R84, 0x1, R194 ;  /* 0x0000000154157824 */ /* 0x000fe200078e02c2 */
[----:B------:R-:W-:Y:S04]  /*2eba0*/  BSSY B1, `(.L_x_3804) ;  /* 0x0000014000017945 */ /* 0x000fe80003800000 */
[----:B------:R-:W-:-:S13]  /*2ebb0*/  ISETP.GE.AND P0, PT, R21, R0, PT ;  /* 0x000000001500720c */ /* 0x000fda0003f06270 */
[----:B------:R-:W-:Y:S05]  /*2ebc0*/  @P0 BRA `(.L_x_3805) ;  /* 0x0000000000440947 */ /* 0x000fea0003800000 */
[----:B------:R-:W-:Y:S02]  /*2ebd0*/  ULDC UR4, c[0x0][0xbc8] ;  /* 0x0002f20000047ab9 */ /* 0x000fe40000000800 */
[----:B------:R-:W-:Y:S02]  /*2ebe0*/  ISETP.GE.AND P3, PT, R181, UR4, PT ;  /* 0x00000004b5007c0c */ /* 0x000fe4000bf66270 */
[----:B------:R-:W-:Y:S02]  /*2ebf0*/  ISETP.GE.AND P2, PT, R183, UR4, PT ;  /* 0x00000004b7007c0c */ /* 0x000fe4000bf46270 */
[----:B------:R-:W-:Y:S02]  /*2ec00*/  ISETP.GE.AND P1, PT, R182, UR4, PT ;  /* 0x00000004b6007c0c */ /* 0x000fe4000bf26270 */
[----:B------:R-:W-:-:S07]  /*2ec10*/  ISETP.GE.AND P0, PT, R188, UR4, PT ;  /* 0x00000004bc007c0c */ /* 0x000fce000bf06270 */
[-C--:B--2---:R-:W-:Y:S02]  /*2ec20*/  @!P3 LEA R8, P5, R181, R14.reuse, 0x1 ;  /* 0x0000000eb508b211 */ /* 0x084fe400078a08ff */
[-C--:B------:R-:W-:Y:S02]  /*2ec30*/  @!P2 LEA R10, P4, R183, R14.reuse, 0x1 ;  /* 0x0000000eb70aa211 */ /* 0x080fe400078808ff */
[-C--:B-1----:R-:W-:Y:S02]  /*2ec40*/  @!P3 LEA.HI.X R9, R181, R3.reuse, R202, 0x1, P5 ;  /* 0x00000003b509b211 */ /* 0x082fe400028f0cca */
[-C--:B------:R-:W-:Y:S02]  /*2ec50*/  @!P1 LEA R12, P5, R182, R14.reuse, 0x1 ;  /* 0x0000000eb60c9211 */ /* 0x080fe400078a08ff */
[----:B------:R-:W-:Y:S01]  /*2ec60*/  @!P2 LEA.HI.X R11, R183, R3, R201, 0x1, P4 ;  /* 0x00000003b70ba211 */ /* 0x000fe200020f0cc9 */
[----:B-----5:R3:W-:Y:S01]  /*2ec70*/  @!P3 ST.E.128 desc[UR42][R8.64], R4 ;  /* 0x000000040800b985 */ /* 0x0207e2000c101d2a */
[----:B------:R-:W-:-:S02]  /*2ec80*/  @!P0 LEA R14, P4, R188, R14, 0x1 ;  /* 0x0000000ebc0e8211 */ /* 0x000fc400078808ff */
[-C--:B------:R-:W-:Y:S01]  /*2ec90*/  @!P1 LEA.HI.X R13, R182, R3.reuse, R200, 0x1, P5 ;  /* 0x00000003b60d9211 */ /* 0x080fe200028f0cc8 */
[----:B------:R3:W-:Y:S01]  /*2eca0*/  @!P2 ST.E.128 desc[UR42][R10.64], R36 ;  /* 0x000000240a00a985 */ /* 0x0007e2000c101d2a */
[----:B------:R-:W-:-:S03]  /*2ecb0*/  @!P0 LEA.HI.X R15, R188, R3, R199, 0x1, P4 ;  /* 0x00000003bc0f8211 */ /* 0x000fc600020f0cc7 */
[----:B------:R3:W-:Y:S04]  /*2ecc0*/  @!P1 ST.E.128 desc[UR42][R12.64], R52 ;  /* 0x000000340c009985 */ /* 0x0007e8000c101d2a */
[----:B------:R3:W-:Y:S02]  /*2ecd0*/  @!P0 ST.E.128 desc[UR42][R14.64], R68 ;  /* 0x000000440e008985 */ /* 0x0007e4000c101d2a */
.L_x_3805:
[----:B------:R-:W-:Y:S05]  /*2ece0*/  BSYNC B1 ;  /* 0x0000000000017941 */ /* 0x000fea0003800000 */
.L_x_3804:
[----:B------:R-:W-:-:S03]  /*2ecf0*/  UMOV UR4, 0xffffffff ;  /* 0xffffffff00047882 */ /* 0x000fc60000000000 */
[----:B------:R-:W-:Y:S05]  /*2ed00*/  BRA.DIV UR4, `(.L_x_3806) ;  /* 0x000000da047c7947 */ /* 0x000fea000b800000 */
[----:B-1----:R1:W4:Y:S04]  /*2ed10*/  SHFL.IDX PT, R3, R19, 0x1, 0x181f ;  /* 0x00381f0013037f89 */ /* 0x00232800000e0000 */
[----:B--23--:R1:W2:Y:S02]  /*2ed20*/  SHFL.IDX PT, R14, R18, 0x1, 0x181f ;  /* 0x00381f00120e7f89 */ /* 0x00c2a400000e0000 */
.L_x_4057:
[----:B-----5:R-:W-:Y:S01]  /*2ed30*/  VIADD R5, R21, 0x20 ;  /* 0x0000002015057836 */ /* 0x020fe20000000000 */
        /* <DEDUP_REMOVED lines=10> */
[-C--:B----4-:R-:W-:Y:S02]  /*2ede0*/  @!P3 LEA.HI.X R5, R181, R3.reuse, R202, 0x1, P5 ;  /* 0x00000003b505b211 */ /* 0x090fe400028f0cca */
        /* <DEDUP_REMOVED lines=9> */
.L_x_3808:
[----:B------:R-:W-:Y:S05]  /*2ee80*/  BSYNC B1 ;  /* 0x0000000000017941 */ /* 0x000fea0003800000 */
.L_x_3807:
[----:B------:R-:W-:-:S03]  /*2ee90*/  UMOV UR4, 0xffffffff ;  /* 0xffffffff00047882 */ /* 0x000fc60000000000 */
[----:B------:R-:W-:Y:S05]  /*2eea0*/  BRA.DIV UR4, `(.L_x_3809) ;  /* 0x000000da045c7947 */ /* 0x000fea000b800000 */
[----:B----4-:R4:W0:Y:S04]  /*2eeb0*/  SHFL.IDX PT, R3, R19, 0x2, 0x181f ;  /* 0x00581f0013037f89 */ /* 0x01082800000e0000 */
[----:B--2---:R4:W2:Y:S02]  /*2eec0*/  SHFL.IDX PT, R14, R18, 0x2, 0x181f ;  /* 0x00581f00120e7f89 */ /* 0x0048a400000e0000 */
.L_x_4061:
[----:B---3--:R-:W-:Y:S01]  /*2eed0*/  VIADD R5, R21, 0x40 ;  /* 0x0000004015057836 */ /* 0x008fe20000000000 */
        /* <DEDUP_REMOVED lines=20> */
.L_x_3811:
[----:B------:R-:W-:Y:S05]  /*2f020*/  BSYNC B1 ;  /* 0x0000000000017941 */ /* 0x000fea0003800000 */
.L_x_3810:
[----:B------:R-:W-:-:S03]  /*2f030*/  UMOV UR4, 0xffffffff ;  /* 0xffffffff00047882 */ /* 0x000fc60000000000 */
[----:B------:R-:W-:Y:S05]  /*2f040*/  BRA.DIV UR4, `(.L_x_3812) ;  /* 0x000000da043c7947 */ /* 0x000fea000b800000 */
[----:B0-----:R0:W0:Y:S04]  /*2f050*/  SHFL.IDX PT, R3, R19, 0x3, 0x181f ;  /* 0x00781f0013037f89 */ /* 0x00102800000e0000 */
[----:B--2---:R2:W0:Y:S02]  /*2f060*/  SHFL.IDX PT, R14, R18, 0x3, 0x181f ;  /* 0x00781f00120e7f89 */ /* 0x00442400000e0000 */
.L_x_4065:
[----:B---3--:R-:W-:-:S05]  /*2f070*/  VIADD R5, R21, 0x60 ;  /* 0x0000006015057836 */ /* 0x008fca0000000000 */
[----:B------:R-:W-:-:S13]  /*2f080*/  ISETP.GE.AND P0, PT, R5, R0, PT ;  /* 0x000000000500720c */ /* 0x000fda0003f06270 */
[----:B------:R-:W-:Y:S05]  /*2f090*/  @P0 BRA `(.L_x_3813) ;  /* 0x0000002c00200947 */ /* 0x000fea0003800000 */
[----:B------:R-:W-:Y:S02]  /*2f0a0*/  ULDC UR4, c[0x0][0xbc8] ;  /* 0x0002f20000047ab9 */ /* 0x000fe40000000800 */
[----:B------:R-:W-:Y:S02]  /*2f0b0*/  ISETP.GE.AND P3, PT, R181, UR4, PT ;  /* 0x00000004b5007c0c */ /* 0x000fe4000bf66270 */
[----:B------:R-:W-:Y:S02]  /*2f0c0*/  ISETP.GE.AND P4, PT, R183, UR4, PT ;  /* 0x00000004b7007c0c */ /* 0x000fe4000bf86270 */
[----:B------:R-:W-:-:S09]  /*2f0d0*/  ISETP.GE.AND P5, PT, R182, UR4, PT ;  /* 0x00000004b6007c0c */ /* 0x000fd2000bfa6270 */
[-C--:B0-----:R-:W-:Y:S02]  /*2f0e0*/  @!P3 LEA R4, P0, R181, R14.reuse, 0x1 ;  /* 0x0000000eb504b211 */ /* 0x081fe400078008ff */
        /* <DEDUP_REMOVED lines=14> */
.L_x_3802:
[----:B------:R-:W-:Y:S01]  /*2f1d0*/  ULDC.64 UR4, c[0x0][0xc08] ;  /* 0x0003020000047ab9 */ /* 0x000fe20000000a00 */
[----:B------:R-:W1:Y:S01]  /*2f1e0*/  @P2 LDC R8, c[0x0][0xcec] ;  /* 0x00033b00ff082b82 */ /* 0x000e620000000800 */
[----:B------:R-:W-:Y:S01]  /*2f1f0*/  IMAD R10, R10, UR4, RZ ;  /* 0x000000040a0a7c24 */ /* 0x000fe2000f8e02ff */
[----:B------:R-:W-:Y:S01]  /*2f200*/  SHF.R.S32.HI R6, RZ, 0x1f, R15 ;  /* 0x0000001fff067819 */ /* 0x000fe2000001140f */
[----:B0-----:R-:W-:-:S04]  /*2f210*/  IMAD.WIDE.U32 R4, R3, UR4, RZ ;  /* 0x0000000403047c25 */ /* 0x001fc8000f8e00ff */
[----:B------:R-:W-:Y:S01]  /*2f220*/  IMAD R3, R3, UR5, R10 ;  /* 0x0000000503037c24 */ /* 0x000fe2000f8e020a */
[----:B------:R-:W0:Y:S01]  /*2f230*/  @P2 LDC R9, c[0x0][0xcf0] ;  /* 0x00033c00ff092b82 */ /* 0x000e220000000800 */
[----:B------:R-:W-:Y:S02]  /*2f240*/  ULDC.64 UR4, c[0x0][0xc38] ;  /* 0x00030e0000047ab9 */ /* 0x000fe40000000a00 */
[----:B------:R-:W-:Y:S02]  /*2f250*/  IMAD.IADD R5, R5, 0x1, R3 ;  /* 0x0000000105057824 */ /* 0x000fe400078e0203 */
[----:B------:R-:W-:Y:S02]  /*2f260*/  IMAD.MOV.U32 R3, RZ, RZ, R35 ;  /* 0x000000ffff037224 */ /* 0x000fe400078e0023 */
[----:B------:R-:W-:-:S04]  /*2f270*/  IMAD.WIDE.U32 R4, R193, UR4, R4 ;  /* 0x00000004c1047c25 */ /* 0x000fc8000f8e0004 */
[----:B------:R-:W-:Y:S01]  /*2f280*/  IMAD R5, R193, UR5, R5 ;  /* 0x00000005c1057c24 */ /* 0x000fe2000f8e0205 */
[----:B------:R-:W-:Y:S02]  /*2f290*/  ULDC.64 UR4, c[0x0][0xc40] ;  /* 0x0003100000047ab9 */ /* 0x000fe40000000a00 */
[----:B------:R-:W-:Y:S02]  /*2f2a0*/  IMAD R6, R6, UR4, RZ ;  /* 0x0000000406067c24 */ /* 0x000fe4000f8e02ff */
[----:B------:R-:W-:-:S04]  /*2f2b0*/  IMAD.WIDE.U32 R4, R15, UR4, R4 ;  /* 0x000000040f047c25 */ /* 0x000fc8000f8e0004 */
[----:B------:R-:W-:Y:S01]  /*2f2c0*/  IMAD R7, R15, UR5, R6 ;  /* 0x000000050f077c24 */ /* 0x000fe2000f8e0206 */
[----:B------:R-:W-:Y:S01]  /*2f2d0*/  ULDC.64 UR4, c[0x0][0xc48] ;  /* 0x0003120000047ab9 */ /* 0x000fe20000000a00 */
[----:B-1----:R-:W-:-:S04]  /*2f2e0*/  @P2 IMAD.HI.U32 R8, R35, R8, RZ ;  /* 0x0000000823082227 */ /* 0x002fc800078e00ff */
[----:B------:R-:W-:Y:S01]  /*2f2f0*/  IMAD.IADD R5, R5, 0x1, R7 ;  /* 0x0000000105057824 */ /* 0x000fe200078e0207 */
[----:B0-----:R-:W-:Y:S01]  /*2f300*/  @P2 SHF.R.U32.HI R3, RZ, R9, R8 ;  /* 0x00000009ff032219 */ /* 0x001fe20000011608 */
[----:B------:R-:W-:Y:S02]  /*2f310*/  VIADD R8, R2, 0x32420 ;  /* 0x0003242002087836 */ /* 0x000fe40000000000 */
[C---:B------:R-:W-:Y:S01]  /*2f320*/  IMAD.WIDE.U32 R4, R203.reuse, UR4, R4 ;  /* 0x00000004cb047c25 */ /* 0x040fe2000f8e0004 */
[--C-:B------:R-:W-:Y:S02]  /*2f330*/  SHF.R.S32.HI R6, RZ, 0x1f, R3.reuse ;  /* 0x0000001fff067819 */ /* 0x100fe40000011403 */
[----:B------:R-:W-:Y:S01]  /*2f340*/  PRMT R8, RZ, 0x654, R8 ;  /* 0x00000654ff087816 */ /* 0x000fe20000000008 */
[----:B------:R-:W-:Y:S02]  /*2f350*/  IMAD.MOV R7, RZ, RZ, -R3 ;  /* 0x000000ffff077224 */ /* 0x000fe400078e0a03 */
[----:B------:R-:W-:Y:S01]  /*2f360*/  IMAD R5, R203, UR5, R5 ;  /* 0x00000005cb057c24 */ /* 0x000fe2000f8e0205 */
[----:B------:R-:W-:Y:S01]  /*2f370*/  ULDC.64 UR4, c[0x0][0xc30] ;  /* 0x00030c0000047ab9 */ /* 0x000fe20000000a00 */
[----:B------:R-:W-:Y:S01]  /*2f380*/  IMAD R7, R12, R7, R35 ;  /* 0x000000070c077224 */ /* 0x000fe200078e0223 */
[----:B------:R0:W-:Y:S01]  /*2f390*/  SYNCS.ARRIVE.TRANS64.RED.A1T0 RZ, [R8+URZ], RZ ;  /* 0x000000ff08ff79a7 */ /* 0x0001e2000810043f */
[----:B------:R-:W-:-:S02]  /*2f3a0*/  IMAD R6, R6, UR4, RZ ;  /* 0x0000000406067c24 */ /* 0x000fc4000f8e02ff */
        /* <DEDUP_REMOVED lines=16> */
.L_x_4068:
[----:B------:R-:W-:Y:S01]  /*2f4b0*/  ISETP.GE.AND P0, PT, R37, R0, PT ;  /* 0x000000002500720c */ /* 0x000fe20003f06270 */
[----:B------:R-:W-:-:S12]  /*2f4c0*/  BSSY B1, `(.L_x_3815) ;  /* 0x00000c7000017945 */ /* 0x000fd80003800000 */
[----:B------:R-:W-:Y:S05]  /*2f4d0*/  @P0 BRA `(.L_x_3816) ;  /* 0x0000000c00140947 */ /* 0x000fea0003800000 */
[----:B------:R-:W-:Y:S01]  /*2f4e0*/  ULDC UR4, c[0x0][0xbc8] ;  /* 0x0002f20000047ab9 */ /* 0x000fe20000000800 */
[----:B------:R-:W3:Y:S01]  /*2f4f0*/  LDL R10, [R1+0x46c] ;  /* 0x00046c00010a7983 */ /* 0x000ee20000100800 */
[----:B------:R-:W-:-:S03]  /*2f500*/  ISETP.GE.AND P0, PT, R197, UR4, PT ;  /* 0x00000004c5007c0c */ /* 0x000fc6000bf06270 */
[----:B------:R-:W4:Y:S04]  /*2f510*/  LDL R28, [R1+0x468] ;  /* 0x00046800011c7983 */ /* 0x000f280000100800 */
[----:B------:R-:W5:Y:S04]  /*2f520*/  LDL R11, [R1+0x50c] ;  /* 0x00050c00010b7983 */ /* 0x000f680000100800 */
[----:B------:R-:W5:Y:S04]  /*2f530*/  LDL R27, [R1+0x464] ;  /* 0x00046400011b7983 */ /* 0x000f680000100800 */
[----:B------:R-:W4:Y:S01]  /*2f540*/  @!P0 LDL.64 R20, [R1+0x260] ;  /* 0x0002600001148983 */ /* 0x000f220000100a00 */
[----:B-1----:R-:W-:-:S03]  /*2f550*/  @!P0 IMAD.MOV.U32 R15, RZ, RZ, R5 ;  /* 0x000000ffff0f8224 */ /* 0x002fc600078e0005 */
[----:B------:R-:W5:Y:S01]  /*2f560*/  LDL R32, [R1+0x508] ;  /* 0x0005080001207983 */ /* 0x000f620000100800 */
[----:B--2---:R-:W-:-:S03]  /*2f570*/  @!P0 IMAD.WIDE R6, R197, 0x4, R14 ;  /* 0x00000004c5068825 */ /* 0x004fc600078e020e */
[----:B------:R-:W2:Y:S04]  /*2f580*/  LDL R31, [R1+0x504] ;  /* 0x00050400011f7983 */ /* 0x000ea80000100800 */
[----:B------:R-:W2:Y:S04]  /*2f590*/  LDL R24, [R1+0x500] ;  /* 0x0005000001187983 */ /* 0x000ea80000100800 */
[----:B------:R-:W2:Y:S04]  /*2f5a0*/  LDL R30, [R1+0x4fc] ;  /* 0x0004fc00011e7983 */ /* 0x000ea80000100800 */
[----:B------:R-:W2:Y:S04]  /*2f5b0*/  LDL R29, [R1+0x4f8] ;  /* 0x0004f800011d7983 */ /* 0x000ea80000100800 */
[----:B------:R-:W2:Y:S04]  /*2f5c0*/  LDL R26, [R1+0x4f4] ;  /* 0x0004f400011a7983 */ /* 0x000ea80000100800 */
[----:B------:R-:W2:Y:S01]  /*2f5d0*/  LDL R15, [R1+0x4e4] ;  /* 0x0004e400010f7983 */ /* 0x000ea20000100800 */
[----:B---3--:R-:W-:-:S03]  /*2f5e0*/  ISETP.GE.AND P1, PT, R10, UR4, PT ;  /* 0x000000040a007c0c */ /* 0x008fc6000bf26270 */
[----:B----4-:R1:W-:Y:S10]  /*2f5f0*/  @!P0 ST.E.64 desc[UR42][R6.64], R20 ;  /* 0x0000001406008985 */ /* 0x0103f4000c101b2a */
[----:B------:R-:W3:Y:S01]  /*2f600*/  @!P1 LDL.64 R8, [R1+0x270] ;  /* 0x0002700001089983 */ /* 0x000ee20000100a00 */
[----:B------:R-:W-:-:S02]  /*2f610*/  ISETP.GE.AND P0, PT, R28, UR4, PT ;  /* 0x000000041c007c0c */ /* 0x000fc4000bf06270 */
[----:B------:R-:W-:-:S04]  /*2f620*/  @!P1 LEA R12, P2, R10, R14, 0x2 ;  /* 0x0000000e0a0c9211 */ /* 0x000fc800078410ff */
[----:B-----5:R-:W-:-:S05]  /*2f630*/  @!P1 LEA.HI.X R13, R10, R5, R11, 0x2, P2 ;  /* 0x000000050a0d9211 */ /* 0x020fca00010f140b */
[----:B---3--:R3:W-:Y:S04]  /*2f640*/  @!P1 ST.E.64 desc[UR42][R12.64], R8 ;  /* 0x000000080c009985 */ /* 0x0087e8000c101b2a */
[----:B------:R-:W4:Y:S01]  /*2f650*/  @!P0 LDL.64 R10, [R1+0x280] ;  /* 0x00028000010a8983 */ /* 0x000f220000100a00 */
[----:B------:R-:W-:Y:S02]  /*2f660*/  ISETP.GE.AND P1, PT, R27, UR4, PT ;  /* 0x000000041b007c0c */ /* 0x000fe4000bf26270 */
[----:B------:R-:W-:-:S04]  /*2f670*/  @!P0 LEA R18, P2, R28, R14, 0x2 ;  /* 0x0000000e1c128211 */ /* 0x000fc800078410ff */
[----:B------:R-:W-:Y:S02]  /*2f680*/  @!P0 LEA.HI.X R19, R28, R5, R32, 0x2, P2 ;  /* 0x000000051c138211 */ /* 0x000fe400010f1420 */
[----:B------:R-:W5:Y:S04]  /*2f690*/  LDL R28, [R1+0x4f0] ;  /* 0x0004f000011c7983 */ /* 0x000f680000100800 */
[----:B------:R-:W5:Y:S04]  /*2f6a0*/  LDL R32, [R1+0x4ac] ;  /* 0x0004ac0001207983 */ /* 0x000f680000100800 */
[----:B----4-:R4:W-:Y:S04]  /*2f6b0*/  @!P0 ST.E.64 desc[UR42][R18.64], R10 ;  /* 0x0000000a12008985 */ /* 0x0109e8000c101b2a */
[----:B-1----:R-:W3:Y:S01]  /*2f6c0*/  @!P1 LDL.64 R6, [R1+0x290] ;  /* 0x0002900001069983 */ /* 0x002ee20000100a00 */
[----:B------:R-:W-:-:S02]  /*2f6d0*/  ISETP.GE.AND P0, PT, R237, UR4, PT ;  /* 0x00000004ed007c0c */ /* 0x000fc4000bf06270 */
[----:B------:R-:W-:-:S04]  /*2f6e0*/  @!P1 LEA R20, P2, R27, R14, 0x2 ;  /* 0x0000000e1b149211 */ /* 0x000fc800078410ff */
[----:B--2---:R-:W-:Y:S02]  /*2f6f0*/  @!P1 LEA.HI.X R21, R27, R5, R31, 0x2, P2 ;  /* 0x000000051b159211 */ /* 0x004fe400010f141f */
[----:B------:R-:W2:Y:S04]  /*2f700*/  LDL R27, [R1+0x4ec] ;  /* 0x0004ec00011b7983 */ /* 0x000ea80000100800 */
[----:B------:R-:W2:Y:S04]  /*2f710*/  LDL R31, [R1+0x4a8] ;  /* 0x0004a800011f7983 */ /* 0x000ea80000100800 */
[----:B---3--:R1:W-:Y:S04]  /*2f720*/  @!P1 ST.E.64 desc[UR42][R20.64], R6 ;  /* 0x0000000614009985 */ /* 0x0083e8000c101b2a */
[----:B------:R-:W3:Y:S01]  /*2f730*/  @!P0 LDL.64 R8, [R1+0x2a0] ;  /* 0x0002a00001088983 */ /* 0x000ee20000100a00 */
[----:B------:R-:W-:-:S02]  /*2f740*/  ISETP.GE.AND P1, PT, R236, UR4, PT ;  /* 0x00000004ec007c0c */ /* 0x000fc4000bf26270 */
[----:B------:R-:W-:-:S04]  /*2f750*/  @!P0 LEA R12, P2, R237, R14, 0x2 ;  /* 0x0000000eed0c8211 */ /* 0x000fc800078410ff */
[----:B------:R-:W-:Y:S02]  /*2f760*/  @!P0 LEA.HI.X R13, R237, R5, R24, 0x2, P2 ;  /* 0x00000005ed0d8211 */ /* 0x000fe400010f1418 */
[----:B------:R-:W2:Y:S04]  /*2f770*/  LDL R24, [R1+0x4e8] ;  /* 0x0004e80001187983 */ /* 0x000ea80000100800 */
[----:B---3--:R3:W-:Y:S04]  /*2f780*/  @!P0 ST.E.64 desc[UR42][R12.64], R8 ;  /* 0x000000080c008985 */ /* 0x0087e8000c101b2a */
[----:B----4-:R-:W4:Y:S01]  /*2f790*/  @!P1 LDL.64 R10, [R1+0x2b0] ;  /* 0x0002b000010a9983 */ /* 0x010f220000100a00 */
[----:B------:R-:W-:-:S02]  /*2f7a0*/  ISETP.GE.AND P0, PT, R235, UR4, PT ;  /* 0x00000004eb007c0c */ /* 0x000fc4000bf06270 */
[----:B------:R-:W-:-:S04]  /*2f7b0*/  @!P1 LEA R18, P2, R236, R14, 0x2 ;  /* 0x0000000eec129211 */ /* 0x000fc800078410ff */
[----:B------:R-:W-:Y:S02]  /*2f7c0*/  @!P1 LEA.HI.X R19, R236, R5, R30, 0x2, P2 ;  /* 0x00000005ec139211 */ /* 0x000fe400010f141e */
[----:B------:R-:W2:Y:S04]  /*2f7d0*/  LDL R30, [R1+0x4a4] ;  /* 0x0004a400011e7983 */ /* 0x000ea80000100800 */
[----:B----4-:R4:W-:Y:S04]  /*2f7e0*/  @!P1 ST.E.64 desc[UR42][R18.64], R10 ;  /* 0x0000000a12009985 */ /* 0x0109e8000c101b2a */
[----:B-1----:R-:W5:Y:S01]  /*2f7f0*/  @!P0 LDL.64 R6, [R1+0x2c0] ;  /* 0x0002c00001068983 */ /* 0x002f620000100a00 */
[----:B------:R-:W-:-:S02]  /*2f800*/  ISETP.GE.AND P1, PT, R234, UR4, PT ;  /* 0x00000004ea007c0c */ /* 0x000fc4000bf26270 */
[----:B------:R-:W-:-:S04]  /*2f810*/  @!P0 LEA R20, P2, R235, R14, 0x2 ;  /* 0x0000000eeb148211 */ /* 0x000fc800078410ff */
[----:B------:R-:W-:Y:S02]  /*2f820*/  @!P0 LEA.HI.X R21, R235, R5, R29, 0x2, P2 ;  /* 0x00000005eb158211 */ /* 0x000fe400010f141d */
[----:B------:R-:W2:Y:S04]  /*2f830*/  LDL R29, [R1+0x4e0] ;  /* 0x0004e000011d7983 */ /* 0x000ea80000100800 */
[----:B-----5:R1:W-:Y:S04]  /*2f840*/  @!P0 ST.E.64 desc[UR42][R20.64], R6 ;  /* 0x0000000614008985 */ /* 0x0203e8000c101b2a */
[----:B---3--:R-:W3:Y:S01]  /*2f850*/  @!P1 LDL.64 R8, [R1+0x2d0] ;  /* 0x0002d00001089983 */ /* 0x008ee20000100a00 */
[----:B------:R-:W-:-:S02]  /*2f860*/  ISETP.GE.AND P0, PT, R233, UR4, PT ;  /* 0x00000004e9007c0c */ /* 0x000fc4000bf06270 */
[----:B------:R-:W-:-:S04]  /*2f870*/  @!P1 LEA R12, P2, R234, R14, 0x2 ;  /* 0x0000000eea0c9211 */ /* 0x000fc800078410ff */
[----:B------:R-:W-:Y:S02]  /*2f880*/  @!P1 LEA.HI.X R13, R234, R5, R26, 0x2, P2 ;  /* 0x00000005ea0d9211 */ /* 0x000fe400010f141a */
[----:B------:R-:W5:Y:S04]  /*2f890*/  LDL R26, [R1+0x4dc] ;  /* 0x0004dc00011a7983 */ /* 0x000f680000100800 */
[----:B---3--:R3:W-:Y:S04]  /*2f8a0*/  @!P1 ST.E.64 desc[UR42][R12.64], R8 ;  /* 0x000000080c009985 */ /* 0x0087e8000c101b2a */
[----:B----4-:R-:W4:Y:S01]  /*2f8b0*/  @!P0 LDL.64 R10, [R1+0x2e0] ;  /* 0x0002e000010a8983 */ /* 0x010f220000100a00 */
[----:B------:R-:W-:-:S02]  /*2f8c0*/  ISETP.GE.AND P1, PT, R226, UR4, PT ;  /* 0x00000004e2007c0c */ /* 0x000fc4000bf26270 */
[----:B------:R-:W-:-:S04]  /*2f8d0*/  @!P0 LEA R18, P2, R233, R14, 0x2 ;  /* 0x0000000ee9128211 */ /* 0x000fc800078410ff */
[----:B------:R-:W-:Y:S02]  /*2f8e0*/  @!P0 LEA.HI.X R19, R233, R5, R28, 0x2, P2 ;  /* 0x00000005e9138211 */ /* 0x000fe400010f141c */
[----:B------:R-:W5:Y:S04]  /*2f8f0*/  LDL R28, [R1+0x4d8] ;  /* 0x0004d800011c7983 */ /* 0x000f680000100800 */
[----:B----4-:R4:W-:Y:S04]  /*2f900*/  @!P0 ST.E.64 desc[UR42][R18.64], R10 ;  /* 0x0000000a12008985 */ /* 0x0109e8000c101b2a */
[----:B-1----:R-:W3:Y:S01]  /*2f910*/  @!P1 LDL.64 R6, [R1+0x2f0] ;  /* 0x0002f00001069983 */ /* 0x002ee20000100a00 */
[----:B------:R-:W-:-:S02]  /*2f920*/  ISETP.GE.AND P0, PT, R225, UR4, PT ;  /* 0x00000004e1007c0c */ /* 0x000fc4000bf06270 */
[----:B------:R-:W-:-:S04]  /*2f930*/  @!P1 LEA R20, P2, R226, R14, 0x2 ;  /* 0x0000000ee2149211 */ /* 0x000fc800078410ff */
[----:B--2---:R-:W-:Y:S02]  /*2f940*/  @!P1 LEA.HI.X R21, R226, R5, R27, 0x2, P2 ;  /* 0x00000005e2159211 */ /* 0x004fe400010f141b */
        /* <DEDUP_REMOVED lines=86> */
[----:B-1----:R-:W3:Y:S01]  /*2feb0*/  @!P0 LDL.64 R6, [R1+0x3e0] ;  /* 0x0003e00001068983 */ /* 0x002ee20000100a00 */
[----:B------:R-:W-:-:S02]  /*2fec0*/  ISETP.GE.AND P1, PT, R210, UR4, PT ;  /* 0x00000004d2007c0c */ /* 0x000fc4000bf26270 */
[----:B------:R-:W-:-:S04]  /*2fed0*/  @!P0 LEA R20, P2, R211, R14, 0x2 ;  /* 0x0000000ed3148211 */ /* 0x000fc800078410ff */
[----:B-----5:R-:W-:Y:S02]  /*2fee0*/  @!P0 LEA.HI.X R21, R211, R5, R26, 0x2, P2 ;  /* 0x00000005d3158211 */ /* 0x020fe400010f141a */
[----:B------:R-:W5:Y:S04]  /*2fef0*/  LDL R26, [R1+0x494] ;  /* 0x00049400011a7983 */ /* 0x000f680000100800 */
[----:B---3--:R1:W-:Y:S04]  /*2ff00*/  @!P0 ST.E.64 desc[UR42][R20.64], R6 ;  /* 0x0000000614008985 */ /* 0x0083e8000c101b2a */
[----:B------:R-:W3:Y:S01]  /*2ff10*/  @!P1 LDL.64 R8, [R1+0x3f0] ;  /* 0x0003f00001089983 */ /* 0x000ee20000100a00 */
[----:B------:R-:W-:-:S02]  /*2ff20*/  ISETP.GE.AND P0, PT, R209, UR4, PT ;  /* 0x00000004d1007c0c */ /* 0x000fc4000bf06270 */
[----:B------:R-:W-:-:S04]  /*2ff30*/  @!P1 LEA R12, P2, R210, R14, 0x2 ;  /* 0x0000000ed20c9211 */ /* 0x000fc800078410ff */
[----:B------:R-:W-:-:S05]  /*2ff40*/  @!P1 LEA.HI.X R13, R210, R5, R32, 0x2, P2 ;  /* 0x00000005d20d9211 */ /* 0x000fca00010f1420 */
[----:B---3--:R3:W-:Y:S04]  /*2ff50*/  @!P1 ST.E.64 desc[UR42][R12.64], R8 ;  /* 0x000000080c009985 */ /* 0x0087e8000c101b2a */
[----:B----4-:R-:W4:Y:S01]  /*2ff60*/  @!P0 LDL.64 R10, [R1+0x400] ;  /* 0x00040000010a8983 */ /* 0x010f220000100a00 */
[----:B------:R-:W-:Y:S02]  /*2ff70*/  ISETP.GE.AND P1, PT, R208, UR4, PT ;  /* 0x00000004d0007c0c */ /* 0x000fe4000bf26270 */
[----:B------:R-:W-:-:S04]  /*2ff80*/  @!P0 LEA R18, P2, R209, R14, 0x2 ;  /* 0x0000000ed1128211 */ /* 0x000fc800078410ff */
[----:B------:R-:W-:-:S05]  /*2ff90*/  @!P0 LEA.HI.X R19, R209, R5, R31, 0x2, P2 ;  /* 0x00000005d1138211 */ /* 0x000fca00010f141f */
[----:B----4-:R4:W-:Y:S04]  /*2ffa0*/  @!P0 ST.E.64 desc[UR42][R18.64], R10 ;  /* 0x0000000a12008985 */ /* 0x0109e8000c101b2a */
[----:B-1----:R-:W2:Y:S01]  /*2ffb0*/  @!P1 LDL.64 R6, [R1+0x410] ;  /* 0x0004100001069983 */ /* 0x002ea20000100a00 */
[----:B------:R-:W-:Y:S02]  /*2ffc0*/  ISETP.GE.AND P0, PT, R207, UR4, PT ;  /* 0x00000004cf007c0c */ /* 0x000fe4000bf06270 */
[----:B------:R-:W-:-:S04]  /*2ffd0*/  @!P1 LEA R20, P2, R208, R14, 0x2 ;  /* 0x0000000ed0149211 */ /* 0x000fc800078410ff */
[----:B------:R-:W-:-:S05]  /*2ffe0*/  @!P1 LEA.HI.X R21, R208, R5, R30, 0x2, P2 ;  /* 0x00000005d0159211 */ /* 0x000fca00010f141e */
[----:B--2---:R1:W-:Y:S04]  /*2fff0*/  @!P1 ST.E.64 desc[UR42][R20.64], R6 ;  /* 0x0000000614009985 */ /* 0x0043e8000c101b2a */
[----:B---3--:R-:W2:Y:S01]  /*30000*/  @!P0 LDL.64 R8, [R1+0x420] ;  /* 0x0004200001088983 */ /* 0x008ea20000100a00 */
[----:B------:R-:W-:Y:S02]  /*30010*/  ISETP.GE.AND P1, PT, R206, UR4, PT ;  /* 0x00000004ce007c0c */ /* 0x000fe4000bf26270 */
[----:B------:R-:W-:-:S04]  /*30020*/  @!P0 LEA R12, P2, R207, R14, 0x2 ;  /* 0x0000000ecf0c8211 */ /* 0x000fc800078410ff */
[----:B------:R-:W-:-:S05]  /*30030*/  @!P0 LEA.HI.X R13, R207, R5, R29, 0x2, P2 ;  /* 0x00000005cf0d8211 */ /* 0x000fca00010f141d */
[----:B--2---:R2:W-:Y:S04]  /*30040*/  @!P0 ST.E.64 desc[UR42][R12.64], R8 ;  /* 0x000000080c008985 */ /* 0x0045e8000c101b2a */
[----:B----4-:R-:W3:Y:S01]  /*30050*/  @!P1 LDL.64 R10, [R1+0x430] ;  /* 0x00043000010a9983 */ /* 0x010ee20000100a00 */
[----:B------:R-:W-:Y:S02]  /*30060*/  ISETP.GE.AND P0, PT, R15, UR4, PT ;  /* 0x000000040f007c0c */ /* 0x000fe4000bf06270 */
[----:B------:R-:W-:-:S04]  /*30070*/  @!P1 LEA R18, P2, R206, R14, 0x2 ;  /* 0x0000000ece129211 */ /* 0x000fc800078410ff */
[----:B------:R-:W-:-:S05]  /*30080*/  @!P1 LEA.HI.X R19, R206, R5, R28, 0x2, P2 ;  /* 0x00000005ce139211 */ /* 0x000fca00010f141c */
[----:B---3--:R3:W-:Y:S04]  /*30090*/  @!P1 ST.E.64 desc[UR42][R18.64], R10 ;  /* 0x0000000a12009985 */ /* 0x0087e8000c101b2a */
[----:B-1----:R-:W4:Y:S01]  /*300a0*/  @!P0 LDL.64 R6, [R1+0x440] ;  /* 0x0004400001068983 */ /* 0x002f220000100a00 */
[----:B------:R-:W-:Y:S02]  /*300b0*/  ISETP.GE.AND P1, PT, R24, UR4, PT ;  /* 0x0000000418007c0c */ /* 0x000fe4000bf26270 */
[----:B------:R-:W-:-:S04]  /*300c0*/  @!P0 LEA R20, P2, R15, R14, 0x2 ;  /* 0x0000000e0f148211 */ /* 0x000fc800078410ff */
[----:B------:R-:W-:-:S05]  /*300d0*/  @!P0 LEA.HI.X R21, R15, R5, R27, 0x2, P2 ;  /* 0x000000050f158211 */ /* 0x000fca00010f141b */
[----:B----4-:R3:W-:Y:S04]  /*300e0*/  @!P0 ST.E.64 desc[UR42][R20.64], R6 ;  /* 0x0000000614008985 */ /* 0x0107e8000c101b2a */
[----:B--2---:R-:W2:Y:S01]  /*300f0*/  @!P1 LDL.64 R8, [R1+0x450] ;  /* 0x0004500001089983 */ /* 0x004ea20000100a00 */
[----:B------:R-:W-:-:S04]  /*30100*/  @!P1 LEA R14, P0, R24, R14, 0x2 ;  /* 0x0000000e180e9211 */ /* 0x000fc800078010ff */
[----:B-----5:R-:W-:-:S05]  /*30110*/  @!P1 LEA.HI.X R15, R24, R5, R26, 0x2, P0 ;  /* 0x00000005180f9211 */ /* 0x020fca00000f141a */
[----:B--2---:R3:W-:Y:S04]  /*30120*/  @!P1 ST.E.64 desc[UR42][R14.64], R8 ;  /* 0x000000080e009985 */ /* 0x0047e8000c101b2a */
.L_x_3816:
[----:B------:R-:W-:Y:S05]  /*30130*/  BSYNC B1 ;  /* 0x0000000000017941 */ /* 0x000fea0003800000 */
.L_x_3815:
[----:B------:R-:W-:-:S03]  /*30140*/  UMOV UR4, 0xffffffff ;  /* 0xffffffff00047882 */ /* 0x000fc60000000000 */
[----:B------:R-:W-:Y:S05]  /*30150*/  BRA.DIV UR4, `(.L_x_3817) ;  /* 0x000000ca04747947 */ /* 0x000fea000b800000 */
[----:B-1----:R1:W4:Y:S04]  /*30160*/  SHFL.IDX PT, R5, R4, 0x1, 0x1c1f ;  /* 0x003c1f0004057f89 */ /* 0x00232800000e0000 */
[----:B--23--:R1:W2:Y:S02]  /*30170*/  SHFL.IDX PT, R14, R3, 0x1, 0x1c1f ;  /* 0x003c1f00030e7f89 */ /* 0x00c2a400000e0000 */
.L_x_4072:
[----:B------:R-:W-:-:S13]  /*30180*/  ISETP.GE.AND P0, PT, R25, R0, PT ;  /* 0x000000001900720c */ /* 0x000fda0003f06270 */
[----:B------:R-:W-:Y:S05]  /*30190*/  @P0 BRA `(.L_x_3813) ;  /* 0x0000001800e00947 */ /* 0x000fea0003800000 */
[----:B------:R-:W3:Y:S01]  /*301a0*/  LDC R0, c[0x0][0xbc8] ;  /* 0x0002f200ff007b82 */ /* 0x000ee20000000800 */
[----:B------:R-:W5:Y:S04]  /*301b0*/  LDL R49, [R1+0x46c] ;  /* 0x00046c0001317983 */ /* 0x000f680000100800 */
[----:B------:R-:W5:Y:S04]  /*301c0*/  LDL R53, [R1+0x468] ;  /* 0x0004680001357983 */ /* 0x000f680000100800 */
[----:B------:R-:W5:Y:S04]  /*301d0*/  LDL R50, [R1+0x50c] ;  /* 0x00050c0001327983 */ /* 0x000f680000100800 */
[----:B------:R-:W5:Y:S04]  /*301e0*/  LDL R45, [R1+0x4fc] ;  /* 0x0004fc00012d7983 */ /* 0x000f680000100800 */
[----:B------:R-:W5:Y:S04]  /*301f0*/  LDL R42, [R1+0x4ec] ;  /* 0x0004ec00012a7983 */ /* 0x000f680000100800 */
[----:B------:R-:W5:Y:S01]  /*30200*/  LDL R46, [R1+0x500] ;  /* 0x00050000012e7983 */ /* 0x000f620000100800 */
[----:B---3--:R-:W-:-:S03]  /*30210*/  ISETP.GE.AND P0, PT, R197, R0, PT ;  /* 0x00000000c500720c */ /* 0x008fc60003f06270 */
[----:B------:R-:W3:Y:S04]  /*30220*/  LDL R40, [R1+0x4e0] ;  /* 0x0004e00001287983 */ /* 0x000ee80000100800 */
[----:B------:R-:W3:Y:S04]  /*30230*/  LDL R10, [R1+0x4f0] ;  /* 0x0004f000010a7983 */ /* 0x000ee80000100800 */
[----:B------:R-:W3:Y:S04]  /*30240*/  LDL R11, [R1+0x4d8] ;  /* 0x0004d800010b7983 */ /* 0x000ee80000100800 */
[----:B------:R-:W3:Y:S01]  /*30250*/  @!P0 LDL.64 R20, [R1+0x268] ;  /* 0x0002680001148983 */ /* 0x000ee20000100a00 */
[----:B012---:R-:W-:-:S03]  /*30260*/  @!P0 IMAD.MOV.U32 R4, RZ, RZ, R14 ;  /* 0x000000ffff048224 */ /* 0x007fc600078e000e */
[----:B------:R-:W2:Y:S01]  /*30270*/  LDL R51, [R1+0x464] ;  /* 0x0004640001337983 */ /* 0x000ea20000100800 */
[----:B----4-:R-:W-:-:S03]  /*30280*/  @!P0 IMAD.WIDE R6, R197, 0x4, R4 ;  /* 0x00000004c5068825 */ /* 0x010fc600078e0204 */
        /* <DEDUP_REMOVED lines=23> */
[----:B------:R-:W4:Y:S01]  /*30400*/  LDL R3, [R1+0x470] ;  /* 0x0004700001037983 */ /* 0x000f220000100800 */
[----:B-----5:R-:W-:-:S03]  /*30410*/  ISETP.GE.AND P1, PT, R49, R0, PT ;  /* 0x000000003100720c */ /* 0x020fc60003f26270 */
[----:B---3--:R0:W-:Y:S10]  /*30420*/  @!P0 ST.E.64 desc[UR42][R6.64], R20 ;  /* 0x0000001406008985 */ /* 0x0081f4000c101b2a */
[----:B------:R-:W3:Y:S01]  /*30430*/  @!P1 LDL.64 R8, [R1+0x278] ;  /* 0x0002780001089983 */ /* 0x000ee20000100a00 */
[----:B------:R-:W-:-:S02]  /*30440*/  ISETP.GE.AND P2, PT, R53, R0, PT ;  /* 0x000000003500720c */ /* 0x000fc40003f46270 */
[----:B------:R-:W-:-:S04]  /*30450*/  @!P1 LEA R12, P0, R49, R14, 0x2 ;  /* 0x0000000e310c9211 */ /* 0x000fc800078010ff */
[----:B------:R-:W-:Y:S01]  /*30460*/  @!P1 LEA.HI.X R13, R49, R5, R50, 0x2, P0 ;  /* 0x00000005310d9211 */ /* 0x000fe200000f1432 */
[----:B------:R-:W-:Y:S02]  /*30470*/  IMAD.MOV.U32 R49, RZ, RZ, R45 ;  /* 0x000000ffff317224 */ /* 0x000fe400078e002d */
[----:B------:R-:W-:Y:S02]  /*30480*/  IMAD.MOV.U32 R45, RZ, RZ, R42 ;  /* 0x000000ffff2d7224 */ /* 0x000fe400078e002a */
[----:B------:R-:W-:Y:S02]  /*30490*/  IMAD.MOV.U32 R50, RZ, RZ, R46 ;  /* 0x000000ffff327224 */ /* 0x000fe400078e002e */
[----:B------:R-:W-:Y:S02]  /*304a0*/  IMAD.MOV.U32 R42, RZ, RZ, R40 ;  /* 0x000000ffff2a7224 */ /* 0x000fe400078e0028 */
[----:B------:R-:W-:Y:S02]  /*304b0*/  IMAD.MOV.U32 R40, RZ, RZ, R11 ;  /* 0x000000ffff287224 */ /* 0x000fe400078e000b */
[----:B------:R-:W-:Y:S01]  /*304c0*/  IMAD.MOV.U32 R46, RZ, RZ, R10 ;  /* 0x000000ffff2e7224 */ /* 0x000fe200078e000a */
[----:B---3--:R1:W-:Y:S04]  /*304d0*/  @!P1 ST.E.64 desc[UR42][R12.64], R8 ;  /* 0x000000080c009985 */ /* 0x0083e8000c101b2a */
[----:B------:R-:W3:Y:S01]  /*304e0*/  @!P2 LDL.64 R10, [R1+0x288] ;  /* 0x00028800010aa983 */ /* 0x000ee20000100a00 */
[----:B--2---:R-:W-:Y:S01]  /*304f0*/  ISETP.GE.AND P1, PT, R51, R0, PT ;  /* 0x000000003300720c */ /* 0x004fe20003f26270 */
[----:B----4-:R-:W-:-:S02]  /*30500*/  IMAD.MOV.U32 R54, RZ, RZ, R48 ;  /* 0x000000ffff367224 */ /* 0x010fc400078e0030 */
[----:B------:R-:W-:Y:S01]  /*30510*/  IMAD.MOV.U32 R48, RZ, RZ, R18 ;  /* 0x000000ffff307224 */ /* 0x000fe200078e0012 */
[C---:B------:R-:W-:Y:S01]  /*30520*/  @!P2 LEA R18, P0, R53.reuse, R14, 0x2 ;  /* 0x0000000e3512a211 */ /* 0x040fe200078010ff */
[----:B------:R-:W-:Y:S02]  /*30530*/  IMAD.MOV.U32 R52, RZ, RZ, R47 ;  /* 0x000000ffff347224 */ /* 0x000fe400078e002f */
[----:B------:R-:W-:Y:S02]  /*30540*/  IMAD.MOV.U32 R47, RZ, RZ, R43 ;  /* 0x000000ffff2f7224 */ /* 0x000fe400078e002b */
[----:B------:R-:W-:Y:S02]  /*30550*/  IMAD.MOV.U32 R43, RZ, RZ, R36 ;  /* 0x000000ffff2b7224 */ /* 0x000fe400078e0024 */
[----:B------:R-:W-:Y:S01]  /*30560*/  IMAD.MOV.U32 R36, RZ, RZ, R19 ;  /* 0x000000ffff247224 */ /* 0x000fe200078e0013 */
[----:B------:R-:W-:-:S05]  /*30570*/  @!P2 LEA.HI.X R19, R53, R5, R54, 0x2, P0 ;  /* 0x000000053513a211 */ /* 0x000fca00000f1436 */
[----:B---3--:R2:W-:Y:S04]  /*30580*/  @!P2 ST.E.64 desc[UR42][R18.64], R10 ;  /* 0x0000000a1200a985 */ /* 0x0085e8000c101b2a */
        /* <DEDUP_REMOVED lines=132> */
[----:B------:R-:W-:Y:S02]  /*30dd0*/  @!P1 LEA.HI.X R19, R206, R5, R24, 0x2, P0 ;  /* 0x00000005ce139211 */ /* 0x000fe400000f1418 */
[-C--:B------:R-:W-:Y:S01]  /*30de0*/  ISETP.GE.AND P0, PT, R15, R0.reuse, PT ;  /* 0x000000000f00720c */ /* 0x080fe20003f06270 */
[----:B------:R-:W-:Y:S02]  /*30df0*/  BSSY B1, `(.L_x_3818) ;  /* 0x0000009000017945 */ /* 0x000fe40003800000 */
[----:B--2---:R0:W-:Y:S01]  /*30e00*/  @!P1 ST.E.64 desc[UR42][R18.64], R10 ;  /* 0x0000000a12009985 */ /* 0x0041e2000c101b2a */
[----:B------:R-:W-:-:S09]  /*30e10*/  ISETP.GE.AND P1, PT, R3, R0, PT ;  /* 0x000000000300720c */ /* 0x000fd20003f26270 */
[----:B------:R-:W-:Y:S05]  /*30e20*/  @P0 BRA `(.L_x_3819) ;  /* 0x0000000000140947 */ /* 0x000fea0003800000 */
[----:B------:R-:W2:Y:S04]  /*30e30*/  LDL R24, [R1+0x498] ;  /* 0x0004980001187983 */ /* 0x000ea80000100800 */
[----:B0-----:R-:W3:Y:S01]  /*30e40*/  LDL.64 R8, [R1+0x448] ;  /* 0x0004480001087983 */ /* 0x001ee20000100a00 */
[----:B------:R-:W-:-:S04]  /*30e50*/  LEA R6, P0, R15, R14, 0x2 ;  /* 0x0000000e0f067211 */ /* 0x000fc800078010ff */
[----:B--2---:R-:W-:-:S05]  /*30e60*/  LEA.HI.X R7, R15, R5, R24, 0x2, P0 ;  /* 0x000000050f077211 */ /* 0x004fca00000f1418 */
[----:B---3--:R1:W-:Y:S04]  /*30e70*/  ST.E.64 desc[UR42][R6.64], R8 ;  /* 0x0000000806007985 */ /* 0x0083e8000c101b2a */
.L_x_3819:
[----:B------:R-:W-:Y:S05]  /*30e80*/  BSYNC B1 ;  /* 0x0000000000017941 */ /* 0x000fea0003800000 */
.L_x_3818:
[----:B------:R-:W-:Y:S05]  /*30e90*/  @P1 BRA `(.L_x_3813) ;  /* 0x0000000c00a01947 */ /* 0x000fea0003800000 */
[----:B------:R-:W2:Y:S04]  /*30ea0*/  LDL R0, [R1+0x494] ;  /* 0x0004940001007983 */ /* 0x000ea80000100800 */
[----:B01----:R-:W3:Y:S01]  /*30eb0*/  LDL.64 R6, [R1+0x458] ;  /* 0x0004580001067983 */ /* 0x003ee20000100a00 */
[----:B------:R-:W-:-:S04]  /*30ec0*/  LEA R14, P0, R3, R14, 0x2 ;  /* 0x0000000e030e7211 */ /* 0x000fc800078010ff */
[----:B--2---:R-:W-:-:S05]  /*30ed0*/  LEA.HI.X R15, R3, R5, R0, 0x2, P0 ;  /* 0x00000005030f7211 */ /* 0x004fca00000f1400 */
[----:B---3--:R3:W-:Y:S01]  /*30ee0*/  ST.E.64 desc[UR42][R14.64], R6 ;  /* 0x000000060e007985 */ /* 0x0087e2000c101b2a */
[----:B------:R-:W-:Y:S05]  /*30ef0*/  BRA `(.L_x_3813) ;  /* 0x0000000c00887947 */ /* 0x000fea0003800000 */
.L_x_3800:
[----:B------:R-:W-:Y:S01]  /*30f00*/  ULDC.64 UR4, c[0x0][0xd08] ;  /* 0x0003420000047ab9 */ /* 0x000fe20000000a00 */
[----:B------:R-:W2:Y:S01]  /*30f10*/  LDC.64 R4, c[0x0][0xd00] ;  /* 0x00034000ff047b82 */ /* 0x000ea20000000a00 */
[----:B------:R-:W-:Y:S01]  /*30f20*/  ISETP.NE.U32.AND P0, PT, RZ, UR4, PT ;  /* 0x00000004ff007c0c */ /* 0x000fe2000bf05070 */
[----:B------:R-:W3:Y:S01]  /*30f30*/  LDL R0, [R1+0x480] ;  /* 0x0004800001007983 */ /* 0x000ee20000100800 */
[----:B------:R-:W-:Y:S02]  /*30f40*/  IMAD.MOV.U32 R3, RZ, RZ, RZ ;  /* 0x000000ffff037224 */ /* 0x000fe400078e00ff */
[----:B------:R-:W-:Y:S01]  /*30f50*/  ISETP.NE.AND.EX P1, PT, RZ, UR5, PT, P0 ;  /* 0x00000005ff007c0c */ /* 0x000fe2000bf25300 */
[----:B------:R-:W-:Y:S02]  /*30f60*/  ULDC.64 UR4, c[0x0][0xd00] ;  /* 0x0003400000047ab9 */ /* 0x000fe40000000a00 */
[----:B------:R-:W-:-:S04]  /*30f70*/  ISETP.NE.U32.AND P0, PT, RZ, UR4, PT ;  /* 0x00000004ff007c0c */ /* 0x000fc8000bf05070 */
[----:B------:R-:W-:-:S06]  /*30f80*/  ISETP.NE.AND.EX P0, PT, RZ, UR5, PT, P0 ;  /* 0x00000005ff007c0c */ /* 0x000fcc000bf05300 */
[----:B------:R-:W4:Y:S01]  /*30f90*/  @P1 LDC.64 R6, c[0x0][0xd08] ;  /* 0x00034200ff061b82 */ /* 0x000f220000000a00 */
[----:B------:R-:W-:Y:S02]  /*30fa0*/  ULDC UR4, c[0x0][0xb88] ;  /* 0x0002e20000047ab9 */ /* 0x000fe40000000800 */
[----:B------:R-:W-:Y:S02]  /*30fb0*/  IMAD.U32 R18, RZ, RZ, UR4 ;  /* 0x00000004ff127e24 */ /* 0x000fe4000f8e00ff */
[----:B--2---:R-:W-:-:S05]  /*30fc0*/  IMAD.WIDE R4, R198, 0x4, R4 ;  /* 0x00000004c6047825 */ /* 0x004fca00078e0204 */
[----:B------:R2:W5:Y:S01]  /*30fd0*/  @P0 LDG.E R3, desc[UR42][R4.64] ;  /* 0x0000002a04030981 */ /* 0x000562000c1e1900 */
[----:B----4-:R-:W-:-:S05]  /*30fe0*/  @P1 IMAD.WIDE R6, R198, 0x4, R6 ;  /* 0x00000004c6061825 */ /* 0x010fca00078e0206 */
[----:B------:R2:W5:Y:S01]  /*30ff0*/  @P1 LDG.E R18, desc[UR42][R6.64] ;  /* 0x0000002a06121981 */ /* 0x000562000c1e1900 */
[----:B------:R-:W-:Y:S02]  /*31000*/  ISETP.NE.AND P2, PT, R195, RZ, PT ;  /* 0x000000ffc300720c */ /* 0x000fe40003f45270 */
[----:B------:R-:W-:-:S11]  /*31010*/  SHF.R.S32.HI R26, RZ, 0x1f, R198 ;  /* 0x0000001fff1a7819 */ /* 0x000fd600000114c6 */
[----:B------:R-:W4:Y:S02]  /*31020*/  @!P2 LDC R195, c[0x0][0xbd4] ;  /* 0x0002f500ffc3ab82 */ /* 0x000f240000000800 */
[----:B----4-:R-:W-:Y:S02]  /*31030*/  ISETP.GT.AND P2, PT, R195, 0x1, PT ;  /* 0x00000001c300780c */ /* 0x010fe40003f44270 */
[----:B---3--:R-:W-:Y:S01]  /*31040*/  ISETP.GT.AND P3, PT, R0, 0x7f, PT ;  /* 0x0000007f0000780c */ /* 0x008fe20003f64270 */
[----:B--2---:R-:W-:-:S12]  /*31050*/  @P1 BRA `(.L_x_3820) ;  /* 0x0000000000101947 */ /* 0x004fd80003800000 */
[----:B------:R-:W-:Y:S05]  /*31060*/  @!P0 BRA `(.L_x_3820) ;  /* 0x00000000000c8947 */ /* 0x000fea0003800000 */
[----:B------:R-:W2:Y:S04]  /*31070*/  LDG.E R7, desc[UR42][R4.64] ;  /* 0x0000002a04077981 */ /* 0x000ea8000c1e1900 */
[----:B-----5:R-:W2:Y:S02]  /*31080*/  LDG.E R18, desc[UR42][R4.64+0x4] ;  /* 0x0000042a04127981 */ /* 0x020ea4000c1e1900 */
[----:B--2---:R-:W-:-:S07]  /*31090*/  IMAD.IADD R18, R18, 0x1, -R7 ;  /* 0x0000000112127824 */ /* 0x004fce00078e0a07 */
.L_x_3820:
[----:B------:R-:W-:Y:S01]  /*310a0*/  BSSY B1, `(.L_x_3821) ;  /* 0x0000036000017945 */ /* 0x000fe20003800000 */
[----:B------:R-:W-:Y:S02]  /*310b0*/  SEL R25, R198, RZ, !P0 ;  /* 0x000000ffc6197207 */ /* 0x000fe40004000000 */
[----:B------:R-:W-:Y:S02]  /*310c0*/  SEL R26, R26, RZ, !P0 ;  /* 0x000000ff1a1a7207 */ /* 0x000fe40004000000 */
[----:B-----5:R-:W-:Y:S01]  /*310d0*/  SHF.R.S32.HI R24, RZ, 0x1f, R3 ;  /* 0x0000001fff187819 */ /* 0x020fe20000011403 */
[----:B------:R-:W-:Y:S06]  /*310e0*/  @P3 BRA `(.L_x_3822) ;  /* 0x0000000000c43947 */ /* 0x000fec0003800000 */
[----:B------:R-:W2:Y:S01]  /*310f0*/  S2R R4, SR_TID.X ;  /* 0x0000000000047919 */ /* 0x000ea20000002100 */
[----:B------:R-:W3:Y:S02]  /*31100*/  LDC R29, c[0x0][0xce8] ;  /* 0x00033a00ff1d7b82 */ /* 0x000ee40000000800 */
[----:B---3--:R-:W-:Y:S01]  /*31110*/  IMAD R0, R18, R29, RZ ;  /* 0x0000001d12007224 */ /* 0x008fe200078e02ff */
[----:B--2---:R-:W-:-:S04]  /*31120*/  IADD3 R27, R194, -0x80, R4 ;  /* 0xffffff80c21b7810 */ /* 0x004fc80007ffe004 */
[----:B------:R-:W-:-:S13]  /*31130*/  ISETP.GE.AND P0, PT, R27, R0, PT ;  /* 0x000000001b00720c */ /* 0x000fda0003f06270 */
[----:B------:R-:W-:Y:S05]  /*31140*/  @P0 BRA `(.L_x_3822) ;  /* 0x0000000000ac0947 */ /* 0x000fea0003800000 */
[----:B------:R-:W-:Y:S01]  /*31150*/  IMAD.MOV.U32 R20, RZ, RZ, 0xab8 ;  /* 0x00000ab8ff147424 */ /* 0x000fe200078e00ff */
[----:B------:R-:W-:Y:S01]  /*31160*/  ISETP.GT.AND P0, PT, R195, 0x1, PT ;  /* 0x00000001c300780c */ /* 0x000fe20003f04270 */
[----:B------:R-:W2:Y:S01]  /*31170*/  LDC.64 R4, c[0x0][0xca8] ;  /* 0x00032a00ff047b82 */ /* 0x000ea20000000a00 */
[----:B------:R-:W-:Y:S01]  /*31180*/  ISETP.NE.AND P1, PT, R29, 0x1, PT ;  /* 0x000000011d00780c */ /* 0x000fe20003f25270 */
[----:B------:R-:W-:Y:S01]  /*31190*/  IMAD.MOV.U32 R19, RZ, RZ, R27 ;  /* 0x000000ffff137224 */ /* 0x000fe200078e001b */
[----:B------:R-:W-:Y:S02]  /*311a0*/  SEL R20, R20, 0xa78, P0 ;  /* 0x00000a7814147807 */ /* 0x000fe40000000000 */
[----:B------:R-:W-:-:S03]  /*311b0*/  SEL R203, R203, RZ, P0 ;  /* 0x000000ffcbcb7207 */ /* 0x000fc60000000000 */
[----:B------:R-:W3:Y:S08]  /*311c0*/  LDC.64 R10, c[0x0][R20+0x220] ;  /* 0x00008800140a7b82 */ /* 0x000ef00000000a00 */
[----:B------:R-:W4:Y:S08]  /*311d0*/  LDC.64 R14, c[0x0][R20+0x218] ;  /* 0x00008600140e7b82 */ /* 0x000f300000000a00 */
[----:B------:R-:W5:Y:S08]  /*311e0*/  LDC.64 R8, c[0x0][R20+0x228] ;  /* 0x00008a0014087b82 */ /* 0x000f700000000a00 */
[----:B------:R-:W0:Y:S08]  /*311f0*/  LDC.64 R6, c[0x0][R20+0x210] ;  /* 0x0000840014067b82 */ /* 0x000e300000000a00 */
[----:B------:R-:W1:Y:S08]  /*31200*/  @P1 LDC R0, c[0x0][0xcec] ;  /* 0x00033b00ff001b82 */ /* 0x000e700000000800 */
[----:B------:R-:W5:Y:S01]  /*31210*/  @P1 LDC R31, c[0x0][0xcf0] ;  /* 0x00033c00ff1f1b82 */ /* 0x000f620000000800 */
[----:B---3--:R-:W-:-:S07]  /*31220*/  IMAD R11, R11, R25, RZ ;  /* 0x000000190b0b7224 */ /* 0x008fce00078e02ff */
[----:B--2---:R-:W2:Y:S01]  /*31230*/  @!P0 LDC R4, c[0x0][0xc50] ;  /* 0x00031400ff048b82 */ /* 0x004ea20000000800 */
[----:B------:R-:W-:-:S04]  /*31240*/  IMAD.WIDE.U32 R12, R10, R25, RZ ;  /* 0x000000190a0c7225 */ /* 0x000fc800078e00ff */
[----:B------:R-:W-:Y:S02]  /*31250*/  IMAD R11, R10, R26, R11 ;  /* 0x0000001a0a0b7224 */ /* 0x000fe400078e020b */
[----:B-1----:R-:W-:Y:S01]  /*31260*/  @P1 IMAD.HI.U32 R0, R27, R0, RZ ;  /* 0x000000001b001227 */ /* 0x002fe200078e00ff */
        /* <DEDUP_REMOVED lines=16> */
[-C--:B0-----:R-:W-:Y:S01]  /*31370*/  IMAD R0, R7, R11.reuse, RZ ;  /* 0x0000000b07007224 */ /* 0x081fe200078e02ff */
[----:B------:R-:W-:Y:S01]  /*31380*/  SHF.R.S32.HI R13, RZ, 0x1f, R11 ;  /* 0x0000001fff0d7819 */ /* 0x000fe2000001140b */
[----:B------:R-:W-:Y:S02]  /*31390*/  IMAD.MOV.U32 R7, RZ, RZ, -0x800000 ;  /* 0xff800000ff077424 */ /* 0x000fe400078e00ff */
[----:B------:R-:W-:-:S04]  /*313a0*/  IMAD.WIDE.U32 R8, R6, R11, R8 ;  /* 0x0000000b06087225 */ /* 0x000fc800078e0008 */
[----:B------:R-:W-:Y:S01]  /*313b0*/  IMAD R13, R6, R13, R0 ;  /* 0x0000000d060d7224 */ /* 0x000fe200078e0200 */
[----:B--2---:R-:W-:-:S03]  /*313c0*/  LEA R4, P0, R8, R4, 0x2 ;  /* 0x0000000408047211 */ /* 0x004fc600078010ff */
[----:B------:R-:W-:-:S05]  /*313d0*/  IMAD.IADD R0, R9, 0x1, R13 ;  /* 0x0000000109007824 */ /* 0x000fca00078e020d */
[----:B-1----:R-:W-:-:S05]  /*313e0*/  LEA.HI.X R5, R8, R5, R0, 0x2, P0 ;  /* 0x0000000508057211 */ /* 0x002fca00000f1400 */
[----:B------:R2:W-:Y:S02]  /*313f0*/  STG.E desc[UR42][R4.64], R7 ;  /* 0x0000000704007986 */ /* 0x0005e4000c10192a */
.L_x_3822:
[----:B------:R-:W-:Y:S05]  /*31400*/  BSYNC B1 ;  /* 0x0000000000017941 */ /* 0x000fea0003800000 */
.L_x_3821:
[----:B------:R-:W-:Y:S05]  /*31410*/  @P2 BRA `(.L_x_3813) ;  /* 0x0000000800402947 */ /* 0x000fea0003800000 */
[----:B------:R-:W3:Y:S01]  /*31420*/  LDL R6, [R1+0x490] ;  /* 0x0004900001067983 */ /* 0x000ee20000100800 */
[----:B------:R-:W4:Y:S01]  /*31430*/  LDC R19, c[0x0][0xce8] ;  /* 0x00033a00ff137b82 */ /* 0x000f220000000800 */
[----:B------:R-:W-:Y:S01]  /*31440*/  ULDC.64 UR4, c[0x0][0xba0] ;  /* 0x0002e80000047ab9 */ /* 0x000fe20000000a00 */
[----:B------:R-:W-:Y:S01]  /*31450*/  ULDC.64 UR6, c[0x0][0xbf0] ;  /* 0x0002fc0000067ab9 */ /* 0x000fe20000000a00 */
[----:B------:R-:W3:Y:S01]  /*31460*/  LDL R10, [R1+0x47c] ;  /* 0x00047c00010a7983 */ /* 0x000ee20000100800 */
[----:B------:R-:W-:Y:S02]  /*31470*/  IMAD R0, R24, UR4, RZ ;  /* 0x0000000418007c24 */ /* 0x000fe4000f8e02ff */
[----:B--2---:R-:W-:-:S04]  /*31480*/  IMAD.WIDE.U32 R4, R3, UR4, RZ ;  /* 0x0000000403047c25 */ /* 0x004fc8000f8e00ff */
[----:B------:R-:W-:Y:S01]  /*31490*/  IMAD R7, R3, UR5, R0 ;  /* 0x0000000503077c24 */ /* 0x000fe2000f8e0200 */
[----:B------:R-:W-:-:S03]  /*314a0*/  ULDC.64 UR4, c[0x0][0xbe8] ;  /* 0x0002fa0000047ab9 */ /* 0x000fc60000000a00 */
[----:B------:R-:W-:Y:S02]  /*314b0*/  IMAD.IADD R5, R5, 0x1, R7 ;  /* 0x0000000105057824 */ /* 0x000fe400078e0207 */
[----:B------:R-:W-:-:S04]  /*314c0*/  IMAD.WIDE.U32 R4, R193, UR4, R4 ;  /* 0x00000004c1047c25 */ /* 0x000fc8000f8e0004 */
[----:B------:R-:W-:Y:S01]  /*314d0*/  IMAD R5, R193, UR5, R5 ;  /* 0x00000005c1057c24 */ /* 0x000fe2000f8e0205 */
[----:B------:R-:W-:Y:S01]  /*314e0*/  ULDC.64 UR4, c[0x0][0xbe0] ;  /* 0x0002f80000047ab9 */ /* 0x000fe20000000a00 */
[----:B----4-:R-:W-:Y:S01]  /*314f0*/  ISETP.NE.AND P0, PT, R19, 0x1, PT ;  /* 0x000000011300780c */ /* 0x010fe20003f05270 */
[----:B------:R-:W-:-:S12]  /*31500*/  IMAD.WIDE.U32 R4, R25, UR6, R4 ;  /* 0x0000000619047c25 */ /* 0x000fd8000f8e0004 */
[----:B------:R-:W2:Y:S08]  /*31510*/  @P0 LDC R9, c[0x0][0xcec] ;  /* 0x00033b00ff090b82 */ /* 0x000eb00000000800 */
[----:B------:R-:W4:Y:S01]  /*31520*/  @P0 LDC R11, c[0x0][0xcf0] ;  /* 0x00033c00ff0b0b82 */ /* 0x000f220000000800 */
[----:B---3--:R-:W-:Y:S02]  /*31530*/  IMAD R3, R6, 0x20, R10 ;  /* 0x0000002006037824 */ /* 0x008fe400078e020a */
[----:B------:R-:W-:-:S02]  /*31540*/  IMAD R6, R26, UR6, RZ ;  /* 0x000000061a067c24 */ /* 0x000fc4000f8e02ff */
[----:B------:R-:W-:-:S04]  /*31550*/  IMAD.IADD R8, R194, 0x1, R3 ;  /* 0x00000001c2087824 */ /* 0x000fc800078e0203 */
[----:B--2---:R-:W-:-:S04]  /*31560*/  @P0 IMAD.HI.U32 R0, R8, R9, RZ ;  /* 0x0000000908000227 */ /* 0x004fc800078e00ff */
[----:B------:R-:W-:Y:S01]  /*31570*/  IMAD.MOV.U32 R3, RZ, RZ, R8 ;  /* 0x000000ffff037224 */ /* 0x000fe200078e0008 */
[----:B----4-:R-:W-:Y:S01]  /*31580*/  @P0 SHF.R.U32.HI R3, RZ, R11, R0 ;  /* 0x0000000bff030219 */ /* 0x010fe20000011600 */
[----:B------:R-:W-:-:S03]  /*31590*/  IMAD R9, R25, UR7, R6 ;  /* 0x0000000719097c24 */ /* 0x000fc6000f8e0206 */
        /* <DEDUP_REMOVED lines=21> */
.L_x_4075:
[----:B------:R-:W-:Y:S01]  /*316f0*/  IMAD R18, R18, R19, RZ ;  /* 0x0000001312127224 */ /* 0x000fe200078e02ff */
[----:B------:R-:W-:Y:S01]  /*31700*/  BSSY B1, `(.L_x_3824) ;  /* 0x0000015000017945 */ /* 0x000fe20003800000 */
[----:B------:R-:W-:-:S05]  /*31710*/  IMAD.IADD R7, R10, 0x1, R194 ;  /* 0x000000010a077824 */ /* 0x000fca00078e02c2 */
[----:B------:R-:W-:-:S13]  /*31720*/  ISETP.GE.AND P0, PT, R7, R18, PT ;  /* 0x000000120700720c */ /* 0x000fda0003f06270 */
[----:B------:R-:W-:Y:S05]  /*31730*/  @P0 BRA `(.L_x_3825) ;  /* 0x0000000000440947 */ /* 0x000fea0003800000 */
[----:B------:R-:W-:Y:S02]  /*31740*/  ULDC UR4, c[0x0][0xbc8] ;  /* 0x0002f20000047ab9 */ /* 0x000fe40000000800 */
[----:B------:R-:W-:Y:S02]  /*31750*/  ISETP.GE.AND P3, PT, R181, UR4, PT ;  /* 0x00000004b5007c0c */ /* 0x000fe4000bf66270 */
[----:B------:R-:W-:Y:S02]  /*31760*/  ISETP.GE.AND P2, PT, R183, UR4, PT ;  /* 0x00000004b7007c0c */ /* 0x000fe4000bf46270 */
[----:B------:R-:W-:Y:S02]  /*31770*/  ISETP.GE.AND P1, PT, R182, UR4, PT ;  /* 0x00000004b6007c0c */ /* 0x000fe4000bf26270 */
[----:B------:R-:W-:-:S07]  /*31780*/  ISETP.GE.AND P0, PT, R188, UR4, PT ;  /* 0x00000004bc007c0c */ /* 0x000fce000bf06270 */
[-C--:B----4-:R-:W-:Y:S02]  /*31790*/  @!P3 LEA R8, P5, R181, R14.reuse, 0x1 ;  /* 0x0000000eb508b211 */ /* 0x090fe400078a08ff */
[----:B------:R-:W-:Y:S02]  /*317a0*/  @!P2 LEA R10, P4, R183, R14, 0x1 ;  /* 0x0000000eb70aa211 */ /* 0x000fe400078808ff */
[----:B---3--:R-:W-:Y:S02]  /*317b0*/  @!P3 LEA.HI.X R9, R181, R0, R202, 0x1, P5 ;  /* 0x00000000b509b211 */ /* 0x008fe400028f0cca */
        /* <DEDUP_REMOVED lines=9> */
.L_x_3825:
[----:B------:R-:W-:Y:S05]  /*31850*/  BSYNC B1 ;  /* 0x0000000000017941 */ /* 0x000fea0003800000 */
.L_x_3824:
[----:B------:R-:W-:-:S03]  /*31860*/  UMOV UR4, 0xffffffff ;  /* 0xffffffff00047882 */ /* 0x000fc60000000000 */
[----:B------:R-:W-:Y:S05]  /*31870*/  BRA.DIV UR4, `(.L_x_3826) ;  /* 0x000000b604287947 */ /* 0x000fea000b800000 */
[----:B---3--:R3:W0:Y:S04]  /*31880*/  SHFL.IDX PT, R0, R4, 0x1, 0x181f ;  /* 0x00381f0004007f89 */ /* 0x00862800000e0000 */
[----:B----4-:R3:W4:Y:S02]  /*31890*/  SHFL.IDX PT, R14, R3, 0x1, 0x181f ;  /* 0x00381f00030e7f89 */ /* 0x01072400000e0000 */
.L_x_4079:
[----:B------:R-:W-:Y:S01]  /*318a0*/  VIADD R5, R7, 0x20 ;  /* 0x0000002007057836 */ /* 0x000fe20000000000 */
        /* <DEDUP_REMOVED lines=20> */
.L_x_3828:
[----:B------:R-:W-:Y:S05]  /*319f0*/  BSYNC B1 ;  /* 0x0000000000017941 */ /* 0x000fea0003800000 */
.L_x_3827:
[----:B------:R-:W-:-:S03]  /*31a00*/  UMOV UR4, 0xffffffff ;  /* 0xffffffff00047882 */ /* 0x000fc60000000000 */
[----:B------:R-:W-:Y:S05]  /*31a10*/  BRA.DIV UR4, `(.L_x_3829) ;  /* 0x000000b604087947 */ /* 0x000fea000b800000 */
[----:B0-----:R0:W0:Y:S04]  /*31a20*/  SHFL.IDX PT, R0, R4, 0x2, 0x181f ;  /* 0x00581f0004007f89 */ /* 0x00102800000e0000 */
[----:B----4-:R4:W0:Y:S02]  /*31a30*/  SHFL.IDX PT, R14, R3, 0x2, 0x181f ;  /* 0x00581f00030e7f89 */ /* 0x01082400000e0000 */
.L_x_4083:
        /* <DEDUP_REMOVED lines=21> */
.L_x_3831:
[----:B------:R-:W-:Y:S05]  /*31b90*/  BSYNC B1 ;  /* 0x0000000000017941 */ /* 0x000fea0003800000 */
.L_x_3830:
[----:B------:R-:W-:-:S03]  /*31ba0*/  UMOV UR4, 0xffffffff ;  /* 0xffffffff00047882 */ /* 0x000fc60000000000 */
[----:B------:R-:W-:Y:S05]  /*31bb0*/  BRA.DIV UR4, `(.L_x_3832) ;  /* 0x000000b204e87947 */ /* 0x000fea000b800000 */
[----:B0-----:R0:W0:Y:S04]  /*31bc0*/  SHFL.IDX PT, R0, R4, 0x3, 0x181f ;  /* 0x00781f0004007f89 */ /* 0x00102800000e0000 */
[----:B------:R0:W0:Y:S02]  /*31bd0*/  SHFL.IDX PT, R14, R3, 0x3, 0x181f ;  /* 0x00781f00030e7f89 */ /* 0x00002400000e0000 */
.L_x_4087:
[----:B0-234-:R-:W-:-:S05]  /*31be0*/  VIADD R3, R7, 0x60 ;  /* 0x0000006007037836 */ /* 0x01dfca0000000000 */
[----:B------:R-:W-:-:S13]  /*31bf0*/  ISETP.GE.AND P0, PT, R3, R18, PT ;  /* 0x000000120300720c */ /* 0x000fda0003f06270 */
[----:B------:R-:W-:Y:S05]  /*31c00*/  @P0 BRA `(.L_x_3813) ;  /* 0x0000000000440947 */ /* 0x000fea0003800000 */
[----:B------:R-:W-:Y:S02]  /*31c10*/  ULDC UR4, c[0x0][0xbc8] ;  /* 0x0002f20000047ab9 */ /* 0x000fe40000000800 */
[----:B------:R-:W-:Y:S02]  /*31c20*/  ISETP.GE.AND P3, PT, R181, UR4, PT ;  /* 0x00000004b5007c0c */ /* 0x000fe4000bf66270 */
[----:B------:R-:W-:Y:S02]  /*31c30*/  ISETP.GE.AND P2, PT, R183, UR4, PT ;  /* 0x00000004b7007c0c */ /* 0x000fe4000bf46270 */
[----:B------:R-:W-:Y:S02]  /*31c40*/  ISETP.GE.AND P1, PT, R182, UR4, PT ;  /* 0x00000004b6007c0c */ /* 0x000fe4000bf26270 */
[----:B------:R-:W-:-:S07]  /*31c50*/  ISETP.GE.AND P0, PT, R188, UR4, PT ;  /* 0x00000004bc007c0c */ /* 0x000fce000bf06270 */
        /* <DEDUP_REMOVED lines=12> */
.L_x_3813:
[----:B------:R-:W-:Y:S05]  /*31d20*/  BSYNC B0 ;  /* 0x0000000000007941 */ /* 0x000fea0003800000 */
.L_x_3799:
[----:B------:R-:W-:Y:S02]  /*31d30*/  ULDC UR4, c[0x0][0xd3c] ;  /* 0x00034f0000047ab9 */ /* 0x000fe40000000800 */
[----:B-1----:R-:W-:-:S13]  /*31d40*/  ISETP.GE.AND P0, PT, R91, UR4, PT ;  /* 0x000000045b007c0c */ /* 0x002fda000bf06270 */
[----:B------:R-:W-:Y:S05]  /*31d50*/  @!P0 BRA `(.L_x_3833) ;  /* 0xfffffcf800ac8947 */ /* 0x000fea000383ffff */
[----:B------:R-:W-:Y:S05]  /*31d60*/  BRA `(.L_x_3599) ;  /* 0x0000009800c47947 */ /* 0x000fea0003800000 */
.L_x_3597:
        /* <DEDUP_REMOVED lines=19> */
.L_x_3834:
        /* <DEDUP_REMOVED lines=44> */
.L_x_3838:
        /* <DEDUP_REMOVED lines=39> */
.L_x_3836:
        /* <DEDUP_REMOVED lines=12> */
.L_x_3839:
        /* <DEDUP_REMOVED lines=63> */
.L_x_3840:
        /* <DEDUP_REMOVED lines=61> */
.L_x_3841:
[----:B01----:R-:W-:-:S05]  /*32c50*/  LOP3.LUT R3, RZ, R2, RZ, 0x33, !PT ;  /* 0x00000002ff037212 */ /* 0x003fca00078e33ff */
[----:B------:R-:W-:-:S05]  /*32c60*/  IMAD.IADD R2, R4, 0x1, R3 ;  /* 0x0000000104027824 */ /* 0x000fca00078e0203 */
[----:B------:R1:W-:Y:S01]  /*32c70*/  STL [R1+0x464], R2 ;  /* 0x0004640201007387 */ /* 0x0003e20000100800 */
[----:B------:R-:W-:Y:S05]  /*32c80*/  BRA `(.L_x_3842) ;  /* 0x0000000000107947 */ /* 0x000fea0003800000 */
.L_x_3837:
[----:B------:R-:W-:Y:S01]  /*32c90*/  IMAD.U32 R2, RZ, RZ, UR6 ;  /* 0x00000006ff027e24 */ /* 0x000fe2000f8e00ff */
[----:B------:R0:W-:Y:S04]  /*32ca0*/  STL [R1+0x464], RZ ;  /* 0x000464ff01007387 */ /* 0x0001e80000100800 */
[----:B------:R0:W-:Y:S04]  /*32cb0*/  STL [R1+0x468], RZ ;  /* 0x000468ff01007387 */ /* 0x0001e80000100800 */
[----:B------:R0:W-:Y:S02]  /*32cc0*/  STL [R1+0x460], R2 ;  /* 0x0004600201007387 */ /* 0x0001e40000100800 */
.L_x_3842:
        /* <DEDUP_REMOVED lines=10> */
.L_x_3835:
        /* <DEDUP_REMOVED lines=8> */
[----:B-1----:R-:W1:Y:S01]  /*32df0*/  S2R R5, SR_TID.X ;  /* 0x0000000000057919 */ /* 0x002e620000002100 */
[----:B------:R-:W2:Y:S01]  /*32e00*/  S2UR UR5, SR_CgaCtaId ;  /* 0x00000000000579c3 */ /* 0x000ea20000008800 */
[----:B------:R-:W-:Y:S01]  /*32e10*/  UMOV UR4, 0x400 ;  /* 0x0000040000047882 */ /* 0x000fe20000000000 */
[----:B------:R-:W-:Y:S01]  /*32e20*/  BSSY B8, `(.L_x_3843) ;  /* 0x000086d000087945 */ /* 0x000fe20003800000 */
[----:B------:R-:W-:Y:S01]  /*32e30*/  STL [R1+0x4e0], RZ ;  /* 0x0004e0ff01007387 */ /* 0x000fe20000100800 */
[----:B------:R-:W-:Y:S01]  /*32e40*/  IMAD.MOV.U32 R19, RZ, RZ, RZ ;  /* 0x000000ffff137224 */ /* 0x000fe200078e00ff */
[----:B------:R-:W-:Y:S01]  /*32e50*/  ULDC.64 UR40, c[0x0][0x198] ;  /* 0x0000660000287ab9 */ /* 0x000fe20000000a00 */
[----:B------:R-:W-:Y:S01]  /*32e60*/  ULDC UR39, c[0x0][0xc] ;  /* 0x0000030000277ab9 */ /* 0x000fe20000000800 */
[----:B------:R-:W-:Y:S01]  /*32e70*/  STL [R1+0x470], RZ ;  /* 0x000470ff01007387 */ /* 0x000fe20000100800 */
[----:B--2---:R-:W-:-:S06]  /*32e80*/  ULEA UR4, UR5, UR4, 0x18 ;  /* 0x0000000405047291 */ /* 0x004fcc000f8ec03f */
[----:B------:R-:W-:Y:S01]  /*32e90*/  IMAD.U32 R18, RZ, RZ, UR4 ;  /* 0x00000004ff127e24 */ /* 0x000fe2000f8e00ff */
[C---:B-1----:R-:W-:Y:S01]  /*32ea0*/  LOP3.LUT R4, R5.reuse, 0x7f, RZ, 0xc0, !PT ;  /* 0x0000007f05047812 */ /* 0x042fe200078ec0ff */
[----:B---3--:R-:W-:-:S05]  /*32eb0*/  IMAD.SHL.U32 R0, R5, 0x8, RZ ;  /* 0x0000000805007824 */ /* 0x008fca00078e00ff */
        /* <DEDUP_REMOVED lines=9> */
[----:B------:R-:W-:Y:S02]  /*32f50*/  IMAD.MOV.U32 R4, RZ, RZ, 0x1 ;  /* 0x00000001ff047424 */ /* 0x000fe400078e00ff */
[----:B------:R-:W-:Y:S01]  /*32f60*/  IMAD.MOV.U32 R2, RZ, RZ, 0x1 ;  /* 0x00000001ff027424 */ /* 0x000fe200078e00ff */
[----:B------:R0:W-:Y:S04]  /*32f70*/  STL [R1+0x474], R3 ;  /* 0x0004740301007387 */ /* 0x0001e80000100800 */
[----:B------:R-:W-:Y:S04]  /*32f80*/  STL [R1+0x478], R4 ;  /* 0x0004780401007387 */ /* 0x000fe80000100800 */
[----:B------:R1:W-:Y:S01]  /*32f90*/  STL [R1+0x47c], R2 ;  /* 0x00047c0201007387 */ /* 0x0003e20000100800 */
[----:B0-----:R-:W-:-:S02]  /*32fa0*/  LOP3.LUT R3, R0, 0x40, RZ, 0xfc, !PT ;  /* 0x0000004000037812 */ /* 0x001fc400078efcff */
[C---:B-1----:R-:W-:Y:S02]  /*32fb0*/  LOP3.LUT R2, R0.reuse, 0x80, RZ, 0xfc, !PT ;  /* 0x0000008000027812 */ /* 0x042fe400078efcff */
[----:B------:R-:W-:-:S07]  /*32fc0*/  LOP3.LUT R0, R0, 0xc0, RZ, 0xfc, !PT ;  /* 0x000000c000007812 */ /* 0x000fce00078efcff */
.L_x_4009:
[----:B------:R-:W2:Y:S01]  /*32fd0*/  LDL R14, [R1+0x46c] ;  /* 0x00046c00010e7983 */ /* 0x000ea20000100800 */
[----:B------:R-:W-:Y:S05]  /*32fe0*/  YIELD ;  /* 0x0000000000007946 */ /* 0x000fea0003800000 */
[----:B------:R-:W-:Y:S01]  /*32ff0*/  ULDC.64 UR4, c[0x0][0xb20] ;  /* 0x0002c80000047ab9 */ /* 0x000fe20000000a00 */
[----:B01----:R-:W-:Y:S02]  /*33000*/  CS2R R6, SRZ ;  /* 0x0000000000067805 */ /* 0x003fe4000001ff00 */
[----:B------:R-:W-:Y:S01]  /*33010*/  ISETP.NE.U32.AND P0, PT, RZ, UR4, PT ;  /* 0x00000004ff007c0c */ /* 0x000fe2000bf05070 */
[----:B------:R-:W0:Y:S01]  /*33020*/  LDC.64 R12, c[0x0][0xaf8] ;  /* 0x0002be00ff0c7b82 */ /* 0x000e220000000a00 */
[----:B------:R-:W-:Y:S01]  /*33030*/  ULDC.64 UR6, c[0x0][0xb00] ;  /* 0x0002c00000067ab9 */ /* 0x000fe20000000a00 */
[----:B------:R-:W-:Y:S01]  /*33040*/  ULDC.64 UR8, c[0x0][0xb08] ;  /* 0x0002c20000087ab9 */ /* 0x000fe20000000a00 */
[----:B------:R-:W-:Y:S01]  /*33050*/  ISETP.NE.AND.EX P0, PT, RZ, UR5, PT, P0 ;  /* 0x00000005ff007c0c */ /* 0x000fe2000bf05300 */
[----:B------:R-:W-:-:S04]  /*33060*/  ULDC.64 UR4, c[0x0][0xb10] ;  /* 0x0002c40000047ab9 */ /* 0x000fc80000000a00 */
[----:B------:R-:W1:Y:S08]  /*33070*/  LDC.64 R4, c[0x0][0xb00] ;  /* 0x0002c000ff047b82 */ /* 0x000e700000000a00 */
        /* <DEDUP_REMOVED lines=8> */
[----:B------:R-:W-:Y:S01]  /*33100*/  ISETP.NE.U32.AND P4, PT, RZ, UR8, PT ;  /* 0x00000008ff007c0c */ /* 0x000fe2000bf85070 */
[----:B------:R-:W-:Y:S01]  /*33110*/  IMAD.MOV.U32 R8, RZ, RZ, RZ ;  /* 0x000000ffff087224 */ /* 0x000fe200078e00ff */
[----:B------:R-:W-:Y:S01]  /*33120*/  ISETP.NE.U32.AND P1, PT, RZ, UR4, PT ;  /* 0x00000004ff007c0c */ /* 0x000fe2000bf25070 */
[----:B--2---:R-:W0:Y:S01]  /*33130*/  LDC.64 R2, c[0x0][0xb08] ;  /* 0x0002c200ff027b82 */ /* 0x004e220000000a00 */
[----:B------:R-:W-:-:S02]  /*33140*/  IMAD.MOV.U32 R0, RZ, RZ, RZ ;  /* 0x000000ffff007224 */ /* 0x000fc400078e00ff */
[----:B------:R-:W-:Y:S01]  /*33150*/  ISETP.NE.AND.EX P3, PT, RZ, UR5, PT, P1 ;  /* 0x00000005ff007c0c */ /* 0x000fe2000bf65310 */
[----:B-1----:R-:W-:-:S04]  /*33160*/  IMAD.WIDE R4, R14, 0x4, R4 ;  /* 0x000000040e047825 */ /* 0x002fc800078e0204 */
        /* <DEDUP_REMOVED lines=30> */
.L_x_3844:
        /* <DEDUP_REMOVED lines=16> */
.L_x_3845:
[----:B------:R-:W-:Y:S05]  /*33450*/  @!P1 BRA `(.L_x_3846) ;  /* 0x00000000000c9947 */ /* 0x000fea0003800000 */
[----:B------:R-:W2:Y:S04]  /*33460*/  LDG.E R7, desc[UR42][R4.64] ;  /* 0x0000002a04077981 */ /* 0x000ea8000c1e1900 */
[----:B------:R-:W2:Y:S02]  /*33470*/  LDG.E R4, desc[UR42][R4.64+0x4] ;  /* 0x0000042a04047981 */ /* 0x000ea4000c1e1900 */
[----:B--2---:R-:W-:-:S07]  /*33480*/  IMAD.IADD R7, R4, 0x1, -R7 ;  /* 0x0000000104077824 */ /* 0x004fce00078e0a07 */
.L_x_3846:
        /* <DEDUP_REMOVED lines=37> */
.L_x_3849:
[----:B------:R-:W-:-:S13]  /*336e0*/  ISETP.NE.AND P0, PT, R3, 0x1, PT ;  /* 0x000000010300780c */ /* 0x000fda0003f05270 */
[----:B------:R-:W1:Y:S02]  /*336f0*/  @P0 LDC.64 R4, c[0x0][0xae0] ;  /* 0x0002b800ff040b82 */ /* 0x000e640000000a00 */
[----:B-1----:R-:W-:-:S05]  /*33700*/  @P0 IMAD.HI.U32 R4, R2, R4, RZ ;  /* 0x0000000402040227 */ /* 0x002fca00078e00ff */
[----:B------:R-:W-:-:S07]  /*33710*/  @P0 SHF.R.U32.HI R2, RZ, R5, R4 ;  /* 0x00000005ff020219 */ /* 0x000fce0000011604 */
.L_x_3850:
[----:B------:R-:W-:Y:S05]  /*33720*/  BSYNC B0 ;  /* 0x0000000000007941 */ /* 0x000fea0003800000 */
.L_x_3848:
[----:B------:R-:W-:-:S05]  /*33730*/  IMAD R2, R2, R3, R3 ;  /* 0x0000000302027224 */ /* 0x000fca00078e0203 */
[----:B------:R-:W-:-:S07]  /*33740*/  VIMNMX R8, R8, R2, PT ;  /* 0x0000000208087248 */ /* 0x000fce0003fe0100 */
.L_x_3847:
        /* <DEDUP_REMOVED lines=25> */
.L_x_3853:
[----:B------:R-:W-:-:S13]  /*338e0*/  ISETP.NE.AND P0, PT, R3, 0x1, PT ;  /* 0x000000010300780c */ /* 0x000fda0003f05270 */
[----:B------:R-:W1:Y:S02]  /*338f0*/  @P0 LDC.64 R4, c[0x0][0xae0] ;  /* 0x0002b800ff040b82 */ /* 0x000e640000000a00 */
[----:B-1----:R-:W-:-:S05]  /*33900*/  @P0 IMAD.HI.U32 R4, R2, R4, RZ ;  /* 0x0000000402040227 */ /* 0x002fca00078e00ff */
[----:B------:R-:W-:-:S07]  /*33910*/  @P0 SHF.R.U32.HI R2, RZ, R5, R4 ;  /* 0x00000005ff020219 */ /* 0x000fce0000011604 */
.L_x_3854:
[----:B------:R-:W-:Y:S05]  /*33920*/  BSYNC B0 ;  /* 0x0000000000007941 */ /* 0x000fea0003800000 */
.L_x_3852:
[----:B------:R-:W-:-:S05]  /*33930*/  IMAD R2, R2, R3, RZ ;  /* 0x0000000302027224 */ /* 0x000fca00078e02ff */
[----:B------:R-:W-:-:S07]  /*33940*/  VIMNMX R6, R6, R2, !PT ;  /* 0x0000000206067248 */ /* 0x000fce0007fe0100 */
.L_x_3851:
        /* <DEDUP_REMOVED lines=41> */
.L_x_3856:
[----:B------:R-:W-:Y:S05]  /*33be0*/  BSYNC B0 ;  /* 0x0000000000007941 */ /* 0x000fea0003800000 */
.L_x_3855:
        /* <DEDUP_REMOVED lines=25> */
.L_x_4090:
[----:B--2---:R-:W-:Y:S02]  /*33d80*/  ISETP.NE.AND P0, PT, R14, RZ, PT ;  /* 0x000000ff0e00720c */ /* 0x004fe40003f05270 */
[----:B------:R-:W-:-:S11]  /*33d90*/  PLOP3.LUT P6, PT, PT, PT, PT, 0x8, 0x0 ;  /* 0x000000000000781c */ /* 0x000fd60003fce170 */
[----:B------:R-:W-:Y:S05]  /*33da0*/  @P0 BRA `(.L_x_3860) ;  /* 0x00000000000c0947 */ /* 0x000fea0003800000 */
[----:B------:R-:W-:-:S03]  /*33db0*/  UMOV UR4, 0xffffffff ;  /* 0xffffffff00047882 */ /* 0x000fc60000000000 */
[----:B------:R-:W-:Y:S05]  /*33dc0*/  BRA.DIV UR4, `(.L_x_3861) ;  /* 0x0000009204e07947 */ /* 0x000fea000b800000 */
[----:B------:R-:W-:-:S13]  /*33dd0*/  ELECT P6, URZ, PT ;  /* 0x00000000003f782f */ /* 0x000fda00038c0000 */
.L_x_3860:
        /* <DEDUP_REMOVED lines=9> */
.L_x_4093:
[----:B------:R-:W-:Y:S05]  /*33e70*/  BSYNC B1 ;  /* 0x0000000000017941 */ /* 0x000fea0003800000 */
.L_x_3862:
[----:B------:R-:W-:Y:S04]  /*33e80*/  BSSY B1, `(.L_x_3864) ;  /* 0x000007f000017945 */ /* 0x000fe80003800000 */
[----:B------:R-:W-:Y:S05]  /*33e90*/  @!P6 BRA `(.L_x_3865) ;  /* 0x0000000400f4e947 */ /* 0x000fea0003800000 */
[----:B------:R-:W1:Y:S04]  /*33ea0*/  LDL R8, [R1+0x470] ;  /* 0x0004700001087983 */ /* 0x000e680000100800 */
[----:B------:R-:W2:Y:S01]  /*33eb0*/  LDL R7, [R1+0x47c] ;  /* 0x00047c0001077983 */ /* 0x000ea20000100800 */
[----:B------:R-:W3:Y:S01]  /*33ec0*/  S2R R6, SR_TID.X ;  /* 0x0000000000067919 */ /* 0x000ee20000002100 */
[----:B------:R-:W-:Y:S01]  /*33ed0*/  BSSY B2, `(.L_x_3866) ;  /* 0x0000007000027945 */ /* 0x000fe20003800000 */
[----:B---3--:R-:W-:-:S04]  /*33ee0*/  LOP3.LUT R6, R6, 0x7f, RZ, 0xc0, !PT ;  /* 0x0000007f06067812 */ /* 0x008fc800078ec0ff */
[----:B------:R-:W-:Y:S01]  /*33ef0*/  ISETP.NE.AND P1, PT, R6, RZ, PT ;  /* 0x000000ff0600720c */ /* 0x000fe20003f25270 */
[----:B-1----:R-:W-:Y:S01]  /*33f00*/  IMAD R5, R8, 0x8, R18 ;  /* 0x0000000808057824 */ /* 0x002fe200078e0212 */
[----:B--2---:R-:W-:-:S04]  /*33f10*/  SHF.L.U32 R10, R7, 0x1f, RZ ;  /* 0x0000001f070a7819 */ /* 0x004fc800000006ff */
[----:B------:R-:W1:Y:S02]  /*33f20*/  SYNCS.PHASECHK.TRANS64.TRYWAIT P0, [R5+URZ+0x324a0], R10 ;  /* 0x0324a00a050075a7 */ /* 0x000e64000800017f */
[----:B-1----:R-:W-:Y:S05]  /*33f30*/  @!P0 BRA `(.L_x_3867) ;  /* 0x0000009000b88947 */ /* 0x002fea0003800000 */
.L_x_4094:
[----:B------:R-:W-:Y:S05]  /*33f40*/  BSYNC B2 ;  /* 0x0000000000027941 */ /* 0x000fea0003800000 */
.L_x_3866:
        /* <DEDUP_REMOVED lines=9> */
.L_x_3869:
[----:B------:R-:W-:Y:S05]  /*33fe0*/  BSYNC B2 ;  /* 0x0000000000027941 */ /* 0x000fea0003800000 */
.L_x_3868:
        /* <DEDUP_REMOVED lines=13> */
.L_x_3870:
        /* <DEDUP_REMOVED lines=13> */
.L_x_4095:
[----:B------:R-:W-:Y:S05]  /*34190*/  BSYNC B2 ;  /* 0x0000000000027941 */ /* 0x000fea0003800000 */
.L_x_3871:
[----:B------:R-:W-:Y:S01]  /*341a0*/  BSSY B2, `(.L_x_3873) ;  /* 0x000000b000027945 */ /* 0x000fe20003800000 */
[----:B-12---:R-:W-:Y:S02]  /*341b0*/  IMAD.MOV.U32 R10, RZ, RZ, 0x0 ;  /* 0x00000000ff0a7424 */ /* 0x006fe400078e00ff */
[----:B------:R-:W-:Y:S01]  /*341c0*/  IMAD.MOV.U32 R11, RZ, RZ, 0x12f00000 ;  /* 0x12f00000ff0b7424 */ /* 0x000fe200078e00ff */
[----:B------:R-:W-:Y:S06]  /*341d0*/  @P1 BRA `(.L_x_3874) ;  /* 0x00000000001c1947 */ /* 0x000fec0003800000 */
[----:B------:R-:W1:Y:S02]  /*341e0*/  S2R R7, SR_TID.X ;  /* 0x0000000000077919 */ /* 0x000e640000002100 */
[----:B-1----:R-:W-:Y:S01]  /*341f0*/  LOP3.LUT R8, R7, 0x1f, RZ, 0xc0, !PT ;  /* 0x0000001f07087812 */ /* 0x002fe200078ec0ff */
[----:B------:R-:W-:-:S03]  /*34200*/  IMAD.MOV.U32 R7, RZ, RZ, 0xc000 ;  /* 0x0000c000ff077424 */ /* 0x000fc600078e00ff */
[----:B------:R-:W-:Y:S01]  /*34210*/  ISETP.NE.AND P0, PT, R8, RZ, PT ;  /* 0x000000ff0800720c */ /* 0x000fe20003f05270 */
[----:B------:R1:W-:-:S12]  /*34220*/  SYNCS.ARRIVE.TRANS64 RZ, [R5+URZ+0x324b0], R7 ;  /* 0x0324b00705ff79a7 */ /* 0x0003d8000800003f */
[----:B-1----:R-:W-:Y:S05]  /*34230*/  @!P0 BRA `(.L_x_3874) ;  /* 0x0000000000048947 */ /* 0x002fea0003800000 */
[----:B------:R-:W-:Y:S01]  /*34240*/  BPT.TRAP 0x1 ;  /* 0x000000040000795c */ /* 0x000fe20000300000 */
.L_x_3874:
[----:B------:R-:W-:Y:S05]  /*34250*/  BSYNC B2 ;  /* 0x0000000000027941 */ /* 0x000fea0003800000 */
.L_x_3873:
        /* <DEDUP_REMOVED lines=10> */
.L_x_3875:
        /* <DEDUP_REMOVED lines=15> */
.L_x_3876:
        /* <DEDUP_REMOVED lines=15> */
.L_x_3877:
        /* <DEDUP_REMOVED lines=15> */
.L_x_3878:
        /* <DEDUP_REMOVED lines=10> */
.L_x_3865:
[----:B------:R-:W-:Y:S05]  /*34670*/  BSYNC B1 ;  /* 0x0000000000017941 */ /* 0x000fea0003800000 */
.L_x_3864:
[----:B------:R-:W2:Y:S04]  /*34680*/  LDL.LU R10, [R1+0x470] ;  /* 0x00047000010a7983 */ /* 0x000ea80000300800 */
[----:B------:R-:W3:Y:S01]  /*34690*/  LDL.LU R8, [R1+0x47c] ;  /* 0x00047c0001087983 */ /* 0x000ee20000300800 */
[----:B-1----:R-:W-:Y:S01]  /*346a0*/  VIADD R5, R9, 0xfffffffe ;  /* 0xfffffffe09057836 */ /* 0x002fe20000000000 */
        /* <DEDUP_REMOVED lines=10> */
.L_x_3894:
[----:B------:R-:W-:Y:S05]  /*34750*/  YIELD ;  /* 0x0000000000007946 */ /* 0x000fea0003800000 */
[----:B------:R-:W-:Y:S04]  /*34760*/  BSSY B1, `(.L_x_3879) ;  /* 0x000007e000017945 */ /* 0x000fe80003800000 */
[----:B--2---:R-:W-:Y:S05]  /*34770*/  @!P6 BRA `(.L_x_3880) ;  /* 0x0000000400f0e947 */ /* 0x004fea0003800000 */
[----:B-1----:R-:W2:Y:S04]  /*34780*/  LDL R6, [R1+0x470] ;  /* 0x0004700001067983 */ /* 0x002ea80000100800 */
[----:B------:R-:W3:Y:S01]  /*34790*/  LDL R7, [R1+0x47c] ;  /* 0x00047c0001077983 */ /* 0x000ee20000100800 */
[----:B------:R-:W1:Y:S01]  /*347a0*/  S2R R8, SR_TID.X ;  /* 0x0000000000087919 */ /* 0x000e620000002100 */
[----:B------:R-:W-:Y:S01]  /*347b0*/  BSSY B2, `(.L_x_3881) ;  /* 0x0000007000027945 */ /* 0x000fe20003800000 */
[----:B-1----:R-:W-:-:S04]  /*347c0*/  LOP3.LUT R8, R8, 0x7f, RZ, 0xc0, !PT ;  /* 0x0000007f08087812 */ /* 0x002fc800078ec0ff */
[----:B------:R-:W-:Y:S01]  /*347d0*/  ISETP.NE.AND P2, PT, R8, RZ, PT ;  /* 0x000000ff0800720c */ /* 0x000fe20003f45270 */
[----:B--2---:R-:W-:Y:S01]  /*347e0*/  IMAD R6, R6, 0x8, R18 ;  /* 0x0000000806067824 */ /* 0x004fe200078e0212 */
[----:B---3--:R-:W-:-:S04]  /*347f0*/  SHF.L.U32 R7, R7, 0x1f, RZ ;  /* 0x0000001f07077819 */ /* 0x008fc800000006ff */
[----:B------:R-:W1:Y:S02]  /*34800*/  SYNCS.PHASECHK.TRANS64.TRYWAIT P1, [R6+URZ+0x324a0], R7 ;  /* 0x0324a007060075a7 */ /* 0x000e64000802017f */
[----:B-1----:R-:W-:Y:S05]  /*34810*/  @!P1 BRA `(.L_x_3882) ;  /* 0x0000008800a89947 */ /* 0x002fea0003800000 */
.L_x_4096:
[----:B------:R-:W-:Y:S05]  /*34820*/  BSYNC B2 ;  /* 0x0000000000027941 */ /* 0x000fea0003800000 */
.L_x_3881:
        /* <DEDUP_REMOVED lines=9> */
.L_x_3884:
[----:B------:R-:W-:Y:S05]  /*348c0*/  BSYNC B2 ;  /* 0x0000000000027941 */ /* 0x000fea0003800000 */
.L_x_3883:
        /* <DEDUP_REMOVED lines=12> */
.L_x_3885:
        /* <DEDUP_REMOVED lines=13> */
.L_x_4097:
[----:B------:R-:W-:Y:S05]  /*34a60*/  BSYNC B2 ;  /* 0x0000000000027941 */ /* 0x000fea0003800000 */
.L_x_3886:
        /* <DEDUP_REMOVED lines=11> */
.L_x_3889:
[----:B------:R-:W-:Y:S05]  /*34b20*/  BSYNC B2 ;  /* 0x0000000000027941 */ /* 0x000fea0003800000 */
.L_x_3888:
        /* <DEDUP_REMOVED lines=10> */
.L_x_3890:
        /* <DEDUP_REMOVED lines=15> */
.L_x_3891:
        /* <DEDUP_REMOVED lines=15> */
.L_x_3892:
        /* <DEDUP_REMOVED lines=15> */
.L_x_3893:
        /* <DEDUP_REMOVED lines=10> */
.L_x_3880:
[----:B------:R-:W-:Y:S05]  /*34f40*/  BSYNC B1 ;  /* 0x0000000000017941 */ /* 0x000fea0003800000 */
.L_x_3879:
        /* <DEDUP_REMOVED lines=8> */
[----:B---3--:R-:W-:-:S03]  /*34fd0*/  LOP3.LUT R8, R8, R7, RZ, 0x3c, !PT ;  /* 0x0000000708087212 */ /* 0x008fc600078e3cff */
[----:B------:R2:W-:Y:S04]  /*34fe0*/  STL [R1+0x470], R6 ;  /* 0x0004700601007387 */ /* 0x0005e80000100800 */
[----:B------:R2:W-:Y:S01]  /*34ff0*/  STL [R1+0x47c], R8 ;  /* 0x00047c0801007387 */ /* 0x0005e20000100800 */
[----:B------:R-:W-:Y:S05]  /*35000*/  @P2 BRA `(.L_x_3894) ;  /* 0xfffffff400d02947 */ /* 0x000fea000383ffff */
.L_x_3858:
[----:B------:R-:W-:Y:S05]  /*35010*/  BSYNC B0 ;  /* 0x0000000000007941 */ /* 0x000fea0003800000 */
.L_x_3857:
[----:B-12---:R-:W2:Y:S01]  /*35020*/  LDL R8, [R1+0x488] ;  /* 0x0004880001087983 */ /* 0x006ea20000100800 */
[----:B------:R-:W1:Y:S01]  /*35030*/  LDC R0, c[0x0][0x448] ;  /* 0x00011200ff007b82 */ /* 0x000e620000000800 */
[----:B------:R-:W-:Y:S07]  /*35040*/  @!P0 WARPSYNC.ALL ;  /* 0x0000000000008948 */ /* 0x000fee0003800000 */
[----:B------:R-:W-:Y:S01]  /*35050*/  @!P0 BAR.SYNC.DEFER_BLOCKING 0xc, 0x180 ;  /* 0x0306000000008b1d */ /* 0x000fe20000010000 */
[----:B-1----:R-:W-:-:S13]  /*35060*/  ISETP.NE.AND P1, PT, R0, 0x1, PT ;  /* 0x000000010000780c */ /* 0x002fda0003f25270 */
[----:B------:R-:W1:Y:S08]  /*35070*/  @P1 LDC R0, c[0x0][0x44c] ;  /* 0x00011300ff001b82 */ /* 0x000e700000000800 */
[----:B------:R-:W3:Y:S01]  /*35080*/  @P1 LDC R3, c[0x0][0x450] ;  /* 0x00011400ff031b82 */ /* 0x000ee20000000800 */
[----:B--2---:R-:W-:-:S04]  /*35090*/  VIADD R2, R8, 0x7f ;  /* 0x0000007f08027836 */ /* 0x004fc80000000000 */
[----:B-1----:R-:W-:-:S05]  /*350a0*/  @P1 IMAD.HI.U32 R0, R2, R0, RZ ;  /* 0x0000000002001227 */ /* 0x002fca00078e00ff */
[----:B---3--:R-:W-:-:S05]  /*350b0*/  @P1 SHF.R.U32.HI R2, RZ, R3, R0 ;  /* 0x00000003ff021219 */ /* 0x008fca0000011600 */
[----:B------:R-:W-:Y:S02]  /*350c0*/  IMAD.IADD R0, R20, 0x1, R2 ;  /* 0x0000000114007824 */ /* 0x000fe400078e0202 */
[----:B------:R-:W1:Y:S02]  /*350d0*/  LDC.64 R2, c[0x0][0xad8] ;  /* 0x0002b600ff027b82 */ /* 0x000e640000000a00 */
[----:B-1----:R-:W-:Y:S01]  /*350e0*/  ISETP.GE.AND P2, PT, R3, 0x1, PT ;  /* 0x000000010300780c */ /* 0x002fe20003f46270 */
        /* <DEDUP_REMOVED lines=13> */
.L_x_3897:
[----:B------:R-:W-:-:S13]  /*351c0*/  ISETP.NE.AND P0, PT, R3, 0x1, PT ;  /* 0x000000010300780c */ /* 0x000fda0003f05270 */
[----:B------:R-:W1:Y:S02]  /*351d0*/  @P0 LDC.64 R6, c[0x0][0xae0] ;  /* 0x0002b800ff060b82 */ /* 0x000e640000000a00 */
[----:B-1----:R-:W-:-:S05]  /*351e0*/  @P0 IMAD.HI.U32 R6, R2, R6, RZ ;  /* 0x0000000602060227 */ /* 0x002fca00078e00ff */
[----:B------:R-:W-:-:S07]  /*351f0*/  @P0 SHF.R.U32.HI R2, RZ, R7, R6 ;  /* 0x00000007ff020219 */ /* 0x000fce0000011606 */
.L_x_3898:
[----:B------:R-:W-:Y:S05]  /*35200*/  BSYNC B0 ;  /* 0x0000000000007941 */ /* 0x000fea0003800000 */
.L_x_3896:
[----:B------:R-:W-:-:S05]  /*35210*/  IMAD R2, R2, R3, R3 ;  /* 0x0000000302027224 */ /* 0x000fca00078e0203 */
[----:B------:R-:W-:-:S07]  /*35220*/  VIMNMX R5, R5, R2, PT ;  /* 0x0000000205057248 */ /* 0x000fce0003fe0100 */
.L_x_3895:
[----:B------:R-:W2:Y:S01]  /*35230*/  LDL R7, [R1+0x4e8] ;  /* 0x0004e80001077983 */ /* 0x000ea20000100800 */
[----:B------:R-:W1:Y:S01]  /*35240*/  @P1 LDC R2, c[0x0][0x44c] ;  /* 0x00011300ff021b82 */ /* 0x000e620000000800 */
[----:B------:R-:W-:Y:S01]  /*35250*/  VIADD R5, R5, 0x5f ;  /* 0x0000005f05057836 */ /* 0x000fe20000000000 */
[----:B------:R-:W-:Y:S01]  /*35260*/  ULDC UR4, c[0x0][0xad4] ;  /* 0x0002b50000047ab9 */ /* 0x000fe20000000800 */
[----:B------:R-:W-:Y:S02]  /*35270*/  IMAD.MOV.U32 R0, RZ, RZ, R8 ;  /* 0x000000ffff007224 */ /* 0x000fe400078e0008 */
[----:B------:R-:W-:-:S03]  /*35280*/  IMAD.HI R5, R5, 0x2aaaaaab, RZ ;  /* 0x2aaaaaab05057827 */ /* 0x000fc600078e02ff */
[----:B------:R-:W3:Y:S01]  /*35290*/  @P1 LDC R6, c[0x0][0x450] ;  /* 0x00011400ff061b82 */ /* 0x000ee20000000800 */
[----:B-1----:R-:W-:-:S05]  /*352a0*/  @P1 IMAD.HI.U32 R2, R8, R2, RZ ;  /* 0x0000000208021227 */ /* 0x002fca00078e00ff */
[----:B---3--:R-:W-:Y:S02]  /*352b0*/  @P1 SHF.R.U32.HI R0, RZ, R6, R2 ;  /* 0x00000006ff001219 */ /* 0x008fe40000011602 */
[----:B------:R-:W-:-:S03]  /*352c0*/  SHF.R.U32.HI R2, RZ, 0x1f, R5 ;  /* 0x0000001fff027819 */ /* 0x000fc60000011605 */
[----:B------:R-:W-:Y:S01]  /*352d0*/  IMAD.IADD R0, R17, 0x1, R0 ;  /* 0x0000000111007824 */ /* 0x000fe200078e0200 */
[----:B------:R-:W-:-:S03]  /*352e0*/  LEA.HI.SX32 R8, R5, R2, 0x1c ;  /* 0x0000000205087211 */ /* 0x000fc600078fe2ff */
[----:B------:R-:W-:Y:S02]  /*352f0*/  VIADD R2, R0, -UR4 ;  /* 0x8000000400027c36 */ /* 0x000fe40008000000 */
        /* <DEDUP_REMOVED lines=13> */
.L_x_3901:
[----:B------:R-:W-:-:S13]  /*353d0*/  ISETP.NE.AND P0, PT, R3, 0x1, PT ;  /* 0x000000010300780c */ /* 0x000fda0003f05270 */
[----:B------:R-:W1:Y:S02]  /*353e0*/  @P0 LDC.64 R6, c[0x0][0xae0] ;  /* 0x0002b800ff060b82 */ /* 0x000e640000000a00 */
[----:B-1----:R-:W-:-:S05]  /*353f0*/  @P0 IMAD.HI.U32 R6, R0, R6, RZ ;  /* 0x0000000600060227 */ /* 0x002fca00078e00ff */
[----:B------:R-:W-:-:S07]  /*35400*/  @P0 SHF.R.U32.HI R0, RZ, R7, R6 ;  /* 0x00000007ff000219 */ /* 0x000fce0000011606 */
.L_x_3902:
[----:B------:R-:W-:Y:S05]  /*35410*/  BSYNC B0 ;  /* 0x0000000000007941 */ /* 0x000fea0003800000 */
.L_x_3900:
[----:B------:R-:W-:-:S05]  /*35420*/  IMAD R0, R0, R3, RZ ;  /* 0x0000000300007224 */ /* 0x000fca00078e02ff */
[----:B------:R-:W-:-:S07]  /*35430*/  VIMNMX R2, R2, R0, !PT ;  /* 0x0000000002027248 */ /* 0x000fce0007fe0100 */
.L_x_3899:
[----:B------:R-:W-:Y:S01]  /*35440*/  IMAD.HI R2, R2, 0x2aaaaaab, RZ ;  /* 0x2aaaaaab02027827 */ /* 0x000fe200078e02ff */
[----:B------:R-:W-:Y:S01]  /*35450*/  ISETP.NE.AND P1, PT, R4, RZ, PT ;  /* 0x000000ff0400720c */ /* 0x000fe20003f25270 */
[----:B------:R1:W-:Y:S01]  /*35460*/  STL [R1+0x4ac], RZ ;  /* 0x0004acff01007387 */ /* 0x0003e20000100800 */
[----:B------:R-:W-:Y:S02]  /*35470*/  BSSY B0, `(.L_x_3903) ;  /* 0x0000024000007945 */ /* 0x000fe40003800000 */
[----:B------:R-:W-:-:S04]  /*35480*/  SHF.R.U32.HI R0, RZ, 0x1f, R2 ;  /* 0x0000001fff007819 */ /* 0x000fc80000011602 */
[----:B------:R-:W-:-:S04]  /*35490*/  LEA.HI.SX32 R0, R2, R0, 0x1c ;  /* 0x0000000002007211 */ /* 0x000fc800078fe2ff */
[----:B------:R-:W-:Y:S01]  /*354a0*/  VIMNMX R9, RZ, R0, !PT ;  /* 0x00000000ff097248 */ /* 0x000fe20007fe0100 */
[----:B------:R-:W2:Y:S03]  /*354b0*/  @!P1 LDC R4, c[0x0][0xae8] ;  /* 0x0002ba00ff049b82 */ /* 0x000ea60000000800 */
[----:B------:R-:W-:Y:S01]  /*354c0*/  ISETP.GT.AND P0, PT, R5, R9, PT ;  /* 0x000000090500720c */ /* 0x000fe20003f04270 */
[----:B------:R1:W-:-:S12]  /*354d0*/  STL [R1+0x4a8], R9 ;  /* 0x0004a80901007387 */ /* 0x0003d80000100800 */
[----:B-1----:R-:W-:Y:S05]  /*354e0*/  @!P0 BRA `(.L_x_3904) ;  /* 0x0000000000708947 */ /* 0x002fea0003800000 */
        /* <DEDUP_REMOVED lines=28> */
.L_x_3904:
[----:B------:R-:W-:Y:S05]  /*356b0*/  BSYNC B0 ;  /* 0x0000000000007941 */ /* 0x000fea0003800000 */
.L_x_3903:
[----:B------:R-:W3:Y:S04]  /*356c0*/  LDL R0, [R1+0x4ac] ;  /* 0x0004ac0001007983 */ /* 0x000ee80000100800 */
[----:B-1----:R-:W3:Y:S01]  /*356d0*/  LDL R2, [R1+0x4e4] ;  /* 0x0004e40001027983 */ /* 0x002ee20000100800 */
[----:B------:R-:W-:Y:S01]  /*356e0*/  BSSY B7, `(.L_x_3905) ;  /* 0x00004c2000077945 */ /* 0x000fe20003800000 */
[----:B---3--:R-:W-:-:S05]  /*356f0*/  IMAD R2, R2, R0, R9 ;  /* 0x0000000002027224 */ /* 0x008fca00078e0209 */
[----:B------:R-:W-:Y:S01]  /*35700*/  VIADDMNMX R0, R2, R0, R5, PT ;  /* 0x0000000002007246 */ /* 0x000fe20003800105 */
        /* <DEDUP_REMOVED lines=10> */
[----:B--2---:R-:W2:Y:S01]  /*357b0*/  LDC.64 R4, c[0x0][0xd60] ;  /* 0x00035800ff047b82 */ /* 0x004ea20000000a00 */
[----:B------:R-:W1:Y:S08]  /*357c0*/  FLO.U32 R0, UR4 ;  /* 0x0000000400007d00 */ /* 0x000e7000080e0000 */
[----:B------:R-:W2:Y:S01]  /*357d0*/  POPC R2, UR4 ;  /* 0x0000000400027d09 */ /* 0x000ea20008000000 */
[----:B-1----:R-:W-:-:S13]  /*357e0*/  ISETP.EQ.U32.AND P0, PT, R0, R3, PT ;  /* 0x000000030000720c */ /* 0x002fda0003f02070 */
[----:B--2---:R-:W2:Y:S01]  /*357f0*/  @P0 ATOMG.E.ADD.STRONG.GPU PT, R5, desc[UR42][R4.64], R2 ;  /* 0x00000002040509a8 */ /* 0x004ea200081ee1ea */
[----:B------:R-:W1:Y:S02]  /*35800*/  S2R R3, SR_LTMASK ;  /* 0x0000000000037919 */ /* 0x000e640000003900 */
[----:B-1----:R-:W-:-:S06]  /*35810*/  LOP3.LUT R3, R3, UR4, RZ, 0xc0, !PT ;  /* 0x0000000403037c12 */ /* 0x002fcc000f8ec0ff */
[----:B------:R-:W1:Y:S01]  /*35820*/  POPC R3, R3 ;  /* 0x0000000300037309 */ /* 0x000e620000000000 */
[----:B--2---:R-:W1:Y:S02]  /*35830*/  SHFL.IDX PT, R0, R5, R0, 0x1f ;  /* 0x00001f0005007589 */ /* 0x004e6400000e0000 */
[----:B-1----:R-:W-:-:S05]  /*35840*/  IADD3 R0, R0, UR39, R3 ;  /* 0x0000002700007c10 */ /* 0x002fca000fffe003 */
[----:B------:R4:W-:Y:S01]  /*35850*/  STL [R1+0x460], R0 ;  /* 0x0004600001007387 */ /* 0x0009e20000100800 */
[----:B------:R-:W-:Y:S05]  /*35860*/  BRA `(.L_x_3907) ;  /* 0x0000004800a47947 */ /* 0x000fea0003800000 */
.L_x_3906:
        /* <DEDUP_REMOVED lines=20> */
.L_x_3909:
[----:B------:R-:W-:Y:S05]  /*359b0*/  BSYNC B6 ;  /* 0x0000000000067941 */ /* 0x000fea0003800000 */
.L_x_3908:
        /* <DEDUP_REMOVED lines=9> */
[----:B--2---:R-:W-:Y:S02]  /*35a50*/  IMAD.U32 R4, RZ, RZ, UR6 ;  /* 0x00000006ff047e24 */ /* 0x004fe4000f8e00ff */
[----:B------:R-:W-:Y:S02]  /*35a60*/  IMAD.U32 R5, RZ, RZ, UR7 ;  /* 0x00000007ff057e24 */ /* 0x000fe4000f8e00ff */
        /* <DEDUP_REMOVED lines=8> */
[----:B0--3--:R-:W-:Y:S05]  /*35af0*/  CALL.ABS.NOINC R2 ;  /* 0x0000000002007343 */ /* 0x009fea0003c00000 */
.L_x_3912:
        /* <DEDUP_REMOVED lines=15> */
.L_x_3911:
[----:B------:R-:W-:Y:S05]  /*35bf0*/  BSYNC B6 ;  /* 0x0000000000067941 */ /* 0x000fea0003800000 */
.L_x_3910:
[----:B------:R-:W3:Y:S01]  /*35c00*/  LDL R0, [R1+0x46c] ;  /* 0x00046c0001007983 */ /* 0x000ee20000100800 */
[----:B------:R-:W-:Y:S02]  /*35c10*/  ULDC.64 UR4, c[0x0][0xaf0] ;  /* 0x0002bc0000047ab9 */ /* 0x000fe40000000a00 */
[----:B------:R-:W-:Y:S01]  /*35c20*/  ISETP.NE.U32.AND P0, PT, RZ, UR4, PT ;  /* 0x00000004ff007c0c */ /* 0x000fe2000bf05070 */
[----:B------:R-:W4:Y:S03]  /*35c30*/  LDL R17, [R1+0x4b0] ;  /* 0x0004b00001117983 */ /* 0x000f260000100800 */
[----:B------:R-:W-:Y:S01]  /*35c40*/  ISETP.NE.AND.EX P0, PT, RZ, UR5, PT, P0 ;  /* 0x00000005ff007c0c */ /* 0x000fe2000bf05300 */
[----:B------:R-:W-:-:S12]  /*35c50*/  ULDC.64 UR4, c[0x0][0xb00] ;  /* 0x0002c00000047ab9 */ /* 0x000fd80000000a00 */
[----:B------:R-:W1:Y:S01]  /*35c60*/  @P0 LDC.64 R2, c[0x0][0xaf0] ;  /* 0x0002bc00ff020b82 */ /* 0x000e620000000a00 */
[----:B---3--:R-:W-:Y:S02]  /*35c70*/  IMAD.MOV.U32 R7, RZ, RZ, R0 ;  /* 0x000000ffff077224 */ /* 0x008fe400078e0000 */
[----:B-1----:R-:W-:-:S05]  /*35c80*/  @P0 IMAD.WIDE R2, R0, 0x4, R2 ;  /* 0x0000000400020825 */ /* 0x002fca00078e0202 */
[----:B------:R1:W3:Y:S01]  /*35c90*/  @P0 LDG.E R7, desc[UR42][R2.64] ;  /* 0x0000002a02070981 */ /* 0x0002e2000c1e1900 */
[----:B----4-:R-:W-:Y:S01]  /*35ca0*/  VIADD R0, R17, 0xffffffff ;  /* 0xffffffff11007836 */ /* 0x010fe20000000000 */
[----:B-1----:R-:W1:Y:S02]  /*35cb0*/  LDC.64 R2, c[0x0][0x418] ;  /* 0x00010600ff027b82 */ /* 0x002e640000000a00 */
[----:B-1----:R-:W-:Y:S01]  /*35cc0*/  LOP3.LUT P0, RZ, R2, UR4, RZ, 0xfc, !PT ;  /* 0x0000000402ff7c12 */ /* 0x002fe2000f80fcff */
[----:B------:R-:W-:-:S03]  /*35cd0*/  UMOV UR4, 0xffffffff ;  /* 0xffffffff00047882 */ /* 0x000fc60000000000 */
[----:B------:R-:W-:Y:S02]  /*35ce0*/  LOP3.LUT P0, RZ, R3, UR5, RZ, 0xfc, P0 ;  /* 0x0000000503ff7c12 */ /* 0x000fe4000800fcff */
[----:B---3--:R-:W-:Y:S01]  /*35cf0*/  SHF.R.S32.HI R8, RZ, 0x1f, R7 ;  /* 0x0000001fff087819 */ /* 0x008fe20000011407 */
[----:B------:R1:W-:Y:S01]  /*35d00*/  STL [R1+0x464], R7 ;  /* 0x0004640701007387 */ /* 0x0003e20000100800 */
[----:B------:R-:W-:-:S03]  /*35d10*/  SEL R17, R7, RZ, !P0 ;  /* 0x000000ff07117207 */ /* 0x000fc60004000000 */
[----:B------:R1:W-:Y:S01]  /*35d20*/  STL [R1+0x468], R8 ;  /* 0x0004680801007387 */ /* 0x0003e20000100800 */
[----:B------:R-:W-:Y:S05]  /*35d30*/  BRA.DIV UR4, `(.L_x_3913) ;  /* 0x0000007604887947 */ /* 0x000fea000b800000 */
[----:B--2---:R-:W2:Y:S02]  /*35d40*/  S2R R4, SR_TID.X ;  /* 0x0000000000047919 */ /* 0x004ea40000002100 */
[----:B--2---:R-:W-:-:S04]  /*35d50*/  SHF.R.U32.HI R4, RZ, 0x5, R4 ;  /* 0x00000005ff047819 */ /* 0x004fc80000011604 */
[----:B------:R-:W-:-:S05]  /*35d60*/  LOP3.LUT R4, R4, 0x3, RZ, 0xc0, !PT ;  /* 0x0000000304047812 */ /* 0x000fca00078ec0ff */
[----:B------:R2:W3:Y:S02]  /*35d70*/  SHFL.IDX PT, R14, R4, RZ, 0x1f ;  /* 0x00001fff040e7589 */ /* 0x0004e400000e0000 */
.L_x_4100:
        /* <DEDUP_REMOVED lines=11> */
.L_x_4103:
        /* <DEDUP_REMOVED lines=24> */
.L_x_3916:
[----:B--2---:R-:W2:Y:S01]  /*35fb0*/  LDL R2, [R1+0x478] ;  /* 0x0004780001027983 */ /* 0x004ea20000100800 */
[----:B---3--:R-:W-:Y:S01]  /*35fc0*/  IMAD R0, R19, 0x8, R18 ;  /* 0x0000000813007824 */ /* 0x008fe200078e0212 */
[----:B--2---:R-:W-:-:S04]  /*35fd0*/  SHF.L.U32 R2, R2, 0x1f, RZ ;  /* 0x0000001f02027819 */ /* 0x004fc800000006ff */
[----:B------:R-:W2:Y:S02]  /*35fe0*/  SYNCS.PHASECHK.TRANS64.TRYWAIT P0, [R0+URZ+0x32440], R2 ;  /* 0x03244002000075a7 */ /* 0x000ea4000800017f */
[----:B--2---:R-:W-:Y:S05]  /*35ff0*/  @!P0 BRA `(.L_x_3917) ;  /* 0x00000074002c8947 */ /* 0x004fea0003800000 */
.L_x_4104:
        /* <DEDUP_REMOVED lines=11> */
.L_x_3918:
        /* <DEDUP_REMOVED lines=24> */
.L_x_3914:
[----:B--2---:R-:W2:Y:S04]  /*36230*/  LDL R2, [R1+0x46c] ;  /* 0x00046c0001027983 */ /* 0x004ea80000100800 */
[----:B------:R-:W4:Y:S01]  /*36240*/  LDL R3, [R1+0x498] ;  /* 0x0004980001037983 */ /* 0x000f220000100800 */
[----:B------:R-:W-:Y:S05]  /*36250*/  WARPSYNC.ALL ;  /* 0x0000000000007948 */ /* 0x000fea0003800000 */
[----:B------:R-:W-:Y:S01]  /*36260*/  ULDC.64 UR4, c[0x0][0xaf8] ;  /* 0x0002be0000047ab9 */ /* 0x000fe20000000a00 */
[----:B---3--:R-:W-:Y:S01]  /*36270*/  VIADD R0, R18, 0x18400 ;  /* 0x0001840012007836 */ /* 0x008fe20000000000 */
[----:B------:R-:W-:Y:S01]  /*36280*/  BAR.SYNC.DEFER_BLOCKING 0x8, 0x180 ;  /* 0x0206000000007b1d */ /* 0x000fe20000010000 */
[----:B------:R-:W-:-:S03]  /*36290*/  ISETP.NE.U32.AND P0, PT, RZ, UR4, PT ;  /* 0x00000004ff007c0c */ /* 0x000fc6000bf05070 */
[----:B------:R-:W-:Y:S02]  /*362a0*/  LOP3.LUT P1, RZ, R0, 0x3ff, RZ, 0xc0, !PT ;  /* 0x000003ff00ff7812 */ /* 0x000fe4000782c0ff */
[----:B------:R-:W-:Y:S01]  /*362b0*/  ISETP.NE.AND.EX P0, PT, RZ, UR5, PT, P0 ;  /* 0x00000005ff007c0c */ /* 0x000fe2000bf05300 */
[----:B------:R-:W-:Y:S01]  /*362c0*/  BSSY B6, `(.L_x_3919) ;  /* 0x0000019000067945 */ /* 0x000fe20003800000 */
[----:B--2---:R-:W-:-:S04]  /*362d0*/  SHF.R.S32.HI R0, RZ, 0x1f, R2 ;  /* 0x0000001fff007819 */ /* 0x004fc80000011402 */
[----:B------:R-:W-:Y:S02]  /*362e0*/  SEL R4, R0, RZ, !P0 ;  /* 0x000000ff00047207 */ /* 0x000fe40004000000 */
[----:B----4-:R-:W-:Y:S02]  /*362f0*/  SHF.R.S32.HI R3, RZ, 0x1f, R3 ;  /* 0x0000001fff037819 */ /* 0x010fe40000011403 */
        /* <DEDUP_REMOVED lines=20> */
[----:B0-2---:R-:W-:Y:S05]  /*36440*/  CALL.ABS.NOINC R2 ;  /* 0x0000000002007343 */ /* 0x005fea0003c00000 */
.L_x_3920:
[----:B------:R-:W-:Y:S05]  /*36450*/  BSYNC B6 ;  /* 0x0000000000067941 */ /* 0x000fea0003800000 */
.L_x_3919:
[----:B------:R-:W3:Y:S01]  /*36460*/  LDL R11, [R1+0x488] ;  /* 0x00048800010b7983 */ /* 0x000ee20000100800 */
[----:B-1----:R-:W1:Y:S01]  /*36470*/  LDC R7, c[0x0][0x448] ;  /* 0x00011200ff077b82 */ /* 0x002e620000000800 */
[----:B------:R-:W-:Y:S01]  /*36480*/  ULDC.64 UR4, c[0x0][0x298] ;  /* 0x0000a60000047ab9 */ /* 0x000fe20000000a00 */
[----:B------:R-:W-:Y:S01]  /*36490*/  ULDC.64 UR6, c[0x0][0x280] ;  /* 0x0000a00000067ab9 */ /* 0x000fe20000000a00 */
[----:B--2---:R-:W2:Y:S04]  /*364a0*/  LDL R4, [R1+0x4b8] ;  /* 0x0004b80001047983 */ /* 0x004ea80000100800 */
        /* <DEDUP_REMOVED lines=12> */
[----:B---3--:R-:W-:-:S04]  /*36570*/  IMAD.IADD R5, R0, 0x1, R11 ;  /* 0x0000000100057824 */ /* 0x008fc800078e020b */
[----:B0-----:R-:W-:-:S04]  /*36580*/  @P0 IMAD.HI.U32 R2, R5, R2, RZ ;  /* 0x0000000205020227 */ /* 0x001fc800078e00ff */
[----:B------:R-:W-:Y:S01]  /*36590*/  IMAD.MOV.U32 R0, RZ, RZ, R5 ;  /* 0x000000ffff007224 */ /* 0x000fe200078e0005 */
[----:B-1----:R-:W-:Y:S01]  /*365a0*/  @P0 SHF.R.U32.HI R0, RZ, R3, R2 ;  /* 0x00000003ff000219 */ /* 0x002fe20000011602 */
[----:B--2---:R-:W-:-:S04]  /*365b0*/  IMAD R2, R4, UR4, RZ ;  /* 0x0000000404027c24 */ /* 0x004fc8000f8e02ff */
        /* <DEDUP_REMOVED lines=40> */
[----:B------:R-:W0:Y:S04]  /*36840*/  SHFL.IDX PT, R5, R3, RZ, 0x181f ;  /* 0x00181fff03057589 */ /* 0x000e2800000e0000 */
[----:B------:R-:W1:Y:S01]  /*36850*/  SHFL.IDX PT, R4, R2, RZ, 0x181f ;  /* 0x00181fff02047589 */ /* 0x000e6200000e0000 */
[----:B--2---:R-:W-:-:S03]  /*36860*/  IMAD R0, R11, R7, RZ ;  /* 0x000000070b007224 */ /* 0x004fc600078e02ff */
[----:B------:R-:W-:Y:S01]  /*36870*/  SHFL.IDX PT, R7, R2, 0x1, 0x181f ;  /* 0x00381f0002077f89 */ /* 0x000fe200000e0000 */
[----:B---3--:R-:W-:-:S03]  /*36880*/  IMAD.IADD R10, R10, 0x1, R6 ;  /* 0x000000010a0a7824 */ /* 0x008fc600078e0206 */
[----:B------:R-:W2:Y:S01]  /*36890*/  SHFL.IDX PT, R6, R3, 0x1, 0x181f ;  /* 0x00381f0003067f89 */ /* 0x000ea200000e0000 */
[C---:B------:R-:W-:Y:S01]  /*368a0*/  VIADD R11, R10.reuse, 0x10 ;  /* 0x000000100a0b7836 */ /* 0x040fe20000000000 */
[CC--:B------:R-:W-:Y:S02]  /*368b0*/  ISETP.GE.AND P1, PT, R10.reuse, R0.reuse, PT ;  /* 0x000000000a00720c */ /* 0x0c0fe40003f26270 */
[----:B------:R-:W-:Y:S02]  /*368c0*/  STL [R1+0x488], R10 ;  /* 0x0004880a01007387 */ /* 0x000fe40000100800 */
[----:B------:R-:W-:Y:S02]  /*368d0*/  ISETP.GE.AND P2, PT, R11, R0, PT ;  /* 0x000000000b00720c */ /* 0x000fe40003f46270 */
[----:B------:R3:W-:Y:S07]  /*368e0*/  STL [R1+0x4c0], R11 ;  /* 0x0004c00b01007387 */ /* 0x0007ee0000100800 */
[----:B0-----:R-:W-:Y:S01]  /*368f0*/  @!P1 LEA R5, P3, R9, R5, 0x1 ;  /* 0x0000000509059211 */ /* 0x001fe200078608ff */
[----:B---3--:R-:W-:-:S04]  /*36900*/  VIADD R11, R10, 0x20 ;  /* 0x000000200a0b7836 */ /* 0x008fc80000000000 */
        /* <DEDUP_REMOVED lines=65> */
[----:B------:R0:W-:Y:S04]  /*36d20*/  @!P1 LDGSTS.E.BYPASS.LTC128B.128 [R8+0x1b400], desc[UR42][R4.64], !P0 ;  /* 0x1b40000004089fae */ /* 0x0001e8000c101d6a */
[----:B01----:R0:W2:Y:S02]  /*36d30*/  SHFL.IDX PT, R4, R2, 0x7, 0x181f ;  /* 0x00f81f0002047f89 */ /* 0x0030a400000e0000 */
.L_x_4121:
[----:B0-----:R-:W3:Y:S02]  /*36d40*/  LDL R2, [R1+0x488] ;  /* 0x0004880001027983 */ /* 0x001ee40000100800 */
[----:B---3--:R-:W-:-:S05]  /*36d50*/  VIADD R2, R2, 0x70 ;  /* 0x0000007002027836 */ /* 0x008fca0000000000 */
[----:B------:R-:W-:Y:S01]  /*36d60*/  ISETP.GE.AND P1, PT, R2, R0, PT ;  /* 0x000000000200720c */ /* 0x000fe20003f26270 */
[----:B------:R0:W-:-:S12]  /*36d70*/  STL [R1+0x4dc], R2 ;  /* 0x0004dc0201007387 */ /* 0x0001d80000100800 */
[----:B0-----:R-:W-:-:S05]  /*36d80*/  @!P1 LEA R2, P2, R9, R3, 0x1 ;  /* 0x0000000309029211 */ /* 0x001fca00078408ff */
[----:B--2---:R-:W-:-:S05]  /*36d90*/  @!P1 IMAD.X R3, RZ, RZ, R4, P2 ;  /* 0x000000ffff039224 */ /* 0x004fca00010e0604 */
[----:B------:R-:W-:Y:S01]  /*36da0*/  @!PT LDS RZ, [RZ] ;  /* 0x00000000fffff984 */ /* 0x000fe20000000800 */
[----:B------:R-:W-:Y:S01]  /*36db0*/  @!PT LDS RZ, [RZ] ;  /* 0x00000000fffff984 */ /* 0x000fe20000000800 */
[----:B------:R-:W-:Y:S01]  /*36dc0*/  @!PT LDS RZ, [RZ] ;  /* 0x00000000fffff984 */ /* 0x000fe20000000800 */
[----:B------:R0:W-:Y:S01]  /*36dd0*/  @!P1 LDGSTS.E.BYPASS.LTC128B.128 [R8+0x1bc00], desc[UR42][R2.64], !P0 ;  /* 0x1bc0000002089fae */ /* 0x0001e2000c101d6a */
[----:B------:R-:W-:Y:S01]  /*36de0*/  PLOP3.LUT P0, PT, PT, PT, PT, 0x80, 0x0 ;  /* 0x000000000000781c */ /* 0x000fe20003f0f070 */
[----:B------:R-:W-:-:S12]  /*36df0*/  NOP ;  /* 0x0000000000007918 */ /* 0x000fd80000000000 */
.L_x_3922:
        /* <DEDUP_REMOVED lines=37> */
.L_x_3924:
[----:B------:R-:W-:Y:S05]  /*37050*/  BSYNC B6 ;  /* 0x0000000000067941 */ /* 0x000fea0003800000 */
.L_x_3923:
        /* <DEDUP_REMOVED lines=144> */
[----:B------:R2:W3:Y:S04]  /*37960*/  SHFL.IDX PT, R6, R0, 0x7, 0x181f ;  /* 0x00f81f0000067f89 */ /* 0x0004e800000e0000 */
[----:B------:R2:W-:Y:S04]  /*37970*/  @!P4 LDGSTS.E.BYPASS.LTC128B.128 [R9+0x25400], desc[UR42][R4.64], !P3 ;  /* 0x254000000409cfae */ /* 0x0005e8000d901d6a */
[----:B------:R2:W-:Y:S04]  /*37980*/  @!P4 LDGSTS.E.BYPASS.LTC128B.128 [R9+0x29400], desc[UR42][R4.64+0x80], !P2 ;  /* 0x294000800409cfae */ /* 0x0005e8000d101d6a */
[----:B------:R2:W-:Y:S04]  /*37990*/  @!P4 LDGSTS.E.BYPASS.LTC128B.128 [R9+0x2d400], desc[UR42][R4.64+0x100], !P1 ;  /* 0x2d4001000409cfae */ /* 0x0005e8000c901d6a */
[----:B-1----:R2:W-:Y:S02]  /*379a0*/  @!P4 LDGSTS.E.BYPASS.LTC128B.128 [R9+0x31400], desc[UR42][R4.64+0x180], !P0 ;  /* 0x314001800409cfae */ /* 0x0025e4000c101d6a */
.L_x_4139:
[----:B--2---:R-:W2:Y:S01]  /*379b0*/  LDL.LU R0, [R1+0x4dc] ;  /* 0x0004dc0001007983 */ /* 0x004ea20000300800 */
[----:B------:R-:W-:Y:S01]  /*379c0*/  BSSY B0, `(.L_x_3926) ;  /* 0x000000d000007945 */ /* 0x000fe20003800000 */
[----:B--2---:R-:W-:-:S13]  /*379d0*/  ISETP.GE.AND P4, PT, R0, R3, PT ;  /* 0x000000030000720c */ /* 0x004fda0003f86270 */
[----:B------:R-:W-:Y:S05]  /*379e0*/  @P4 BRA `(.L_x_3927) ;  /* 0x0000000000284947 */ /* 0x000fea0003800000 */
[----:B------:R-:W2:Y:S01]  /*379f0*/  LDL R0, [R1+0x474] ;  /* 0x0004740001007983 */ /* 0x000ea20000100800 */
[----:B------:R-:W-:-:S05]  /*37a00*/  LEA R2, P4, R8, R2, 0x1 ;  /* 0x0000000208027211 */ /* 0x000fca00078808ff */
[----:B---3--:R-:W-:-:S05]  /*37a10*/  IMAD.X R3, RZ, RZ, R6, P4 ;  /* 0x000000ffff037224 */ /* 0x008fca00020e0606 */
[----:B------:R-:W-:Y:S01]  /*37a20*/  @!PT LDS RZ, [RZ] ;  /* 0x00000000fffff984 */ /* 0x000fe20000000800 */
[----:B------:R-:W-:Y:S01]  /*37a30*/  @!PT LDS RZ, [RZ] ;  /* 0x00000000fffff984 */ /* 0x000fe20000000800 */
[----:B------:R-:W-:Y:S01]  /*37a40*/  @!PT LDS RZ, [RZ] ;  /* 0x00000000fffff984 */ /* 0x000fe20000000800 */
[----:B--2---:R1:W-:Y:S04]  /*37a50*/  LDGSTS.E.BYPASS.LTC128B.128 [R0+0x25c00], desc[UR42][R2.64], !P3 ;  /* 0x25c0000002007fae */ /* 0x0043e8000d901d6a */
[----:B------:R1:W-:Y:S04]  /*37a60*/  LDGSTS.E.BYPASS.LTC128B.128 [R0+0x29c00], desc[UR42][R2.64+0x80], !P2 ;  /* 0x29c0008002007fae */ /* 0x0003e8000d101d6a */
[----:B------:R1:W-:Y:S04]  /*37a70*/  LDGSTS.E.BYPASS.LTC128B.128 [R0+0x2dc00], desc[UR42][R2.64+0x100], !P1 ;  /* 0x2dc0010002007fae */ /* 0x0003e8000c901d6a */
[----:B------:R1:W-:Y:S02]  /*37a80*/  LDGSTS.E.BYPASS.LTC128B.128 [R0+0x31c00], desc[UR42][R2.64+0x180], !P0 ;  /* 0x31c0018002007fae */ /* 0x0003e4000c101d6a */
.L_x_3927:
[----:B------:R-:W-:Y:S05]  /*37a90*/  BSYNC B0 ;  /* 0x0000000000007941 */ /* 0x000fea0003800000 */
.L_x_3926:
[----:B------:R-:W-:Y:S01]  /*37aa0*/  NOP ;  /* 0x0000000000007918 */ /* 0x000fe20000000000 */
[----:B------:R-:W-:-:S13]  /*37ab0*/  PLOP3.LUT P0, PT, PT, PT, PT, 0x80, 0x0 ;  /* 0x000000000000781c */ /* 0x000fda0003f0f070 */
.L_x_3928:
[----:B------:R-:W-:Y:S02]  /*37ac0*/  PLOP3.LUT P1, PT, P1, P0, PT, 0xa2, 0x0 ;  /* 0x000000000000781c */ /* 0x000fe40000f21472 */
[----:B------:R-:W-:-:S08]  /*37ad0*/  @P0 R2UR P1, UR4, R18 ;  /* 0x00000000120402ca */ /* 0x000fd00000020000 */
[----:B------:R-:W-:-:S05]  /*37ae0*/  @P0 PLOP3.LUT P0, PT, P1, PT, PT, 0x80, 0x0 ;  /* 0x000000000000081c */ /* 0x000fca0000f0f070 */
[----:B------:R-:W-:Y:S01]  /*37af0*/  @!P1 SYNCS.ARRIVE.TRANS64.RED.A0T1 RZ, [UR4+0x32410], RZ ;  /* 0x032410ffffff99a7 */ /* 0x000fe20008200404 */
[----:B------:R-:W-:Y:S07]  /*37b00*/  @!P1 ARRIVES.LDGSTSBAR.64.TRANSCNT [UR4+0x32410] ;  /* 0x03241000ff0099b0 */ /* 0x000fee0008000a84 */
[----:B------:R-:W-:Y:S05]  /*37b10*/  @P0 BRA.U.ANY `(.L_x_3928) ;  /* 0xfffffffd00e80947 */ /* 0x000fea000393ffff */
[----:B-1----:R-:W2:Y:S02]  /*37b20*/  LDL.LU R2, [R1+0x4e0] ;  /* 0x0004e00001027983 */ /* 0x002ea40000300800 */
        /* <DEDUP_REMOVED lines=9> */
[----:B------:R-:W2:Y:S03]  /*37bc0*/  SYNCS.PHASECHK.TRANS64.TRYWAIT P0, [R18+URZ+0x32420], R0 ;  /* 0x03242000120075a7 */ /* 0x000ea6000800017f */
[----:B-12---:R-:W-:Y:S05]  /*37bd0*/  @!P0 BRA `(.L_x_3930) ;  /* 0x0000007000888947 */ /* 0x006fea0003800000 */
.L_x_4140:
[----:B------:R-:W-:Y:S05]  /*37be0*/  BSYNC B0 ;  /* 0x0000000000007941 */ /* 0x000fea0003800000 */
.L_x_3929:
[----:B------:R-:W2:Y:S01]  /*37bf0*/  LDL R2, [R1+0x48c] ;  /* 0x00048c0001027983 */ /* 0x000ea20000100800 */
[----:B------:R-:W-:Y:S01]  /*37c00*/  BSSY B0, `(.L_x_3931) ;  /* 0x000005a000007945 */ /* 0x000fe20003800000 */
[----:B--2---:R-:W-:-:S13]  /*37c10*/  LOP3.LUT P0, RZ, R2, 0x1, RZ, 0xc0, !PT ;  /* 0x0000000102ff7812 */ /* 0x004fda000780c0ff */
[----:B------:R-:W-:Y:S05]  /*37c20*/  @!P0 BRA `(.L_x_3932) ;  /* 0x00000004005c8947 */ /* 0x000fea0003800000 */
[----:B0-----:R-:W1:Y:S01]  /*37c30*/  LDL R4, [R1+0x478] ;  /* 0x0004780001047983 */ /* 0x001e620000100800 */
[----:B------:R-:W0:Y:S02]  /*37c40*/  S2R R2, SR_TID.X ;  /* 0x0000000000027919 */ /* 0x000e240000002100 */
[----:B0-----:R-:W-:Y:S01]  /*37c50*/  LOP3.LUT R3, R2, 0x7f, RZ, 0xc0, !PT ;  /* 0x0000007f02037812 */ /* 0x001fe200078ec0ff */
[----:B------:R-:W-:Y:S01]  /*37c60*/  IMAD R2, R19, 0x8, R18 ;  /* 0x0000000813027824 */ /* 0x000fe200078e0212 */
[----:B------:R-:W-:Y:S02]  /*37c70*/  BSSY B1, `(.L_x_3933) ;  /* 0x0000005000017945 */ /* 0x000fe40003800000 */
[----:B------:R-:W-:Y:S02]  /*37c80*/  ISETP.NE.AND P1, PT, R3, RZ, PT ;  /* 0x000000ff0300720c */ /* 0x000fe40003f25270 */
[----:B-1----:R-:W-:-:S04]  /*37c90*/  SHF.L.U32 R0, R4, 0x1f, RZ ;  /* 0x0000001f04007819 */ /* 0x002fc800000006ff */
[----:B------:R-:W0:Y:S02]  /*37ca0*/  SYNCS.PHASECHK.TRANS64.TRYWAIT P0, [R2+URZ+0x32460], R0 ;  /* 0x03246000020075a7 */ /* 0x000e24000800017f */
[----:B0-----:R-:W-:Y:S05]  /*37cb0*/  @!P0 BRA `(.L_x_3934) ;  /* 0x0000007000648947 */ /* 0x001fea0003800000 */
.L_x_4141:
[----:B------:R-:W-:Y:S05]  /*37cc0*/  BSYNC B1 ;  /* 0x0000000000017941 */ /* 0x000fea0003800000 */
.L_x_3933:
        /* <DEDUP_REMOVED lines=9> */
.L_x_3936:
[----:B------:R-:W-:Y:S05]  /*37d60*/  BSYNC B1 ;  /* 0x0000000000017941 */ /* 0x000fea0003800000 */
.L_x_3935:
        /* <DEDUP_REMOVED lines=12> */
.L_x_3937:
        /* <DEDUP_REMOVED lines=15> */
.L_x_3938:
        /* <DEDUP_REMOVED lines=15> */
.L_x_3939:
        /* <DEDUP_REMOVED lines=15> */
.L_x_3940:
        /* <DEDUP_REMOVED lines=10> */
.L_x_3932:
[----:B------:R-:W-:Y:S05]  /*381a0*/  BSYNC B0 ;  /* 0x0000000000007941 */ /* 0x000fea0003800000 */
.L_x_3931:
[----:B0-----:R-:W1:Y:S04]  /*381b0*/  LDL R4, [R1+0x4b0] ;  /* 0x0004b00001047983 */ /* 0x001e680000100800 */
[----:B------:R-:W2:Y:S01]  /*381c0*/  LDL R5, [R1+0x484] ;  /* 0x0004840001057983 */ /* 0x000ea20000100800 */
[----:B------:R-:W-:Y:S01]  /*381d0*/  BSSY B0, `(.L_x_3941) ;  /* 0x00001f8000007945 */ /* 0x000fe20003800000 */
[----:B-1----:R-:W-:-:S05]  /*381e0*/  VIADD R0, R4, 0xfffffffe ;  /* 0xfffffffe04007836 */ /* 0x002fca0000000000 */
[----:B--2---:R-:W-:-:S13]  /*381f0*/  ISETP.GE.AND P0, PT, R0, R5, PT ;  /* 0x000000050000720c */ /* 0x004fda0003f06270 */
[----:B------:R-:W-:Y:S05]  /*38200*/  @!P0 BRA `(.L_x_3942) ;  /* 0x0000001c00d08947 */ /* 0x000fea0003800000 */
[----:B------:R-:W2:Y:S04]  /*38210*/  LDL.LU R9, [R1+0x4e4] ;  /* 0x0004e40001097983 */ /* 0x000ea80000300800 */
[----:B------:R-:W4:Y:S04]  /*38220*/  LDL.LU R8, [R1+0x4ac] ;  /* 0x0004ac0001087983 */ /* 0x000f280000300800 */
[----:B------:R-:W5:Y:S04]  /*38230*/  LDL.LU R7, [R1+0x4ec] ;  /* 0x0004ec0001077983 */ /* 0x000f680000300800 */
[----:B---3--:R-:W3:Y:S04]  /*38240*/  LDL.LU R6, [R1+0x4a8] ;  /* 0x0004a80001067983 */ /* 0x008ee80000300800 */
[----:B------:R-:W3:Y:S01]  /*38250*/  LDL.LU R4, [R1+0x4e8] ;  /* 0x0004e80001047983 */ /* 0x000ee20000300800 */
[----:B------:R-:W-:Y:S01]  /*38260*/  BSSY B2, `(.L_x_3943) ;  /* 0x00000ad000027945 */ /* 0x000fe20003800000 */
[----:B--2---:R-:W-:-:S04]  /*38270*/  VIADD R3, R9, 0x1 ;  /* 0x0000000109037836 */ /* 0x004fc80000000000 */
[----:B----4-:R-:W-:Y:S01]  /*38280*/  IMAD R3, R3, R8, RZ ;  /* 0x0000000803037224 */ /* 0x010fe200078e02ff */
[----:B------:R-:W-:Y:S02]  /*38290*/  LOP3.LUT R8, RZ, R5, RZ, 0x33, !PT ;  /* 0x00000005ff087212 */ /* 0x000fe400078e33ff */
[----:B-----5:R-:W-:Y:S02]  /*382a0*/  LOP3.LUT R2, RZ, R7, RZ, 0x33, !PT ;  /* 0x00000007ff027212 */ /* 0x020fe400078e33ff */
[----:B------:R-:W-:-:S04]  /*382b0*/  LOP3.LUT R3, RZ, R3, RZ, 0x33, !PT ;  /* 0x00000003ff037212 */ /* 0x000fc800078e33ff */
[----:B---3--:R-:W-:Y:S02]  /*382c0*/  VIADDMNMX R2, R3, -R6, R2, !PT ;  /* 0x8000000603027246 */ /* 0x008fe40007800102 */
        /* <DEDUP_REMOVED lines=42> */
.L_x_3947:
        /* <DEDUP_REMOVED lines=8> */
.L_x_4142:
[----:B------:R-:W-:Y:S05]  /*385f0*/  BSYNC B3 ;  /* 0x0000000000037941 */ /* 0x000fea0003800000 */
.L_x_3948:
        /* <DEDUP_REMOVED lines=9> */
.L_x_3951:
[----:B------:R-:W-:Y:S05]  /*38690*/  BSYNC B3 ;  /* 0x0000000000037941 */ /* 0x000fea0003800000 */
.L_x_3950:
        /* <DEDUP_REMOVED lines=12> */
.L_x_3952:
        /* <DEDUP_REMOVED lines=13> */
.L_x_4143:
[----:B------:R-:W-:Y:S05]  /*38830*/  BSYNC B3 ;  /* 0x0000000000037941 */ /* 0x000fea0003800000 */
.L_x_3953:
        /* <DEDUP_REMOVED lines=11> */
.L_x_3956:
[----:B------:R-:W-:Y:S05]  /*388f0*/  BSYNC B3 ;  /* 0x0000000000037941 */ /* 0x000fea0003800000 */
.L_x_3955:
        /* <DEDUP_REMOVED lines=9> */
.L_x_3957:
        /* <DEDUP_REMOVED lines=15> */
.L_x_3958:
        /* <DEDUP_REMOVED lines=15> */
.L_x_3959:
        /* <DEDUP_REMOVED lines=15> */
.L_x_3960:
        /* <DEDUP_REMOVED lines=10> */
.L_x_3946:
[----:B------:R-:W-:Y:S05]  /*38d00*/  BSYNC B1 ;  /* 0x0000000000017941 */ /* 0x000fea0003800000 */
.L_x_3945:
[----:B------:R-:W2:Y:S02]  /*38d10*/  LDL.LU R5, [R1+0x4b0] ;  /* 0x0004b00001057983 */ /* 0x000ea40000300800 */
[----:B--2---:R-:W-:-:S07]  /*38d20*/  VIADD R0, R5, 0xfffffffd ;  /* 0xfffffffd05007836 */ /* 0x004fce0000000000 */
.L_x_3944:
[----:B------:R-:W-:Y:S05]  /*38d30*/  BSYNC B2 ;  /* 0x0000000000027941 */ /* 0x000fea0003800000 */
.L_x_3943:
[----:B------:R-:W-:-:S05]  /*38d40*/  VIADD R8, R8, 0xfffffffe ;  /* 0xfffffffe08087836 */ /* 0x000fca0000000000 */
[----:B------:R-:W-:-:S13]  /*38d50*/  ISETP.NE.AND P0, PT, R8, R4, PT ;  /* 0x000000040800720c */ /* 0x000fda0003f05270 */
[----:B------:R-:W-:Y:S05]  /*38d60*/  @!P0 BRA `(.L_x_3942) ;  /* 0x0000001000f88947 */ /* 0x000fea0003800000 */
.L_x_3993:
        /* <DEDUP_REMOVED lines=35> */
.L_x_3963:
        /* <DEDUP_REMOVED lines=8> */
.L_x_4144:
[----:B------:R-:W-:Y:S05]  /*39020*/  BSYNC B2 ;  /* 0x0000000000027941 */ /* 0x000fea0003800000 */
.L_x_3964:
        /* <DEDUP_REMOVED lines=9> */
.L_x_3967:
[----:B------:R-:W-:Y:S05]  /*390c0*/  BSYNC B2 ;  /* 0x0000000000027941 */ /* 0x000fea0003800000 */
.L_x_3966:
        /* <DEDUP_REMOVED lines=12> */
.L_x_3968:
        /* <DEDUP_REMOVED lines=13> */
.L_x_4145:
[----:B------:R-:W-:Y:S05]  /*39260*/  BSYNC B2 ;  /* 0x0000000000027941 */ /* 0x000fea0003800000 */
.L_x_3969:
        /* <DEDUP_REMOVED lines=11> */
.L_x_3972:
[----:B------:R-:W-:Y:S05]  /*39320*/  BSYNC B2 ;  /* 0x0000000000027941 */ /* 0x000fea0003800000 */
.L_x_3971:
        /* <DEDUP_REMOVED lines=9> */
.L_x_3973:
        /* <DEDUP_REMOVED lines=15> */
.L_x_3974:
        /* <DEDUP_REMOVED lines=15> */
.L_x_3975:
        /* <DEDUP_REMOVED lines=15> */
.L_x_3976:
        /* <DEDUP_REMOVED lines=10> */
.L_x_3962:
[----:B------:R-:W-:Y:S05]  /*39730*/  BSYNC B1 ;  /* 0x0000000000017941 */ /* 0x000fea0003800000 */
.L_x_3961:
        /* <DEDUP_REMOVED lines=35> */
.L_x_3979:
        /* <DEDUP_REMOVED lines=8> */
.L_x_4146:
[----:B------:R-:W-:Y:S05]  /*399f0*/  BSYNC B2 ;  /* 0x0000000000027941 */ /* 0x000fea0003800000 */
.L_x_3980:
        /* <DEDUP_REMOVED lines=9> */
.L_x_3983:
[----:B------:R-:W-:Y:S05]  /*39a90*/  BSYNC B2 ;  /* 0x0000000000027941 */ /* 0x000fea0003800000 */
.L_x_3982:
        /* <DEDUP_REMOVED lines=12> */
.L_x_3984:
        /* <DEDUP_REMOVED lines=13> */
.L_x_4147:
[----:B------:R-:W-:Y:S05]  /*39c30*/  BSYNC B2 ;  /* 0x0000000000027941 */ /* 0x000fea0003800000 */
.L_x_3985:
        /* <DEDUP_REMOVED lines=11> */
.L_x_3988:
[----:B------:R-:W-:Y:S05]  /*39cf0*/  BSYNC B2 ;  /* 0x0000000000027941 */ /* 0x000fea0003800000 */
.L_x_3987:
        /* <DEDUP_REMOVED lines=9> */
.L_x_3989:
        /* <DEDUP_REMOVED lines=15> */
.L_x_3990:
        /* <DEDUP_REMOVED lines=15> */
.L_x_3991:
        /* <DEDUP_REMOVED lines=15> */
.L_x_3992:
        /* <DEDUP_REMOVED lines=10> */
.L_x_3978:
[----:B------:R-:W-:Y:S05]  /*3a100*/  BSYNC B1 ;  /* 0x0000000000017941 */ /* 0x000fea0003800000 */
.L_x_3977:
[----:B------:R-:W2:Y:S01]  /*3a110*/  LDL R5, [R1+0x484] ;  /* 0x0004840001057983 */ /* 0x000ea20000100800 */
[----:B------:R-:W-:Y:S01]  /*3a120*/  VIADD R0, R0, 0xfffffffe ;  /* 0xfffffffe00007836 */ /* 0x000fe20000000000 */
[----:B--2---:R-:W-:-:S13]  /*3a130*/  ISETP.GT.AND P0, PT, R6, R5, PT ;  /* 0x000000050600720c */ /* 0x004fda0003f04270 */
[----:B------:R-:W-:Y:S05]  /*3a140*/  @P0 BRA `(.L_x_3993) ;  /* 0xffffffec00080947 */ /* 0x000fea000383ffff */
.L_x_3942:
[----:B------:R-:W-:Y:S05]  /*3a150*/  BSYNC B0 ;  /* 0x0000000000007941 */ /* 0x000fea0003800000 */
.L_x_3941:
[----:B------:R-:W0:Y:S02]  /*3a160*/  S2R R2, SR_TID.X ;  /* 0x0000000000027919 */ /* 0x000e240000002100 */
[----:B0-----:R-:W-:Y:S02]  /*3a170*/  LOP3.LUT R3, R2, 0x7f, RZ, 0xc0, !PT ;  /* 0x0000007f02037812 */ /* 0x001fe400078ec0ff */
[----:B------:R-:W2:Y:S01]  /*3a180*/  LDL.LU R2, [R1+0x478] ;  /* 0x0004780001027983 */ /* 0x000ea20000300800 */
[----:B------:R-:W-:Y:S01]  /*3a190*/  VIADD R19, R19, 0x1 ;  /* 0x0000000113137836 */ /* 0x000fe20000000000 */
[----:B------:R-:W-:Y:S01]  /*3a1a0*/  ISETP.NE.AND P1, PT, R3, RZ, PT ;  /* 0x000000ff0300720c */ /* 0x000fe20003f25270 */
[----:B------:R-:W-:Y:S03]  /*3a1b0*/  BSSY B0, `(.L_x_3994) ;  /* 0x0000013000007945 */ /* 0x000fe60003800000 */
[----:B------:R-:W-:-:S04]  /*3a1c0*/  ISETP.NE.AND P0, PT, R19, 0x2, PT ;  /* 0x000000021300780c */ /* 0x000fc80003f05270 */
[----:B------:R-:W-:-:S04]  /*3a1d0*/  SEL R0, RZ, 0x1, P0 ;  /* 0x00000001ff007807 */ /* 0x000fc80000000000 */
[----:B--2---:R-:W-:-:S05]  /*3a1e0*/  LOP3.LUT R2, R2, R0, RZ, 0x3c, !PT ;  /* 0x0000000002027212 */ /* 0x004fca00078e3cff */
[----:B------:R0:W-:Y:S01]  /*3a1f0*/  STL [R1+0x478], R2 ;  /* 0x0004780201007387 */ /* 0x0001e20000100800 */
[----:B------:R-:W-:Y:S05]  /*3a200*/  @P1 BRA `(.L_x_3995) ;  /* 0x0000000000341947 */ /* 0x000fea0003800000 */
[----:B------:R-:W1:Y:S01]  /*3a210*/  S2R R3, SR_LANEID ;  /* 0x0000000000037919 */ /* 0x000e620000000000 */
[----:B------:R-:W-:Y:S01]  /*3a220*/  VOTEU.ANY UR4, UPT, PT ;  /* 0x0000000000047886 */ /* 0x000fe200038e0100 */
[----:B------:R-:W2:Y:S01]  /*3a230*/  LDC.64 R4, c[0x0][0xd60] ;  /* 0x00035800ff047b82 */ /* 0x000ea20000000a00 */
[----:B------:R-:W1:Y:S08]  /*3a240*/  FLO.U32 R0, UR4 ;  /* 0x0000000400007d00 */ /* 0x000e7000080e0000 */
[----:B0-----:R-:W2:Y:S01]  /*3a250*/  POPC R2, UR4 ;  /* 0x0000000400027d09 */ /* 0x001ea20008000000 */
[----:B-1----:R-:W-:-:S13]  /*3a260*/  ISETP.EQ.U32.AND P1, PT, R0, R3, PT ;  /* 0x000000030000720c */ /* 0x002fda0003f22070 */
[----:B--2---:R-:W2:Y:S01]  /*3a270*/  @P1 ATOMG.E.ADD.STRONG.GPU PT, R5, desc[UR42][R4.64], R2 ;  /* 0x00000002040519a8 */ /* 0x004ea200081ee1ea */
[----:B------:R-:W0:Y:S02]  /*3a280*/  S2R R3, SR_LTMASK ;  /* 0x0000000000037919 */ /* 0x000e240000003900 */
[----:B0-----:R-:W-:-:S06]  /*3a290*/  LOP3.LUT R3, R3, UR4, RZ, 0xc0, !PT ;  /* 0x0000000403037c12 */ /* 0x001fcc000f8ec0ff */
[----:B------:R-:W0:Y:S01]  /*3a2a0*/  POPC R3, R3 ;  /* 0x0000000300037309 */ /* 0x000e220000000000 */
[----:B--2---:R-:W0:Y:S02]  /*3a2b0*/  SHFL.IDX PT, R0, R5, R0, 0x1f ;  /* 0x00001f0005007589 */ /* 0x004e2400000e0000 */
[----:B0-----:R-:W-:-:S05]  /*3a2c0*/  IADD3 R0, R0, UR39, R3 ;  /* 0x0000002700007c10 */ /* 0x001fca000fffe003 */
[----:B------:R1:W-:Y:S02]  /*3a2d0*/  STL [R1+0x460], R0 ;  /* 0x0004600001007387 */ /* 0x0003e40000100800 */
.L_x_3995:
[----:B------:R-:W-:Y:S05]  /*3a2e0*/  BSYNC B0 ;  /* 0x0000000000007941 */ /* 0x000fea0003800000 */
.L_x_3994:
[----:B------:R-:W-:-:S07]  /*3a2f0*/  SEL R19, R19, RZ, P0 ;  /* 0x000000ff13137207 */ /* 0x000fce0000000000 */
.L_x_3907:
[----:B------:R-:W-:Y:S05]  /*3a300*/  BSYNC B7 ;  /* 0x0000000000077941 */ /* 0x000fea0003800000 */
.L_x_3905:
[----:B-1--4-:R-:W4:Y:S02]  /*3a310*/  LDL R0, [R1+0x48c] ;  /* 0x00048c0001007983 */ /* 0x012f240000100800 */
[----:B----4-:R-:W-:-:S13]  /*3a320*/  LOP3.LUT P0, RZ, R0, 0x40, RZ, 0xc0, !PT ;  /* 0x0000004000ff7812 */ /* 0x010fda000780c0ff */
[----:B------:R-:W-:Y:S05]  /*3a330*/  @!P0 BRA `(.L_x_3996) ;  /* 0x0000000000288947 */ /* 0x000fea0003800000 */
[----:B------:R-:W-:Y:S05]  /*3a340*/  WARPSYNC.ALL ;  /* 0x0000000000007948 */ /* 0x000fea0003800000 */
[----:B------:R-:W1:Y:S08]  /*3a350*/  S2UR UR5, SR_CgaCtaId ;  /* 0x00000000000579c3 */ /* 0x000e700000008800 */
[----:B------:R-:W-:Y:S06]  /*3a360*/  BAR.SYNC.DEFER_BLOCKING 0x5, 0x180 ;  /* 0x0146000000007b1d */ /* 0x000fec0000010000 */
[----:B------:R-:W-:-:S02]  /*3a370*/  UMOV UR4, 0x400 ;  /* 0x0000040000047882 */ /* 0x000fc40000000000 */
[----:B-1----:R-:W-:-:S06]  /*3a380*/  ULEA UR4, UR5, UR4, 0x18 ;  /* 0x0000000405047291 */ /* 0x002fcc000f8ec03f */
[----:B------:R-:W-:-:S05]  /*3a390*/  IMAD.U32 R18, RZ, RZ, UR4 ;  /* 0x00000004ff127e24 */ /* 0x000fca000f8e00ff */
[----:B--23--:R-:W1:Y:S04]  /*3a3a0*/  LDS.128 R4, [R18+0x324d0] ;  /* 0x0324d00012047984 */ /* 0x00ce680000000c00 */
[----:B-1----:R1:W-:Y:S01]  /*3a3b0*/  STL.128 [R1+0x460], R4 ;  /* 0x0004600401007387 */ /* 0x0023e20000100c00 */
[----:B------:R-:W-:Y:S06]  /*3a3c0*/  BAR.ARV 0x4, 0x180 ;  /* 0x0106000000007b1d */ /* 0x000fec0000002000 */
[----:B------:R-:W-:Y:S05]  /*3a3d0*/  BRA `(.L_x_3997) ;  /* 0x0000001000347947 */ /* 0x000fea0003800000 */
.L_x_3996:
[----:B------:R-:W1:Y:S01]  /*3a3e0*/  S2R R0, SR_TID.X ;  /* 0x0000000000007919 */ /* 0x000e620000002100 */
[----:B------:R-:W-:Y:S01]  /*3a3f0*/  UMOV UR4, 0xffffffff ;  /* 0xffffffff00047882 */ /* 0x000fe20000000000 */
[----:B-1----:R-:W-:-:S04]  /*3a400*/  LOP3.LUT R16, R0, 0x1f, RZ, 0xc0, !PT ;  /* 0x0000001f00107812 */ /* 0x002fc800078ec0ff */
[----:B------:R-:W-:Y:S01]  /*3a410*/  ISETP.NE.AND P0, PT, R16, 0x1f, PT ;  /* 0x0000001f1000780c */ /* 0x000fe20003f05270 */
[----:B------:R-:W-:-:S12]  /*3a420*/  BRA.DIV UR4, `(.L_x_3998) ;  /* 0x0000004e04147947 */ /* 0x000fd8000b800000 */
[----:B------:R-:W4:Y:S01]  /*3a430*/  LDL R3, [R1+0x46c] ;  /* 0x00046c0001037983 */ /* 0x000f220000100800 */
[----:B------:R-:W-:-:S03]  /*3a440*/  ULDC UR4, c[0x0][0xd3c] ;  /* 0x00034f0000047ab9 */ /* 0x000fc60000000800 */
[----:B0-----:R-:W5:Y:S01]  /*3a450*/  LDL.LU R2, [R1+0x460] ;  /* 0x0004600001027983 */ /* 0x001f620000300800 */
[----:B----4-:R-:W-:-:S05]  /*3a460*/  IMAD.IADD R0, R3, 0x1, R16 ;  /* 0x0000000103007824 */ /* 0x010fca00078e0210 */
[----:B------:R-:W-:Y:S01]  /*3a470*/  ISETP.GE.OR P1, PT, R0, UR4, !P0 ;  /* 0x0000000400007c0c */ /* 0x000fe2000c726670 */
[----:B-----5:R-:W-:-:S12]  /*3a480*/  IMAD.MOV.U32 R10, RZ, RZ, R2 ;  /* 0x000000ffff0a7224 */ /* 0x020fd800078e0002 */
[----:B------:R-:W0:Y:S08]  /*3a490*/  @!P1 LDC.64 R2, c[0x0][0xd80] ;  /* 0x00036000ff029b82 */ /* 0x000e300000000a00 */
[----:B---3--:R-:W1:Y:S01]  /*3a4a0*/  @!P1 LDC.64 R6, c[0x0][0xd78] ;  /* 0x00035e00ff069b82 */ /* 0x008e620000000a00 */
[----:B0-----:R-:W-:-:S05]  /*3a4b0*/  @!P1 IMAD.WIDE R2, R0, 0x4, R2 ;  /* 0x0000000400029825 */ /* 0x001fca00078e0202 */
[----:B------:R1:W3:Y:S02]  /*3a4c0*/  @!P1 LDG.E R8, desc[UR42][R2.64] ;  /* 0x0000002a02089981 */ /* 0x0002e4000c1e1900 */
[----:B-1----:R-:W-:-:S06]  /*3a4d0*/  @!P1 IMAD.WIDE R2, R0, 0x4, R6 ;  /* 0x0000000400029825 */ /* 0x002fcc00078e0206 */
[----:B------:R-:W4:Y:S01]  /*3a4e0*/  @!P1 LDG.E R2, desc[UR42][R2.64] ;  /* 0x0000002a02029981 */ /* 0x000f22000c1e1900 */
[----:B--2---:R-:W-:Y:S02]  /*3a4f0*/  IMAD.MOV.U32 R4, RZ, RZ, RZ ;  /* 0x000000ffff047224 */ /* 0x004fe400078e00ff */
[----:B------:R-:W-:Y:S01]  /*3a500*/  IMAD.MOV.U32 R6, RZ, RZ, RZ ;  /* 0x000000ffff067224 */ /* 0x000fe200078e00ff */
[C---:B------:R-:W-:Y:S02]  /*3a510*/  ISETP.GE.U32.AND P2, PT, R16.reuse, 0x2, PT ;  /* 0x000000021000780c */ /* 0x040fe40003f46070 */
[C---:B------:R-:W-:Y:S02]  /*3a520*/  ISETP.GE.U32.AND P3, PT, R16.reuse, 0x4, PT ;  /* 0x000000041000780c */ /* 0x040fe40003f66070 */
[C---:B------:R-:W-:Y:S02]  /*3a530*/  ISETP.GE.U32.AND P4, PT, R16.reuse, 0x8, PT ;  /* 0x000000081000780c */ /* 0x040fe40003f86070 */
[----:B------:R-:W-:Y:S01]  /*3a540*/  ISETP.GE.U32.AND P5, PT, R16, 0x10, PT ;  /* 0x000000101000780c */ /* 0x000fe20003fa6070 */
[----:B------:R-:W-:Y:S04]  /*3a550*/  SHFL.IDX PT, R5, R10, RZ, 0x1f ;  /* 0x00001fff0a057589 */ /* 0x000fe800000e0000 */
[----:B------:R-:W-:Y:S01]  /*3a560*/  SHFL.IDX PT, R0, R10, 0x1, 0x1f ;  /* 0x00201f000a007f89 */ /* 0x000fe200000e0000 */
[----:B---3--:R-:W-:-:S02]  /*3a570*/  @!P1 IMAD.MOV.U32 R4, RZ, RZ, R8 ;  /* 0x000000ffff049224 */ /* 0x008fc400078e0008 */
[----:B----4-:R-:W-:-:S04]  /*3a580*/  @!P1 IMAD.MOV.U32 R6, RZ, RZ, R2 ;  /* 0x000000ffff069224 */ /* 0x010fc800078e0002 */
        /* <DEDUP_REMOVED lines=17> */
[----:B------:R0:W1:Y:S01]  /*3a6a0*/  SHFL.IDX PT, R9, R7, 0x1f, 0x1f ;  /* 0x03e01f0007097f89 */ /* 0x00006200000e0000 */
[----:B------:R-:W-:-:S07]  /*3a6b0*/  IMAD.MOV.U32 R8, RZ, RZ, RZ ;  /* 0x000000ffff087224 */ /* 0x000fce00078e00ff */
.L_x_4157:
[----:B------:R-:W-:Y:S02]  /*3a6c0*/  ULDC UR4, c[0x0][0xd38] ;  /* 0x00034e0000047ab9 */ /* 0x000fe40000000800 */
[----:B------:R-:W-:-:S04]  /*3a6d0*/  IMAD.U32 R2, RZ, RZ, UR4 ;  /* 0x00000004ff027e24 */ /* 0x000fc8000f8e00ff */
[----:B-1----:R-:W-:-:S04]  /*3a6e0*/  IMAD R9, R9, R2, RZ ;  /* 0x0000000209097224 */ /* 0x002fc800078e02ff */
[----:B------:R-:W-:-:S05]  /*3a6f0*/  IMAD.IADD R0, R0, 0x1, R9 ;  /* 0x0000000100007824 */ /* 0x000fca00078e0209 */
[----:B------:R-:W-:-:S13]  /*3a700*/  ISETP.GT.AND P6, PT, R0, R5, PT ;  /* 0x000000050000720c */ /* 0x000fda0003fc4270 */
[----:B------:R-:W-:Y:S05]  /*3a710*/  @P6 BRA `(.L_x_3999) ;  /* 0x0000000000ac6947 */ /* 0x000fea0003800000 */
.L_x_4002:
        /* <DEDUP_REMOVED lines=37> */
.L_x_4165:
[----:B------:R-:W-:Y:S02]  /*3a970*/  ULDC UR4, c[0x0][0xd38] ;  /* 0x00034e0000047ab9 */ /* 0x000fe40000000800 */
[----:B------:R-:W-:-:S04]  /*3a980*/  IMAD.U32 R2, RZ, RZ, UR4 ;  /* 0x00000004ff027e24 */ /* 0x000fc8000f8e00ff */
[----:B-1----:R-:W-:-:S04]  /*3a990*/  IMAD R9, R9, R2, RZ ;  /* 0x0000000209097224 */ /* 0x002fc800078e02ff */
[----:B------:R-:W-:-:S05]  /*3a9a0*/  IMAD.IADD R0, R9, 0x1, R0 ;  /* 0x0000000109007824 */ /* 0x000fca00078e0200 */
[----:B------:R-:W-:-:S13]  /*3a9b0*/  ISETP.GT.AND P6, PT, R0, R5, PT ;  /* 0x000000050000720c */ /* 0x000fda0003fc4270 */
[----:B------:R-:W-:Y:S05]  /*3a9c0*/  @!P6 BRA `(.L_x_4002) ;  /* 0xfffffffc0054e947 */ /* 0x000fea000383ffff */
.L_x_3999:
        /* <DEDUP_REMOVED lines=12> */
.L_x_4170:
[----:B------:R-:W-:-:S13]  /*3aa90*/  ISETP.NE.AND P0, PT, R0, RZ, PT ;  /* 0x000000ff0000720c */ /* 0x000fda0003f05270 */
[----:B------:R-:W-:Y:S05]  /*3aaa0*/  @!P0 BRA `(.L_x_4004) ;  /* 0x0000000000148947 */ /* 0x000fea0003800000 */
[----:B------:R-:W-:Y:S01]  /*3aab0*/  UMOV UR4, 0xffffffff ;  /* 0xffffffff00047882 */ /* 0x000fe20000000000 */
[----:B-1----:R-:W-:Y:S02]  /*3aac0*/  VIADD R3, R3, 0xffffffff ;  /* 0xffffffff03037836 */ /* 0x002fe40000000000 */
[----:B------:R-:W-:Y:S05]  /*3aad0*/  BRA.DIV UR4, `(.L_x_4005) ;  /* 0x0000005204087947 */ /* 0x000fea000b800000 */
[----:B------:R1:W3:Y:S02]  /*3aae0*/  SHFL.IDX PT, R3, R7, R3, 0x1f ;  /* 0x00001f0307037589 */ /* 0x0002e400000e0000 */
.L_x_4173:
[----:B---3--:R-:W-:-:S07]  /*3aaf0*/  IMAD.MOV.U32 R8, RZ, RZ, R3 ;  /* 0x000000ffff087224 */ /* 0x008fce00078e0003 */
.L_x_4004:
[----:B------:R-:W-:Y:S01]  /*3ab00*/  ISETP.NE.AND P0, PT, R6, 0x1, PT ;  /* 0x000000010600780c */ /* 0x000fe20003f05270 */
[----:B------:R-:W-:-:S05]  /*3ab10*/  IMAD R0, R8, R2, R9 ;  /* 0x0000000208007224 */ /* 0x000fca00078e0209 */
[----:B------:R3:W-:Y:S02]  /*3ab20*/  STL [R1+0x460], R0 ;  /* 0x0004600001007387 */ /* 0x0007e40000100800 */
[----:B---3--:R-:W-:-:S05]  /*3ab30*/  IMAD.IADD R0, R5, 0x1, -R0 ;  /* 0x0000000105007824 */ /* 0x008fca00078e0a00 */
[----:B------:R-:W-:Y:S05]  /*3ab40*/  @!P0 BRA `(.L_x_4006) ;  /* 0x0000000000e48947 */ /* 0x000fea0003800000 */
[----:B------:R-:W-:-:S04]  /*3ab50*/  IABS R5, R4 ;  /* 0x0000000400057213 */ /* 0x000fc80000000000 */
[----:B------:R-:W3:Y:S08]  /*3ab60*/  I2F.RP R2, R5 ;  /* 0x0000000500027306 */ /* 0x000ef00000209400 */
[----:B---3--:R-:W3:Y:S02]  /*3ab70*/  MUFU.RCP R2, R2 ;  /* 0x0000000200027308 */ /* 0x008ee40000001000 */
[----:B---3--:R-:W-:-:S06]  /*3ab80*/  VIADD R2, R2, 0xffffffe ;  /* 0x0ffffffe02027836 */ /* 0x008fcc0000000000 */
[----:B-1----:R-:W1:Y:S02]  /*3ab90*/  F2I.FTZ.U32.TRUNC.NTZ R3, R2 ;  /* 0x0000000200037305 */ /* 0x002e64000021f000 */
        /* <DEDUP_REMOVED lines=15> */
[----:B------:R-:W1:Y:S07]  /*3ac90*/  I2F.RP R2, R5 ;  /* 0x0000000500027306 */ /* 0x000e6e0000209400 */
[----:B------:R-:W-:Y:S01]  /*3aca0*/  @P0 VIADD R8, R8, 0x1 ;  /* 0x0000000108080836 */ /* 0x000fe20000000000 */
[----:B-1----:R-:W1:Y:S02]  /*3acb0*/  MUFU.RCP R2, R2 ;  /* 0x0000000200027308 */ /* 0x002e640000001000 */
[----:B-1----:R-:W-:-:S06]  /*3acc0*/  VIADD R2, R2, 0xffffffe ;  /* 0x0ffffffe02027836 */ /* 0x002fcc0000000000 */
[----:B------:R-:W1:Y:S02]  /*3acd0*/  F2I.FTZ.U32.TRUNC.NTZ R3, R2 ;  /* 0x0000000200037305 */ /* 0x000e64000021f000 */
[----:B-1----:R-:W-:-:S04]  /*3ace0*/  IMAD.MOV R2, RZ, RZ, -R3 ;  /* 0x000000ffff027224 */ /* 0x002fc800078e0a03 */
[----:B0-----:R-:W-:Y:S02]  /*3acf0*/  IMAD R7, R2, R5, RZ ;  /* 0x0000000502077224 */ /* 0x001fe400078e02ff */
        /* <DEDUP_REMOVED lines=30> */
.L_x_4006:
[----:B-1----:R-:W3:Y:S01]  /*3aee0*/  LDL R3, [R1+0x46c] ;  /* 0x00046c0001037983 */ /* 0x002ee20000100800 */
        /* <DEDUP_REMOVED lines=52> */
[----:B------:R-:W-:Y:S02]  /*3b230*/  LOP3.LUT R0, R6, R8, RZ, 0x3c, !PT ;  /* 0x0000000806007212 */ /* 0x000fe400078e3cff */
[----:B------:R-:W-:Y:S02]  /*3b240*/  IADD3 R6, R7, 0x1000000, R6 ;  /* 0x0100000007067810 */ /* 0x000fe40007ffe006 */
        /* <DEDUP_REMOVED lines=8> */
.L_x_4007:
[----:B------:R-:W-:-:S05]  /*3b2d0*/  LOP3.LUT R0, RZ, R0, RZ, 0x33, !PT ;  /* 0x00000000ff007212 */ /* 0x000fca00078e33ff */
[----:B------:R-:W-:-:S05]  /*3b2e0*/  IMAD.IADD R0, R4, 0x1, R0 ;  /* 0x0000000104007824 */ /* 0x000fca00078e0200 */
[----:B------:R3:W-:Y:S01]  /*3b2f0*/  STL [R1+0x464], R0 ;  /* 0x0004640001007387 */ /* 0x0007e20000100800 */
[----:B------:R-:W-:Y:S05]  /*3b300*/  BRA `(.L_x_4008) ;  /* 0x0000000000287947 */ /* 0x000fea0003800000 */
.L_x_4000:
[----:B------:R-:W-:Y:S01]  /*3b310*/  UMOV UR4, URZ ;  /* 0x0000003f00047c82 */ /* 0x000fe20008000000 */
[----:B------:R-:W-:Y:S01]  /*3b320*/  UMOV UR5, URZ ;  /* 0x0000003f00057c82 */ /* 0x000fe20008000000 */
[----:B------:R-:W-:Y:S01]  /*3b330*/  ULDC UR6, c[0x0][0xd3c] ;  /* 0x00034f0000067ab9 */ /* 0x000fe20000000800 */
[----:B------:R-:W-:Y:S01]  /*3b340*/  IMAD.U32 R3, RZ, RZ, UR4 ;  /* 0x00000004ff037e24 */ /* 0x000fe2000f8e00ff */
[----:B------:R1:W-:Y:S01]  /*3b350*/  STL [R1+0x460], R5 ;  /* 0x0004600501007387 */ /* 0x0003e20000100800 */
[----:B------:R-:W-:Y:S02]  /*3b360*/  IMAD.U32 R2, RZ, RZ, UR5 ;  /* 0x00000005ff027e24 */ /* 0x000fe4000f8e00ff */
[----:B------:R-:W-:Y:S01]  /*3b370*/  IMAD.U32 R0, RZ, RZ, UR6 ;  /* 0x00000006ff007e24 */ /* 0x000fe2000f8e00ff */
[----:B------:R1:W-:Y:S04]  /*3b380*/  STL [R1+0x464], R3 ;  /* 0x0004640301007387 */ /* 0x0003e80000100800 */
[----:B------:R1:W-:Y:S04]  /*3b390*/  STL [R1+0x46c], R0 ;  /* 0x00046c0001007387 */ /* 0x0003e80000100800 */
[----:B------:R1:W-:Y:S02]  /*3b3a0*/  STL [R1+0x468], R2 ;  /* 0x0004680201007387 */ /* 0x0003e40000100800 */
.L_x_4008:
[----:B01----:R-:W4:Y:S04]  /*3b3b0*/  LDL R2, [R1+0x46c] ;  /* 0x00046c0001027983 */ /* 0x003f280000100800 */
[----:B------:R-:W5:Y:S04]  /*3b3c0*/  LDL R3, [R1+0x468] ;  /* 0x0004680001037983 */ /* 0x000f680000100800 */
[----:B------:R-:W2:Y:S04]  /*3b3d0*/  LDL R4, [R1+0x460] ;  /* 0x0004600001047983 */ /* 0x000ea80000100800 */
[----:B------:R-:W2:Y:S01]  /*3b3e0*/  LDL R5, [R1+0x464] ;  /* 0x0004640001057983 */ /* 0x000ea20000100800 */
[----:B---3--:R-:W0:Y:S01]  /*3b3f0*/  S2R R0, SR_TID.X ;  /* 0x0000000000007919 */ /* 0x008e220000002100 */
[----:B------:R-:W-:Y:S05]  /*3b400*/  WARPSYNC.ALL ;  /* 0x0000000000007948 */ /* 0x000fea0003800000 */
[----:B0-----:R-:W-:Y:S01]  /*3b410*/  LOP3.LUT R0, R0, 0x1f, RZ, 0xc0, !PT ;  /* 0x0000001f00007812 */ /* 0x001fe200078ec0ff */
[----:B------:R-:W-:Y:S03]  /*3b420*/  BAR.SYNC.DEFER_BLOCKING 0x4, 0x180 ;  /* 0x0106000000007b1d */ /* 0x000fe60000010000 */
[----:B------:R-:W-:-:S13]  /*3b430*/  ISETP.NE.AND P0, PT, R0, RZ, PT ;  /* 0x000000ff0000720c */ /* 0x000fda0003f05270 */
[----:B------:R-:W0:Y:S01]  /*3b440*/  @!P0 S2R R0, SR_CgaCtaId ;  /* 0x0000000000008919 */ /* 0x000e220000008800 */
[----:B----4-:R-:W-:Y:S01]  /*3b450*/  IMAD.MOV.U32 R7, RZ, RZ, R2 ;  /* 0x000000ffff077224 */ /* 0x010fe200078e0002 */
[----:B------:R-:W-:Y:S01]  /*3b460*/  @!P0 MOV R2, 0x400 ;  /* 0x0000040000028802 */ /* 0x000fe20000000f00 */
[----:B-----5:R-:W-:-:S03]  /*3b470*/  IMAD.MOV.U32 R6, RZ, RZ, R3 ;  /* 0x000000ffff067224 */ /* 0x020fc600078e0003 */
[----:B0-----:R-:W-:-:S05]  /*3b480*/  @!P0 LEA R18, R0, R2, 0x18 ;  /* 0x0000000200128211 */ /* 0x001fca00078ec0ff */
[----:B--2---:R0:W-:Y:S01]  /*3b490*/  @!P0 STS.128 [R18+0x324d0], R4 ;  /* 0x0324d00412008388 */ /* 0x0041e20000000c00 */
[----:B------:R-:W-:Y:S06]  /*3b4a0*/  BAR.ARV 0x5, 0x180 ;  /* 0x0146000000007b1d */ /* 0x000fec0000002000 */
.L_x_3997:
[----:B------:R-:W2:Y:S01]  /*3b4b0*/  LDL R0, [R1+0x46c] ;  /* 0x00046c0001007983 */ /* 0x000ea20000100800 */
[----:B------:R-:W-:Y:S02]  /*3b4c0*/  ULDC UR4, c[0x0][0xd3c] ;  /* 0x00034f0000047ab9 */ /* 0x000fe40000000800 */
[----:B--2---:R-:W-:-:S13]  /*3b4d0*/  ISETP.GE.AND P0, PT, R0, UR4, PT ;  /* 0x0000000400007c0c */ /* 0x004fda000bf06270 */
[----:B------:R-:W-:Y:S05]  /*3b4e0*/  @!P0 BRA `(.L_x_4009) ;  /* 0xffffff7800b88947 */ /* 0x000fea000383ffff */
[----:B------:R-:W-:Y:S05]  /*3b4f0*/  BSYNC B8 ;  /* 0x0000000000087941 */ /* 0x000fea0003800000 */
.L_x_3843:
[----:B---3--:R-:W2:Y:S01]  /*3b500*/  LDL.LU R0, [R1+0x4e0] ;  /* 0x0004e00001007983 */ /* 0x008ea20000300800 */
[----:B------:R-:W-:Y:S01]  /*3b510*/  BSSY B0, `(.L_x_4010) ;  /* 0x000000b000007945 */ /* 0x000fe20003800000 */
[----:B01----:R-:W0:Y:S01]  /*3b520*/  S2R R5, SR_CgaCtaId ;  /* 0x0000000000057919 */ /* 0x003e220000008800 */
        /* <DEDUP_REMOVED lines=9> */
.L_x_4174:
[----:B------:R-:W-:Y:S05]  /*3b5c0*/  BSYNC B0 ;  /* 0x0000000000007941 */ /* 0x000fea0003800000 */
.L_x_4010:
[----:B------:R-:W-:-:S03]  /*3b5d0*/  UMOV UR4, 0xffffffff ;  /* 0xffffffff00047882 */ /* 0x000fc60000000000 */
[----:B------:R-:W-:Y:S05]  /*3b5e0*/  BRA.DIV UR4, `(.L_x_4012) ;  /* 0x0000004604847947 */ /* 0x000fea000b800000 */
[----:B------:R-:W1:Y:S02]  /*3b5f0*/  S2R R2, SR_TID.X ;  /* 0x0000000000027919 */ /* 0x000e640000002100 */
[----:B-1----:R-:W-:-:S04]  /*3b600*/  SHF.R.U32.HI R2, RZ, 0x5, R2 ;  /* 0x00000005ff027819 */ /* 0x002fc80000011602 */
[----:B------:R-:W-:-:S05]  /*3b610*/  LOP3.LUT R2, R2, 0x3, RZ, 0xc0, !PT ;  /* 0x0000000302027812 */ /* 0x000fca00078ec0ff */
[----:B------:R1:W2:Y:S02]  /*3b620*/  SHFL.IDX PT, R14, R2, RZ, 0x1f ;  /* 0x00001fff020e7589 */ /* 0x0002a400000e0000 */
.L_x_4177:
[----:B--2---:R-:W-:-:S13]  /*3b630*/  ISETP.NE.AND P0, PT, R14, RZ, PT ;  /* 0x000000ff0e00720c */ /* 0x004fda0003f05270 */
[----:B------:R-:W-:Y:S05]  /*3b640*/  @P0 BRA `(.L_x_3599) ;  /* 0x00000000008c0947 */ /* 0x000fea0003800000 */
[----:B------:R-:W-:-:S03]  /*3b650*/  UMOV UR4, 0xffffffff ;  /* 0xffffffff00047882 */ /* 0x000fc60000000000 */
[----:B------:R-:W-:Y:S05]  /*3b660*/  BRA.DIV UR4, `(.L_x_4013) ;  /* 0x0000004604987947 */ /* 0x000fea000b800000 */
[----:B------:R-:W-:-:S13]  /*3b670*/  ELECT P6, URZ, PT ;  /* 0x00000000003f782f */ /* 0x000fda00038c0000 */
.L_x_4180:
[----:B------:R-:W-:Y:S05]  /*3b680*/  @!P6 BRA `(.L_x_3599) ;  /* 0x00000000007ce947 */ /* 0x000fea0003800000 */
[----:B------:R-:W-:-:S06]  /*3b690*/  ULOP3.LUT UR4, UR38, 0x2, URZ, 0xfc, !UPT ;  /* 0x0000000226047892 */ /* 0x000fcc000f8efc3f */
[----:B-1----:R-:W-:-:S05]  /*3b6a0*/  IMAD.U32 R2, RZ, RZ, UR4 ;  /* 0x00000004ff027e24 */ /* 0x002fca000f8e00ff */
[----:B------:R-:W-:-:S13]  /*3b6b0*/  ISETP.NE.AND P2, PT, R2, 0x3, PT ;  /* 0x000000030200780c */ /* 0x000fda0003f45270 */
[----:B------:R-:W-:Y:S05]  /*3b6c0*/  @!P2 BRA `(.L_x_4014) ;  /* 0x000000000004a947 */ /* 0x000fea0003800000 */
[----:B------:R-:W-:Y:S01]  /*3b6d0*/  BPT.TRAP 0x1 ;  /* 0x000000040000795c */ /* 0x000fe20000300000 */
.L_x_4014:
        /* <DEDUP_REMOVED lines=13> */
.L_x_4181:
[----:B------:R-:W1:Y:S02]  /*3b7b0*/  SYNCS.PHASECHK.TRANS64.TRYWAIT P0, [R7+URZ], R2 ;  /* 0x00000002070075a7 */ /* 0x000e64000800017f */
[----:B-1----:R-:W-:Y:S05]  /*3b7c0*/  @!P0 BRA `(.L_x_4016) ;  /* 0x0000004400748947 */ /* 0x002fea0003800000 */
.L_x_4182:
[----:B------:R-:W-:Y:S05]  /*3b7d0*/  @!P2 BRA `(.L_x_4017) ;  /* 0x000000000004a947 */ /* 0x000fea0003800000 */
[----:B------:R-:W-:Y:S01]  /*3b7e0*/  BPT.TRAP 0x1 ;  /* 0x000000040000795c */ /* 0x000fe20000300000 */
.L_x_4017:
[----:B------:R-:W-:-:S04]  /*3b7f0*/  VIADD R0, R0, 0x32460 ;  /* 0x0003246000007836 */ /* 0x000fc80000000000 */
[----:B------:R-:W-:-:S04]  /*3b800*/  IMAD R4, R19, 0x8, R0 ;  /* 0x0000000813047824 */ /* 0x000fc800078e0200 */
[----:B------:R-:W2:Y:S02]  /*3b810*/  SYNCS.PHASECHK.TRANS64.TRYWAIT P0, [R4+URZ], R5 ;  /* 0x00000005040075a7 */ /* 0x000ea4000800017f */
[----:B--2---:R-:W-:Y:S05]  /*3b820*/  @!P0 BRA `(.L_x_4018) ;  /* 0x0000004400708947 */ /* 0x004fea0003800000 */
.L_x_4183:
[----:B------:R-:W-:-:S07]  /*3b830*/  IMAD R3, R3, 0x8, R0 ;  /* 0x0000000803037824 */ /* 0x000fce00078e0200 */
.L_x_4019:
[----:B---3--:R3:W4:Y:S02]  /*3b840*/  SYNCS.PHASECHK.TRANS64.TRYWAIT P0, [R3+URZ], R2 ;  /* 0x00000002030075a7 */ /* 0x008724000800017f */
[----:B----4-:R-:W-:Y:S05]  /*3b850*/  @!P0 NANOSLEEP.SYNCS 0x989680 ;  /* 0x009896800000895d */ /* 0x010fea0003900000 */
[----:B------:R-:W4:Y:S02]  /*3b860*/  @!P0 SYNCS.PHASECHK.TRANS64 P0, [R3+URZ], R2 ;  /* 0x00000002030085a7 */ /* 0x000f24000800007f */
[----:B----4-:R-:W-:Y:S05]  /*3b870*/  @!P0 BRA `(.L_x_4019) ;  /* 0xfffffffc00f08947 */ /* 0x010fea000383ffff */
.L_x_3599:
[----:B------:R-:W-:Y:S05]  /*3b880*/  BSYNC B9 ;  /* 0x0000000000097941 */ /* 0x000fea0003800000 */
.L_x_3596:
[----:B------:R-:W-:Y:S05]  /*3b890*/  EXIT ;  /* 0x000000000000794d */ /* 0x000fea0003800000 */
.L_x_3627:
[----:B0-----:R0:W1:Y:S02]  /*3b8a0*/  SYNCS.PHASECHK.TRANS64.TRYWAIT P6, [R68+URZ+0x32490], R80 ;  /* 0x03249050440075a7 */ /* 0x00106400080c017f */
[----:B-1----:R-:W-:Y:S05]  /*3b8b0*/  @!P6 NANOSLEEP.SYNCS 0x989680 ;  /* 0x009896800000e95d */ /* 0x002fea0003900000 */
[----:B------:R-:W1:Y:S02]  /*3b8c0*/  @!P6 SYNCS.PHASECHK.TRANS64 P6, [R68+URZ+0x32490], R80 ;  /* 0x032490504400e5a7 */ /* 0x000e6400080c007f */
[----:B-1----:R-:W-:Y:S05]  /*3b8d0*/  @!P6 BRA `(.L_x_3627) ;  /* 0xfffffffc00f0e947 */ /* 0x002fea000383ffff */
[----:B------:R-:W-:Y:S05]  /*3b8e0*/  BRA `(.L_x_4020) ;  /* 0xfffffc8000107947 */ /* 0x000fea000383ffff */
.L_x_3649:
[----:B0-----:R0:W1:Y:S02]  /*3b8f0*/  SYNCS.PHASECHK.TRANS64.TRYWAIT P5, [R68+URZ+0x32490], R80 ;  /* 0x03249050440075a7 */ /* 0x00106400080a017f */
[----:B-1----:R-:W-:Y:S05]  /*3b900*/  @!P5 NANOSLEEP.SYNCS 0x989680 ;  /* 0x009896800000d95d */ /* 0x002fea0003900000 */
[----:B------:R-:W1:Y:S02]  /*3b910*/  @!P5 SYNCS.PHASECHK.TRANS64 P5, [R68+URZ+0x32490], R80 ;  /* 0x032490504400d5a7 */ /* 0x000e6400080a007f */
[----:B-1----:R-:W-:Y:S05]  /*3b920*/  @!P5 BRA `(.L_x_3649) ;  /* 0xfffffffc00f0d947 */ /* 0x002fea000383ffff */
[----:B------:R-:W-:Y:S05]  /*3b930*/  BRA `(.L_x_4021) ;  /* 0xfffffc9400747947 */ /* 0x000fea000383ffff */
.L_x_3658:
[----:B0-----:R0:W1:Y:S02]  /*3b940*/  SYNCS.PHASECHK.TRANS64.TRYWAIT P4, [R68+URZ+0x32490], R80 ;  /* 0x03249050440075a7 */ /* 0x001064000808017f */
[----:B-1----:R-:W-:Y:S05]  /*3b950*/  @!P4 NANOSLEEP.SYNCS 0x989680 ;  /* 0x009896800000c95d */ /* 0x002fea0003900000 */
[----:B------:R-:W1:Y:S02]  /*3b960*/  @!P4 SYNCS.PHASECHK.TRANS64 P4, [R68+URZ+0x32490], R80 ;  /* 0x032490504400c5a7 */ /* 0x000e64000808007f */
[----:B-1----:R-:W-:Y:S05]  /*3b970*/  @!P4 BRA `(.L_x_3658) ;  /* 0xfffffffc00f0c947 */ /* 0x002fea000383ffff */
[----:B------:R-:W-:Y:S05]  /*3b980*/  BRA `(.L_x_4022) ;  /* 0xfffffca400d47947 */ /* 0x000fea000383ffff */
.L_x_3664:
[----:B-1----:R1:W2:Y:S02]  /*3b990*/  SYNCS.PHASECHK.TRANS64.TRYWAIT P3, [R68+URZ+0x324b0], R80 ;  /* 0x0324b050440075a7 */ /* 0x0022a4000806017f */
[----:B--2---:R-:W-:Y:S05]  /*3b9a0*/  @!P3 NANOSLEEP.SYNCS 0x989680 ;  /* 0x009896800000b95d */ /* 0x004fea0003900000 */
[----:B------:R-:W2:Y:S02]  /*3b9b0*/  @!P3 SYNCS.PHASECHK.TRANS64 P3, [R68+URZ+0x324b0], R80 ;  /* 0x0324b0504400b5a7 */ /* 0x000ea4000806007f */
[----:B--2---:R-:W-:Y:S05]  /*3b9c0*/  @!P3 BRA `(.L_x_3664) ;  /* 0xfffffffc00f0b947 */ /* 0x004fea000383ffff */
[----:B------:R-:W-:Y:S05]  /*3b9d0*/  BRA `(.L_x_4023) ;  /* 0xfffffca8006c7947 */ /* 0x000fea000383ffff */
.L_x_3682:
[----:B------:R0:W5:Y:S01]  /*3b9e0*/  LDL R13, [R1+0x518] ;  /* 0x00051800010d7983 */ /* 0x0001620000100800 */
[----:B------:R-:W-:Y:S01]  /*3b9f0*/  BSSY B0, `(.L_x_4024) ;  /* 0x0000007000007945 */ /* 0x000fe20003800000 */
[----:B------:R-:W-:Y:S02]  /*3ba00*/  IMAD.MOV.U32 R12, RZ, RZ, RZ ;  /* 0x000000ffff0c7224 */ /* 0x000fe400078e00ff */
[----:B------:R-:W-:Y:S02]  /*3ba10*/  IMAD.MOV.U32 R11, RZ, RZ, 0x1f ;  /* 0x0000001fff0b7424 */ /* 0x000fe400078e00ff */
[----:B------:R-:W-:-:S07]  /*3ba20*/  IMAD.MOV.U32 R15, RZ, RZ, -0x1 ;  /* 0xffffffffff0f7424 */ /* 0x000fce00078e00ff */
[----:B0----5:R-:W-:Y:S05]  /*3ba30*/  WARPSYNC.COLLECTIVE R15, `(.L_x_4025) ;  /* 0x000000000f087348 */ /* 0x021fea0003c00000 */
[----:B-----5:R1:W2:Y:S02]  /*3ba40*/  SHFL.IDX P6, R14, R13, R12, R11 ;  /* 0x0000000c0d0e7389 */ /* 0x0202a400000c000b */
[----:B012---:R-:W-:Y:S01]  /*3ba50*/  ENDCOLLECTIVE ;  /* 0x000000000000791b */ /* 0x007fe20003800000 */
.L_x_4025:
[----:B------:R-:W-:Y:S05]  /*3ba60*/  BSYNC B0 ;  /* 0x0000000000007941 */ /* 0x000fea0003800000 */
.L_x_4024:
[----:B------:R-:W-:Y:S05]  /*3ba70*/  BRA `(.L_x_4026) ;  /* 0xfffffcbc00287947 */ /* 0x000fea000383ffff */
.L_x_3694:
        /* <DEDUP_REMOVED lines=8> */
.L_x_4028:
[----:B------:R-:W-:Y:S05]  /*3bb00*/  BSYNC B1 ;  /* 0x0000000000017941 */ /* 0x000fea0003800000 */
.L_x_4027:
        /* <DEDUP_REMOVED lines=8> */
.L_x_4029:
[----:B------:R-:W-:Y:S02]  /*3bb90*/  IMAD.MOV.U32 R13, RZ, RZ, R66 ;  /* 0x000000ffff0d7224 */ /* 0x000fe400078e0042 */
[----:B------:R-:W-:-:S07]  /*3bba0*/  IMAD.MOV.U32 R6, RZ, RZ, R14 ;  /* 0x000000ffff067224 */ /* 0x000fce00078e000e */
[----:B------:R-:W-:Y:S05]  /*3bbb0*/  WARPSYNC.COLLECTIVE R15, `(.L_x_4030) ;  /* 0x000000000f087348 */ /* 0x000fea0003c00000 */
[----:B------:R0:W1:Y:S02]  /*3bbc0*/  SHFL.IDX P6, R14, R13, R12, R11 ;  /* 0x0000000c0d0e7389 */ /* 0x00006400000c000b */
[----:B01----:R-:W-:Y:S01]  /*3bbd0*/  ENDCOLLECTIVE ;  /* 0x000000000000791b */ /* 0x003fe20003800000 */
.L_x_4030:
[----:B------:R-:W-:Y:S02]  /*3bbe0*/  IMAD.MOV.U32 R13, RZ, RZ, R63 ;  /* 0x000000ffff0d7224 */ /* 0x000fe400078e003f */
[----:B------:R-:W-:-:S07]  /*3bbf0*/  IMAD.MOV.U32 R7, RZ, RZ, R14 ;  /* 0x000000ffff077224 */ /* 0x000fce00078e000e */
[----:B------:R-:W-:Y:S05]  /*3bc00*/  WARPSYNC.COLLECTIVE R15, `(.L_x_4031) ;  /* 0x000000000f087348 */ /* 0x000fea0003c00000 */
[----:B------:R0:W1:Y:S02]  /*3bc10*/  SHFL.IDX P6, R14, R13, R12, R11 ;  /* 0x0000000c0d0e7389 */ /* 0x00006400000c000b */
[----:B01----:R-:W-:Y:S01]  /*3bc20*/  ENDCOLLECTIVE ;  /* 0x000000000000791b */ /* 0x003fe20003800000 */
.L_x_4031:
[----:B------:R-:W-:Y:S01]  /*3bc30*/  IMAD.MOV.U32 R8, RZ, RZ, R14 ;  /* 0x000000ffff087224 */ /* 0x000fe200078e000e */
[----:B------:R-:W-:Y:S06]  /*3bc40*/  BRA `(.L_x_4032) ;  /* 0xfffffcc8001c7947 */ /* 0x000fec000383ffff */
.L_x_3697:
[----:B------:R-:W-:Y:S01]  /*3bc50*/  BSSY B1, `(.L_x_4033) ;  /* 0x0000008000017945 */ /* 0x000fe20003800000 */
[----:B------:R-:W-:Y:S02]  /*3bc60*/  IMAD.MOV.U32 R13, RZ, RZ, R44 ;  /* 0x000000ffff0d7224 */ /* 0x000fe400078e002c */
[----:B------:R-:W-:Y:S02]  /*3bc70*/  IMAD.MOV.U32 R12, RZ, RZ, 0x1 ;  /* 0x00000001ff0c7424 */ /* 0x000fe400078e00ff */
[----:B------:R-:W-:Y:S02]  /*3bc80*/  IMAD.MOV.U32 R11, RZ, RZ, 0x1c1f ;  /* 0x00001c1fff0b7424 */ /* 0x000fe400078e00ff */
[----:B------:R-:W-:-:S07]  /*3bc90*/  IMAD.MOV.U32 R15, RZ, RZ, -0x1 ;  /* 0xffffffffff0f7424 */ /* 0x000fce00078e00ff */
[----:B0--34-:R-:W-:Y:S05]  /*3bca0*/  WARPSYNC.COLLECTIVE R15, `(.L_x_4034) ;  /* 0x000000000f087348 */ /* 0x019fea0003c00000 */
[----:B------:R1:W2:Y:S02]  /*3bcb0*/  SHFL.IDX P6, R14, R13, R12, R11 ;  /* 0x0000000c0d0e7389 */ /* 0x0002a400000c000b */
[----:B01234-:R-:W-:Y:S01]  /*3bcc0*/  ENDCOLLECTIVE ;  /* 0x000000000000791b */ /* 0x01ffe20003800000 */
.L_x_4034:
[----:B------:R-:W-:Y:S05]  /*3bcd0*/  BSYNC B1 ;  /* 0x0000000000017941 */ /* 0x000fea0003800000 */
.L_x_4033:
        /* <DEDUP_REMOVED lines=8> */
.L_x_4035:
[----:B------:R-:W-:Y:S02]  /*3bd60*/  IMAD.MOV.U32 R13, RZ, RZ, R66 ;  /* 0x000000ffff0d7224 */ /* 0x000fe400078e0042 */
[----:B------:R-:W-:-:S07]  /*3bd70*/  IMAD.MOV.U32 R6, RZ, RZ, R14 ;  /* 0x000000ffff067224 */ /* 0x000fce00078e000e */
[----:B------:R-:W-:Y:S05]  /*3bd80*/  WARPSYNC.COLLECTIVE R15, `(.L_x_4036) ;  /* 0x000000000f087348 */ /* 0x000fea0003c00000 */
[----:B------:R0:W1:Y:S02]  /*3bd90*/  SHFL.IDX P6, R14, R13, R12, R11 ;  /* 0x0000000c0d0e7389 */ /* 0x00006400000c000b */
[----:B01----:R-:W-:Y:S01]  /*3bda0*/  ENDCOLLECTIVE ;  /* 0x000000000000791b */ /* 0x003fe20003800000 */
.L_x_4036:
[----:B------:R-:W-:Y:S02]  /*3bdb0*/  IMAD.MOV.U32 R13, RZ, RZ, R63 ;  /* 0x000000ffff0d7224 */ /* 0x000fe400078e003f */
[----:B------:R-:W-:-:S07]  /*3bdc0*/  IMAD.MOV.U32 R7, RZ, RZ, R14 ;  /* 0x000000ffff077224 */ /* 0x000fce00078e000e */
[----:B------:R-:W-:Y:S05]  /*3bdd0*/  WARPSYNC.COLLECTIVE R15, `(.L_x_4037) ;  /* 0x000000000f087348 */ /* 0x000fea0003c00000 */
[----:B------:R0:W1:Y:S02]  /*3bde0*/  SHFL.IDX P6, R14, R13, R12, R11 ;  /* 0x0000000c0d0e7389 */ /* 0x00006400000c000b */
[----:B01----:R-:W-:Y:S01]  /*3bdf0*/  ENDCOLLECTIVE ;  /* 0x000000000000791b */ /* 0x003fe20003800000 */
.L_x_4037:
[----:B------:R-:W-:Y:S05]  /*3be00*/  BRA `(.L_x_4038) ;  /* 0xfffffcc800887947 */ /* 0x000fea000383ffff */
.L_x_3701:
[----:B-1----:R1:W4:Y:S02]  /*3be10*/  SYNCS.PHASECHK.TRANS64.TRYWAIT P0, [R2+URZ+0x32400], R63 ;  /* 0x0324003f020075a7 */ /* 0x002324000800017f */
[----:B----4-:R-:W-:Y:S05]  /*3be20*/  @!P0 NANOSLEEP.SYNCS 0x989680 ;  /* 0x009896800000895d */ /* 0x010fea0003900000 */
[----:B------:R-:W4:Y:S02]  /*3be30*/  @!P0 SYNCS.PHASECHK.TRANS64 P0, [R2+URZ+0x32400], R63 ;  /* 0x0324003f020085a7 */ /* 0x000f24000800007f */
[----:B----4-:R-:W-:Y:S05]  /*3be40*/  @!P0 BRA `(.L_x_3701) ;  /* 0xfffffffc00f08947 */ /* 0x010fea000383ffff */
[----:B------:R-:W-:Y:S05]  /*3be50*/  BRA `(.L_x_4039) ;  /* 0xfffffccc00147947 */ /* 0x000fea000383ffff */
.L_x_3709:
[----:B------:R-:W0:Y:S01]  /*3be60*/  LDC R69, c[0x0][0x3f4] ;  /* 0x0000fd00ff457b82 */ /* 0x000e220000000800 */
        /* <DEDUP_REMOVED lines=8> */
.L_x_4041:
[----:B------:R-:W-:Y:S05]  /*3bef0*/  BSYNC B1 ;  /* 0x0000000000017941 */ /* 0x000fea0003800000 */
.L_x_4040:
        /* <DEDUP_REMOVED lines=10> */
.L_x_4042:
        /* <DEDUP_REMOVED lines=8> */
.L_x_4043:
[----:B------:R-:W-:-:S05]  /*3c020*/  @!P1 IADD3 R8, P2, R5, R7, RZ ;  /* 0x0000000705089210 */ /* 0x000fca0007f5e0ff */
[----:B------:R-:W-:Y:S02]  /*3c030*/  @!P1 IMAD.X R9, R4, 0x1, R21, P2 ;  /* 0x0000000104099824 */ /* 0x000fe400010e0615 */
[----:B------:R-:W-:Y:S02]  /*3c040*/  IMAD.MOV.U32 R13, RZ, RZ, R44 ;  /* 0x000000ffff0d7224 */ /* 0x000fe400078e002c */
[----:B------:R-:W-:-:S07]  /*3c050*/  IMAD.MOV.U32 R6, RZ, RZ, R14 ;  /* 0x000000ffff067224 */ /* 0x000fce00078e000e */
[----:B------:R-:W-:Y:S05]  /*3c060*/  WARPSYNC.COLLECTIVE R15, `(.L_x_4044) ;  /* 0x000000000f087348 */ /* 0x000fea0003c00000 */
[----:B------:R0:W1:Y:S02]  /*3c070*/  SHFL.IDX P6, R14, R13, R12, R11 ;  /* 0x0000000c0d0e7389 */ /* 0x00006400000c000b */
[----:B01----:R-:W-:Y:S01]  /*3c080*/  ENDCOLLECTIVE ;  /* 0x000000000000791b */ /* 0x003fe20003800000 */
.L_x_4044:
[----:B------:R-:W2:Y:S01]  /*3c090*/  @!P1 LD.E.128 R8, desc[UR42][R8.64] ;  /* 0x0000002a08089980 */ /* 0x000ea2000c101d00 */
[----:B------:R-:W-:-:S05]  /*3c0a0*/  @!P1 IADD3 R4, P2, R14, R7, RZ ;  /* 0x000000070e049210 */ /* 0x000fca0007f5e0ff */
[----:B------:R-:W-:-:S06]  /*3c0b0*/  @!P1 IMAD.X R5, R6, 0x1, R21, P2 ;  /* 0x0000000106059824 */ /* 0x000fcc00010e0615 */
[----:B------:R-:W5:Y:S01]  /*3c0c0*/  @!P1 LD.E.128 R4, desc[UR42][R4.64] ;  /* 0x0000002a04049980 */ /* 0x000f62000c101d00 */
[----:B------:R-:W-:Y:S02]  /*3c0d0*/  CS2R R20, SRZ ;  /* 0x0000000000147805 */ /* 0x000fe4000001ff00 */
[----:B------:R-:W-:Y:S02]  /*3c0e0*/  CS2R R24, SRZ ;  /* 0x0000000000187805 */ /* 0x000fe4000001ff00 */
[----:B------:R-:W-:Y:S02]  /*3c0f0*/  CS2R R64, SRZ ;  /* 0x0000000000407805 */ /* 0x000fe4000001ff00 */
[----:B------:R-:W-:Y:S01]  /*3c100*/  CS2R R66, SRZ ;  /* 0x0000000000427805 */ /* 0x000fe2000001ff00 */
[----:B--2---:R-:W-:Y:S02]  /*3c110*/  @!P1 IMAD.MOV.U32 R20, RZ, RZ, R8 ;  /* 0x000000ffff149224 */ /* 0x004fe400078e0008 */
[----:B------:R-:W-:-:S02]  /*3c120*/  @!P1 IMAD.MOV.U32 R21, RZ, RZ, R9 ;  /* 0x000000ffff159224 */ /* 0x000fc400078e0009 */
[----:B------:R-:W-:Y:S02]  /*3c130*/  IMAD.MOV.U32 R12, RZ, RZ, R20 ;  /* 0x000000ffff0c7224 */ /* 0x000fe400078e0014 */
[----:B------:R-:W-:Y:S02]  /*3c140*/  IMAD.MOV.U32 R13, RZ, RZ, R21 ;  /* 0x000000ffff0d7224 */ /* 0x000fe400078e0015 */
[----:B------:R-:W-:Y:S01]  /*3c150*/  @!P1 IMAD.MOV.U32 R25, RZ, RZ, R11 ;  /* 0x000000ffff199224 */ /* 0x000fe200078e000b */
[----:B------:R-:W-:Y:S01]  /*3c160*/  PRMT R83, R12, 0x7610, R83 ;  /* 0x000076100c537816 */ /* 0x000fe20000000053 */
[----:B------:R-:W-:Y:S01]  /*3c170*/  IMAD.MOV.U32 R12, RZ, RZ, 0x1 ;  /* 0x00000001ff0c7424 */ /* 0x000fe200078e00ff */
[----:B------:R-:W-:Y:S01]  /*3c180*/  PRMT R87, R13, 0x7610, R87 ;  /* 0x000076100d577816 */ /* 0x000fe20000000057 */
[----:B------:R-:W-:Y:S02]  /*3c190*/  IMAD.MOV.U32 R13, RZ, RZ, R31 ;  /* 0x000000ffff0d7224 */ /* 0x000fe400078e001f */
[----:B------:R-:W-:-:S02]  /*3c1a0*/  IMAD.MOV.U32 R11, RZ, RZ, 0x1c1f ;  /* 0x00001c1fff0b7424 */ /* 0x000fc400078e00ff */
[----:B------:R-:W-:Y:S02]  /*3c1b0*/  @!P1 IMAD.MOV.U32 R24, RZ, RZ, R10 ;  /* 0x000000ffff189224 */ /* 0x000fe400078e000a */
[----:B------:R-:W-:-:S07]  /*3c1c0*/  IMAD.MOV.U32 R9, RZ, RZ, R25 ;  /* 0x000000ffff097224 */ /* 0x000fce00078e0019 */
[----:B-----5:R-:W-:Y:S05]  /*3c1d0*/  WARPSYNC.COLLECTIVE R15, `(.L_x_4045) ;  /* 0x000000000f087348 */ /* 0x020fea0003c00000 */
[----:B------:R0:W1:Y:S02]  /*3c1e0*/  SHFL.IDX P6, R14, R13, R12, R11 ;  /* 0x0000000c0d0e7389 */ /* 0x00006400000c000b */
[----:B01---5:R-:W-:Y:S01]  /*3c1f0*/  ENDCOLLECTIVE ;  /* 0x000000000000791b */ /* 0x023fe20003800000 */
.L_x_4045:
[----:B------:R-:W-:Y:S02]  /*3c200*/  IMAD.MOV.U32 R8, RZ, RZ, R24 ;  /* 0x000000ffff087224 */ /* 0x000fe400078e0018 */
[----:B------:R-:W-:Y:S01]  /*3c210*/  @!P1 IMAD.MOV.U32 R64, RZ, RZ, R4 ;  /* 0x000000ffff409224 */ /* 0x000fe200078e0004 */
[----:B------:R-:W-:Y:S01]  /*3c220*/  PRMT R68, R9, 0x7610, R68 ;  /* 0x0000761009447816 */ /* 0x000fe20000000044 */
[----:B------:R-:W-:Y:S01]  /*3c230*/  @!P1 IMAD.MOV.U32 R65, RZ, RZ, R5 ;  /* 0x000000ffff419224 */ /* 0x000fe200078e0005 */
[----:B------:R-:W-:Y:S01]  /*3c240*/  PRMT R63, R8, 0x7610, R63 ;  /* 0x00007610083f7816 */ /* 0x000fe2000000003f */
[----:B------:R-:W-:Y:S01]  /*3c250*/  @!P1 IMAD.MOV.U32 R66, RZ, RZ, R6 ;  /* 0x000000ffff429224 */ /* 0x000fe200078e0006 */
[----:B------:R-:W-:Y:S01]  /*3c260*/  CS2R R8, SRZ ;  /* 0x0000000000087805 */ /* 0x000fe2000001ff00 */
[----:B------:R-:W-:Y:S02]  /*3c270*/  @!P1 IMAD.MOV.U32 R67, RZ, RZ, R7 ;  /* 0x000000ffff439224 */ /* 0x000fe400078e0007 */
[----:B------:R-:W-:-:S02]  /*3c280*/  IMAD.MOV.U32 R4, RZ, RZ, R64 ;  /* 0x000000ffff047224 */ /* 0x000fc400078e0040 */
[----:B------:R-:W-:Y:S02]  /*3c290*/  IMAD.MOV.U32 R5, RZ, RZ, R65 ;  /* 0x000000ffff057224 */ /* 0x000fe400078e0041 */
[----:B------:R-:W-:Y:S02]  /*3c2a0*/  IMAD.MOV.U32 R13, RZ, RZ, R29 ;  /* 0x000000ffff0d7224 */ /* 0x000fe400078e001d */
[----:B------:R-:W-:Y:S01]  /*3c2b0*/  IMAD.MOV.U32 R6, RZ, RZ, R66 ;  /* 0x000000ffff067224 */ /* 0x000fe200078e0042 */
[----:B------:R-:W-:Y:S01]  /*3c2c0*/  PRMT R75, R75, 0x5410, R5 ;  /* 0x000054104b4b7816 */ /* 0x000fe20000000005 */
[----:B------:R-:W-:-:S03]  /*3c2d0*/  IMAD.MOV.U32 R7, RZ, RZ, R67 ;  /* 0x000000ffff077224 */ /* 0x000fc600078e0043 */
[----:B------:R-:W-:Y:S01]  /*3c2e0*/  PRMT R80, R6, 0x7610, R80 ;  /* 0x0000761006507816 */ /* 0x000fe20000000050 */
[----:B------:R-:W-:Y:S01]  /*3c2f0*/  IMAD.MOV.U32 R28, RZ, RZ, R14 ;  /* 0x000000ffff1c7224 */ /* 0x000fe200078e000e */
[----:B------:R-:W-:-:S07]  /*3c300*/  PRMT R76, R76, 0x5410, R7 ;  /* 0x000054104c4c7816 */ /* 0x000fce0000000007 */
[----:B------:R-:W-:Y:S05]  /*3c310*/  WARPSYNC.COLLECTIVE R15, `(.L_x_4046) ;  /* 0x000000000f087348 */ /* 0x000fea0003c00000 */
[----:B------:R0:W1:Y:S02]  /*3c320*/  SHFL.IDX P6, R14, R13, R12, R11 ;  /* 0x0000000c0d0e7389 */ /* 0x00006400000c000b */
[----:B01----:R-:W-:Y:S01]  /*3c330*/  ENDCOLLECTIVE ;  /* 0x000000000000791b */ /* 0x003fe20003800000 */
.L_x_4046:
[----:B------:R-:W-:Y:S02]  /*3c340*/  IMAD.MOV.U32 R13, RZ, RZ, R30 ;  /* 0x000000ffff0d7224 */ /* 0x000fe400078e001e */
[----:B------:R-:W-:-:S07]  /*3c350*/  IMAD.MOV.U32 R29, RZ, RZ, R14 ;  /* 0x000000ffff1d7224 */ /* 0x000fce00078e000e */
[----:B------:R-:W-:Y:S05]  /*3c360*/  WARPSYNC.COLLECTIVE R15, `(.L_x_4047) ;  /* 0x000000000f087348 */ /* 0x000fea0003c00000 */
[----:B------:R0:W1:Y:S02]  /*3c370*/  SHFL.IDX P6, R14, R13, R12, R11 ;  /* 0x0000000c0d0e7389 */ /* 0x00006400000c000b */
[----:B01----:R-:W-:Y:S01]  /*3c380*/  ENDCOLLECTIVE ;  /* 0x000000000000791b */ /* 0x003fe20003800000 */
.L_x_4047:
[----:B------:R-:W-:Y:S01]  /*3c390*/  IMAD.MOV.U32 R13, RZ, RZ, R44 ;  /* 0x000000ffff0d7224 */ /* 0x000fe200078e002c */
[----:B------:R-:W-:Y:S01]  /*3c3a0*/  PRMT R44, R44, 0x5410, R4 ;  /* 0x000054102c2c7816 */ /* 0x000fe20000000004 */
[----:B------:R-:W-:-:S07]  /*3c3b0*/  IMAD.MOV.U32 R30, RZ, RZ, R14 ;  /* 0x000000ffff1e7224 */ /* 0x000fce00078e000e */
[----:B------:R-:W-:Y:S05]  /*3c3c0*/  WARPSYNC.COLLECTIVE R15, `(.L_x_4048) ;  /* 0x000000000f087348 */ /* 0x000fea0003c00000 */
[----:B------:R0:W1:Y:S02]  /*3c3d0*/  SHFL.IDX P6, R14, R13, R12, R11 ;  /* 0x0000000c0d0e7389 */ /* 0x00006400000c000b */
[----:B01----:R-:W-:Y:S01]  /*3c3e0*/  ENDCOLLECTIVE ;  /* 0x000000000000791b */ /* 0x003fe20003800000 */
.L_x_4048:
[----:B------:R-:W-:Y:S05]  /*3c3f0*/  BRA `(.L_x_4049) ;  /* 0xfffffcd800947947 */ /* 0x000fea000383ffff */
.L_x_3713:
[----:B0-----:R0:W1:Y:S02]  /*3c400*/  SYNCS.PHASECHK.TRANS64.TRYWAIT P1, [R2+URZ+0x32400], R13 ;  /* 0x0324000d020075a7 */ /* 0x001064000802017f */
[----:B-1----:R-:W-:Y:S05]  /*3c410*/  @!P1 NANOSLEEP.SYNCS 0x989680 ;  /* 0x009896800000995d */ /* 0x002fea0003900000 */
[----:B------:R-:W1:Y:S02]  /*3c420*/  @!P1 SYNCS.PHASECHK.TRANS64 P1, [R2+URZ+0x32400], R13 ;  /* 0x0324000d020095a7 */ /* 0x000e64000802007f */
[----:B-1----:R-:W-:Y:S05]  /*3c430*/  @!P1 BRA `(.L_x_3713) ;  /* 0xfffffffc00f09947 */ /* 0x002fea000383ffff */
[----:B------:R-:W-:Y:S05]  /*3c440*/  BRA `(.L_x_4050) ;  /* 0xfffffcd800f07947 */ /* 0x000fea000383ffff */
.L_x_3728:
[----:B0-----:R0:W1:Y:S02]  /*3c450*/  SYNCS.PHASECHK.TRANS64.TRYWAIT P0, [R2+URZ], R7 ;  /* 0x00000007020075a7 */ /* 0x001064000800017f */
[----:B-1----:R-:W-:Y:S05]  /*3c460*/  @!P0 NANOSLEEP.SYNCS 0x989680 ;  /* 0x009896800000895d */ /* 0x002fea0003900000 */
[----:B------:R-:W1:Y:S02]  /*3c470*/  @!P0 SYNCS.PHASECHK.TRANS64 P0, [R2+URZ], R7 ;  /* 0x00000007020085a7 */ /* 0x000e64000800007f */
[----:B-1----:R-:W-:Y:S05]  /*3c480*/  @!P0 BRA `(.L_x_3728) ;  /* 0xfffffffc00f08947 */ /* 0x002fea000383ffff */
[----:B------:R-:W-:Y:S05]  /*3c490*/  BRA `(.L_x_3727) ;  /* 0xfffffcf000d47947 */ /* 0x000fea000383ffff */
.L_x_3735:
[----:B-1----:R1:W2:Y:S02]  /*3c4a0*/  SYNCS.PHASECHK.TRANS64.TRYWAIT P0, [R4+URZ], R5 ;  /* 0x00000005040075a7 */ /* 0x0022a4000800017f */
[----:B--2---:R-:W-:Y:S05]  /*3c4b0*/  @!P0 NANOSLEEP.SYNCS 0x989680 ;  /* 0x009896800000895d */ /* 0x004fea0003900000 */
[----:B------:R-:W2:Y:S02]  /*3c4c0*/  @!P0 SYNCS.PHASECHK.TRANS64 P0, [R4+URZ], R5 ;  /* 0x00000005040085a7 */ /* 0x000ea4000800007f */
[----:B--2---:R-:W-:Y:S05]  /*3c4d0*/  @!P0 BRA `(.L_x_3735) ;  /* 0xfffffffc00f08947 */ /* 0x004fea000383ffff */
[----:B------:R-:W-:Y:S05]  /*3c4e0*/  BRA `(.L_x_3734) ;  /* 0xfffffcf400f87947 */ /* 0x000fea000383ffff */
.L_x_3760:
[----:B-1----:R1:W2:Y:S02]  /*3c4f0*/  SYNCS.PHASECHK.TRANS64.TRYWAIT P1, [R0+URZ], R9 ;  /* 0x00000009000075a7 */ /* 0x0022a4000802017f */
[----:B--2---:R-:W-:Y:S05]  /*3c500*/  @!P1 NANOSLEEP.SYNCS 0x989680 ;  /* 0x009896800000995d */ /* 0x004fea0003900000 */
[----:B------:R-:W2:Y:S02]  /*3c510*/  @!P1 SYNCS.PHASECHK.TRANS64 P1, [R0+URZ], R9 ;  /* 0x00000009000095a7 */ /* 0x000ea4000802007f */
[----:B--2---:R-:W-:Y:S05]  /*3c520*/  @!P1 BRA `(.L_x_3760) ;  /* 0xfffffffc00f09947 */ /* 0x004fea000383ffff */
[----:B------:R-:W-:Y:S05]  /*3c530*/  BRA `(.L_x_3759) ;  /* 0xfffffda400d47947 */ /* 0x000fea000383ffff */
.L_x_3767:
[----:B--2---:R2:W3:Y:S02]  /*3c540*/  SYNCS.PHASECHK.TRANS64.TRYWAIT P1, [R6+URZ], R7 ;  /* 0x00000007060075a7 */ /* 0x0044e4000802017f */
[----:B---3--:R-:W-:Y:S05]  /*3c550*/  @!P1 NANOSLEEP.SYNCS 0x989680 ;  /* 0x009896800000995d */ /* 0x008fea0003900000 */
[----:B------:R-:W3:Y:S02]  /*3c560*/  @!P1 SYNCS.PHASECHK.TRANS64 P1, [R6+URZ], R7 ;  /* 0x00000007060095a7 */ /* 0x000ee4000802007f */
[----:B---3--:R-:W-:Y:S05]  /*3c570*/  @!P1 BRA `(.L_x_3767) ;  /* 0xfffffffc00f09947 */ /* 0x008fea000383ffff */
[----:B------:R-:W-:Y:S05]  /*3c580*/  BRA `(.L_x_3766) ;  /* 0xfffffda800f87947 */ /* 0x000fea000383ffff */
.L_x_3778:
[----:B-1----:R1:W2:Y:S02]  /*3c590*/  SYNCS.PHASECHK.TRANS64.TRYWAIT P0, [R6+URZ], R7 ;  /* 0x00000007060075a7 */ /* 0x0022a4000800017f */
[----:B--2---:R-:W-:Y:S05]  /*3c5a0*/  @!P0 NANOSLEEP.SYNCS 0x989680 ;  /* 0x009896800000895d */ /* 0x004fea0003900000 */
[----:B------:R-:W2:Y:S02]  /*3c5b0*/  @!P0 SYNCS.PHASECHK.TRANS64 P0, [R6+URZ], R7 ;  /* 0x00000007060085a7 */ /* 0x000ea4000800007f */
[----:B--2---:R-:W-:Y:S05]  /*3c5c0*/  @!P0 BRA `(.L_x_3778) ;  /* 0xfffffffc00f08947 */ /* 0x004fea000383ffff */
[----:B------:R-:W-:Y:S05]  /*3c5d0*/  BRA `(.L_x_3777) ;  /* 0xfffffe4400787947 */ /* 0x000fea000383ffff */
.L_x_3785:
[----:B--2---:R2:W3:Y:S02]  /*3c5e0*/  SYNCS.PHASECHK.TRANS64.TRYWAIT P0, [R6+URZ], R7 ;  /* 0x00000007060075a7 */ /* 0x0044e4000800017f */
[----:B---3--:R-:W-:Y:S05]  /*3c5f0*/  @!P0 NANOSLEEP.SYNCS 0x989680 ;  /* 0x009896800000895d */ /* 0x008fea0003900000 */
[----:B------:R-:W3:Y:S02]  /*3c600*/  @!P0 SYNCS.PHASECHK.TRANS64 P0, [R6+URZ], R7 ;  /* 0x00000007060085a7 */ /* 0x000ee4000800007f */
[----:B---3--:R-:W-:Y:S05]  /*3c610*/  @!P0 BRA `(.L_x_3785) ;  /* 0xfffffffc00f08947 */ /* 0x008fea000383ffff */
[----:B------:R-:W-:Y:S05]  /*3c620*/  BRA `(.L_x_3784) ;  /* 0xfffffe48009c7947 */ /* 0x000fea000383ffff */
.L_x_3803:
[----:B------:R-:W-:Y:S02]  /*3c630*/  IMAD.MOV.U32 R13, RZ, RZ, R19 ;  /* 0x000000ffff0d7224 */ /* 0x000fe400078e0013 */
[----:B------:R-:W-:Y:S02]  /*3c640*/  IMAD.MOV.U32 R12, RZ, RZ, RZ ;  /* 0x000000ffff0c7224 */ /* 0x000fe400078e00ff */
[----:B------:R-:W-:Y:S02]  /*3c650*/  IMAD.MOV.U32 R11, RZ, RZ, 0x181f ;  /* 0x0000181fff0b7424 */ /* 0x000fe400078e00ff */
[----:B------:R-:W-:-:S07]  /*3c660*/  IMAD.MOV.U32 R15, RZ, RZ, -0x1 ;  /* 0xffffffffff0f7424 */ /* 0x000fce00078e00ff */
[----:B-----5:R-:W-:Y:S05]  /*3c670*/  WARPSYNC.COLLECTIVE R15, `(.L_x_4051) ;  /* 0x000000000f087348 */ /* 0x020fea0003c00000 */
[----:B------:R0:W1:Y:S02]  /*3c680*/  SHFL.IDX P6, R14, R13, R12, R11 ;  /* 0x0000000c0d0e7389 */ /* 0x00006400000c000b */
[----:B01---5:R-:W-:Y:S01]  /*3c690*/  ENDCOLLECTIVE ;  /* 0x000000000000791b */ /* 0x023fe20003800000 */
.L_x_4051:
[----:B------:R-:W-:Y:S02]  /*3c6a0*/  IMAD.MOV.U32 R13, RZ, RZ, R18 ;  /* 0x000000ffff0d7224 */ /* 0x000fe400078e0012 */
[----:B------:R-:W-:-:S07]  /*3c6b0*/  IMAD.MOV.U32 R3, RZ, RZ, R14 ;  /* 0x000000ffff037224 */ /* 0x000fce00078e000e */
[----:B------:R-:W-:Y:S05]  /*3c6c0*/  WARPSYNC.COLLECTIVE R15, `(.L_x_4052) ;  /* 0x000000000f087348 */ /* 0x000fea0003c00000 */
[----:B------:R0:W1:Y:S02]  /*3c6d0*/  SHFL.IDX P6, R14, R13, R12, R11 ;  /* 0x0000000c0d0e7389 */ /* 0x00006400000c000b */
[----:B01----:R-:W-:Y:S01]  /*3c6e0*/  ENDCOLLECTIVE ;  /* 0x000000000000791b */ /* 0x003fe20003800000 */
.L_x_4052:
[----:B------:R-:W-:Y:S05]  /*3c6f0*/  BRA `(.L_x_4053) ;  /* 0xffffff2400247947 */ /* 0x000fea000383ffff */
.L_x_3806:
[----:B------:R-:W-:Y:S01]  /*3c700*/  BSSY B1, `(.L_x_4054) ;  /* 0x0000008000017945 */ /* 0x000fe20003800000 */
[----:B---3--:R-:W-:Y:S02]  /*3c710*/  IMAD.MOV.U32 R13, RZ, RZ, R19 ;  /* 0x000000ffff0d7224 */ /* 0x008fe400078e0013 */
[----:B------:R-:W-:Y:S02]  /*3c720*/  IMAD.MOV.U32 R12, RZ, RZ, 0x1 ;  /* 0x00000001ff0c7424 */ /* 0x000fe400078e00ff */
[----:B------:R-:W-:Y:S02]  /*3c730*/  IMAD.MOV.U32 R11, RZ, RZ, 0x181f ;  /* 0x0000181fff0b7424 */ /* 0x000fe400078e00ff */
[----:B------:R-:W-:-:S07]  /*3c740*/  IMAD.MOV.U32 R15, RZ, RZ, -0x1 ;  /* 0xffffffffff0f7424 */ /* 0x000fce00078e00ff */
[----:B012--5:R-:W-:Y:S05]  /*3c750*/  WARPSYNC.COLLECTIVE R15, `(.L_x_4055) ;  /* 0x000000000f087348 */ /* 0x027fea0003c00000 */
[----:B--2---:R2:W3:Y:S02]  /*3c760*/  SHFL.IDX P6, R14, R13, R12, R11 ;  /* 0x0000000c0d0e7389 */ /* 0x0044e400000c000b */
[----:B0123-5:R-:W-:Y:S01]  /*3c770*/  ENDCOLLECTIVE ;  /* 0x000000000000791b */ /* 0x02ffe20003800000 */
.L_x_4055:
[----:B------:R-:W-:Y:S05]  /*3c780*/  BSYNC B1 ;  /* 0x0000000000017941 */ /* 0x000fea0003800000 */
.L_x_4054:
        /* <DEDUP_REMOVED lines=8> */
.L_x_4056:
[----:B------:R-:W-:Y:S05]  /*3c810*/  BRA `(.L_x_4057) ;  /* 0xffffff2400447947 */ /* 0x000fea000383ffff */
.L_x_3809:
[----:B------:R-:W-:Y:S01]  /*3c820*/  BSSY B1, `(.L_x_4058) ;  /* 0x0000008000017945 */ /* 0x000fe20003800000 */
[----:B------:R-:W-:Y:S02]  /*3c830*/  IMAD.MOV.U32 R13, RZ, RZ, R19 ;  /* 0x000000ffff0d7224 */ /* 0x000fe400078e0013 */
[----:B------:R-:W-:Y:S02]  /*3c840*/  IMAD.MOV.U32 R12, RZ, RZ, 0x2 ;  /* 0x00000002ff0c7424 */ /* 0x000fe400078e00ff */
[----:B---3--:R-:W-:Y:S02]  /*3c850*/  IMAD.MOV.U32 R11, RZ, RZ, 0x181f ;  /* 0x0000181fff0b7424 */ /* 0x008fe400078e00ff */
[----:B------:R-:W-:-:S07]  /*3c860*/  IMAD.MOV.U32 R15, RZ, RZ, -0x1 ;  /* 0xffffffffff0f7424 */ /* 0x000fce00078e00ff */
[----:B012-4-:R-:W-:Y:S05]  /*3c870*/  WARPSYNC.COLLECTIVE R15, `(.L_x_4059) ;  /* 0x000000000f087348 */ /* 0x017fea0003c00000 */
[----:B--2---:R2:W3:Y:S02]  /*3c880*/  SHFL.IDX P6, R14, R13, R12, R11 ;  /* 0x0000000c0d0e7389 */ /* 0x0044e400000c000b */
[----:B01234-:R-:W-:Y:S01]  /*3c890*/  ENDCOLLECTIVE ;  /* 0x000000000000791b */ /* 0x01ffe20003800000 */
.L_x_4059:
[----:B------:R-:W-:Y:S05]  /*3c8a0*/  BSYNC B1 ;  /* 0x0000000000017941 */ /* 0x000fea0003800000 */
.L_x_4058:
        /* <DEDUP_REMOVED lines=8> */
.L_x_4060:
[----:B------:R-:W-:Y:S05]  /*3c930*/  BRA `(.L_x_4061) ;  /* 0xffffff2400647947 */ /* 0x000fea000383ffff */
.L_x_3812:
        /* <DEDUP_REMOVED lines=8> */
.L_x_4063:
[----:B------:R-:W-:Y:S05]  /*3c9c0*/  BSYNC B1 ;  /* 0x0000000000017941 */ /* 0x000fea0003800000 */
.L_x_4062:
        /* <DEDUP_REMOVED lines=8> */
.L_x_4064:
[----:B------:R-:W-:Y:S05]  /*3ca50*/  BRA `(.L_x_4065) ;  /* 0xffffff2400847947 */ /* 0x000fea000383ffff */
.L_x_3814:
[----:B------:R-:W-:Y:S02]  /*3ca60*/  IMAD.MOV.U32 R13, RZ, RZ, R4 ;  /* 0x000000ffff0d7224 */ /* 0x000fe400078e0004 */
[----:B------:R-:W-:Y:S02]  /*3ca70*/  IMAD.MOV.U32 R12, RZ, RZ, RZ ;  /* 0x000000ffff0c7224 */ /* 0x000fe400078e00ff */
[----:B------:R-:W-:Y:S02]  /*3ca80*/  IMAD.MOV.U32 R11, RZ, RZ, 0x1c1f ;  /* 0x00001c1fff0b7424 */ /* 0x000fe400078e00ff */
[----:B------:R-:W-:-:S07]  /*3ca90*/  IMAD.MOV.U32 R15, RZ, RZ, -0x1 ;  /* 0xffffffffff0f7424 */ /* 0x000fce00078e00ff */
[----:B------:R-:W-:Y:S05]  /*3caa0*/  WARPSYNC.COLLECTIVE R15, `(.L_x_4066) ;  /* 0x000000000f087348 */ /* 0x000fea0003c00000 */
[----:B------:R0:W1:Y:S02]  /*3cab0*/  SHFL.IDX P6, R14, R13, R12, R11 ;  /* 0x0000000c0d0e7389 */ /* 0x00006400000c000b */
[----:B01----:R-:W-:Y:S01]  /*3cac0*/  ENDCOLLECTIVE ;  /* 0x000000000000791b */ /* 0x003fe20003800000 */
.L_x_4066:
[----:B------:R-:W-:Y:S02]  /*3cad0*/  IMAD.MOV.U32 R13, RZ, RZ, R3 ;  /* 0x000000ffff0d7224 */ /* 0x000fe400078e0003 */
[----:B------:R-:W-:-:S07]  /*3cae0*/  IMAD.MOV.U32 R5, RZ, RZ, R14 ;  /* 0x000000ffff057224 */ /* 0x000fce00078e000e */
[----:B------:R-:W-:Y:S05]  /*3caf0*/  WARPSYNC.COLLECTIVE R15, `(.L_x_4067) ;  /* 0x000000000f087348 */ /* 0x000fea0003c00000 */
[----:B------:R0:W1:Y:S02]  /*3cb00*/  SHFL.IDX P6, R14, R13, R12, R11 ;  /* 0x0000000c0d0e7389 */ /* 0x00006400000c000b */
[----:B01----:R-:W-:Y:S01]  /*3cb10*/  ENDCOLLECTIVE ;  /* 0x000000000000791b */ /* 0x003fe20003800000 */
.L_x_4067:
[----:B------:R-:W-:Y:S05]  /*3cb20*/  BRA `(.L_x_4068) ;  /* 0xffffff2800607947 */ /* 0x000fea000383ffff */
.L_x_3817:
[----:B------:R-:W-:Y:S01]  /*3cb30*/  BSSY B1, `(.L_x_4069) ;  /* 0x0000008000017945 */ /* 0x000fe20003800000 */
[----:B------:R-:W-:Y:S02]  /*3cb40*/  IMAD.MOV.U32 R13, RZ, RZ, R4 ;  /* 0x000000ffff0d7224 */ /* 0x000fe400078e0004 */
[----:B------:R-:W-:Y:S02]  /*3cb50*/  IMAD.MOV.U32 R12, RZ, RZ, 0x1 ;  /* 0x00000001ff0c7424 */ /* 0x000fe400078e00ff */
[----:B---3--:R-:W-:Y:S02]  /*3cb60*/  IMAD.MOV.U32 R11, RZ, RZ, 0x1c1f ;  /* 0x00001c1fff0b7424 */ /* 0x008fe400078e00ff */
[----:B------:R-:W-:-:S07]  /*3cb70*/  IMAD.MOV.U32 R15, RZ, RZ, -0x1 ;  /* 0xffffffffff0f7424 */ /* 0x000fce00078e00ff */
[----:B012---:R-:W-:Y:S05]  /*3cb80*/  WARPSYNC.COLLECTIVE R15, `(.L_x_4070) ;  /* 0x000000000f087348 */ /* 0x007fea0003c00000 */
[----:B--2---:R2:W3:Y:S02]  /*3cb90*/  SHFL.IDX P6, R14, R13, R12, R11 ;  /* 0x0000000c0d0e7389 */ /* 0x0044e400000c000b */
[----:B0123--:R-:W-:Y:S01]  /*3cba0*/  ENDCOLLECTIVE ;  /* 0x000000000000791b */ /* 0x00ffe20003800000 */
.L_x_4070:
[----:B------:R-:W-:Y:S05]  /*3cbb0*/  BSYNC B1 ;  /* 0x0000000000017941 */ /* 0x000fea0003800000 */
.L_x_4069:
        /* <DEDUP_REMOVED lines=8> */
.L_x_4071:
[----:B------:R-:W-:Y:S05]  /*3cc40*/  BRA `(.L_x_4072) ;  /* 0xffffff34004c7947 */ /* 0x000fea000383ffff */
.L_x_3823:
[----:B------:R-:W-:Y:S02]  /*3cc50*/  IMAD.MOV.U32 R13, RZ, RZ, R4 ;  /* 0x000000ffff0d7224 */ /* 0x000fe400078e0004 */
[----:B------:R-:W-:Y:S02]  /*3cc60*/  IMAD.MOV.U32 R12, RZ, RZ, RZ ;  /* 0x000000ffff0c7224 */ /* 0x000fe400078e00ff */
[----:B------:R-:W-:Y:S02]  /*3cc70*/  IMAD.MOV.U32 R11, RZ, RZ, 0x181f ;  /* 0x0000181fff0b7424 */ /* 0x000fe400078e00ff */
[----:B------:R-:W-:-:S07]  /*3cc80*/  IMAD.MOV.U32 R15, RZ, RZ, -0x1 ;  /* 0xffffffffff0f7424 */ /* 0x000fce00078e00ff */
[----:B01----:R-:W-:Y:S05]  /*3cc90*/  WARPSYNC.COLLECTIVE R15, `(.L_x_4073) ;  /* 0x000000000f087348 */ /* 0x003fea0003c00000 */
[----:B------:R2:W3:Y:S02]  /*3cca0*/  SHFL.IDX P6, R14, R13, R12, R11 ;  /* 0x0000000c0d0e7389 */ /* 0x0004e400000c000b */
[----:B0123--:R-:W-:Y:S01]  /*3ccb0*/  ENDCOLLECTIVE ;  /* 0x000000000000791b */ /* 0x00ffe20003800000 */
.L_x_4073:
[----:B------:R-:W-:Y:S02]  /*3ccc0*/  IMAD.MOV.U32 R13, RZ, RZ, R3 ;  /* 0x000000ffff0d7224 */ /* 0x000fe400078e0003 */
[----:B------:R-:W-:-:S07]  /*3ccd0*/  IMAD.MOV.U32 R0, RZ, RZ, R14 ;  /* 0x000000ffff007224 */ /* 0x000fce00078e000e */
[----:B------:R-:W-:Y:S05]  /*3cce0*/  WARPSYNC.COLLECTIVE R15, `(.L_x_4074) ;  /* 0x000000000f087348 */ /* 0x000fea0003c00000 */
[----:B------:R0:W1:Y:S02]  /*3ccf0*/  SHFL.IDX P6, R14, R13, R12, R11 ;  /* 0x0000000c0d0e7389 */ /* 0x00006400000c000b */
[----:B01----:R-:W-:Y:S01]  /*3cd00*/  ENDCOLLECTIVE ;  /* 0x000000000000791b */ /* 0x003fe20003800000 */
.L_x_4074:
[----:B------:R-:W-:Y:S05]  /*3cd10*/  BRA `(.L_x_4075) ;  /* 0xffffff4800747947 */ /* 0x000fea000383ffff */
.L_x_3826:
        /* <DEDUP_REMOVED lines=8> */
.L_x_4077:
[----:B------:R-:W-:Y:S05]  /*3cda0*/  BSYNC B1 ;  /* 0x0000000000017941 */ /* 0x000fea0003800000 */
.L_x_4076:
        /* <DEDUP_REMOVED lines=8> */
.L_x_4078:
[----:B------:R-:W-:Y:S05]  /*3ce30*/  BRA `(.L_x_4079) ;  /* 0xffffff4800987947 */ /* 0x000fea000383ffff */
.L_x_3829:
        /* <DEDUP_REMOVED lines=8> */
.L_x_4081:
[----:B------:R-:W-:Y:S05]  /*3cec0*/  BSYNC B1 ;  /* 0x0000000000017941 */ /* 0x000fea0003800000 */
.L_x_4080:
        /* <DEDUP_REMOVED lines=8> */
.L_x_4082:
[----:B------:R-:W-:Y:S05]  /*3cf50*/  BRA `(.L_x_4083) ;  /* 0xffffff4800b87947 */ /* 0x000fea000383ffff */
.L_x_3832:
        /* <DEDUP_REMOVED lines=8> */
.L_x_4085:
[----:B------:R-:W-:Y:S05]  /*3cfe0*/  BSYNC B1 ;  /* 0x0000000000017941 */ /* 0x000fea0003800000 */
.L_x_4084:
        /* <DEDUP_REMOVED lines=8> */
.L_x_4086:
[----:B------:R-:W-:Y:S05]  /*3d070*/  BRA `(.L_x_4087) ;  /* 0xffffff4800d87947 */ /* 0x000fea000383ffff */
.L_x_3859:
        /* <DEDUP_REMOVED lines=11> */
.L_x_4089:
[----:B------:R-:W-:Y:S05]  /*3d130*/  BSYNC B1 ;  /* 0x0000000000017941 */ /* 0x000fea0003800000 */
.L_x_4088:
[----:B------:R-:W-:Y:S05]  /*3d140*/  BRA `(.L_x_4090) ;  /* 0xffffff6c000c7947 */ /* 0x000fea000383ffff */
.L_x_3861:
[----:B------:R-:W-:Y:S01]  /*3d150*/  BSSY B1, `(.L_x_4091) ;  /* 0x0000006000017945 */ /* 0x000fe20003800000 */
[----:B0-----:R-:W-:-:S07]  /*3d160*/  IMAD.MOV.U32 R15, RZ, RZ, -0x1 ;  /* 0xffffffffff0f7424 */ /* 0x001fce00078e00ff */
[----:B-1----:R-:W-:Y:S05]  /*3d170*/  WARPSYNC.COLLECTIVE R15, `(.L_x_4092) ;  /* 0x000000000f0c7348 */ /* 0x002fea0003c00000 */
[----:B------:R-:W-:Y:S02]  /*3d180*/  ELECT P6, UR62, PT ;  /* 0x00000000003e782f */ /* 0x000fe400038c0000 */
[----:B------:R-:W-:Y:S01]  /*3d190*/  MOV R14, UR62 ;  /* 0x0000003e000e7c02 */ /* 0x000fe20008000f00 */
[----:B-1----:R-:W-:Y:S10]  /*3d1a0*/  ENDCOLLECTIVE ;  /* 0x000000000000791b */ /* 0x002ff40003800000 */
.L_x_4092:
[----:B------:R-:W-:Y:S05]  /*3d1b0*/  BSYNC B1 ;  /* 0x0000000000017941 */ /* 0x000fea0003800000 */
.L_x_4091:
[----:B------:R-:W-:Y:S05]  /*3d1c0*/  BRA `(.L_x_3860) ;  /* 0xffffff6c00047947 */ /* 0x000fea000383ffff */
.L_x_3863:
[----:B-1----:R1:W2:Y:S02]  /*3d1d0*/  SYNCS.PHASECHK.TRANS64.TRYWAIT P0, [R18+URZ+0x32420], R5 ;  /* 0x03242005120075a7 */ /* 0x0022a4000800017f */
[----:B--2---:R-:W-:Y:S05]  /*3d1e0*/  @!P0 NANOSLEEP.SYNCS 0x989680 ;  /* 0x009896800000895d */ /* 0x004fea0003900000 */
[----:B------:R-:W2:Y:S02]  /*3d1f0*/  @!P0 SYNCS.PHASECHK.TRANS64 P0, [R18+URZ+0x32420], R5 ;  /* 0x03242005120085a7 */ /* 0x000ea4000800007f */
[----:B--2---:R-:W-:Y:S05]  /*3d200*/  @!P0 BRA `(.L_x_3863) ;  /* 0xfffffffc00f08947 */ /* 0x004fea000383ffff */
[----:B------:R-:W-:Y:S05]  /*3d210*/  BRA `(.L_x_4093) ;  /* 0xffffff6c00147947 */ /* 0x000fea000383ffff */
.L_x_3867:
[----:B-1----:R1:W2:Y:S02]  /*3d220*/  SYNCS.PHASECHK.TRANS64.TRYWAIT P0, [R5+URZ+0x324a0], R10 ;  /* 0x0324a00a050075a7 */ /* 0x0022a4000800017f */
[----:B--2---:R-:W-:Y:S05]  /*3d230*/  @!P0 NANOSLEEP.SYNCS 0x989680 ;  /* 0x009896800000895d */ /* 0x004fea0003900000 */
[----:B------:R-:W2:Y:S02]  /*3d240*/  @!P0 SYNCS.PHASECHK.TRANS64 P0, [R5+URZ+0x324a0], R10 ;  /* 0x0324a00a050085a7 */ /* 0x000ea4000800007f */
[----:B--2---:R-:W-:Y:S05]  /*3d250*/  @!P0 BRA `(.L_x_3867) ;  /* 0xfffffffc00f08947 */ /* 0x004fea000383ffff */
[----:B------:R-:W-:Y:S05]  /*3d260*/  BRA `(.L_x_4094) ;  /* 0xffffff6c00347947 */ /* 0x000fea000383ffff */
.L_x_3872:
[----:B--2---:R2:W3:Y:S02]  /*3d270*/  SYNCS.PHASECHK.TRANS64.TRYWAIT P0, [R5+URZ+0x324c0], R10 ;  /* 0x0324c00a050075a7 */ /* 0x0044e4000800017f */
[----:B---3--:R-:W-:Y:S05]  /*3d280*/  @!P0 NANOSLEEP.SYNCS 0x989680 ;  /* 0x009896800000895d */ /* 0x008fea0003900000 */
[----:B------:R-:W3:Y:S02]  /*3d290*/  @!P0 SYNCS.PHASECHK.TRANS64 P0, [R5+URZ+0x324c0], R10 ;  /* 0x0324c00a050085a7 */ /* 0x000ee4000800007f */
[----:B---3--:R-:W-:Y:S05]  /*3d2a0*/  @!P0 BRA `(.L_x_3872) ;  /* 0xfffffffc00f08947 */ /* 0x008fea000383ffff */
[----:B------:R-:W-:Y:S05]  /*3d2b0*/  BRA `(.L_x_4095) ;  /* 0xffffff6c00b47947 */ /* 0x000fea000383ffff */
.L_x_3882:
[----:B-1----:R1:W2:Y:S02]  /*3d2c0*/  SYNCS.PHASECHK.TRANS64.TRYWAIT P1, [R6+URZ+0x324a0], R7 ;  /* 0x0324a007060075a7 */ /* 0x0022a4000802017f */
[----:B--2---:R-:W-:Y:S05]  /*3d2d0*/  @!P1 NANOSLEEP.SYNCS 0x989680 ;  /* 0x009896800000995d */ /* 0x004fea0003900000 */
[----:B------:R-:W2:Y:S02]  /*3d2e0*/  @!P1 SYNCS.PHASECHK.TRANS64 P1, [R6+URZ+0x324a0], R7 ;  /* 0x0324a007060095a7 */ /* 0x000ea4000802007f */
[----:B--2---:R-:W-:Y:S05]  /*3d2f0*/  @!P1 BRA `(.L_x_3882) ;  /* 0xfffffffc00f09947 */ /* 0x004fea000383ffff */
[----:B------:R-:W-:Y:S05]  /*3d300*/  BRA `(.L_x_4096) ;  /* 0xffffff7400447947 */ /* 0x000fea000383ffff */
.L_x_3887:
[----:B--2---:R2:W3:Y:S02]  /*3d310*/  SYNCS.PHASECHK.TRANS64.TRYWAIT P1, [R6+URZ+0x324c0], R7 ;  /* 0x0324c007060075a7 */ /* 0x0044e4000802017f */
[----:B---3--:R-:W-:Y:S05]  /*3d320*/  @!P1 NANOSLEEP.SYNCS 0x989680 ;  /* 0x009896800000995d */ /* 0x008fea0003900000 */
[----:B------:R-:W3:Y:S02]  /*3d330*/  @!P1 SYNCS.PHASECHK.TRANS64 P1, [R6+URZ+0x324c0], R7 ;  /* 0x0324c007060095a7 */ /* 0x000ee4000802007f */
[----:B---3--:R-:W-:Y:S05]  /*3d340*/  @!P1 BRA `(.L_x_3887) ;  /* 0xfffffffc00f09947 */ /* 0x008fea000383ffff */
[----:B------:R-:W-:Y:S05]  /*3d350*/  BRA `(.L_x_4097) ;  /* 0xffffff7400c07947 */ /* 0x000fea000383ffff */
.L_x_3913:
[----:B--2---:R-:W2:Y:S01]  /*3d360*/  S2R R4, SR_TID.X ;  /* 0x0000000000047919 */ /* 0x004ea20000002100 */
[----:B------:R-:W-:Y:S01]  /*3d370*/  BSSY B0, `(.L_x_4098) ;  /* 0x000000a000007945 */ /* 0x000fe20003800000 */
[----:B------:R-:W-:Y:S02]  /*3d380*/  IMAD.MOV.U32 R12, RZ, RZ, RZ ;  /* 0x000000ffff0c7224 */ /* 0x000fe400078e00ff */
[----:B------:R-:W-:Y:S02]  /*3d390*/  IMAD.MOV.U32 R11, RZ, RZ, 0x1f ;  /* 0x0000001fff0b7424 */ /* 0x000fe400078e00ff */
[----:B0-----:R-:W-:Y:S01]  /*3d3a0*/  IMAD.MOV.U32 R15, RZ, RZ, -0x1 ;  /* 0xffffffffff0f7424 */ /* 0x001fe200078e00ff */
[----:B--2---:R-:W-:-:S04]  /*3d3b0*/  SHF.R.U32.HI R4, RZ, 0x5, R4 ;  /* 0x00000005ff047819 */ /* 0x004fc80000011604 */
[----:B------:R-:W-:-:S05]  /*3d3c0*/  LOP3.LUT R4, R4, 0x3, RZ, 0xc0, !PT ;  /* 0x0000000304047812 */ /* 0x000fca00078ec0ff */
[----:B------:R-:W-:-:S07]  /*3d3d0*/  IMAD.MOV.U32 R13, RZ, RZ, R4 ;  /* 0x000000ffff0d7224 */ /* 0x000fce00078e0004 */
[----:B-1----:R-:W-:Y:S05]  /*3d3e0*/  WARPSYNC.COLLECTIVE R15, `(.L_x_4099) ;  /* 0x000000000f087348 */ /* 0x002fea0003c00000 */
[----:B------:R0:W2:Y:S02]  /*3d3f0*/  SHFL.IDX P6, R14, R13, R12, R11 ;  /* 0x0000000c0d0e7389 */ /* 0x0000a400000c000b */
[----:B012---:R-:W-:Y:S01]  /*3d400*/  ENDCOLLECTIVE ;  /* 0x000000000000791b */ /* 0x007fe20003800000 */
.L_x_4099:
[----:B------:R-:W-:Y:S05]  /*3d410*/  BSYNC B0 ;  /* 0x0000000000007941 */ /* 0x000fea0003800000 */
.L_x_4098:
[----:B------:R-:W-:Y:S05]  /*3d420*/  BRA `(.L_x_4100) ;  /* 0xffffff8800547947 */ /* 0x000fea000383ffff */
.L_x_3915:
[----:B------:R-:W-:Y:S01]  /*3d430*/  BSSY B0, `(.L_x_4101) ;  /* 0x0000006000007945 */ /* 0x000fe20003800000 */
[----:B0-----:R-:W-:-:S07]  /*3d440*/  IMAD.MOV.U32 R15, RZ, RZ, -0x1 ;  /* 0xffffffffff0f7424 */ /* 0x001fce00078e00ff */
[----:B-1-3--:R-:W-:Y:S05]  /*3d450*/  WARPSYNC.COLLECTIVE R15, `(.L_x_4102) ;  /* 0x000000000f0c7348 */ /* 0x00afea0003c00000 */
[----:B------:R-:W-:Y:S02]  /*3d460*/  ELECT P6, UR62, PT ;  /* 0x00000000003e782f */ /* 0x000fe400038c0000 */
[----:B------:R-:W-:Y:S01]  /*3d470*/  MOV R14, UR62 ;  /* 0x0000003e000e7c02 */ /* 0x000fe20008000f00 */
[----:B-1-3--:R-:W-:Y:S10]  /*3d480*/  ENDCOLLECTIVE ;  /* 0x000000000000791b */ /* 0x00aff40003800000 */
.L_x_4102:
[----:B------:R-:W-:Y:S05]  /*3d490*/  BSYNC B0 ;  /* 0x0000000000007941 */ /* 0x000fea0003800000 */
.L_x_4101:
[----:B------:R-:W-:Y:S05]  /*3d4a0*/  BRA `(.L_x_4103) ;  /* 0xffffff8800607947 */ /* 0x000fea000383ffff */
.L_x_3917:
[----:B--2---:R2:W3:Y:S02]  /*3d4b0*/  SYNCS.PHASECHK.TRANS64.TRYWAIT P0, [R0+URZ+0x32440], R2 ;  /* 0x03244002000075a7 */ /* 0x0044e4000800017f */
[----:B---3--:R-:W-:Y:S05]  /*3d4c0*/  @!P0 NANOSLEEP.SYNCS 0x989680 ;  /* 0x009896800000895d */ /* 0x008fea0003900000 */
[----:B------:R-:W3:Y:S02]  /*3d4d0*/  @!P0 SYNCS.PHASECHK.TRANS64 P0, [R0+URZ+0x32440], R2 ;  /* 0x03244002000085a7 */ /* 0x000ee4000800007f */
[----:B---3--:R-:W-:Y:S05]  /*3d4e0*/  @!P0 BRA `(.L_x_3917) ;  /* 0xfffffffc00f08947 */ /* 0x008fea000383ffff */
[----:B------:R-:W-:Y:S05]  /*3d4f0*/  BRA `(.L_x_4104) ;  /* 0xffffff8800c07947 */ /* 0x000fea000383ffff */
.L_x_3921:
        /* <DEDUP_REMOVED lines=10> */
.L_x_4105:
[----:B------:R0:W-:Y:S01]  /*3d5a0*/  STL [R1+0x488], R10 ;  /* 0x0004880a01007387 */ /* 0x0001e20000100800 */
[----:B------:R-:W-:Y:S02]  /*3d5b0*/  IMAD.MOV.U32 R13, RZ, RZ, R3 ;  /* 0x000000ffff0d7224 */ /* 0x000fe400078e0003 */
[----:B------:R-:W-:-:S07]  /*3d5c0*/  IMAD.MOV.U32 R4, RZ, RZ, R14 ;  /* 0x000000ffff047224 */ /* 0x000fce00078e000e */
[----:B0-----:R-:W-:Y:S05]  /*3d5d0*/  WARPSYNC.COLLECTIVE R15, `(.L_x_4106) ;  /* 0x000000000f087348 */ /* 0x001fea0003c00000 */
[----:B------:R1:W2:Y:S02]  /*3d5e0*/  SHFL.IDX P6, R14, R13, R12, R11 ;  /* 0x0000000c0d0e7389 */ /* 0x0002a400000c000b */
[----:B012---:R-:W-:Y:S01]  /*3d5f0*/  ENDCOLLECTIVE ;  /* 0x000000000000791b */ /* 0x007fe20003800000 */
.L_x_4106:
[----:B------:R-:W-:Y:S02]  /*3d600*/  IMAD.MOV.U32 R13, RZ, RZ, R2 ;  /* 0x000000ffff0d7224 */ /* 0x000fe400078e0002 */
[----:B------:R-:W-:Y:S02]  /*3d610*/  IMAD.MOV.U32 R12, RZ, RZ, 0x1 ;  /* 0x00000001ff0c7424 */ /* 0x000fe400078e00ff */
[----:B------:R-:W-:-:S07]  /*3d620*/  IMAD.MOV.U32 R5, RZ, RZ, R14 ;  /* 0x000000ffff057224 */ /* 0x000fce00078e000e */
[----:B------:R-:W-:Y:S05]  /*3d630*/  WARPSYNC.COLLECTIVE R15, `(.L_x_4107) ;  /* 0x000000000f087348 */ /* 0x000fea0003c00000 */
[----:B------:R0:W1:Y:S02]  /*3d640*/  SHFL.IDX P6, R14, R13, R12, R11 ;  /* 0x0000000c0d0e7389 */ /* 0x00006400000c000b */
[----:B01----:R-:W-:Y:S01]  /*3d650*/  ENDCOLLECTIVE ;  /* 0x000000000000791b */ /* 0x003fe20003800000 */
.L_x_4107:
[----:B------:R-:W-:Y:S02]  /*3d660*/  IMAD.MOV.U32 R13, RZ, RZ, R3 ;  /* 0x000000ffff0d7224 */ /* 0x000fe400078e0003 */
[----:B------:R-:W-:Y:S02]  /*3d670*/  IMAD R0, R0, R7, RZ ;  /* 0x0000000700007224 */ /* 0x000fe400078e02ff */
[----:B------:R-:W-:-:S07]  /*3d680*/  IMAD.MOV.U32 R7, RZ, RZ, R14 ;  /* 0x000000ffff077224 */ /* 0x000fce00078e000e */
[----:B------:R-:W-:Y:S05]  /*3d690*/  WARPSYNC.COLLECTIVE R15, `(.L_x_4108) ;  /* 0x000000000f087348 */ /* 0x000fea0003c00000 */
[----:B------:R0:W1:Y:S02]  /*3d6a0*/  SHFL.IDX P6, R14, R13, R12, R11 ;  /* 0x0000000c0d0e7389 */ /* 0x00006400000c000b */
[----:B01----:R-:W-:Y:S01]  /*3d6b0*/  ENDCOLLECTIVE ;  /* 0x000000000000791b */ /* 0x003fe20003800000 */
.L_x_4108:
        /* <DEDUP_REMOVED lines=10> */
.L_x_4109:
        /* <DEDUP_REMOVED lines=15> */
.L_x_4110:
        /* <DEDUP_REMOVED lines=19> */
.L_x_4111:
        /* <DEDUP_REMOVED lines=10> */
.L_x_4112:
        /* <DEDUP_REMOVED lines=13> */
.L_x_4113:
        /* <DEDUP_REMOVED lines=10> */
.L_x_4114:
        /* <DEDUP_REMOVED lines=13> */
.L_x_4115:
        /* <DEDUP_REMOVED lines=10> */
.L_x_4116:
        /* <DEDUP_REMOVED lines=13> */
.L_x_4117:
        /* <DEDUP_REMOVED lines=10> */
.L_x_4118:
        /* <DEDUP_REMOVED lines=11> */
.L_x_4119:
        /* <DEDUP_REMOVED lines=14> */
.L_x_4120:
[----:B------:R-:W-:Y:S01]  /*3e000*/  IMAD.MOV.U32 R3, RZ, RZ, R14 ;  /* 0x000000ffff037224 */ /* 0x000fe200078e000e */
[----:B------:R-:W-:Y:S06]  /*3e010*/  BRA `(.L_x_4121) ;  /* 0xffffff8c00487947 */ /* 0x000fec000383ffff */
.L_x_3925:
        /* <DEDUP_REMOVED lines=36> */
.L_x_4123:
[----:B------:R-:W-:Y:S05]  /*3e260*/  BSYNC B0 ;  /* 0x0000000000007941 */ /* 0x000fea0003800000 */
.L_x_4122:
        /* <DEDUP_REMOVED lines=10> */
.L_x_4124:
        /* <DEDUP_REMOVED lines=16> */
.L_x_4125:
        /* <DEDUP_REMOVED lines=15> */
.L_x_4126:
        /* <DEDUP_REMOVED lines=9> */
.L_x_4127:
        /* <DEDUP_REMOVED lines=15> */
.L_x_4128:
        /* <DEDUP_REMOVED lines=9> */
.L_x_4129:
        /* <DEDUP_REMOVED lines=15> */
.L_x_4130:
        /* <DEDUP_REMOVED lines=9> */
.L_x_4131:
        /* <DEDUP_REMOVED lines=15> */
.L_x_4132:
        /* <DEDUP_REMOVED lines=9> */
.L_x_4133:
        /* <DEDUP_REMOVED lines=14> */
.L_x_4134:
        /* <DEDUP_REMOVED lines=19> */
.L_x_4135:
[----:B------:R-:W-:Y:S02]  /*3ec20*/  IMAD.MOV.U32 R13, RZ, RZ, R2 ;  /* 0x000000ffff0d7224 */ /* 0x000fe400078e0002 */
[----:B------:R-:W-:-:S07]  /*3ec30*/  IMAD.MOV.U32 R6, RZ, RZ, R14 ;  /* 0x000000ffff067224 */ /* 0x000fce00078e000e */
[----:B------:R-:W-:Y:S05]  /*3ec40*/  WARPSYNC.COLLECTIVE R15, `(.L_x_4136) ;  /* 0x000000000f087348 */ /* 0x000fea0003c00000 */
[----:B------:R0:W1:Y:S02]  /*3ec50*/  SHFL.IDX P6, R14, R13, R12, R11 ;  /* 0x0000000c0d0e7389 */ /* 0x00006400000c000b */
[----:B01----:R-:W-:Y:S01]  /*3ec60*/  ENDCOLLECTIVE ;  /* 0x000000000000791b */ /* 0x003fe20003800000 */
.L_x_4136:
[----:B------:R-:W-:Y:S02]  /*3ec70*/  IMAD.MOV.U32 R13, RZ, RZ, R0 ;  /* 0x000000ffff0d7224 */ /* 0x000fe400078e0000 */
[----:B------:R-:W-:Y:S02]  /*3ec80*/  IMAD.MOV.U32 R12, RZ, RZ, 0x7 ;  /* 0x00000007ff0c7424 */ /* 0x000fe400078e00ff */
[----:B------:R-:W-:-:S07]  /*3ec90*/  IMAD.MOV.U32 R5, RZ, RZ, R14 ;  /* 0x000000ffff057224 */ /* 0x000fce00078e000e */
[----:B------:R-:W-:Y:S05]  /*3eca0*/  WARPSYNC.COLLECTIVE R15, `(.L_x_4137) ;  /* 0x000000000f087348 */ /* 0x000fea0003c00000 */
[----:B------:R0:W1:Y:S02]  /*3ecb0*/  SHFL.IDX P6, R14, R13, R12, R11 ;  /* 0x0000000c0d0e7389 */ /* 0x00006400000c000b */
[----:B01----:R-:W-:Y:S01]  /*3ecc0*/  ENDCOLLECTIVE ;  /* 0x000000000000791b */ /* 0x003fe20003800000 */
.L_x_4137:
        /* <DEDUP_REMOVED lines=10> */
.L_x_4138:
        /* <DEDUP_REMOVED lines=9> */
.L_x_3930:
[----:B-1----:R1:W2:Y:S02]  /*3ee00*/  SYNCS.PHASECHK.TRANS64.TRYWAIT P0, [R18+URZ+0x32420], R0 ;  /* 0x03242000120075a7 */ /* 0x0022a4000800017f */
[----:B--2---:R-:W-:Y:S05]  /*3ee10*/  @!P0 NANOSLEEP.SYNCS 0x989680 ;  /* 0x009896800000895d */ /* 0x004fea0003900000 */
[----:B------:R-:W2:Y:S02]  /*3ee20*/  @!P0 SYNCS.PHASECHK.TRANS64 P0, [R18+URZ+0x32420], R0 ;  /* 0x03242000120085a7 */ /* 0x000ea4000800007f */
[----:B--2---:R-:W-:Y:S05]  /*3ee30*/  @!P0 BRA `(.L_x_3930) ;  /* 0xfffffffc00f08947 */ /* 0x004fea000383ffff */
[----:B------:R-:W-:Y:S05]  /*3ee40*/  BRA `(.L_x_4140) ;  /* 0xffffff8c00647947 */ /* 0x000fea000383ffff */
.L_x_3934:
[----:B0-----:R0:W1:Y:S02]  /*3ee50*/  SYNCS.PHASECHK.TRANS64.TRYWAIT P0, [R2+URZ+0x32460], R0 ;  /* 0x03246000020075a7 */ /* 0x001064000800017f */
[----:B-1----:R-:W-:Y:S05]  /*3ee60*/  @!P0 NANOSLEEP.SYNCS 0x989680 ;  /* 0x009896800000895d */ /* 0x002fea0003900000 */
[----:B------:R-:W1:Y:S02]  /*3ee70*/  @!P0 SYNCS.PHASECHK.TRANS64 P0, [R2+URZ+0x32460], R0 ;  /* 0x03246000020085a7 */ /* 0x000e64000800007f */
[----:B-1----:R-:W-:Y:S05]  /*3ee80*/  @!P0 BRA `(.L_x_3934) ;  /* 0xfffffffc00f08947 */ /* 0x002fea000383ffff */
[----:B------:R-:W-:Y:S05]  /*3ee90*/  BRA `(.L_x_4141) ;  /* 0xffffff8c00887947 */ /* 0x000fea000383ffff */
.L_x_3949:
[----:B0-----:R0:W1:Y:S02]  /*3eea0*/  SYNCS.PHASECHK.TRANS64.TRYWAIT P0, [R2+URZ+0x32440], R6 ;  /* 0x03244006020075a7 */ /* 0x001064000800017f */
[----:B-1----:R-:W-:Y:S05]  /*3eeb0*/  @!P0 NANOSLEEP.SYNCS 0x989680 ;  /* 0x009896800000895d */ /* 0x002fea0003900000 */
[----:B------:R-:W1:Y:S02]  /*3eec0*/  @!P0 SYNCS.PHASECHK.TRANS64 P0, [R2+URZ+0x32440], R6 ;  /* 0x03244006020085a7 */ /* 0x000e64000800007f */
[----:B-1----:R-:W-:Y:S05]  /*3eed0*/  @!P0 BRA `(.L_x_3949) ;  /* 0xfffffffc00f08947 */ /* 0x002fea000383ffff */
[----:B------:R-:W-:Y:S05]  /*3eee0*/  BRA `(.L_x_4142) ;  /* 0xffffff9400c07947 */ /* 0x000fea000383ffff */
.L_x_3954:
[----:B-1----:R1:W2:Y:S02]  /*3eef0*/  SYNCS.PHASECHK.TRANS64.TRYWAIT P0, [R2+URZ+0x32460], R6 ;  /* 0x03246006020075a7 */ /* 0x0022a4000800017f */
[----:B--2---:R-:W-:Y:S05]  /*3ef00*/  @!P0 NANOSLEEP.SYNCS 0x989680 ;  /* 0x009896800000895d */ /* 0x004fea0003900000 */
[----:B------:R-:W2:Y:S02]  /*3ef10*/  @!P0 SYNCS.PHASECHK.TRANS64 P0, [R2+URZ+0x32460], R6 ;  /* 0x03246006020085a7 */ /* 0x000ea4000800007f */
[----:B--2---:R-:W-:Y:S05]  /*3ef20*/  @!P0 BRA `(.L_x_3954) ;  /* 0xfffffffc00f08947 */ /* 0x004fea000383ffff */
[----:B------:R-:W-:Y:S05]  /*3ef30*/  BRA `(.L_x_4143) ;  /* 0xffffff98003c7947 */ /* 0x000fea000383ffff */
.L_x_3965:
[----:B0-----:R0:W1:Y:S02]  /*3ef40*/  SYNCS.PHASECHK.TRANS64.TRYWAIT P0, [R3+URZ+0x32440], R2 ;  /* 0x03244002030075a7 */ /* 0x001064000800017f */
[----:B-1----:R-:W-:Y:S05]  /*3ef50*/  @!P0 NANOSLEEP.SYNCS 0x989680 ;  /* 0x009896800000895d */ /* 0x002fea0003900000 */
[----:B------:R-:W1:Y:S02]  /*3ef60*/  @!P0 SYNCS.PHASECHK.TRANS64 P0, [R3+URZ+0x32440], R2 ;  /* 0x03244002030085a7 */ /* 0x000e64000800007f */
[----:B-1----:R-:W-:Y:S05]  /*3ef70*/  @!P0 BRA `(.L_x_3965) ;  /* 0xfffffffc00f08947 */ /* 0x002fea000383ffff */
[----:B------:R-:W-:Y:S05]  /*3ef80*/  BRA `(.L_x_4144) ;  /* 0xffffffa000247947 */ /* 0x000fea000383ffff */
.L_x_3970:
[----:B-1----:R1:W2:Y:S02]  /*3ef90*/  SYNCS.PHASECHK.TRANS64.TRYWAIT P0, [R3+URZ+0x32460], R2 ;  /* 0x03246002030075a7 */ /* 0x0022a4000800017f */
[----:B--2---:R-:W-:Y:S05]  /*3efa0*/  @!P0 NANOSLEEP.SYNCS 0x989680 ;  /* 0x009896800000895d */ /* 0x004fea0003900000 */
[----:B------:R-:W2:Y:S02]  /*3efb0*/  @!P0 SYNCS.PHASECHK.TRANS64 P0, [R3+URZ+0x32460], R2 ;  /* 0x03246002030085a7 */ /* 0x000ea4000800007f */
[----:B--2---:R-:W-:Y:S05]  /*3efc0*/  @!P0 BRA `(.L_x_3970) ;  /* 0xfffffffc00f08947 */ /* 0x004fea000383ffff */
[----:B------:R-:W-:Y:S05]  /*3efd0*/  BRA `(.L_x_4145) ;  /* 0xffffffa000a07947 */ /* 0x000fea000383ffff */
.L_x_3981:
[----:B0-----:R0:W1:Y:S02]  /*3efe0*/  SYNCS.PHASECHK.TRANS64.TRYWAIT P0, [R3+URZ+0x32440], R2 ;  /* 0x03244002030075a7 */ /* 0x001064000800017f */
[----:B-1----:R-:W-:Y:S05]  /*3eff0*/  @!P0 NANOSLEEP.SYNCS 0x989680 ;  /* 0x009896800000895d */ /* 0x002fea0003900000 */
[----:B------:R-:W1:Y:S02]  /*3f000*/  @!P0 SYNCS.PHASECHK.TRANS64 P0, [R3+URZ+0x32440], R2 ;  /* 0x03244002030085a7 */ /* 0x000e64000800007f */
[----:B-1----:R-:W-:Y:S05]  /*3f010*/  @!P0 BRA `(.L_x_3981) ;  /* 0xfffffffc00f08947 */ /* 0x002fea000383ffff */
[----:B------:R-:W-:Y:S05]  /*3f020*/  BRA `(.L_x_4146) ;  /* 0xffffffa800707947 */ /* 0x000fea000383ffff */
.L_x_3986:
[----:B-1----:R1:W2:Y:S02]  /*3f030*/  SYNCS.PHASECHK.TRANS64.TRYWAIT P0, [R3+URZ+0x32460], R2 ;  /* 0x03246002030075a7 */ /* 0x0022a4000800017f */
[----:B--2---:R-:W-:Y:S05]  /*3f040*/  @!P0 NANOSLEEP.SYNCS 0x989680 ;  /* 0x009896800000895d */ /* 0x004fea0003900000 */
[----:B------:R-:W2:Y:S02]  /*3f050*/  @!P0 SYNCS.PHASECHK.TRANS64 P0, [R3+URZ+0x32460], R2 ;  /* 0x03246002030085a7 */ /* 0x000ea4000800007f */
[----:B--2---:R-:W-:Y:S05]  /*3f060*/  @!P0 BRA `(.L_x_3986) ;  /* 0xfffffffc00f08947 */ /* 0x004fea000383ffff */
[----:B------:R-:W-:Y:S05]  /*3f070*/  BRA `(.L_x_4147) ;  /* 0xffffffa800ec7947 */ /* 0x000fea000383ffff */
.L_x_3998:
[----:B------:R-:W4:Y:S01]  /*3f080*/  LDL R0, [R1+0x460] ;  /* 0x0004600001007983 */ /* 0x000f220000100800 */
[----:B------:R-:W-:Y:S01]  /*3f090*/  BSSY B0, `(.L_x_4148) ;  /* 0x0000008000007945 */ /* 0x000fe20003800000 */
[----:B------:R-:W-:Y:S02]  /*3f0a0*/  IMAD.MOV.U32 R12, RZ, RZ, RZ ;  /* 0x000000ffff0c7224 */ /* 0x000fe400078e00ff */
[----:B------:R-:W-:Y:S02]  /*3f0b0*/  IMAD.MOV.U32 R11, RZ, RZ, 0x1f ;  /* 0x0000001fff0b7424 */ /* 0x000fe400078e00ff */
[----:B0-----:R-:W-:Y:S02]  /*3f0c0*/  IMAD.MOV.U32 R15, RZ, RZ, -0x1 ;  /* 0xffffffffff0f7424 */ /* 0x001fe400078e00ff */
[----:B----4-:R-:W-:-:S07]  /*3f0d0*/  IMAD.MOV.U32 R13, RZ, RZ, R0 ;  /* 0x000000ffff0d7224 */ /* 0x010fce00078e0000 */
[----:B--23--:R-:W-:Y:S05]  /*3f0e0*/  WARPSYNC.COLLECTIVE R15, `(.L_x_4149) ;  /* 0x000000000f087348 */ /* 0x00cfea0003c00000 */
[----:B------:R0:W1:Y:S02]  /*3f0f0*/  SHFL.IDX P6, R14, R13, R12, R11 ;  /* 0x0000000c0d0e7389 */ /* 0x00006400000c000b */
[----:B0123--:R-:W-:Y:S01]  /*3f100*/  ENDCOLLECTIVE ;  /* 0x000000000000791b */ /* 0x00ffe20003800000 */
.L_x_4149:
[----:B------:R-:W-:Y:S05]  /*3f110*/  BSYNC B0 ;  /* 0x0000000000007941 */ /* 0x000fea0003800000 */
.L_x_4148:
        /* <DEDUP_REMOVED lines=9> */
.L_x_4150:
        /* <DEDUP_REMOVED lines=26> */
.L_x_4151:
        /* <DEDUP_REMOVED lines=8> */
.L_x_4152:
        /* <DEDUP_REMOVED lines=8> */
.L_x_4153:
        /* <DEDUP_REMOVED lines=8> */
.L_x_4154:
        /* <DEDUP_REMOVED lines=8> */
.L_x_4155:
        /* <DEDUP_REMOVED lines=9> */
.L_x_4156:
[----:B------:R-:W-:Y:S01]  /*3f5e0*/  IMAD.MOV.U32 R9, RZ, RZ, R14 ;  /* 0x000000ffff097224 */ /* 0x000fe200078e000e */
[----:B------:R-:W-:Y:S06]  /*3f5f0*/  BRA `(.L_x_4157) ;  /* 0xffffffb000307947 */ /* 0x000fec000383ffff */
.L_x_4001:
        /* <DEDUP_REMOVED lines=8> */
.L_x_4159:
[----:B------:R-:W-:Y:S05]  /*3f680*/  BSYNC B0 ;  /* 0x0000000000007941 */ /* 0x000fea0003800000 */
.L_x_4158:
        /* <DEDUP_REMOVED lines=10> */
.L_x_4160:
        /* <DEDUP_REMOVED lines=8> */
.L_x_4161:
        /* <DEDUP_REMOVED lines=8> */
.L_x_4162:
        /* <DEDUP_REMOVED lines=8> */
.L_x_4163:
        /* <DEDUP_REMOVED lines=9> */
.L_x_4164:
[----:B------:R-:W-:Y:S01]  /*3f940*/  IMAD.MOV.U32 R9, RZ, RZ, R14 ;  /* 0x000000ffff097224 */ /* 0x000fe200078e000e */
[----:B------:R-:W-:Y:S06]  /*3f950*/  BRA `(.L_x_4165) ;  /* 0xffffffb000047947 */ /* 0x000fec000383ffff */
.L_x_4003:
[----:B------:R-:W-:Y:S01]  /*3f960*/  BSSY B0, `(.L_x_4166) ;  /* 0x0000006000007945 */ /* 0x000fe20003800000 */
[----:B------:R-:W-:Y:S01]  /*3f970*/  PLOP3.LUT P6, PT, P6, PT, PT, 0x8, 0x0 ;  /* 0x000000000000781c */ /* 0x000fe200037ce170 */
[----:B------:R-:W-:-:S12]  /*3f980*/  IMAD.MOV.U32 R15, RZ, RZ, -0x1 ;  /* 0xffffffffff0f7424 */ /* 0x000fd800078e00ff */
[----:B0-----:R-:W-:Y:S05]  /*3f990*/  WARPSYNC.COLLECTIVE R15, `(.L_x_4167) ;  /* 0x000000000f087348 */ /* 0x001fea0003c00000 */
[----:B------:R-:W-:Y:S01]  /*3f9a0*/  VOTE.ANY R14, PT, P6 ;  /* 0x00000000000e7806 */ /* 0x000fe200030e0100 */
[----:B0-----:R-:W-:Y:S06]  /*3f9b0*/  ENDCOLLECTIVE ;  /* 0x000000000000791b */ /* 0x001fec0003800000 */
.L_x_4167:
[----:B------:R-:W-:Y:S05]  /*3f9c0*/  BSYNC B0 ;  /* 0x0000000000007941 */ /* 0x000fea0003800000 */
.L_x_4166:
        /* <DEDUP_REMOVED lines=10> */
.L_x_4168:
[----:B------:R-:W-:Y:S02]  /*3fa70*/  IMAD.MOV.U32 R13, RZ, RZ, R6 ;  /* 0x000000ffff0d7224 */ /* 0x000fe400078e0006 */
[----:B------:R-:W-:-:S07]  /*3fa80*/  IMAD.MOV.U32 R4, RZ, RZ, R14 ;  /* 0x000000ffff047224 */ /* 0x000fce00078e000e */
[----:B------:R-:W-:Y:S05]  /*3fa90*/  WARPSYNC.COLLECTIVE R15, `(.L_x_4169) ;  /* 0x000000000f087348 */ /* 0x000fea0003c00000 */
[----:B------:R0:W1:Y:S02]  /*3faa0*/  SHFL.IDX P6, R14, R13, R12, R11 ;  /* 0x0000000c0d0e7389 */ /* 0x00006400000c000b */
[----:B01----:R-:W-:Y:S01]  /*3fab0*/  ENDCOLLECTIVE ;  /* 0x000000000000791b */ /* 0x003fe20003800000 */
.L_x_4169:
[----:B------:R-:W-:Y:S02]  /*3fac0*/  IMAD.MOV.U32 R6, RZ, RZ, R14 ;  /* 0x000000ffff067224 */ /* 0x000fe400078e000e */
[----:B------:R-:W-:-:S05]  /*3fad0*/  IMAD.IADD R10, R3, 0x1, R10 ;  /* 0x00000001030a7824 */ /* 0x000fca00078e020a */
[----:B------:R2:W-:Y:S01]  /*3fae0*/  STL [R1+0x46c], R10 ;  /* 0x00046c0a01007387 */ /* 0x0005e20000100800 */
[----:B------:R-:W-:Y:S05]  /*3faf0*/  BRA `(.L_x_4170) ;  /* 0xffffffac00e47947 */ /* 0x000fea000383ffff */
.L_x_4005:
        /* <DEDUP_REMOVED lines=8> */
.L_x_4172:
[----:B------:R-:W-:Y:S05]  /*3fb80*/  BSYNC B0 ;  /* 0x0000000000007941 */ /* 0x000fea0003800000 */
.L_x_4171:
[----:B------:R-:W-:Y:S01]  /*3fb90*/  IMAD.MOV.U32 R3, RZ, RZ, R14 ;  /* 0x000000ffff037224 */ /* 0x000fe200078e000e */
[----:B------:R-:W-:Y:S06]  /*3fba0*/  BRA `(.L_x_4173) ;  /* 0xffffffac00d07947 */ /* 0x000fec000383ffff */
.L_x_4011:
[----:B0-----:R0:W1:Y:S02]  /*3fbb0*/  SYNCS.PHASECHK.TRANS64.TRYWAIT P0, [R0+URZ+0x32420], R3 ;  /* 0x03242003000075a7 */ /* 0x001064000800017f */
[----:B-1----:R-:W-:Y:S05]  /*3fbc0*/  @!P0 NANOSLEEP.SYNCS 0x989680 ;  /* 0x009896800000895d */ /* 0x002fea0003900000 */
[----:B------:R-:W1:Y:S02]  /*3fbd0*/  @!P0 SYNCS.PHASECHK.TRANS64 P0, [R0+URZ+0x32420], R3 ;  /* 0x03242003000085a7 */ /* 0x000e64000800007f */
[----:B-1----:R-:W-:Y:S05]  /*3fbe0*/  @!P0 BRA `(.L_x_4011) ;  /* 0xfffffffc00f08947 */ /* 0x002fea000383ffff */
[----:B------:R-:W-:Y:S05]  /*3fbf0*/  BRA `(.L_x_4174) ;  /* 0xffffffb800707947 */ /* 0x000fea000383ffff */
.L_x_4012:
        /* <DEDUP_REMOVED lines=11> */
.L_x_4176:
[----:B------:R-:W-:Y:S05]  /*3fcb0*/  BSYNC B0 ;  /* 0x0000000000007941 */ /* 0x000fea0003800000 */
.L_x_4175:
[----:B------:R-:W-:Y:S05]  /*3fcc0*/  BRA `(.L_x_4177) ;  /* 0xffffffb800587947 */ /* 0x000fea000383ffff */
.L_x_4013:
[----:B------:R-:W-:Y:S01]  /*3fcd0*/  BSSY B0, `(.L_x_4178) ;  /* 0x0000006000007945 */ /* 0x000fe20003800000 */
[----:B------:R-:W-:-:S07]  /*3fce0*/  IMAD.MOV.U32 R15, RZ, RZ, -0x1 ;  /* 0xffffffffff0f7424 */ /* 0x000fce00078e00ff */
[----:B01----:R-:W-:Y:S05]  /*3fcf0*/  WARPSYNC.COLLECTIVE R15, `(.L_x_4179) ;  /* 0x000000000f0c7348 */ /* 0x003fea0003c00000 */
[----:B------:R-:W-:Y:S02]  /*3fd00*/  ELECT P6, UR62, PT ;  /* 0x00000000003e782f */ /* 0x000fe400038c0000 */
[----:B------:R-:W-:Y:S01]  /*3fd10*/  MOV R14, UR62 ;  /* 0x0000003e000e7c02 */ /* 0x000fe20008000f00 */
[----:B01----:R-:W-:Y:S10]  /*3fd20*/  ENDCOLLECTIVE ;  /* 0x000000000000791b */ /* 0x003ff40003800000 */
.L_x_4179:
[----:B------:R-:W-:Y:S05]  /*3fd30*/  BSYNC B0 ;  /* 0x0000000000007941 */ /* 0x000fea0003800000 */
.L_x_4178:
[----:B------:R-:W-:Y:S05]  /*3fd40*/  BRA `(.L_x_4180) ;  /* 0xffffffb8004c7947 */ /* 0x000fea000383ffff */
.L_x_4015:
[----:B0-----:R0:W1:Y:S02]  /*3fd50*/  SYNCS.PHASECHK.TRANS64.TRYWAIT P0, [R6+URZ], R5 ;  /* 0x00000005060075a7 */ /* 0x001064000800017f */
[----:B-1----:R-:W-:Y:S05]  /*3fd60*/  @!P0 NANOSLEEP.SYNCS 0x989680 ;  /* 0x009896800000895d */ /* 0x002fea0003900000 */
[----:B------:R-:W1:Y:S02]  /*3fd70*/  @!P0 SYNCS.PHASECHK.TRANS64 P0, [R6+URZ], R5 ;  /* 0x00000005060085a7 */ /* 0x000e64000800007f */
[----:B-1----:R-:W-:Y:S05]  /*3fd80*/  @!P0 BRA `(.L_x_4015) ;  /* 0xfffffffc00f08947 */ /* 0x002fea000383ffff */
[----:B------:R-:W-:Y:S05]  /*3fd90*/  BRA `(.L_x_4181) ;  /* 0xffffffb800847947 */ /* 0x000fea000383ffff */
.L_x_4016:
[----:B-1----:R1:W2:Y:S02]  /*3fda0*/  SYNCS.PHASECHK.TRANS64.TRYWAIT P0, [R7+URZ], R2 ;  /* 0x00000002070075a7 */ /* 0x0022a4000800017f */
[----:B--2---:R-:W-:Y:S05]  /*3fdb0*/  @!P0 NANOSLEEP.SYNCS 0x989680 ;  /* 0x009896800000895d */ /* 0x004fea0003900000 */
[----:B------:R-:W2:Y:S02]  /*3fdc0*/  @!P0 SYNCS.PHASECHK.TRANS64 P0, [R7+URZ], R2 ;  /* 0x00000002070085a7 */ /* 0x000ea4000800007f */
[----:B--2---:R-:W-:Y:S05]  /*3fdd0*/  @!P0 BRA `(.L_x_4016) ;  /* 0xfffffffc00f08947 */ /* 0x004fea000383ffff */
[----:B------:R-:W-:Y:S05]  /*3fde0*/  BRA `(.L_x_4182) ;  /* 0xffffffb800787947 */ /* 0x000fea000383ffff */
.L_x_4018:
[----:B--2---:R2:W3:Y:S02]  /*3fdf0*/  SYNCS.PHASECHK.TRANS64.TRYWAIT P0, [R4+URZ], R5 ;  /* 0x00000005040075a7 */ /* 0x0044e4000800017f */
[----:B---3--:R-:W-:Y:S05]  /*3fe00*/  @!P0 NANOSLEEP.SYNCS 0x989680 ;  /* 0x009896800000895d */ /* 0x008fea0003900000 */
[----:B------:R-:W3:Y:S02]  /*3fe10*/  @!P0 SYNCS.PHASECHK.TRANS64 P0, [R4+URZ], R5 ;  /* 0x00000005040085a7 */ /* 0x000ee4000800007f */
[----:B---3--:R-:W-:Y:S05]  /*3fe20*/  @!P0 BRA `(.L_x_4018) ;  /* 0xfffffffc00f08947 */ /* 0x008fea000383ffff */
[----:B------:R-:W-:Y:S05]  /*3fe30*/  BRA `(.L_x_4183) ;  /* 0xffffffb8007c7947 */ /* 0x000fea000383ffff */
        .type           $_ZN7cutlass13device_kernelIN5flash11enable_sm90INS1_16FlashAttnFwdSm90INS1_25CollectiveMainloopFwdSm90ILi2EN4cute5tupleIJNS5_1CILi1EEES8_S8_EEENS6_IJNS7_ILi128EEENS7_ILi96EEENS7_ILi64EEEEEELi256ENS_10bfloat16_tEfNS_4arch4Sm90ELb0ELb1ELb1ELb1ELb0ELb1ELb1ELb1ELb0ELb1ELb1ELb0EEENS1_21CollectiveEpilogueFwdINS6_IJSA_NS7_ILi256EEESB_EEES9_SE_SG_Li256ELb1ELb1ELb1ELb0EEENS1_36VarlenDynamicPersistentTileSchedulerILi128ELi96ELi256ELi128ELb1ELb1ELb1ELb1ELb0ELb1EEEEEEEEEvNT_6ParamsE$_ZZN5flash25CollectiveMainloopFwdSm90ILi2EN4cute5tupleIJNS1_1CILi1EEES4_S4_EEENS2_IJNS3_ILi128EEENS3_ILi96EEENS3_ILi64EEEEEELi256EN7cutlass10bfloat16_tEfNSA_4arch4Sm90ELb0ELb1ELb1ELb1ELb0ELb1ELb1ELb1ELb0ELb1ELb1ELb0EE3mmaINS_16FlashAttnFwdSm90ISE_NS_21CollectiveEpilogueFwdINS2_IJS6_NS3_ILi256EEES7_EEES5_SB_SD_Li256ELb1ELb1ELb1ELb0EEENS_36VarlenDynamicPersistentTileSchedulerILi128ELi96ELi256ELi128ELb1ELb1ELb1ELb1ELb0ELb1EEEE13SharedStorageENS1_6TensorINS1_11ArrayEngineIfLm128EEENS1_6LayoutINS2_IJNS2_IJNS3_ILi2EEEST_NS3_ILi32EEEEEES4_S4_EEENS2_IJNS2_IJS4_ST_NS3_ILi4EEEEEENS3_ILi0EEESZ_EEEEEEENS_7SoftmaxILi2ELi0EEEEEbRKNSE_6ParamsENSA_25PipelineTmaAsyncNoClusterILi2ENSA_16PipelineTmaAsyncILi2EEEEES1B_RNSA_13PipelineStateILj2EEERT0_RT1_iRiRKNS_16SeqlenInfoQKNewKILb1ELb1EEENS2_IJiiiiEEERT_ENKUliT_T0_T1_E_clIZSF_ISO_S12_S14_EbS17_S1B_S1B_S1E_S1G_S1I_iS1J_S1N_S1O_S1Q_EUlRS1R_iE0_NS3_ILb1EEES1Y_EEDaiS1R_S1S_S1T_,@function
        .size           $_ZN7cutlass13device_kernelIN5flash11enable_sm90INS1_16FlashAttnFwdSm90INS1_25CollectiveMainloopFwdSm90ILi2EN4cute5tupleIJNS5_1CILi1EEES8_S8_EEENS6_IJNS7_ILi128EEENS7_ILi96EEENS7_ILi64EEEEEELi256ENS_10bfloat16_tEfNS_4arch4Sm90ELb0ELb1ELb1ELb1ELb0ELb1ELb1ELb1ELb0ELb1ELb1ELb0EEENS1_21CollectiveEpilogueFwdINS6_IJSA_NS7_ILi256EEESB_EEES9_SE_SG_Li256ELb1ELb1ELb1ELb0EEENS1_36VarlenDynamicPersistentTileSchedulerILi128ELi96ELi256ELi128ELb1ELb1ELb1ELb1ELb0ELb1EEEEEEEEEvNT_6ParamsE$_ZZN5flash25CollectiveMainloopFwdSm90ILi2EN4cute5tupleIJNS1_1CILi1EEES4_S4_EEENS2_IJNS3_ILi128EEENS3_ILi96EEENS3_ILi64EEEEEELi256EN7cutlass10bfloat16_tEfNSA_4arch4Sm90ELb0ELb1ELb1ELb1ELb0ELb1ELb1ELb1ELb0ELb1ELb1ELb0EE3mmaINS_16FlashAttnFwdSm90ISE_NS_21CollectiveEpilogueFwdINS2_IJS6_NS3_ILi256EEES7_EEES5_SB_SD_Li256ELb1ELb1ELb1ELb0EEENS_36VarlenDynamicPersistentTileSchedulerILi128ELi96ELi256ELi128ELb1ELb1ELb1ELb1ELb0ELb1EEEE13SharedStorageENS1_6TensorINS1_11ArrayEngineIfLm128EEENS1_6LayoutINS2_IJNS2_IJNS3_ILi2EEEST_NS3_ILi32EEEEEES4_S4_EEENS2_IJNS2_IJS4_ST_NS3_ILi4EEEEEENS3_ILi0EEESZ_EEEEEEENS_7SoftmaxILi2ELi0EEEEEbRKNSE_6ParamsENSA_25PipelineTmaAsyncNoClusterILi2ENSA_16PipelineTmaAsyncILi2EEEEES1B_RNSA_13PipelineStateILj2EEERT0_RT1_iRiRKNS_16SeqlenInfoQKNewKILb1ELb1EEENS2_IJiiiiEEERT_ENKUliT_T0_T1_E_clIZSF_ISO_S12_S14_EbS17_S1B_S1B_S1E_S1G_S1I_iS1J_S1N_S1O_S1Q_EUlRS1R_iE0_NS3_ILb1EEES1Y_EEDaiS1R_S1S_S1T_,(.L_x_6141 - $_ZN7cutlass13device_kernelIN5flash11enable_sm90INS1_16FlashAttnFwdSm90INS1_25CollectiveMainloopFwdSm90ILi2EN4cute5tupleIJNS5_1CILi1EEES8_S8_EEENS6_IJNS7_ILi128EEENS7_ILi96EEENS7_ILi64EEEEEELi256ENS_10bfloat16_tEfNS_4arch4Sm90ELb0ELb1ELb1ELb1ELb0ELb1ELb1ELb1ELb0ELb1ELb1ELb0EEENS1_21CollectiveEpilogueFwdINS6_IJSA_NS7_ILi256EEESB_EEES9_SE_SG_Li256ELb1ELb1ELb1ELb0EEENS1_36VarlenDynamicPersistentTileSchedulerILi128ELi96ELi256ELi128ELb1ELb1ELb1ELb1ELb0ELb1EEEEEEEEEvNT_6ParamsE$_ZZN5flash25CollectiveMainloopFwdSm90ILi2EN4cute5tupleIJNS1_1CILi1EEES4_S4_EEENS2_IJNS3_ILi128EEENS3_ILi96EEENS3_ILi64EEEEEELi256EN7cutlass10bfloat16_tEfNSA_4arch4Sm90ELb0ELb1ELb1ELb1ELb0ELb1ELb1ELb1ELb0ELb1ELb1ELb0EE3mmaINS_16FlashAttnFwdSm90ISE_NS_21CollectiveEpilogueFwdINS2_IJS6_NS3_ILi256EEES7_EEES5_SB_SD_Li256ELb1ELb1ELb1ELb0EEENS_36VarlenDynamicPersistentTileSchedulerILi128ELi96ELi256ELi128ELb1ELb1ELb1ELb1ELb0ELb1EEEE13SharedStorageENS1_6TensorINS1_11ArrayEngineIfLm128EEENS1_6LayoutINS2_IJNS2_IJNS3_ILi2EEEST_NS3_ILi32EEEEEES4_S4_EEENS2_IJNS2_IJS4_ST_NS3_ILi4EEEEEENS3_ILi0EEESZ_EEEEEEENS_7SoftmaxILi2ELi0EEEEEbRKNSE_6ParamsENSA_25PipelineTmaAsyncNoClusterILi2ENSA_16PipelineTmaAsyncILi2EEEEES1B_RNSA_13PipelineStateILj2EEERT0_RT1_iRiRKNS_16SeqlenInfoQKNewKILb1ELb1EEENS2_IJiiiiEEERT_ENKUliT_T0_T1_E_clIZSF_ISO_S12_S14_EbS17_S1B_S1B_S1E_S1G_S1I_iS1J_S1N_S1O_S1Q_EUlRS1R_iE0_NS3_ILb1EEES1Y_EEDaiS1R_S1S_S1T_)
$_ZN7cutlass13device_kernelIN5flash11enable_sm90INS1_16FlashAttnFwdSm90INS1_25CollectiveMainloopFwdSm90ILi2EN4cute5tupleIJNS5_1CILi1EEES8_S8_EEENS6_IJNS7_ILi128EEENS7_ILi96EEENS7_ILi64EEEEEELi256ENS_10bfloat16_tEfNS_4arch4Sm90ELb0ELb1ELb1ELb1ELb0ELb1ELb1ELb1ELb0ELb1ELb1ELb0EEENS1_21CollectiveEpilogueFwdINS6_IJSA_NS7_ILi256EEESB_EEES9_SE_SG_Li256ELb1ELb1ELb1ELb0EEENS1_36VarlenDynamicPersistentTileSchedulerILi128ELi96ELi256ELi128ELb1ELb1ELb1ELb1ELb0ELb1EEEEEEEEEvNT_6ParamsE$_ZZN5flash25CollectiveMainloopFwdSm90ILi2EN4cute5tupleIJNS1_1CILi1EEES4_S4_EEENS2_IJNS3_ILi128EEENS3_ILi96EEENS3_ILi64EEEEEELi256EN7cutlass10bfloat16_tEfNSA_4arch4Sm90ELb0ELb1ELb1ELb1ELb0ELb1ELb1ELb1ELb0ELb1ELb1ELb0EE3mmaINS_16FlashAttnFwdSm90ISE_NS_21CollectiveEpilogueFwdINS2_IJS6_NS3_ILi256EEES7_EEES5_SB_SD_Li256ELb1ELb1ELb1ELb0EEENS_36VarlenDynamicPersistentTileSchedulerILi128ELi96ELi256ELi128ELb1ELb1ELb1ELb1ELb0ELb1EEEE13SharedStorageENS1_6TensorINS1_11ArrayEngineIfLm128EEENS1_6LayoutINS2_IJNS2_IJNS3_ILi2EEEST_NS3_ILi32EEEEEES4_S4_EEENS2_IJNS2_IJS4_ST_NS3_ILi4EEEEEENS3_ILi0EEESZ_EEEEEEENS_7SoftmaxILi2ELi0EEEEEbRKNSE_6ParamsENSA_25PipelineTmaAsyncNoClusterILi2ENSA_16PipelineTmaAsyncILi2EEEEES1B_RNSA_13PipelineStateILj2EEERT0_RT1_iRiRKNS_16SeqlenInfoQKNewKILb1ELb1EEENS2_IJiiiiEEERT_ENKUliT_T0_T1_E_clIZSF_ISO_S12_S14_EbS17_S1B_S1B_S1E_S1G_S1I_iS1J_S1N_S1O_S1Q_EUlRS1R_iE0_NS3_ILb1EEES1Y_EEDaiS1R_S1S_S1T_:
[----:B------:R-:W-:Y:S02]  /*3fe40*/  ULDC UR4, c[0x0][0x20] ;  /* 0x0000080000047ab9 */ /* 0x000fe40000000800 */
[----:B------:R-:W-:-:S09]  /*3fe50*/  UIADD3 UR4, -UR4, UR5, URZ ;  /* 0x0000000504047290 */ /* 0x000fd2000fffe13f */
[----:B------:R-:W2:Y:S04]  /*3fe60*/  LDL.64 R8, [UR4+0x18] ;  /* 0x00001804ff087983 */ /* 0x000ea80008100a00 */
[----:B------:R-:W3:Y:S01]  /*3fe70*/  LDL.64 R4, [UR4] ;  /* 0x00000004ff047983 */ /* 0x000ee20008100a00 */
[----:B------:R-:W-:-:S03]  /*3fe80*/  ULDC.64 UR6, c[0x0][0x208] ;  /* 0x0000820000067ab9 */ /* 0x000fc60000000a00 */
[----:B--2---:R-:W2:Y:S04]  /*3fe90*/  LD.E R6, desc[UR6][R8.64+0x1c] ;  /* 0x00001c0608067980 */ /* 0x004ea8000c101900 */
[----:B---3--:R0:W5:Y:S04]  /*3fea0*/  LD.E R0, desc[UR6][R4.64] ;  /* 0x0000000604007980 */ /* 0x008168000c101900 */
[----:B------:R0:W5:Y:S01]  /*3feb0*/  LD.E R3, desc[UR6][R4.64+0x4] ;  /* 0x0000040604037980 */ /* 0x000162000c101900 */
[----:B------:R-:W-:Y:S01]  /*3fec0*/  BSSY B1, `(.L_x_4184) ;  /* 0x0000007000017945 */ /* 0x000fe20003800000 */
[----:B------:R-:W-:Y:S01]  /*3fed0*/  IMAD.MOV.U32 R7, RZ, RZ, R51 ;  /* 0x000000ffff077224 */ /* 0x000fe200078e0033 */
[----:B--2---:R-:W-:-:S04]  /*3fee0*/  LOP3.LUT R6, R6, 0x1, RZ, 0xfc, !PT ;  /* 0x0000000106067812 */ /* 0x004fc800078efcff */
[----:B------:R-:W-:Y:S01]  /*3fef0*/  ISETP.NE.AND P0, PT, R6, 0x3, PT ;  /* 0x000000030600780c */ /* 0x000fe20003f05270 */
[----:B------:R-:W-:-:S12]  /*3ff00*/  IMAD.MOV.U32 R6, RZ, RZ, R36 ;  /* 0x000000ffff067224 */ /* 0x000fd800078e0024 */
[----:B0-----:R-:W-:Y:S05]  /*3ff10*/  @!P0 BRA `(.L_x_4185) ;  /* 0x0000000000048947 */ /* 0x001fea0003800000 */
[----:B------:R-:W-:Y:S01]  /*3ff20*/  BPT.TRAP 0x1 ;  /* 0x000000040000795c */ /* 0x000fe20000300000 */
.L_x_4185:
[----:B------:R-:W-:Y:S05]  /*3ff30*/  BSYNC B1 ;  /* 0x0000000000017941 */ /* 0x000fea0003800000 */
.L_x_4184:
        /* <DEDUP_REMOVED lines=13> */
.L_x_4187:
[----:B------:R-:W-:Y:S05]  /*40010*/  BSYNC B1 ;  /* 0x0000000000017941 */ /* 0x000fea0003800000 */
.L_x_4186:
        /* <DEDUP_REMOVED lines=8> */
.L_x_4189:
[----:B------:R-:W-:Y:S05]  /*400a0*/  BSYNC B1 ;  /* 0x0000000000017941 */ /* 0x000fea0003800000 */
.L_x_4188:
[----:B------:R-:W2:Y:S04]  /*400b0*/  LDL.64 R12, [UR4] ;  /* 0x00000004ff0c7983 */ /* 0x000ea80008100a00 */
[----:B------:R-:W3:Y:S04]  /*400c0*/  LDL.64 R4, [UR4+0x28] ;  /* 0x00002804ff047983 */ /* 0x000ee80008100a00 */
[----:B0----5:R-:W4:Y:S04]  /*400d0*/  LDL.64 R10, [UR4+0x20] ;  /* 0x00002004ff0a7983 */ /* 0x021f280008100a00 */
[----:B------:R-:W4:Y:S04]  /*400e0*/  LDL.64 R8, [UR4+0x8] ;  /* 0x00000804ff087983 */ /* 0x000f280008100a00 */
[----:B--2---:R-:W2:Y:S04]  /*400f0*/  LD.E R3, desc[UR6][R12.64] ;  /* 0x000000060c037980 */ /* 0x004ea8000c101900 */
[----:B---3--:R-:W2:Y:S01]  /*40100*/  LD.E.64 R4, desc[UR6][R4.64] ;  /* 0x0000000604047980 */ /* 0x008ea2000c101b00 */
[----:B------:R-:W-:Y:S05]  /*40110*/  WARPSYNC.ALL ;  /* 0x0000000000007948 */ /* 0x000fea0003800000 */
[----:B----4-:R0:W-:Y:S04]  /*40120*/  ST.E desc[UR6][R8.64], RZ ;  /* 0x000000ff08007985 */ /* 0x0101e8000c101906 */
[----:B------:R-:W3:Y:S01]  /*40130*/  LD.E.64 R12, desc[UR6][R10.64] ;  /* 0x000000060a0c7980 */ /* 0x000ee2000c101b00 */
[----:B--2---:R-:W-:Y:S01]  /*40140*/  IMAD R4, R3, 0x300, R4 ;  /* 0x0000030003047824 */ /* 0x004fe200078e0204 */
[----:B------:R-:W-:Y:S01]  /*40150*/  R2UR UR11, R5 ;  /* 0x00000000050b72ca */ /* 0x000fe200000e0000 */
[----:B------:R-:W-:Y:S01]  /*40160*/  WARPGROUP.ARRIVE ;  /* 0x00000000000079c5 */ /* 0x000fe20000000000 */
[----:B------:R-:W-:-:S02]  /*40170*/  IMAD.MOV.U32 R0, RZ, RZ, 0x1 ;  /* 0x00000001ff007424 */ /* 0x000fc400078e00ff */
        /* <DEDUP_REMOVED lines=8> */
[----:B------:R-:W-:Y:S01]  /*40200*/  WARPGROUP.ARRIVE ;  /* 0x00000000000079c5 */ /* 0x000fe20000000000 */
[----:B------:R-:W-:-:S03]  /*40210*/  IMAD.MOV.U32 R15, RZ, RZ, R5 ;  /* 0x000000ffff0f7224 */ /* 0x000fc600078e0005 */
        /* <DEDUP_REMOVED lines=23> */
[----:B------:R-:W-:-:S03]  /*40390*/  WARPGROUP.ARRIVE ;  /* 0x00000000000079c5 */ /* 0x000fc60000000000 */
[----:B------:R-:W-:Y:S01]  /*403a0*/  R2UR UR10, R4 ;  /* 0x00000000040a72ca */ /* 0x000fe200000e0000 */
[----:B--2---:R-:W-:Y:S01]  /*403b0*/  VIADD R10, R10, 0x6 ;  /* 0x000000060a0a7836 */ /* 0x004fe20000000000 */
[----:B------:R-:W-:-:S04]  /*403c0*/  R2UR UR9, R11 ;  /* 0x000000000b0972ca */ /* 0x000fc800000e0000 */
[----:B------:R-:W-:-:S13]  /*403d0*/  R2UR UR8, R10 ;  /* 0x000000000a0872ca */ /* 0x000fda00000e0000 */
[----:B------:R-:W-:Y:S03]  /*403e0*/  HGMMA.64x96x16.F32.BF16 R24, gdesc[UR8], R24, gsb0 ;  /* 0x01600000081879f0 */ /* 0x000fe60008001818 */
[----:B------:R-:W-:Y:S02]  /*403f0*/  WARPGROUP.DEPBAR.LE gsb0, 0x0 ;  /* 0x00008000000079c5 */ /* 0x000fe40000010000 */
[----:B------:R0:W-:Y:S04]  /*40400*/  ST.E desc[UR6][R8.64], R0 ;  /* 0x0000000008007985 */ /* 0x0001e8000c101906 */
[----:B------:R-:W2:Y:S04]  /*40410*/  LDL.64 R4, [UR4+0x38] ;  /* 0x00003804ff047983 */ /* 0x000ea80008100a00 */
[----:B--2---:R-:W2:Y:S04]  /*40420*/  LD.E R3, desc[UR6][R4.64] ;  /* 0x0000000604037980 */ /* 0x004ea8000c101900 */
[----:B------:R-:W3:Y:S01]  /*40430*/  LDL.64 R4, [UR4+0x30] ;  /* 0x00003004ff047983 */ /* 0x000ee20008100a00 */
[----:B------:R-:W-:Y:S01]  /*40440*/  BSSY B1, `(.L_x_4191) ;  /* 0x0000008000017945 */ /* 0x000fe20003800000 */
[----:B--2---:R-:W-:-:S04]  /*40450*/  LEA.HI R10, R3, R3, RZ, 0x1 ;  /* 0x00000003030a7211 */ /* 0x004fc800078f08ff */
[----:B------:R-:W-:-:S05]  /*40460*/  LOP3.LUT R10, R10, 0xfffffffe, RZ, 0xc0, !PT ;  /* 0xfffffffe0a0a7812 */ /* 0x000fca00078ec0ff */
[----:B------:R-:W-:Y:S01]  /*40470*/  IMAD.IADD R10, R3, 0x1, -R10 ;  /* 0x00000001030a7824 */ /* 0x000fe200078e0a0a */
[----:B---3--:R-:W-:-:S04]  /*40480*/  MOV R3, R4 ;  /* 0x0000000400037202 */ /* 0x008fc80000000f00 */
[----:B------:R-:W-:-:S04]  /*40490*/  SHF.L.U32 R10, R10, 0x1f, RZ ;  /* 0x0000001f0a0a7819 */ /* 0x000fc800000006ff */
[----:B------:R-:W1:Y:S02]  /*404a0*/  SYNCS.PHASECHK.TRANS64.TRYWAIT P0, [R3+URZ+0x32410], R10 ;  /* 0x0324100a030075a7 */ /* 0x000e64000800017f */
[----:B01----:R-:W-:Y:S05]  /*404b0*/  @!P0 BRA `(.L_x_4192) ;  /* 0x000000b400588947 */ /* 0x003fea0003800000 */
.L_x_4215:
[----:B------:R-:W-:Y:S05]  /*404c0*/  BSYNC B1 ;  /* 0x0000000000017941 */ /* 0x000fea0003800000 */
.L_x_4191:
[----:B------:R-:W0:Y:S04]  /*404d0*/  LDL.64 R4, [UR4+0x40] ;  /* 0x00004004ff047983 */ /* 0x000e280008100a00 */
[----:B------:R-:W2:Y:S04]  /*404e0*/  LDL.64 R8, [UR4] ;  /* 0x00000004ff087983 */ /* 0x000ea80008100a00 */
[----:B0-----:R-:W3:Y:S04]  /*404f0*/  LD.E R10, desc[UR6][R4.64+0x1c] ;  /* 0x00001c06040a7980 */ /* 0x001ee8000c101900 */
[----:B--2---:R0:W5:Y:S04]  /*40500*/  LD.E R3, desc[UR6][R8.64] ;  /* 0x0000000608037980 */ /* 0x004168000c101900 */
[----:B------:R0:W5:Y:S01]  /*40510*/  LD.E R12, desc[UR6][R8.64+0x4] ;  /* 0x00000406080c7980 */ /* 0x000162000c101900 */
[----:B------:R-:W-:Y:S01]  /*40520*/  BSSY B1, `(.L_x_4193) ;  /* 0x0000005000017945 */ /* 0x000fe20003800000 */
[----:B---3--:R-:W-:-:S04]  /*40530*/  LOP3.LUT R10, R10, 0x1, RZ, 0xfc, !PT ;  /* 0x000000010a0a7812 */ /* 0x008fc800078efcff */
[----:B------:R-:W-:-:S13]  /*40540*/  ISETP.NE.AND P0, PT, R10, 0x3, PT ;  /* 0x000000030a00780c */ /* 0x000fda0003f05270 */
[----:B0-----:R-:W-:Y:S05]  /*40550*/  @!P0 BRA `(.L_x_4194) ;  /* 0x0000000000048947 */ /* 0x001fea0003800000 */
[----:B------:R-:W-:Y:S01]  /*40560*/  BPT.TRAP 0x1 ;  /* 0x000000040000795c */ /* 0x000fe20000300000 */
.L_x_4194:
[----:B------:R-:W-:Y:S05]  /*40570*/  BSYNC B1 ;  /* 0x0000000000017941 */ /* 0x000fea0003800000 */
.L_x_4193:
        /* <DEDUP_REMOVED lines=13> */
.L_x_4196:
[----:B------:R-:W-:Y:S05]  /*40650*/  BSYNC B1 ;  /* 0x0000000000017941 */ /* 0x000fea0003800000 */
.L_x_4195:
        /* <DEDUP_REMOVED lines=8> */
.L_x_4198:
[----:B------:R-:W-:Y:S05]  /*406e0*/  BSYNC B1 ;  /* 0x0000000000017941 */ /* 0x000fea0003800000 */
.L_x_4197:
[----:B------:R-:W2:Y:S04]  /*406f0*/  LDL.64 R4, [UR4] ;  /* 0x00000004ff047983 */ /* 0x000ea80008100a00 */
[----:B------:R-:W3:Y:S04]  /*40700*/  LDL.64 R12, [UR4+0x58] ;  /* 0x00005804ff0c7983 */ /* 0x000ee80008100a00 */
[----:B------:R-:W4:Y:S04]  /*40710*/  LDL.64 R8, [UR4+0x48] ;  /* 0x00004804ff087983 */ /* 0x000f280008100a00 */
[----:B0----5:R-:W3:Y:S04]  /*40720*/  LDL.64 R10, [UR4+0x50] ;  /* 0x00005004ff0a7983 */ /* 0x021ee80008100a00 */
[----:B------:R-:W3:Y:S04]  /*40730*/  LDL.LU R18, [R1+0x48c] ;  /* 0x00048c0001127983 */ /* 0x000ee80000300800 */
[----:B--2---:R-:W2:Y:S04]  /*40740*/  LD.E R3, desc[UR6][R4.64] ;  /* 0x0000000604037980 */ /* 0x004ea8000c101900 */
[----:B----4-:R-:W4:Y:S04]  /*40750*/  LD.E R14, desc[UR6][R8.64] ;  /* 0x00000006080e7980 */ /* 0x010f28000c101900 */
[----:B---3--:R-:W2:Y:S04]  /*40760*/  LD.E.64 R4, desc[UR6][R12.64] ;  /* 0x000000060c047980 */ /* 0x008ea8000c101b00 */
[----:B------:R-:W3:Y:S01]  /*40770*/  LD.E.64 R12, desc[UR6][R10.64] ;  /* 0x000000060a0c7980 */ /* 0x000ee2000c101b00 */
[----:B------:R-:W-:Y:S05]  /*40780*/  WARPSYNC.ALL ;  /* 0x0000000000007948 */ /* 0x000fea0003800000 */
[----:B------:R-:W-:Y:S01]  /*40790*/  WARPGROUP.ARRIVE ;  /* 0x00000000000079c5 */ /* 0x000fe20000000000 */
[----:B----4-:R-:W-:Y:S01]  /*407a0*/  ISETP.NE.U32.AND P0, PT, R14, RZ, PT ;  /* 0x000000ff0e00720c */ /* 0x010fe20003f05070 */
[----:B--2---:R-:W-:Y:S01]  /*407b0*/  IMAD R4, R3, 0xc00, R4 ;  /* 0x00000c0003047824 */ /* 0x004fe200078e0204 */
[----:B------:R-:W-:-:S04]  /*407c0*/  R2UR UR11, R5 ;  /* 0x00000000050b72ca */ /* 0x000fc800000e0000 */
[----:B------:R-:W-:Y:S02]  /*407d0*/  R2UR UR10, R4 ;  /* 0x00000000040a72ca */ /* 0x000fe400000e0000 */
[----:B---3--:R-:W-:Y:S02]  /*407e0*/  R2UR UR8, R12 ;  /* 0x000000000c0872ca */ /* 0x008fe400000e0000 */
[----:B------:R-:W-:-:S03]  /*407f0*/  R2UR UR9, R13 ;  /* 0x000000000d0972ca */ /* 0x000fc600000e0000 */
[----:B------:R-:W-:-:S10]  /*40800*/  VOTEU.ANY UP0, P0 ;  /* 0x00000000003f7886 */ /* 0x000fd40000000100 */
        /* <DEDUP_REMOVED lines=176> */
[----:B------:R-:W0:Y:S02]  /*41310*/  S2R R227, SR_TID.X ;  /* 0x0000000000e37919 */ /* 0x000e240000002100 */
[----:B0-----:R-:W-:Y:S01]  /*41320*/  LOP3.LUT P1, RZ, R227, 0x7f, RZ, 0xc0, !PT ;  /* 0x0000007fe3ff7812 */ /* 0x001fe2000782c0ff */
[----:B--2---:R-:W-:Y:S01]  /*41330*/  VIADD R10, R10, 0xc06 ;  /* 0x00000c060a0a7836 */ /* 0x004fe20000000000 */
[----:B------:R-:W-:-:S04]  /*41340*/  R2UR UR9, R11 ;  /* 0x000000000b0972ca */ /* 0x000fc800000e0000 */
[----:B------:R-:W-:-:S13]  /*41350*/  R2UR UR8, R10 ;  /* 0x000000000a0872ca */ /* 0x000fda00000e0000 */
[----:B------:R-:W-:Y:S03]  /*41360*/  HGMMA.64x96x16.F32.BF16 R24, gdesc[UR8], R24, gsb0 ;  /* 0x01600000081879f0 */ /* 0x000fe60008001818 */
[----:B------:R-:W-:Y:S02]  /*41370*/  WARPGROUP.DEPBAR.LE gsb0, 0x0 ;  /* 0x00008000000079c5 */ /* 0x000fe40000010000 */
[----:B------:R0:W-:Y:S04]  /*41380*/  ST.E desc[UR6][R8.64], R0 ;  /* 0x0000000008007985 */ /* 0x0001e8000c101906 */
[----:B------:R-:W2:Y:S04]  /*41390*/  @!P1 LDL.64 R4, [UR4] ;  /* 0x00000004ff049983 */ /* 0x000ea80008100a00 */
[----:B0-----:R-:W3:Y:S01]  /*413a0*/  @!P1 LDL.64 R8, [UR4+0x18] ;  /* 0x00001804ff089983 */ /* 0x001ee20008100a00 */
[----:B------:R-:W-:-:S04]  /*413b0*/  SHF.R.U32.HI R3, RZ, 0x7, R227 ;  /* 0x00000007ff037819 */ /* 0x000fc800000116e3 */
        /* <DEDUP_REMOVED lines=8> */
[----:B------:R-:W2:Y:S04]  /*41440*/  LDL.64 R4, [UR4+0x68] ;  /* 0x00006804ff047983 */ /* 0x000ea80008100a00 */
[----:B------:R-:W3:Y:S04]  /*41450*/  LD.E R80, desc[UR6][R6.64] ;  /* 0x0000000606507980 */ /* 0x000ee8000c101900 */
[----:B-1----:R-:W4:Y:S04]  /*41460*/  LD.E R10, desc[UR6][R6.64+0x24] ;  /* 0x00002406060a7980 */ /* 0x002f28000c101900 */
[----:B------:R-:W3:Y:S04]  /*41470*/  LD.E R72, desc[UR6][R72.64] ;  /* 0x0000000648487980 */ /* 0x000ee8000c101900 */
[----:B0-----:R-:W3:Y:S04]  /*41480*/  LD.E R3, desc[UR6][R6.64+0x18] ;  /* 0x0000180606037980 */ /* 0x001ee8000c101900 */
[----:B------:R-:W3:Y:S04]  /*41490*/  LD.E R9, desc[UR6][R6.64+0x8] ;  /* 0x0000080606097980 */ /* 0x000ee8000c101900 */
[----:B------:R-:W3:Y:S04]  /*414a0*/  LD.E R8, desc[UR6][R6.64+0x4] ;  /* 0x0000040606087980 */ /* 0x000ee8000c101900 */
[----:B------:R-:W3:Y:S04]  /*414b0*/  LD.E R76, desc[UR6][R6.64+0xc] ;  /* 0x00000c06064c7980 */ /* 0x000ee8000c101900 */
[----:B------:R-:W3:Y:S04]  /*414c0*/  LD.E R75, desc[UR6][R6.64+0x10] ;  /* 0x00001006064b7980 */ /* 0x000ee8000c101900 */
[----:B------:R-:W3:Y:S04]  /*414d0*/  LD.E R77, desc[UR6][R6.64+0x14] ;  /* 0x00001406064d7980 */ /* 0x000ee8000c101900 */
[----:B--2---:R-:W2:Y:S01]  /*414e0*/  LD.E.64 R4, desc[UR6][R4.64] ;  /* 0x0000000604047980 */ /* 0x004ea2000c101b00 */
[----:B----4-:R-:W-:-:S13]  /*414f0*/  ISETP.NE.AND P0, PT, R10, 0x1, PT ;  /* 0x000000010a00780c */ /* 0x010fda0003f05270 */
[----:B------:R-:W4:Y:S04]  /*41500*/  @P0 LD.E R78, desc[UR6][R6.64+0x28] ;  /* 0x00002806064e0980 */ /* 0x000f28000c101900 */
[----:B------:R-:W4:Y:S04]  /*41510*/  @P0 LD.E R79, desc[UR6][R6.64+0x2c] ;  /* 0x00002c06064f0980 */ /* 0x000f28000c101900 */
[----:B--2---:R-:W2:Y:S01]  /*41520*/  LD.E R74, desc[UR6][R4.64] ;  /* 0x00000006044a7980 */ /* 0x004ea2000c101900 */
[----:B------:R-:W-:-:S04]  /*41530*/  LOP3.LUT R18, R18, 0xfff7ffff, RZ, 0xc0, !PT ;  /* 0xfff7ffff12127812 */ /* 0x000fc800078ec0ff */
[----:B------:R-:W-:-:S05]  /*41540*/  @P1 LOP3.LUT R18, R18, 0x80000, RZ, 0xfc, !PT ;  /* 0x0008000012121812 */ /* 0x000fca00078efcff */
[----:B------:R0:W-:Y:S01]  /*41550*/  STL [R1+0x48c], R18 ;  /* 0x00048c1201007387 */ /* 0x0001e20000100800 */
[----:B---3--:R-:W-:Y:S01]  /*41560*/  ISETP.GE.AND P1, PT, R3, 0x1, PT ;  /* 0x000000010300780c */ /* 0x008fe20003f26270 */
[----:B------:R-:W-:Y:S01]  /*41570*/  BSSY B1, `(.L_x_4200) ;  /* 0x00000a8000017945 */ /* 0x000fe20003800000 */
[----:B------:R-:W-:Y:S02]  /*41580*/  IMAD R77, R2, -0x60, R77 ;  /* 0xffffffa0024d7824 */ /* 0x000fe400078e024d */
        /* <DEDUP_REMOVED lines=16> */
[-C--:B------:R-:W-:Y:S01]  /*41690*/  FMUL.FTZ R13, R35, R74.reuse ;  /* 0x0000004a230d7220 */ /* 0x080fe20000410000 */
[----:B------:R-:W-:-:S02]  /*416a0*/  FMUL.FTZ R35, R55, R74 ;  /* 0x0000004a37237220 */ /* 0x000fc40000410000 */
[----:B------:R-:W-:Y:S01]  /*416b0*/  LOP3.LUT R55, R48, 0xffffff80, RZ, 0xc0, !PT ;  /* 0xffffff8030377812 */ /* 0x000fe200078ec0ff */
[----:B------:R-:W-:-:S04]  /*416c0*/  FMUL.FTZ R14, R34, R74 ;  /* 0x0000004a220e7220 */ /* 0x000fc80000410000 */
[----:B------:R-:W-:Y:S02]  /*416d0*/  IMAD.IADD R55, R80, 0x1, -R55 ;  /* 0x0000000150377824 */ /* 0x000fe400078e0a37 */
[-C--:B------:R-:W-:Y:S01]  /*416e0*/  FMUL.FTZ R34, R54, R74.reuse ;  /* 0x0000004a36227220 */ /* 0x080fe20000410000 */
[-C--:B------:R-:W-:Y:S01]  /*416f0*/  FMUL.FTZ R11, R30, R74.reuse ;  /* 0x0000004a1e0b7220 */ /* 0x080fe20000410000 */
[-C--:B------:R-:W-:Y:S01]  /*41700*/  FMUL.FTZ R30, R50, R74.reuse ;  /* 0x0000004a321e7220 */ /* 0x080fe20000410000 */
[----:B------:R-:W-:Y:S01]  /*41710*/  SHF.R.S32.HI R54, RZ, 0x1f, R55 ;  /* 0x0000001fff367819 */ /* 0x000fe20000011437 */
[----:B------:R-:W-:Y:S01]  /*41720*/  FMUL.FTZ R50, R56, R74 ;  /* 0x0000004a38327220 */ /* 0x000fe20000410000 */
[----:B------:R-:W-:Y:S01]  /*41730*/  LEA.HI R49, R49, R80, RZ, 0x2 ;  /* 0x0000005031317211 */ /* 0x000fe200078f10ff */
[-C--:B------:R-:W-:Y:S01]  /*41740*/  FMUL.FTZ R12, R31, R74.reuse ;  /* 0x0000004a1f0c7220 */ /* 0x080fe20000410000 */
[----:B------:R-:W-:Y:S01]  /*41750*/  LEA.HI R56, R54, R55, RZ, 0x2 ;  /* 0x0000003736387211 */ /* 0x000fe200078f10ff */
[-C--:B0-----:R-:W-:Y:S01]  /*41760*/  FMUL.FTZ R18, R38, R74.reuse ;  /* 0x0000004a26127220 */ /* 0x081fe20000410000 */
[-C--:B------:R-:W-:Y:S01]  /*41770*/  FMUL.FTZ R31, R51, R74.reuse ;  /* 0x0000004a331f7220 */ /* 0x080fe20000410000 */
[----:B------:R-:W-:Y:S01]  /*41780*/  LOP3.LUT R49, R49, 0xfffffffc, RZ, 0xc0, !PT ;  /* 0xfffffffc31317812 */ /* 0x000fe200078ec0ff */
[-C--:B------:R-:W-:Y:S01]  /*41790*/  FMUL.FTZ R51, R57, R74.reuse ;  /* 0x0000004a39337220 */ /* 0x080fe20000410000 */
[----:B------:R-:W-:Y:S01]  /*417a0*/  FMUL.FTZ R38, R58, R74 ;  /* 0x0000004a3a267220 */ /* 0x000fe20000410000 */
[----:B------:R-:W-:-:S02]  /*417b0*/  SHF.R.S32.HI R57, RZ, 0x2, R56 ;  /* 0x00000002ff397819 */ /* 0x000fc40000011438 */
[----:B------:R-:W-:Y:S01]  /*417c0*/  SHF.R.S32.HI R58, RZ, 0x1f, R56 ;  /* 0x0000001fff3a7819 */ /* 0x000fe20000011438 */
[----:B------:R-:W-:Y:S01]  /*417d0*/  IMAD.IADD R80, R80, 0x1, -R49 ;  /* 0x0000000150507824 */ /* 0x000fe200078e0a31 */
[----:B------:R-:W-:Y:S01]  /*417e0*/  LEA.HI R54, R54, R55, RZ, 0x5 ;  /* 0x0000003736367211 */ /* 0x000fe200078f28ff */
[-C--:B------:R-:W-:Y:S01]  /*417f0*/  FMUL.FTZ R15, R39, R74.reuse ;  /* 0x0000004a270f7220 */ /* 0x080fe20000410000 */
[----:B------:R-:W-:Y:S01]  /*41800*/  SHF.R.S32.HI R49, RZ, 0x7, R48 ;  /* 0x00000007ff317819 */ /* 0x000fe20000011430 */
[-C--:B------:R-:W-:Y:S01]  /*41810*/  FMUL.FTZ R39, R59, R74.reuse ;  /* 0x0000004a3b277220 */ /* 0x080fe20000410000 */
[----:B------:R-:W-:Y:S02]  /*41820*/  LEA.HI R58, R58, R57, RZ, 0x3 ;  /* 0x000000393a3a7211 */ /* 0x000fe400078f18ff */
[----:B------:R-:W-:Y:S01]  /*41830*/  SHF.R.S32.HI R59, RZ, 0x5, R54 ;  /* 0x00000005ff3b7819 */ /* 0x000fe20000011436 */
[-C--:B------:R-:W-:Y:S01]  /*41840*/  FMUL.FTZ R21, R47, R74.reuse ;  /* 0x0000004a2f157220 */ /* 0x080fe20000410000 */
[----:B------:R-:W-:Y:S01]  /*41850*/  LEA.HI R48, R48, R49, RZ, 0x1 ;  /* 0x0000003130307211 */ /* 0x000fe200078f08ff */
[-C--:B------:R-:W-:Y:S01]  /*41860*/  FMUL.FTZ R47, R53, R74.reuse ;  /* 0x0000004a352f7220 */ /* 0x080fe20000410000 */
[----:B------:R-:W-:Y:S01]  /*41870*/  LOP3.LUT R58, R58, 0xfffffff8, RZ, 0xc0, !PT ;  /* 0xfffffff83a3a7812 */ /* 0x000fe200078ec0ff */
[----:B------:R-:W-:Y:S01]  /*41880*/  FMUL.FTZ R53, R61, R74 ;  /* 0x0000004a3d357220 */ /* 0x000fe20000410000 */
[----:B------:R-:W-:Y:S01]  /*41890*/  IMAD R61, R72, 0x8, R59 ;  /* 0x00000008483d7824 */ /* 0x000fe200078e023b */
[----:B------:R-:W-:-:S02]  /*418a0*/  LOP3.LUT R48, R48, 0x3fffffe, RZ, 0xc0, !PT ;  /* 0x03fffffe30307812 */ /* 0x000fc400078ec0ff */
[----:B------:R-:W-:Y:S01]  /*418b0*/  LEA.HI R59, R80, R80, RZ, 0x1 ;  /* 0x00000050503b7211 */ /* 0x000fe200078f08ff */
[----:B------:R-:W-:Y:S02]  /*418c0*/  IMAD.IADD R58, R57, 0x1, -R58 ;  /* 0x00000001393a7824 */ /* 0x000fe400078e0a3a */
[----:B------:R-:W-:Y:S01]  /*418d0*/  IMAD.IADD R49, R49, 0x1, -R48 ;  /* 0x0000000131317824 */ /* 0x000fe200078e0a30 */
[----:B------:R-:W-:Y:S01]  /*418e0*/  LOP3.LUT R59, R59, 0x1ffffffe, RZ, 0xc0, !PT ;  /* 0x1ffffffe3b3b7812 */ /* 0x000fe200078ec0ff */
[----:B------:R-:W-:-:S04]  /*418f0*/  IMAD.U32 R58, R61, 0x10, R58 ;  /* 0x000000103d3a7824 */ /* 0x000fc800078e003a */
[----:B------:R-:W-:Y:S02]  /*41900*/  IMAD.IADD R59, R80, 0x1, -R59 ;  /* 0x00000001503b7824 */ /* 0x000fe400078e0a3b */
[----:B------:R-:W-:-:S04]  /*41910*/  IMAD R58, R49, 0x40, R58 ;  /* 0x00000040313a7824 */ /* 0x000fc800078e023a */
[----:B------:R-:W-:-:S04]  /*41920*/  IMAD R61, R59, 0x8, R58 ;  /* 0x000000083b3d7824 */ /* 0x000fc800078e023a */
[----:B----4-:R-:W-:-:S05]  /*41930*/  @P0 IMAD.HI.U32 R78, R61, R78, RZ ;  /* 0x0000004e3d4e0227 */ /* 0x010fca00078e00ff */
[----:B------:R-:W-:Y:S01]  /*41940*/  @P0 SHF.R.U32.HI R61, RZ, R79, R78 ;  /* 0x0000004fff3d0219 */ /* 0x000fe2000001164e */
[----:B------:R-:W-:Y:S01]  /*41950*/  IMAD R58, R2, -0x60, RZ ;  /* 0xffffffa0023a7824 */ /* 0x000fe200078e02ff */
[----:B------:R-:W-:Y:S01]  /*41960*/  LOP3.LUT R56, R56, 0x7ffffffc, RZ, 0xc0, !PT ;  /* 0x7ffffffc38387812 */ /* 0x000fe200078ec0ff */
[-C--:B------:R-:W-:Y:S02]  /*41970*/  FMUL.FTZ R4, R24, R74.reuse ;  /* 0x0000004a18047220 */ /* 0x080fe40000410000 */
[----:B------:R-:W0:Y:S01]  /*41980*/  SHFL.IDX PT, R72, R61, RZ, 0x1c1f ;  /* 0x001c1fff3d487589 */ /* 0x000e2200000e0000 */
        /* <DEDUP_REMOVED lines=18> */
[----:B------:R-:W-:Y:S01]  /*41ab0*/  IMAD R64, R57, -0x2, R58 ;  /* 0xfffffffe39407824 */ /* 0x000fe200078e023a */
[----:B------:R-:W1:Y:S01]  /*41ac0*/  MUFU.TANH R4, R4 ;  /* 0x0000000400047308 */ /* 0x000e620000002400 */
[----:B------:R-:W-:Y:S01]  /*41ad0*/  IMAD R58, R2, -0x60, R9 ;  /* 0xffffffa0023a7824 */ /* 0x000fe200078e0209 */
[----:B------:R-:W-:-:S02]  /*41ae0*/  LOP3.LUT R59, RZ, R76, RZ, 0x33, !PT ;  /* 0x0000004cff3b7212 */ /* 0x000fc400078e33ff */
[----:B------:R-:W-:-:S04]  /*41af0*/  IADD3 R66, -R8, R64, R9 ;  /* 0x0000004008427210 */ /* 0x000fc80007ffe109 */
[----:B------:R-:W2:Y:S01]  /*41b00*/  MUFU.TANH R25, R25 ;  /* 0x0000001900197308 */ /* 0x000ea20000002400 */
[----:B------:R-:W-:-:S07]  /*41b10*/  IMAD R67, R57, -0x2, R58 ;  /* 0xfffffffe39437824 */ /* 0x000fce00078e023a */
[----:B------:R-:W3:Y:S01]  /*41b20*/  MUFU.TANH R5, R5 ;  /* 0x0000000500057308 */ /* 0x000ee20000002400 */
[----:B------:R-:W-:-:S07]  /*41b30*/  IMAD.IADD R68, R66, 0x1, R75 ;  /* 0x0000000142447824 */ /* 0x000fce00078e024b */
        /* <DEDUP_REMOVED lines=43> */
[----:B------:R-:W1:Y:S08]  /*41df0*/  MUFU.TANH R55, R55 ;  /* 0x0000003700377308 */ /* 0x000e700000002400 */
[----:B------:R-:W1:Y:S01]  /*41e00*/  MUFU.TANH R56, R56 ;  /* 0x0000003800387308 */ /* 0x000e620000002400 */
[----:B------:R-:W-:Y:S01]  /*41e10*/  IMAD.IADD R69, R66, 0x1, R59 ;  /* 0x0000000142457824 */ /* 0x000fe200078e023b */
[----:B0-----:R-:W-:Y:S01]  /*41e20*/  VIADDMNMX R2, R72, R68, R67, PT ;  /* 0x0000004448027246 */ /* 0x001fe20003800143 */
[----:B------:R-:W-:-:S02]  /*41e30*/  VIADD R64, R64, 0xffffffff ;  /* 0xffffffff40407836 */ /* 0x000fc40000000000 */
        /* <DEDUP_REMOVED lines=10> */
[----:B------:R-:W2:Y:S04]  /*41ee0*/  LD.E R58, desc[UR6][R6.64+0x1c] ;  /* 0x00001c06063a7980 */ /* 0x000ea8000c101900 */
[----:B------:R-:W3:Y:S01]  /*41ef0*/  LD.E R66, desc[UR6][R6.64+0x20] ;  /* 0x0000200606427980 */ /* 0x000ee2000c101900 */
[----:B--2---:R-:W-:-:S05]  /*41f00*/  IMAD.HI.U32 R57, R57, R58, RZ ;  /* 0x0000003a39397227 */ /* 0x004fca00078e00ff */
[----:B---3--:R-:W-:-:S07]  /*41f10*/  SHF.R.U32.HI R57, RZ, R66, R57 ;  /* 0x00000042ff397219 */ /* 0x008fce0000011639 */
.L_x_4205:
[----:B------:R-:W-:Y:S05]  /*41f20*/  BSYNC B3 ;  /* 0x0000000000037941 */ /* 0x000fea0003800000 */
.L_x_4204:
[----:B------:R-:W-:Y:S01]  /*41f30*/  LOP3.LUT R57, RZ, R57, RZ, 0x33, !PT ;  /* 0x00000039ff397212 */ /* 0x000fe200078e33ff */
[----:B------:R-:W-:Y:S06]  /*41f40*/  BRA `(.L_x_4206) ;  /* 0x0000000000187947 */ /* 0x000fec0003800000 */
.L_x_4203:
[----:B------:R-:W-:-:S13]  /*41f50*/  ISETP.NE.AND P0, PT, R3, 0x1, PT ;  /* 0x000000010300780c */ /* 0x000fda0003f05270 */
[----:B------:R-:W-:Y:S05]  /*41f60*/  @!P0 BRA `(.L_x_4206) ;  /* 0x0000000000108947 */ /* 0x000fea0003800000 */
[----:B------:R-:W2:Y:S04]  /*41f70*/  LD.E R58, desc[UR6][R6.64+0x1c] ;  /* 0x00001c06063a7980 */ /* 0x000ea8000c101900 */
[----:B------:R-:W3:Y:S01]  /*41f80*/  LD.E R66, desc[UR6][R6.64+0x20] ;  /* 0x0000200606427980 */ /* 0x000ee2000c101900 */
[----:B--2---:R-:W-:-:S05]  /*41f90*/  IMAD.HI.U32 R57, R57, R58, RZ ;  /* 0x0000003a39397227 */ /* 0x004fca00078e00ff */
[----:B---3--:R-:W-:-:S07]  /*41fa0*/  SHF.R.U32.HI R57, RZ, R66, R57 ;  /* 0x00000042ff397219 */ /* 0x008fce0000011639 */
.L_x_4206:
[----:B------:R-:W-:Y:S05]  /*41fb0*/  BSYNC B2 ;  /* 0x0000000000027941 */ /* 0x000fea0003800000 */
.L_x_4202:
[----:B------:R-:W-:-:S05]  /*41fc0*/  IMAD R58, R3, R57, R64 ;  /* 0x00000039033a7224 */ /* 0x000fca00078e0240 */
[----:B------:R-:W-:Y:S02]  /*41fd0*/  VIMNMX R65, R65, R58, !PT ;  /* 0x0000003a41417248 */ /* 0x000fe40007fe0100 */
[----:B------:R-:W-:-:S07]  /*41fe0*/  VIADDMNMX R2, R58, R3, R2, PT ;  /* 0x000000033a027246 */ /* 0x000fce0003800102 */
.L_x_4201:
[----:B------:R-:W-:Y:S05]  /*41ff0*/  BSYNC B1 ;  /* 0x0000000000017941 */ /* 0x000fea0003800000 */
.L_x_4200:
        /* <DEDUP_REMOVED lines=110> */
[----:B------:R-:W-:Y:S01]  /*426e0*/  ISETP.GE.AND P6, PT, R77, 0x5a, PT ;  /* 0x0000005a4d00780c */ /* 0x000fe20003fc6270 */
[----:B------:R-:W0:Y:S03]  /*426f0*/  SHFL.IDX PT, R4, R61, 0x1, 0x1c1f ;  /* 0x003c1f003d047f89 */ /* 0x000e2600000e0000 */
[----:B------:R-:W-:Y:S02]  /*42700*/  P2R R77, PR, RZ, 0x40 ;  /* 0x00000040ff4d7803 */ /* 0x000fe40000000000 */
[----:B------:R-:W-:-:S04]  /*42710*/  ISETP.GT.AND P6, PT, R65, 0x59, !P6 ;  /* 0x000000594100780c */ /* 0x000fc800077c4270 */
[----:B------:R-:W-:-:S04]  /*42720*/  ISETP.LT.OR P6, PT, R2, 0x5a, P6 ;  /* 0x0000005a0200780c */ /* 0x000fc800037c1670 */
[----:B------:R-:W-:Y:S02]  /*42730*/  FSEL R60, R62, -INF , !P6 ;  /* 0xff8000003e3c7808 */ /* 0x000fe40007000000 */
[----:B------:R-:W-:Y:S02]  /*42740*/  ISETP.GE.AND P6, PT, R3, 0x1, PT ;  /* 0x000000010300780c */ /* 0x000fe40003fc6270 */
[----:B0-----:R-:W-:Y:S01]  /*42750*/  VIADDMNMX R2, R4, R68, R67, PT ;  /* 0x0000004404027246 */ /* 0x001fe20003800143 */
        /* <DEDUP_REMOVED lines=14> */
.L_x_4212:
[----:B------:R-:W-:Y:S05]  /*42840*/  BSYNC B3 ;  /* 0x0000000000037941 */ /* 0x000fea0003800000 */
.L_x_4211:
[----:B------:R-:W-:Y:S01]  /*42850*/  LOP3.LUT R8, RZ, R8, RZ, 0x33, !PT ;  /* 0x00000008ff087212 */ /* 0x000fe200078e33ff */
[----:B------:R-:W-:Y:S06]  /*42860*/  BRA `(.L_x_4213) ;  /* 0x0000000000187947 */ /* 0x000fec0003800000 */
.L_x_4210:
[----:B------:R-:W-:-:S13]  /*42870*/  ISETP.NE.AND P6, PT, R3, 0x1, PT ;  /* 0x000000010300780c */ /* 0x000fda0003fc5270 */
[----:B------:R-:W-:Y:S05]  /*42880*/  @!P6 BRA `(.L_x_4213) ;  /* 0x000000000010e947 */ /* 0x000fea0003800000 */
[----:B------:R-:W2:Y:S04]  /*42890*/  LD.E R9, desc[UR6][R6.64+0x1c] ;  /* 0x00001c0606097980 */ /* 0x000ea8000c101900 */
[----:B------:R-:W3:Y:S01]  /*428a0*/  LD.E R61, desc[UR6][R6.64+0x20] ;  /* 0x00002006063d7980 */ /* 0x000ee2000c101900 */
[----:B--2---:R-:W-:-:S05]  /*428b0*/  IMAD.HI.U32 R8, R8, R9, RZ ;  /* 0x0000000908087227 */ /* 0x004fca00078e00ff */
[----:B---3--:R-:W-:-:S07]  /*428c0*/  SHF.R.U32.HI R8, RZ, R61, R8 ;  /* 0x0000003dff087219 */ /* 0x008fce0000011608 */
.L_x_4213:
[----:B------:R-:W-:Y:S05]  /*428d0*/  BSYNC B2 ;  /* 0x0000000000027941 */ /* 0x000fea0003800000 */
.L_x_4209:
[----:B------:R-:W-:-:S05]  /*428e0*/  IMAD R8, R3, R8, R64 ;  /* 0x0000000803087224 */ /* 0x000fca00078e0240 */
[----:B------:R-:W-:Y:S02]  /*428f0*/  VIADDMNMX R2, R8, R3, R2, PT ;  /* 0x0000000308027246 */ /* 0x000fe40003800102 */
[----:B------:R-:W-:-:S07]  /*42900*/  VIMNMX R33, R33, R8, !PT ;  /* 0x0000000821217248 */ /* 0x000fce0007fe0100 */
.L_x_4208:
[----:B------:R-:W-:Y:S05]  /*42910*/  BSYNC B1 ;  /* 0x0000000000017941 */ /* 0x000fea0003800000 */
.L_x_4207:
        /* <DEDUP_REMOVED lines=68> */
[----:B------:R-:W-:-:S04]  /*42d60*/  ISETP.GT.AND P0, PT, R33, 0x48, !P1 ;  /* 0x000000482100780c */ /* 0x000fc80004f04270 */
[----:B------:R-:W-:-:S04]  /*42d70*/  ISETP.LT.OR P0, PT, R2, 0x49, P0 ;  /* 0x000000490200780c */ /* 0x000fc80000701670 */
[----:B------:R-:W-:Y:S02]  /*42d80*/  FSEL R43, R43, -INF , !P0 ;  /* 0xff8000002b2b7808 */ /* 0x000fe40004000000 */
[C---:B------:R-:W-:Y:S02]  /*42d90*/  ISETP.GT.AND P0, PT, R33.reuse, RZ, !P6 ;  /* 0x000000ff2100720c */ /* 0x040fe40007704270 */
[C---:B------:R-:W-:Y:S02]  /*42da0*/  ISETP.GT.AND P2, PT, R33.reuse, 0x49, !P2 ;  /* 0x000000492100780c */ /* 0x040fe40005744270 */
[----:B------:R-:W-:Y:S02]  /*42db0*/  ISETP.LT.OR P0, PT, R2, 0x1, P0 ;  /* 0x000000010200780c */ /* 0x000fe40000701670 */
[----:B------:R-:W-:Y:S02]  /*42dc0*/  ISETP.GT.AND P3, PT, R33, 0x50, !P3 ;  /* 0x000000502100780c */ /* 0x000fe40005f64270 */
[----:B------:R-:W-:-:S02]  /*42dd0*/  FSEL R19, R5, -INF , !P0 ;  /* 0xff80000005137808 */ /* 0x000fc40004000000 */
[----:B------:R-:W2:Y:S01]  /*42de0*/  LDL.64 R4, [UR4+0x70] ;  /* 0x00007004ff047983 */ /* 0x000ea20008100a00 */
        /* <DEDUP_REMOVED lines=35> */
[----:B------:R-:W-:-:S04]  /*43020*/  FMNMX.FTZ R3, R55, R20, !PT ;  /* 0x0000001437037209 */ /* 0x000fc80007810000 */
[----:B------:R-:W-:-:S05]  /*43030*/  FMNMX.FTZ R21, R56, R3, !PT ;  /* 0x0000000338157209 */ /* 0x000fca0007810000 */
[----:B--2---:R0:W-:Y:S04]  /*43040*/  ST.E desc[UR6][R4.64+0x4], R21 ;  /* 0x0000041504007985 */ /* 0x0041e8000c101906 */
[----:B------:R-:W2:Y:S01]  /*43050*/  LD.E R24, desc[UR6][R4.64+0x4] ;  /* 0x0000040604187980 */ /* 0x000ea2000c101900 */
        /* <DEDUP_REMOVED lines=22> */
[----:B0-----:R-:W-:-:S05]  /*431c0*/  FMNMX.FTZ R21, R60, R3, !PT ;  /* 0x000000033c157209 */ /* 0x001fca0007810000 */
[----:B------:R-:W0:Y:S02]  /*431d0*/  SHFL.BFLY PT, R2, R21, 0x2, 0x1f ;  /* 0x0c401f0015027f89 */ /* 0x000e2400000e0000 */
[----:B0-----:R-:W-:Y:S02]  /*431e0*/  FMNMX.FTZ R20, R21, R2, !PT ;  /* 0x0000000215147209 */ /* 0x001fe40007810000 */
[----:B------:R-:W-:Y:S04]  /*431f0*/  ST.E desc[UR6][R4.64], R21 ;  /* 0x0000001504007985 */ /* 0x000fe8000c101906 */
[----:B--2---:R-:W0:Y:S02]  /*43200*/  SHFL.BFLY PT, R3, R24, 0x2, 0x1f ;  /* 0x0c401f0018037f89 */ /* 0x004e2400000e0000 */
[----:B0-----:R-:W-:-:S02]  /*43210*/  FMNMX.FTZ R30, R24, R3, !PT ;  /* 0x00000003181e7209 */ /* 0x001fc40007810000 */
[----:B------:R-:W0:Y:S04]  /*43220*/  SHFL.BFLY PT, R3, R20, 0x1, 0x1f ;  /* 0x0c201f0014037f89 */ /* 0x000e2800000e0000 */
[----:B------:R-:W1:Y:S01]  /*43230*/  SHFL.BFLY PT, R33, R30, 0x1, 0x1f ;  /* 0x0c201f001e217f89 */ /* 0x000e6200000e0000 */
[----:B0-----:R-:W-:Y:S02]  /*43240*/  FMNMX.FTZ R31, R20, R3, !PT ;  /* 0x00000003141f7209 */ /* 0x001fe40007810000 */
[----:B-1----:R-:W-:-:S03]  /*43250*/  FMNMX.FTZ R33, R30, R33, !PT ;  /* 0x000000211e217209 */ /* 0x002fc60007810000 */
[----:B------:R-:W-:Y:S04]  /*43260*/  ST.E desc[UR6][R4.64], R31 ;  /* 0x0000001f04007985 */ /* 0x000fe8000c101906 */
[----:B------:R0:W-:Y:S04]  /*43270*/  ST.E desc[UR6][R4.64+0x4], R33 ;  /* 0x0000042104007985 */ /* 0x0001e8000c101906 */
[----:B------:R-:W2:Y:S04]  /*43280*/  LDL.64 R2, [UR4+0x70] ;  /* 0x00007004ff027983 */ /* 0x000ea80008100a00 */
[----:B--2---:R-:W2:Y:S04]  /*43290*/  LD.E R65, desc[UR6][R2.64+0x20] ;  /* 0x0000200602417980 */ /* 0x004ea8000c101900 */
[----:B------:R-:W2:Y:S04]  /*432a0*/  LD.E R24, desc[UR6][R2.64] ;  /* 0x0000000602187980 */ /* 0x000ea8000c101900 */
[----:B------:R-:W0:Y:S01]  /*432b0*/  LD.E R68, desc[UR6][R2.64+0x4] ;  /* 0x0000040602447980 */ /* 0x000e22000c101900 */
[C---:B--2---:R-:W-:Y:S01]  /*432c0*/  FMUL.FTZ R20, R24.reuse, R65 ;  /* 0x0000004118147220 */ /* 0x044fe20000410000 */
[----:B------:R-:W-:Y:S01]  /*432d0*/  FSETP.NEU.FTZ.AND P0, PT, R24, -INF , PT ;  /* 0xff8000001800780b */ /* 0x000fe20003f1d000 */
[----:B0-----:R-:W-:-:S03]  /*432e0*/  FMUL.FTZ R4, R65, R68 ;  /* 0x0000004441047220 */ /* 0x001fc60000410000 */
[----:B------:R-:W-:Y:S02]  /*432f0*/  FSEL R20, R20, RZ, P0 ;  /* 0x000000ff14147208 */ /* 0x000fe40000000000 */
[----:B------:R-:W-:-:S04]  /*43300*/  FSETP.NEU.FTZ.AND P0, PT, R68, -INF , PT ;  /* 0xff8000004400780b */ /* 0x000fc80003f1d000 */
[----:B------:R-:W-:Y:S01]  /*43310*/  FSEL R4, R4, RZ, P0 ;  /* 0x000000ff04047208 */ /* 0x000fe20000000000 */
[-CC-:B------:R-:W-:Y:S01]  /*43320*/  FFMA.FTZ R35, R66, R65.reuse, -R20.reuse ;  /* 0x0000004142237223 */ /* 0x180fe20000010814 */
[-CC-:B------:R-:W-:Y:S01]  /*43330*/  FFMA.FTZ R184, R25, R65.reuse, -R20.reuse ;  /* 0x0000004119b87223 */ /* 0x180fe20000010814 */
[-C--:B------:R-:W-:Y:S02]  /*43340*/  FFMA.FTZ R34, R26, R65.reuse, -R20 ;  /* 0x000000411a227223 */ /* 0x080fe40000010814 */
        /* <DEDUP_REMOVED lines=24> */
[----:B------:R-:W-:Y:S01]  /*434d0*/  MUFU.EX2 R35, R35 ;  /* 0x0000002300237308 */ /* 0x000fe20000000800 */
[-CC-:B------:R-:W-:Y:S01]  /*434e0*/  FFMA.FTZ R187, R63, R65.reuse, -R4.reuse ;  /* 0x000000413fbb7223 */ /* 0x180fe20000010804 */
[----:B------:R-:W-:-:S06]  /*434f0*/  FFMA.FTZ R19, R14, R65, -R4 ;  /* 0x000000410e137223 */ /* 0x000fcc0000010804 */
[----:B------:R-:W0:Y:S08]  /*43500*/  MUFU.EX2 R184, R184 ;  /* 0x000000b800b87308 */ /* 0x000e300000000800 */
[----:B------:R-:W-:Y:S08]  /*43510*/  MUFU.EX2 R21, R21 ;  /* 0x0000001500157308 */ /* 0x000ff00000000800 */
[----:B------:R-:W1:Y:S01]  /*43520*/  MUFU.EX2 R185, R185 ;  /* 0x000000b900b97308 */ /* 0x000e620000000800 */
[----:B------:R-:W-:-:S07]  /*43530*/  FFMA.FTZ R161, R62, R65, -R4 ;  /* 0x000000413ea17223 */ /* 0x000fce0000010804 */
[----:B------:R-:W2:Y:S08]  /*43540*/  MUFU.EX2 R34, R34 ;  /* 0x0000002200227308 */ /* 0x000eb00000000800 */
[----:B------:R-:W3:Y:S01]  /*43550*/  MUFU.EX2 R20, R20 ;  /* 0x0000001400147308 */ /* 0x000ee20000000800 */
[----:B------:R-:W-:-:S07]  /*43560*/  FFMA.FTZ R18, R18, R65, -R4 ;  /* 0x0000004112127223 */ /* 0x000fce0000010804 */
[----:B------:R-:W4:Y:S01]  /*43570*/  MUFU.EX2 R186, R186 ;  /* 0x000000ba00ba7308 */ /* 0x000f220000000800 */
[----:B------:R-:W-:-:S07]  /*43580*/  FFMA.FTZ R167, R13, R65, -R4 ;  /* 0x000000410da77223 */ /* 0x000fce0000010804 */
[----:B------:R-:W5:Y:S01]  /*43590*/  MUFU.EX2 R187, R187 ;  /* 0x000000bb00bb7308 */ /* 0x000f620000000800 */
[----:B------:R-:W-:Y:S01]  /*435a0*/  FFMA.FTZ R13, R7, R65, -R4 ;  /* 0x00000041070d7223 */ /* 0x000fe20000010804 */
[----:B0-----:R-:W-:Y:S01]  /*435b0*/  FADD.FTZ R5, R35, R184 ;  /* 0x000000b823057221 */ /* 0x001fe20000010000 */
[----:B-1----:R-:W-:-:S05]  /*435c0*/  FADD.FTZ R7, R21, R185 ;  /* 0x000000b915077221 */ /* 0x002fca0000010000 */
[----:B------:R-:W0:Y:S01]  /*435d0*/  MUFU.EX2 R33, R33 ;  /* 0x0000002100217308 */ /* 0x000e220000000800 */
[----:B------:R-:W-:-:S07]  /*435e0*/  FFMA.FTZ R163, R15, R65, -R4 ;  /* 0x000000410fa37223 */ /* 0x000fce0000010804 */
[----:B------:R-:W1:Y:S01]  /*435f0*/  MUFU.EX2 R19, R19 ;  /* 0x0000001300137308 */ /* 0x000e620000000800 */
[----:B------:R-:W-:Y:S01]  /*43600*/  FFMA.FTZ R171, R6, R65, -R4 ;  /* 0x0000004106ab7223 */ /* 0x000fe20000010804 */
[----:B--2---:R-:W-:Y:S01]  /*43610*/  FADD.FTZ R5, R34, R5 ;  /* 0x0000000522057221 */ /* 0x004fe20000010000 */
[----:B---3--:R-:W-:-:S05]  /*43620*/  FADD.FTZ R6, R20, R7 ;  /* 0x0000000714067221 */ /* 0x008fca0000010000 */
[----:B------:R-:W2:Y:S01]  /*43630*/  MUFU.EX2 R160, R160 ;  /* 0x000000a000a07308 */ /* 0x000ea20000000800 */
[----:B------:R-:W-:-:S07]  /*43640*/  FFMA.FTZ R15, R9, R65, -R4 ;  /* 0x00000041090f7223 */ /* 0x000fce0000010804 */
[----:B------:R-:W3:Y:S01]  /*43650*/  MUFU.EX2 R161, R161 ;  /* 0x000000a100a17308 */ /* 0x000ee20000000800 */
[-CC-:B------:R-:W-:Y:S01]  /*43660*/  FFMA.FTZ R169, R12, R65.reuse, -R4.reuse ;  /* 0x000000410ca97223 */ /* 0x180fe20000010804 */
[----:B------:R-:W-:Y:S01]  /*43670*/  FFMA.FTZ R12, R8, R65, -R4 ;  /* 0x00000041080c7223 */ /* 0x000fe20000010804 */
[----:B----4-:R-:W-:-:S05]  /*43680*/  FADD.FTZ R8, R186, R5 ;  /* 0x00000005ba087221 */ /* 0x010fca0000010000 */
        /* <DEDUP_REMOVED lines=84> */
[----:B-1----:R-:W-:-:S03]  /*43bd0*/  FADD.FTZ R4, R8, R7 ;  /* 0x0000000708047221 */ /* 0x002fc60000010000 */
[----:B--2---:R-:W-:Y:S01]  /*43be0*/  FADD.FTZ R37, R178, R5 ;  /* 0x00000005b2257221 */ /* 0x004fe20000010000 */
[----:B---3--:R-:W-:-:S04]  /*43bf0*/  FADD.FTZ R39, R179, R4 ;  /* 0x00000004b3277221 */ /* 0x008fc80000010000 */
[----:B------:R-:W-:Y:S04]  /*43c00*/  ST.E desc[UR6][R2.64+0x10], R37 ;  /* 0x0000102502007985 */ /* 0x000fe8000c101906 */
[----:B------:R0:W-:Y:S04]  /*43c10*/  ST.E desc[UR6][R2.64+0x14], R39 ;  /* 0x0000142702007985 */ /* 0x0001e8000c101906 */
[----:B------:R-:W2:Y:S04]  /*43c20*/  LDL.64 R4, [UR4] ;  /* 0x00000004ff047983 */ /* 0x000ea80008100a00 */
[----:B------:R-:W3:Y:S04]  /*43c30*/  LDL.64 R6, [UR4+0x98] ;  /* 0x00009804ff067983 */ /* 0x000ee80008100a00 */
[----:B0-----:R-:W4:Y:S01]  /*43c40*/  LDL.64 R2, [UR4+0x80] ;  /* 0x00008004ff027983 */ /* 0x001f220008100a00 */
[----:B------:R-:W-:-:S05]  /*43c50*/  LEA.HI R36, R227, 0x8, RZ, 0x19 ;  /* 0x00000008e3247811 */ /* 0x000fca00078fc8ff */
[----:B------:R0:W-:Y:S06]  /*43c60*/  BAR.SYNC.DEFER_BLOCKING R36, 0x100 ;  /* 0x000400240000751d */ /* 0x0001ec0000010000 */
[----:B--2---:R-:W2:Y:S04]  /*43c70*/  LD.E R41, desc[UR6][R4.64] ;  /* 0x0000000604297980 */ /* 0x004ea8000c101900 */
[----:B----4-:R-:W4:Y:S04]  /*43c80*/  LD.E R43, desc[UR6][R2.64] ;  /* 0x00000006022b7980 */ /* 0x010f28000c101900 */
[----:B---3--:R-:W2:Y:S04]  /*43c90*/  LD.E.64 R4, desc[UR6][R6.64] ;  /* 0x0000000606047980 */ /* 0x008ea8000c101b00 */
        /* <DEDUP_REMOVED lines=27> */
[----:B------:R-:W5:Y:S04]  /*43e50*/  LDL.64 R6, [UR4+0x88] ;  /* 0x00008804ff067983 */ /* 0x000f680008100a00 */
        /* <DEDUP_REMOVED lines=45> */
[----:B----4-:R-:W-:Y:S01]  /*44130*/  ST.E desc[UR6][R2.64], R43 ;  /* 0x0000002b02007985 */ /* 0x010fe2000c101906 */
[----:B--2---:R-:W-:-:S03]  /*44140*/  IMAD R4, R41, 0xc00, R4 ;  /* 0x00000c0029047824 */ /* 0x004fc600078e0204 */
[----:B------:R-:W2:Y:S04]  /*44150*/  LD.E R110, desc[UR6][R2.64+0x198] ;  /* 0x00019806026e7980 */ /* 0x000ea8000c101900 */
[----:B---3--:R-:W-:Y:S04]  /*44160*/  ST.E desc[UR6][R2.64+0x4], R45 ;  /* 0x0000042d02007985 */ /* 0x008fe8000c101906 */
        /* <DEDUP_REMOVED lines=26> */
[----:B0-----:R-:W2:Y:S04]  /*44310*/  LD.E R37, desc[UR6][R2.64+0x74] ;  /* 0x0000740602257980 */ /* 0x001ea8000c101900 */
[----:B-1----:R-:W2:Y:S04]  /*44320*/  LD.E R39, desc[UR6][R2.64+0x7c] ;  /* 0x00007c0602277980 */ /* 0x002ea8000c101900 */
[----:B------:R-:W2:Y:S04]  /*44330*/  LD.E R41, desc[UR6][R2.64+0x84] ;  /* 0x0000840602297980 */ /* 0x000ea8000c101900 */
[----:B------:R-:W2:Y:S04]  /*44340*/  LD.E R43, desc[UR6][R2.64+0x8c] ;  /* 0x00008c06022b7980 */ /* 0x000ea8000c101900 */
[----:B------:R-:W2:Y:S04]  /*44350*/  LD.E R45, desc[UR6][R2.64+0x94] ;  /* 0x00009406022d7980 */ /* 0x000ea8000c101900 */
        /* <DEDUP_REMOVED lines=51> */
[----:B------:R-:W-:Y:S02]  /*44690*/  F2FP.BF16.F32.PACK_AB R184, R184, R35 ;  /* 0x00000023b8b8723e */ /* 0x000fe400000010ff */
[----:B------:R-:W-:Y:S02]  /*446a0*/  F2FP.BF16.F32.PACK_AB R186, R186, R34 ;  /* 0x00000022baba723e */ /* 0x000fe400000010ff */
[----:B------:R-:W-:Y:S02]  /*446b0*/  F2FP.BF16.F32.PACK_AB R185, R185, R21 ;  /* 0x00000015b9b9723e */ /* 0x000fe400000010ff */
[----:B------:R-:W-:Y:S01]  /*446c0*/  F2FP.BF16.F32.PACK_AB R187, R187, R20 ;  /* 0x00000014bbbb723e */ /* 0x000fe200000010ff */
[----:B------:R-:W-:Y:S01]  /*446d0*/  ST.E desc[UR6][R2.64+0x70], R36 ;  /* 0x0000702402007985 */ /* 0x000fe2000c101906 */
[----:B------:R-:W-:-:S02]  /*446e0*/  F2FP.BF16.F32.PACK_AB R160, R160, R33 ;  /* 0x00000021a0a0723e */ /* 0x000fc400000010ff */
[----:B------:R-:W-:Y:S01]  /*446f0*/  F2FP.BF16.F32.PACK_AB R162, R162, R32 ;  /* 0x00000020a2a2723e */ /* 0x000fe200000010ff */
[----:B------:R-:W-:Y:S01]  /*44700*/  ST.E desc[UR6][R2.64+0x78], R38 ;  /* 0x0000782602007985 */ /* 0x000fe2000c101906 */
[----:B------:R-:W-:Y:S02]  /*44710*/  F2FP.BF16.F32.PACK_AB R164, R164, R31 ;  /* 0x0000001fa4a4723e */ /* 0x000fe400000010ff */
[----:B------:R-:W-:Y:S01]  /*44720*/  F2FP.BF16.F32.PACK_AB R166, R166, R30 ;  /* 0x0000001ea6a6723e */ /* 0x000fe200000010ff */
[----:B------:R-:W-:Y:S01]  /*44730*/  ST.E desc[UR6][R2.64+0x80], R40 ;  /* 0x0000802802007985 */ /* 0x000fe2000c101906 */
        /* <DEDUP_REMOVED lines=22> */
[----:B--2---:R-:W-:Y:S04]  /*448a0*/  ST.E desc[UR6][R2.64+0x74], R37 ;  /* 0x0000742502007985 */ /* 0x004fe8000c101906 */
[----:B------:R-:W-:Y:S04]  /*448b0*/  ST.E desc[UR6][R2.64+0x7c], R39 ;  /* 0x00007c2702007985 */ /* 0x000fe8000c101906 */
[----:B------:R-:W-:Y:S04]  /*448c0*/  ST.E desc[UR6][R2.64+0x84], R41 ;  /* 0x0000842902007985 */ /* 0x000fe8000c101906 */
[----:B------:R-:W-:Y:S04]  /*448d0*/  ST.E desc[UR6][R2.64+0x8c], R43 ;  /* 0x00008c2b02007985 */ /* 0x000fe8000c101906 */
[----:B------:R-:W-:Y:S04]  /*448e0*/  ST.E desc[UR6][R2.64+0x94], R45 ;  /* 0x0000942d02007985 */ /* 0x000fe8000c101906 */
[----:B---3--:R-:W-:Y:S04]  /*448f0*/  ST.E desc[UR6][R2.64+0x9c], R47 ;  /* 0x00009c2f02007985 */ /* 0x008fe8000c101906 */
        /* <DEDUP_REMOVED lines=75> */
[----:B------:R-:W-:Y:S01]  /*44db0*/  ST.E desc[UR6][R6.64], RZ ;  /* 0x000000ff06007985 */ /* 0x000fe2000c101906 */
[----:B0-----:R-:W-:-:S06]  /*44dc0*/  WARPGROUP.ARRIVE ;  /* 0x00000000000079c5 */ /* 0x001fcc0000000000 */
[----:B------:R-:W-:Y:S03]  /*44dd0*/  HGMMA.64x256x16.F32.BF16 R24, R184, gdesc[UR8].tnspB, RZ, !UPT, gsb0 ;  /* 0x43e00008b8187df0 */ /* 0x000fe6000c0018ff */
[----:B------:R-:W-:Y:S02]  /*44de0*/  WARPGROUP.DEPBAR.LE gsb0, 0x0 ;  /* 0x00008000000079c5 */ /* 0x000fe40000010000 */
        /* <DEDUP_REMOVED lines=128> */
[----:B------:R-:W-:Y:S04]  /*455f0*/  ST.E desc[UR6][R6.64], R0 ;  /* 0x0000000006007985 */ /* 0x000fe8000c101906 */
[----:B0-----:R-:W5:Y:S04]  /*45600*/  LD.E R24, desc[UR6][R2.64] ;  /* 0x0000000602187980 */ /* 0x001f68000c101900 */
[----:B-1----:R-:W5:Y:S04]  /*45610*/  LD.E R25, desc[UR6][R2.64+0x4] ;  /* 0x0000040602197980 */ /* 0x002f68000c101900 */
[----:B--2---:R-:W2:Y:S04]  /*45620*/  LD.E R26, desc[UR6][R2.64+0x8] ;  /* 0x00000806021a7980 */ /* 0x004ea8000c101900 */
[----:B---3--:R-:W2:Y:S04]  /*45630*/  LD.E R27, desc[UR6][R2.64+0xc] ;  /* 0x00000c06021b7980 */ /* 0x008ea8000c101900 */
[----:B----4-:R-:W2:Y:S04]  /*45640*/  LD.E R28, desc[UR6][R2.64+0x10] ;  /* 0x00001006021c7980 */ /* 0x010ea8000c101900 */
        /* <DEDUP_REMOVED lines=123> */
[----:B------:R-:W-:Y:S01]  /*45e00*/  F2FP.BF16.F32.PACK_AB R177, R177, R9 ;  /* 0x00000009b1b1723e */ /* 0x000fe200000010ff */
[----:B------:R-:W-:Y:S01]  /*45e10*/  IMAD.MOV.U32 R9, RZ, RZ, R5 ;  /* 0x000000ffff097224 */ /* 0x000fe200078e0005 */
[----:B------:R-:W-:Y:S01]  /*45e20*/  F2FP.BF16.F32.PACK_AB R179, R179, R8 ;  /* 0x00000008b3b3723e */ /* 0x000fe200000010ff */
[----:B------:R-:W-:-:S03]  /*45e30*/  VIADD R8, R4, 0x80 ;  /* 0x0000008004087836 */ /* 0x000fc60000000000 */
[----:B------:R-:W-:Y:S02]  /*45e40*/  R2UR UR11, R9 ;  /* 0x00000000090b72ca */ /* 0x000fe400000e0000 */
[----:B------:R-:W-:Y:S02]  /*45e50*/  R2UR UR10, R8 ;  /* 0x00000000080a72ca */ /* 0x000fe400000e0000 */
[----:B------:R-:W-:Y:S02]  /*45e60*/  F2FP.BF16.F32.PACK_AB R161, R161, R19 ;  /* 0x00000013a1a1723e */ /* 0x000fe400000010ff */
[----:B------:R-:W-:-:S04]  /*45e70*/  F2FP.BF16.F32.PACK_AB R163, R163, R18 ;  /* 0x00000012a3a3723e */ /* 0x000fc800000010ff */
[----:B--2---:R-:W-:-:S06]  /*45e80*/  WARPGROUP.ARRIVE ;  /* 0x00000000000079c5 */ /* 0x004fcc0000000000 */
[----:B------:R-:W-:Y:S03]  /*45e90*/  HGMMA.64x256x16.F32.BF16 R24, R160, gdesc[UR8].tnspB, R24, gsb0 ;  /* 0x43e00008a0187df0 */ /* 0x000fe60008001818 */
        /* <DEDUP_REMOVED lines=1058> */
[----:B------:R-:W-:Y:S01]  /*4a0c0*/  R2UR UR10, R4 ;  /* 0x00000000040a72ca */ /* 0x000fe200000e0000 */
[----:B--2---:R-:W-:-:S12]  /*4a0d0*/  WARPGROUP.ARRIVE ;  /* 0x00000000000079c5 */ /* 0x004fd80000000000 */
        /* <DEDUP_REMOVED lines=131> */
[----:B------:R-:W2:Y:S04]  /*4a910*/  LD.E R4, desc[UR6][R2.64] ;  /* 0x0000000602047980 */ /* 0x000ea8000c101900 */
[----:B------:R-:W3:Y:S04]  /*4a920*/  LD.E R5, desc[UR6][R2.64+0x4] ;  /* 0x0000040602057980 */ /* 0x000ee8000c101900 */
[----:B0-----:R-:W4:Y:S04]  /*4a930*/  LD.E R0, desc[UR6][R2.64+0x1fc] ;  /* 0x0001fc0602007980 */ /* 0x001f28000c101900 */
        /* <DEDUP_REMOVED lines=126> */
[----:B--2---:R0:W-:Y:S04]  /*4b120*/  ST.E desc[UR6][R2.64], R4 ;  /* 0x0000000402007985 */ /* 0x0041e8000c101906 */
[----:B---3--:R0:W-:Y:S04]  /*4b130*/  ST.E desc[UR6][R2.64+0x4], R5 ;  /* 0x0000040502007985 */ /* 0x0081e8000c101906 */
        /* <DEDUP_REMOVED lines=125> */
[----:B------:R-:W-:-:S13]  /*4b910*/  LOP3.LUT P6, RZ, R227, 0x7f, RZ, 0xc0, !PT ;  /* 0x0000007fe3ff7812 */ /* 0x000fda00078cc0ff */
[----:B0-----:R-:W-:Y:S05]  /*4b920*/  @P6 BRA `(.L_x_4214) ;  /* 0x0000000000206947 */ /* 0x001fea0003800000 */
[----:B------:R-:W2:Y:S04]  /*4b930*/  LDL.64 R2, [UR4+0x40] ;  /* 0x00004004ff027983 */ /* 0x000ea80008100a00 */
[----:B------:R-:W3:Y:S04]  /*4b940*/  LDL.64 R4, [UR4] ;  /* 0x00000004ff047983 */ /* 0x000ee80008100a00 */
[----:B--2---:R-:W2:Y:S04]  /*4b950*/  LD.E.64 R2, desc[UR6][R2.64+0x30] ;  /* 0x0000300602027980 */ /* 0x004ea8000c101b00 */
[----:B---3--:R-:W3:Y:S01]  /*4b960*/  LD.E R4, desc[UR6][R4.64] ;  /* 0x0000000604047980 */ /* 0x008ee2000c101900 */
[----:B--2---:R-:W-:-:S05]  /*4b970*/  MOV R7, R2 ;  /* 0x0000000200077202 */ /* 0x004fca0000000f00 */
[----:B---3--:R-:W-:-:S05]  /*4b980*/  IMAD R0, R4, 0x8, R7 ;  /* 0x0000000804007824 */ /* 0x008fca00078e0207 */
[----:B------:R-:W-:-:S04]  /*4b990*/  PRMT R0, RZ, 0x654, R0 ;  /* 0x00000654ff007816 */ /* 0x000fc80000000000 */
[----:B------:R0:W-:Y:S03]  /*4b9a0*/  SYNCS.ARRIVE.TRANS64.RED.A1T0 RZ, [R0+URZ], RZ ;  /* 0x000000ff00ff79a7 */ /* 0x0001e6000810043f */
.L_x_4214:
[----:B------:R-:W-:-:S04]  /*4b9b0*/  IMAD.MOV.U32 R229, RZ, RZ, 0x0 ;  /* 0x00000000ffe57424 */ /* 0x000fc800078e00ff */
[----:B0-----:R-:W-:Y:S05]  /*4b9c0*/  RET.REL.NODEC R228 `(_ZN7cutlass13device_kernelIN5flash11enable_sm90INS1_16FlashAttnFwdSm90INS1_25CollectiveMainloopFwdSm90ILi2EN4cute5tupleIJNS5_1CILi1EEES8_S8_EEENS6_IJNS7_ILi128EEENS7_ILi96EEENS7_ILi64EEEEEELi256ENS_10bfloat16_tEfNS_4arch4Sm90ELb0ELb1ELb1ELb1ELb0ELb1ELb1ELb1ELb0ELb1ELb1ELb0EEENS1_21CollectiveEpilogueFwdINS6_IJSA_NS7_ILi256EEESB_EEES9_SE_SG_Li256ELb1ELb1ELb1ELb0EEENS1_36VarlenDynamicPersistentTileSchedulerILi128ELi96ELi256ELi128ELb1ELb1ELb1ELb1ELb0ELb1EEEEEEEEEvNT_6ParamsE) ;  /* 0xfffffb44e48c7950 */ /* 0x001fea0003c3ffff */
.L_x_4190:
[----:B0-----:R0:W1:Y:S02]  /*4b9d0*/  SYNCS.PHASECHK.TRANS64.TRYWAIT P0, [R3+URZ], R10 ;  /* 0x0000000a030075a7 */ /* 0x001064000800017f */
[----:B-1----:R-:W-:Y:S05]  /*4b9e0*/  @!P0 NANOSLEEP.SYNCS 0x989680 ;  /* 0x009896800000895d */ /* 0x002fea0003900000 */
[----:B------:R-:W1:Y:S02]  /*4b9f0*/  @!P0 SYNCS.PHASECHK.TRANS64 P0, [R3+URZ], R10 ;  /* 0x0000000a030085a7 */ /* 0x000e64000800007f */
[----:B-1----:R-:W-:Y:S05]  /*4ba00*/  @!P0 BRA `(.L_x_4190) ;  /* 0xfffffffc00f08947 */ /* 0x002fea000383ffff */
[----:B------:R-:W-:Y:S05]  /*4ba10*/  BRA `(.L_x_4189) ;  /* 0xffffff4400a07947 */ /* 0x000fea000383ffff */
.L_x_4192:
[----:B0-----:R0:W1:Y:S02]  /*4ba20*/  SYNCS.PHASECHK.TRANS64.TRYWAIT P0, [R3+URZ+0x32410], R10 ;  /* 0x0324100a030075a7 */ /* 0x001064000800017f */
[----:B-1----:R-:W-:Y:S05]  /*4ba30*/  @!P0 NANOSLEEP.SYNCS 0x989680 ;  /* 0x009896800000895d */ /* 0x002fea0003900000 */
[----:B------:R-:W1:Y:S02]  /*4ba40*/  @!P0 SYNCS.PHASECHK.TRANS64 P0, [R3+URZ+0x32410], R10 ;  /* 0x0324100a030085a7 */ /* 0x000e64000800007f */
[----:B-1----:R-:W-:Y:S05]  /*4ba50*/  @!P0 BRA `(.L_x_4192) ;  /* 0xfffffffc00f08947 */ /* 0x002fea000383ffff */
[----:B------:R-:W-:Y:S05]  /*4ba60*/  BRA `(.L_x_4215) ;  /* 0xffffff4800947947 */ /* 0x000fea000383ffff */
.L_x_4199:
[----:B0-----:R0:W1:Y:S02]  /*4ba70*/  SYNCS.PHASECHK.TRANS64.TRYWAIT P0, [R10+URZ], R11 ;  /* 0x0000000b0a0075a7 */ /* 0x001064000800017f */
[----:B-1----:R-:W-:Y:S05]  /*4ba80*/  @!P0 NANOSLEEP.SYNCS 0x989680 ;  /* 0x009896800000895d */ /* 0x002fea0003900000 */
[----:B------:R-:W1:Y:S02]  /*4ba90*/  @!P0 SYNCS.PHASECHK.TRANS64 P0, [R10+URZ], R11 ;  /* 0x0000000b0a0085a7 */ /* 0x000e64000800007f */
[----:B-1----:R-:W-:Y:S05]  /*4baa0*/  @!P0 BRA `(.L_x_4199) ;  /* 0xfffffffc00f08947 */ /* 0x002fea000383ffff */
[----:B------:R-:W-:Y:S05]  /*4bab0*/  BRA `(.L_x_4198) ;  /* 0xffffff4c00087947 */ /* 0x000fea000383ffff */
.L_x_4216:
        /* <DEDUP_REMOVED lines=12> */
.L_x_6141:


//--------------------- .text._ZN7cutlass13device_kernelIN5flash11enable_sm90INS1_16FlashAttnFwdSm90INS1_25CollectiveMainloopFwdSm90ILi2EN4cute5tupleIJNS5_1CILi1EEES8_S8_EEENS6_IJNS7_ILi128EEENS7_ILi96EEENS7_ILi64EEEEEELi256ENS_10bfloat16_tEfNS_4arch4Sm90ELb1ELb0ELb1ELb0ELb0ELb0ELb0ELb1ELb0ELb1ELb1ELb0EEENS1_21CollectiveEpilogueFwdINS6_IJSA_NS7_ILi256EEESB_EEES9_SE_SG_Li256ELb0ELb1ELb1ELb0EEENS1_19SingleTileSchedulerILb0ELb1ELb1ELi128EEEEEEEEEvNT_6ParamsE --------------------------
	.section	.text._ZN7cutlass13device_kernelIN5flash11enable_sm90INS1_16FlashAttnFwdSm90INS1_25CollectiveMainloopFwdSm90ILi2EN4cute5tupleIJNS5_1CILi1EEES8_S8_EEENS6_IJNS7_ILi128EEENS7_ILi96EEENS7_ILi64EEEEEELi256ENS_10bfloat16_tEfNS_4arch4Sm90ELb1ELb0ELb1ELb0ELb0ELb0ELb0ELb1ELb0ELb1ELb1ELb0EEENS1_21CollectiveEpilogueFwdINS6_IJSA_NS7_ILi256EEESB_EEES9_SE_SG_Li256ELb0ELb1ELb1ELb0EEENS1_19SingleTileSchedulerILb0ELb1ELb1ELi128EEEEEEEEEvNT_6ParamsE,"ax",@progbits
	.align	128
.text._ZN7cutlass13device_kernelIN5flash11enable_sm90INS1_16FlashAttnFwdSm90INS1_25CollectiveMainloopFwdSm90ILi2EN4cute5tupleIJNS5_1CILi1EEES8_S8_EEENS6_IJNS7_ILi128EEENS7_ILi96EEENS7_ILi64EEEEEELi256ENS_10bfloat16_tEfNS_4arch4Sm90ELb1ELb0ELb1ELb0ELb0ELb0ELb0ELb1ELb0ELb1ELb1ELb0EEENS1_21CollectiveEpilogueFwdINS6_IJSA_NS7_ILi256EEESB_EEES9_SE_SG_Li256ELb0ELb1ELb1ELb0EEENS1_19SingleTileSchedulerILb0ELb1ELb1ELi128EEEEEEEEEvNT_6ParamsE:
        .type           _ZN7cutlass13device_kernelIN5flash11enable_sm90INS1_16FlashAttnFwdSm90INS1_25CollectiveMainloopFwdSm90ILi2EN4cute5tupleIJNS5_1CILi1EEES8_S8_EEENS6_IJNS7_ILi128EEENS7_ILi96EEENS7_ILi64EEEEEELi256ENS_10bfloat16_tEfNS_4arch4Sm90ELb1ELb0ELb1ELb0ELb0ELb0ELb0ELb1ELb0ELb1ELb1ELb0EEENS1_21CollectiveEpilogueFwdINS6_IJSA_NS7_ILi256EEESB_EEES9_SE_SG_Li256ELb0ELb1ELb1ELb0EEENS1_19SingleTileSchedulerILb0ELb1ELb1ELi128EEEEEEEEEvNT_6ParamsE,@function
        .size           _ZN7cutlass13device_kernelIN5flash11enable_sm90INS1_16FlashAttnFwdSm90INS1_25CollectiveMainloopFwdSm90ILi2EN4cute5tupleIJNS5_1CILi1EEES8_S8_EEENS6_IJNS7_ILi128EEENS7_ILi96EEENS7_ILi64EEEEEELi256ENS_10bfloat16_tEfNS_4arch4Sm90ELb1ELb0ELb1ELb0ELb0ELb0ELb0ELb1ELb0ELb1ELb1ELb0EEENS1_21CollectiveEpilogueFwdINS6_IJSA_NS7_ILi256EEESB_EEES9_SE_SG_Li256ELb0ELb1ELb1ELb0EEENS1_19SingleTileSchedulerILb0ELb1ELb1ELi128EEEEEEEEEvNT_6ParamsE,(.L_x_6143 - _ZN7cutlass13device_kernelIN5flash11enable_sm90INS1_16FlashAttnFwdSm90INS1_25CollectiveMainloopFwdSm90ILi2EN4cute5tupleIJNS5_1CILi1EEES8_S8_EEENS6_IJNS7_ILi128EEENS7_ILi96EEENS7_ILi64EEEEEELi256ENS_10bfloat16_tEfNS_4arch4Sm90ELb1ELb0ELb1ELb0ELb0ELb0ELb0ELb1ELb0ELb1ELb1ELb0EEENS1_21CollectiveEpilogueFwdINS6_IJSA_NS7_ILi256EEESB_EEES9_SE_SG_Li256ELb0ELb1ELb1ELb0EEENS1_19SingleTileSchedulerILb0ELb1ELb1ELi128EEEEEEEEEvNT_6ParamsE)
        .other          _ZN7cutlass13device_kernelIN5flash11enable_sm90INS1_16FlashAttnFwdSm90INS1_25CollectiveMainloopFwdSm90ILi2EN4cute5tupleIJNS5_1CILi1EEES8_S8_EEENS6_IJNS7_ILi128EEENS7_ILi96EEENS7_ILi64EEEEEELi256ENS_10bfloat16_tEfNS_4arch4Sm90ELb1ELb0ELb1ELb0ELb0ELb0ELb0ELb1ELb0ELb1ELb1ELb0EEENS1_21CollectiveEpilogueFwdINS6_IJSA_NS7_ILi256EEESB_EEES9_SE_SG_Li256ELb0ELb1ELb1ELb0EEENS1_19SingleTileSchedulerILb0ELb1ELb1ELi128EEEEEEEEEvNT_6ParamsE,@"STO_CUDA_ENTRY STV_DEFAULT"
_ZN7cutlass13device_kernelIN5flash11enable_sm90INS1_16FlashAttnFwdSm90INS1_25CollectiveMainloopFwdSm90ILi2EN4cute5tupleIJNS5_1CILi1EEES8_S8_EEENS6_IJNS7_ILi128EEENS7_ILi96EEENS7_ILi64EEEEEELi256ENS_10bfloat16_tEfNS_4arch4Sm90ELb1ELb0ELb1ELb0ELb0ELb0ELb0ELb1ELb0ELb1ELb1ELb0EEENS1_21CollectiveEpilogueFwdINS6_IJSA_NS7_ILi256EEESB_EEES9_SE_SG_Li256ELb0ELb1ELb1ELb0EEENS1_19SingleTileSchedulerILb0ELb1ELb1ELi128EEEEEEEEEvNT_6ParamsE:
        /* <DEDUP_REMOVED lines=18> */
.L_x_4218:
[----:B------:R-:W-:Y:S05]  /*0120*/  BSYNC B0 ;  /* 0x0000000000007941 */ /* 0x000fea0003800000 */
.L_x_4217:
        /* <DEDUP_REMOVED lines=41> */
.L_x_4219:
        /* <DEDUP_REMOVED lines=22> */
.L_x_4220:
        /* <DEDUP_REMOVED lines=18> */
.L_x_4221:
        /* <DEDUP_REMOVED lines=22> */
.L_x_4222:
        /* <DEDUP_REMOVED lines=22> */
.L_x_4223:
        /* <DEDUP_REMOVED lines=8> */
.L_x_4226:
        /* <DEDUP_REMOVED lines=20> */
[----:B------:R-:W0:Y:S01]  /*0ac0*/  S2UR UR43, SR_CTAID.X ;  /* 0x00000000002b79c3 */ /* 0x000e220000002500 */
[----:B------:R-:W-:Y:S01]  /*0ad0*/  ULDC UR4, c[0x0][0x448] ;  /* 0x0001120000047ab9 */ /* 0x000fe20000000800 */
[----:B------:R-:W-:Y:S01]  /*0ae0*/  ULDC UR36, c[0x0][0x424] ;  /* 0x0001090000247ab9 */ /* 0x000fe20000000800 */
[----:B------:R-:W-:Y:S01]  /*0af0*/  UISETP.NE.AND UP1, UPT, UR4, 0x1, UPT ;  /* 0x000000010400788c */ /* 0x000fe2000bf25270 */
[----:B------:R-:W-:Y:S02]  /*0b00*/  ULDC UR40, c[0x0][0x2f0] ;  /* 0x0000bc0000287ab9 */ /* 0x000fe40000000800 */
[----:B------:R-:W-:Y:S01]  /*0b10*/  ULDC.64 UR4, c[0x0][0x418] ;  /* 0x0001060000047ab9 */ /* 0x000fe20000000a00 */
[----:B------:R-:W-:Y:S01]  /*0b20*/  ULDC UR7, c[0x0][0x288] ;  /* 0x0000a20000077ab9 */ /* 0x000fe20000000800 */
[----:B------:R-:W-:Y:S02]  /*0b30*/  UISETP.NE.U32.AND UP0, UPT, UR4, URZ, UPT ;  /* 0x0000003f0400728c */ /* 0x000fe4000bf05070 */
[----:B------:R-:W-:-:S02]  /*0b40*/  USHF.R.U32.HI UR10, URZ, 0x10, UR38 ;  /* 0x000000103f0a7899 */ /* 0x000fc40008011626 */
[----:B------:R-:W-:Y:S02]  /*0b50*/  UISETP.NE.AND.EX UP0, UPT, UR5, URZ, UPT, UP0 ;  /* 0x0000003f0500728c */ /* 0x000fe4000bf05300 */
[----:B------:R-:W-:Y:S01]  /*0b60*/  @UP1 ULDC UR4, c[0x0][0x44c] ;  /* 0x0001130000041ab9 */ /* 0x000fe20000000800 */
[----:B------:R-:W-:Y:S01]  /*0b70*/  @UP1 ULDC UR8, c[0x0][0x450] ;  /* 0x0001140000081ab9 */ /* 0x000fe20000000800 */
[----:B------:R-:W-:Y:S02]  /*0b80*/  USEL UR36, UR36, 0x1, UP0 ;  /* 0x0000000124247887 */ /* 0x000fe40008000000 */
[----:B------:R-:W-:Y:S02]  /*0b90*/  ULOP3.LUT UR38, UR38, 0xffff, URZ, 0xc0, !UPT ;  /* 0x0000ffff26267892 */ /* 0x000fe4000f8ec03f */
[----:B------:R-:W-:Y:S02]  /*0ba0*/  UIMAD UR40, UR36, UR40, URZ ;  /* 0x00000028242872a4 */ /* 0x000fe4000f8e023f */
[----:B0-----:R-:W-:-:S04]  /*0bb0*/  USHF.L.U32 UR43, UR43, 0x7, URZ ;  /* 0x000000072b2b7899 */ /* 0x001fc8000800063f */
[----:B------:R-:W-:-:S04]  /*0bc0*/  UIADD3 UR6, UR43, 0x7f, URZ ;  /* 0x0000007f2b067890 */ /* 0x000fc8000fffe03f */
[----:B------:R-:W-:Y:S02]  /*0bd0*/  UIMAD.WIDE.U32 UR4, UR6, UR4, URZ ;  /* 0x00000004060472a5 */ /* 0x000fe4000f8e003f */
[----:B------:R-:W-:Y:S02]  /*0be0*/  UIADD3 UR4, UR40, 0x5f, URZ ;  /* 0x0000005f28047890 */ /* 0x000fe4000fffe03f */
[----:B------:R-:W-:Y:S02]  /*0bf0*/  @UP1 USHF.R.U32.HI UR6, URZ, UR8, UR5 ;  /* 0x000000083f061299 */ /* 0x000fe40008011605 */
[----:B------:R-:W-:-:S04]  /*0c00*/  UIADD3 UR5, UR40, 0x60, -UR7 ;  /* 0x0000006028057890 */ /* 0x000fc8000fffe807 */
[----:B------:R-:W-:Y:S02]  /*0c10*/  UIADD3 UR6, UR5, UR6, URZ ;  /* 0x0000000605067290 */ /* 0x000fe4000fffe03f */
[----:B------:R-:W-:Y:S02]  /*0c20*/  UIMAD.WIDE UR4, UR4, 0x2aaaaaab, URZ ;  /* 0x2aaaaaab040478a5 */ /* 0x000fe4000f8e023f */
[----:B------:R-:W-:Y:S02]  /*0c30*/  UIMAD.WIDE UR6, UR6, 0x2aaaaaab, URZ ;  /* 0x2aaaaaab060678a5 */ /* 0x000fe4000f8e023f */
[----:B------:R-:W-:Y:S02]  /*0c40*/  USHF.R.U32.HI UR4, URZ, 0x1f, UR5 ;  /* 0x0000001f3f047899 */ /* 0x000fe40008011605 */
[----:B------:R-:W-:Y:S02]  /*0c50*/  USHF.R.U32.HI UR6, URZ, 0x1f, UR7 ;  /* 0x0000001f3f067899 */ /* 0x000fe40008011607 */
[----:B------:R-:W-:-:S02]  /*0c60*/  ULEA.HI.SX32 UR4, UR5, UR4, 0x1c ;  /* 0x0000000405047291 */ /* 0x000fc4000f8fe23f */
[----:B------:R-:W-:-:S04]  /*0c70*/  ULEA.HI.SX32 UR6, UR7, UR6, 0x1c ;  /* 0x0000000607067291 */ /* 0x000fc8000f8fe23f */
[----:B------:R-:W-:-:S04]  /*0c80*/  UISETP.LT.AND UP0, UPT, UR4, UR6, UPT ;  /* 0x000000060400728c */ /* 0x000fc8000bf01270 */
[----:B------:R-:W-:Y:S02]  /*0c90*/  USEL UR9, UR4, UR6, UP0 ;  /* 0x0000000604097287 */ /* 0x000fe40008000000 */
[----:B------:R-:W-:Y:S02]  /*0ca0*/  UISETP.NE.AND UP0, UPT, UR10, URZ, UPT ;  /* 0x0000003f0a00728c */ /* 0x000fe4000bf05270 */
[----:B------:R-:W-:Y:S01]  /*0cb0*/  UISETP.GE.AND UP1, UPT, UR9, 0x1, UPT ;  /* 0x000000010900788c */ /* 0x000fe2000bf26270 */
[----:B------:R-:W-:-:S05]  /*0cc0*/  UMOV UR4, URZ ;  /* 0x0000003f00047c82 */ /* 0x000fca0008000000 */
[----:B------:R-:W-:-:S03]  /*0cd0*/  PLOP3.LUT P0, PT, PT, PT, UP1, 0x80, 0x0 ;  /* 0x000000000000781c */ /* 0x000fc60003f0f018 */
[----:B------:R-:W-:-:S10]  /*0ce0*/  @!UP0 ULDC UR10, c[0x0][0x9f0] ;  /* 0x00027c00000a8ab9 */ /* 0x000fd40000000800 */
[----:B------:R-:W-:Y:S05]  /*0cf0*/  @!P0 BRA `(.L_x_4228) ;  /* 0x0000000000848947 */ /* 0x000fea0003800000 */
[----:B------:R-:W-:Y:S01]  /*0d00*/  IMAD.U32 R4, RZ, RZ, UR10 ;  /* 0x0000000aff047e24 */ /* 0x000fe2000f8e00ff */
[----:B------:R-:W-:Y:S01]  /*0d10*/  UIADD3 UR6, UR10, -0x1, UR9 ;  /* 0xffffffff0a067890 */ /* 0x000fe2000fffe009 */
[----:B------:R-:W-:-:S03]  /*0d20*/  UMOV UR4, URZ ;  /* 0x0000003f00047c82 */ /* 0x000fc60008000000 */
[-C--:B------:R-:W-:Y:S02]  /*0d30*/  IABS R0, R4.reuse ;  /* 0x0000000400007213 */ /* 0x080fe40000000000 */
[----:B------:R-:W-:Y:S01]  /*0d40*/  MOV R5, UR6 ;  /* 0x0000000600057c02 */ /* 0x000fe20008000f00 */
[----:B------:R-:W-:Y:S01]  /*0d50*/  ULOP3.LUT UR6, UR6, UR10, URZ, 0x3c, !UPT ;  /* 0x0000000a06067292 */ /* 0x000fe2000f8e3c3f */
[----:B------:R-:W-:Y:S02]  /*0d60*/  R2UR UR11, R0 ;  /* 0x00000000000b72ca */ /* 0x000fe400000e0000 */
[----:B------:R-:W-:Y:S02]  /*0d70*/  IABS R5, R5 ;  /* 0x0000000500057213 */ /* 0x000fe40000000000 */
[----:B------:R-:W-:-:S03]  /*0d80*/  IABS R6, R4 ;  /* 0x0000000400067213 */ /* 0x000fc60000000000 */
        /* <DEDUP_REMOVED lines=24> */
.L_x_4228:
[----:B------:R-:W-:Y:S01]  /*0f10*/  UIMAD UR38, UR38, UR4, URZ ;  /* 0x00000004262672a4 */ /* 0x000fe2000f8e023f */
[----:B------:R-:W-:Y:S01]  /*0f20*/  IMAD.U32 R0, RZ, RZ, UR9 ;  /* 0x00000009ff007e24 */ /* 0x000fe2000f8e00ff */
[----:B------:R-:W-:Y:S01]  /*0f30*/  MOV R3, UR4 ;  /* 0x0000000400037c02 */ /* 0x000fe20008000f00 */
[----:B------:R-:W0:Y:S01]  /*0f40*/  S2R R4, SR_TID.X ;  /* 0x0000000000047919 */ /* 0x000e220000002100 */
[----:B------:R-:W-:Y:S02]  /*0f50*/  PLOP3.LUT P0, PT, PT, PT, PT, 0x80, 0x0 ;  /* 0x000000000000781c */ /* 0x000fe40003f0f070 */
[----:B------:R-:W-:Y:S02]  /*0f60*/  CS2R R150, SRZ ;  /* 0x0000000000967805 */ /* 0x000fe4000001ff00 */
[----:B------:R-:W-:Y:S01]  /*0f70*/  VIADDMNMX R0, R3, UR38, R0, PT ;  /* 0x0000002603007c46 */ /* 0x000fe2000b800100 */
[----:B------:R-:W-:Y:S01]  /*0f80*/  IMAD.MOV.U32 R3, RZ, RZ, RZ ;  /* 0x000000ffff037224 */ /* 0x000fe200078e00ff */
[----:B------:R-:W-:-:S02]  /*0f90*/  CS2R R148, SRZ ;  /* 0x0000000000947805 */ /* 0x000fc4000001ff00 */
[----:B------:R-:W-:Y:S02]  /*0fa0*/  CS2R R146, SRZ ;  /* 0x0000000000927805 */ /* 0x000fe4000001ff00 */
[----:B------:R-:W-:Y:S02]  /*0fb0*/  R2UR UR41, R0 ;  /* 0x00000000002972ca */ /* 0x000fe400000e0000 */
        /* <DEDUP_REMOVED lines=11> */
[----:B------:R-:W-:Y:S01]  /*1070*/  CS2R R122, SRZ ;  /* 0x00000000007a7805 */ /* 0x000fe2000001ff00 */
[----:B------:R-:W-:Y:S01]  /*1080*/  UISETP.GT.AND UP0, UPT, UR41, UR38, UPT ;  /* 0x000000262900728c */ /* 0x000fe2000bf04270 */
[----:B------:R-:W-:Y:S02]  /*1090*/  CS2R R120, SRZ ;  /* 0x0000000000787805 */ /* 0x000fe4000001ff00 */
[----:B------:R-:W-:Y:S02]  /*10a0*/  CS2R R118, SRZ ;  /* 0x0000000000767805 */ /* 0x000fe4000001ff00 */
[----:B------:R-:W-:Y:S02]  /*10b0*/  CS2R R116, SRZ ;  /* 0x0000000000747805 */ /* 0x000fe4000001ff00 */
[----:B------:R-:W-:-:S02]  /*10c0*/  CS2R R114, SRZ ;  /* 0x0000000000727805 */ /* 0x000fc4000001ff00 */
[----:B------:R-:W-:Y:S02]  /*10d0*/  CS2R R112, SRZ ;  /* 0x0000000000707805 */ /* 0x000fe4000001ff00 */
[----:B------:R-:W-:Y:S02]  /*10e0*/  PLOP3.LUT P1, PT, PT, PT, UP0, 0x80, 0x0 ;  /* 0x000000000000781c */ /* 0x000fe40003f2f008 */
[----:B------:R-:W-:Y:S02]  /*10f0*/  CS2R R110, SRZ ;  /* 0x00000000006e7805 */ /* 0x000fe4000001ff00 */
[----:B------:R-:W-:Y:S02]  /*1100*/  CS2R R108, SRZ ;  /* 0x00000000006c7805 */ /* 0x000fe4000001ff00 */
[----:B------:R-:W-:Y:S02]  /*1110*/  CS2R R106, SRZ ;  /* 0x00000000006a7805 */ /* 0x000fe4000001ff00 */
[----:B------:R-:W-:-:S02]  /*1120*/  CS2R R104, SRZ ;  /* 0x0000000000687805 */ /* 0x000fc4000001ff00 */
[----:B------:R-:W-:Y:S01]  /*1130*/  CS2R R102, SRZ ;  /* 0x0000000000667805 */ /* 0x000fe2000001ff00 */
[----:B0-----:R-:W-:Y:S01]  /*1140*/  VIADD R16, R4, 0xffffff80 ;  /* 0xffffff8004107836 */ /* 0x001fe20000000000 */
[----:B------:R-:W-:Y:S01]  /*1150*/  CS2R R100, SRZ ;  /* 0x0000000000647805 */ /* 0x000fe2000001ff00 */
[----:B------:R-:W-:Y:S01]  /*1160*/  IMAD.MOV.U32 R4, RZ, RZ, RZ ;  /* 0x000000ffff047224 */ /* 0x000fe200078e00ff */
        /* <DEDUP_REMOVED lines=60> */
[----:B------:R-:W-:Y:S01]  /*1530*/  MOV R4, UR4 ;  /* 0x0000000400047c02 */ /* 0x000fe20008000f00 */
[----:B------:R0:W1:Y:S01]  /*1540*/  LDC.64 R14, c[0x4][R0] ;  /* 0x01000000000e7b82 */ /* 0x0000620000000a00 */
[----:B------:R-:W-:Y:S01]  /*1550*/  IMAD.U32 R5, RZ, RZ, UR5 ;  /* 0x00000005ff057e24 */ /* 0x000fe2000f8e00ff */
[----:B------:R-:W-:Y:S01]  /*1560*/  ULDC.64 UR4, c[0x4][0xa0] ;  /* 0x0100280000047ab9 */ /* 0x000fe20000000a00 */
[----:B------:R-:W-:Y:S01]  /*1570*/  MOV R10, UR6 ;  /* 0x00000006000a7c02 */ /* 0x000fe20008000f00 */
[----:B------:R-:W-:Y:S01]  /*1580*/  IMAD.U32 R6, RZ, RZ, UR4 ;  /* 0x00000004ff067e24 */ /* 0x000fe2000f8e00ff */
[----:B------:R-:W-:Y:S01]  /*1590*/  MOV R13, RZ ;  /* 0x000000ff000d7202 */ /* 0x000fe20000000f00 */
[----:B------:R-:W-:-:S02]  /*15a0*/  IMAD.U32 R7, RZ, RZ, UR5 ;  /* 0x00000005ff077e24 */ /* 0x000fc4000f8e00ff */
[----:B------:R-:W-:Y:S02]  /*15b0*/  IMAD.U32 R11, RZ, RZ, UR7 ;  /* 0x00000007ff0b7e24 */ /* 0x000fe4000f8e00ff */
[----:B------:R-:W-:Y:S02]  /*15c0*/  IMAD.MOV.U32 R8, RZ, RZ, 0x70 ;  /* 0x00000070ff087424 */ /* 0x000fe400078e00ff */
[----:B0-----:R-:W-:-:S07]  /*15d0*/  IMAD.MOV.U32 R12, RZ, RZ, 0x1 ;  /* 0x00000001ff0c7424 */ /* 0x001fce00078e00ff */
[----:B------:R-:W-:-:S07]  /*15e0*/  LEPC R20, `(.L_x_4230) ;  /* 0x000000001014794e */ /* 0x000fce0000000000 */
[----:B-1----:R-:W-:Y:S05]  /*15f0*/  CALL.ABS.NOINC R14 ;  /* 0x000000000e007343 */ /* 0x002fea0003c00000 */
.L_x_4230:
[----:B------:R-:W-:Y:S01]  /*1600*/  SHF.L.U32 R7, RZ, 0x1f, RZ ;  /* 0x0000001fff077819 */ /* 0x000fe200000006ff */
[----:B------:R-:W-:-:S03]  /*1610*/  VIADD R0, R2, 0x8 ;  /* 0x0000000802007836 */ /* 0x000fc60000000000 */
[----:B------:R-:W0:Y:S02]  /*1620*/  SYNCS.PHASECHK.TRANS64.TRYWAIT P0, [UR39+0x22800], R7 ;  /* 0x02280007ff0075a7 */ /* 0x000e240008000167 */
[----:B0-----:R-:W-:Y:S05]  /*1630*/  @!P0 BRA `(.L_x_4231) ;  /* 0x000000dc00648947 */ /* 0x001fea0003800000 */
.L_x_4347:
[----:B------:R-:W-:Y:S05]  /*1640*/  WARPSYNC.ALL ;  /* 0x0000000000007948 */ /* 0x000fea0003800000 */
[----:B------:R-:W-:Y:S01]  /*1650*/  ULOP3.LUT UR4, UR42, 0x1, URZ, 0xfc, !UPT ;  /* 0x000000012a047892 */ /* 0x000fe2000f8efc3f */
[----:B------:R1:W-:Y:S03]  /*1660*/  BAR.SYNC.DEFER_BLOCKING R0, 0x100 ;  /* 0x000400000000751d */ /* 0x0003e60000010000 */
[----:B------:R-:W-:-:S06]  /*1670*/  UISETP.NE.AND UP0, UPT, UR4, 0x3, UPT ;  /* 0x000000030400788c */ /* 0x000fcc000bf05270 */
[----:B------:R-:W-:-:S13]  /*1680*/  PLOP3.LUT P0, PT, PT, PT, UP0, 0x80, 0x0 ;  /* 0x000000000000781c */ /* 0x000fda0003f0f008 */
[----:B-1----:R-:W-:Y:S05]  /*1690*/  @!P0 BRA `(.L_x_4232) ;  /* 0x0000000000048947 */ /* 0x002fea0003800000 */
[----:B------:R-:W-:Y:S01]  /*16a0*/  BPT.TRAP 0x1 ;  /* 0x000000040000795c */ /* 0x000fe20000300000 */
.L_x_4232:
[----:B------:R1:W2:Y:S01]  /*16b0*/  SYNCS.PHASECHK.TRANS64.TRYWAIT P1, [UR39+0x22830], R7 ;  /* 0x02283007ff0075a7 */ /* 0x0002a20008020167 */
[----:B------:R-:W-:Y:S05]  /*16c0*/  @!P0 BRA `(.L_x_4233) ;  /* 0x0000000000048947 */ /* 0x000fea0003800000 */
[----:B------:R-:W-:Y:S01]  /*16d0*/  BPT.TRAP 0x1 ;  /* 0x000000040000795c */ /* 0x000fe20000300000 */
.L_x_4233:
[----:B--2---:R-:W-:Y:S05]  /*16e0*/  @P1 BRA `(.L_x_4234) ;  /* 0x0000000000081947 */ /* 0x004fea0003800000 */
[----:B------:R-:W2:Y:S02]  /*16f0*/  SYNCS.PHASECHK.TRANS64.TRYWAIT P1, [UR39+0x22830], R7 ;  /* 0x02283007ff0075a7 */ /* 0x000ea40008020167 */
[----:B--2---:R-:W-:Y:S05]  /*1700*/  @!P1 BRA `(.L_x_4235) ;  /* 0x000000dc00489947 */ /* 0x004fea0003800000 */
.L_x_4234:
[----:B------:R-:W-:Y:S01]  /*1710*/  UIADD3 UR4, UR39, 0x1c400, URZ ;  /* 0x0001c40027047890 */ /* 0x000fe2000fffe03f */
[----:B------:R-:W-:Y:S01]  /*1720*/  WARPGROUP.ARRIVE ;  /* 0x00000000000079c5 */ /* 0x000fe20000000000 */
[----:B------:R-:W-:Y:S01]  /*1730*/  ULOP3.LUT UR8, UR46, 0x10000, URZ, 0xfc, !UPT ;  /* 0x000100002e087892 */ /* 0x000fe2000f8efc3f */
[----:B------:R-:W-:Y:S01]  /*1740*/  LOP3.LUT R5, R18, 0xffffff80, RZ, 0xc0, !PT ;  /* 0xffffff8012057812 */ /* 0x000fe200078ec0ff */
[----:B------:R-:W-:Y:S01]  /*1750*/  USHF.R.U32.HI UR4, URZ, 0x4, UR4 ;  /* 0x000000043f047899 */ /* 0x000fe20008011604 */
[----:B------:R-:W-:Y:S01]  /*1760*/  LEA.HI R17, R17, R16, RZ, 0x2 ;  /* 0x0000001011117211 */ /* 0x000fe200078f10ff */
[----:B------:R-:W-:Y:S01]  /*1770*/  UMOV UR9, 0x40000040 ;  /* 0x4000004000097882 */ /* 0x000fe20000000000 */
[----:B------:R-:W-:Y:S01]  /*1780*/  UMOV UR7, 0x40000040 ;  /* 0x4000004000077882 */ /* 0x000fe20000000000 */
[----:B------:R-:W-:Y:S01]  /*1790*/  ULOP3.LUT UR4, UR4, 0x3fff, URZ, 0xc0, !UPT ;  /* 0x00003fff04047892 */ /* 0x000fe2000f8ec03f */
[C---:B------:R-:W-:Y:S01]  /*17a0*/  IMAD.IADD R6, R16.reuse, 0x1, -R5 ;  /* 0x0000000110067824 */ /* 0x040fe200078e0a05 */
[----:B------:R-:W-:Y:S01]  /*17b0*/  UMOV UR5, UR9 ;  /* 0x0000000900057c82 */ /* 0x000fe20008000000 */
[----:B------:R-:W-:Y:S01]  /*17c0*/  UIADD3 UR12, UR8, 0x2, URZ ;  /* 0x00000002080c7890 */ /* 0x000fe2000fffe03f */
[----:B------:R-:W-:Y:S01]  /*17d0*/  LOP3.LUT R17, R17, 0xfffffffc, RZ, 0xc0, !PT ;  /* 0xfffffffc11117812 */ /* 0x000fe200078ec0ff */
[----:B------:R-:W-:Y:S01]  /*17e0*/  ULOP3.LUT UR6, UR4, 0x10000, URZ, 0xfc, !UPT ;  /* 0x0001000004067892 */ /* 0x000fe2000f8efc3f */
[----:B------:R-:W-:Y:S01]  /*17f0*/  SHF.R.S32.HI R5, RZ, 0x1f, R6 ;  /* 0x0000001fff057819 */ /* 0x000fe20000011406 */
[----:B------:R-:W-:Y:S01]  /*1800*/  UMOV UR13, 0x40000040 ;  /* 0x40000040000d7882 */ /* 0x000fe20000000000 */
[----:B------:R-:W-:Y:S01]  /*1810*/  UMOV UR4, UR8 ;  /* 0x0000000800047c82 */ /* 0x000fe20008000000 */
[----:B------:R-:W-:Y:S01]  /*1820*/  UIADD3 UR14, UR6, 0x2, URZ ;  /* 0x00000002060e7890 */ /* 0x000fe2000fffe03f */
[----:B------:R-:W-:Y:S01]  /*1830*/  LEA.HI R12, R19, R19, RZ, 0x1 ;  /* 0x00000013130c7211 */ /* 0x000fe200078f08ff */
[----:B------:R-:W-:Y:S01]  /*1840*/  UMOV UR15, 0x40000040 ;  /* 0x40000040000f7882 */ /* 0x000fe20000000000 */
[----:B------:R-:W-:Y:S01]  /*1850*/  UIADD3 UR16, UR8, 0x4, URZ ;  /* 0x0000000408107890 */ /* 0x000fe2000fffe03f */
[CC--:B------:R-:W-:Y:S01]  /*1860*/  LEA.HI R8, R5.reuse, R6.reuse, RZ, 0x2 ;  /* 0x0000000605087211 */ /* 0x0c0fe200078f10ff */
[----:B------:R-:W-:Y:S01]  /*1870*/  HGMMA.64x96x16.F32.BF16 R24, gdesc[UR4], RZ, !UPT, gsb0 ;  /* 0x01600000041879f0 */ /* 0x000fe2000c0018ff */
[----:B------:R-:W-:Y:S01]  /*1880*/  UIADD3 UR18, UR6, 0x4, URZ ;  /* 0x0000000406127890 */ /* 0x000fe2000fffe03f */
[----:B------:R-:W-:Y:S01]  /*1890*/  IMAD.IADD R17, R16, 0x1, -R17 ;  /* 0x0000000110117824 */ /* 0x000fe200078e0a11 */
[----:B------:R-:W-:Y:S01]  /*18a0*/  UMOV UR17, 0x40000040 ;  /* 0x4000004000117882 */ /* 0x000fe20000000000 */
[----:B------:R-:W-:Y:S01]  /*18b0*/  UMOV UR19, 0x40000040 ;  /* 0x4000004000137882 */ /* 0x000fe20000000000 */
[----:B------:R-:W-:Y:S01]  /*18c0*/  UIADD3 UR20, UR8, 0x6, URZ ;  /* 0x0000000608147890 */ /* 0x000fe2000fffe03f */
[----:B------:R-:W-:Y:S01]  /*18d0*/  LOP3.LUT R16, R12, 0x3fffffe, RZ, 0xc0, !PT ;  /* 0x03fffffe0c107812 */ /* 0x000fe200078ec0ff */
[----:B------:R-:W-:Y:S01]  /*18e0*/  UIADD3 UR22, UR6, 0x6, URZ ;  /* 0x0000000606167890 */ /* 0x000fe2000fffe03f */
[----:B------:R-:W-:Y:S01]  /*18f0*/  LEA.HI R12, R5, R6, RZ, 0x5 ;  /* 0x00000006050c7211 */ /* 0x000fe200078f28ff */
[----:B------:R-:W-:Y:S01]  /*1900*/  UMOV UR21, 0x40000040 ;  /* 0x4000004000157882 */ /* 0x000fe20000000000 */
[----:B------:R-:W-:Y:S01]  /*1910*/  UMOV UR23, 0x40000040 ;  /* 0x4000004000177882 */ /* 0x000fe20000000000 */
[--C-:B------:R-:W-:Y:S01]  /*1920*/  SHF.R.S32.HI R5, RZ, 0x2, R8.reuse ;  /* 0x00000002ff057819 */ /* 0x100fe20000011408 */
[----:B------:R-:W-:Y:S01]  /*1930*/  ULDC UR4, c[0x0][0x448] ;  /* 0x0001120000047ab9 */ /* 0x000fe20000000800 */
[----:B------:R-:W-:Y:S01]  /*1940*/  SHF.R.S32.HI R14, RZ, 0x1f, R8 ;  /* 0x0000001fff0e7819 */ /* 0x000fe20000011408 */
[----:B------:R-:W-:Y:S01]  /*1950*/  UISETP.NE.AND UP0, UPT, UR4, 0x1, UPT ;  /* 0x000000010400788c */ /* 0x000fe2000bf05270 */
[----:B------:R-:W-:Y:S01]  /*1960*/  SHF.R.S32.HI R12, RZ, 0x5, R12 ;  /* 0x00000005ff0c7819 */ /* 0x000fe2000001140c */
[----:B------:R-:W-:Y:S01]  /*1970*/  ULDC UR5, c[0x0][0x9d8] ;  /* 0x0002760000057ab9 */ /* 0x000fe20000000800 */
[----:B------:R-:W-:Y:S01]  /*1980*/  LEA.HI R14, R14, R5, RZ, 0x3 ;  /* 0x000000050e0e7211 */ /* 0x000fe200078f18ff */
[----:B------:R-:W-:Y:S01]  /*1990*/  ULDC UR11, c[0x0][0x288] ;  /* 0x0000a200000b7ab9 */ /* 0x000fe20000000800 */
[----:B------:R-:W-:Y:S01]  /*19a0*/  LEA R12, R12, UR43, 0x4 ;  /* 0x0000002b0c0c7c11 */ /* 0x000fe2000f8e20ff */
[----:B------:R-:W-:Y:S01]  /*19b0*/  ULDC UR7, c[0x0][0x988] ;  /* 0x0002620000077ab9 */ /* 0x000fe20000000800 */
[----:B------:R-:W-:Y:S01]  /*19c0*/  LOP3.LUT R14, R14, 0xfffffff8, RZ, 0xc0, !PT ;  /* 0xfffffff80e0e7812 */ /* 0x000fe200078ec0ff */
[----:B------:R-:W2:Y:S01]  /*19d0*/  S2R R75, SR_TID.X ;  /* 0x00000000004b7919 */ /* 0x000ea20000002100 */
[----:B------:R-:W-:-:S02]  /*19e0*/  LEA.HI R13, R17, R17, RZ, 0x1 ;  /* 0x00000011110d7211 */ /* 0x000fc400078f08ff */
[----:B------:R-:W-:Y:S01]  /*19f0*/  IADD3 R15, R12, R5, -R14 ;  /* 0x000000050c0f7210 */ /* 0x000fe20007ffe80e */
[----:B------:R-:W-:Y:S01]  /*1a00*/  @UP0 ULDC UR4, c[0x0][0x44c] ;  /* 0x0001130000040ab9 */ /* 0x000fe20000000800 */
[----:B------:R-:W-:Y:S02]  /*1a10*/  IADD3 R16, R19, -R16, RZ ;  /* 0x8000001013107210 */ /* 0x000fe40007ffe0ff */
[----:B------:R-:W-:Y:S02]  /*1a20*/  LOP3.LUT R12, R13, 0x1ffffffe, RZ, 0xc0, !PT ;  /* 0x1ffffffe0d0c7812 */ /* 0x000fe400078ec0ff */
[----:B------:R-:W-:Y:S01]  /*1a30*/  PLOP3.LUT P1, PT, PT, PT, UP0, 0x80, 0x0 ;  /* 0x000000000000781c */ /* 0x000fe20003f2f008 */
[----:B------:R-:W-:Y:S02]  /*1a40*/  IMAD R16, R16, 0x40, R15 ;  /* 0x0000004010107824 */ /* 0x000fe400078e020f */
[----:B------:R-:W-:-:S04]  /*1a50*/  IMAD.IADD R5, R17, 0x1, -R12 ;  /* 0x0000000111057824 */ /* 0x000fc800078e0a0c */
[----:B------:R-:W-:-:S05]  /*1a60*/  IMAD R5, R5, 0x8, R16 ;  /* 0x0000000805057824 */ /* 0x000fca00078e0210 */
[----:B------:R-:W-:Y:S01]  /*1a70*/  MOV R12, R5 ;  /* 0x00000005000c7202 */ /* 0x000fe20000000f00 */
[----:B------:R-:W-:Y:S01]  /*1a80*/  @P1 IMAD.HI.U32 R13, R5, UR4, RZ ;  /* 0x00000004050d1c27 */ /* 0x000fe2000f8e00ff */
[----:B------:R-:W-:-:S04]  /*1a90*/  @UP0 ULDC UR4, c[0x0][0x450] ;  /* 0x0001140000040ab9 */ /* 0x000fc80000000800 */
[----:B------:R-:W-:Y:S01]  /*1aa0*/  @P1 SHF.R.U32.HI R12, RZ, UR4, R13 ;  /* 0x00000004ff0c1c19 */ /* 0x000fe2000801160d */
[----:B------:R-:W-:Y:S01]  /*1ab0*/  UIMAD UR4, UR41, -0x60, UR40 ;  /* 0xffffffa0290478a4 */ /* 0x000fe2000f8e0228 */
[----:B------:R-:W-:-:S03]  /*1ac0*/  LOP3.LUT R13, R8, 0x7ffffffc, RZ, 0xc0, !PT ;  /* 0x7ffffffc080d7812 */ /* 0x000fc600078ec0ff */
[----:B------:R-:W3:Y:S01]  /*1ad0*/  SHFL.IDX PT, R14, R12, 0x1, 0x1c1f ;  /* 0x003c1f000c0e7f89 */ /* 0x000ee200000e0000 */
[----:B------:R-:W-:Y:S01]  /*1ae0*/  UIADD3 UR4, UR4, 0x60, URZ ;  /* 0x0000006004047890 */ /* 0x000fe2000fffe03f */
[----:B------:R-:W-:Y:S01]  /*1af0*/  IMAD.IADD R6, R6, 0x1, -R13 ;  /* 0x0000000106067824 */ /* 0x000fe200078e0a0d */
[----:B--2---:R-:W-:Y:S01]  /*1b00*/  LOP3.LUT R75, R75, 0x7f, RZ, 0xc0, !PT ;  /* 0x0000007f4b4b7812 */ /* 0x004fe200078ec0ff */
[----:B------:R-:W2:Y:S03]  /*1b10*/  SHFL.IDX PT, R12, R12, RZ, 0x1c1f ;  /* 0x001c1fff0c0c7589 */ /* 0x000ea600000e0000 */
[----:B------:R-:W-:-:S04]  /*1b20*/  IMAD.U32 R13, RZ, RZ, UR4 ;  /* 0x00000004ff0d7e24 */ /* 0x000fc8000f8e00ff */
[----:B------:R-:W-:Y:S02]  /*1b30*/  IMAD R8, R6, -0x2, R13 ;  /* 0xfffffffe06087824 */ /* 0x000fe400078e020d */
[----:B------:R-:W-:-:S05]  /*1b40*/  IMAD.U32 R13, RZ, RZ, UR11 ;  /* 0x0000000bff0d7e24 */ /* 0x000fca000f8e00ff */
[----:B------:R-:W-:-:S04]  /*1b50*/  IADD3 R13, R8, 0x1, -R13 ;  /* 0x00000001080d7810 */ /* 0x000fc80007ffe80d */
[----:B---3--:R-:W-:-:S04]  /*1b60*/  VIADDMNMX R14, R14, R13, R8, PT ;  /* 0x0000000d0e0e7246 */ /* 0x008fc80003800108 */
[C---:B------:R-:W-:Y:S02]  /*1b70*/  ISETP.GT.AND P2, PT, R14.reuse, RZ, PT ;  /* 0x000000ff0e00720c */ /* 0x040fe40003f44270 */
[C---:B------:R-:W-:Y:S02]  /*1b80*/  ISETP.GT.AND P3, PT, R14.reuse, 0x1, PT ;  /* 0x000000010e00780c */ /* 0x040fe40003f64270 */
[----:B------:R-:W-:Y:S02]  /*1b90*/  ISETP.GT.AND P4, PT, R14, 0x8, PT ;  /* 0x000000080e00780c */ /* 0x000fe40003f84270 */
[----:B--2---:R-:W-:-:S04]  /*1ba0*/  VIADDMNMX R12, R12, R13, R8, PT ;  /* 0x0000000d0c0c7246 */ /* 0x004fc80003800108 */
[----:B------:R-:W-:Y:S01]  /*1bb0*/  ISETP.GT.AND P5, PT, R12, 0x8, PT ;  /* 0x000000080c00780c */ /* 0x000fe20003fa4270 */
        /* <DEDUP_REMOVED lines=33> */
[----:B--2---:R-:W-:Y:S01]  /*1dd0*/  FSEL R18, R26, -INF , P2 ;  /* 0xff8000001a127808 */ /* 0x004fe20001000000 */
[----:B------:R-:W-:Y:S01]  /*1de0*/  FMUL.FTZ R55, R55, UR5 ;  /* 0x0000000537377c20 */ /* 0x000fe20008410000 */
[----:B------:R-:W-:Y:S01]  /*1df0*/  ISETP.GT.AND P2, PT, R14, 0x9, PT ;  /* 0x000000090e00780c */ /* 0x000fe20003f44270 */
[----:B------:R-:W-:Y:S01]  /*1e00*/  FMUL.FTZ R10, R37, UR5 ;  /* 0x00000005250a7c20 */ /* 0x000fe20008410000 */
[----:B------:R-:W-:Y:S01]  /*1e10*/  FMUL.FTZ R58, R58, UR5 ;  /* 0x000000053a3a7c20 */ /* 0x000fe20008410000 */
[----:B------:R-:W-:Y:S01]  /*1e20*/  FMUL.FTZ R59, R59, UR5 ;  /* 0x000000053b3b7c20 */ /* 0x000fe20008410000 */
[----:B------:R-:W-:Y:S01]  /*1e30*/  FMUL.FTZ R9, R40, UR5 ;  /* 0x0000000528097c20 */ /* 0x000fe20008410000 */
[----:B------:R-:W2:Y:S01]  /*1e40*/  MUFU.TANH R21, R31 ;  /* 0x0000001f00157308 */ /* 0x000ea20000002400 */
[----:B---3--:R-:W-:Y:S01]  /*1e50*/  FSEL R19, R27, -INF , P3 ;  /* 0xff8000001b137808 */ /* 0x008fe20001800000 */
[----:B------:R-:W-:Y:S01]  /*1e60*/  FMUL.FTZ R62, R62, UR5 ;  /* 0x000000053e3e7c20 */ /* 0x000fe20008410000 */
[----:B------:R-:W-:Y:S01]  /*1e70*/  ISETP.GT.AND P3, PT, R14, 0x10, PT ;  /* 0x000000100e00780c */ /* 0x000fe20003f64270 */
[----:B0-----:R-:W-:Y:S01]  /*1e80*/  FMUL.FTZ R4, R41, UR5 ;  /* 0x0000000529047c20 */ /* 0x001fe20008410000 */
[----:B------:R-:W-:Y:S01]  /*1e90*/  FMNMX.FTZ R15, R18, R19, !PT ;  /* 0x00000013120f7209 */ /* 0x000fe20007810000 */
[----:B------:R-:W-:Y:S01]  /*1ea0*/  FMUL.FTZ R63, R63, UR5 ;  /* 0x000000053f3f7c20 */ /* 0x000fe20008410000 */
[----:B------:R-:W-:Y:S01]  /*1eb0*/  FMUL.FTZ R66, R66, UR5 ;  /* 0x0000000542427c20 */ /* 0x000fe20008410000 */
[----:B------:R-:W0:Y:S01]  /*1ec0*/  MUFU.TANH R22, R34 ;  /* 0x0000002200167308 */ /* 0x000e220000002400 */
[----:B----4-:R-:W-:Y:S01]  /*1ed0*/  FSEL R20, R20, -INF , P4 ;  /* 0xff80000014147808 */ /* 0x010fe20002000000 */
[----:B------:R-:W-:Y:S01]  /*1ee0*/  FMUL.FTZ R67, R67, UR5 ;  /* 0x0000000543437c20 */ /* 0x000fe20008410000 */
[----:B------:R-:W-:Y:S01]  /*1ef0*/  FMUL.FTZ R3, R44, UR5 ;  /* 0x000000052c037c20 */ /* 0x000fe20008410000 */
[----:B------:R-:W-:Y:S01]  /*1f00*/  FMUL.FTZ R70, R70, UR5 ;  /* 0x0000000546467c20 */ /* 0x000fe20008410000 */
[----:B------:R-:W-:Y:S01]  /*1f10*/  FMNMX.FTZ R16, R20, R15, !PT ;  /* 0x0000000f14107209 */ /* 0x000fe20007810000 */
[----:B------:R-:W-:Y:S01]  /*1f20*/  FMUL.FTZ R71, R71, UR5 ;  /* 0x0000000547477c20 */ /* 0x000fe20008410000 */
[----:B------:R-:W-:Y:S01]  /*1f30*/  FMUL.FTZ R25, R25, UR5 ;  /* 0x0000000519197c20 */ /* 0x000fe20008410000 */
[----:B------:R-:W-:Y:S01]  /*1f40*/  MUFU.TANH R23, R24 ;  /* 0x0000001800177308 */ /* 0x000fe20000002400 */
[----:B--2---:R-:W-:Y:S01]  /*1f50*/  FSEL R21, R21, -INF , P2 ;  /* 0xff80000015157808 */ /* 0x004fe20001000000 */
[----:B------:R-:W-:Y:S01]  /*1f60*/  FMUL.FTZ R29, R29, UR5 ;  /* 0x000000051d1d7c20 */ /* 0x000fe20008410000 */
[----:B------:R-:W-:Y:S01]  /*1f70*/  ISETP.GT.AND P2, PT, R14, 0x11, PT ;  /* 0x000000110e00780c */ /* 0x000fe20003f44270 */
[----:B------:R-:W-:Y:S01]  /*1f80*/  FMUL.FTZ R48, R48, UR5 ;  /* 0x0000000530307c20 */ /* 0x000fe20008410000 */
[----:B------:R-:W-:Y:S01]  /*1f90*/  FMNMX.FTZ R15, R21, R16, !PT ;  /* 0x00000010150f7209 */ /* 0x000fe20007810000 */
[----:B------:R-:W-:Y:S01]  /*1fa0*/  FMUL.FTZ R49, R49, UR5 ;  /* 0x0000000531317c20 */ /* 0x000fe20008410000 */
[----:B------:R-:W-:Y:S01]  /*1fb0*/  ISETP.GT.AND P4, PT, R12, 0x1, PT ;  /* 0x000000010c00780c */ /* 0x000fe20003f84270 */
[----:B------:R-:W2:Y:S01]  /*1fc0*/  MUFU.TANH R24, R35 ;  /* 0x0000002300187308 */ /* 0x000ea20000002400 */
[----:B0-----:R-:W-:Y:S01]  /*1fd0*/  FSEL R22, R22, -INF , P3 ;  /* 0xff80000016167808 */ /* 0x001fe20001800000 */
[----:B------:R-:W-:Y:S01]  /*1fe0*/  FMUL.FTZ R45, R45, UR5 ;  /* 0x000000052d2d7c20 */ /* 0x000fe20008410000 */
[----:B------:R-:W-:Y:S01]  /*1ff0*/  ISETP.GT.AND P3, PT, R14, 0x18, PT ;  /* 0x000000180e00780c */ /* 0x000fe20003f64270 */
[----:B------:R-:W-:Y:S01]  /*2000*/  FMUL.FTZ R52, R52, UR5 ;  /* 0x0000000534347c20 */ /* 0x000fe20008410000 */
[----:B------:R-:W-:Y:S01]  /*2010*/  FMNMX.FTZ R15, R22, R15, !PT ;  /* 0x0000000f160f7209 */ /* 0x000fe20007810000 */
        /* <DEDUP_REMOVED lines=11> */
[----:B--2---:R-:W-:-:S02]  /*20d0*/  FSEL R24, R24, -INF , P2 ;  /* 0xff80000018187808 */ /* 0x004fc40001000000 */
[----:B------:R-:W-:Y:S02]  /*20e0*/  ISETP.GT.AND P2, PT, R14, 0x19, PT ;  /* 0x000000190e00780c */ /* 0x000fe40003f44270 */
[----:B------:R-:W-:-:S03]  /*20f0*/  FMNMX.FTZ R15, R24, R15, !PT ;  /* 0x0000000f180f7209 */ /* 0x000fc60007810000 */
[----:B------:R-:W2:Y:S01]  /*2100*/  MUFU.TANH R28, R39 ;  /* 0x00000027001c7308 */ /* 0x000ea20000002400 */
[----:B0-----:R-:W-:Y:S02]  /*2110*/  FSEL R26, R38, -INF , P3 ;  /* 0xff800000261a7808 */ /* 0x001fe40001800000 */
[----:B------:R-:W-:Y:S02]  /*2120*/  ISETP.GT.AND P3, PT, R14, 0x20, PT ;  /* 0x000000200e00780c */ /* 0x000fe40003f64270 */
[----:B------:R-:W-:-:S03]  /*2130*/  FMNMX.FTZ R15, R26, R15, !PT ;  /* 0x0000000f1a0f7209 */ /* 0x000fc60007810000 */
[----:B------:R-:W0:Y:S08]  /*2140*/  MUFU.TANH R30, R42 ;  /* 0x0000002a001e7308 */ /* 0x000e300000002400 */
[----:B------:R-:W-:Y:S01]  /*2150*/  MUFU.TANH R73, R32 ;  /* 0x0000002000497308 */ /* 0x000fe20000002400 */
[----:B--2---:R-:W-:Y:S02]  /*2160*/  FSEL R28, R28, -INF , P2 ;  /* 0xff8000001c1c7808 */ /* 0x004fe40001000000 */
[----:B------:R-:W-:-:S02]  /*2170*/  ISETP.GT.AND P2, PT, R14, 0x21, PT ;  /* 0x000000210e00780c */ /* 0x000fc40003f44270 */
[----:B------:R-:W-:-:S03]  /*2180*/  FMNMX.FTZ R15, R28, R15, !PT ;  /* 0x0000000f1c0f7209 */ /* 0x000fc60007810000 */
[----:B------:R-:W2:Y:S01]  /*2190*/  MUFU.TANH R32, R43 ;  /* 0x0000002b00207308 */ /* 0x000ea20000002400 */
[----:B0-----:R-:W-:Y:S02]  /*21a0*/  FSEL R30, R30, -INF , P3 ;  /* 0xff8000001e1e7808 */ /* 0x001fe40001800000 */
[----:B------:R-:W-:Y:S02]  /*21b0*/  ISETP.GT.AND P3, PT, R14, 0x28, PT ;  /* 0x000000280e00780c */ /* 0x000fe40003f64270 */
[----:B------:R-:W-:-:S03]  /*21c0*/  FMNMX.FTZ R15, R30, R15, !PT ;  /* 0x0000000f1e0f7209 */ /* 0x000fc60007810000 */
[----:B------:R-:W-:Y:S08]  /*21d0*/  MUFU.TANH R74, R33 ;  /* 0x00000021004a7308 */ /* 0x000ff00000002400 */
[----:B------:R-:W0:Y:S01]  /*21e0*/  MUFU.TANH R33, R46 ;  /* 0x0000002e00217308 */ /* 0x000e220000002400 */
[----:B--2---:R-:W-:Y:S02]  /*21f0*/  FSEL R32, R32, -INF , P2 ;  /* 0xff80000020207808 */ /* 0x004fe40001000000 */
[----:B------:R-:W-:-:S02]  /*2200*/  ISETP.GT.AND P2, PT, R14, 0x29, PT ;  /* 0x000000290e00780c */ /* 0x000fc40003f44270 */
[----:B------:R-:W-:-:S03]  /*2210*/  FMNMX.FTZ R16, R32, R15, !PT ;  /* 0x0000000f20107209 */ /* 0x000fc60007810000 */
[----:B------:R-:W2:Y:S08]  /*2220*/  MUFU.TANH R34, R47 ;  /* 0x0000002f00227308 */ /* 0x000eb00000002400 */
[----:B------:R-:W3:Y:S01]  /*2230*/  MUFU.TANH R35, R50 ;  /* 0x0000003200237308 */ /* 0x000ee20000002400 */
[----:B0-----:R-:W-:Y:S02]  /*2240*/  FSEL R33, R33, -INF , P3 ;  /* 0xff80000021217808 */ /* 0x001fe40001800000 */
[----:B------:R-:W-:-:S02]  /*2250*/  ISETP.GT.AND P3, PT, R14, 0x30, PT ;  /* 0x000000300e00780c */ /* 0x000fc40003f64270 */
[----:B------:R-:W-:-:S03]  /*2260*/  FMNMX.FTZ R15, R33, R16, !PT ;  /* 0x00000010210f7209 */ /* 0x000fc60007810000 */
[----:B------:R-:W0:Y:S01]  /*2270*/  MUFU.TANH R36, R51 ;  /* 0x0000003300247308 */ /* 0x000e220000002400 */
[----:B--2---:R-:W-:Y:S02]  /*2280*/  FSEL R34, R34, -INF , P2 ;  /* 0xff80000022227808 */ /* 0x004fe40001000000 */
[----:B------:R-:W-:Y:S02]  /*2290*/  ISETP.GT.AND P2, PT, R14, 0x31, PT ;  /* 0x000000310e00780c */ /* 0x000fe40003f44270 */
[----:B------:R-:W-:-:S03]  /*22a0*/  FMNMX.FTZ R16, R34, R15, !PT ;  /* 0x0000000f22107209 */ /* 0x000fc60007810000 */
[----:B------:R-:W2:Y:S01]  /*22b0*/  MUFU.TANH R37, R54 ;  /* 0x0000003600257308 */ /* 0x000ea20000002400 */
[----:B---3--:R-:W-:Y:S02]  /*22c0*/  FSEL R35, R35, -INF , P3 ;  /* 0xff80000023237808 */ /* 0x008fe40001800000 */
[----:B------:R-:W-:Y:S02]  /*22d0*/  ISETP.GT.AND P3, PT, R14, 0x38, PT ;  /* 0x000000380e00780c */ /* 0x000fe40003f64270 */
[----:B------:R-:W-:-:S03]  /*22e0*/  FMNMX.FTZ R15, R35, R16, !PT ;  /* 0x00000010230f7209 */ /* 0x000fc60007810000 */
[----:B------:R-:W3:Y:S01]  /*22f0*/  MUFU.TANH R55, R55 ;  /* 0x0000003700377308 */ /* 0x000ee20000002400 */
[----:B0-----:R-:W-:Y:S02]  /*2300*/  FSEL R36, R36, -INF , P2 ;  /* 0xff80000024247808 */ /* 0x001fe40001000000 */
[----:B------:R-:W-:Y:S02]  /*2310*/  ISETP.GT.AND P2, PT, R14, 0x39, PT ;  /* 0x000000390e00780c */ /* 0x000fe40003f44270 */
        /* <DEDUP_REMOVED lines=33> */
[----:B------:R-:W-:Y:S01]  /*2530*/  MUFU.TANH R25, R25 ;  /* 0x0000001900197308 */ /* 0x000fe20000002400 */
[----:B0-----:R-:W-:Y:S02]  /*2540*/  FSEL R46, R46, -INF , P3 ;  /* 0xff8000002e2e7808 */ /* 0x001fe40001800000 */
[----:B------:R-:W-:Y:S02]  /*2550*/  ISETP.GT.AND P3, PT, R12, RZ, PT ;  /* 0x000000ff0c00720c */ /* 0x000fe40003f64270 */
[----:B------:R-:W-:Y:S02]  /*2560*/  FMNMX.FTZ R14, R46, R15, !PT ;  /* 0x0000000f2e0e7209 */ /* 0x000fe40007810000 */
[----:B------:R-:W-:Y:S01]  /*2570*/  FSEL R13, R23, -INF , P3 ;  /* 0xff800000170d7808 */ /* 0x000fe20001800000 */
[----:B------:R-:W-:Y:S01]  /*2580*/  MUFU.TANH R29, R29 ;  /* 0x0000001d001d7308 */ /* 0x000fe20000002400 */
[----:B--2---:R-:W-:Y:S02]  /*2590*/  FSEL R47, R47, -INF , P2 ;  /* 0xff8000002f2f7808 */ /* 0x004fe40001000000 */
[----:B------:R-:W-:-:S02]  /*25a0*/  ISETP.GT.AND P2, PT, R12, 0x9, PT ;  /* 0x000000090c00780c */ /* 0x000fc40003f44270 */
[----:B------:R-:W-:Y:S02]  /*25b0*/  FMNMX.FTZ R14, R47, R14, !PT ;  /* 0x0000000e2f0e7209 */ /* 0x000fe40007810000 */
[C---:B------:R-:W-:Y:S01]  /*25c0*/  ISETP.GT.AND P3, PT, R12.reuse, 0x10, PT ;  /* 0x000000100c00780c */ /* 0x040fe20003f64270 */
[----:B------:R-:W0:Y:S02]  /*25d0*/  MUFU.TANH R11, R11 ;  /* 0x0000000b000b7308 */ /* 0x000e240000002400 */
[----:B------:R-:W2:Y:S01]  /*25e0*/  SHFL.BFLY PT, R15, R14, 0x2, 0x1f ;  /* 0x0c401f000e0f7f89 */ /* 0x000ea200000e0000 */
[----:B------:R-:W-:Y:S02]  /*25f0*/  FSEL R17, R73, -INF , P3 ;  /* 0xff80000049117808 */ /* 0x000fe40001800000 */
[----:B------:R-:W-:-:S03]  /*2600*/  ISETP.GT.AND P3, PT, R12, 0x18, PT ;  /* 0x000000180c00780c */ /* 0x000fc60003f64270 */
[----:B------:R-:W-:Y:S08]  /*2610*/  MUFU.TANH R31, R48 ;  /* 0x00000030001f7308 */ /* 0x000ff00000002400 */
[----:B------:R-:W-:Y:S01]  /*2620*/  MUFU.TANH R51, R49 ;  /* 0x0000003100337308 */ /* 0x000fe20000002400 */
[----:B0-----:R-:W-:Y:S02]  /*2630*/  FSEL R11, R11, -INF , P3 ;  /* 0xff8000000b0b7808 */ /* 0x001fe40001800000 */
[----:B------:R-:W-:-:S05]  /*2640*/  ISETP.GT.AND P3, PT, R12, 0x20, PT ;  /* 0x000000200c00780c */ /* 0x000fca0003f64270 */
[----:B------:R-:W-:Y:S01]  /*2650*/  MUFU.TANH R10, R10 ;  /* 0x0000000a000a7308 */ /* 0x000fe20000002400 */
[----:B--2---:R-:W-:-:S05]  /*2660*/  FMNMX.FTZ R15, R14, R15, !PT ;  /* 0x0000000f0e0f7209 */ /* 0x004fca0007810000 */
[----:B------:R-:W0:Y:S02]  /*2670*/  SHFL.BFLY PT, R14, R15, 0x1, 0x1f ;  /* 0x0c201f000f0e7f89 */ /* 0x000e2400000e0000 */
[----:B------:R-:W2:Y:S08]  /*2680*/  MUFU.TANH R9, R9 ;  /* 0x0000000900097308 */ /* 0x000eb00000002400 */
[----:B------:R-:W3:Y:S08]  /*2690*/  MUFU.TANH R4, R4 ;  /* 0x0000000400047308 */ /* 0x000ef00000002400 */
[----:B------:R-:W4:Y:S01]  /*26a0*/  MUFU.TANH R3, R3 ;  /* 0x0000000300037308 */ /* 0x000f220000002400 */
[----:B--2---:R-:W-:-:S02]  /*26b0*/  FSEL R9, R9, -INF , P3 ;  /* 0xff80000009097808 */ /* 0x004fc40001800000 */
[----:B------:R-:W-:Y:S02]  /*26c0*/  ISETP.GT.AND P3, PT, R12, 0x28, PT ;  /* 0x000000280c00780c */ /* 0x000fe40003f64270 */
[----:B0-----:R-:W-:-:S03]  /*26d0*/  FMNMX.FTZ R8, R15, R14, !PT ;  /* 0x0000000e0f087209 */ /* 0x001fc60007810000 */
[----:B------:R-:W0:Y:S01]  /*26e0*/  MUFU.TANH R45, R45 ;  /* 0x0000002d002d7308 */ /* 0x000e220000002400 */
[----:B------:R-:W-:Y:S02]  /*26f0*/  FSEL R14, R25, -INF , P4 ;  /* 0xff800000190e7808 */ /* 0x000fe40002000000 */
[C---:B------:R-:W-:Y:S01]  /*2700*/  FSETP.NEU.FTZ.AND P4, PT, R8.reuse, -INF , PT ;  /* 0xff8000000800780b */ /* 0x040fe20003f9d000 */
[----:B------:R-:W-:Y:S01]  /*2710*/  FMUL.FTZ R16, R8, UR7 ;  /* 0x0000000708107c20 */ /* 0x000fe20008410000 */
[----:B------:R-:W-:Y:S02]  /*2720*/  FSEL R15, R72, -INF , P5 ;  /* 0xff800000480f7808 */ /* 0x000fe40002800000 */
[----:B------:R-:W-:Y:S01]  /*2730*/  FMNMX.FTZ R48, R13, R14, !PT ;  /* 0x0000000e0d307209 */ /* 0x000fe20007810000 */
[----:B------:R-:W2:Y:S01]  /*2740*/  MUFU.TANH R52, R52 ;  /* 0x0000003400347308 */ /* 0x000ea20000002400 */
[----:B------:R-:W-:Y:S02]  /*2750*/  FSEL R49, R16, RZ, P4 ;  /* 0x000000ff10317208 */ /* 0x000fe40002000000 */
[----:B------:R-:W-:-:S02]  /*2760*/  FSEL R16, R29, -INF , P2 ;  /* 0xff8000001d107808 */ /* 0x000fc40001000000 */
[----:B------:R-:W-:Y:S01]  /*2770*/  FMNMX.FTZ R23, R15, R48, !PT ;  /* 0x000000300f177209 */ /* 0x000fe20007810000 */
[--C-:B------:R-:W-:Y:S01]  /*2780*/  FFMA.FTZ R25, R18, UR7, -R49.reuse ;  /* 0x0000000712197c23 */ /* 0x100fe20008010831 */
[----:B------:R-:W-:Y:S01]  /*2790*/  ISETP.GT.AND P2, PT, R12, 0x11, PT ;  /* 0x000000110c00780c */ /* 0x000fe20003f44270 */
[--C-:B------:R-:W-:Y:S01]  /*27a0*/  FFMA.FTZ R27, R19, UR7, -R49.reuse ;  /* 0x00000007131b7c23 */ /* 0x100fe20008010831 */
[----:B------:R-:W-:Y:S01]  /*27b0*/  FMNMX.FTZ R48, R16, R23, !PT ;  /* 0x0000001710307209 */ /* 0x000fe20007810000 */
[----:B------:R5:W-:Y:S01]  /*27c0*/  MUFU.EX2 R153, R25 ;  /* 0x0000001900997308 */ /* 0x000be20000000800 */
[----:B------:R-:W-:Y:S01]  /*27d0*/  FSEL R18, R74, -INF , P2 ;  /* 0xff8000004a127808 */ /* 0x000fe20001000000 */
[--C-:B------:R-:W-:Y:S01]  /*27e0*/  FFMA.FTZ R29, R22, UR7, -R49.reuse ;  /* 0x00000007161d7c23 */ /* 0x100fe20008010831 */
[----:B------:R-:W-:Y:S01]  /*27f0*/  FMNMX.FTZ R23, R17, R48, !PT ;  /* 0x0000003011177209 */ /* 0x000fe20007810000 */
[--C-:B------:R-:W-:Y:S01]  /*2800*/  FFMA.FTZ R33, R33, UR7, -R49.reuse ;  /* 0x0000000721217c23 */ /* 0x100fe20008010831 */
[----:B------:R-:W-:Y:S01]  /*2810*/  ISETP.GT.AND P2, PT, R12, 0x19, PT ;  /* 0x000000190c00780c */ /* 0x000fe20003f44270 */
[--C-:B------:R-:W-:Y:S01]  /*2820*/  FFMA.FTZ R34, R34, UR7, -R49.reuse ;  /* 0x0000000722227c23 */ /* 0x100fe20008010831 */
[----:B------:R-:W-:Y:S01]  /*2830*/  FMNMX.FTZ R48, R18, R23, !PT ;  /* 0x0000001712307209 */ /* 0x000fe20007810000 */
[----:B------:R-:W1:Y:S01]  /*2840*/  MUFU.TANH R53, R53 ;  /* 0x0000003500357308 */ /* 0x000e620000002400 */
[----:B------:R-:W-:Y:S01]  /*2850*/  FSEL R19, R10, -INF , P2 ;  /* 0xff8000000a137808 */ /* 0x000fe20001000000 */
[--C-:B-----5:R-:W-:Y:S01]  /*2860*/  FFMA.FTZ R25, R20, UR7, -R49.reuse ;  /* 0x0000000714197c23 */ /* 0x120fe20008010831 */
[----:B------:R-:W-:Y:S01]  /*2870*/  FMNMX.FTZ R48, R11, R48, !PT ;  /* 0x000000300b307209 */ /* 0x000fe20007810000 */
[--C-:B------:R-:W-:Y:S01]  /*2880*/  FFMA.FTZ R35, R35, UR7, -R49.reuse ;  /* 0x0000000723237c23 */ /* 0x100fe20008010831 */
[----:B------:R-:W-:Y:S01]  /*2890*/  ISETP.GT.AND P2, PT, R12, 0x21, PT ;  /* 0x000000210c00780c */ /* 0x000fe20003f44270 */
[--C-:B------:R-:W-:Y:S01]  /*28a0*/  FFMA.FTZ R36, R36, UR7, -R49.reuse ;  /* 0x0000000724247c23 */ /* 0x100fe20008010831 */
[----:B------:R-:W-:Y:S01]  /*28b0*/  FMNMX.FTZ R48, R19, R48, !PT ;  /* 0x0000003013307209 */ /* 0x000fe20007810000 */
[----:B------:R5:W-:Y:S01]  /*28c0*/  MUFU.EX2 R50, R27 ;  /* 0x0000001b00327308 */ /* 0x000be20000000800 */
[----:B---3--:R-:W-:Y:S01]  /*28d0*/  FSEL R4, R4, -INF , P2 ;  /* 0xff80000004047808 */ /* 0x008fe20001000000 */
[--C-:B------:R-:W-:Y:S01]  /*28e0*/  FFMA.FTZ R37, R37, UR7, -R49.reuse ;  /* 0x0000000725257c23 */ /* 0x100fe20008010831 */
[----:B------:R-:W-:Y:S01]  /*28f0*/  FMNMX.FTZ R23, R9, R48, !PT ;  /* 0x0000003009177209 */ /* 0x000fe20007810000 */
[--C-:B------:R-:W-:Y:S01]  /*2900*/  FFMA.FTZ R38, R38, UR7, -R49.reuse ;  /* 0x0000000726267c23 */ /* 0x100fe20008010831 */
[----:B------:R-:W-:Y:S01]  /*2910*/  ISETP.GT.AND P2, PT, R12, 0x29, PT ;  /* 0x000000290c00780c */ /* 0x000fe20003f44270 */
[--C-:B------:R-:W-:Y:S01]  /*2920*/  FFMA.FTZ R39, R39, UR7, -R49.reuse ;  /* 0x0000000727277c23 */ /* 0x100fe20008010831 */
[----:B----4-:R-:W-:Y:S01]  /*2930*/  FSEL R3, R3, -INF , P3 ;  /* 0xff80000003037808 */ /* 0x010fe20001800000 */
[----:B------:R-:W3:Y:S01]  /*2940*/  MUFU.TANH R56, R56 ;  /* 0x0000003800387308 */ /* 0x000ee20000002400 */
[----:B------:R-:W-:Y:S01]  /*2950*/  FMNMX.FTZ R10, R4, R23, !PT ;  /* 0x00000017040a7209 */ /* 0x000fe20007810000 */
[--C-:B-----5:R-:W-:Y:S01]  /*2960*/  FFMA.FTZ R27, R21, UR7, -R49.reuse ;  /* 0x00000007151b7c23 */ /* 0x120fe20008010831 */
[----:B------:R-:W-:Y:S01]  /*2970*/  ISETP.GT.AND P3, PT, R12, 0x30, PT ;  /* 0x000000300c00780c */ /* 0x000fe20003f64270 */
[--C-:B------:R-:W-:Y:S01]  /*2980*/  FFMA.FTZ R40, R40, UR7, -R49.reuse ;  /* 0x0000000728287c23 */ /* 0x100fe20008010831 */
[----:B0-----:R-:W-:Y:S01]  /*2990*/  FSEL R20, R45, -INF , P2 ;  /* 0xff8000002d147808 */ /* 0x001fe20001000000 */
[--C-:B------:R-:W-:Y:S01]  /*29a0*/  FFMA.FTZ R45, R26, UR7, -R49.reuse ;  /* 0x000000071a2d7c23 */ /* 0x100fe20008010831 */
[----:B------:R-:W-:Y:S01]  /*29b0*/  FMNMX.FTZ R23, R3, R10, !PT ;  /* 0x0000000a03177209 */ /* 0x000fe20007810000 */
[----:B------:R-:W0:Y:S01]  /*29c0*/  MUFU.TANH R57, R57 ;  /* 0x0000003900397308 */ /* 0x000e220000002400 */
[----:B------:R-:W-:Y:S01]  /*29d0*/  ISETP.GT.AND P2, PT, R12, 0x31, PT ;  /* 0x000000310c00780c */ /* 0x000fe20003f44270 */
[--C-:B------:R-:W-:Y:S01]  /*29e0*/  FFMA.FTZ R41, R41, UR7, -R49.reuse ;  /* 0x0000000729297c23 */ /* 0x100fe20008010831 */
[----:B------:R-:W-:Y:S01]  /*29f0*/  FSEL R21, R31, -INF , P3 ;  /* 0xff8000001f157808 */ /* 0x000fe20001800000 */
[--C-:B------:R-:W-:Y:S01]  /*2a00*/  FFMA.FTZ R31, R24, UR7, -R49.reuse ;  /* 0x00000007181f7c23 */ /* 0x100fe20008010831 */
[----:B------:R-:W-:Y:S01]  /*2a10*/  FMNMX.FTZ R10, R20, R23, !PT ;  /* 0x00000017140a7209 */ /* 0x000fe20007810000 */
[--C-:B------:R-:W-:Y:S01]  /*2a20*/  FFMA.FTZ R42, R42, UR7, -R49.reuse ;  /* 0x000000072a2a7c23 */ /* 0x100fe20008010831 */
[----:B------:R-:W-:Y:S01]  /*2a30*/  ISETP.GT.AND P3, PT, R12, 0x38, PT ;  /* 0x000000380c00780c */ /* 0x000fe20003f64270 */
[----:B------:R4:W-:Y:S01]  /*2a40*/  MUFU.EX2 R155, R25 ;  /* 0x00000019009b7308 */ /* 0x0009e20000000800 */
[----:B------:R-:W-:Y:S01]  /*2a50*/  FSEL R22, R51, -INF , P2 ;  /* 0xff80000033167808 */ /* 0x000fe20001000000 */
[--C-:B------:R-:W-:Y:S01]  /*2a60*/  FFMA.FTZ R51, R28, UR7, -R49.reuse ;  /* 0x000000071c337c23 */ /* 0x100fe20008010831 */
[----:B------:R-:W-:Y:S01]  /*2a70*/  ISETP.GT.AND P2, PT, R12, 0x39, PT ;  /* 0x000000390c00780c */ /* 0x000fe20003f44270 */
[--C-:B------:R-:W-:Y:S01]  /*2a80*/  FFMA.FTZ R43, R43, UR7, -R49.reuse ;  /* 0x000000072b2b7c23 */ /* 0x100fe20008010831 */
[----:B--2---:R-:W-:Y:S01]  /*2a90*/  FSEL R23, R52, -INF , P3 ;  /* 0xff80000034177808 */ /* 0x004fe20001800000 */
[--C-:B------:R-:W-:Y:S01]  /*2aa0*/  FFMA.FTZ R44, R44, UR7, -R49.reuse ;  /* 0x000000072c2c7c23 */ /* 0x100fe20008010831 */
[----:B------:R-:W-:Y:S01]  /*2ab0*/  ISETP.GT.AND P3, PT, R12, 0x40, PT ;  /* 0x000000400c00780c */ /* 0x000fe20003f64270 */
[----:B------:R-:W-:Y:S01]  /*2ac0*/  MUFU.TANH R60, R60 ;  /* 0x0000003c003c7308 */ /* 0x000fe20000002400 */
[----:B----4-:R-:W-:Y:S01]  /*2ad0*/  FMNMX.FTZ R25, R21, R10, !PT ;  /* 0x0000000a15197209 */ /* 0x010fe20007810000 */
[--C-:B------:R-:W-:Y:S01]  /*2ae0*/  FFMA.FTZ R46, R46, UR7, -R49.reuse ;  /* 0x000000072e2e7c23 */ /* 0x100fe20008010831 */
[----:B-1----:R-:W-:Y:S01]  /*2af0*/  FSEL R24, R53, -INF , P2 ;  /* 0xff80000035187808 */ /* 0x002fe20001000000 */
[--C-:B------:R-:W-:Y:S01]  /*2b00*/  FFMA.FTZ R53, R30, UR7, -R49.reuse ;  /* 0x000000071e357c23 */ /* 0x100fe20008010831 */
[----:B------:R-:W-:Y:S01]  /*2b10*/  FMNMX.FTZ R10, R22, R25, !PT ;  /* 0x00000019160a7209 */ /* 0x000fe20007810000 */
[----:B------:R-:W-:Y:S01]  /*2b20*/  FFMA.FTZ R47, R47, UR7, -R49 ;  /* 0x000000072f2f7c23 */ /* 0x000fe20008010831 */
[----:B------:R-:W-:Y:S01]  /*2b30*/  ISETP.GT.AND P2, PT, R12, 0x41, PT ;  /* 0x000000410c00780c */ /* 0x000fe20003f44270 */
[----:B------:R-:W1:Y:S01]  /*2b40*/  MUFU.TANH R61, R61 ;  /* 0x0000003d003d7308 */ /* 0x000e620000002400 */
[----:B---3--:R-:W-:-:S02]  /*2b50*/  FSEL R25, R56, -INF , P3 ;  /* 0xff80000038197808 */ /* 0x008fc40001800000 */
[C---:B------:R-:W-:Y:S02]  /*2b60*/  ISETP.GT.AND P3, PT, R12.reuse, 0x48, PT ;  /* 0x000000480c00780c */ /* 0x040fe40003f64270 */
[----:B0-----:R-:W-:Y:S02]  /*2b70*/  FSEL R26, R57, -INF , P2 ;  /* 0xff800000391a7808 */ /* 0x001fe40001000000 */
[----:B------:R-:W-:Y:S01]  /*2b80*/  ISETP.GT.AND P2, PT, R12, 0x49, PT ;  /* 0x000000490c00780c */ /* 0x000fe20003f44270 */
[----:B------:R0:W-:Y:S08]  /*2b90*/  MUFU.EX2 R48, R27 ;  /* 0x0000001b00307308 */ /* 0x0001f00000000800 */
[----:B------:R-:W-:Y:S01]  /*2ba0*/  MUFU.TANH R64, R64 ;  /* 0x0000004000407308 */ /* 0x000fe20000002400 */
[----:B0-----:R-:W-:-:S02]  /*2bb0*/  FMNMX.FTZ R27, R23, R10, !PT ;  /* 0x0000000a171b7209 */ /* 0x001fc40007810000 */
[----:B-1----:R-:W-:Y:S02]  /*2bc0*/  FSEL R28, R61, -INF , P2 ;  /* 0xff8000003d1c7808 */ /* 0x002fe40001000000 */
[----:B------:R-:W-:Y:S02]  /*2bd0*/  FMNMX.FTZ R10, R24, R27, !PT ;  /* 0x0000001b180a7209 */ /* 0x000fe40007810000 */
[----:B------:R-:W-:Y:S01]  /*2be0*/  FSEL R27, R60, -INF , P3 ;  /* 0xff8000003c1b7808 */ /* 0x000fe20001800000 */
[----:B------:R-:W0:Y:S01]  /*2bf0*/  MUFU.TANH R65, R65 ;  /* 0x0000004100417308 */ /* 0x000e220000002400 */
[C---:B------:R-:W-:Y:S02]  /*2c00*/  ISETP.GT.AND P3, PT, R12.reuse, 0x50, PT ;  /* 0x000000500c00780c */ /* 0x040fe40003f64270 */
[----:B------:R-:W-:-:S05]  /*2c10*/  ISETP.GT.AND P2, PT, R12, 0x51, PT ;  /* 0x000000510c00780c */ /* 0x000fca0003f44270 */
[----:B------:R1:W-:Y:S08]  /*2c20*/  MUFU.EX2 R157, R29 ;  /* 0x0000001d009d7308 */ /* 0x0003f00000000800 */
[----:B------:R-:W-:Y:S01]  /*2c30*/  MUFU.TANH R68, R68 ;  /* 0x0000004400447308 */ /* 0x000fe20000002400 */
[----:B-1----:R-:W-:Y:S02]  /*2c40*/  FMNMX.FTZ R29, R25, R10, !PT ;  /* 0x0000000a191d7209 */ /* 0x002fe40007810000 */
[----:B0-----:R-:W-:-:S02]  /*2c50*/  FSEL R30, R65, -INF , P2 ;  /* 0xff800000411e7808 */ /* 0x001fc40001000000 */
[----:B------:R-:W-:Y:S02]  /*2c60*/  FMNMX.FTZ R10, R26, R29, !PT ;  /* 0x0000001d1a0a7209 */ /* 0x000fe40007810000 */
[----:B------:R-:W-:Y:S01]  /*2c70*/  FSEL R29, R64, -INF , P3 ;  /* 0xff800000401d7808 */ /* 0x000fe20001800000 */
[----:B------:R-:W0:Y:S01]  /*2c80*/  MUFU.TANH R69, R69 ;  /* 0x0000004500457308 */ /* 0x000e220000002400 */
[C---:B------:R-:W-:Y:S02]  /*2c90*/  ISETP.GT.AND P3, PT, R12.reuse, 0x58, PT ;  /* 0x000000580c00780c */ /* 0x040fe40003f64270 */
[----:B------:R-:W-:Y:S01]  /*2ca0*/  ISETP.GT.AND P2, PT, R12, 0x59, PT ;  /* 0x000000590c00780c */ /* 0x000fe20003f44270 */
[----:B------:R-:W-:-:S04]  /*2cb0*/  FFMA.FTZ R12, R32, UR7, -R49 ;  /* 0x00000007200c7c23 */ /* 0x000fc80008010831 */
[----:B------:R1:W-:Y:S08]  /*2cc0*/  MUFU.EX2 R52, R31 ;  /* 0x0000001f00347308 */ /* 0x0003f00000000800 */
[----:B------:R2:W-:Y:S01]  /*2cd0*/  MUFU.EX2 R159, R45 ;  /* 0x0000002d009f7308 */ /* 0x0005e20000000800 */
[----:B-1----:R-:W-:Y:S02]  /*2ce0*/  FMNMX.FTZ R31, R27, R10, !PT ;  /* 0x0000000a1b1f7209 */ /* 0x002fe40007810000 */
[----:B0-----:R-:W-:-:S02]  /*2cf0*/  FSEL R32, R69, -INF , P2 ;  /* 0xff80000045207808 */ /* 0x001fc40001000000 */
[----:B------:R-:W-:Y:S02]  /*2d00*/  FMNMX.FTZ R10, R28, R31, !PT ;  /* 0x0000001f1c0a7209 */ /* 0x000fe40007810000 */
[----:B------:R-:W-:Y:S01]  /*2d10*/  FSEL R31, R68, -INF , P3 ;  /* 0xff800000441f7808 */ /* 0x000fe20001800000 */
[----:B------:R0:W-:Y:S01]  /*2d20*/  MUFU.EX2 R56, R12 ;  /* 0x0000000c00387308 */ /* 0x0001e20000000800 */
[----:B--2---:R-:W-:-:S04]  /*2d30*/  FMNMX.FTZ R45, R29, R10, !PT ;  /* 0x0000000a1d2d7209 */ /* 0x004fc80007810000 */
[----:B------:R-:W-:-:S03]  /*2d40*/  FMNMX.FTZ R10, R30, R45, !PT ;  /* 0x0000002d1e0a7209 */ /* 0x000fc60007810000 */
[----:B------:R1:W-:Y:S01]  /*2d50*/  MUFU.EX2 R163, R33 ;  /* 0x0000002100a37308 */ /* 0x0003e20000000800 */
[----:B------:R-:W-:-:S04]  /*2d60*/  FMNMX.FTZ R45, R31, R10, !PT ;  /* 0x0000000a1f2d7209 */ /* 0x000fc80007810000 */
[----:B------:R-:W-:-:S03]  /*2d70*/  FMNMX.FTZ R45, R32, R45, !PT ;  /* 0x0000002d202d7209 */ /* 0x000fc60007810000 */
[----:B------:R-:W-:Y:S02]  /*2d80*/  MUFU.EX2 R58, R34 ;  /* 0x00000022003a7308 */ /* 0x000fe40000000800 */
[----:B------:R-:W0:Y:S06]  /*2d90*/  SHFL.BFLY PT, R10, R45, 0x2, 0x1f ;  /* 0x0c401f002d0a7f89 */ /* 0x000e2c00000e0000 */
[----:B------:R-:W-:Y:S08]  /*2da0*/  MUFU.EX2 R54, R51 ;  /* 0x0000003300367308 */ /* 0x000ff00000000800 */
[----:B------:R-:W2:Y:S08]  /*2db0*/  MUFU.EX2 R53, R53 ;  /* 0x0000003500357308 */ /* 0x000eb00000000800 */
[----:B------:R-:W-:Y:S01]  /*2dc0*/  MUFU.EX2 R165, R35 ;  /* 0x0000002300a57308 */ /* 0x000fe20000000800 */
[----:B0-----:R-:W-:-:S05]  /*2dd0*/  FMNMX.FTZ R12, R45, R10, !PT ;  /* 0x0000000a2d0c7209 */ /* 0x001fca0007810000 */
[----:B-1----:R-:W0:Y:S02]  /*2de0*/  SHFL.BFLY PT, R33, R12, 0x1, 0x1f ;  /* 0x0c201f000c217f89 */ /* 0x002e2400000e0000 */
[----:B------:R-:W-:Y:S01]  /*2df0*/  MUFU.EX2 R36, R36 ;  /* 0x0000002400247308 */ /* 0x000fe20000000800 */
[----:B--2---:R-:W-:-:S07]  /*2e00*/  F2FP.BF16.F32.PACK_AB R161, R56, R53 ;  /* 0x0000003538a1723e */ /* 0x004fce00000010ff */
[----:B------:R-:W-:Y:S08]  /*2e10*/  MUFU.EX2 R37, R37 ;  /* 0x0000002500257308 */ /* 0x000ff00000000800 */
[----:B------:R-:W1:Y:S01]  /*2e20*/  MUFU.EX2 R38, R38 ;  /* 0x0000002600267308 */ /* 0x000e620000000800 */
[----:B0-----:R-:W-:-:S07]  /*2e30*/  FMNMX.FTZ R10, R12, R33, !PT ;  /* 0x000000210c0a7209 */ /* 0x001fce0007810000 */
[----:B------:R-:W-:Y:S01]  /*2e40*/  MUFU.EX2 R39, R39 ;  /* 0x0000002700277308 */ /* 0x000fe20000000800 */
[C---:B------:R-:W-:Y:S01]  /*2e50*/  FSETP.NEU.FTZ.AND P2, PT, R10.reuse, -INF , PT ;  /* 0xff8000000a00780b */ /* 0x040fe20003f5d000 */
[----:B------:R-:W-:-:S06]  /*2e60*/  FMUL.FTZ R12, R10, UR7 ;  /* 0x000000070a0c7c20 */ /* 0x000fcc0008410000 */
[----:B------:R-:W0:Y:S01]  /*2e70*/  MUFU.EX2 R40, R40 ;  /* 0x0000002800287308 */ /* 0x000e220000000800 */
[----:B------:R-:W-:Y:S01]  /*2e80*/  FSEL R34, R12, RZ, P2 ;  /* 0x000000ff0c227208 */ /* 0x000fe20001000000 */
[----:B------:R-:W-:Y:S01]  /*2e90*/  FADD.FTZ R12, R153, R50 ;  /* 0x00000032990c7221 */ /* 0x000fe20000010000 */
[----:B------:R-:W-:Y:S02]  /*2ea0*/  ISETP.NE.AND P2, PT, R75, RZ, PT ;  /* 0x000000ff4b00720c */ /* 0x000fe40003f45270 */
[----:B------:R-:W-:Y:S01]  /*2eb0*/  F2FP.BF16.F32.PACK_AB R153, R50, R153 ;  /* 0x000000993299723e */ /* 0x000fe200000010ff */
        /* <DEDUP_REMOVED lines=27> */
[----:B-1----:R-:W-:-:S02]  /*3070*/  F2FP.BF16.F32.PACK_AB R167, R38, R37 ;  /* 0x0000002526a7723e */ /* 0x002fc400000010ff */
[----:B0-----:R-:W-:Y:S01]  /*3080*/  F2FP.BF16.F32.PACK_AB R169, R40, R39 ;  /* 0x0000002728a9723e */ /* 0x001fe200000010ff */
[----:B------:R0:W-:Y:S01]  /*3090*/  MUFU.EX2 R158, R19 ;  /* 0x00000013009e7308 */ /* 0x0001e20000000800 */
[----:B--2---:R-:W-:-:S07]  /*30a0*/  F2FP.BF16.F32.PACK_AB R152, R14, R13 ;  /* 0x0000000d0e98723e */ /* 0x004fce00000010ff */
[----:B------:R-:W1:Y:S01]  /*30b0*/  MUFU.EX2 R16, R16 ;  /* 0x0000001000107308 */ /* 0x000e620000000800 */
[----:B0-----:R-:W-:Y:S01]  /*30c0*/  FADD.FTZ R19, R155, R12 ;  /* 0x0000000c9b137221 */ /* 0x001fe20000010000 */
[----:B------:R-:W-:-:S03]  /*30d0*/  F2FP.BF16.F32.PACK_AB R155, R48, R155 ;  /* 0x0000009b309b723e */ /* 0x000fc600000010ff */
[----:B------:R-:W-:-:S03]  /*30e0*/  FADD.FTZ R12, R48, R19 ;  /* 0x00000013300c7221 */ /* 0x000fc60000010000 */
[----:B------:R-:W-:Y:S08]  /*30f0*/  MUFU.EX2 R17, R17 ;  /* 0x0000001100117308 */ /* 0x000ff00000000800 */
[----:B------:R0:W-:Y:S01]  /*3100*/  MUFU.EX2 R162, R3 ;  /* 0x0000000300a27308 */ /* 0x0001e20000000800 */
[----:B-1----:R-:W-:-:S07]  /*3110*/  F2FP.BF16.F32.PACK_AB R154, R16, R15 ;  /* 0x0000000f109a723e */ /* 0x002fce00000010ff */
[----:B------:R-:W1:Y:S01]  /*3120*/  MUFU.EX2 R18, R18 ;  /* 0x0000001200127308 */ /* 0x000e620000000800 */
[----:B0-----:R-:W-:Y:S01]  /*3130*/  FADD.FTZ R3, R157, R12 ;  /* 0x0000000c9d037221 */ /* 0x001fe20000010000 */
[----:B------:R-:W-:-:S03]  /*3140*/  F2FP.BF16.F32.PACK_AB R157, R52, R157 ;  /* 0x0000009d349d723e */ /* 0x000fc600000010ff */
[----:B------:R-:W-:-:S03]  /*3150*/  FADD.FTZ R12, R52, R3 ;  /* 0x00000003340c7221 */ /* 0x000fc60000010000 */
[----:B------:R0:W-:Y:S01]  /*3160*/  MUFU.EX2 R33, R4 ;  /* 0x0000000400217308 */ /* 0x0001e20000000800 */
[----:B------:R-:W-:Y:S01]  /*3170*/  FADD.FTZ R19, R159, R12 ;  /* 0x0000000c9f137221 */ /* 0x000fe20000010000 */
[----:B------:R-:W-:Y:S02]  /*3180*/  MOV R12, UR39 ;  /* 0x00000027000c7c02 */ /* 0x000fe40008000f00 */
[----:B------:R-:W-:-:S04]  /*3190*/  F2FP.BF16.F32.PACK_AB R159, R54, R159 ;  /* 0x0000009f369f723e */ /* 0x000fc800000010ff */
[----:B------:R-:W2:Y:S01]  /*31a0*/  MUFU.EX2 R11, R11 ;  /* 0x0000000b000b7308 */ /* 0x000ea20000000800 */
[----:B0-----:R-:W-:Y:S01]  /*31b0*/  FADD.FTZ R4, R13, R14 ;  /* 0x0000000e0d047221 */ /* 0x001fe20000010000 */
[----:B-1----:R-:W-:-:S03]  /*31c0*/  F2FP.BF16.F32.PACK_AB R156, R18, R17 ;  /* 0x00000011129c723e */ /* 0x002fc600000010ff */
[----:B------:R-:W-:-:S03]  /*31d0*/  FADD.FTZ R3, R15, R4 ;  /* 0x000000040f037221 */ /* 0x000fc60000010000 */
[----:B------:R0:W-:Y:S01]  /*31e0*/  MUFU.EX2 R35, R20 ;  /* 0x0000001400237308 */ /* 0x0001e20000000800 */
[----:B------:R-:W-:Y:S01]  /*31f0*/  FADD.FTZ R4, R16, R3 ;  /* 0x0000000310047221 */ /* 0x000fe20000010000 */
[----:B------:R-:W-:-:S05]  /*3200*/  @!P2 VIADD R3, R12, 0x22840 ;  /* 0x000228400c03a836 */ /* 0x000fca0000000000 */
[----:B------:R-:W-:Y:S01]  /*3210*/  @!P2 PRMT R3, RZ, 0x654, R3 ;  /* 0x00000654ff03a816 */ /* 0x000fe20000000003 */
[----:B------:R1:W3:Y:S01]  /*3220*/  MUFU.EX2 R160, R9 ;  /* 0x0000000900a07308 */ /* 0x0002e20000000800 */
[----:B0-----:R-:W-:Y:S01]  /*3230*/  FADD.FTZ R20, R54, R19 ;  /* 0x0000001336147221 */ /* 0x001fe20000010000 */
[----:B------:R-:W-:-:S03]  /*3240*/  FADD.FTZ R19, R17, R4 ;  /* 0x0000000411137221 */ /* 0x000fc60000010000 */
[----:B------:R-:W-:Y:S01]  /*3250*/  FADD.FTZ R45, R53, R20 ;  /* 0x00000014352d7221 */ /* 0x000fe20000010000 */
[----:B------:R-:W-:Y:S02]  /*3260*/  FADD.FTZ R4, R18, R19 ;  /* 0x0000001312047221 */ /* 0x000fe40000010000 */
[----:B------:R-:W-:Y:S01]  /*3270*/  MUFU.EX2 R21, R21 ;  /* 0x0000001500157308 */ /* 0x000fe20000000800 */
[----:B------:R-:W-:Y:S01]  /*3280*/  FADD.FTZ R20, R56, R45 ;  /* 0x0000002d38147221 */ /* 0x000fe20000010000 */
[----:B--2---:R-:W-:Y:S01]  /*3290*/  FADD.FTZ R19, R11, R4 ;  /* 0x000000040b137221 */ /* 0x004fe20000010000 */
[----:B-1----:R-:W-:Y:S02]  /*32a0*/  IADD3 R9, -R2, 0xb, RZ ;  /* 0x0000000b02097810 */ /* 0x002fe40007ffe1ff */
[----:B------:R-:W-:Y:S01]  /*32b0*/  FADD.FTZ R45, R163, R20 ;  /* 0x00000014a32d7221 */ /* 0x000fe20000010000 */
[C---:B------:R-:W-:Y:S01]  /*32c0*/  FADD.FTZ R19, R158.reuse, R19 ;  /* 0x000000139e137221 */ /* 0x040fe20000010000 */
[----:B------:R-:W-:Y:S01]  /*32d0*/  F2FP.BF16.F32.PACK_AB R158, R158, R11 ;  /* 0x0000000b9e9e723e */ /* 0x000fe200000010ff */
[----:B------:R0:W-:Y:S06]  /*32e0*/  BAR.ARV R9, 0x100 ;  /* 0x000400090000751d */ /* 0x0001ec0000002000 */
[----:B------:R-:W-:Y:S01]  /*32f0*/  FADD.FTZ R20, R58, R45 ;  /* 0x0000002d3a147221 */ /* 0x000fe20000010000 */
[----:B---3--:R-:W-:Y:S01]  /*3300*/  FADD.FTZ R4, R160, R19 ;  /* 0x00000013a0047221 */ /* 0x008fe20000010000 */
[----:B------:R-:W1:Y:S01]  /*3310*/  MUFU.EX2 R22, R22 ;  /* 0x0000001600167308 */ /* 0x000e620000000800 */
[----:B------:R2:W-:Y:S01]  /*3320*/  @!P2 SYNCS.ARRIVE.TRANS64.RED.A1T0 RZ, [R3+URZ], RZ ;  /* 0x000000ff03ffa9a7 */ /* 0x0005e2000810043f */
[----:B------:R-:W-:Y:S01]  /*3330*/  FADD.FTZ R19, R165, R20 ;  /* 0x00000014a5137221 */ /* 0x000fe20000010000 */
[----:B------:R-:W-:-:S02]  /*3340*/  F2FP.BF16.F32.PACK_AB R163, R58, R163 ;  /* 0x000000a33aa3723e */ /* 0x000fc400000010ff */
[C---:B------:R-:W-:Y:S01]  /*3350*/  F2FP.BF16.F32.PACK_AB R165, R36.reuse, R165 ;  /* 0x000000a524a5723e */ /* 0x040fe200000010ff */
[----:B------:R-:W-:Y:S01]  /*3360*/  FADD.FTZ R20, R36, R19 ;  /* 0x0000001324147221 */ /* 0x000fe20000010000 */
[C---:B------:R-:W-:Y:S01]  /*3370*/  F2FP.BF16.F32.PACK_AB R160, R33.reuse, R160 ;  /* 0x000000a021a0723e */ /* 0x040fe200000010ff */
[----:B------:R-:W3:Y:S01]  /*3380*/  MUFU.EX2 R23, R23 ;  /* 0x0000001700177308 */ /* 0x000ee20000000800 */
[----:B--2---:R-:W-:-:S04]  /*3390*/  FADD.FTZ R3, R33, R4 ;  /* 0x0000000421037221 */ /* 0x004fc80000010000 */
[----:B------:R-:W-:Y:S01]  /*33a0*/  FADD.FTZ R4, R162, R3 ;  /* 0x00000003a2047221 */ /* 0x000fe20000010000 */
[----:B------:R-:W-:Y:S01]  /*33b0*/  FADD.FTZ R3, R37, R20 ;  /* 0x0000001425037221 */ /* 0x000fe20000010000 */
[C---:B------:R-:W-:Y:S01]  /*33c0*/  F2FP.BF16.F32.PACK_AB R162, R35.reuse, R162 ;  /* 0x000000a223a2723e */ /* 0x040fe200000010ff */
[----:B------:R-:W2:Y:S01]  /*33d0*/  MUFU.EX2 R24, R24 ;  /* 0x0000001800187308 */ /* 0x000ea20000000800 */
[----:B------:R-:W-:Y:S01]  /*33e0*/  FADD.FTZ R4, R35, R4 ;  /* 0x0000000423047221 */ /* 0x000fe20000010000 */
[----:B------:R-:W-:Y:S01]  /*33f0*/  FADD.FTZ R20, R38, R3 ;  /* 0x0000000326147221 */ /* 0x000fe20000010000 */
[C---:B-1----:R-:W-:Y:S02]  /*3400*/  F2FP.BF16.F32.PACK_AB R164, R22.reuse, R21 ;  /* 0x0000001516a4723e */ /* 0x042fe400000010ff */
[----:B------:R-:W-:Y:S01]  /*3410*/  FADD.FTZ R3, R21, R4 ;  /* 0x0000000415037221 */ /* 0x000fe20000010000 */
[----:B------:R-:W-:Y:S02]  /*3420*/  FADD.FTZ R19, R39, R20 ;  /* 0x0000001427137221 */ /* 0x000fe40000010000 */
[----:B------:R-:W1:Y:S01]  /*3430*/  MUFU.EX2 R25, R25 ;  /* 0x0000001900197308 */ /* 0x000e620000000800 */
[----:B------:R-:W-:Y:S01]  /*3440*/  FADD.FTZ R4, R22, R3 ;  /* 0x0000000316047221 */ /* 0x000fe20000010000 */
[----:B------:R-:W-:-:S03]  /*3450*/  FADD.FTZ R20, R40, R19 ;  /* 0x0000001328147221 */ /* 0x000fc60000010000 */
[----:B---3--:R-:W-:-:S03]  /*3460*/  FADD.FTZ R3, R23, R4 ;  /* 0x0000000417037221 */ /* 0x008fc60000010000 */
[----:B------:R-:W3:Y:S01]  /*3470*/  MUFU.EX2 R26, R26 ;  /* 0x0000001a001a7308 */ /* 0x000ee20000000800 */
[C---:B--2---:R-:W-:Y:S01]  /*3480*/  FADD.FTZ R4, R24.reuse, R3 ;  /* 0x0000000318047221 */ /* 0x044fe20000010000 */
[----:B------:R-:W-:-:S06]  /*3490*/  F2FP.BF16.F32.PACK_AB R166, R24, R23 ;  /* 0x0000001718a6723e */ /* 0x000fcc00000010ff */
[----:B------:R-:W2:Y:S01]  /*34a0*/  MUFU.EX2 R41, R41 ;  /* 0x0000002900297308 */ /* 0x000ea20000000800 */
[----:B-1----:R-:W-:-:S07]  /*34b0*/  FADD.FTZ R3, R25, R4 ;  /* 0x0000000419037221 */ /* 0x002fce0000010000 */
[----:B------:R-:W1:Y:S01]  /*34c0*/  MUFU.EX2 R27, R27 ;  /* 0x0000001b001b7308 */ /* 0x000e620000000800 */
[C---:B---3--:R-:W-:Y:S01]  /*34d0*/  FADD.FTZ R4, R26.reuse, R3 ;  /* 0x000000031a047221 */ /* 0x048fe20000010000 */
[----:B------:R-:W-:-:S06]  /*34e0*/  F2FP.BF16.F32.PACK_AB R168, R26, R25 ;  /* 0x000000191aa8723e */ /* 0x000fcc00000010ff */
[----:B------:R-:W3:Y:S01]  /*34f0*/  MUFU.EX2 R42, R42 ;  /* 0x0000002a002a7308 */ /* 0x000ee20000000800 */
[----:B--2---:R-:W-:-:S07]  /*3500*/  FADD.FTZ R19, R41, R20 ;  /* 0x0000001429137221 */ /* 0x004fce0000010000 */
[----:B------:R-:W2:Y:S01]  /*3510*/  MUFU.EX2 R28, R28 ;  /* 0x0000001c001c7308 */ /* 0x000ea20000000800 */
[----:B-1----:R-:W-:-:S07]  /*3520*/  FADD.FTZ R3, R27, R4 ;  /* 0x000000041b037221 */ /* 0x002fce0000010000 */
[----:B------:R-:W1:Y:S01]  /*3530*/  MUFU.EX2 R43, R43 ;  /* 0x0000002b002b7308 */ /* 0x000e620000000800 */
[C---:B---3--:R-:W-:Y:S01]  /*3540*/  FADD.FTZ R20, R42.reuse, R19 ;  /* 0x000000132a147221 */ /* 0x048fe20000010000 */
[----:B------:R-:W-:-:S06]  /*3550*/  F2FP.BF16.F32.PACK_AB R171, R42, R41 ;  /* 0x000000292aab723e */ /* 0x000fcc00000010ff */
[----:B------:R-:W3:Y:S01]  /*3560*/  MUFU.EX2 R29, R29 ;  /* 0x0000001d001d7308 */ /* 0x000ee20000000800 */
[C---:B--2---:R-:W-:Y:S01]  /*3570*/  FADD.FTZ R4, R28.reuse, R3 ;  /* 0x000000031c047221 */ /* 0x044fe20000010000 */
[----:B------:R-:W-:-:S06]  /*3580*/  F2FP.BF16.F32.PACK_AB R170, R28, R27 ;  /* 0x0000001b1caa723e */ /* 0x000fcc00000010ff */
[----:B------:R-:W2:Y:S01]  /*3590*/  MUFU.EX2 R44, R44 ;  /* 0x0000002c002c7308 */ /* 0x000ea20000000800 */
[----:B-1----:R-:W-:-:S07]  /*35a0*/  FADD.FTZ R19, R43, R20 ;  /* 0x000000142b137221 */ /* 0x002fce0000010000 */
[----:B------:R-:W1:Y:S01]  /*35b0*/  MUFU.EX2 R30, R30 ;  /* 0x0000001e001e7308 */ /* 0x000e620000000800 */
[----:B---3--:R-:W-:-:S07]  /*35c0*/  FADD.FTZ R13, R29, R4 ;  /* 0x000000041d0d7221 */ /* 0x008fce0000010000 */
[----:B------:R-:W3:Y:S01]  /*35d0*/  MUFU.EX2 R46, R46 ;  /* 0x0000002e002e7308 */ /* 0x000ee20000000800 */
[C---:B--2---:R-:W-:Y:S01]  /*35e0*/  FADD.FTZ R19, R44.reuse, R19 ;  /* 0x000000132c137221 */ /* 0x044fe20000010000 */
[----:B------:R-:W-:-:S06]  /*35f0*/  F2FP.BF16.F32.PACK_AB R173, R44, R43 ;  /* 0x0000002b2cad723e */ /* 0x000fcc00000010ff */
[----:B------:R-:W2:Y:S01]  /*3600*/  MUFU.EX2 R31, R31 ;  /* 0x0000001f001f7308 */ /* 0x000ea20000000800 */
[C---:B-1----:R-:W-:Y:S01]  /*3610*/  FADD.FTZ R4, R30.reuse, R13 ;  /* 0x0000000d1e047221 */ /* 0x042fe20000010000 */
[----:B------:R-:W-:-:S06]  /*3620*/  F2FP.BF16.F32.PACK_AB R172, R30, R29 ;  /* 0x0000001d1eac723e */ /* 0x000fcc00000010ff */
[----:B------:R-:W1:Y:S01]  /*3630*/  MUFU.EX2 R47, R47 ;  /* 0x0000002f002f7308 */ /* 0x000e620000000800 */
[----:B---3--:R-:W-:-:S07]  /*3640*/  FADD.FTZ R20, R46, R19 ;  /* 0x000000132e147221 */ /* 0x008fce0000010000 */
[----:B------:R-:W3:Y:S01]  /*3650*/  MUFU.EX2 R32, R32 ;  /* 0x0000002000207308 */ /* 0x000ee20000000800 */
[----:B--2---:R-:W-:Y:S01]  /*3660*/  FADD.FTZ R11, R31, R4 ;  /* 0x000000041f0b7221 */ /* 0x004fe20000010000 */
[C---:B-1----:R-:W-:Y:S01]  /*3670*/  FADD.FTZ R3, R47.reuse, R20 ;  /* 0x000000142f037221 */ /* 0x042fe20000010000 */
[----:B------:R-:W-:Y:S02]  /*3680*/  F2FP.BF16.F32.PACK_AB R175, R47, R46 ;  /* 0x0000002e2faf723e */ /* 0x000fe400000010ff */
[C---:B---3--:R-:W-:Y:S01]  /*3690*/  FADD.FTZ R4, R32.reuse, R11 ;  /* 0x0000000b20047221 */ /* 0x048fe20000010000 */
[----:B------:R-:W-:Y:S01]  /*36a0*/  F2FP.BF16.F32.PACK_AB R174, R32, R31 ;  /* 0x0000001f20ae723e */ /* 0x000fe200000010ff */
[----:B0-----:R-:W-:Y:S06]  /*36b0*/  @!P0 BRA `(.L_x_4236) ;  /* 0x0000000000048947 */ /* 0x001fec0003800000 */
[----:B------:R-:W-:Y:S01]  /*36c0*/  BPT.TRAP 0x1 ;  /* 0x000000040000795c */ /* 0x000fe20000300000 */
.L_x_4236:
[----:B------:R0:W1:Y:S01]  /*36d0*/  SYNCS.PHASECHK.TRANS64.TRYWAIT P3, [UR39+0x22850], R7 ;  /* 0x02285007ff0075a7 */ /* 0x0000620008060167 */
[----:B------:R-:W-:Y:S05]  /*36e0*/  @!P0 BRA `(.L_x_4237) ;  /* 0x0000000000048947 */ /* 0x000fea0003800000 */
[----:B------:R-:W-:Y:S01]  /*36f0*/  BPT.TRAP 0x1 ;  /* 0x000000040000795c */ /* 0x000fe20000300000 */
.L_x_4237:
[----:B-1----:R-:W-:Y:S05]  /*3700*/  @P3 BRA `(.L_x_4238) ;  /* 0x0000000000083947 */ /* 0x002fea0003800000 */
[----:B------:R-:W1:Y:S02]  /*3710*/  SYNCS.PHASECHK.TRANS64.TRYWAIT P3, [UR39+0x22850], R7 ;  /* 0x02285007ff0075a7 */ /* 0x000e640008060167 */
[----:B-1----:R-:W-:Y:S05]  /*3720*/  @!P3 BRA `(.L_x_4239) ;  /* 0x000000bc0058b947 */ /* 0x002fea0003800000 */
.L_x_4238:
[----:B------:R2:W-:Y:S01]  /*3730*/  BAR.SYNC.DEFER_BLOCKING R0, 0x100 ;  /* 0x000400000000751d */ /* 0x0005e20000010000 */
[----:B------:R-:W-:Y:S01]  /*3740*/  UIADD3 UR4, UR39, 0x400, URZ ;  /* 0x0000040027047890 */ /* 0x000fe2000fffe03f */
[----:B-1----:R-:W-:Y:S01]  /*3750*/  @!P2 VIADD R12, R12, 0x22860 ;  /* 0x000228600c0ca836 */ /* 0x002fe20000000000 */
[----:B------:R-:W-:Y:S02]  /*3760*/  UIADD3 UR41, UR41, -0x2, URZ ;  /* 0xfffffffe29297890 */ /* 0x000fe4000fffe03f */
[----:B------:R-:W-:Y:S01]  /*3770*/  USHF.R.U32.HI UR4, URZ, 0x4, UR4 ;  /* 0x000000043f047899 */ /* 0x000fe20008011604 */
[----:B------:R-:W-:Y:S01]  /*3780*/  UMOV UR15, 0x40000040 ;  /* 0x40000040000f7882 */ /* 0x000fe20000000000 */
[----:B------:R-:W-:Y:S02]  /*3790*/  @!P2 PRMT R12, RZ, 0x654, R12 ;  /* 0x00000654ff0ca816 */ /* 0x000fe4000000000c */
[----:B------:R-:W-:-:S04]  /*37a0*/  ULOP3.LUT UR4, UR4, 0x3fff, URZ, 0xc0, !UPT ;  /* 0x00003fff04047892 */ /* 0x000fc8000f8ec03f */
[----:B------:R-:W-:-:S04]  /*37b0*/  ULOP3.LUT UR24, UR4, 0x3000000, URZ, 0xfc, !UPT ;  /* 0x0300000004187892 */ /* 0x000fc8000f8efc3f */
        /* <DEDUP_REMOVED lines=34> */
[----:B------:R-:W1:Y:S02]  /*39e0*/  S2UR UR4, SR_CTAID.X ;  /* 0x00000000000479c3 */ /* 0x000e640000002500 */
[----:B-1----:R-:W-:-:S03]  /*39f0*/  USHF.L.U32 UR10, UR4, 0x7, URZ ;  /* 0x00000007040a7899 */ /* 0x002fc6000800063f */
[----:B------:R-:W-:Y:S02]  /*3a00*/  @UP0 ULDC UR4, c[0x0][0x44c] ;  /* 0x0001130000040ab9 */ /* 0x000fe40000000800 */
[----:B------:R-:W-:Y:S01]  /*3a10*/  UIMAD.WIDE.U32 UR4, UR10, UR4, URZ ;  /* 0x000000040a0472a5 */ /* 0x000fe2000f8e003f */
[----:B------:R-:W-:Y:S02]  /*3a20*/  WARPGROUP.DEPBAR.LE gsb0, 0x0 ;  /* 0x00008000000079c5 */ /* 0x000fe40000010000 */
[----:B------:R-:W-:-:S15]  /*3a30*/  WARPGROUP.ARRIVE ;  /* 0x00000000000079c5 */ /* 0x000fde0000000000 */
[----:B------:R-:W-:Y:S01]  /*3a40*/  HGMMA.64x256x16.F32.BF16 R24, R172, gdesc[UR12].tnspB, R24, gsb0 ;  /* 0x43e0000cac187df0 */ /* 0x000fe20008001818 */
[----:B------:R-:W-:Y:S02]  /*3a50*/  @UP0 ULDC UR14, c[0x0][0x450] ;  /* 0x00011400000e0ab9 */ /* 0x000fe40000000800 */
[----:B------:R-:W-:-:S04]  /*3a60*/  @UP0 USHF.R.U32.HI UR10, URZ, UR14, UR5 ;  /* 0x0000000e3f0a0299 */ /* 0x000fc80008011605 */
[----:B------:R-:W-:-:S04]  /*3a70*/  UIADD3 UR4, UR10, -UR11, UR40 ;  /* 0x8000000b0a047290 */ /* 0x000fc8000fffe028 */
[----:B------:R-:W-:-:S04]  /*3a80*/  UIMAD.WIDE UR4, UR4, 0x2aaaaaab, URZ ;  /* 0x2aaaaaab040478a5 */ /* 0x000fc8000f8e023f */
[----:B------:R-:W-:-:S04]  /*3a90*/  USHF.R.U32.HI UR4, URZ, 0x1f, UR5 ;  /* 0x0000001f3f047899 */ /* 0x000fc80008011605 */
[----:B------:R-:W-:-:S03]  /*3aa0*/  ULEA.HI.SX32 UR4, UR5, UR4, 0x1c ;  /* 0x0000000405047291 */ /* 0x000fc6000f8fe23f */
[----:B------:R-:W-:Y:S01]  /*3ab0*/  UMOV UR5, URZ ;  /* 0x0000003f00057c82 */ /* 0x000fe20008000000 */
[----:B------:R-:W-:-:S04]  /*3ac0*/  UISETP.LT.AND UP1, UPT, UR38, UR4, UPT ;  /* 0x000000042600728c */ /* 0x000fc8000bf21270 */
[----:B------:R-:W-:-:S03]  /*3ad0*/  USEL UR25, UR38, UR4, !UP1 ;  /* 0x0000000426197287 */ /* 0x000fc6000c800000 */
[----:B------:R-:W-:Y:S01]  /*3ae0*/  UMOV UR4, URZ ;  /* 0x0000003f00047c82 */ /* 0x000fe20008000000 */
[----:B------:R-:W-:-:S06]  /*3af0*/  UISETP.GE.AND UP1, UPT, UR41, UR25, UPT ;  /* 0x000000192900728c */ /* 0x000fcc000bf26270 */
[----:B------:R-:W-:Y:S01]  /*3b00*/  PLOP3.LUT P3, PT, PT, PT, UP1, 0x80, 0x0 ;  /* 0x000000000000781c */ /* 0x000fe20003f6f018 */
[----:B------:R-:W-:Y:S02]  /*3b10*/  WARPGROUP.DEPBAR.LE gsb0, 0x0 ;  /* 0x00008000000079c5 */ /* 0x000fe40000010000 */
[----:B------:R2:W-:Y:S10]  /*3b20*/  @!P2 SYNCS.ARRIVE.TRANS64.RED.A1T0 RZ, [R12+URZ], RZ ;  /* 0x000000ff0cffa9a7 */ /* 0x0005f4000810043f */
[----:B--2---:R-:W-:Y:S05]  /*3b30*/  @!P3 BRA `(.L_x_4240) ;  /* 0x000000280094b947 */ /* 0x004fea0003800000 */
[----:B------:R-:W-:Y:S01]  /*3b40*/  IMAD.MOV.U32 R11, RZ, RZ, R8 ;  /* 0x000000ffff0b7224 */ /* 0x000fe200078e0008 */
[----:B------:R-:W-:Y:S01]  /*3b50*/  MOV R12, R10 ;  /* 0x0000000a000c7202 */ /* 0x000fe20000000f00 */
[----:B------:R-:W-:Y:S01]  /*3b60*/  UMOV UR5, URZ ;  /* 0x0000003f00057c82 */ /* 0x000fe20008000000 */
[----:B------:R-:W-:Y:S01]  /*3b70*/  UMOV UR4, URZ ;  /* 0x0000003f00047c82 */ /* 0x000fe20008000000 */
[----:B------:R-:W-:Y:S01]  /*3b80*/  ULDC UR28, c[0x0][0x288] ;  /* 0x0000a200001c7ab9 */ /* 0x000fe20000000800 */
[----:B------:R-:W-:Y:S01]  /*3b90*/  ULDC UR27, c[0x0][0x2f0] ;  /* 0x0000bc00001b7ab9 */ /* 0x000fe20000000800 */
[----:B------:R-:W-:Y:S01]  /*3ba0*/  ULDC UR26, c[0x0][0x9d8] ;  /* 0x00027600001a7ab9 */ /* 0x000fe20000000800 */
[----:B------:R-:W-:-:S05]  /*3bb0*/  ULDC UR7, c[0x0][0x988] ;  /* 0x0002620000077ab9 */ /* 0x000fca0000000800 */
.L_x_4249:
[----:B------:R-:W-:-:S04]  /*3bc0*/  UIADD3 UR4, UR4, 0x1, URZ ;  /* 0x0000000104047890 */ /* 0x000fc8000fffe03f */
[----:B------:R-:W-:-:S04]  /*3bd0*/  UISETP.NE.AND UP1, UPT, UR4, 0x2, UPT ;  /* 0x000000020400788c */ /* 0x000fc8000bf25270 */
[----:B------:R-:W-:Y:S02]  /*3be0*/  USEL UR10, URZ, 0x1, UP1 ;  /* 0x000000013f0a7887 */ /* 0x000fe40008800000 */
[----:B------:R-:W-:Y:S02]  /*3bf0*/  USEL UR4, UR4, URZ, UP1 ;  /* 0x0000003f04047287 */ /* 0x000fe40008800000 */
[----:B------:R-:W-:Y:S01]  /*3c00*/  ULOP3.LUT UR5, UR5, UR10, URZ, 0x3c, !UPT ;  /* 0x0000000a05057292 */ /* 0x000fe2000f8e3c3f */
[----:B--2---:R-:W-:Y:S11]  /*3c10*/  @!P0 BRA `(.L_x_4241) ;  /* 0x0000000000048947 */ /* 0x004ff60003800000 */
[----:B------:R-:W-:Y:S01]  /*3c20*/  BPT.TRAP 0x1 ;  /* 0x000000040000795c */ /* 0x000fe20000300000 */
.L_x_4241:
[----:B------:R-:W-:Y:S01]  /*3c30*/  ULEA UR29, UR4, UR39, 0x3 ;  /* 0x00000027041d7291 */ /* 0x000fe2000f8e183f */
[----:B0-----:R-:W-:-:S05]  /*3c40*/  IMAD.U32 R7, RZ, RZ, UR5 ;  /* 0x00000005ff077e24 */ /* 0x001fca000f8e00ff */
[----:B------:R-:W-:-:S04]  /*3c50*/  SHF.L.U32 R7, R7, 0x1f, RZ ;  /* 0x0000001f07077819 */ /* 0x000fc800000006ff */
[----:B------:R0:W1:Y:S01]  /*3c60*/  SYNCS.PHASECHK.TRANS64.TRYWAIT P3, [UR29+0x22830], R7 ;  /* 0x02283007ff0075a7 */ /* 0x000062000806015d */
[----:B------:R-:W-:Y:S05]  /*3c70*/  @!P0 BRA `(.L_x_4242) ;  /* 0x0000000000048947 */ /* 0x000fea0003800000 */
[----:B------:R-:W-:Y:S01]  /*3c80*/  BPT.TRAP 0x1 ;  /* 0x000000040000795c */ /* 0x000fe20000300000 */
.L_x_4242:
[----:B-1----:R-:W-:Y:S05]  /*3c90*/  @P3 BRA `(.L_x_4243) ;  /* 0x0000000000083947 */ /* 0x002fea0003800000 */
[----:B------:R-:W1:Y:S02]  /*3ca0*/  SYNCS.PHASECHK.TRANS64.TRYWAIT P3, [UR29+0x22830], R7 ;  /* 0x02283007ff0075a7 */ /* 0x000e64000806015d */
[----:B-1----:R-:W-:Y:S05]  /*3cb0*/  @!P3 BRA `(.L_x_4244) ;  /* 0x000000b80008b947 */ /* 0x002fea0003800000 */
.L_x_4243:
[----:B------:R-:W-:Y:S01]  /*3cc0*/  UIMAD UR10, UR4, 0x300, UR6 ;  /* 0x00000300040a78a4 */ /* 0x000fe2000f8e0206 */
[----:B------:R-:W-:Y:S01]  /*3cd0*/  WARPGROUP.ARRIVE ;  /* 0x00000000000079c5 */ /* 0x000fe20000000000 */
[----:B------:R-:W-:Y:S01]  /*3ce0*/  UMOV UR11, 0x40000040 ;  /* 0x40000040000b7882 */ /* 0x000fe20000000000 */
[----:B------:R-:W-:Y:S01]  /*3cf0*/  UMOV UR15, 0x40000040 ;  /* 0x40000040000f7882 */ /* 0x000fe20000000000 */
[----:B------:R-:W-:Y:S01]  /*3d00*/  UIADD3 UR14, UR10, 0x2, URZ ;  /* 0x000000020a0e7890 */ /* 0x000fe2000fffe03f */
[----:B------:R-:W-:Y:S01]  /*3d10*/  IMAD.MOV.U32 R21, RZ, RZ, -0x2 ;  /* 0xfffffffeff157424 */ /* 0x000fe200078e00ff */
[----:B------:R-:W-:Y:S01]  /*3d20*/  UIADD3 UR18, UR10, 0x4, URZ ;  /* 0x000000040a127890 */ /* 0x000fe2000fffe03f */
[----:B------:R-:W-:Y:S01]  /*3d30*/  MOV R19, UR27 ;  /* 0x0000001b00137c02 */ /* 0x000fe20008000f00 */
[----:B------:R-:W-:Y:S01]  /*3d40*/  UMOV UR19, 0x40000040 ;  /* 0x4000004000137882 */ /* 0x000fe20000000000 */
[----:B------:R-:W-:Y:S01]  /*3d50*/  HGMMA.64x96x16.F32.BF16 R152, gdesc[UR8], RZ, !UPT, gsb0 ;  /* 0x01600000089879f0 */ /* 0x000fe2000c0018ff */
[----:B------:R-:W-:Y:S01]  /*3d60*/  UIADD3 UR22, UR10, 0x6, URZ ;  /* 0x000000060a167890 */ /* 0x000fe2000fffe03f */
[----:B------:R-:W-:-:S02]  /*3d70*/  UMOV UR23, 0x40000040 ;  /* 0x4000004000177882 */ /* 0x000fc40000000000 */
[----:B------:R-:W-:Y:S02]  /*3d80*/  @UP0 ULDC UR10, c[0x0][0x44c] ;  /* 0x00011300000a0ab9 */ /* 0x000fe40000000800 */
[----:B------:R-:W-:Y:S01]  /*3d90*/  @P1 IMAD.HI.U32 R13, R5, UR10, RZ ;  /* 0x0000000a050d1c27 */ /* 0x000fe2000f8e00ff */
[----:B------:R-:W-:Y:S01]  /*3da0*/  @UP0 ULDC UR10, c[0x0][0x450] ;  /* 0x00011400000a0ab9 */ /* 0x000fe20000000800 */
        /* <DEDUP_REMOVED lines=10> */
[----:B-1----:R-:W-:Y:S01]  /*3e50*/  FMUL.FTZ R8, R167, UR26 ;  /* 0x0000001aa7087c20 */ /* 0x002fe20008410000 */
[----:B------:R-:W-:Y:S01]  /*3e60*/  IMAD.MOV.U32 R167, RZ, RZ, R5 ;  /* 0x000000ffffa77224 */ /* 0x000fe200078e0005 */
[----:B------:R-:W-:Y:S01]  /*3e70*/  @P1 SHF.R.U32.HI R167, RZ, UR10, R13 ;  /* 0x0000000affa71c19 */ /* 0x000fe2000801160d */
[----:B------:R-:W-:Y:S01]  /*3e80*/  UMOV UR10, 0x1 ;  /* 0x00000001000a7882 */ /* 0x000fe20000000000 */
[----:B------:R-:W-:Y:S01]  /*3e90*/  FMUL.FTZ R154, R154, UR26 ;  /* 0x0000001a9a9a7c20 */ /* 0x000fe20008410000 */
[----:B------:R-:W-:Y:S01]  /*3ea0*/  UIMAD UR10, UR41, -0x60, UR10 ;  /* 0xffffffa0290a78a4 */ /* 0x000fe2000f8e020a */
[----:B------:R-:W-:Y:S01]  /*3eb0*/  FMUL.FTZ R155, R155, UR26 ;  /* 0x0000001a9b9b7c20 */ /* 0x000fe20008410000 */
[----:B------:R-:W1:Y:S01]  /*3ec0*/  SHFL.IDX PT, R13, R167, 0x1, 0x1c1f ;  /* 0x003c1f00a70d7f89 */ /* 0x000e6200000e0000 */
[----:B------:R2:W-:Y:S01]  /*3ed0*/  MUFU.TANH R18, R8 ;  /* 0x0000000800127308 */ /* 0x0005e20000002400 */
        /* <DEDUP_REMOVED lines=8> */
[----:B--2---:R-:W-:-:S02]  /*3f60*/  IMAD R8, R6, R21, UR10 ;  /* 0x0000000a06087e24 */ /* 0x004fc4000f8e0215 */
[----:B------:R-:W-:Y:S01]  /*3f70*/  FMUL.FTZ R200, R160, UR26 ;  /* 0x0000001aa0c87c20 */ /* 0x000fe20008410000 */
[----:B------:R-:W-:Y:S01]  /*3f80*/  FMUL.FTZ R160, R161, UR26 ;  /* 0x0000001aa1a07c20 */ /* 0x000fe20008410000 */
[----:B------:R-:W-:Y:S01]  /*3f90*/  FMUL.FTZ R15, R165, UR26 ;  /* 0x0000001aa50f7c20 */ /* 0x000fe20008410000 */
[----:B------:R-:W-:Y:S02]  /*3fa0*/  IMAD R8, R19, UR36, R8 ;  /* 0x0000002413087c24 */ /* 0x000fe4000f8e0208 */
        /* <DEDUP_REMOVED lines=9> */
[----:B-1----:R-:W-:Y:S01]  /*4040*/  IADD3 R156, R13, -UR28, R8 ;  /* 0x8000001c0d9c7c10 */ /* 0x002fe2000fffe008 */
[----:B------:R-:W1:Y:S01]  /*4050*/  MUFU.TANH R158, R158 ;  /* 0x0000009e009e7308 */ /* 0x000e620000002400 */
[----:B------:R-:W-:Y:S01]  /*4060*/  FMUL.FTZ R183, R183, UR26 ;  /* 0x0000001ab7b77c20 */ /* 0x000fe20008410000 */
[----:B------:R-:W-:Y:S01]  /*4070*/  FMUL.FTZ R186, R186, UR26 ;  /* 0x0000001ababa7c20 */ /* 0x000fe20008410000 */
[C---:B------:R-:W-:Y:S01]  /*4080*/  ISETP.GT.AND P3, PT, R156.reuse, RZ, PT ;  /* 0x000000ff9c00720c */ /* 0x040fe20003f64270 */
[----:B------:R-:W-:Y:S01]  /*4090*/  FMUL.FTZ R187, R187, UR26 ;  /* 0x0000001abbbb7c20 */ /* 0x000fe20008410000 */
[----:B------:R-:W-:Y:S01]  /*40a0*/  ISETP.GT.AND P4, PT, R156, 0x1, PT ;  /* 0x000000019c00780c */ /* 0x000fe20003f84270 */
[----:B------:R-:W-:Y:S01]  /*40b0*/  FMUL.FTZ R190, R190, UR26 ;  /* 0x0000001abebe7c20 */ /* 0x000fe20008410000 */
[----:B---3--:R-:W-:Y:S01]  /*40c0*/  FSEL R168, R154, -INF , P3 ;  /* 0xff8000009aa87808 */ /* 0x008fe20001800000 */
[----:B------:R-:W2:Y:S01]  /*40d0*/  MUFU.TANH R159, R159 ;  /* 0x0000009f009f7308 */ /* 0x000ea20000002400 */
[----:B------:R-:W-:Y:S01]  /*40e0*/  ISETP.GT.AND P3, PT, R156, 0x8, PT ;  /* 0x000000089c00780c */ /* 0x000fe20003f64270 */
[----:B------:R-:W-:Y:S01]  /*40f0*/  FMUL.FTZ R191, R191, UR26 ;  /* 0x0000001abfbf7c20 */ /* 0x000fe20008410000 */
[----:B------:R-:W-:Y:S01]  /*4100*/  FMNMX.FTZ R13, R168, R11, !PT ;  /* 0x0000000ba80d7209 */ /* 0x000fe20007810000 */
[----:B------:R-:W-:Y:S01]  /*4110*/  FMUL.FTZ R202, R152, UR26 ;  /* 0x0000001a98ca7c20 */ /* 0x000fe20008410000 */
[----:B------:R-:W-:Y:S01]  /*4120*/  FMUL.FTZ R194, R194, UR26 ;  /* 0x0000001ac2c27c20 */ /* 0x000fe20008410000 */
[----:B------:R-:W-:Y:S01]  /*4130*/  FMUL.FTZ R195, R195, UR26 ;  /* 0x0000001ac3c37c20 */ /* 0x000fe20008410000 */
[----:B------:R-:W-:Y:S01]  /*4140*/  FMUL.FTZ R204, R153, UR26 ;  /* 0x0000001a99cc7c20 */ /* 0x000fe20008410000 */
[----:B------:R-:W3:Y:S01]  /*4150*/  MUFU.TANH R16, R162 ;  /* 0x000000a200107308 */ /* 0x000ee20000002400 */
[----:B-1----:R-:W-:Y:S01]  /*4160*/  FSEL R165, R158, -INF , P3 ;  /* 0xff8000009ea57808 */ /* 0x002fe20001800000 */
[----:B------:R-:W-:Y:S01]  /*4170*/  FMUL.FTZ R198, R198, UR26 ;  /* 0x0000001ac6c67c20 */ /* 0x000fe20008410000 */
[----:B------:R-:W-:Y:S01]  /*4180*/  ISETP.GT.AND P3, PT, R156, 0x10, PT ;  /* 0x000000109c00780c */ /* 0x000fe20003f64270 */
[----:B------:R-:W-:Y:S01]  /*4190*/  FMUL.FTZ R199, R199, UR26 ;  /* 0x0000001ac7c77c20 */ /* 0x000fe20008410000 */
[----:B------:R-:W-:Y:S01]  /*41a0*/  FMUL.FTZ R201, R157, UR26 ;  /* 0x0000001a9dc97c20 */ /* 0x000fe20008410000 */
[----:B------:R-:W-:-:S02]  /*41b0*/  FMUL.FTZ R10, R169, UR26 ;  /* 0x0000001aa90a7c20 */ /* 0x000fc40008410000 */
[----:B------:R-:W1:Y:S08]  /*41c0*/  MUFU.TANH R163, R163 ;  /* 0x000000a300a37308 */ /* 0x000e700000002400 */
[----:B------:R4:W5:Y:S08]  /*41d0*/  MUFU.TANH R161, R166 ;  /* 0x000000a600a17308 */ /* 0x0009700000002400 */
[----:B------:R-:W0:Y:S01]  /*41e0*/  MUFU.TANH R170, R170 ;  /* 0x000000aa00aa7308 */ /* 0x000e220000002400 */
[----:B----4-:R-:W-:-:S02]  /*41f0*/  FSEL R166, R155, -INF , P4 ;  /* 0xff8000009ba67808 */ /* 0x010fc40002000000 */
[----:B------:R-:W-:Y:S02]  /*4200*/  ISETP.GT.AND P4, PT, R156, 0x9, PT ;  /* 0x000000099c00780c */ /* 0x000fe40003f84270 */
[----:B------:R-:W-:Y:S02]  /*4210*/  FMNMX.FTZ R14, R166, R13, !PT ;  /* 0x0000000da60e7209 */ /* 0x000fe40007810000 */
[----:B--2---:R-:W-:Y:S01]  /*4220*/  FSEL R162, R159, -INF , P4 ;  /* 0xff8000009fa27808 */ /* 0x004fe20002000000 */
[----:B------:R-:W2:Y:S01]  /*4230*/  MUFU.TANH R171, R171 ;  /* 0x000000ab00ab7308 */ /* 0x000ea20000002400 */
[----:B------:R-:W-:Y:S02]  /*4240*/  FMNMX.FTZ R13, R165, R14, !PT ;  /* 0x0000000ea50d7209 */ /* 0x000fe40007810000 */
[----:B------:R-:W-:Y:S02]  /*4250*/  ISETP.GT.AND P4, PT, R156, 0x11, PT ;  /* 0x000000119c00780c */ /* 0x000fe40003f84270 */
[----:B---3--:R-:W-:-:S02]  /*4260*/  FSEL R159, R16, -INF , P3 ;  /* 0xff800000109f7808 */ /* 0x008fc40001800000 */
[----:B------:R-:W-:Y:S01]  /*4270*/  FMNMX.FTZ R14, R162, R13, !PT ;  /* 0x0000000da20e7209 */ /* 0x000fe20007810000 */
[----:B------:R-:W3:Y:S01]  /*4280*/  MUFU.TANH R174, R174 ;  /* 0x000000ae00ae7308 */ /* 0x000ee20000002400 */
[C---:B------:R-:W-:Y:S02]  /*4290*/  ISETP.GT.AND P3, PT, R156.reuse, 0x18, PT ;  /* 0x000000189c00780c */ /* 0x040fe40003f64270 */
[----:B-1----:R-:W-:Y:S02]  /*42a0*/  FSEL R164, R163, -INF , P4 ;  /* 0xff800000a3a47808 */ /* 0x002fe40002000000 */
[----:B------:R-:W-:Y:S02]  /*42b0*/  FMNMX.FTZ R13, R159, R14, !PT ;  /* 0x0000000e9f0d7209 */ /* 0x000fe40007810000 */
[----:B------:R-:W-:Y:S01]  /*42c0*/  ISETP.GT.AND P4, PT, R156, 0x19, PT ;  /* 0x000000199c00780c */ /* 0x000fe20003f84270 */
[----:B------:R-:W1:Y:S01]  /*42d0*/  MUFU.TANH R175, R175 ;  /* 0x000000af00af7308 */ /* 0x000e620000002400 */
[----:B-----5:R-:W-:-:S02]  /*42e0*/  FSEL R161, R161, -INF , P3 ;  /* 0xff800000a1a17808 */ /* 0x020fc40001800000 */
[----:B------:R-:W-:Y:S02]  /*42f0*/  FMNMX.FTZ R14, R164, R13, !PT ;  /* 0x0000000da40e7209 */ /* 0x000fe40007810000 */
[----:B------:R-:W-:Y:S02]  /*4300*/  ISETP.GT.AND P3, PT, R156, 0x20, PT ;  /* 0x000000209c00780c */ /* 0x000fe40003f64270 */
[----:B------:R-:W-:Y:S01]  /*4310*/  FSEL R163, R18, -INF , P4 ;  /* 0xff80000012a37808 */ /* 0x000fe20002000000 */
[----:B------:R-:W4:Y:S01]  /*4320*/  MUFU.TANH R178, R178 ;  /* 0x000000b200b27308 */ /* 0x000f220000002400 */
[----:B------:R-:W-:Y:S02]  /*4330*/  FMNMX.FTZ R14, R161, R14, !PT ;  /* 0x0000000ea10e7209 */ /* 0x000fe40007810000 */
[----:B------:R-:W-:Y:S02]  /*4340*/  ISETP.GT.AND P4, PT, R156, 0x21, PT ;  /* 0x000000219c00780c */ /* 0x000fe40003f84270 */
[----:B0-----:R-:W-:Y:S01]  /*4350*/  FSEL R16, R170, -INF , P3 ;  /* 0xff800000aa107808 */ /* 0x001fe20001800000 */
[----:B------:R-:W-:Y:S01]  /*4360*/  FMUL.FTZ R170, R172, UR26 ;  /* 0x0000001aacaa7c20 */ /* 0x000fe20008410000 */
[----:B------:R-:W-:Y:S01]  /*4370*/  FMNMX.FTZ R19, R163, R14, !PT ;  /* 0x0000000ea3137209 */ /* 0x000fe20007810000 */
[----:B------:R0:W5:Y:S01]  /*4380*/  MUFU.TANH R20, R179 ;  /* 0x000000b300147308 */ /* 0x0001620000002400 */
[----:B------:R-:W-:-:S02]  /*4390*/  ISETP.GT.AND P3, PT, R156, 0x28, PT ;  /* 0x000000289c00780c */ /* 0x000fc40003f64270 */
[----:B--2---:R-:W-:Y:S02]  /*43a0*/  FSEL R13, R171, -INF , P4 ;  /* 0xff800000ab0d7808 */ /* 0x004fe40002000000 */
[----:B------:R-:W-:Y:S02]  /*43b0*/  FMNMX.FTZ R18, R16, R19, !PT ;  /* 0x0000001310127209 */ /* 0x000fe40007810000 */
[----:B------:R-:W-:Y:S01]  /*43c0*/  ISETP.GT.AND P4, PT, R156, 0x29, PT ;  /* 0x000000299c00780c */ /* 0x000fe20003f84270 */
[----:B------:R-:W2:Y:S01]  /*43d0*/  MUFU.TANH R182, R182 ;  /* 0x000000b600b67308 */ /* 0x000ea20000002400 */
[----:B---3--:R-:W-:Y:S01]  /*43e0*/  FSEL R14, R174, -INF , P3 ;  /* 0xff800000ae0e7808 */ /* 0x008fe20001800000 */
[----:B0-----:R-:W-:Y:S01]  /*43f0*/  FMUL.FTZ R179, R188, UR26 ;  /* 0x0000001abcb37c20 */ /* 0x001fe20008410000 */
[----:B------:R-:W-:Y:S01]  /*4400*/  FMNMX.FTZ R19, R13, R18, !PT ;  /* 0x000000120d137209 */ /* 0x000fe20007810000 */
[----:B------:R-:W-:Y:S01]  /*4410*/  FMUL.FTZ R174, R173, UR26 ;  /* 0x0000001aadae7c20 */ /* 0x000fe20008410000 */
[----:B------:R-:W-:Y:S01]  /*4420*/  ISETP.GT.AND P3, PT, R156, 0x30, PT ;  /* 0x000000309c00780c */ /* 0x000fe20003f64270 */
[----:B------:R-:W-:Y:S01]  /*4430*/  FMUL.FTZ R173, R176, UR26 ;  /* 0x0000001ab0ad7c20 */ /* 0x000fe20008410000 */
[----:B-1----:R-:W-:Y:S01]  /*4440*/  FSEL R18, R175, -INF , P4 ;  /* 0xff800000af127808 */ /* 0x002fe20002000000 */
[----:B------:R-:W0:Y:S01]  /*4450*/  MUFU.TANH R183, R183 ;  /* 0x000000b700b77308 */ /* 0x000e220000002400 */
[----:B------:R-:W-:Y:S01]  /*4460*/  FMNMX.FTZ R21, R14, R19, !PT ;  /* 0x000000130e157209 */ /* 0x000fe20007810000 */
[----:B------:R-:W-:Y:S01]  /*4470*/  FMUL.FTZ R176, R177, UR26 ;  /* 0x0000001ab1b07c20 */ /* 0x000fe20008410000 */
[----:B------:R-:W-:Y:S01]  /*4480*/  ISETP.GT.AND P4, PT, R156, 0x31, PT ;  /* 0x000000319c00780c */ /* 0x000fe20003f84270 */
[----:B------:R-:W-:Y:S01]  /*4490*/  FMUL.FTZ R175, R180, UR26 ;  /* 0x0000001ab4af7c20 */ /* 0x000fe20008410000 */
[----:B----4-:R-:W-:Y:S01]  /*44a0*/  FSEL R19, R178, -INF , P3 ;  /* 0xff800000b2137808 */ /* 0x010fe20001800000 */
[----:B------:R-:W-:Y:S01]  /*44b0*/  FMUL.FTZ R177, R181, UR26 ;  /* 0x0000001ab5b17c20 */ /* 0x000fe20008410000 */
[----:B------:R-:W-:Y:S01]  /*44c0*/  FMNMX.FTZ R22, R18, R21, !PT ;  /* 0x0000001512167209 */ /* 0x000fe20007810000 */
[----:B------:R-:W1:Y:S01]  /*44d0*/  MUFU.TANH R186, R186 ;  /* 0x000000ba00ba7308 */ /* 0x000e620000002400 */
[----:B------:R-:W-:Y:S01]  /*44e0*/  ISETP.GT.AND P3, PT, R156, 0x38, PT ;  /* 0x000000389c00780c */ /* 0x000fe20003f64270 */
[----:B------:R-:W-:Y:S01]  /*44f0*/  FMUL.FTZ R178, R184, UR26 ;  /* 0x0000001ab8b27c20 */ /* 0x000fe20008410000 */
[----:B-----5:R-:W-:Y:S01]  /*4500*/  FSEL R20, R20, -INF , P4 ;  /* 0xff80000014147808 */ /* 0x020fe20002000000 */
[----:B------:R-:W-:Y:S01]  /*4510*/  FMUL.FTZ R180, R185, UR26 ;  /* 0x0000001ab9b47c20 */ /* 0x000fe20008410000 */
[----:B------:R-:W-:Y:S01]  /*4520*/  FMNMX.FTZ R23, R19, R22, !PT ;  /* 0x0000001613177209 */ /* 0x000fe20007810000 */
[----:B------:R-:W-:Y:S01]  /*4530*/  FMUL.FTZ R181, R192, UR26 ;  /* 0x0000001ac0b57c20 */ /* 0x000fe20008410000 */
[----:B------:R-:W-:Y:S01]  /*4540*/  ISETP.GT.AND P4, PT, R156, 0x39, PT ;  /* 0x000000399c00780c */ /* 0x000fe20003f84270 */
[----:B------:R-:W3:Y:S01]  /*4550*/  MUFU.TANH R187, R187 ;  /* 0x000000bb00bb7308 */ /* 0x000ee20000002400 */
[----:B--2---:R-:W-:Y:S01]  /*4560*/  FSEL R21, R182, -INF , P3 ;  /* 0xff800000b6157808 */ /* 0x004fe20001800000 */
[----:B------:R-:W-:Y:S01]  /*4570*/  FMUL.FTZ R182, R189, UR26 ;  /* 0x0000001abdb67c20 */ /* 0x000fe20008410000 */
[----:B------:R-:W-:Y:S01]  /*4580*/  FMNMX.FTZ R152, R20, R23, !PT ;  /* 0x0000001714987209 */ /* 0x000fe20007810000 */
[----:B------:R-:W-:Y:S01]  /*4590*/  FMUL.FTZ R184, R193, UR26 ;  /* 0x0000001ac1b87c20 */ /* 0x000fe20008410000 */
[----:B------:R-:W-:Y:S01]  /*45a0*/  ISETP.GT.AND P3, PT, R156, 0x40, PT ;  /* 0x000000409c00780c */ /* 0x000fe20003f64270 */
[----:B------:R-:W-:Y:S01]  /*45b0*/  FMUL.FTZ R185, R196, UR26 ;  /* 0x0000001ac4b97c20 */ /* 0x000fe20008410000 */
[----:B0-----:R-:W-:Y:S01]  /*45c0*/  FSEL R22, R183, -INF , P4 ;  /* 0xff800000b7167808 */ /* 0x001fe20002000000 */
[----:B------:R-:W0:Y:S01]  /*45d0*/  MUFU.TANH R190, R190 ;  /* 0x000000be00be7308 */ /* 0x000e220000002400 */
[----:B------:R-:W-:Y:S01]  /*45e0*/  FMNMX.FTZ R23, R21, R152, !PT ;  /* 0x0000009815177209 */ /* 0x000fe20007810000 */
[----:B------:R-:W2:Y:S01]  /*45f0*/  SHFL.IDX PT, R183, R167, RZ, 0x1c1f ;  /* 0x001c1fffa7b77589 */ /* 0x000ea200000e0000 */
[----:B------:R-:W-:-:S02]  /*4600*/  ISETP.GT.AND P4, PT, R156, 0x41, PT ;  /* 0x000000419c00780c */ /* 0x000fc40003f84270 */
[----:B-1----:R-:W-:Y:S01]  /*4610*/  FSEL R152, R186, -INF , P3 ;  /* 0xff800000ba987808 */ /* 0x002fe20001800000 */
[----:B------:R-:W-:Y:S01]  /*4620*/  FMUL.FTZ R186, R197, UR26 ;  /* 0x0000001ac5ba7c20 */ /* 0x000fe20008410000 */
[----:B------:R-:W-:Y:S01]  /*4630*/  FMNMX.FTZ R153, R22, R23, !PT ;  /* 0x0000001716997209 */ /* 0x000fe20007810000 */
[----:B------:R-:W1:Y:S01]  /*4640*/  MUFU.TANH R191, R191 ;  /* 0x000000bf00bf7308 */ /* 0x000e620000002400 */
[----:B------:R-:W-:Y:S02]  /*4650*/  ISETP.GT.AND P3, PT, R156, 0x48, PT ;  /* 0x000000489c00780c */ /* 0x000fe40003f64270 */
[----:B---3--:R-:W-:Y:S02]  /*4660*/  FSEL R23, R187, -INF , P4 ;  /* 0xff800000bb177808 */ /* 0x008fe40002000000 */
[----:B------:R-:W-:Y:S02]  /*4670*/  FMNMX.FTZ R154, R152, R153, !PT ;  /* 0x00000099989a7209 */ /* 0x000fe40007810000 */
[----:B------:R-:W-:Y:S01]  /*4680*/  ISETP.GT.AND P4, PT, R156, 0x49, PT ;  /* 0x000000499c00780c */ /* 0x000fe20003f84270 */
[----:B------:R-:W3:Y:S01]  /*4690*/  MUFU.TANH R155, R194 ;  /* 0x000000c2009b7308 */ /* 0x000ee20000002400 */
[----:B0-----:R-:W-:-:S02]  /*46a0*/  FSEL R153, R190, -INF , P3 ;  /* 0xff800000be997808 */ /* 0x001fc40001800000 */
[----:B------:R-:W-:Y:S02]  /*46b0*/  FMNMX.FTZ R158, R23, R154, !PT ;  /* 0x0000009a179e7209 */ /* 0x000fe40007810000 */
[C---:B------:R-:W-:Y:S02]  /*46c0*/  ISETP.GT.AND P3, PT, R156.reuse, 0x50, PT ;  /* 0x000000509c00780c */ /* 0x040fe40003f64270 */
[----:B------:R-:W-:Y:S01]  /*46d0*/  FMNMX.FTZ R157, R153, R158, !PT ;  /* 0x0000009e999d7209 */ /* 0x000fe20007810000 */
[----:B------:R-:W0:Y:S01]  /*46e0*/  MUFU.TANH R195, R195 ;  /* 0x000000c300c37308 */ /* 0x000e220000002400 */
[----:B-1----:R-:W-:Y:S02]  /*46f0*/  FSEL R154, R191, -INF , P4 ;  /* 0xff800000bf9a7808 */ /* 0x002fe40002000000 */
[----:B------:R-:W-:Y:S02]  /*4700*/  ISETP.GT.AND P4, PT, R156, 0x51, PT ;  /* 0x000000519c00780c */ /* 0x000fe40003f84270 */
[----:B------:R-:W-:-:S02]  /*4710*/  FMNMX.FTZ R172, R154, R157, !PT ;  /* 0x0000009d9aac7209 */ /* 0x000fc40007810000 */
[----:B--2---:R-:W-:Y:S01]  /*4720*/  IADD3 R183, R183, -UR28, R8 ;  /* 0x8000001cb7b77c10 */ /* 0x004fe2000fffe008 */
[----:B------:R-:W1:Y:S01]  /*4730*/  MUFU.TANH R198, R198 ;  /* 0x000000c600c67308 */ /* 0x000e620000002400 */
[----:B---3--:R-:W-:Y:S02]  /*4740*/  FSEL R155, R155, -INF , P3 ;  /* 0xff8000009b9b7808 */ /* 0x008fe40001800000 */
[----:B------:R-:W-:Y:S02]  /*4750*/  ISETP.GT.AND P3, PT, R156, 0x58, PT ;  /* 0x000000589c00780c */ /* 0x000fe40003f64270 */
[----:B------:R-:W-:Y:S02]  /*4760*/  FMNMX.FTZ R157, R155, R172, !PT ;  /* 0x000000ac9b9d7209 */ /* 0x000fe40007810000 */
[----:B------:R-:W-:Y:S01]  /*4770*/  ISETP.GT.AND P6, PT, R183, 0x1, PT ;  /* 0x00000001b700780c */ /* 0x000fe20003fc4270 */
[----:B------:R-:W2:Y:S01]  /*4780*/  MUFU.TANH R199, R199 ;  /* 0x000000c700c77308 */ /* 0x000ea20000002400 */
[----:B0-----:R-:W-:-:S02]  /*4790*/  FSEL R158, R195, -INF , P4 ;  /* 0xff800000c39e7808 */ /* 0x001fc40002000000 */
[----:B------:R-:W-:Y:S02]  /*47a0*/  ISETP.GT.AND P4, PT, R156, 0x59, PT ;  /* 0x000000599c00780c */ /* 0x000fe40003f84270 */
[----:B------:R-:W-:Y:S02]  /*47b0*/  FMNMX.FTZ R169, R158, R157, !PT ;  /* 0x0000009d9ea97209 */ /* 0x000fe40007810000 */
[C---:B------:R-:W-:Y:S01]  /*47c0*/  ISETP.GT.AND P5, PT, R183.reuse, 0x8, PT ;  /* 0x00000008b700780c */ /* 0x040fe20003fa4270 */
[----:B------:R-:W0:Y:S01]  /*47d0*/  MUFU.TANH R202, R202 ;  /* 0x000000ca00ca7308 */ /* 0x000e220000002400 */
[----:B-1----:R-:W-:Y:S02]  /*47e0*/  FSEL R156, R198, -INF , P3 ;  /* 0xff800000c69c7808 */ /* 0x002fe40001800000 */
[----:B------:R-:W-:Y:S02]  /*47f0*/  ISETP.GT.AND P3, PT, R183, RZ, PT ;  /* 0x000000ffb700720c */ /* 0x000fe40003f64270 */
[----:B------:R-:W-:-:S03]  /*4800*/  FMNMX.FTZ R172, R156, R169, !PT ;  /* 0x000000a99cac7209 */ /* 0x000fc60007810000 */
[----:B------:R-:W1:Y:S01]  /*4810*/  MUFU.TANH R204, R204 ;  /* 0x000000cc00cc7308 */ /* 0x000e620000002400 */
[----:B--2---:R-:W-:Y:S02]  /*4820*/  FSEL R157, R199, -INF , P4 ;  /* 0xff800000c79d7808 */ /* 0x004fe40002000000 */
[----:B------:R-:W-:Y:S02]  /*4830*/  ISETP.GT.AND P4, PT, R183, 0x9, PT ;  /* 0x00000009b700780c */ /* 0x000fe40003f84270 */
[----:B------:R-:W-:-:S03]  /*4840*/  FMNMX.FTZ R172, R157, R172, !PT ;  /* 0x000000ac9dac7209 */ /* 0x000fc60007810000 */
[----:B------:R-:W2:Y:S01]  /*4850*/  MUFU.TANH R203, R203 ;  /* 0x000000cb00cb7308 */ /* 0x000ea20000002400 */
[----:B0-----:R-:W-:Y:S01]  /*4860*/  FSEL R167, R202, -INF , P3 ;  /* 0xff800000caa77808 */ /* 0x001fe20001800000 */
[----:B------:R-:W0:Y:S01]  /*4870*/  SHFL.BFLY PT, R169, R172, 0x2, 0x1f ;  /* 0x0c401f00aca97f89 */ /* 0x000e2200000e0000 */
[----:B------:R-:W-:-:S05]  /*4880*/  ISETP.GT.AND P3, PT, R183, 0x10, PT ;  /* 0x00000010b700780c */ /* 0x000fca0003f64270 */
[----:B------:R-:W3:Y:S01]  /*4890*/  MUFU.TANH R201, R201 ;  /* 0x000000c900c97308 */ /* 0x000ee20000002400 */
[----:B-1----:R-:W-:-:S07]  /*48a0*/  FSEL R204, R204, -INF , P6 ;  /* 0xff800000cccc7808 */ /* 0x002fce0003000000 */
[----:B------:R-:W1:Y:S01]  /*48b0*/  MUFU.TANH R200, R200 ;  /* 0x000000c800c87308 */ /* 0x000e620000002400 */
[----:B--2---:R-:W-:-:S07]  /*48c0*/  FSEL R203, R203, -INF , P5 ;  /* 0xff800000cbcb7808 */ /* 0x004fce0002800000 */
[----:B------:R-:W2:Y:S01]  /*48d0*/  MUFU.TANH R160, R160 ;  /* 0x000000a000a07308 */ /* 0x000ea20000002400 */
[----:B---3--:R-:W-:Y:S02]  /*48e0*/  FSEL R201, R201, -INF , P4 ;  /* 0xff800000c9c97808 */ /* 0x008fe40002000000 */
[----:B0-----:R-:W-:Y:S02]  /*48f0*/  FMNMX.FTZ R169, R172, R169, !PT ;  /* 0x000000a9aca97209 */ /* 0x001fe40007810000 */
[----:B------:R-:W-:-:S03]  /*4900*/  ISETP.GT.AND P4, PT, R183, 0x11, PT ;  /* 0x00000011b700780c */ /* 0x000fc60003f84270 */
[----:B------:R-:W0:Y:S01]  /*4910*/  SHFL.BFLY PT, R172, R169, 0x1, 0x1f ;  /* 0x0c201f00a9ac7f89 */ /* 0x000e2200000e0000 */
[----:B------:R-:W3:Y:S01]  /*4920*/  MUFU.TANH R17, R17 ;  /* 0x0000001100117308 */ /* 0x000ee20000002400 */
[----:B-1----:R-:W-:Y:S02]  /*4930*/  FSEL R200, R200, -INF , P3 ;  /* 0xff800000c8c87808 */ /* 0x002fe40001800000 */
[----:B------:R-:W-:-:S05]  /*4940*/  ISETP.GT.AND P3, PT, R183, 0x18, PT ;  /* 0x00000018b700780c */ /* 0x000fca0003f64270 */
[----:B------:R-:W1:Y:S08]  /*4950*/  MUFU.TANH R15, R15 ;  /* 0x0000000f000f7308 */ /* 0x000e700000002400 */
[----:B------:R-:W4:Y:S01]  /*4960*/  MUFU.TANH R9, R9 ;  /* 0x0000000900097308 */ /* 0x000f220000002400 */
[----:B0-----:R-:W-:-:S07]  /*4970*/  FMNMX.FTZ R8, R169, R172, !PT ;  /* 0x000000aca9087209 */ /* 0x001fce0007810000 */
[----:B------:R-:W-:Y:S01]  /*4980*/  MUFU.TANH R10, R10 ;  /* 0x0000000a000a7308 */ /* 0x000fe20000002400 */
[----:B------:R-:W-:Y:S02]  /*4990*/  FMNMX.FTZ R169, R167, R12, !PT ;  /* 0x0000000ca7a97209 */ /* 0x000fe40007810000 */
[C---:B------:R-:W-:Y:S01]  /*49a0*/  FSETP.NEU.FTZ.AND P6, PT, R8.reuse, -INF , PT ;  /* 0xff8000000800780b */ /* 0x040fe20003fdd000 */
[----:B------:R-:W-:Y:S01]  /*49b0*/  FMUL.FTZ R171, R8, UR7 ;  /* 0x0000000708ab7c20 */ /* 0x000fe20008410000 */
[----:B------:R-:W-:Y:S02]  /*49c0*/  FMNMX.FTZ R172, R204, R169, !PT ;  /* 0x000000a9ccac7209 */ /* 0x000fe40007810000 */
[----:B------:R-:W-:Y:S01]  /*49d0*/  FSEL R192, R8, RZ, P6 ;  /* 0x000000ff08c07208 */ /* 0x000fe20003000000 */
[----:B------:R-:W0:Y:S01]  /*49e0*/  MUFU.TANH R170, R170 ;  /* 0x000000aa00aa7308 */ /* 0x000e220000002400 */
[----:B------:R-:W-:Y:S02]  /*49f0*/  FMNMX.FTZ R172, R203, R172, !PT ;  /* 0x000000accbac7209 */ /* 0x000fe40007810000 */
[----:B------:R-:W-:Y:S01]  /*4a00*/  FSEL R171, R171, RZ, P6 ;  /* 0x000000ffabab7208 */ /* 0x000fe20003000000 */
[----:B------:R-:W-:Y:S01]  /*4a10*/  FADD.FTZ R192, -R192, R11 ;  /* 0x0000000bc0c07221 */ /* 0x000fe20000010100 */
[----:B------:R-:W-:-:S03]  /*4a20*/  FMNMX.FTZ R169, R201, R172, !PT ;  /* 0x000000acc9a97209 */ /* 0x000fc60007810000 */
[--C-:B------:R-:W-:Y:S01]  /*4a30*/  FFMA.FTZ R188, R168, UR7, -R171.reuse ;  /* 0x00000007a8bc7c23 */ /* 0x100fe200080108ab */
[----:B--2---:R-:W-:Y:S01]  /*4a40*/  FSEL R168, R160, -INF , P4 ;  /* 0xff800000a0a87808 */ /* 0x004fe20002000000 */
[--C-:B------:R-:W-:Y:S01]  /*4a50*/  FFMA.FTZ R189, R166, UR7, -R171.reuse ;  /* 0x00000007a6bd7c23 */ /* 0x100fe200080108ab */
[----:B------:R-:W-:Y:S01]  /*4a60*/  FMNMX.FTZ R187, R200, R169, !PT ;  /* 0x000000a9c8bb7209 */ /* 0x000fe20007810000 */
[----:B------:R-:W2:Y:S01]  /*4a70*/  MUFU.TANH R174, R174 ;  /* 0x000000ae00ae7308 */ /* 0x000ea20000002400 */
[----:B------:R-:W-:Y:S01]  /*4a80*/  ISETP.GT.AND P4, PT, R183, 0x19, PT ;  /* 0x00000019b700780c */ /* 0x000fe20003f84270 */
[----:B------:R-:W-:Y:S01]  /*4a90*/  FMUL.FTZ R11, R192, UR7 ;  /* 0x00000007c00b7c20 */ /* 0x000fe20008410000 */
[----:B---3--:R-:W-:Y:S01]  /*4aa0*/  FSEL R169, R17, -INF , P3 ;  /* 0xff80000011a97808 */ /* 0x008fe20001800000 */
[--C-:B------:R-:W-:Y:S01]  /*4ab0*/  FFMA.FTZ R162, R162, UR7, -R171.reuse ;  /* 0x00000007a2a27c23 */ /* 0x100fe200080108ab */
[----:B------:R-:W-:Y:S01]  /*4ac0*/  FMNMX.FTZ R166, R168, R187, !PT ;  /* 0x000000bba8a67209 */ /* 0x000fe20007810000 */
[--C-:B------:R-:W-:Y:S01]  /*4ad0*/  FFMA.FTZ R159, R159, UR7, -R171.reuse ;  /* 0x000000079f9f7c23 */ /* 0x100fe200080108ab */
[----:B------:R-:W-:Y:S01]  /*4ae0*/  ISETP.GT.AND P3, PT, R183, 0x20, PT ;  /* 0x00000020b700780c */ /* 0x000fe20003f64270 */
[----:B------:R-:W3:Y:S01]  /*4af0*/  MUFU.TANH R173, R173 ;  /* 0x000000ad00ad7308 */ /* 0x000ee20000002400 */
[----:B-1----:R-:W-:Y:S01]  /*4b00*/  FSEL R172, R15, -INF , P4 ;  /* 0xff8000000fac7808 */ /* 0x002fe20002000000 */
[--C-:B------:R-:W-:Y:S01]  /*4b10*/  FFMA.FTZ R164, R164, UR7, -R171.reuse ;  /* 0x00000007a4a47c23 */ /* 0x100fe200080108ab */
[----:B------:R-:W-:Y:S01]  /*4b20*/  FMNMX.FTZ R17, R169, R166, !PT ;  /* 0x000000a6a9117209 */ /* 0x000fe20007810000 */
[--C-:B------:R-:W-:Y:S01]  /*4b30*/  FFMA.FTZ R161, R161, UR7, -R171.reuse ;  /* 0x00000007a1a17c23 */ /* 0x100fe200080108ab */
[----:B------:R-:W-:Y:S01]  /*4b40*/  ISETP.GT.AND P4, PT, R183, 0x21, PT ;  /* 0x00000021b700780c */ /* 0x000fe20003f84270 */
[--C-:B------:R-:W-:Y:S01]  /*4b50*/  FFMA.FTZ R16, R16, UR7, -R171.reuse ;  /* 0x0000000710107c23 */ /* 0x100fe200080108ab */
[----:B----4-:R-:W-:Y:S01]  /*4b60*/  FSEL R9, R9, -INF , P3 ;  /* 0xff80000009097808 */ /* 0x010fe20001800000 */
[----:B------:R1:W-:Y:S01]  /*4b70*/  MUFU.EX2 R160, R188 ;  /* 0x000000bc00a07308 */ /* 0x0003e20000000800 */
[----:B------:R-:W-:Y:S01]  /*4b80*/  FMNMX.FTZ R166, R172, R17, !PT ;  /* 0x00000011aca67209 */ /* 0x000fe20007810000 */
[--C-:B------:R-:W-:Y:S01]  /*4b90*/  FFMA.FTZ R13, R13, UR7, -R171.reuse ;  /* 0x000000070d0d7c23 */ /* 0x100fe200080108ab */
[----:B------:R-:W-:Y:S01]  /*4ba0*/  ISETP.GT.AND P3, PT, R183, 0x28, PT ;  /* 0x00000028b700780c */ /* 0x000fe20003f64270 */
[--C-:B------:R-:W-:Y:S01]  /*4bb0*/  FFMA.FTZ R23, R23, UR7, -R171.reuse ;  /* 0x0000000717177c23 */ /* 0x100fe200080108ab */
[----:B------:R-:W-:Y:S01]  /*4bc0*/  FMNMX.FTZ R166, R9, R166, !PT ;  /* 0x000000a609a67209 */ /* 0x000fe20007810000 */
[--C-:B------:R-:W-:Y:S01]  /*4bd0*/  FFMA.FTZ R156, R156, UR7, -R171.reuse ;  /* 0x000000079c9c7c23 */ /* 0x100fe200080108ab */
[----:B0-----:R-:W-:Y:S01]  /*4be0*/  FSEL R170, R170, -INF , P3 ;  /* 0xff800000aaaa7808 */ /* 0x001fe20001800000 */
[----:B------:R-:W0:Y:S01]  /*4bf0*/  MUFU.TANH R176, R176 ;  /* 0x000000b000b07308 */ /* 0x000e220000002400 */
[----:B-1----:R-:W-:Y:S01]  /*4c00*/  FFMA.FTZ R188, R165, UR7, -R171 ;  /* 0x00000007a5bc7c23 */ /* 0x002fe200080108ab */
[----:B------:R-:W-:-:S02]  /*4c10*/  FSEL R165, R10, -INF , P4 ;  /* 0xff8000000aa57808 */ /* 0x000fc40002000000 */
[----:B------:R-:W-:Y:S02]  /*4c20*/  ISETP.GT.AND P4, PT, R183, 0x29, PT ;  /* 0x00000029b700780c */ /* 0x000fe40003f84270 */
[----:B------:R-:W-:Y:S01]  /*4c30*/  FMNMX.FTZ R187, R165, R166, !PT ;  /* 0x000000a6a5bb7209 */ /* 0x000fe20007810000 */
[----:B------:R-:W-:Y:S01]  /*4c40*/  FFMA.FTZ R166, R163, UR7, -R171 ;  /* 0x00000007a3a67c23 */ /* 0x000fe200080108ab */
[----:B------:R-:W1:Y:S01]  /*4c50*/  MUFU.TANH R175, R175 ;  /* 0x000000af00af7308 */ /* 0x000e620000002400 */
[C---:B------:R-:W-:Y:S02]  /*4c60*/  ISETP.GT.AND P3, PT, R183.reuse, 0x30, PT ;  /* 0x00000030b700780c */ /* 0x040fe40003f64270 */
[----:B--2---:R-:W-:Y:S02]  /*4c70*/  FSEL R174, R174, -INF , P4 ;  /* 0xff800000aeae7808 */ /* 0x004fe40002000000 */
[----:B------:R-:W-:Y:S02]  /*4c80*/  FMNMX.FTZ R187, R170, R187, !PT ;  /* 0x000000bbaabb7209 */ /* 0x000fe40007810000 */
[----:B------:R-:W-:Y:S01]  /*4c90*/  ISETP.GT.AND P4, PT, R183, 0x31, PT ;  /* 0x00000031b700780c */ /* 0x000fe20003f84270 */
[----:B------:R-:W2:Y:S01]  /*4ca0*/  MUFU.TANH R177, R177 ;  /* 0x000000b100b17308 */ /* 0x000ea20000002400 */
[----:B---3--:R-:W-:-:S02]  /*4cb0*/  FSEL R173, R173, -INF , P3 ;  /* 0xff800000adad7808 */ /* 0x008fc40001800000 */
[----:B------:R-:W-:Y:S02]  /*4cc0*/  FMNMX.FTZ R10, R174, R187, !PT ;  /* 0x000000bbae0a7209 */ /* 0x000fe40007810000 */
[----:B------:R-:W-:Y:S02]  /*4cd0*/  ISETP.GT.AND P3, PT, R183, 0x38, PT ;  /* 0x00000038b700780c */ /* 0x000fe40003f64270 */
[----:B0-----:R-:W-:Y:S01]  /*4ce0*/  FSEL R176, R176, -INF , P4 ;  /* 0xff800000b0b07808 */ /* 0x001fe20002000000 */
[----:B------:R-:W0:Y:S01]  /*4cf0*/  MUFU.TANH R178, R178 ;  /* 0x000000b200b27308 */ /* 0x000e220000002400 */
[----:B------:R-:W-:Y:S02]  /*4d00*/  FMNMX.FTZ R187, R173, R10, !PT ;  /* 0x0000000aadbb7209 */ /* 0x000fe40007810000 */
[----:B------:R-:W-:Y:S02]  /*4d10*/  ISETP.GT.AND P4, PT, R183, 0x39, PT ;  /* 0x00000039b700780c */ /* 0x000fe40003f84270 */
[----:B-1----:R-:W-:-:S02]  /*4d20*/  FSEL R175, R175, -INF , P3 ;  /* 0xff800000afaf7808 */ /* 0x002fc40001800000 */
[----:B------:R-:W-:Y:S01]  /*4d30*/  FMNMX.FTZ R10, R176, R187, !PT ;  /* 0x000000bbb00a7209 */ /* 0x000fe20007810000 */
[----:B------:R-:W1:Y:S01]  /*4d40*/  MUFU.TANH R180, R180 ;  /* 0x000000b400b47308 */ /* 0x000e620000002400 */
[----:B------:R-:W-:Y:S02]  /*4d50*/  ISETP.GT.AND P3, PT, R183, 0x40, PT ;  /* 0x00000040b700780c */ /* 0x000fe40003f64270 */
[----:B--2---:R-:W-:Y:S02]  /*4d60*/  FSEL R177, R177, -INF , P4 ;  /* 0xff800000b1b17808 */ /* 0x004fe40002000000 */
[----:B------:R-:W-:Y:S02]  /*4d70*/  FMNMX.FTZ R10, R175, R10, !PT ;  /* 0x0000000aaf0a7209 */ /* 0x000fe40007810000 */
[----:B------:R-:W-:Y:S01]  /*4d80*/  ISETP.GT.AND P4, PT, R183, 0x41, PT ;  /* 0x00000041b700780c */ /* 0x000fe20003f84270 */
[----:B------:R-:W2:Y:S01]  /*4d90*/  MUFU.TANH R179, R179 ;  /* 0x000000b300b37308 */ /* 0x000ea20000002400 */
[----:B0-----:R-:W-:-:S02]  /*4da0*/  FSEL R178, R178, -INF , P3 ;  /* 0xff800000b2b27808 */ /* 0x001fc40001800000 */
[----:B------:R-:W-:Y:S02]  /*4db0*/  FMNMX.FTZ R187, R177, R10, !PT ;  /* 0x0000000ab1bb7209 */ /* 0x000fe40007810000 */
[C---:B------:R-:W-:Y:S02]  /*4dc0*/  ISETP.GT.AND P3, PT, R183.reuse, 0x48, PT ;  /* 0x00000048b700780c */ /* 0x040fe40003f64270 */
[----:B------:R-:W-:Y:S01]  /*4dd0*/  FMNMX.FTZ R187, R178, R187, !PT ;  /* 0x000000bbb2bb7209 */ /* 0x000fe20007810000 */
[----:B------:R-:W0:Y:S01]  /*4de0*/  MUFU.TANH R182, R182 ;  /* 0x000000b600b67308 */ /* 0x000e220000002400 */
[----:B-1----:R-:W-:Y:S02]  /*4df0*/  FSEL R180, R180, -INF , P4 ;  /* 0xff800000b4b47808 */ /* 0x002fe40002000000 */
[----:B------:R-:W-:Y:S02]  /*4e00*/  ISETP.GT.AND P4, PT, R183, 0x49, PT ;  /* 0x00000049b700780c */ /* 0x000fe40003f84270 */
[----:B------:R-:W-:Y:S01]  /*4e10*/  FMNMX.FTZ R10, R180, R187, !PT ;  /* 0x000000bbb40a7209 */ /* 0x000fe20007810000 */
[--C-:B------:R-:W-:Y:S01]  /*4e20*/  FFMA.FTZ R187, R14, UR7, -R171.reuse ;  /* 0x000000070ebb7c23 */ /* 0x100fe200080108ab */
[--C-:B------:R-:W-:Y:S01]  /*4e30*/  FFMA.FTZ R14, R18, UR7, -R171.reuse ;  /* 0x00000007120e7c23 */ /* 0x100fe200080108ab */
[----:B------:R-:W1:Y:S01]  /*4e40*/  MUFU.TANH R181, R181 ;  /* 0x000000b500b57308 */ /* 0x000e620000002400 */
[----:B--2---:R-:W-:Y:S01]  /*4e50*/  FSEL R179, R179, -INF , P3 ;  /* 0xff800000b3b37808 */ /* 0x004fe20001800000 */
[--C-:B------:R-:W-:Y:S01]  /*4e60*/  FFMA.FTZ R18, R19, UR7, -R171.reuse ;  /* 0x0000000713127c23 */ /* 0x100fe200080108ab */
[----:B------:R-:W-:Y:S01]  /*4e70*/  ISETP.GT.AND P3, PT, R183, 0x50, PT ;  /* 0x00000050b700780c */ /* 0x000fe20003f64270 */
[--C-:B------:R-:W-:Y:S01]  /*4e80*/  FFMA.FTZ R19, R20, UR7, -R171.reuse ;  /* 0x0000000714137c23 */ /* 0x100fe200080108ab */
[----:B------:R-:W-:Y:S01]  /*4e90*/  FMNMX.FTZ R163, R179, R10, !PT ;  /* 0x0000000ab3a37209 */ /* 0x000fe20007810000 */
[--C-:B------:R-:W-:Y:S01]  /*4ea0*/  FFMA.FTZ R20, R21, UR7, -R171.reuse ;  /* 0x0000000715147c23 */ /* 0x100fe200080108ab */
[--C-:B------:R-:W-:Y:S01]  /*4eb0*/  FFMA.FTZ R21, R22, UR7, -R171.reuse ;  /* 0x0000000716157c23 */ /* 0x100fe200080108ab */
[----:B------:R-:W2:Y:S01]  /*4ec0*/  MUFU.TANH R184, R184 ;  /* 0x000000b800b87308 */ /* 0x000ea20000002400 */
[----:B0-----:R-:W-:Y:S01]  /*4ed0*/  FSEL R182, R182, -INF , P4 ;  /* 0xff800000b6b67808 */ /* 0x001fe20002000000 */
[--C-:B------:R-:W-:Y:S01]  /*4ee0*/  FFMA.FTZ R22, R152, UR7, -R171.reuse ;  /* 0x0000000798167c23 */ /* 0x100fe200080108ab */
[----:B------:R-:W-:Y:S01]  /*4ef0*/  ISETP.GT.AND P4, PT, R183, 0x51, PT ;  /* 0x00000051b700780c */ /* 0x000fe20003f84270 */
[----:B------:R-:W-:Y:S01]  /*4f00*/  FFMA.FTZ R152, R153, UR7, -R171 ;  /* 0x0000000799987c23 */ /* 0x000fe200080108ab */
[----:B------:R-:W-:-:S03]  /*4f10*/  FMNMX.FTZ R10, R182, R163, !PT ;  /* 0x000000a3b60a7209 */ /* 0x000fc60007810000 */
[----:B------:R-:W0:Y:S01]  /*4f20*/  MUFU.TANH R185, R185 ;  /* 0x000000b900b97308 */ /* 0x000e220000002400 */
[----:B-1----:R-:W-:Y:S02]  /*4f30*/  FSEL R181, R181, -INF , P3 ;  /* 0xff800000b5b57808 */ /* 0x002fe40001800000 */
[----:B------:R-:W-:Y:S02]  /*4f40*/  ISETP.GT.AND P3, PT, R183, 0x58, PT ;  /* 0x00000058b700780c */ /* 0x000fe40003f64270 */
[----:B------:R-:W-:-:S03]  /*4f50*/  FMNMX.FTZ R163, R181, R10, !PT ;  /* 0x0000000ab5a37209 */ /* 0x000fc60007810000 */
[----:B------:R-:W1:Y:S01]  /*4f60*/  MUFU.TANH R186, R186 ;  /* 0x000000ba00ba7308 */ /* 0x000e620000002400 */
[----:B--2---:R-:W-:Y:S02]  /*4f70*/  FSEL R184, R184, -INF , P4 ;  /* 0xff800000b8b87808 */ /* 0x004fe40002000000 */
[----:B------:R-:W-:Y:S02]  /*4f80*/  ISETP.GT.AND P4, PT, R183, 0x59, PT ;  /* 0x00000059b700780c */ /* 0x000fe40003f84270 */
[----:B------:R-:W-:-:S03]  /*4f90*/  FMNMX.FTZ R10, R184, R163, !PT ;  /* 0x000000a3b80a7209 */ /* 0x000fc60007810000 */
[----:B------:R-:W2:Y:S01]  /*4fa0*/  MUFU.EX2 R11, R11 ;  /* 0x0000000b000b7308 */ /* 0x000ea20000000800 */
[----:B0-----:R-:W-:-:S04]  /*4fb0*/  FSEL R185, R185, -INF , P3 ;  /* 0xff800000b9b97808 */ /* 0x001fc80001800000 */
[----:B------:R-:W-:-:S03]  /*4fc0*/  FMNMX.FTZ R163, R185, R10, !PT ;  /* 0x0000000ab9a37209 */ /* 0x000fc60007810000 */
[----:B------:R0:W3:Y:S01]  /*4fd0*/  MUFU.EX2 R15, R189 ;  /* 0x000000bd000f7308 */ /* 0x0000e20000000800 */
[----:B-1----:R-:W-:-:S04]  /*4fe0*/  FSEL R186, R186, -INF , P4 ;  /* 0xff800000baba7808 */ /* 0x002fc80002000000 */
[----:B------:R-:W-:-:S03]  /*4ff0*/  FMNMX.FTZ R10, R186, R163, !PT ;  /* 0x000000a3ba0a7209 */ /* 0x000fc60007810000 */
[----:B------:R-:W-:Y:S01]  /*5000*/  MUFU.EX2 R163, R187 ;  /* 0x000000bb00a37308 */ /* 0x000fe20000000800 */
[----:B--2---:R-:W-:Y:S01]  /*5010*/  FFMA.FTZ R192, R11, R3, R160 ;  /* 0x000000030bc07223 */ /* 0x004fe200000100a0 */
[----:B------:R-:W1:Y:S01]  /*5020*/  SHFL.BFLY PT, R183, R10, 0x2, 0x1f ;  /* 0x0c401f000ab77f89 */ /* 0x000e6200000e0000 */
[--C-:B0-----:R-:W-:Y:S01]  /*5030*/  FFMA.FTZ R189, R157, UR7, -R171.reuse ;  /* 0x000000079dbd7c23 */ /* 0x101fe200080108ab */
[-C--:B------:R-:W-:Y:S01]  /*5040*/  FMUL.FTZ R26, R26, R11.reuse ;  /* 0x0000000b1a1a7220 */ /* 0x080fe20000410000 */
[-C--:B------:R-:W-:Y:S01]  /*5050*/  FMUL.FTZ R27, R27, R11.reuse ;  /* 0x0000000b1b1b7220 */ /* 0x080fe20000410000 */
[-C--:B------:R-:W-:Y:S01]  /*5060*/  FMUL.FTZ R30, R30, R11.reuse ;  /* 0x0000000b1e1e7220 */ /* 0x080fe20000410000 */
[-C--:B------:R-:W-:Y:S01]  /*5070*/  FMUL.FTZ R31, R31, R11.reuse ;  /* 0x0000000b1f1f7220 */ /* 0x080fe20000410000 */
[----:B------:R-:W0:Y:S01]  /*5080*/  MUFU.EX2 R17, R188 ;  /* 0x000000bc00117308 */ /* 0x000e220000000800 */
        /* <DEDUP_REMOVED lines=11> */
[-C--:B------:R-:W-:Y:S01]  /*5140*/  FMUL.FTZ R51, R51, R11.reuse ;  /* 0x0000000b33337220 */ /* 0x080fe20000410000 */
[-C--:B------:R-:W-:Y:S01]  /*5150*/  FMUL.FTZ R54, R54, R11.reuse ;  /* 0x0000000b36367220 */ /* 0x080fe20000410000 */
[-C--:B------:R-:W-:Y:S01]  /*5160*/  FMUL.FTZ R55, R55, R11.reuse ;  /* 0x0000000b37377220 */ /* 0x080fe20000410000 */
[----:B------:R-:W-:Y:S01]  /*5170*/  FMUL.FTZ R58, R58, R11 ;  /* 0x0000000b3a3a7220 */ /* 0x000fe20000410000 */
[----:B------:R-:W3:Y:S01]  /*5180*/  MUFU.EX2 R159, R159 ;  /* 0x0000009f009f7308 */ /* 0x000ee20000000800 */
[----:B0-----:R-:W-:Y:S01]  /*5190*/  FADD.FTZ R3, R17, R192 ;  /* 0x000000c011037221 */ /* 0x001fe20000010000 */
[----:B-1----:R-:W-:Y:S01]  /*51a0*/  FMNMX.FTZ R187, R10, R183, !PT ;  /* 0x000000b70abb7209 */ /* 0x002fe20007810000 */
[--C-:B------:R-:W-:Y:S01]  /*51b0*/  FFMA.FTZ R183, R154, UR7, -R171.reuse ;  /* 0x000000079ab77c23 */ /* 0x100fe200080108ab */
[--C-:B------:R-:W-:Y:S01]  /*51c0*/  FFMA.FTZ R154, R155, UR7, -R171.reuse ;  /* 0x000000079b9a7c23 */ /* 0x100fe200080108ab */
[----:B------:R-:W-:Y:S01]  /*51d0*/  FFMA.FTZ R155, R158, UR7, -R171 ;  /* 0x000000079e9b7c23 */ /* 0x000fe200080108ab */
        /* <DEDUP_REMOVED lines=25> */
[----:B0-----:R-:W-:Y:S01]  /*5370*/  FMNMX.FTZ R10, R187, R10, !PT ;  /* 0x0000000abb0a7209 */ /* 0x001fe20007810000 */
[----:B------:R-:W-:Y:S01]  /*5380*/  MUFU.EX2 R16, R16 ;  /* 0x0000001000107308 */ /* 0x000fe20000000800 */
[-C--:B------:R-:W-:Y:S01]  /*5390*/  FMUL.FTZ R102, R102, R11.reuse ;  /* 0x0000000b66667220 */ /* 0x080fe20000410000 */
[-C--:B------:R-:W-:Y:S01]  /*53a0*/  FMUL.FTZ R103, R103, R11.reuse ;  /* 0x0000000b67677220 */ /* 0x080fe20000410000 */
[C---:B------:R-:W-:Y:S01]  /*53b0*/  FSETP.NEU.FTZ.AND P3, PT, R10.reuse, -INF , PT ;  /* 0xff8000000a00780b */ /* 0x040fe20003f7d000 */
[----:B------:R-:W-:Y:S01]  /*53c0*/  FMUL.FTZ R153, R10, UR7 ;  /* 0x000000070a997c20 */ /* 0x000fe20008410000 */
[-C--:B------:R-:W-:Y:S01]  /*53d0*/  FMUL.FTZ R106, R106, R11.reuse ;  /* 0x0000000b6a6a7220 */ /* 0x080fe20000410000 */
[-C--:B------:R-:W-:Y:S01]  /*53e0*/  FMUL.FTZ R107, R107, R11.reuse ;  /* 0x0000000b6b6b7220 */ /* 0x080fe20000410000 */
[-C--:B------:R-:W-:Y:S01]  /*53f0*/  FMUL.FTZ R110, R110, R11.reuse ;  /* 0x0000000b6e6e7220 */ /* 0x080fe20000410000 */
[----:B------:R-:W-:Y:S01]  /*5400*/  MUFU.EX2 R13, R13 ;  /* 0x0000000d000d7308 */ /* 0x000fe20000000800 */
[----:B------:R-:W-:Y:S01]  /*5410*/  FSEL R153, R153, RZ, P3 ;  /* 0x000000ff99997208 */ /* 0x000fe20001800000 */
[-C--:B------:R-:W-:Y:S01]  /*5420*/  FMUL.FTZ R111, R111, R11.reuse ;  /* 0x0000000b6f6f7220 */ /* 0x080fe20000410000 */
[-C--:B------:R-:W-:Y:S01]  /*5430*/  FMUL.FTZ R114, R114, R11.reuse ;  /* 0x0000000b72727220 */ /* 0x080fe20000410000 */
[-C--:B------:R-:W-:Y:S01]  /*5440*/  FMUL.FTZ R115, R115, R11.reuse ;  /* 0x0000000b73737220 */ /* 0x080fe20000410000 */
[-C--:B------:R-:W-:Y:S01]  /*5450*/  FMUL.FTZ R118, R118, R11.reuse ;  /* 0x0000000b76767220 */ /* 0x080fe20000410000 */
[--C-:B------:R-:W-:Y:S01]  /*5460*/  FFMA.FTZ R197, R172, UR7, -R153.reuse ;  /* 0x00000007acc57c23 */ /* 0x100fe20008010899 */
[--C-:B------:R-:W-:Y:S01]  /*5470*/  FFMA.FTZ R172, R9, UR7, -R153.reuse ;  /* 0x0000000709ac7c23 */ /* 0x100fe20008010899 */
[----:B------:R-:W-:Y:S01]  /*5480*/  FSEL R9, R10, RZ, P3 ;  /* 0x000000ff0a097208 */ /* 0x000fe20001800000 */
[--C-:B------:R-:W-:Y:S01]  /*5490*/  FFMA.FTZ R191, R167, UR7, -R153.reuse ;  /* 0x00000007a7bf7c23 */ /* 0x100fe20008010899 */
[--C-:B------:R-:W-:Y:S01]  /*54a0*/  FFMA.FTZ R158, R204, UR7, -R153.reuse ;  /* 0x00000007cc9e7c23 */ /* 0x100fe20008010899 */
[--C-:B------:R-:W-:Y:S01]  /*54b0*/  FFMA.FTZ R188, R203, UR7, -R153.reuse ;  /* 0x00000007cbbc7c23 */ /* 0x100fe20008010899 */
[--C-:B------:R-:W-:Y:S01]  /*54c0*/  FFMA.FTZ R193, R201, UR7, -R153.reuse ;  /* 0x00000007c9c17c23 */ /* 0x100fe20008010899 */
[----:B------:R-:W-:Y:S01]  /*54d0*/  FADD.FTZ R9, -R9, R12 ;  /* 0x0000000c09097221 */ /* 0x000fe20000010100 */
[--C-:B------:R-:W-:Y:S01]  /*54e0*/  FFMA.FTZ R190, R200, UR7, -R153.reuse ;  /* 0x00000007c8be7c23 */ /* 0x100fe20008010899 */
[----:B------:R-:W-:Y:S01]  /*54f0*/  MUFU.EX2 R191, R191 ;  /* 0x000000bf00bf7308 */ /* 0x000fe20000000800 */
[--C-:B------:R-:W-:Y:S01]  /*5500*/  FFMA.FTZ R195, R168, UR7, -R153.reuse ;  /* 0x00000007a8c37c23 */ /* 0x100fe20008010899 */
[----:B------:R-:W-:Y:S01]  /*5510*/  FMUL.FTZ R9, R9, UR7 ;  /* 0x0000000709097c20 */ /* 0x000fe20008410000 */
[----:B------:R-:W-:Y:S01]  /*5520*/  FFMA.FTZ R203, R176, UR7, -R153 ;  /* 0x00000007b0cb7c23 */ /* 0x000fe20008010899 */
[----:B--2---:R-:W-:Y:S01]  /*5530*/  FADD.FTZ R176, R162, R3 ;  /* 0x00000003a2b07221 */ /* 0x004fe20000010000 */
[--C-:B------:R-:W-:Y:S01]  /*5540*/  FFMA.FTZ R168, R169, UR7, -R153.reuse ;  /* 0x00000007a9a87c23 */ /* 0x100fe20008010899 */
[--C-:B------:R-:W-:Y:S01]  /*5550*/  FFMA.FTZ R199, R165, UR7, -R153.reuse ;  /* 0x00000007a5c77c23 */ /* 0x100fe20008010899 */
[--C-:B------:R-:W-:Y:S01]  /*5560*/  FFMA.FTZ R170, R170, UR7, -R153.reuse ;  /* 0x00000007aaaa7c23 */ /* 0x100fe20008010899 */
[----:B------:R3:W0:Y:S01]  /*5570*/  MUFU.EX2 R12, R9 ;  /* 0x00000009000c7308 */ /* 0x0006220000000800 */
        /* <DEDUP_REMOVED lines=8> */
[----:B---3--:R-:W-:Y:S01]  /*5600*/  FADD.FTZ R9, R159, R176 ;  /* 0x000000b09f097221 */ /* 0x008fe20000010000 */
[--C-:B------:R-:W-:Y:S01]  /*5610*/  FFMA.FTZ R181, R181, UR7, -R153.reuse ;  /* 0x00000007b5b57c23 */ /* 0x100fe20008010899 */
[--C-:B------:R-:W-:Y:S01]  /*5620*/  FFMA.FTZ R184, R184, UR7, -R153.reuse ;  /* 0x00000007b8b87c23 */ /* 0x100fe20008010899 */
[----:B------:R-:W-:Y:S01]  /*5630*/  FFMA.FTZ R185, R185, UR7, -R153 ;  /* 0x00000007b9b97c23 */ /* 0x000fe20008010899 */
[----:B-1----:R-:W-:Y:S01]  /*5640*/  FADD.FTZ R176, R164, R9 ;  /* 0x00000009a4b07221 */ /* 0x002fe20000010000 */
[----:B------:R-:W-:Y:S01]  /*5650*/  IADD3 R9, -R2, 0xb, RZ ;  /* 0x0000000b02097810 */ /* 0x000fe20007ffe1ff */
[----:B------:R-:W-:Y:S01]  /*5660*/  FFMA.FTZ R186, R186, UR7, -R153 ;  /* 0x00000007baba7c23 */ /* 0x000fe20008010899 */
[----:B------:R-:W1:Y:S01]  /*5670*/  MUFU.EX2 R188, R188 ;  /* 0x000000bc00bc7308 */ /* 0x000e620000000800 */
[----:B0-----:R-:W-:Y:S01]  /*5680*/  FFMA.FTZ R3, R12, R4, R191 ;  /* 0x000000040c037223 */ /* 0x001fe200000100bf */
[----:B------:R-:W-:Y:S01]  /*5690*/  FFMA.FTZ R4, R175, UR7, -R153 ;  /* 0x00000007af047c23 */ /* 0x000fe20008010899 */
[----:B------:R-:W-:Y:S01]  /*56a0*/  F2FP.BF16.F32.PACK_AB R153, R15, R160 ;  /* 0x000000a00f99723e */ /* 0x000fe200000010ff */
        /* <DEDUP_REMOVED lines=14> */
[----:B------:R-:W-:Y:S01]  /*5790*/  FADD.FTZ R3, R161, R176 ;  /* 0x000000b0a1037221 */ /* 0x000fe20000010000 */
[----:B------:R-:W-:-:S02]  /*57a0*/  IMAD.U32 R176, RZ, RZ, UR29 ;  /* 0x0000001dffb07e24 */ /* 0x000fc4000f8e00ff */
[-C--:B------:R-:W-:Y:S01]  /*57b0*/  FMUL.FTZ R139, R139, R11.reuse ;  /* 0x0000000b8b8b7220 */ /* 0x080fe20000410000 */
[-C--:B------:R-:W-:Y:S01]  /*57c0*/  FMUL.FTZ R142, R142, R11.reuse ;  /* 0x0000000b8e8e7220 */ /* 0x080fe20000410000 */
[----:B------:R-:W-:Y:S01]  /*57d0*/  FADD.FTZ R157, R166, R3 ;  /* 0x00000003a69d7221 */ /* 0x000fe20000010000 */
[----:B------:R-:W-:Y:S01]  /*57e0*/  @!P2 VIADD R3, R176, 0x22840 ;  /* 0x00022840b003a836 */ /* 0x000fe20000000000 */
[----:B------:R-:W1:Y:S01]  /*57f0*/  MUFU.EX2 R195, R195 ;  /* 0x000000c300c37308 */ /* 0x000e620000000800 */
[-C--:B------:R-:W-:Y:S01]  /*5800*/  FMUL.FTZ R143, R143, R11.reuse ;  /* 0x0000000b8f8f7220 */ /* 0x080fe20000410000 */
[----:B------:R-:W-:Y:S01]  /*5810*/  FADD.FTZ R194, R16, R157 ;  /* 0x0000009d10c27221 */ /* 0x000fe20000010000 */
[-C--:B------:R-:W-:Y:S01]  /*5820*/  FMUL.FTZ R146, R146, R11.reuse ;  /* 0x0000000b92927220 */ /* 0x080fe20000410000 */
[----:B------:R-:W-:Y:S01]  /*5830*/  @!P2 PRMT R3, RZ, 0x654, R3 ;  /* 0x00000654ff03a816 */ /* 0x000fe20000000003 */
[----:B------:R3:W-:Y:S06]  /*5840*/  BAR.ARV R9, 0x100 ;  /* 0x000400090000751d */ /* 0x0007ec0000002000 */
[----:B------:R-:W4:Y:S01]  /*5850*/  MUFU.EX2 R168, R168 ;  /* 0x000000a800a87308 */ /* 0x000f220000000800 */
[----:B------:R-:W-:Y:S01]  /*5860*/  FADD.FTZ R194, R13, R194 ;  /* 0x000000c20dc27221 */ /* 0x000fe20000010000 */
[----:B------:R5:W-:Y:S01]  /*5870*/  @!P2 SYNCS.ARRIVE.TRANS64.RED.A1T0 RZ, [R3+URZ], RZ ;  /* 0x000000ff03ffa9a7 */ /* 0x000be2000810043f */
[-C--:B------:R-:W-:Y:S01]  /*5880*/  FMUL.FTZ R147, R147, R11.reuse ;  /* 0x0000000b93937220 */ /* 0x080fe20000410000 */
[-C--:B------:R-:W-:Y:S01]  /*5890*/  FMUL.FTZ R150, R150, R11.reuse ;  /* 0x0000000b96967220 */ /* 0x080fe20000410000 */
[----:B------:R-:W-:Y:S01]  /*58a0*/  FADD.FTZ R157, R163, R194 ;  /* 0x000000c2a39d7221 */ /* 0x000fe20000010000 */
[----:B------:R-:W-:Y:S01]  /*58b0*/  FMUL.FTZ R151, R151, R11 ;  /* 0x0000000b97977220 */ /* 0x000fe20000410000 */
        /* <DEDUP_REMOVED lines=14> */
[----:B--2---:R-:W-:Y:S01]  /*59a0*/  FADD.FTZ R192, R190, R155 ;  /* 0x0000009bbec07221 */ /* 0x004fe20000010000 */
[-C--:B------:R-:W-:Y:S01]  /*59b0*/  FMUL.FTZ R45, R45, R12.reuse ;  /* 0x0000000c2d2d7220 */ /* 0x080fe20000410000 */
[-C--:B------:R-:W-:Y:S01]  /*59c0*/  FMUL.FTZ R48, R48, R12.reuse ;  /* 0x0000000c30307220 */ /* 0x080fe20000410000 */
[----:B------:R-:W0:Y:S01]  /*59d0*/  MUFU.EX2 R172, R172 ;  /* 0x000000ac00ac7308 */ /* 0x000e220000000800 */
[----:B-1----:R-:W-:Y:S01]  /*59e0*/  FADD.FTZ R155, R195, R192 ;  /* 0x000000c0c39b7221 */ /* 0x002fe20000010000 */
[-C--:B------:R-:W-:Y:S01]  /*59f0*/  FMUL.FTZ R49, R49, R12.reuse ;  /* 0x0000000c31317220 */ /* 0x080fe20000410000 */
[-C--:B------:R-:W-:Y:S01]  /*5a00*/  FMUL.FTZ R52, R52, R12.reuse ;  /* 0x0000000c34347220 */ /* 0x080fe20000410000 */
[-C--:B------:R-:W-:Y:S01]  /*5a10*/  FMUL.FTZ R53, R53, R12.reuse ;  /* 0x0000000c35357220 */ /* 0x080fe20000410000 */
[----:B----4-:R-:W-:Y:S01]  /*5a20*/  FADD.FTZ R180, R168, R155 ;  /* 0x0000009ba8b47221 */ /* 0x010fe20000010000 */
        /* <DEDUP_REMOVED lines=10> */
[----:B------:R-:W5:Y:S01]  /*5ad0*/  MUFU.EX2 R199, R199 ;  /* 0x000000c700c77308 */ /* 0x000f620000000800 */
        /* <DEDUP_REMOVED lines=16> */
[----:B-----5:R-:W-:Y:S01]  /*5be0*/  FADD.FTZ R3, R199, R180 ;  /* 0x000000b4c7037221 */ /* 0x020fe20000010000 */
        /* <DEDUP_REMOVED lines=8> */
[----:B------:R-:W-:Y:S01]  /*5c70*/  F2FP.BF16.F32.PACK_AB R157, R164, R159 ;  /* 0x0000009fa49d723e */ /* 0x000fe200000010ff */
[-C--:B------:R-:W-:Y:S01]  /*5c80*/  FMUL.FTZ R105, R105, R12.reuse ;  /* 0x0000000c69697220 */ /* 0x080fe20000410000 */
[----:B------:R-:W-:Y:S01]  /*5c90*/  F2FP.BF16.F32.PACK_AB R159, R166, R161 ;  /* 0x000000a1a69f723e */ /* 0x000fe200000010ff */
[----:B------:R-:W-:Y:S01]  /*5ca0*/  FMUL.FTZ R108, R108, R12 ;  /* 0x0000000c6c6c7220 */ /* 0x000fe20000410000 */
[----:B------:R-:W-:Y:S01]  /*5cb0*/  F2FP.BF16.F32.PACK_AB R161, R13, R16 ;  /* 0x000000100da1723e */ /* 0x000fe200000010ff */
        /* <DEDUP_REMOVED lines=29> */
[----:B------:R-:W-:-:S04]  /*5e90*/  FMUL.FTZ R149, R149, R12 ;  /* 0x0000000c95957220 */ /* 0x000fc80000410000 */
        /* <DEDUP_REMOVED lines=9> */
[----:B--2---:R-:W-:Y:S01]  /*5f30*/  FADD.FTZ R180, R22, R155 ;  /* 0x0000009b16b47221 */ /* 0x004fe20000010000 */
        /* <DEDUP_REMOVED lines=8> */
[----:B------:R-:W-:Y:S02]  /*5fc0*/  F2FP.BF16.F32.PACK_AB R160, R199, R172 ;  /* 0x000000acc7a0723e */ /* 0x000fe400000010ff */
[----:B------:R-:W-:-:S04]  /*5fd0*/  F2FP.BF16.F32.PACK_AB R166, R177, R4 ;  /* 0x00000004b1a6723e */ /* 0x000fc800000010ff */
[----:B------:R-:W2:Y:S01]  /*5fe0*/  MUFU.EX2 R183, R183 ;  /* 0x000000b700b77308 */ /* 0x000ea20000000800 */
[----:B0-----:R-:W-:-:S07]  /*5ff0*/  FADD.FTZ R162, R152, R15 ;  /* 0x0000000f98a27221 */ /* 0x001fce0000010000 */
[----:B------:R-:W0:Y:S01]  /*6000*/  MUFU.EX2 R205, R205 ;  /* 0x000000cd00cd7308 */ /* 0x000e220000000800 */
[----:B-1----:R-:W-:-:S07]  /*6010*/  FADD.FTZ R14, R178, R3 ;  /* 0x00000003b20e7221 */ /* 0x002fce0000010000 */
[----:B------:R-:W1:Y:S01]  /*6020*/  MUFU.EX2 R154, R154 ;  /* 0x0000009a009a7308 */ /* 0x000e620000000800 */
[C---:B--2---:R-:W-:Y:S01]  /*6030*/  FADD.FTZ R13, R183.reuse, R162 ;  /* 0x000000a2b70d7221 */ /* 0x044fe20000010000 */
[----:B------:R-:W-:Y:S02]  /*6040*/  F2FP.BF16.F32.PACK_AB R171, R183, R152 ;  /* 0x00000098b7ab723e */ /* 0x000fe400000010ff */
[----:B------:R-:W-:Y:S02]  /*6050*/  F2FP.BF16.F32.PACK_AB R152, R158, R191 ;  /* 0x000000bf9e98723e */ /* 0x000fe400000010ff */
[----:B------:R-:W-:Y:S02]  /*6060*/  F2FP.BF16.F32.PACK_AB R158, R197, R168 ;  /* 0x000000a8c59e723e */ /* 0x000fe400000010ff */
[----:B------:R-:W2:Y:S01]  /*6070*/  MUFU.EX2 R179, R179 ;  /* 0x000000b300b37308 */ /* 0x000ea20000000800 */
[----:B0-----:R-:W-:Y:S01]  /*6080*/  FADD.FTZ R14, R205, R14 ;  /* 0x0000000ecd0e7221 */ /* 0x001fe20000010000 */
[----:B------:R-:W-:-:S02]  /*6090*/  F2FP.BF16.F32.PACK_AB R162, R201, R170 ;  /* 0x000000aac9a2723e */ /* 0x000fc400000010ff */
[----:B------:R-:W-:-:S04]  /*60a0*/  F2FP.BF16.F32.PACK_AB R168, R205, R178 ;  /* 0x000000b2cda8723e */ /* 0x000fc800000010ff */
[----:B------:R-:W0:Y:S01]  /*60b0*/  MUFU.EX2 R182, R182 ;  /* 0x000000b600b67308 */ /* 0x000e220000000800 */
[----:B-1----:R-:W-:Y:S01]  /*60c0*/  FADD.FTZ R16, R154, R13 ;  /* 0x0000000d9a107221 */ /* 0x002fe20000010000 */
[----:B------:R-:W-:Y:S02]  /*60d0*/  F2FP.BF16.F32.PACK_AB R173, R187, R154 ;  /* 0x0000009abbad723e */ /* 0x000fe400000010ff */
[----:B------:R-:W-:Y:S01]  /*60e0*/  F2FP.BF16.F32.PACK_AB R154, R193, R188 ;  /* 0x000000bcc19a723e */ /* 0x000fe200000010ff */
[----:B------:R-:W-:-:S03]  /*60f0*/  FADD.FTZ R13, R187, R16 ;  /* 0x00000010bb0d7221 */ /* 0x000fc60000010000 */
        /* <DEDUP_REMOVED lines=13> */
[----:B-1----:R-:W-:Y:S01]  /*61d0*/  FADD.FTZ R13, R185, R14 ;  /* 0x0000000eb90d7221 */ /* 0x002fe20000010000 */
[C---:B--2---:R-:W-:Y:S01]  /*61e0*/  F2FP.BF16.F32.PACK_AB R175, R189.reuse, R156 ;  /* 0x0000009cbdaf723e */ /* 0x044fe200000010ff */
[----:B------:R-:W-:Y:S01]  /*61f0*/  FADD.FTZ R3, R189, R16 ;  /* 0x00000010bd037221 */ /* 0x000fe20000010000 */
[----:B------:R-:W-:Y:S01]  /*6200*/  F2FP.BF16.F32.PACK_AB R156, R195, R190 ;  /* 0x000000bec39c723e */ /* 0x000fe200000010ff */
[C---:B0-----:R-:W-:Y:S01]  /*6210*/  FADD.FTZ R4, R186.reuse, R13 ;  /* 0x0000000dba047221 */ /* 0x041fe20000010000 */
[----:B------:R-:W-:Y:S01]  /*6220*/  F2FP.BF16.F32.PACK_AB R174, R186, R185 ;  /* 0x000000b9baae723e */ /* 0x000fe200000010ff */
[----:B------:R-:W-:Y:S06]  /*6230*/  @!P0 BRA `(.L_x_4245) ;  /* 0x0000000000048947 */ /* 0x000fec0003800000 */
[----:B------:R-:W-:Y:S01]  /*6240*/  BPT.TRAP 0x1 ;  /* 0x000000040000795c */ /* 0x000fe20000300000 */
.L_x_4245:
[----:B------:R0:W1:Y:S01]  /*6250*/  SYNCS.PHASECHK.TRANS64.TRYWAIT P3, [UR29+0x22850], R7 ;  /* 0x02285007ff0075a7 */ /* 0x000062000806015d */
[----:B------:R-:W-:Y:S05]  /*6260*/  @!P0 BRA `(.L_x_4246) ;  /* 0x0000000000048947 */ /* 0x000fea0003800000 */
[----:B------:R-:W-:Y:S01]  /*6270*/  BPT.TRAP 0x1 ;  /* 0x000000040000795c */ /* 0x000fe20000300000 */
.L_x_4246:
[----:B-1----:R-:W-:Y:S05]  /*6280*/  @P3 BRA `(.L_x_4247) ;  /* 0x0000000000083947 */ /* 0x002fea0003800000 */
[----:B------:R-:W1:Y:S02]  /*6290*/  SYNCS.PHASECHK.TRANS64.TRYWAIT P3, [UR29+0x22850], R7 ;  /* 0x02285007ff0075a7 */ /* 0x000e64000806015d */
[----:B-1----:R-:W-:Y:S05]  /*62a0*/  @!P3 BRA `(.L_x_4248) ;  /* 0x0000009000a4b947 */ /* 0x002fea0003800000 */
.L_x_4247:
[----:B------:R2:W-:Y:S01]  /*62b0*/  BAR.SYNC.DEFER_BLOCKING R0, 0x100 ;  /* 0x000400000000751d */ /* 0x0005e20000010000 */
[----:B------:R-:W-:Y:S01]  /*62c0*/  UIMAD UR14, UR4, 0xc00, UR24 ;  /* 0x00000c00040e78a4 */ /* 0x000fe2000f8e0218 */
[----:B-1----:R-:W-:Y:S01]  /*62d0*/  @!P2 VIADD R176, R176, 0x22860 ;  /* 0x00022860b0b0a836 */ /* 0x002fe20000000000 */
[----:B------:R-:W-:Y:S01]  /*62e0*/  UISETP.GT.AND UP1, UPT, UR41, UR25, UPT ;  /* 0x000000192900728c */ /* 0x000fe2000bf24270 */
[----:B------:R-:W-:Y:S01]  /*62f0*/  MOV R11, R8 ;  /* 0x00000008000b7202 */ /* 0x000fe20000000f00 */
[----:B------:R-:W-:Y:S01]  /*6300*/  UIADD3 UR41, UR41, -0x1, URZ ;  /* 0xffffffff29297890 */ /* 0x000fe2000fffe03f */
[----:B------:R-:W-:Y:S01]  /*6310*/  IMAD.MOV.U32 R12, RZ, RZ, R10 ;  /* 0x000000ffff0c7224 */ /* 0x000fe200078e000a */
[----:B------:R-:W-:Y:S01]  /*6320*/  UMOV UR11, 0x40000040 ;  /* 0x40000040000b7882 */ /* 0x000fe20000000000 */
[----:B------:R-:W-:Y:S01]  /*6330*/  UMOV UR10, UR14 ;  /* 0x0000000e000a7c82 */ /* 0x000fe20008000000 */
[----:B------:R-:W-:Y:S02]  /*6340*/  PLOP3.LUT P3, PT, PT, PT, UP1, 0x80, 0x0 ;  /* 0x000000000000781c */ /* 0x000fe40003f6f018 */
[----:B------:R-:W-:Y:S01]  /*6350*/  @!P2 PRMT R176, RZ, 0x654, R176 ;  /* 0x00000654ffb0a816 */ /* 0x000fe200000000b0 */
        /* <DEDUP_REMOVED lines=35> */
.L_x_4240:
[----:B------:R-:W-:-:S06]  /*6590*/  UISETP.GE.AND UP0, UPT, UR41, UR38, UPT ;  /* 0x000000262900728c */ /* 0x000fcc000bf06270 */
[----:B------:R-:W-:-:S13]  /*65a0*/  PLOP3.LUT P1, PT, PT, PT, UP0, 0x80, 0x0 ;  /* 0x000000000000781c */ /* 0x000fda0003f2f008 */
[----:B------:R-:W-:Y:S05]  /*65b0*/  @!P1 BRA `(.L_x_4250) ;  /* 0x0000002000a89947 */ /* 0x000fea0003800000 */
[----:B0-----:R-:W-:Y:S01]  /*65c0*/  IMAD.MOV.U32 R7, RZ, RZ, R8 ;  /* 0x000000ffff077224 */ /* 0x001fe200078e0008 */
[----:B------:R-:W-:Y:S01]  /*65d0*/  ULDC UR25, c[0x0][0x9d8] ;  /* 0x0002760000197ab9 */ /* 0x000fe20000000800 */
[----:B------:R-:W-:Y:S01]  /*65e0*/  IMAD.MOV.U32 R201, RZ, RZ, R10 ;  /* 0x000000ffffc97224 */ /* 0x000fe200078e000a */
[----:B------:R-:W-:-:S06]  /*65f0*/  ULDC UR7, c[0x0][0x988] ;  /* 0x0002620000077ab9 */ /* 0x000fcc0000000800 */
.L_x_4259:
[----:B------:R-:W-:-:S04]  /*6600*/  UIADD3 UR4, UR4, 0x1, URZ ;  /* 0x0000000104047890 */ /* 0x000fc8000fffe03f */
[----:B------:R-:W-:-:S04]  /*6610*/  UISETP.NE.AND UP0, UPT, UR4, 0x2, UPT ;  /* 0x000000020400788c */ /* 0x000fc8000bf05270 */
[----:B------:R-:W-:Y:S02]  /*6620*/  USEL UR10, URZ, 0x1, UP0 ;  /* 0x000000013f0a7887 */ /* 0x000fe40008000000 */
[----:B------:R-:W-:Y:S02]  /*6630*/  USEL UR4, UR4, URZ, UP0 ;  /* 0x0000003f04047287 */ /* 0x000fe40008000000 */
[----:B------:R-:W-:Y:S01]  /*6640*/  ULOP3.LUT UR5, UR5, UR10, URZ, 0x3c, !UPT ;  /* 0x0000000a05057292 */ /* 0x000fe2000f8e3c3f */
[----:B0--3--:R-:W-:Y:S11]  /*6650*/  @!P0 BRA `(.L_x_4251) ;  /* 0x0000000000048947 */ /* 0x009ff60003800000 */
[----:B------:R-:W-:Y:S01]  /*6660*/  BPT.TRAP 0x1 ;  /* 0x000000040000795c */ /* 0x000fe20000300000 */
.L_x_4251:
[----:B------:R-:W-:Y:S01]  /*6670*/  ULEA UR26, UR4, UR39, 0x3 ;  /* 0x00000027041a7291 */ /* 0x000fe2000f8e183f */
[----:B------:R-:W-:-:S04]  /*6680*/  MOV R5, UR5 ;  /* 0x0000000500057c02 */ /* 0x000fc80008000f00 */
[----:B------:R-:W-:-:S04]  /*6690*/  SHF.L.U32 R5, R5, 0x1f, RZ ;  /* 0x0000001f05057819 */ /* 0x000fc800000006ff */
[----:B------:R0:W1:Y:S01]  /*66a0*/  SYNCS.PHASECHK.TRANS64.TRYWAIT P1, [UR26+0x22830], R5 ;  /* 0x02283005ff0075a7 */ /* 0x000062000802015a */
[----:B------:R-:W-:Y:S05]  /*66b0*/  @!P0 BRA `(.L_x_4252) ;  /* 0x0000000000048947 */ /* 0x000fea0003800000 */
[----:B------:R-:W-:Y:S01]  /*66c0*/  BPT.TRAP 0x1 ;  /* 0x000000040000795c */ /* 0x000fe20000300000 */
.L_x_4252:
[----:B-1----:R-:W-:Y:S05]  /*66d0*/  @P1 BRA `(.L_x_4253) ;  /* 0x0000000000081947 */ /* 0x002fea0003800000 */
[----:B------:R-:W1:Y:S02]  /*66e0*/  SYNCS.PHASECHK.TRANS64.TRYWAIT P1, [UR26+0x22830], R5 ;  /* 0x02283005ff0075a7 */ /* 0x000e64000802015a */
[----:B-1----:R-:W-:Y:S05]  /*66f0*/  @!P1 BRA `(.L_x_4254) ;  /* 0x0000008c00a49947 */ /* 0x002fea0003800000 */
.L_x_4253:
[----:B------:R-:W-:Y:S01]  /*6700*/  UIMAD UR10, UR4, 0x300, UR6 ;  /* 0x00000300040a78a4 */ /* 0x000fe2000f8e0206 */
[----:B--2---:R-:W-:Y:S01]  /*6710*/  WARPGROUP.ARRIVE ;  /* 0x00000000000079c5 */ /* 0x004fe20000000000 */
        /* <DEDUP_REMOVED lines=21> */
[----:B-1----:R-:W-:Y:S01]  /*6870*/  FMUL.FTZ R6, R154, UR25 ;  /* 0x000000199a067c20 */ /* 0x002fe20008410000 */
        /* <DEDUP_REMOVED lines=55> */
[----:B------:R-:W-:-:S03]  /*6bf0*/  IMAD.U32 R198, RZ, RZ, UR26 ;  /* 0x0000001affc67e24 */ /* 0x000fc6000f8e00ff */
        /* <DEDUP_REMOVED lines=37> */
[----:B---3--:R-:W-:-:S05]  /*6e50*/  FMNMX.FTZ R10, R189, R10, !PT ;  /* 0x0000000abd0a7209 */ /* 0x008fca0007810000 */
[----:B------:R-:W3:Y:S02]  /*6e60*/  SHFL.BFLY PT, R21, R10, 0x2, 0x1f ;  /* 0x0c401f000a157f89 */ /* 0x000ee400000e0000 */
[----:B------:R-:W4:Y:S01]  /*6e70*/  MUFU.TANH R12, R12 ;  /* 0x0000000c000c7308 */ /* 0x000f220000002400 */
[----:B-1----:R-:W-:-:S07]  /*6e80*/  FMNMX.FTZ R182, R6, R7, !PT ;  /* 0x0000000706b67209 */ /* 0x002fce0007810000 */
[----:B------:R-:W1:Y:S01]  /*6e90*/  MUFU.TANH R13, R13 ;  /* 0x0000000d000d7308 */ /* 0x000e620000002400 */
[----:B--2---:R-:W-:-:S07]  /*6ea0*/  FMNMX.FTZ R183, R11, R182, !PT ;  /* 0x000000b60bb77209 */ /* 0x004fce0007810000 */
[----:B------:R-:W2:Y:S01]  /*6eb0*/  MUFU.TANH R14, R14 ;  /* 0x0000000e000e7308 */ /* 0x000ea20000002400 */
[----:B---3--:R-:W-:Y:S01]  /*6ec0*/  FMNMX.FTZ R179, R10, R21, !PT ;  /* 0x000000150ab37209 */ /* 0x008fe20007810000 */
[----:B------:R-:W-:-:S06]  /*6ed0*/  FMUL.FTZ R21, R194, UR25 ;  /* 0x00000019c2157c20 */ /* 0x000fcc0008410000 */
[----:B------:R-:W3:Y:S01]  /*6ee0*/  MUFU.TANH R15, R15 ;  /* 0x0000000f000f7308 */ /* 0x000ee20000002400 */
[----:B------:R-:W5:Y:S07]  /*6ef0*/  SHFL.BFLY PT, R10, R179, 0x1, 0x1f ;  /* 0x0c201f00b30a7f89 */ /* 0x000f6e00000e0000 */
[----:B------:R-:W0:Y:S08]  /*6f00*/  MUFU.TANH R16, R16 ;  /* 0x0000001000107308 */ /* 0x000e300000002400 */
[----:B------:R-:W0:Y:S08]  /*6f10*/  MUFU.TANH R17, R17 ;  /* 0x0000001100117308 */ /* 0x000e300000002400 */
[----:B------:R-:W0:Y:S01]  /*6f20*/  MUFU.TANH R18, R18 ;  /* 0x0000001200127308 */ /* 0x000e220000002400 */
[----:B-----5:R-:W-:-:S05]  /*6f30*/  FMNMX.FTZ R10, R179, R10, !PT ;  /* 0x0000000ab30a7209 */ /* 0x020fca0007810000 */
[C---:B------:R-:W-:Y:S02]  /*6f40*/  FMUL.FTZ R186, R10.reuse, UR7 ;  /* 0x000000070aba7c20 */ /* 0x040fe40008410000 */
[----:B------:R-:W5:Y:S01]  /*6f50*/  MUFU.TANH R19, R19 ;  /* 0x0000001300137308 */ /* 0x000f620000002400 */
[----:B------:R-:W-:Y:S01]  /*6f60*/  FADD.FTZ R179, -R10, R201 ;  /* 0x000000c90ab37221 */ /* 0x000fe20000010100 */
[--C-:B------:R-:W-:Y:S01]  /*6f70*/  FFMA.FTZ R190, R8, UR7, -R186.reuse ;  /* 0x0000000708be7c23 */ /* 0x100fe200080108ba */
[----:B----4-:R-:W-:Y:S01]  /*6f80*/  FMNMX.FTZ R8, R12, R183, !PT ;  /* 0x000000b70c087209 */ /* 0x010fe20007810000 */
[--C-:B------:R-:W-:Y:S01]  /*6f90*/  FFMA.FTZ R183, R152, UR7, -R186.reuse ;  /* 0x0000000798b77c23 */ /* 0x100fe200080108ba */
[----:B------:R-:W-:Y:S01]  /*6fa0*/  FMUL.FTZ R179, R179, UR7 ;  /* 0x00000007b3b37c20 */ /* 0x000fe20008410000 */
[--C-:B------:R-:W-:Y:S01]  /*6fb0*/  FFMA.FTZ R153, R153, UR7, -R186.reuse ;  /* 0x0000000799997c23 */ /* 0x100fe200080108ba */
[----:B-1----:R-:W-:Y:S01]  /*6fc0*/  FMNMX.FTZ R187, R13, R8, !PT ;  /* 0x000000080dbb7209 */ /* 0x002fe20007810000 */
[----:B------:R-:W1:Y:S01]  /*6fd0*/  MUFU.TANH R20, R20 ;  /* 0x0000001400147308 */ /* 0x000e620000002400 */
[--C-:B------:R-:W-:Y:S01]  /*6fe0*/  FFMA.FTZ R154, R154, UR7, -R186.reuse ;  /* 0x000000079a9a7c23 */ /* 0x100fe200080108ba */
[--C-:B------:R-:W-:Y:S01]  /*6ff0*/  FFMA.FTZ R155, R155, UR7, -R186.reuse ;  /* 0x000000079b9b7c23 */ /* 0x100fe200080108ba */
[----:B--2---:R-:W-:Y:S01]  /*7000*/  FMNMX.FTZ R8, R14, R187, !PT ;  /* 0x000000bb0e087209 */ /* 0x004fe20007810000 */
[--C-:B------:R-:W-:Y:S01]  /*7010*/  FFMA.FTZ R156, R156, UR7, -R186.reuse ;  /* 0x000000079c9c7c23 */ /* 0x100fe200080108ba */
[--C-:B------:R-:W-:Y:S01]  /*7020*/  FFMA.FTZ R157, R157, UR7, -R186.reuse ;  /* 0x000000079d9d7c23 */ /* 0x100fe200080108ba */
[--C-:B------:R-:W-:Y:S01]  /*7030*/  FFMA.FTZ R158, R158, UR7, -R186.reuse ;  /* 0x000000079e9e7c23 */ /* 0x100fe200080108ba */
[----:B---3--:R-:W-:Y:S01]  /*7040*/  FMNMX.FTZ R187, R15, R8, !PT ;  /* 0x000000080fbb7209 */ /* 0x008fe20007810000 */
[----:B------:R-:W2:Y:S01]  /*7050*/  MUFU.TANH R159, R159 ;  /* 0x0000009f009f7308 */ /* 0x000ea20000002400 */
[--C-:B------:R-:W-:Y:S01]  /*7060*/  FFMA.FTZ R160, R160, UR7, -R186.reuse ;  /* 0x00000007a0a07c23 */ /* 0x100fe200080108ba */
[--C-:B------:R-:W-:Y:S01]  /*7070*/  FFMA.FTZ R161, R161, UR7, -R186.reuse ;  /* 0x00000007a1a17c23 */ /* 0x100fe200080108ba */
[----:B0-----:R-:W-:Y:S01]  /*7080*/  FMNMX.FTZ R8, R16, R187, !PT ;  /* 0x000000bb10087209 */ /* 0x001fe20007810000 */
[--C-:B------:R-:W-:Y:S01]  /*7090*/  FFMA.FTZ R165, R165, UR7, -R186.reuse ;  /* 0x00000007a5a57c23 */ /* 0x100fe200080108ba */
[--C-:B------:R-:W-:Y:S01]  /*70a0*/  FFMA.FTZ R192, R171, UR7, -R186.reuse ;  /* 0x00000007abc07c23 */ /* 0x100fe200080108ba */
[--C-:B------:R-:W-:Y:S01]  /*70b0*/  FFMA.FTZ R171, R176, UR7, -R186.reuse ;  /* 0x00000007b0ab7c23 */ /* 0x100fe200080108ba */
[----:B------:R-:W-:Y:S01]  /*70c0*/  FMNMX.FTZ R187, R17, R8, !PT ;  /* 0x0000000811bb7209 */ /* 0x000fe20007810000 */
[----:B------:R-:W0:Y:S01]  /*70d0*/  MUFU.TANH R162, R162 ;  /* 0x000000a200a27308 */ /* 0x000e220000002400 */
[--C-:B------:R-:W-:Y:S01]  /*70e0*/  FFMA.FTZ R176, R177, UR7, -R186.reuse ;  /* 0x00000007b1b07c23 */ /* 0x100fe200080108ba */
[--C-:B------:R-:W-:Y:S01]  /*70f0*/  FFMA.FTZ R177, R184, UR7, -R186.reuse ;  /* 0x00000007b8b17c23 */ /* 0x100fe200080108ba */
[----:B------:R-:W-:Y:S01]  /*7100*/  FMNMX.FTZ R8, R18, R187, !PT ;  /* 0x000000bb12087209 */ /* 0x000fe20007810000 */
[----:B------:R-:W-:-:S03]  /*7110*/  FFMA.FTZ R184, R185, UR7, -R186 ;  /* 0x00000007b9b87c23 */ /* 0x000fc600080108ba */
[----:B-----5:R-:W-:Y:S01]  /*7120*/  FMNMX.FTZ R187, R19, R8, !PT ;  /* 0x0000000813bb7209 */ /* 0x020fe20007810000 */
[----:B------:R-:W3:Y:S03]  /*7130*/  MUFU.TANH R163, R163 ;  /* 0x000000a300a37308 */ /* 0x000ee60000002400 */
[----:B-1----:R-:W-:-:S04]  /*7140*/  FMNMX.FTZ R8, R20, R187, !PT ;  /* 0x000000bb14087209 */ /* 0x002fc80007810000 */
[----:B--2---:R-:W-:Y:S01]  /*7150*/  FMNMX.FTZ R187, R159, R8, !PT ;  /* 0x000000089fbb7209 */ /* 0x004fe20007810000 */
[----:B------:R-:W1:Y:S03]  /*7160*/  MUFU.TANH R164, R164 ;  /* 0x000000a400a47308 */ /* 0x000e660000002400 */
[----:B0-----:R-:W-:-:S05]  /*7170*/  FMNMX.FTZ R8, R162, R187, !PT ;  /* 0x000000bba2087209 */ /* 0x001fca0007810000 */
[----:B------:R-:W0:Y:S01]  /*7180*/  MUFU.TANH R166, R166 ;  /* 0x000000a600a67308 */ /* 0x000e220000002400 */
[----:B---3--:R-:W-:-:S07]  /*7190*/  FMNMX.FTZ R187, R163, R8, !PT ;  /* 0x00000008a3bb7209 */ /* 0x008fce0007810000 */
[----:B------:R-:W2:Y:S01]  /*71a0*/  MUFU.TANH R168, R168 ;  /* 0x000000a800a87308 */ /* 0x000ea20000002400 */
[----:B-1----:R-:W-:-:S07]  /*71b0*/  FMNMX.FTZ R187, R164, R187, !PT ;  /* 0x000000bba4bb7209 */ /* 0x002fce0007810000 */
[----:B------:R-:W1:Y:S01]  /*71c0*/  MUFU.TANH R170, R170 ;  /* 0x000000aa00aa7308 */ /* 0x000e620000002400 */
[----:B0-----:R-:W-:-:S07]  /*71d0*/  FMNMX.FTZ R187, R166, R187, !PT ;  /* 0x000000bba6bb7209 */ /* 0x001fce0007810000 */
[----:B------:R-:W0:Y:S01]  /*71e0*/  MUFU.TANH R174, R174 ;  /* 0x000000ae00ae7308 */ /* 0x000e220000002400 */
[----:B--2---:R-:W-:-:S07]  /*71f0*/  FMNMX.FTZ R187, R168, R187, !PT ;  /* 0x000000bba8bb7209 */ /* 0x004fce0007810000 */
        /* <DEDUP_REMOVED lines=10> */
[----:B------:R-:W-:Y:S01]  /*72a0*/  MUFU.EX2 R179, R179 ;  /* 0x000000b300b37308 */ /* 0x000fe20000000800 */
[----:B--2---:R-:W-:-:S07]  /*72b0*/  FMNMX.FTZ R187, R175, R8, !PT ;  /* 0x00000008afbb7209 */ /* 0x004fce0007810000 */
[----:B------:R0:W2:Y:S01]  /*72c0*/  MUFU.EX2 R182, R190 ;  /* 0x000000be00b67308 */ /* 0x0000a20000000800 */
[----:B-1----:R-:W-:-:S05]  /*72d0*/  FMNMX.FTZ R187, R178, R187, !PT ;  /* 0x000000bbb2bb7209 */ /* 0x002fca0007810000 */
[----:B------:R-:W1:Y:S02]  /*72e0*/  SHFL.BFLY PT, R8, R187, 0x2, 0x1f ;  /* 0x0c401f00bb087f89 */ /* 0x000e6400000e0000 */
[----:B------:R-:W3:Y:S01]  /*72f0*/  MUFU.EX2 R183, R183 ;  /* 0x000000b700b77308 */ /* 0x000ee20000000800 */
[--C-:B0-----:R-:W-:Y:S01]  /*7300*/  FFMA.FTZ R190, R167, UR7, -R186.reuse ;  /* 0x00000007a7be7c23 */ /* 0x101fe200080108ba */
[--C-:B------:R-:W-:Y:S01]  /*7310*/  FFMA.FTZ R167, R169, UR7, -R186.reuse ;  /* 0x00000007a9a77c23 */ /* 0x100fe200080108ba */
[--C-:B------:R-:W-:Y:S01]  /*7320*/  FFMA.FTZ R169, R172, UR7, -R186.reuse ;  /* 0x00000007aca97c23 */ /* 0x100fe200080108ba */
[--C-:B------:R-:W-:Y:S01]  /*7330*/  FFMA.FTZ R172, R173, UR7, -R186.reuse ;  /* 0x00000007adac7c23 */ /* 0x100fe200080108ba */
[--C-:B------:R-:W-:Y:S01]  /*7340*/  FFMA.FTZ R173, R180, UR7, -R186.reuse ;  /* 0x00000007b4ad7c23 */ /* 0x100fe200080108ba */
[--C-:B------:R-:W-:Y:S01]  /*7350*/  FFMA.FTZ R180, R181, UR7, -R186.reuse ;  /* 0x00000007b5b47c23 */ /* 0x100fe200080108ba */
[----:B------:R-:W-:Y:S01]  /*7360*/  FFMA.FTZ R181, R188, UR7, -R186 ;  /* 0x00000007bcb57c23 */ /* 0x000fe200080108ba */
[----:B------:R-:W0:Y:S01]  /*7370*/  MUFU.EX2 R153, R153 ;  /* 0x0000009900997308 */ /* 0x000e220000000800 */
[----:B--2---:R-:W-:Y:S01]  /*7380*/  FFMA.FTZ R4, R179, R4, R182 ;  /* 0x00000004b3047223 */ /* 0x004fe200000100b6 */
[----:B------:R-:W-:Y:S01]  /*7390*/  FFMA.FTZ R186, R189, UR7, -R186 ;  /* 0x00000007bdba7c23 */ /* 0x000fe200080108ba */
        /* <DEDUP_REMOVED lines=11> */
[----:B-1----:R-:W-:Y:S01]  /*7450*/  FMNMX.FTZ R152, R187, R8, !PT ;  /* 0x00000008bb987209 */ /* 0x002fe20007810000 */
[-C--:B------:R-:W-:Y:S01]  /*7460*/  FMUL.FTZ R41, R41, R179.reuse ;  /* 0x000000b329297220 */ /* 0x080fe20000410000 */
[----:B------:R-:W1:Y:S01]  /*7470*/  MUFU.EX2 R155, R155 ;  /* 0x0000009b009b7308 */ /* 0x000e620000000800 */
[-C--:B------:R-:W-:Y:S01]  /*7480*/  FMUL.FTZ R44, R44, R179.reuse ;  /* 0x000000b32c2c7220 */ /* 0x080fe20000410000 */
[-C--:B------:R-:W-:Y:S01]  /*7490*/  FMUL.FTZ R45, R45, R179.reuse ;  /* 0x000000b32d2d7220 */ /* 0x080fe20000410000 */
[----:B------:R-:W3:Y:S01]  /*74a0*/  SHFL.BFLY PT, R187, R152, 0x1, 0x1f ;  /* 0x0c201f0098bb7f89 */ /* 0x000ee200000e0000 */
        /* <DEDUP_REMOVED lines=24> */
[----:B------:R-:W-:-:S02]  /*7630*/  @!P2 VIADD R152, R198, 0x22840 ;  /* 0x00022840c698a836 */ /* 0x000fc40000000000 */
[-C--:B------:R-:W-:Y:S01]  /*7640*/  FMUL.FTZ R88, R88, R179.reuse ;  /* 0x000000b358587220 */ /* 0x080fe20000410000 */
[-C--:B------:R-:W-:Y:S01]  /*7650*/  FMUL.FTZ R89, R89, R179.reuse ;  /* 0x000000b359597220 */ /* 0x080fe20000410000 */
[----:B------:R-:W-:Y:S01]  /*7660*/  FMUL.FTZ R92, R92, R179 ;  /* 0x000000b35c5c7220 */ /* 0x000fe20000410000 */
[C---:B------:R-:W-:Y:S01]  /*7670*/  FADD.FTZ R7, -R8.reuse, R7 ;  /* 0x0000000708077221 */ /* 0x040fe20000010100 */
[----:B------:R-:W-:Y:S01]  /*7680*/  FMUL.FTZ R193, R8, UR7 ;  /* 0x0000000708c17c20 */ /* 0x000fe20008410000 */
[----:B------:R-:W3:Y:S01]  /*7690*/  MUFU.EX2 R160, R160 ;  /* 0x000000a000a07308 */ /* 0x000ee20000000800 */
[----:B------:R-:W-:Y:S01]  /*76a0*/  @!P2 PRMT R152, RZ, 0x654, R152 ;  /* 0x00000654ff98a816 */ /* 0x000fe20000000098 */
[----:B------:R-:W-:Y:S01]  /*76b0*/  FMUL.FTZ R188, R7, UR7 ;  /* 0x0000000707bc7c20 */ /* 0x000fe20008410000 */
        /* <DEDUP_REMOVED lines=12> */
[----:B0-----:R-:W-:Y:S01]  /*7780*/  FADD.FTZ R159, R153, R4 ;  /* 0x00000004999f7221 */ /* 0x001fe20000010000 */
[----:B------:R-:W0:Y:S01]  /*7790*/  MUFU.EX2 R161, R161 ;  /* 0x000000a100a17308 */ /* 0x000e220000000800 */
[--C-:B------:R-:W-:Y:S01]  /*77a0*/  FFMA.FTZ R200, R170, UR7, -R193.reuse ;  /* 0x00000007aac87c23 */ /* 0x100fe200080108c1 */
[----:B------:R-:W-:Y:S01]  /*77b0*/  FFMA.FTZ R185, R162, UR7, -R193 ;  /* 0x00000007a2b97c23 */ /* 0x000fe200080108c1 */
[----:B--2---:R-:W-:Y:S01]  /*77c0*/  FADD.FTZ R4, R154, R159 ;  /* 0x0000009f9a047221 */ /* 0x004fe20000010000 */
[--C-:B------:R-:W-:Y:S01]  /*77d0*/  FFMA.FTZ R194, R163, UR7, -R193.reuse ;  /* 0x00000007a3c27c23 */ /* 0x100fe200080108c1 */
[--C-:B------:R-:W-:Y:S01]  /*77e0*/  FFMA.FTZ R187, R164, UR7, -R193.reuse ;  /* 0x00000007a4bb7c23 */ /* 0x100fe200080108c1 */
[--C-:B------:R-:W-:Y:S01]  /*77f0*/  FFMA.FTZ R196, R166, UR7, -R193.reuse ;  /* 0x00000007a6c47c23 */ /* 0x100fe200080108c1 */
[----:B-1----:R-:W-:Y:S01]  /*7800*/  FADD.FTZ R159, R155, R4 ;  /* 0x000000049b9f7221 */ /* 0x002fe20000010000 */
[----:B------:R-:W1:Y:S01]  /*7810*/  MUFU.EX2 R165, R165 ;  /* 0x000000a500a57308 */ /* 0x000e620000000800 */
[--C-:B------:R-:W-:Y:S01]  /*7820*/  FFMA.FTZ R189, R168, UR7, -R193.reuse ;  /* 0x00000007a8bd7c23 */ /* 0x100fe200080108c1 */
[----:B------:R-:W-:Y:S01]  /*7830*/  FFMA.FTZ R191, R174, UR7, -R193 ;  /* 0x00000007aebf7c23 */ /* 0x000fe200080108c1 */
[----:B----4-:R-:W-:Y:S01]  /*7840*/  FADD.FTZ R4, R156, R159 ;  /* 0x0000009f9c047221 */ /* 0x010fe20000010000 */
[--C-:B------:R-:W-:Y:S01]  /*7850*/  FFMA.FTZ R22, R22, UR7, -R193.reuse ;  /* 0x0000000716167c23 */ /* 0x100fe200080108c1 */
[--C-:B------:R-:W-:Y:S01]  /*7860*/  FFMA.FTZ R21, R21, UR7, -R193.reuse ;  /* 0x0000000715157c23 */ /* 0x100fe200080108c1 */
[--C-:B------:R-:W-:Y:S01]  /*7870*/  FFMA.FTZ R23, R23, UR7, -R193.reuse ;  /* 0x0000000717177c23 */ /* 0x100fe200080108c1 */
[----:B-----5:R-:W-:Y:S01]  /*7880*/  FADD.FTZ R159, R157, R4 ;  /* 0x000000049d9f7221 */ /* 0x020fe20000010000 */
[----:B------:R-:W2:Y:S01]  /*7890*/  MUFU.EX2 R190, R190 ;  /* 0x000000be00be7308 */ /* 0x000ea20000000800 */
[--C-:B------:R-:W-:Y:S01]  /*78a0*/  FFMA.FTZ R175, R175, UR7, -R193.reuse ;  /* 0x00000007afaf7c23 */ /* 0x100fe200080108c1 */
[----:B------:R-:W-:Y:S01]  /*78b0*/  FFMA.FTZ R193, R178, UR7, -R193 ;  /* 0x00000007b2c17c23 */ /* 0x000fe200080108c1 */
[----:B------:R-:W-:Y:S01]  /*78c0*/  FADD.FTZ R159, R158, R159 ;  /* 0x0000009f9e9f7221 */ /* 0x000fe20000010000 */
[----:B------:R-:W-:Y:S01]  /*78d0*/  F2FP.BF16.F32.PACK_AB R154, R154, R153 ;  /* 0x000000999a9a723e */ /* 0x000fe200000010ff */
[----:B------:R4:W-:Y:S06]  /*78e0*/  BAR.ARV R9, 0x100 ;  /* 0x000400090000751d */ /* 0x0009ec0000002000 */
[----:B------:R-:W5:Y:S01]  /*78f0*/  MUFU.EX2 R167, R167 ;  /* 0x000000a700a77308 */ /* 0x000f620000000800 */
[----:B---3--:R-:W-:Y:S01]  /*7900*/  FADD.FTZ R4, R160, R159 ;  /* 0x0000009fa0047221 */ /* 0x008fe20000010000 */
[----:B------:R3:W-:Y:S01]  /*7910*/  @!P2 SYNCS.ARRIVE.TRANS64.RED.A1T0 RZ, [R152+URZ], RZ ;  /* 0x000000ff98ffa9a7 */ /* 0x0007e2000810043f */
[----:B------:R-:W-:Y:S01]  /*7920*/  F2FP.BF16.F32.PACK_AB R156, R156, R155 ;  /* 0x0000009b9c9c723e */ /* 0x000fe200000010ff */
[----:B------:R-:W-:Y:S01]  /*7930*/  FMUL.FTZ R93, R93, R179 ;  /* 0x000000b35d5d7220 */ /* 0x000fe20000410000 */
[----:B0-----:R-:W-:Y:S01]  /*7940*/  FADD.FTZ R4, R161, R4 ;  /* 0x00000004a1047221 */ /* 0x001fe20000010000 */
[----:B------:R-:W-:Y:S01]  /*7950*/  F2FP.BF16.F32.PACK_AB R158, R158, R157 ;  /* 0x0000009d9e9e723e */ /* 0x000fe200000010ff */
[-C--:B------:R-:W-:Y:S01]  /*7960*/  FMUL.FTZ R96, R96, R179.reuse ;  /* 0x000000b360607220 */ /* 0x080fe20000410000 */
[----:B------:R-:W0:Y:S01]  /*7970*/  MUFU.EX2 R192, R192 ;  /* 0x000000c000c07308 */ /* 0x000e220000000800 */
[----:B-1----:R-:W-:Y:S01]  /*7980*/  FADD.FTZ R159, R165, R4 ;  /* 0x00000004a59f7221 */ /* 0x002fe20000010000 */
[----:B------:R-:W-:Y:S01]  /*7990*/  F2FP.BF16.F32.PACK_AB R160, R161, R160 ;  /* 0x000000a0a1a0723e */ /* 0x000fe200000010ff */
[----:B------:R-:W-:Y:S01]  /*79a0*/  FMUL.FTZ R97, R97, R179 ;  /* 0x000000b361617220 */ /* 0x000fe20000410000 */
[C---:B--2---:R-:W-:Y:S01]  /*79b0*/  F2FP.BF16.F32.PACK_AB R162, R190.reuse, R165 ;  /* 0x000000a5bea2723e */ /* 0x044fe200000010ff */
[----:B------:R-:W-:Y:S01]  /*79c0*/  FADD.FTZ R4, R190, R159 ;  /* 0x0000009fbe047221 */ /* 0x000fe20000010000 */
        /* <DEDUP_REMOVED lines=37> */
[----:B------:R-:W-:Y:S01]  /*7c20*/  FMUL.FTZ R149, R149, R179 ;  /* 0x000000b395957220 */ /* 0x000fe20000410000 */
[----:B---3--:R-:W-:-:S04]  /*7c30*/  F2FP.BF16.F32.PACK_AB R152, R183, R182 ;  /* 0x000000b6b798723e */ /* 0x008fc800000010ff */
[----:B------:R-:W0:Y:S01]  /*7c40*/  MUFU.EX2 R188, R188 ;  /* 0x000000bc00bc7308 */ /* 0x000e220000000800 */
[C---:B-1----:R-:W-:Y:S01]  /*7c50*/  FADD.FTZ R4, R176.reuse, R159 ;  /* 0x0000009fb0047221 */ /* 0x042fe20000010000 */
[----:B------:R-:W-:-:S06]  /*7c60*/  F2FP.BF16.F32.PACK_AB R168, R176, R171 ;  /* 0x000000abb0a8723e */ /* 0x000fcc00000010ff */
[----:B------:R-:W1:Y:S01]  /*7c70*/  MUFU.EX2 R7, R7 ;  /* 0x0000000700077308 */ /* 0x000e620000000800 */
[----:B--2---:R-:W-:-:S07]  /*7c80*/  FADD.FTZ R159, R173, R4 ;  /* 0x00000004ad9f7221 */ /* 0x004fce0000010000 */
[----:B------:R-:W2:Y:S01]  /*7c90*/  MUFU.EX2 R180, R180 ;  /* 0x000000b400b47308 */ /* 0x000ea20000000800 */
[-C--:B0-----:R-:W-:Y:S01]  /*7ca0*/  FMUL.FTZ R26, R26, R188.reuse ;  /* 0x000000bc1a1a7220 */ /* 0x081fe20000410000 */
[-C--:B------:R-:W-:Y:S01]  /*7cb0*/  FMUL.FTZ R27, R27, R188.reuse ;  /* 0x000000bc1b1b7220 */ /* 0x080fe20000410000 */
[-C--:B------:R-:W-:Y:S01]  /*7cc0*/  FMUL.FTZ R30, R30, R188.reuse ;  /* 0x000000bc1e1e7220 */ /* 0x080fe20000410000 */
[-C--:B------:R-:W-:Y:S01]  /*7cd0*/  FMUL.FTZ R31, R31, R188.reuse ;  /* 0x000000bc1f1f7220 */ /* 0x080fe20000410000 */
[-C--:B------:R-:W-:Y:S01]  /*7ce0*/  FMUL.FTZ R34, R34, R188.reuse ;  /* 0x000000bc22227220 */ /* 0x080fe20000410000 */
[-C--:B------:R-:W-:Y:S01]  /*7cf0*/  FMUL.FTZ R35, R35, R188.reuse ;  /* 0x000000bc23237220 */ /* 0x080fe20000410000 */
[-C--:B------:R-:W-:Y:S01]  /*7d00*/  FMUL.FTZ R38, R38, R188.reuse ;  /* 0x000000bc26267220 */ /* 0x080fe20000410000 */
[----:B------:R-:W0:Y:S01]  /*7d10*/  MUFU.EX2 R6, R6 ;  /* 0x0000000600067308 */ /* 0x000e220000000800 */
[----:B-1----:R-:W-:Y:S01]  /*7d20*/  FFMA.FTZ R3, R188, R3, R7 ;  /* 0x00000003bc037223 */ /* 0x002fe20000010007 */
        /* <DEDUP_REMOVED lines=75> */
[----:B------:R-:W-:Y:S01]  /*81e0*/  FMUL.FTZ R151, R151, R188 ;  /* 0x000000bc97977220 */ /* 0x000fe20000410000 */
[----:B------:R-:W-:-:S02]  /*81f0*/  F2FP.BF16.F32.PACK_AB R155, R12, R11 ;  /* 0x0000000b0c9b723e */ /* 0x000fc400000010ff */
        /* <DEDUP_REMOVED lines=40> */
[----:B--2---:R-:W-:Y:S01]  /*8480*/  FADD.FTZ R4, R186, R153 ;  /* 0x00000099ba047221 */ /* 0x004fe20000010000 */
[----:B------:R-:W-:Y:S02]  /*8490*/  F2FP.BF16.F32.PACK_AB R153, R6, R7 ;  /* 0x000000070699723e */ /* 0x000fe400000010ff */
[----:B------:R-:W-:-:S04]  /*84a0*/  F2FP.BF16.F32.PACK_AB R174, R186, R181 ;  /* 0x000000b5baae723e */ /* 0x000fc800000010ff */
[----:B------:R-:W2:Y:S01]  /*84b0*/  MUFU.EX2 R176, R193 ;  /* 0x000000c100b07308 */ /* 0x000ea20000000800 */
[C---:B0-----:R-:W-:Y:S01]  /*84c0*/  FADD.FTZ R6, R178.reuse, R3 ;  /* 0x00000003b2067221 */ /* 0x041fe20000010000 */
[----:B------:R-:W-:-:S03]  /*84d0*/  F2FP.BF16.F32.PACK_AB R173, R178, R21 ;  /* 0x00000015b2ad723e */ /* 0x000fc600000010ff */
[----:B-1----:R-:W-:-:S04]  /*84e0*/  FADD.FTZ R3, R175, R6 ;  /* 0x00000006af037221 */ /* 0x002fc80000010000 */
[C---:B--2---:R-:W-:Y:S01]  /*84f0*/  FADD.FTZ R3, R176.reuse, R3 ;  /* 0x00000003b0037221 */ /* 0x044fe20000010000 */
[----:B------:R-:W-:Y:S01]  /*8500*/  F2FP.BF16.F32.PACK_AB R175, R176, R175 ;  /* 0x000000afb0af723e */ /* 0x000fe200000010ff */
[----:B----4-:R-:W-:Y:S06]  /*8510*/  @!P0 BRA `(.L_x_4255) ;  /* 0x0000000000048947 */ /* 0x010fec0003800000 */
[----:B------:R-:W-:Y:S01]  /*8520*/  BPT.TRAP 0x1 ;  /* 0x000000040000795c */ /* 0x000fe20000300000 */
.L_x_4255:
[----:B------:R0:W1:Y:S01]  /*8530*/  SYNCS.PHASECHK.TRANS64.TRYWAIT P1, [UR26+0x22850], R5 ;  /* 0x02285005ff0075a7 */ /* 0x000062000802015a */
[----:B------:R-:W-:Y:S05]  /*8540*/  @!P0 BRA `(.L_x_4256) ;  /* 0x0000000000048947 */ /* 0x000fea0003800000 */
[----:B------:R-:W-:Y:S01]  /*8550*/  BPT.TRAP 0x1 ;  /* 0x000000040000795c */ /* 0x000fe20000300000 */
.L_x_4256:
[----:B-1----:R-:W-:Y:S05]  /*8560*/  @P1 BRA `(.L_x_4257) ;  /* 0x0000000000081947 */ /* 0x002fea0003800000 */
[----:B------:R-:W1:Y:S02]  /*8570*/  SYNCS.PHASECHK.TRANS64.TRYWAIT P1, [UR26+0x22850], R5 ;  /* 0x02285005ff0075a7 */ /* 0x000e64000802015a */
[----:B-1----:R-:W-:Y:S05]  /*8580*/  @!P1 BRA `(.L_x_4258) ;  /* 0x0000007000189947 */ /* 0x002fea0003800000 */
.L_x_4257:
[----:B------:R3:W-:Y:S01]  /*8590*/  BAR.SYNC.DEFER_BLOCKING R0, 0x100 ;  /* 0x000400000000751d */ /* 0x0007e20000010000 */
[----:B------:R-:W-:Y:S01]  /*85a0*/  UIMAD UR10, UR4, 0xc00, UR24 ;  /* 0x00000c00040a78a4 */ /* 0x000fe2000f8e0218 */
[----:B-1----:R-:W-:Y:S01]  /*85b0*/  @!P2 VIADD R198, R198, 0x22860 ;  /* 0x00022860c6c6a836 */ /* 0x002fe20000000000 */
[----:B------:R-:W-:Y:S01]  /*85c0*/  UISETP.GT.AND UP0, UPT, UR41, UR38, UPT ;  /* 0x000000262900728c */ /* 0x000fe2000bf04270 */
[----:B------:R-:W-:Y:S01]  /*85d0*/  MOV R7, R8 ;  /* 0x0000000800077202 */ /* 0x000fe20000000f00 */
[----:B------:R-:W-:Y:S01]  /*85e0*/  UIADD3 UR14, UR10, 0x80, URZ ;  /* 0x000000800a0e7890 */ /* 0x000fe2000fffe03f */
[----:B------:R-:W-:Y:S01]  /*85f0*/  IMAD.MOV.U32 R201, RZ, RZ, R10 ;  /* 0x000000ffffc97224 */ /* 0x000fe200078e000a */
[----:B------:R-:W-:Y:S01]  /*8600*/  UMOV UR11, 0x40000040 ;  /* 0x40000040000b7882 */ /* 0x000fe20000000000 */
[----:B------:R-:W-:Y:S01]  /*8610*/  UMOV UR15, 0x40000040 ;  /* 0x40000040000f7882 */ /* 0x000fe20000000000 */
[----:B------:R-:W-:Y:S01]  /*8620*/  PLOP3.LUT P1, PT, PT, PT, UP0, 0x80, 0x0 ;  /* 0x000000000000781c */ /* 0x000fe20003f2f008 */
[----:B------:R-:W-:Y:S01]  /*8630*/  UIADD3 UR41, UR41, -0x1, URZ ;  /* 0xffffffff29297890 */ /* 0x000fe2000fffe03f */
        /* <DEDUP_REMOVED lines=34> */
.L_x_4250:
[----:B0-----:R-:W0:Y:S01]  /*8860*/  SHFL.BFLY PT, R5, R4, 0x2, 0x1f ;  /* 0x0c401f0004057f89 */ /* 0x001e2200000e0000 */
[----:B------:R-:W-:-:S05]  /*8870*/  IADD3 R2, -R2, 0xb, RZ ;  /* 0x0000000b02027810 */ /* 0x000fca0007ffe1ff */
[----:B------:R1:W-:Y:S08]  /*8880*/  BAR.ARV R2, 0x100 ;  /* 0x000400020000751d */ /* 0x0003f00000002000 */
[----:B------:R-:W-:Y:S06]  /*8890*/  BAR.ARV 0x8, 0x180 ;  /* 0x0206000000007b1d */ /* 0x000fec0000002000 */
[----:B------:R-:W-:Y:S01]  /*88a0*/  PLOP3.LUT P0, PT, PT, PT, PT, 0x8, 0x0 ;  /* 0x000000000000781c */ /* 0x000fe20003f0e170 */
[----:B------:R-:W4:Y:S01]  /*88b0*/  SHFL.BFLY PT, R6, R3, 0x2, 0x1f ;  /* 0x0c401f0003067f89 */ /* 0x000f2200000e0000 */
[----:B0-----:R-:W-:Y:S01]  /*88c0*/  FADD.FTZ R5, R5, R4 ;  /* 0x0000000405057221 */ /* 0x001fe20000010000 */
[----:B------:R-:W-:-:S04]  /*88d0*/  IMAD.MOV.U32 R4, RZ, RZ, -0x800000 ;  /* 0xff800000ff047424 */ /* 0x000fc800078e00ff */
[----:B--23--:R-:W0:Y:S01]  /*88e0*/  SHFL.BFLY PT, R0, R5, 0x1, 0x1f ;  /* 0x0c201f0005007f89 */ /* 0x00ce2200000e0000 */
[----:B----4-:R-:W-:Y:S01]  /*88f0*/  FADD.FTZ R6, R6, R3 ;  /* 0x0000000306067221 */ /* 0x010fe20000010000 */
[----:B------:R-:W-:-:S04]  /*8900*/  IMAD.MOV.U32 R3, RZ, RZ, -0x800000 ;  /* 0xff800000ff037424 */ /* 0x000fc800078e00ff */
[----:B------:R-:W2:Y:S01]  /*8910*/  SHFL.BFLY PT, R7, R6, 0x1, 0x1f ;  /* 0x0c201f0006077f89 */ /* 0x000ea200000e0000 */
[----:B0-----:R-:W-:Y:S01]  /*8920*/  FADD.FTZ R11, R5, R0 ;  /* 0x00000000050b7221 */ /* 0x001fe20000010000 */
[----:B------:R-:W-:Y:S01]  /*8930*/  IMAD.MOV.U32 R0, RZ, RZ, RZ ;  /* 0x000000ffff007224 */ /* 0x000fe200078e00ff */
[----:B------:R-:W-:-:S03]  /*8940*/  MOV R5, UR7 ;  /* 0x0000000700057c02 */ /* 0x000fc60008000f00 */
[----:B------:R-:W-:-:S13]  /*8950*/  FSETP.NE.FTZ.AND P1, PT, R11, RZ, PT ;  /* 0x000000ff0b00720b */ /* 0x000fda0003f35000 */
[----:B------:R-:W1:Y:S01]  /*8960*/  @P1 MUFU.LG2 R9, R11 ;  /* 0x0000000b00091308 */ /* 0x000e620000000c00 */
[----:B------:R-:W-:Y:S01]  /*8970*/  @P1 FMUL.FTZ R5, R5, 0.69314718246459960938 ;  /* 0x3f31721805051820 */ /* 0x000fe20000410000 */
[----:B--2---:R-:W-:Y:S01]  /*8980*/  FADD.FTZ R12, R6, R7 ;  /* 0x00000007060c7221 */ /* 0x004fe20000010000 */
[----:B------:R-:W-:-:S04]  /*8990*/  IMAD.MOV.U32 R7, RZ, RZ, RZ ;  /* 0x000000ffff077224 */ /* 0x000fc800078e00ff */
[----:B------:R-:W-:Y:S02]  /*89a0*/  FSETP.NE.FTZ.AND P2, PT, R12, RZ, PT ;  /* 0x000000ff0c00720b */ /* 0x000fe40003f55000 */
[----:B------:R-:W0:Y:S01]  /*89b0*/  @P1 MUFU.RCP R7, R11 ;  /* 0x0000000b00071308 */ /* 0x000e220000001000 */
[----:B-1----:R-:W-:-:S04]  /*89c0*/  @P1 FMUL.FTZ R2, R9, 0.69314718246459960938 ;  /* 0x3f31721809021820 */ /* 0x002fc80000410000 */
[----:B------:R-:W-:-:S06]  /*89d0*/  @P1 FFMA.FTZ R4, R5, R10, R2 ;  /* 0x0000000a05041223 */ /* 0x000fcc0000010002 */
[----:B------:R-:W1:Y:S01]  /*89e0*/  @P2 MUFU.LG2 R6, R12 ;  /* 0x0000000c00062308 */ /* 0x000e620000000c00 */
[-C--:B0-----:R-:W-:Y:S01]  /*89f0*/  FMUL.FTZ R24, R24, R7.reuse ;  /* 0x0000000718187220 */ /* 0x081fe20000410000 */
[----:B------:R-:W-:-:S06]  /*8a00*/  FMUL.FTZ R25, R25, R7 ;  /* 0x0000000719197220 */ /* 0x000fcc0000410000 */
        /* <DEDUP_REMOVED lines=9> */
[----:B0-----:R-:W-:Y:S02]  /*8aa0*/  IMAD.U32 R12, RZ, RZ, UR7 ;  /* 0x00000007ff0c7e24 */ /* 0x001fe4000f8e00ff */
        /* <DEDUP_REMOVED lines=121> */
.L_x_4229:
        /* <DEDUP_REMOVED lines=18> */
[----:B0-----:R-:W-:Y:S01]  /*9360*/  IADD3 R5, R0, -0x80, RZ ;  /* 0xffffff8000057810 */ /* 0x001fe20007ffe0ff */
[----:B---3--:R-:W-:-:S06]  /*9370*/  USHF.R.S32.HI UR10, URZ, 0x1f, UR12 ;  /* 0x0000001f3f0a7899 */ /* 0x008fcc000801140c */
[----:B------:R-:W1:Y:S01]  /*9380*/  LDC R23, c[0x0][0xc50] ;  /* 0x00031400ff177b82 */ /* 0x000e620000000800 */
[----:B------:R-:W-:-:S04]  /*9390*/  SHF.R.S32.HI R2, RZ, 0x1f, R5 ;  /* 0x0000001fff027819 */ /* 0x000fc80000011405 */
[CC--:B------:R-:W-:Y:S02]  /*93a0*/  LEA.HI R6, R2.reuse, R5.reuse, RZ, 0x7 ;  /* 0x0000000502067211 */ /* 0x0c0fe400078f38ff */
[----:B------:R-:W-:Y:S01]  /*93b0*/  LEA.HI R13, R2, R5, RZ, 0x2 ;  /* 0x00000005020d7211 */ /* 0x000fe200078f10ff */
[----:B------:R-:W0:Y:S01]  /*93c0*/  @P0 LDC R14, c[0x0][0xbec] ;  /* 0x0002fb00ff0e0b82 */ /* 0x000e220000000800 */
        /* <DEDUP_REMOVED lines=17> */
[----:B------:R-:W-:Y:S02]  /*94e0*/  LEA.HI R12, R12, R11, RZ, 0x3 ;  /* 0x0000000b0c0c7211 */ /* 0x000fe400078f18ff */
[----:B------:R-:W-:Y:S01]  /*94f0*/  MOV R7, UR5 ;  /* 0x0000000500077c02 */ /* 0x000fe20008000f00 */
[----:B------:R-:W-:Y:S01]  /*9500*/  IMAD.U32 R7, RZ, RZ, UR6 ;  /* 0x00000006ff077e24 */ /* 0x000fe2000f8e00ff */
[----:B------:R-:W-:Y:S01]  /*9510*/  LOP3.LUT R12, R12, 0xfffffff8, RZ, 0xc0, !PT ;  /* 0xfffffff80c0c7812 */ /* 0x000fe200078ec0ff */
[----:B------:R-:W-:Y:S02]  /*9520*/  UIMAD UR6, UR37, UR9, UR7 ;  /* 0x00000009250672a4 */ /* 0x000fe4000f8e0207 */
[----:B------:R-:W5:Y:S01]  /*9530*/  @P0 LDC R153, c[0x0][0xbf0] ;  /* 0x0002fc00ff990b82 */ /* 0x000f620000000800 */
[----:B------:R-:W-:-:S02]  /*9540*/  IADD3 R5, R11, -R12, RZ ;  /* 0x8000000c0b057210 */ /* 0x000fc40007ffe0ff */
[----:B------:R-:W-:Y:S02]  /*9550*/  LOP3.LUT R12, R6, 0x1ffffffe, RZ, 0xc0, !PT ;  /* 0x1ffffffe060c7812 */ /* 0x000fe400078ec0ff */
[----:B------:R-:W-:-:S03]  /*9560*/  SHF.R.S32.HI R6, RZ, 0x5, R9 ;  /* 0x00000005ff067819 */ /* 0x000fc60000011409 */
[----:B------:R-:W-:Y:S02]  /*9570*/  IMAD.IADD R16, R13, 0x1, -R12 ;  /* 0x000000010d107824 */ /* 0x000fe400078e0a0c */
[----:B------:R-:W-:Y:S02]  /*9580*/  IMAD R5, R6, 0x10, R5 ;  /* 0x0000001006057824 */ /* 0x000fe400078e0205 */
[----:B------:R-:W-:Y:S01]  /*9590*/  IMAD.U32 R6, RZ, RZ, UR4 ;  /* 0x00000004ff067e24 */ /* 0x000fe2000f8e00ff */
[----:B------:R-:W-:Y:S01]  /*95a0*/  UIMAD.WIDE.U32 UR4, UR37, UR8, URZ ;  /* 0x00000008250472a5 */ /* 0x000fe2000f8e003f */
[----:B------:R-:W-:Y:S02]  /*95b0*/  IMAD R9, R2, 0x40, R5 ;  /* 0x0000004002097824 */ /* 0x000fe400078e0205 */
[----:B----4-:R-:W-:Y:S01]  /*95c0*/  IMAD R12, R18, UR10, RZ ;  /* 0x0000000a120c7c24 */ /* 0x010fe2000f8e02ff */
[----:B------:R-:W-:Y:S01]  /*95d0*/  UIADD3 UR6, UR5, UR6, URZ ;  /* 0x0000000605067290 */ /* 0x000fe2000fffe03f */
[----:B------:R-:W-:Y:S01]  /*95e0*/  IMAD R2, R16, 0x8, R9 ;  /* 0x0000000810027824 */ /* 0x000fe200078e0209 */
[----:B------:R-:W-:Y:S01]  /*95f0*/  IADD3 R16, RZ, -UR37, RZ ;  /* 0x80000025ff107c10 */ /* 0x000fe2000fffe0ff */
[----:B------:R-:W-:Y:S01]  /*9600*/  IMAD R15, R19, UR12, R12 ;  /* 0x0000000c130f7c24 */ /* 0x000fe2000f8e020c */
[----:B------:R-:W-:Y:S01]  /*9610*/  ULDC.64 UR8, c[0x0][0xb28] ;  /* 0x0002ca0000087ab9 */ /* 0x000fe20000000a00 */
[----:B------:R-:W-:Y:S01]  /*9620*/  IMAD.WIDE.U32 R6, R18, UR12, R6 ;  /* 0x0000000c12067c25 */ /* 0x000fe2000f8e0006 */
[----:B--2---:R-:W-:-:S03]  /*9630*/  LEA R5, R22, R2, 0x7 ;  /* 0x0000000216057211 */ /* 0x004fc600078e38ff */
[----:B-1----:R-:W-:Y:S02]  /*9640*/  IMAD R23, R23, R16, UR11 ;  /* 0x0000000b17177e24 */ /* 0x002fe4000f8e0210 */
[----:B0-----:R-:W-:-:S03]  /*9650*/  @P0 IMAD.HI.U32 R2, R5, R14, RZ ;  /* 0x0000000e05020227 */ /* 0x001fc600078e00ff */
[----:B------:R-:W-:Y:S01]  /*9660*/  SHF.R.S32.HI R16, RZ, 0x1f, R23 ;  /* 0x0000001fff107819 */ /* 0x000fe20000011417 */
[----:B------:R-:W-:Y:S02]  /*9670*/  IMAD.U32 R13, RZ, RZ, UR5 ;  /* 0x00000005ff0d7e24 */ /* 0x000fe4000f8e00ff */
[----:B------:R-:W-:Y:S01]  /*9680*/  IMAD.U32 R12, RZ, RZ, UR4 ;  /* 0x00000004ff0c7e24 */ /* 0x000fe2000f8e00ff */
[----:B------:R-:W-:Y:S01]  /*9690*/  ULDC.64 UR4, c[0x0][0xbe0] ;  /* 0x0002f80000047ab9 */ /* 0x000fe20000000a00 */
[----:B------:R-:W-:Y:S01]  /*96a0*/  IMAD.U32 R13, RZ, RZ, UR6 ;  /* 0x00000006ff0d7e24 */ /* 0x000fe2000f8e00ff */
[----:B------:R-:W-:Y:S01]  /*96b0*/  ULDC.64 UR6, c[0x0][0xb48] ;  /* 0x0002d20000067ab9 */ /* 0x000fe20000000a00 */
[----:B---3--:R-:W-:Y:S02]  /*96c0*/  IMAD R14, R20, UR10, RZ ;  /* 0x0000000a140e7c24 */ /* 0x008fe4000f8e02ff */
[----:B------:R-:W-:Y:S02]  /*96d0*/  IMAD.IADD R7, R7, 0x1, R15 ;  /* 0x0000000107077824 */ /* 0x000fe400078e020f */
[----:B-----5:R-:W-:-:S04]  /*96e0*/  @P0 IMAD.HI.U32 R152, R5, R152, RZ ;  /* 0x0000009805980227 */ /* 0x020fc800078e00ff */
[----:B------:R-:W-:Y:S01]  /*96f0*/  IMAD.MOV.U32 R11, RZ, RZ, R5 ;  /* 0x000000ffff0b7224 */ /* 0x000fe200078e0005 */
[----:B------:R-:W-:Y:S01]  /*9700*/  @P0 SHF.R.U32.HI R11, RZ, R17, R2 ;  /* 0x00000011ff0b0219 */ /* 0x000fe20000011602 */
[----:B------:R-:W-:Y:S02]  /*9710*/  IMAD R17, R21, UR12, R14 ;  /* 0x0000000c15117c24 */ /* 0x000fe4000f8e020e */
[----:B------:R-:W-:-:S04]  /*9720*/  IMAD.WIDE.U32 R12, R20, UR12, R12 ;  /* 0x0000000c140c7c25 */ /* 0x000fc8000f8e000c */
[----:B------:R-:W-:Y:S01]  /*9730*/  IMAD.MOV.U32 R15, RZ, RZ, R5 ;  /* 0x000000ffff0f7224 */ /* 0x000fe200078e0005 */
[----:B------:R-:W-:Y:S01]  /*9740*/  @P0 SHF.R.U32.HI R15, RZ, R153, R152 ;  /* 0x00000099ff0f0219 */ /* 0x000fe20000011698 */
[----:B------:R-:W-:Y:S01]  /*9750*/  IMAD R2, R16, UR4, RZ ;  /* 0x0000000410027c24 */ /* 0x000fe2000f8e02ff */
[----:B------:R-:W-:Y:S01]  /*9760*/  IADD3 R13, R13, R17, RZ ;  /* 0x000000110d0d7210 */ /* 0x000fe20007ffe0ff */
[----:B------:R-:W-:Y:S01]  /*9770*/  IMAD.WIDE.U32 R6, R23, UR4, R6 ;  /* 0x0000000417067c25 */ /* 0x000fe2000f8e0006 */
[----:B------:R-:W-:-:S03]  /*9780*/  SHF.R.S32.HI R17, RZ, 0x1f, R11 ;  /* 0x0000001fff117819 */ /* 0x000fc6000001140b */
        /* <DEDUP_REMOVED lines=8> */
[----:B------:R-:W-:Y:S01]  /*9810*/  IMAD.WIDE.U32 R12, R23, UR6, R12 ;  /* 0x00000006170c7c25 */ /* 0x000fe2000f8e000c */
[----:B------:R-:W-:-:S03]  /*9820*/  ULDC.64 UR6, c[0x0][0xbc8] ;  /* 0x0002f20000067ab9 */ /* 0x000fc60000000a00 */
[----:B------:R-:W-:Y:S02]  /*9830*/  IMAD.MOV R16, RZ, RZ, -R15 ;  /* 0x000000ffff107224 */ /* 0x000fe400078e0a0f */
[----:B------:R-:W-:Y:S02]  /*9840*/  IMAD R2, R2, UR4, RZ ;  /* 0x0000000402027c24 */ /* 0x000fe4000f8e02ff */
[C---:B------:R-:W-:Y:S02]  /*9850*/  IMAD R11, R8.reuse, R11, R5 ;  /* 0x0000000b080b7224 */ /* 0x040fe400078e0205 */
        /* <DEDUP_REMOVED lines=30> */
[----:B------:R-:W-:Y:S01]  /*9a40*/  UIADD3 UR4, UR4, 0x22820, URZ ;  /* 0x0002282004047890 */ /* 0x000fe2000fffe03f */
[C---:B------:R-:W-:Y:S01]  /*9a50*/  IADD3 R9, R11.reuse, 0x8, RZ ;  /* 0x000000080b097810 */ /* 0x040fe20007ffe0ff */
[----:B------:R-:W0:Y:S01]  /*9a60*/  SHFL.IDX PT, R13, R17, RZ, 0x1c1f ;  /* 0x001c1fff110d7589 */ /* 0x000e2200000e0000 */
[-C--:B------:R-:W-:Y:S01]  /*9a70*/  ISETP.GE.OR P1, PT, R11, R8.reuse, P0 ;  /* 0x000000080b00720c */ /* 0x080fe20000726670 */
[----:B------:R-:W-:Y:S01]  /*9a80*/  UPRMT UR4, URZ, 0x654, UR4 ;  /* 0x000006543f047896 */ /* 0x000fe20008000004 */
[-C--:B------:R-:W-:Y:S01]  /*9a90*/  ISETP.GE.OR P0, PT, R9, R8.reuse, P0 ;  /* 0x000000080900720c */ /* 0x080fe20000706670 */
[----:B------:R1:W2:Y:S01]  /*9aa0*/  SHFL.IDX PT, R15, R17, 0x1, 0x1c1f ;  /* 0x003c1f00110f7f89 */ /* 0x0002a200000e0000 */
[----:B------:R-:W-:-:S03]  /*9ab0*/  ISETP.GE.AND P2, PT, R11, R8, PT ;  /* 0x000000080b00720c */ /* 0x000fc60003f46270 */
[----:B------:R3:W4:Y:S03]  /*9ac0*/  SHFL.IDX PT, R6, R2, RZ, 0x1c1f ;  /* 0x001c1fff02067589 */ /* 0x00072600000e0000 */
[----:B------:R-:W-:Y:S01]  /*9ad0*/  SYNCS.ARRIVE.TRANS64.RED.A1T0 RZ, [UR4], RZ ;  /* 0x000000ffffff79a7 */ /* 0x000fe20008100404 */
[----:B-1----:R-:W-:Y:S01]  /*9ae0*/  LOP3.LUT R17, R10, 0x7ffffffc, RZ, 0xc0, !PT ;  /* 0x7ffffffc0a117812 */ /* 0x002fe200078ec0ff */
[----:B------:R3:W1:Y:S04]  /*9af0*/  SHFL.IDX PT, R7, R5, RZ, 0x1c1f ;  /* 0x001c1fff05077589 */ /* 0x00066800000e0000 */
[----:B------:R-:W-:-:S04]  /*9b00*/  IMAD.IADD R0, R0, 0x1, -R17 ;  /* 0x0000000100007824 */ /* 0x000fc800078e0a11 */
[----:B------:R-:W-:Y:S01]  /*9b10*/  IMAD.SHL.U32 R0, R0, 0x2, RZ ;  /* 0x0000000200007824 */ /* 0x000fe200078e00ff */
[----:B0-----:R3:W-:Y:S04]  /*9b20*/  @!P1 ST.E desc[UR44][R12.64], R4 ;  /* 0x000000040c009985 */ /* 0x0017e8000c10192c */
[----:B--2---:R3:W-:Y:S01]  /*9b30*/  @!P0 ST.E desc[UR44][R14.64], R3 ;  /* 0x000000030e008985 */ /* 0x0047e2000c10192c */
[----:B------:R-:W-:Y:S05]  /*9b40*/  @P2 BRA `(.L_x_4262) ;  /* 0x0000000800f82947 */ /* 0x000fea0003800000 */
[C---:B---3--:R-:W-:Y:S01]  /*9b50*/  VIADD R3, R0.reuse, 0x8 ;  /* 0x0000000800037836 */ /* 0x048fe20000000000 */
[C---:B------:R-:W-:Y:S01]  /*9b60*/  IADD3 R4, R0.reuse, 0x10, RZ ;  /* 0x0000001000047810 */ /* 0x040fe20007ffe0ff */
[C---:B------:R-:W-:Y:S01]  /*9b70*/  VIADD R10, R0.reuse, 0x18 ;  /* 0x00000018000a7836 */ /* 0x040fe20000000000 */
[----:B------:R-:W-:Y:S01]  /*9b80*/  ULDC UR4, c[0x0][0xac8] ;  /* 0x0002b20000047ab9 */ /* 0x000fe20000000800 */
        /* <DEDUP_REMOVED lines=19> */
[--C-:B-1--4-:R-:W-:Y:S01]  /*9cc0*/  @!P2 IMAD.WIDE R10, R0, 0x4, R6.reuse ;  /* 0x00000004000aa825 */ /* 0x112fe200078e0206 */
[----:B------:R-:W-:Y:S02]  /*9cd0*/  ISETP.GE.AND P6, PT, R22, UR4, PT ;  /* 0x0000000416007c0c */ /* 0x000fe4000bfc6270 */
[----:B------:R-:W-:Y:S01]  /*9ce0*/  @!P0 LEA.HI R18, R18, R18, RZ, 0x1 ;  /* 0x0000001212128211 */ /* 0x000fe200078f08ff */
[--C-:B------:R-:W-:Y:S01]  /*9cf0*/  @!P3 IMAD.WIDE R12, R3, 0x4, R6.reuse ;  /* 0x00000004030cb825 */ /* 0x100fe200078e0206 */
[----:B------:R-:W-:Y:S01]  /*9d00*/  IADD3 R3, R0, 0x30, RZ ;  /* 0x0000003000037810 */ /* 0x000fe20007ffe0ff */
[----:B------:R0:W-:Y:S01]  /*9d10*/  @!P2 ST.E.64 desc[UR44][R10.64], R24 ;  /* 0x000000180a00a985 */ /* 0x0001e2000c101b2c */
[----:B------:R-:W-:Y:S01]  /*9d20*/  @!P1 LEA.HI R19, R19, R19, RZ, 0x1 ;  /* 0x0000001313139211 */ /* 0x000fe200078f08ff */
[--C-:B------:R-:W-:Y:S01]  /*9d30*/  @!P4 IMAD.WIDE R14, R15, 0x4, R6.reuse ;  /* 0x000000040f0ec825 */ /* 0x100fe200078e0206 */
[----:B------:R-:W-:Y:S01]  /*9d40*/  ISETP.GE.AND P2, PT, R3, UR4, PT ;  /* 0x0000000403007c0c */ /* 0x000fe2000bf46270 */
[----:B------:R1:W-:Y:S01]  /*9d50*/  @!P3 ST.E.64 desc[UR44][R12.64], R28 ;  /* 0x0000001c0c00b985 */ /* 0x0003e2000c101b2c */
[----:B------:R-:W-:Y:S01]  /*9d60*/  ISETP.GE.AND P3, PT, R4, UR4, PT ;  /* 0x0000000404007c0c */ /* 0x000fe2000bf66270 */
[----:B------:R-:W-:-:S02]  /*9d70*/  @!P5 IMAD.WIDE R16, R17, 0x4, R6 ;  /* 0x000000041110d825 */ /* 0x000fc400078e0206 */
[----:B------:R2:W-:Y:S01]  /*9d80*/  @!P4 ST.E.64 desc[UR44][R14.64], R32 ;  /* 0x000000200e00c985 */ /* 0x0005e2000c101b2c */
[----:B------:R-:W-:Y:S02]  /*9d90*/  ISETP.GE.AND P4, PT, R20, UR4, PT ;  /* 0x0000000414007c0c */ /* 0x000fe4000bf86270 */
[----:B------:R-:W-:Y:S01]  /*9da0*/  @!P6 LEA.HI R22, R22, R22, RZ, 0x1 ;  /* 0x000000161616e211 */ /* 0x000fe200078f08ff */
[----:B------:R3:W-:Y:S01]  /*9db0*/  @!P5 ST.E.64 desc[UR44][R16.64], R36 ;  /* 0x000000241000d985 */ /* 0x0007e2000c101b2c */
[----:B------:R-:W-:Y:S01]  /*9dc0*/  ISETP.GE.AND P5, PT, R21, UR4, PT ;  /* 0x0000000415007c0c */ /* 0x000fe2000bfa6270 */
[----:B0-----:R-:W-:Y:S01]  /*9dd0*/  VIADD R24, R0, 0x60 ;  /* 0x0000006000187836 */ /* 0x001fe20000000000 */
[----:B------:R-:W-:Y:S02]  /*9de0*/  @!P0 LOP3.LUT R11, R18, 0xfffffffe, RZ, 0xc0, !PT ;  /* 0xfffffffe120b8812 */ /* 0x000fe400078ec0ff */
[----:B------:R-:W-:Y:S02]  /*9df0*/  @!P2 LEA.HI R3, R3, R3, RZ, 0x1 ;  /* 0x000000030303a211 */ /* 0x000fe400078f08ff */
[----:B-1----:R-:W-:Y:S01]  /*9e00*/  @!P1 LOP3.LUT R13, R19, 0xfffffffe, RZ, 0xc0, !PT ;  /* 0xfffffffe130d9812 */ /* 0x002fe200078ec0ff */
[----:B------:R-:W-:Y:S01]  /*9e10*/  @!P0 IMAD.WIDE R10, R11, 0x4, R6 ;  /* 0x000000040b0a8825 */ /* 0x000fe200078e0206 */
[----:B------:R-:W-:-:S02]  /*9e20*/  @!P3 LEA.HI R4, R4, R4, RZ, 0x1 ;  /* 0x000000040404b211 */ /* 0x000fc400078f08ff */
        /* <DEDUP_REMOVED lines=8> */
[----:B------:R-:W-:Y:S01]  /*9eb0*/  VIADD R20, R0, 0x78 ;  /* 0x0000007800147836 */ /* 0x000fe20000000000 */
[----:B------:R-:W-:-:S02]  /*9ec0*/  @!P5 LOP3.LUT R21, R21, 0xfffffffe, RZ, 0xc0, !PT ;  /* 0xfffffffe1515d812 */ /* 0x000fc400078ec0ff */
[----:B------:R-:W-:Y:S01]  /*9ed0*/  @!P6 LOP3.LUT R19, R22, 0xfffffffe, RZ, 0xc0, !PT ;  /* 0xfffffffe1613e812 */ /* 0x000fe200078ec0ff */
[----:B------:R-:W-:Y:S01]  /*9ee0*/  VIADD R22, R0, 0x88 ;  /* 0x0000008800167836 */ /* 0x000fe20000000000 */
[----:B------:R-:W-:Y:S02]  /*9ef0*/  ISETP.GE.AND P1, PT, R23, UR4, PT ;  /* 0x0000000417007c0c */ /* 0x000fe4000bf26270 */
[----:B------:R-:W-:Y:S01]  /*9f00*/  ISETP.GE.AND P0, PT, R24, UR4, PT ;  /* 0x0000000418007c0c */ /* 0x000fe2000bf06270 */
[----:B0-----:R-:W-:Y:S01]  /*9f10*/  @!P2 IMAD.WIDE R10, R3, 0x4, R6 ;  /* 0x00000004030aa825 */ /* 0x001fe200078e0206 */
[----:B------:R-:W-:-:S03]  /*9f20*/  IADD3 R4, R0, 0x70, RZ ;  /* 0x0000007000047810 */ /* 0x000fc60007ffe0ff */
        /* <DEDUP_REMOVED lines=8> */
[----:B------:R-:W-:Y:S01]  /*9fb0*/  VIADD R3, R0, 0x68 ;  /* 0x0000006800037836 */ /* 0x000fe20000000000 */
[----:B------:R3:W-:Y:S01]  /*9fc0*/  @!P5 ST.E.64 desc[UR44][R16.64], R60 ;  /* 0x0000003c1000d985 */ /* 0x0007e2000c101b2c */
[----:B------:R-:W-:Y:S01]  /*9fd0*/  @!P6 IMAD.WIDE R18, R19, 0x4, R6 ;  /* 0x000000041312e825 */ /* 0x000fe200078e0206 */
[----:B------:R-:W-:Y:S02]  /*9fe0*/  ISETP.GE.AND P5, PT, R20, UR4, PT ;  /* 0x0000000414007c0c */ /* 0x000fe4000bfa6270 */
[----:B------:R-:W-:Y:S01]  /*9ff0*/  ISETP.GE.AND P2, PT, R3, UR4, PT ;  /* 0x0000000403007c0c */ /* 0x000fe2000bf46270 */
[----:B------:R-:W-:Y:S01]  /*a000*/  VIADD R21, R0, 0x80 ;  /* 0x0000008000157836 */ /* 0x000fe20000000000 */
[----:B------:R4:W-:Y:S01]  /*a010*/  @!P6 ST.E.64 desc[UR44][R18.64], R64 ;  /* 0x000000401200e985 */ /* 0x0009e2000c101b2c */
[----:B------:R-:W-:Y:S02]  /*a020*/  ISETP.GE.AND P6, PT, R4, UR4, PT ;  /* 0x0000000404007c0c */ /* 0x000fe4000bfc6270 */
[----:B------:R-:W-:-:S02]  /*a030*/  @!P0 LEA.HI R24, R24, R24, RZ, 0x1 ;  /* 0x0000001818188211 */ /* 0x000fc400078f08ff */
[----:B------:R-:W-:Y:S02]  /*a040*/  ISETP.GE.AND P4, PT, R21, UR4, PT ;  /* 0x0000000415007c0c */ /* 0x000fe4000bf86270 */
        /* <DEDUP_REMOVED lines=15> */
[----:B---3--:R-:W-:Y:S02]  /*a140*/  @!P5 LOP3.LUT R17, R20, 0xfffffffe, RZ, 0xc0, !PT ;  /* 0xfffffffe1411d812 */ /* 0x008fe400078ec0ff */
[----:B------:R-:W-:Y:S02]  /*a150*/  @!P4 LOP3.LUT R21, R21, 0xfffffffe, RZ, 0xc0, !PT ;  /* 0xfffffffe1515c812 */ /* 0x000fe400078ec0ff */
[----:B------:R-:W-:Y:S02]  /*a160*/  IADD3 R23, R0, 0x90, RZ ;  /* 0x0000009000177810 */ /* 0x000fe40007ffe0ff */
[----:B----4-:R-:W-:Y:S01]  /*a170*/  @!P3 LOP3.LUT R19, R22, 0xfffffffe, RZ, 0xc0, !PT ;  /* 0xfffffffe1613b812 */ /* 0x010fe200078ec0ff */
[----:B0-----:R-:W-:Y:S01]  /*a180*/  @!P2 IMAD.WIDE R10, R3, 0x4, R6 ;  /* 0x00000004030aa825 */ /* 0x001fe200078e0206 */
[----:B------:R-:W-:-:S02]  /*a190*/  ISETP.GE.AND P0, PT, R23, UR4, PT ;  /* 0x0000000417007c0c */ /* 0x000fc4000bf06270 */
[----:B------:R-:W-:Y:S01]  /*a1a0*/  ISETP.GE.AND P1, PT, R24, UR4, PT ;  /* 0x0000000418007c0c */ /* 0x000fe2000bf26270 */
[C---:B------:R-:W-:Y:S01]  /*a1b0*/  VIADD R3, R0.reuse, 0xa0 ;  /* 0x000000a000037836 */ /* 0x040fe20000000000 */
[----:B------:R0:W-:Y:S01]  /*a1c0*/  @!P2 ST.E.64 desc[UR44][R10.64], R76 ;  /* 0x0000004c0a00a985 */ /* 0x0001e2000c101b2c */
[--C-:B-1----:R-:W-:Y:S01]  /*a1d0*/  @!P6 IMAD.WIDE R12, R15, 0x4, R6.reuse ;  /* 0x000000040f0ce825 */ /* 0x102fe200078e0206 */
[----:B------:R-:W-:Y:S02]  /*a1e0*/  IADD3 R20, R0, 0xb0, RZ ;  /* 0x000000b000147810 */ /* 0x000fe40007ffe0ff */
[----:B------:R-:W-:Y:S01]  /*a1f0*/  ISETP.GE.AND P2, PT, R3, UR4, PT ;  /* 0x0000000403007c0c */ /* 0x000fe2000bf46270 */
[--C-:B------:R-:W-:Y:S01]  /*a200*/  @!P5 IMAD.WIDE R14, R17, 0x4, R6.reuse ;  /* 0x00000004110ed825 */ /* 0x100fe200078e0206 */
[----:B------:R1:W-:Y:S03]  /*a210*/  @!P6 ST.E.64 desc[UR44][R12.64], R80 ;  /* 0x000000500c00e985 */ /* 0x0003e6000c101b2c */
        /* <DEDUP_REMOVED lines=13> */
[----:B------:R-:W-:Y:S02]  /*a2f0*/  @!P2 LEA.HI R3, R3, R3, RZ, 0x1 ;  /* 0x000000030303a211 */ /* 0x000fe400078f08ff */
[----:B0-----:R-:W-:Y:S02]  /*a300*/  @!P0 LOP3.LUT R11, R23, 0xfffffffe, RZ, 0xc0, !PT ;  /* 0xfffffffe170b8812 */ /* 0x001fe400078ec0ff */
[----:B-1----:R-:W-:Y:S02]  /*a310*/  @!P1 LOP3.LUT R13, R24, 0xfffffffe, RZ, 0xc0, !PT ;  /* 0xfffffffe180d9812 */ /* 0x002fe400078ec0ff */
[----:B------:R-:W-:Y:S01]  /*a320*/  @!P2 LOP3.LUT R3, R3, 0xfffffffe, RZ, 0xc0, !PT ;  /* 0xfffffffe0303a812 */ /* 0x000fe200078ec0ff */
[----:B------:R-:W-:Y:S01]  /*a330*/  @!P0 IMAD.WIDE R10, R11, 0x4, R6 ;  /* 0x000000040b0a8825 */ /* 0x000fe200078e0206 */
[----:B------:R-:W-:-:S02]  /*a340*/  @!P3 LEA.HI R4, R4, R4, RZ, 0x1 ;  /* 0x000000040404b211 */ /* 0x000fc400078f08ff */
[----:B------:R-:W-:Y:S01]  /*a350*/  @!P4 LEA.HI R20, R20, R20, RZ, 0x1 ;  /* 0x000000141414c211 */ /* 0x000fe200078f08ff */
[--C-:B------:R-:W-:Y:S01]  /*a360*/  @!P1 IMAD.WIDE R12, R13, 0x4, R6.reuse ;  /* 0x000000040d0c9825 */ /* 0x100fe200078e0206 */
[----:B------:R-:W-:Y:S01]  /*a370*/  @!P6 LEA.HI R22, R22, R22, RZ, 0x1 ;  /* 0x000000161616e211 */ /* 0x000fe200078f08ff */
[----:B------:R0:W-:Y:S01]  /*a380*/  @!P0 ST.E.64 desc[UR44][R10.64], R96 ;  /* 0x000000600a008985 */ /* 0x0001e2000c101b2c */
[----:B------:R-:W-:Y:S01]  /*a390*/  @!P5 LEA.HI R21, R21, R21, RZ, 0x1 ;  /* 0x000000151515d211 */ /* 0x000fe200078f08ff */
[----:B--2---:R-:W-:Y:S01]  /*a3a0*/  @!P2 IMAD.WIDE R14, R3, 0x4, R6 ;  /* 0x00000004030ea825 */ /* 0x004fe200078e0206 */
[----:B---3--:R-:W-:Y:S01]  /*a3b0*/  @!P3 LOP3.LUT R17, R4, 0xfffffffe, RZ, 0xc0, !PT ;  /* 0xfffffffe0411b812 */ /* 0x008fe200078ec0ff */
[----:B------:R1:W-:Y:S01]  /*a3c0*/  @!P1 ST.E.64 desc[UR44][R12.64], R100 ;  /* 0x000000640c009985 */ /* 0x0003e2000c101b2c */
[----:B----4-:R-:W-:Y:S01]  /*a3d0*/  @!P4 LOP3.LUT R19, R20, 0xfffffffe, RZ, 0xc0, !PT ;  /* 0xfffffffe1413c812 */ /* 0x010fe200078ec0ff */
[----:B------:R-:W-:Y:S01]  /*a3e0*/  VIADD R20, R0, 0xd8 ;  /* 0x000000d800147836 */ /* 0x000fe20000000000 */
[----:B------:R-:W-:Y:S01]  /*a3f0*/  @!P6 LOP3.LUT R3, R22, 0xfffffffe, RZ, 0xc0, !PT ;  /* 0xfffffffe1603e812 */ /* 0x000fe200078ec0ff */
[----:B------:R2:W-:Y:S01]  /*a400*/  @!P2 ST.E.64 desc[UR44][R14.64], R104 ;  /* 0x000000680e00a985 */ /* 0x0005e2000c101b2c */
[----:B------:R-:W-:-:S02]  /*a410*/  @!P5 LOP3.LUT R21, R21, 0xfffffffe, RZ, 0xc0, !PT ;  /* 0xfffffffe1515d812 */ /* 0x000fc400078ec0ff */
[----:B------:R-:W-:Y:S02]  /*a420*/  IADD3 R4, R0, 0xd0, RZ ;  /* 0x000000d000047810 */ /* 0x000fe40007ffe0ff */
[----:B------:R-:W-:Y:S01]  /*a430*/  ISETP.GE.AND P2, PT, R20, UR4, PT ;  /* 0x0000000414007c0c */ /* 0x000fe2000bf46270 */
[----:B0-----:R-:W-:Y:S01]  /*a440*/  @!P3 IMAD.WIDE R10, R17, 0x4, R6 ;  /* 0x00000004110ab825 */ /* 0x001fe200078e0206 */
[----:B------:R-:W-:-:S03]  /*a450*/  ISETP.GE.AND P1, PT, R4, UR4, PT ;  /* 0x0000000404007c0c */ /* 0x000fc6000bf26270 */
[--C-:B-1----:R-:W-:Y:S01]  /*a460*/  @!P4 IMAD.WIDE R12, R19, 0x4, R6.reuse ;  /* 0x00000004130cc825 */ /* 0x102fe200078e0206 */
[----:B------:R0:W-:Y:S03]  /*a470*/  @!P3 ST.E.64 desc[UR44][R10.64], R108 ;  /* 0x0000006c0a00b985 */ /* 0x0001e6000c101b2c */
[--C-:B------:R-:W-:Y:S01]  /*a480*/  @!P6 IMAD.WIDE R18, R3, 0x4, R6.reuse ;  /* 0x000000040312e825 */ /* 0x100fe200078e0206 */
[C---:B--2---:R-:W-:Y:S01]  /*a490*/  IADD3 R15, R0.reuse, 0xf0, RZ ;  /* 0x000000f0000f7810 */ /* 0x044fe20007ffe0ff */
[----:B------:R1:W-:Y:S02]  /*a4a0*/  @!P4 ST.E.64 desc[UR44][R12.64], R112 ;  /* 0x000000700c00c985 */ /* 0x0003e4000c101b2c */
[----:B------:R-:W-:Y:S01]  /*a4b0*/  VIADD R3, R0, 0xc8 ;  /* 0x000000c800037836 */ /* 0x000fe20000000000 */
[----:B------:R-:W-:Y:S01]  /*a4c0*/  @!P2 LEA.HI R20, R20, R20, RZ, 0x1 ;  /* 0x000000141414a211 */ /* 0x000fe200078f08ff */
[----:B------:R-:W-:Y:S01]  /*a4d0*/  @!P5 IMAD.WIDE R16, R21, 0x4, R6 ;  /* 0x000000041510d825 */ /* 0x000fe200078e0206 */
[----:B------:R-:W-:-:S02]  /*a4e0*/  @!P1 LEA.HI R4, R4, R4, RZ, 0x1 ;  /* 0x0000000404049211 */ /* 0x000fc400078f08ff */
[----:B------:R-:W-:Y:S01]  /*a4f0*/  ISETP.GE.AND P0, PT, R3, UR4, PT ;  /* 0x0000000403007c0c */ /* 0x000fe2000bf06270 */
[C---:B------:R-:W-:Y:S01]  /*a500*/  VIADD R21, R0.reuse, 0xe0 ;  /* 0x000000e000157836 */ /* 0x040fe20000000000 */
[----:B------:R2:W-:Y:S01]  /*a510*/  @!P5 ST.E.64 desc[UR44][R16.64], R116 ;  /* 0x000000741000d985 */ /* 0x0005e2000c101b2c */
[C---:B------:R-:W-:Y:S01]  /*a520*/  VIADD R14, R0.reuse, 0xe8 ;  /* 0x000000e8000e7836 */ /* 0x040fe20000000000 */
[----:B------:R-:W-:Y:S01]  /*a530*/  ISETP.GE.AND P5, PT, R15, UR4, PT ;  /* 0x000000040f007c0c */ /* 0x000fe2000bfa6270 */
[----:B0-----:R-:W-:Y:S01]  /*a540*/  VIADD R11, R0, 0xf8 ;  /* 0x000000f8000b7836 */ /* 0x001fe20000000000 */
[----:B------:R0:W-:Y:S01]  /*a550*/  @!P6 ST.E.64 desc[UR44][R18.64], R120 ;  /* 0x000000781200e985 */ /* 0x0001e2000c101b2c */
[----:B------:R-:W-:Y:S02]  /*a560*/  ISETP.GE.AND P3, PT, R21, UR4, PT ;  /* 0x0000000415007c0c */ /* 0x000fe4000bf66270 */
[----:B------:R-:W-:Y:S02]  /*a570*/  ISETP.GE.AND P4, PT, R14, UR4, PT ;  /* 0x000000040e007c0c */ /* 0x000fe4000bf86270 */
[----:B------:R-:W-:-:S02]  /*a580*/  ISETP.GE.AND P6, PT, R11, UR4, PT ;  /* 0x000000040b007c0c */ /* 0x000fc4000bfc6270 */
[----:B------:R-:W-:Y:S02]  /*a590*/  @!P0 LEA.HI R3, R3, R3, RZ, 0x1 ;  /* 0x0000000303038211 */ /* 0x000fe400078f08ff */
[----:B-1----:R-:W-:Y:S02]  /*a5a0*/  @!P1 LOP3.LUT R13, R4, 0xfffffffe, RZ, 0xc0, !PT ;  /* 0xfffffffe040d9812 */ /* 0x002fe400078ec0ff */
[----:B------:R-:W-:Y:S02]  /*a5b0*/  @!P5 LEA.HI R10, R15, R15, RZ, 0x1 ;  /* 0x0000000f0f0ad211 */ /* 0x000fe400078f08ff */
[----:B------:R-:W-:Y:S01]  /*a5c0*/  @!P0 LOP3.LUT R3, R3, 0xfffffffe, RZ, 0xc0, !PT ;  /* 0xfffffffe03038812 */ /* 0x000fe200078ec0ff */
[----:B------:R-:W-:Y:S01]  /*a5d0*/  @!P1 IMAD.WIDE R12, R13, 0x4, R6 ;  /* 0x000000040d0c9825 */ /* 0x000fe200078e0206 */
[----:B------:R-:W-:Y:S02]  /*a5e0*/  @!P3 LEA.HI R21, R21, R21, RZ, 0x1 ;  /* 0x000000151515b211 */ /* 0x000fe400078f08ff */
[----:B------:R-:W-:-:S02]  /*a5f0*/  @!P4 LEA.HI R14, R14, R14, RZ, 0x1 ;  /* 0x0000000e0e0ec211 */ /* 0x000fc400078f08ff */
[----:B------:R-:W-:Y:S02]  /*a600*/  @!P6 LEA.HI R11, R11, R11, RZ, 0x1 ;  /* 0x0000000b0b0be211 */ /* 0x000fe400078f08ff */
[----:B------:R-:W-:Y:S02]  /*a610*/  @!P2 LOP3.LUT R15, R20, 0xfffffffe, RZ, 0xc0, !PT ;  /* 0xfffffffe140fa812 */ /* 0x000fe400078ec0ff */
[----:B--2---:R-:W-:Y:S02]  /*a620*/  @!P3 LOP3.LUT R17, R21, 0xfffffffe, RZ, 0xc0, !PT ;  /* 0xfffffffe1511b812 */ /* 0x004fe400078ec0ff */
[----:B0-----:R-:W-:Y:S01]  /*a630*/  @!P4 LOP3.LUT R19, R14, 0xfffffffe, RZ, 0xc0, !PT ;  /* 0xfffffffe0e13c812 */ /* 0x001fe200078ec0ff */
        /* <DEDUP_REMOVED lines=15> */
.L_x_4262:
[----:B------:R-:W-:Y:S05]  /*a730*/  BSYNC B0 ;  /* 0x0000000000007941 */ /* 0x000fea0003800000 */
.L_x_4261:
[----:B------:R-:W-:Y:S01]  /*a740*/  ISETP.GE.AND P0, PT, R9, R8, PT ;  /* 0x000000080900720c */ /* 0x000fe20003f06270 */
[----:B---3--:R2:W3:Y:S04]  /*a750*/  SHFL.IDX PT, R3, R5, 0x1, 0x1c1f ;  /* 0x003c1f0005037f89 */ /* 0x0084e800000e0000 */
[----:B------:R-:W0:Y:S08]  /*a760*/  SHFL.IDX PT, R2, R2, 0x1, 0x1c1f ;  /* 0x003c1f0002027f89 */ /* 0x000e3000000e0000 */
[----:B--2---:R-:W-:Y:S05]  /*a770*/  @P0 BRA `(.L_x_4227) ;  /* 0x0000004c000c0947 */ /* 0x004fea0003800000 */
[C---:B------:R-:W-:Y:S01]  /*a780*/  VIADD R4, R0.reuse, 0x8 ;  /* 0x0000000800047836 */ /* 0x040fe20000000000 */
[----:B------:R-:W-:Y:S01]  /*a790*/  ULDC UR4, c[0x0][0xac8] ;  /* 0x0002b20000047ab9 */ /* 0x000fe20000000800 */
[C---:B------:R-:W-:Y:S01]  /*a7a0*/  VIADD R5, R0.reuse, 0x10 ;  /* 0x0000001000057836 */ /* 0x040fe20000000000 */
[C---:B------:R-:W-:Y:S01]  /*a7b0*/  ISETP.GE.AND P0, PT, R0.reuse, UR4, PT ;  /* 0x0000000400007c0c */ /* 0x040fe2000bf06270 */
[----:B0-----:R-:W-:Y:S01]  /*a7c0*/  VIADD R11, R0, 0x20 ;  /* 0x00000020000b7836 */ /* 0x001fe20000000000 */
        /* <DEDUP_REMOVED lines=9> */
[C---:B------:R-:W-:Y:S01]  /*a860*/  VIADD R18, R0.reuse, 0x50 ;  /* 0x0000005000127836 */ /* 0x040fe20000000000 */
[C---:B------:R-:W-:Y:S01]  /*a870*/  IADD3 R14, R0.reuse, 0x38, RZ ;  /* 0x00000038000e7810 */ /* 0x040fe20007ffe0ff */
[----:B------:R-:W-:Y:S01]  /*a880*/  VIADD R20, R0, 0x80 ;  /* 0x0000008000147836 */ /* 0x000fe20000000000 */
[----:B------:R-:W-:-:S02]  /*a890*/  ISETP.GE.AND P3, PT, R15, UR4, PT ;  /* 0x000000040f007c0c */ /* 0x000fc4000bf66270 */
[----:B------:R-:W-:Y:S02]  /*a8a0*/  @!P1 LEA.HI R4, R4, R4, RZ, 0x1 ;  /* 0x0000000404049211 */ /* 0x000fe400078f08ff */
[----:B------:R-:W-:Y:S02]  /*a8b0*/  @!P2 LEA.HI R5, R5, R5, RZ, 0x1 ;  /* 0x000000050505a211 */ /* 0x000fe400078f08ff */
[----:B-1----:R-:W-:Y:S02]  /*a8c0*/  @!P1 LOP3.LUT R7, R4, 0xfffffffe, RZ, 0xc0, !PT ;  /* 0xfffffffe04079812 */ /* 0x002fe400078ec0ff */
[----:B------:R-:W-:Y:S01]  /*a8d0*/  @!P2 LOP3.LUT R9, R5, 0xfffffffe, RZ, 0xc0, !PT ;  /* 0xfffffffe0509a812 */ /* 0x000fe200078ec0ff */
[--C-:B---3--:R-:W-:Y:S01]  /*a8e0*/  @!P0 IMAD.WIDE R4, R0, 0x4, R2.reuse ;  /* 0x0000000400048825 */ /* 0x108fe200078e0202 */
[----:B------:R-:W-:Y:S02]  /*a8f0*/  ISETP.GE.AND P4, PT, R16, UR4, PT ;  /* 0x0000000410007c0c */ /* 0x000fe4000bf86270 */
[----:B------:R-:W-:Y:S01]  /*a900*/  @!P5 LEA.HI R10, R10, R10, RZ, 0x1 ;  /* 0x0000000a0a0ad211 */ /* 0x000fe200078f08ff */
[----:B----4-:R-:W-:Y:S01]  /*a910*/  @!P1 IMAD.WIDE R6, R7, 0x4, R2 ;  /* 0x0000000407069825 */ /* 0x010fe200078e0202 */
        /* <DEDUP_REMOVED lines=9> */
[----:B------:R-:W-:-:S02]  /*a9b0*/  @!P4 LEA.HI R16, R16, R16, RZ, 0x1 ;  /* 0x000000101010c211 */ /* 0x000fc400078f08ff */
        /* <DEDUP_REMOVED lines=14> */
[----:B------:R-:W-:Y:S01]  /*aaa0*/  @!P4 LOP3.LUT R17, R16, 0xfffffffe, RZ, 0xc0, !PT ;  /* 0xfffffffe1011c812 */ /* 0x000fe200078ec0ff */
[C---:B------:R-:W-:Y:S01]  /*aab0*/  VIADD R16, R0.reuse, 0x70 ;  /* 0x0000007000107836 */ /* 0x040fe20000000000 */
[----:B------:R-:W-:Y:S02]  /*aac0*/  IADD3 R19, R0, 0x58, RZ ;  /* 0x0000005800137810 */ /* 0x000fe40007ffe0ff */
        /* <DEDUP_REMOVED lines=14> */
[C---:B------:R-:W-:Y:S02]  /*abb0*/  IADD3 R17, R0.reuse, 0x78, RZ ;  /* 0x0000007800117810 */ /* 0x040fe40007ffe0ff */
[----:B------:R-:W-:Y:S01]  /*abc0*/  VIADD R15, R0, 0x68 ;  /* 0x00000068000f7836 */ /* 0x000fe20000000000 */
[----:B------:R4:W-:Y:S01]  /*abd0*/  @!P4 ST.E.64 desc[UR44][R12.64], R62 ;  /* 0x0000003e0c00c985 */ /* 0x0009e2000c101b2c */
        /* <DEDUP_REMOVED lines=19> */
[----:B---3--:R-:W-:Y:S01]  /*ad10*/  @!P2 LOP3.LUT R11, R16, 0xfffffffe, RZ, 0xc0, !PT ;  /* 0xfffffffe100ba812 */ /* 0x008fe200078ec0ff */
[----:B------:R-:W-:Y:S01]  /*ad20*/  VIADD R16, R0, 0xa8 ;  /* 0x000000a800107836 */ /* 0x000fe20000000000 */
[----:B------:R-:W-:Y:S02]  /*ad30*/  @!P1 LOP3.LUT R17, R17, 0xfffffffe, RZ, 0xc0, !PT ;  /* 0xfffffffe11119812 */ /* 0x000fe400078ec0ff */
[----:B----4-:R-:W-:Y:S01]  /*ad40*/  @!P0 LOP3.LUT R13, R20, 0xfffffffe, RZ, 0xc0, !PT ;  /* 0xfffffffe140d8812 */ /* 0x010fe200078ec0ff */
[----:B------:R-:W-:Y:S01]  /*ad50*/  VIADD R20, R0, 0xb8 ;  /* 0x000000b800147836 */ /* 0x000fe20000000000 */
[----:B------:R-:W-:Y:S01]  /*ad60*/  ISETP.GE.AND P6, PT, R18, UR4, PT ;  /* 0x0000000412007c0c */ /* 0x000fe2000bfc6270 */
[----:B0-----:R-:W-:Y:S01]  /*ad70*/  @!P4 IMAD.WIDE R4, R9, 0x4, R2 ;  /* 0x000000040904c825 */ /* 0x001fe200078e0202 */
[----:B------:R-:W-:-:S02]  /*ad80*/  ISETP.GE.AND P5, PT, R19, UR4, PT ;  /* 0x0000000413007c0c */ /* 0x000fc4000bfa6270 */
[----:B------:R-:W-:Y:S01]  /*ad90*/  IADD3 R14, R0, 0x98, RZ ;  /* 0x00000098000e7810 */ /* 0x000fe20007ffe0ff */
        /* <DEDUP_REMOVED lines=19> */
[----:B------:R-:W-:Y:S01]  /*aed0*/  VIADD R18, R0, 0xc0 ;  /* 0x000000c000127836 */ /* 0x000fe20000000000 */
        /* <DEDUP_REMOVED lines=13> */
[----:B---3--:R-:W-:-:S02]  /*afb0*/  @!P3 LOP3.LUT R11, R16, 0xfffffffe, RZ, 0xc0, !PT ;  /* 0xfffffffe100bb812 */ /* 0x008fc400078ec0ff */
[----:B------:R-:W-:Y:S02]  /*afc0*/  @!P2 LOP3.LUT R17, R17, 0xfffffffe, RZ, 0xc0, !PT ;  /* 0xfffffffe1111a812 */ /* 0x000fe400078ec0ff */
[----:B----4-:R-:W-:Y:S01]  /*afd0*/  @!P1 LOP3.LUT R13, R20, 0xfffffffe, RZ, 0xc0, !PT ;  /* 0xfffffffe140d9812 */ /* 0x010fe200078ec0ff */
[C---:B------:R-:W-:Y:S01]  /*afe0*/  VIADD R20, R0.reuse, 0xf0 ;  /* 0x000000f000147836 */ /* 0x040fe20000000000 */
[----:B------:R-:W-:Y:S01]  /*aff0*/  IADD3 R19, R0, 0xc8, RZ ;  /* 0x000000c800137810 */ /* 0x000fe20007ffe0ff */
[--C-:B0-----:R-:W-:Y:S01]  /*b000*/  @!P0 IMAD.WIDE R4, R9, 0x4, R2.reuse ;  /* 0x0000000409048825 */ /* 0x101fe200078e0202 */
[----:B------:R-:W-:Y:S02]  /*b010*/  ISETP.GE.AND P5, PT, R18, UR4, PT ;  /* 0x0000000412007c0c */ /* 0x000fe4000bfa6270 */
[----:B------:R-:W-:Y:S01]  /*b020*/  ISETP.GE.AND P6, PT, R19, UR4, PT ;  /* 0x0000000413007c0c */ /* 0x000fe2000bfc6270 */
[----:B-1----:R-:W-:Y:S01]  /*b030*/  @!P4 IMAD.WIDE R6, R15, 0x4, R2 ;  /* 0x000000040f06c825 */ /* 0x002fe200078e0202 */
[----:B------:R0:W-:Y:S01]  /*b040*/  @!P0 ST.E.64 desc[UR44][R4.64], R102 ;  /* 0x0000006604008985 */ /* 0x0001e2000c101b2c */
[----:B------:R-:W-:-:S02]  /*b050*/  IADD3 R16, R0, 0xe0, RZ ;  /* 0x000000e000107810 */ /* 0x000fc40007ffe0ff */
        /* <DEDUP_REMOVED lines=9> */
[C---:B------:R-:W-:Y:S01]  /*b0f0*/  VIADD R15, R0.reuse, 0xd8 ;  /* 0x000000d8000f7836 */ /* 0x040fe20000000000 */
[----:B------:R4:W-:Y:S01]  /*b100*/  @!P1 ST.E.64 desc[UR44][R12.64], R118 ;  /* 0x000000760c009985 */ /* 0x0009e2000c101b2c */
[----:B------:R-:W-:Y:S01]  /*b110*/  VIADD R17, R0, 0xe8 ;  /* 0x000000e800117836 */ /* 0x000fe20000000000 */
[----:B------:R-:W-:Y:S02]  /*b120*/  @!P5 LEA.HI R18, R18, R18, RZ, 0x1 ;  /* 0x000000121212d211 */ /* 0x000fe400078f08ff */
[----:B------:R-:W-:Y:S02]  /*b130*/  ISETP.GE.AND P1, PT, R15, UR4, PT ;  /* 0x000000040f007c0c */ /* 0x000fe4000bf26270 */
[----:B------:R-:W-:Y:S02]  /*b140*/  ISETP.GE.AND P3, PT, R17, UR4, PT ;  /* 0x0000000411007c0c */ /* 0x000fe4000bf66270 */
[----:B------:R-:W-:Y:S02]  /*b150*/  @!P6 LEA.HI R19, R19, R19, RZ, 0x1 ;  /* 0x000000131313e211 */ /* 0x000fe400078f08ff */
[----:B0-----:R-:W-:-:S02]  /*b160*/  @!P5 LOP3.LUT R5, R18, 0xfffffffe, RZ, 0xc0, !PT ;  /* 0xfffffffe1205d812 */ /* 0x001fc400078ec0ff */
        /* <DEDUP_REMOVED lines=14> */
[----:B----4-:R-:W-:Y:S02]  /*b250*/  @!P4 LOP3.LUT R13, R20, 0xfffffffe, RZ, 0xc0, !PT ;  /* 0xfffffffe140dc812 */ /* 0x010fe400078ec0ff */
[----:B------:R-:W-:Y:S01]  /*b260*/  IADD3 R0, R0, 0xf8, RZ ;  /* 0x000000f800007810 */ /* 0x000fe20007ffe0ff */
        /* <DEDUP_REMOVED lines=13> */
[----:B--2---:R-:W-:-:S05]  /*b340*/  LOP3.LUT R5, R0, 0xfffffffe, RZ, 0xc0, !PT ;  /* 0xfffffffe00057812 */ /* 0x004fca00078ec0ff */
[----:B------:R-:W-:-:S05]  /*b350*/  IMAD.WIDE R2, R5, 0x4, R2 ;  /* 0x0000000405027825 */ /* 0x000fca00078e0202 */
[----:B------:R0:W-:Y:S01]  /*b360*/  ST.E.64 desc[UR44][R2.64], R150 ;  /* 0x0000009602007985 */ /* 0x0001e2000c101b2c */
[----:B------:R-:W-:Y:S05]  /*b370*/  BRA `(.L_x_4227) ;  /* 0x00000040000c7947 */ /* 0x000fea0003800000 */
.L_x_4260:
        /* <DEDUP_REMOVED lines=8> */
[----:B-1----:R-:W-:-:S03]  /*b400*/  IMAD R3, R6, UR4, RZ ;  /* 0x0000000406037c24 */ /* 0x002fc6000f8e02ff */
[----:B------:R-:W-:-:S04]  /*b410*/  IADD3 R0, R0, -0x80, RZ ;  /* 0xffffff8000007810 */ /* 0x000fc80007ffe0ff */
        /* <DEDUP_REMOVED lines=28> */
[----:B0-----:R-:W-:-:S03]  /*b5e0*/  IMAD R9, R8, R7, UR10 ;  /* 0x0000000a08097e24 */ /* 0x001fc6000f8e0207 */
[----:B------:R-:W-:Y:S01]  /*b5f0*/  IADD3 R7, -R5, RZ, RZ ;  /* 0x000000ff05077210 */ /* 0x000fe20007ffe1ff */
        /* <DEDUP_REMOVED lines=16> */
[----:B------:R-:W-:Y:S02]  /*b700*/  LEA.HI.X R5, R2, UR5, R3, 0x2, P0 ;  /* 0x0000000502057c11 */ /* 0x000fe400080f1403 */
[----:B------:R-:W-:-:S05]  /*b710*/  MOV R3, 0xff800000 ;  /* 0xff80000000037802 */ /* 0x000fca0000000f00 */
[----:B------:R0:W-:Y:S01]  /*b720*/  STG.E desc[UR44][R4.64], R3 ;  /* 0x0000000304007986 */ /* 0x0001e2000c10192c */
[----:B------:R-:W-:Y:S05]  /*b730*/  BRA `(.L_x_4227) ;  /* 0x0000003c001c7947 */ /* 0x000fea0003800000 */
.L_x_4225:
        /* <DEDUP_REMOVED lines=18> */
.L_x_4263:
[----:B------:R-:W-:Y:S01]  /*b860*/  ULDC UR40, c[0x0][0xc50] ;  /* 0x0003140000287ab9 */ /* 0x000fe20000000800 */
[----:B------:R-:W-:Y:S01]  /*b870*/  UMOV UR36, UR6 ;  /* 0x0000000600247c82 */ /* 0x000fe20008000000 */
[----:B------:R-:W-:-:S11]  /*b880*/  UISETP.NE.AND UP0, UPT, UR40, 0x1, UPT ;  /* 0x000000012800788c */ /* 0x000fd6000bf05270 */
[----:B------:R-:W-:Y:S01]  /*b890*/  @UP0 ULDC UR4, c[0x0][0xc54] ;  /* 0x0003150000040ab9 */ /* 0x000fe20000000800 */
[----:B------:R-:W-:Y:S01]  /*b8a0*/  @UP0 ULDC UR7, c[0x0][0xc58] ;  /* 0x0003160000070ab9 */ /* 0x000fe20000000800 */
[----:B------:R-:W-:-:S04]  /*b8b0*/  UIMAD.WIDE.U32 UR4, UR6, UR4, URZ ;  /* 0x00000004060472a5 */ /* 0x000fc8000f8e003f */
[----:B------:R-:W-:-:S12]  /*b8c0*/  @UP0 USHF.R.U32.HI UR36, URZ, UR7, UR5 ;  /* 0x000000073f240299 */ /* 0x000fd80008011605 */
.L_x_4264:
[----:B------:R-:W-:Y:S01]  /*b8d0*/  ISETP.GE.AND P0, PT, R17, RZ, PT ;  /* 0x000000ff1100720c */ /* 0x000fe20003f06270 */
[----:B------:R-:W-:Y:S01]  /*b8e0*/  UIADD3 UR4, -UR36, URZ, URZ ;  /* 0x0000003f24047290 */ /* 0x000fe2000fffe13f */
[----:B------:R-:W-:Y:S01]  /*b8f0*/  IMAD.MOV.U32 R0, RZ, RZ, 0x1 ;  /* 0x00000001ff007424 */ /* 0x000fe200078e00ff */
[----:B------:R-:W-:Y:S01]  /*b900*/  MOV R9, 0x1 ;  /* 0x0000000100097802 */ /* 0x000fe20000000f00 */
[----:B------:R-:W-:Y:S01]  /*b910*/  IMAD.MOV.U32 R6, RZ, RZ, RZ ;  /* 0x000000ffff067224 */ /* 0x000fe200078e00ff */
[----:B------:R-:W-:-:S08]  /*b920*/  UIMAD UR40, UR40, UR4, UR6 ;  /* 0x00000004282872a4 */ /* 0x000fd0000f8e0206 */
[----:B------:R-:W-:Y:S05]  /*b930*/  @!P0 BRA `(.L_x_4265) ;  /* 0x0000003400dc8947 */ /* 0x000fea0003800000 */
[----:B------:R-:W0:Y:S01]  /*b940*/  S2UR UR6, SR_CTAID.X ;  /* 0x00000000000679c3 */ /* 0x000e220000002500 */
[----:B------:R-:W-:Y:S01]  /*b950*/  ULDC UR7, c[0x0][0x448] ;  /* 0x0001120000077ab9 */ /* 0x000fe20000000800 */
[----:B------:R-:W-:Y:S01]  /*b960*/  ULDC.64 UR4, c[0x0][0x418] ;  /* 0x0001060000047ab9 */ /* 0x000fe20000000a00 */
[----:B------:R-:W-:Y:S02]  /*b970*/  UISETP.NE.AND UP1, UPT, UR7, 0x1, UPT ;  /* 0x000000010700788c */ /* 0x000fe4000bf25270 */
[----:B------:R-:W-:Y:S01]  /*b980*/  UISETP.NE.U32.AND UP0, UPT, UR4, URZ, UPT ;  /* 0x0000003f0400728c */ /* 0x000fe2000bf05070 */
[----:B------:R-:W-:Y:S01]  /*b990*/  ULDC UR8, c[0x0][0x424] ;  /* 0x0001090000087ab9 */ /* 0x000fe20000000800 */
[----:B------:R-:W-:Y:S02]  /*b9a0*/  ULDC UR7, c[0x0][0x288] ;  /* 0x0000a20000077ab9 */ /* 0x000fe40000000800 */
[----:B------:R-:W-:Y:S02]  /*b9b0*/  UISETP.NE.AND.EX UP0, UPT, UR5, URZ, UPT, UP0 ;  /* 0x0000003f0500728c */ /* 0x000fe4000bf05300 */
[----:B------:R-:W-:-:S02]  /*b9c0*/  UIADD3 UR7, -UR7, 0x60, URZ ;  /* 0x0000006007077890 */ /* 0x000fc4000fffe13f */
[----:B------:R-:W-:Y:S01]  /*b9d0*/  USEL UR8, UR8, 0x1, UP0 ;  /* 0x0000000108087887 */ /* 0x000fe20008000000 */
[----:B------:R-:W-:Y:S01]  /*b9e0*/  @UP1 ULDC UR4, c[0x0][0x44c] ;  /* 0x0001130000041ab9 */ /* 0x000fe20000000800 */
[----:B------:R-:W-:Y:S01]  /*b9f0*/  ULDC UR9, c[0x0][0x2f0] ;  /* 0x0000bc0000097ab9 */ /* 0x000fe20000000800 */
[----:B------:R-:W-:Y:S01]  /*ba00*/  @UP1 ULDC UR10, c[0x0][0x450] ;  /* 0x00011400000a1ab9 */ /* 0x000fe20000000800 */
[----:B------:R-:W-:Y:S01]  /*ba10*/  UIMAD UR7, UR8, UR9, UR7 ;  /* 0x00000009080772a4 */ /* 0x000fe2000f8e0207 */
[----:B------:R-:W-:Y:S01]  /*ba20*/  UMOV UR43, URZ ;  /* 0x0000003f002b7c82 */ /* 0x000fe20008000000 */
[----:B0-----:R-:W-:-:S04]  /*ba30*/  ULEA UR6, UR6, 0x7f, 0x7 ;  /* 0x0000007f06067891 */ /* 0x001fc8000f8e383f */
[----:B------:R-:W-:Y:S02]  /*ba40*/  UIMAD.WIDE.U32 UR4, UR6, UR4, URZ ;  /* 0x00000004060472a5 */ /* 0x000fe4000f8e003f */
[----:B------:R-:W-:Y:S02]  /*ba50*/  UIMAD UR4, UR8, UR9, 0x5f ;  /* 0x0000005f080474a4 */ /* 0x000fe4000f8e0209 */
[----:B------:R-:W-:Y:S02]  /*ba60*/  @UP1 USHF.R.U32.HI UR6, URZ, UR10, UR5 ;  /* 0x0000000a3f061299 */ /* 0x000fe40008011605 */
[----:B------:R-:W-:Y:S02]  /*ba70*/  UIMAD.WIDE UR4, UR4, 0x2aaaaaab, URZ ;  /* 0x2aaaaaab040478a5 */ /* 0x000fe4000f8e023f */
[----:B------:R-:W-:Y:S02]  /*ba80*/  UIADD3 UR7, UR7, UR6, URZ ;  /* 0x0000000607077290 */ /* 0x000fe4000fffe03f */
[----:B------:R-:W-:-:S02]  /*ba90*/  USHF.R.U32.HI UR4, URZ, 0x1f, UR5 ;  /* 0x0000001f3f047899 */ /* 0x000fc40008011605 */
[----:B------:R-:W-:Y:S02]  /*baa0*/  UIMAD.WIDE UR6, UR7, 0x2aaaaaab, URZ ;  /* 0x2aaaaaab070678a5 */ /* 0x000fe4000f8e023f */
[----:B------:R-:W-:Y:S02]  /*bab0*/  ULEA.HI.SX32 UR4, UR5, UR4, 0x1c ;  /* 0x0000000405047291 */ /* 0x000fe4000f8fe23f */
[----:B------:R-:W-:Y:S02]  /*bac0*/  USHF.R.U32.HI UR6, URZ, 0x1f, UR7 ;  /* 0x0000001f3f067899 */ /* 0x000fe40008011607 */
[----:B------:R-:W-:Y:S02]  /*bad0*/  USHF.R.U32.HI UR10, URZ, 0x10, UR40 ;  /* 0x000000103f0a7899 */ /* 0x000fe40008011628 */
[----:B------:R-:W-:Y:S02]  /*bae0*/  ULEA.HI.SX32 UR6, UR7, UR6, 0x1c ;  /* 0x0000000607067291 */ /* 0x000fe4000f8fe23f */
[----:B------:R-:W-:-:S02]  /*baf0*/  ULOP3.LUT UR40, UR40, 0xffff, URZ, 0xc0, !UPT ;  /* 0x0000ffff28287892 */ /* 0x000fc4000f8ec03f */
[----:B------:R-:W-:-:S04]  /*bb00*/  UISETP.LT.AND UP0, UPT, UR4, UR6, UPT ;  /* 0x000000060400728c */ /* 0x000fc8000bf01270 */
[----:B------:R-:W-:Y:S02]  /*bb10*/  USEL UR41, UR4, UR6, UP0 ;  /* 0x0000000604297287 */ /* 0x000fe40008000000 */
[----:B------:R-:W-:Y:S02]  /*bb20*/  UISETP.NE.AND UP0, UPT, UR10, URZ, UPT ;  /* 0x0000003f0a00728c */ /* 0x000fe4000bf05270 */
[----:B------:R-:W-:-:S06]  /*bb30*/  UISETP.GE.AND UP1, UPT, UR41, 0x1, UPT ;  /* 0x000000012900788c */ /* 0x000fcc000bf26270 */
[----:B------:R-:W-:-:S03]  /*bb40*/  PLOP3.LUT P0, PT, PT, PT, UP1, 0x80, 0x0 ;  /* 0x000000000000781c */ /* 0x000fc60003f0f018 */
[----:B------:R-:W-:-:S10]  /*bb50*/  @!UP0 ULDC UR10, c[0x0][0x9f0] ;  /* 0x00027c00000a8ab9 */ /* 0x000fd40000000800 */
[----:B------:R-:W-:Y:S05]  /*bb60*/  @!P0 BRA `(.L_x_4266) ;  /* 0x0000000000848947 */ /* 0x000fea0003800000 */
[----:B------:R-:W-:Y:S01]  /*bb70*/  IMAD.U32 R4, RZ, RZ, UR10 ;  /* 0x0000000aff047e24 */ /* 0x000fe2000f8e00ff */
[----:B------:R-:W-:Y:S01]  /*bb80*/  UIADD3 UR6, UR10, -0x1, UR41 ;  /* 0xffffffff0a067890 */ /* 0x000fe2000fffe029 */
[----:B------:R-:W-:-:S03]  /*bb90*/  UMOV UR4, URZ ;  /* 0x0000003f00047c82 */ /* 0x000fc60008000000 */
[-C--:B------:R-:W-:Y:S02]  /*bba0*/  IABS R2, R4.reuse ;  /* 0x0000000400027213 */ /* 0x080fe40000000000 */
[----:B------:R-:W-:Y:S02]  /*bbb0*/  IABS R5, R4 ;  /* 0x0000000400057213 */ /* 0x000fe40000000000 */
[----:B------:R-:W-:Y:S02]  /*bbc0*/  R2UR UR11, R2 ;  /* 0x00000000020b72ca */ /* 0x000fe400000e0000 */
[----:B------:R-:W-:Y:S01]  /*bbd0*/  MOV R4, UR6 ;  /* 0x0000000600047c02 */ /* 0x000fe20008000f00 */
[----:B------:R-:W-:Y:S01]  /*bbe0*/  IMAD.MOV R5, RZ, RZ, -R5 ;  /* 0x000000ffff057224 */ /* 0x000fe200078e0a05 */
[----:B------:R-:W-:-:S09]  /*bbf0*/  ULOP3.LUT UR6, UR6, UR10, URZ, 0x3c, !UPT ;  /* 0x0000000a06067292 */ /* 0x000fd2000f8e3c3f */
        /* <DEDUP_REMOVED lines=24> */
.L_x_4266:
[----:B------:R-:W-:Y:S01]  /*bd80*/  UIMAD UR39, UR40, UR43, URZ ;  /* 0x0000002b282772a4 */ /* 0x000fe2000f8e023f */
[----:B------:R-:W-:Y:S01]  /*bd90*/  MOV R2, UR41 ;  /* 0x0000002900027c02 */ /* 0x000fe20008000f00 */
[----:B------:R-:W-:Y:S01]  /*bda0*/  IMAD.MOV.U32 R6, RZ, RZ, RZ ;  /* 0x000000ffff067224 */ /* 0x000fe200078e00ff */
[----:B------:R-:W-:-:S03]  /*bdb0*/  MOV R9, 0x1 ;  /* 0x0000000100097802 */ /* 0x000fc60000000f00 */
        /* <DEDUP_REMOVED lines=20> */
[----:B------:R-:W-:Y:S01]  /*bf00*/  MOV R11, UR5 ;  /* 0x00000005000b7c02 */ /* 0x000fe20008000f00 */
[----:B------:R-:W-:Y:S01]  /*bf10*/  IMAD.U32 R7, RZ, RZ, UR9 ;  /* 0x00000009ff077e24 */ /* 0x000fe2000f8e00ff */
[----:B------:R-:W-:Y:S01]  /*bf20*/  MOV R13, RZ ;  /* 0x000000ff000d7202 */ /* 0x000fe20000000f00 */
[----:B------:R-:W-:-:S02]  /*bf30*/  IMAD.U32 R10, RZ, RZ, UR4 ;  /* 0x00000004ff0a7e24 */ /* 0x000fc4000f8e00ff */
[----:B------:R-:W-:Y:S02]  /*bf40*/  IMAD.MOV.U32 R8, RZ, RZ, 0x70 ;  /* 0x00000070ff087424 */ /* 0x000fe400078e00ff */
[----:B------:R-:W-:-:S07]  /*bf50*/  IMAD.MOV.U32 R12, RZ, RZ, 0x1 ;  /* 0x00000001ff0c7424 */ /* 0x000fce00078e00ff */
[----:B------:R-:W-:-:S07]  /*bf60*/  LEPC R20, `(.L_x_4267) ;  /* 0x000000001014794e */ /* 0x000fce0000000000 */
[----:B0-----:R-:W-:Y:S05]  /*bf70*/  CALL.ABS.NOINC R2 ;  /* 0x0000000002007343 */ /* 0x001fea0003c00000 */
.L_x_4267:
        /* <DEDUP_REMOVED lines=20> */
.L_x_4269:
[----:B------:R0:W1:Y:S01]  /*c0c0*/  LDC.64 R2, c[0x4][R16] ;  /* 0x0100000010027b82 */ /* 0x0000620000000a00 */
[----:B------:R-:W-:Y:S01]  /*c0d0*/  ULDC.64 UR6, c[0x4][0x98] ;  /* 0x0100260000067ab9 */ /* 0x000fe20000000a00 */
[----:B------:R-:W-:Y:S01]  /*c0e0*/  ULDC.64 UR8, c[0x4][0xa0] ;  /* 0x0100280000087ab9 */ /* 0x000fe20000000a00 */
[----:B------:R-:W-:Y:S01]  /*c0f0*/  ULDC.64 UR4, c[0x4][0x18] ;  /* 0x0100060000047ab9 */ /* 0x000fe20000000a00 */
        /* <DEDUP_REMOVED lines=11> */
.L_x_4268:
        /* <DEDUP_REMOVED lines=17> */
.L_x_4349:
        /* <DEDUP_REMOVED lines=8> */
.L_x_4352:
[----:B------:R-:W-:Y:S05]  /*c340*/  @!P6 BRA `(.L_x_4271) ;  /* 0x0000000000d4e947 */ /* 0x000fea0003800000 */
[----:B------:R-:W-:Y:S01]  /*c350*/  IMAD.MOV.U32 R16, RZ, RZ, R17 ;  /* 0x000000ffff107224 */ /* 0x000fe200078e0011 */
[----:B------:R-:W-:Y:S06]  /*c360*/  @!P1 BRA `(.L_x_4273) ;  /* 0x0000000000509947 */ /* 0x000fec0003800000 */
[----:B------:R-:W-:Y:S01]  /*c370*/  MOV R8, R0 ;  /* 0x0000000000087202 */ /* 0x000fe20000000f00 */
        /* <DEDUP_REMOVED lines=11> */
[----:B------:R-:W-:-:S03]  /*c430*/  IMAD.WIDE.U32 R4, R17, UR4, R4 ;  /* 0x0000000411047c25 */ /* 0x000fc6000f8e0004 */
[----:B------:R-:W-:Y:S02]  /*c440*/  LEA R2, P0, R4, R2, 0x2 ;  /* 0x0000000204027211 */ /* 0x000fe400078010ff */
[----:B------:R-:W-:-:S04]  /*c450*/  IADD3 R5, R5, R9, RZ ;  /* 0x0000000905057210 */ /* 0x000fc80007ffe0ff */
[----:B------:R-:W-:-:S05]  /*c460*/  LEA.HI.X R3, R4, R3, R5, 0x2, P0 ;  /* 0x0000000304037211 */ /* 0x000fca00000f1405 */
[----:B------:R0:W5:Y:S01]  /*c470*/  LDG.E R16, desc[UR44][R2.64] ;  /* 0x0000002c02107981 */ /* 0x000162000c1e1900 */
[----:B------:R-:W-:-:S04]  /*c480*/  IMAD.MOV R5, RZ, RZ, -R7 ;  /* 0x000000ffff057224 */ /* 0x000fc800078e0a07 */
[----:B------:R-:W-:-:S05]  /*c490*/  IMAD R8, R0, R5, R8 ;  /* 0x0000000500087224 */ /* 0x000fca00078e0208 */
[----:B------:R0:W-:Y:S02]  /*c4a0*/  STL [R1+0x4], R8 ;  /* 0x0000040801007387 */ /* 0x0001e40000100800 */
.L_x_4273:
[----:B------:R-:W-:Y:S01]  /*c4b0*/  IMAD.MOV.U32 R0, RZ, RZ, 0x1 ;  /* 0x00000001ff007424 */ /* 0x000fe200078e00ff */
[----:B0-----:R-:W0:Y:S04]  /*c4c0*/  S2R R8, SR_TID.X ;  /* 0x0000000000087919 */ /* 0x001e280000002100 */
[----:B------:R-:W-:-:S04]  /*c4d0*/  SHF.L.U32 R0, R0, 0x1f, RZ ;  /* 0x0000001f00007819 */ /* 0x000fc800000006ff */
[----:B------:R-:W1:Y:S01]  /*c4e0*/  SYNCS.PHASECHK.TRANS64.TRYWAIT P0, [UR38+0x22840], R0 ;  /* 0x02284000ff0075a7 */ /* 0x000e620008000166 */
[----:B0-----:R-:W-:-:S04]  /*c4f0*/  LOP3.LUT R2, R8, 0x7f, RZ, 0xc0, !PT ;  /* 0x0000007f08027812 */ /* 0x001fc800078ec0ff */
[----:B------:R-:W-:Y:S01]  /*c500*/  ISETP.NE.AND P1, PT, R2, RZ, PT ;  /* 0x000000ff0200720c */ /* 0x000fe20003f25270 */
[----:B-1----:R-:W-:-:S12]  /*c510*/  @!P0 BRA `(.L_x_4274) ;  /* 0x0000003000888947 */ /* 0x002fd80003800000 */
.L_x_4353:
[----:B------:R-:W-:Y:S05]  /*c520*/  @P1 BRA `(.L_x_4275) ;  /* 0x0000000000181947 */ /* 0x000fea0003800000 */
[----:B------:R-:W1:Y:S01]  /*c530*/  S2R R2, SR_TID.X ;  /* 0x0000000000027919 */ /* 0x000e620000002100 */
[----:B0-----:R-:W-:-:S04]  /*c540*/  MOV R0, 0x3000 ;  /* 0x0000300000007802 */ /* 0x001fc80000000f00 */
[----:B------:R2:W-:Y:S01]  /*c550*/  SYNCS.ARRIVE.TRANS64 RZ, [UR38+0x22830], R0 ;  /* 0x02283000ffff79a7 */ /* 0x0005e20008000026 */
[----:B-1----:R-:W-:-:S13]  /*c560*/  LOP3.LUT P0, RZ, R2, 0x1f, RZ, 0xc0, !PT ;  /* 0x0000001f02ff7812 */ /* 0x002fda000780c0ff */
[----:B--2---:R-:W-:Y:S05]  /*c570*/  @!P0 BRA `(.L_x_4275) ;  /* 0x0000000000048947 */ /* 0x004fea0003800000 */
[----:B------:R-:W-:Y:S01]  /*c580*/  BPT.TRAP 0x1 ;  /* 0x000000040000795c */ /* 0x000fe20000300000 */
.L_x_4275:
        /* <DEDUP_REMOVED lines=17> */
.L_x_4271:
        /* <DEDUP_REMOVED lines=22> */
.L_x_4276:
        /* <DEDUP_REMOVED lines=19> */
[----:B---3--:R-:W-:Y:S02]  /*c930*/  IMAD R8, R11, R2, RZ ;  /* 0x000000020b087224 */ /* 0x008fe400078e02ff */
[----:B----4-:R-:W-:Y:S02]  /*c940*/  IMAD R0, R10, 0x80, R9 ;  /* 0x000000800a007824 */ /* 0x010fe400078e0209 */
[----:B------:R-:W-:Y:S02]  /*c950*/  IMAD R9, R14, R3, R8 ;  /* 0x000000030e097224 */ /* 0x000fe400078e0208 */
[----:B0-----:R-:W-:Y:S01]  /*c960*/  @P0 IMAD.HI.U32 R3, R0, R5, RZ ;  /* 0x0000000500030227 */ /* 0x001fe200078e00ff */
[----:B------:R-:W-:-:S04]  /*c970*/  MOV R5, R0 ;  /* 0x0000000000057202 */ /* 0x000fc80000000f00 */
[----:B-1----:R-:W-:Y:S01]  /*c980*/  @P0 SHF.R.U32.HI R5, RZ, R6, R3 ;  /* 0x00000006ff050219 */ /* 0x002fe20000011603 */
[----:B------:R-:W-:Y:S01]  /*c990*/  IMAD.WIDE.U32 R2, R14, R2, UR4 ;  /* 0x000000040e027e25 */ /* 0x000fe2000f8e0002 */
[----:B------:R-:W-:Y:S02]  /*c9a0*/  ULDC.64 UR4, c[0x0][0x2d0] ;  /* 0x0000b40000047ab9 */ /* 0x000fe40000000a00 */
[----:B------:R-:W-:Y:S01]  /*c9b0*/  SHF.R.S32.HI R6, RZ, 0x1f, R5 ;  /* 0x0000001fff067819 */ /* 0x000fe20000011405 */
[----:B------:R-:W-:Y:S02]  /*c9c0*/  IMAD.IADD R3, R3, 0x1, R9 ;  /* 0x0000000103037824 */ /* 0x000fe400078e0209 */
[----:B------:R-:W-:Y:S02]  /*c9d0*/  IMAD.MOV R9, RZ, RZ, -R5 ;  /* 0x000000ffff097224 */ /* 0x000fe400078e0a05 */
[----:B------:R-:W-:Y:S02]  /*c9e0*/  IMAD R6, R6, UR4, RZ ;  /* 0x0000000406067c24 */ /* 0x000fe4000f8e02ff */
[----:B------:R-:W-:-:S02]  /*c9f0*/  IMAD R0, R4, R9, R0 ;  /* 0x0000000904007224 */ /* 0x000fc400078e0200 */
[C---:B------:R-:W-:Y:S01]  /*ca00*/  IMAD R9, R5.reuse, UR5, R6 ;  /* 0x0000000505097c24 */ /* 0x040fe2000f8e0206 */
[----:B------:R-:W-:Y:S01]  /*ca10*/  SHF.L.U32 R6, R12, 0x3, RZ ;  /* 0x000000030c067819 */ /* 0x000fe200000006ff */
[----:B------:R-:W-:Y:S01]  /*ca20*/  IMAD.WIDE.U32 R2, R5, UR4, R2 ;  /* 0x0000000405027c25 */ /* 0x000fe2000f8e0002 */
[----:B------:R-:W-:Y:S01]  /*ca30*/  SHF.R.S32.HI R5, RZ, 0x1f, R0 ;  /* 0x0000001fff057819 */ /* 0x000fe20000011400 */
[----:B------:R-:W-:-:S03]  /*ca40*/  ULDC.64 UR4, c[0x0][0x2c8] ;  /* 0x0000b20000047ab9 */ /* 0x000fc60000000a00 */
        /* <DEDUP_REMOVED lines=19> */
[----:B------:R-:W-:Y:S02]  /*cb80*/  IMAD R7, R10, 0x80, R7 ;  /* 0x000000800a077824 */ /* 0x000fe400078e0207 */
[----:B------:R-:W1:Y:S01]  /*cb90*/  SHFL.IDX PT, R2, R5, RZ, 0x181f ;  /* 0x00181fff05027589 */ /* 0x000e6200000e0000 */
[----:B------:R-:W-:Y:S02]  /*cba0*/  IMAD R4, R4, UR4, RZ ;  /* 0x0000000404047c24 */ /* 0x000fe4000f8e02ff */
[----:B------:R-:W-:-:S03]  /*cbb0*/  VIADD R11, R7, 0x10 ;  /* 0x00000010070b7836 */ /* 0x000fc60000000000 */
[----:B------:R-:W-:-:S13]  /*cbc0*/  ISETP.GE.AND P1, PT, R7, R4, PT ;  /* 0x000000040700720c */ /* 0x000fda0003f26270 */
[----:B------:R-:W-:Y:S02]  /*cbd0*/  @!P1 LEA R9, R6, UR38, 0x1 ;  /* 0x0000002606099c11 */ /* 0x000fe4000f8e08ff */
        /* <DEDUP_REMOVED lines=8> */
[----:B------:R-:W-:-:S09]  /*cc60*/  VIADD R9, R7, 0x20 ;  /* 0x0000002007097836 */ /* 0x000fd20000000000 */
[----:B------:R-:W-:Y:S02]  /*cc70*/  @!P1 LEA R21, R6, UR38, 0x1 ;  /* 0x0000002606159c11 */ /* 0x000fe4000f8e08ff */
[----:B0-----:R-:W-:-:S05]  /*cc80*/  @!P1 LEA R14, P2, R8, R14, 0x1 ;  /* 0x0000000e080e9211 */ /* 0x001fca00078408ff */
[----:B-1----:R-:W-:Y:S01]  /*cc90*/  @!P1 IMAD.X R3, RZ, RZ, R2, P2 ;  /* 0x000000ffff039224 */ /* 0x002fe200010e0602 */
[----:B------:R-:W-:Y:S02]  /*cca0*/  @!P1 MOV R2, R14 ;  /* 0x0000000e00029202 */ /* 0x000fe40000000f00 */
        /* <DEDUP_REMOVED lines=28> */
[----:B------:R-:W-:-:S03]  /*ce70*/  ISETP.GE.AND P1, PT, R11, R4, PT ;  /* 0x000000040b00720c */ /* 0x000fc60003f26270 */
        /* <DEDUP_REMOVED lines=17> */
.L_x_4370:
[----:B------:R-:W-:-:S05]  /*cf90*/  VIADD R7, R7, 0x70 ;  /* 0x0000007007077836 */ /* 0x000fca0000000000 */
[----:B------:R-:W-:Y:S02]  /*cfa0*/  ISETP.GE.AND P1, PT, R7, R4, PT ;  /* 0x000000040700720c */ /* 0x000fe40003f26270 */
[----:B------:R-:W-:-:S04]  /*cfb0*/  MOV R4, 0x1 ;  /* 0x0000000100047802 */ /* 0x000fc80000000f00 */
        /* <DEDUP_REMOVED lines=15> */
.L_x_4371:
[----:B------:R-:W-:Y:S01]  /*d0b0*/  ISETP.NE.AND P0, PT, R19, RZ, PT ;  /* 0x000000ff1300720c */ /* 0x000fe20003f05270 */
        /* <DEDUP_REMOVED lines=8> */
.L_x_4372:
        /* <DEDUP_REMOVED lines=8> */
.L_x_4283:
[----:B------:R-:W-:Y:S05]  /*d1c0*/  BSYNC B1 ;  /* 0x0000000000017941 */ /* 0x000fea0003800000 */
.L_x_4282:
        /* <DEDUP_REMOVED lines=11> */
.L_x_4284:
        /* <DEDUP_REMOVED lines=13> */
.L_x_4285:
        /* <DEDUP_REMOVED lines=13> */
.L_x_4286:
        /* <DEDUP_REMOVED lines=13> */
.L_x_4287:
        /* <DEDUP_REMOVED lines=8> */
.L_x_4280:
[----:B------:R-:W-:Y:S05]  /*d570*/  BSYNC B0 ;  /* 0x0000000000007941 */ /* 0x000fea0003800000 */
.L_x_4279:
[----:B0-----:R-:W2:Y:S01]  /*d580*/  LDL.LU R3, [R1+0x8] ;  /* 0x0000080001037983 */ /* 0x001ea20000300800 */
[----:B------:R-:W-:Y:S02]  /*d590*/  IMAD.MOV.U32 R9, RZ, RZ, RZ ;  /* 0x000000ffff097224 */ /* 0x000fe400078e00ff */
[----:B------:R-:W-:Y:S01]  /*d5a0*/  IMAD.MOV.U32 R6, RZ, RZ, 0x1 ;  /* 0x00000001ff067424 */ /* 0x000fe200078e00ff */
[----:B--2---:R-:W-:-:S04]  /*d5b0*/  IADD3 R7, R3, -0x2, RZ ;  /* 0xfffffffe03077810 */ /* 0x004fc80007ffe0ff */
        /* <DEDUP_REMOVED lines=9> */
[----:B------:R-:W-:-:S04]  /*d650*/  IADD3 R3, RZ, -UR4, RZ ;  /* 0x80000004ff037c10 */ /* 0x000fc8000fffe0ff */
        /* <DEDUP_REMOVED lines=16> */
.L_x_4321:
[----:B------:R-:W-:Y:S01]  /*d760*/  ISETP.NE.AND P0, PT, R19, RZ, PT ;  /* 0x000000ff1300720c */ /* 0x000fe20003f05270 */
[----:B------:R-:W-:Y:S01]  /*d770*/  BSSY B1, `(.L_x_4289) ;  /* 0x0000083000017945 */ /* 0x000fe20003800000 */
[----:B------:R-:W-:-:S04]  /*d780*/  IADD3 R8, R8, -0x2, RZ ;  /* 0xfffffffe08087810 */ /* 0x000fc80007ffe0ff */
[----:B------:R-:W-:-:S07]  /*d790*/  ISETP.NE.AND P1, PT, R8, RZ, PT ;  /* 0x000000ff0800720c */ /* 0x000fce0003f25270 */
[----:B------:R-:W-:Y:S06]  /*d7a0*/  @!P0 BRA `(.L_x_4290) ;  /* 0x0000000400fc8947 */ /* 0x000fec0003800000 */
[----:B------:R-:W2:Y:S01]  /*d7b0*/  LDL R2, [R1] ;  /* 0x0000000001027983 */ /* 0x000ea20000100800 */
[----:B------:R-:W-:Y:S01]  /*d7c0*/  IMAD.MOV.U32 R13, RZ, RZ, R7 ;  /* 0x000000ffff0d7224 */ /* 0x000fe200078e0007 */
        /* <DEDUP_REMOVED lines=21> */
.L_x_4291:
[----:B------:R-:W1:Y:S01]  /*d920*/  S2R R2, SR_TID.X ;  /* 0x0000000000027919 */ /* 0x000e620000002100 */
[----:B------:R-:W-:Y:S01]  /*d930*/  BSSY B2, `(.L_x_4292) ;  /* 0x0000006000027945 */ /* 0x000fe20003800000 */
[----:B-1----:R-:W-:Y:S02]  /*d940*/  LOP3.LUT R3, R2, 0x7f, RZ, 0xc0, !PT ;  /* 0x0000007f02037812 */ /* 0x002fe400078ec0ff */
[----:B------:R-:W-:Y:S02]  /*d950*/  SHF.L.U32 R2, R0, 0x1f, RZ ;  /* 0x0000001f00027819 */ /* 0x000fe400000006ff */
[----:B------:R-:W-:Y:S02]  /*d960*/  ISETP.NE.AND P2, PT, R3, RZ, PT ;  /* 0x000000ff0300720c */ /* 0x000fe40003f45270 */
[----:B------:R-:W1:Y:S02]  /*d970*/  SYNCS.PHASECHK.TRANS64.TRYWAIT P0, [UR38+0x22848], R2 ;  /* 0x02284802ff0075a7 */ /* 0x000e640008000166 */
[----:B-1----:R-:W-:Y:S09]  /*d980*/  @!P0 BRA `(.L_x_4293) ;  /* 0x0000002800208947 */ /* 0x002ff20003800000 */
.L_x_4373:
[----:B------:R-:W-:Y:S05]  /*d990*/  BSYNC B2 ;  /* 0x0000000000027941 */ /* 0x000fea0003800000 */
.L_x_4292:
[----:B------:R-:W-:Y:S04]  /*d9a0*/  BSSY B2, `(.L_x_4294) ;  /* 0x0000007000027945 */ /* 0x000fe80003800000 */
[----:B------:R-:W-:Y:S05]  /*d9b0*/  @P2 BRA `(.L_x_4295) ;  /* 0x0000000000142947 */ /* 0x000fea0003800000 */
[----:B------:R-:W-:Y:S02]  /*d9c0*/  ISETP.NE.AND P0, PT, R10, RZ, PT ;  /* 0x000000ff0a00720c */ /* 0x000fe40003f05270 */
[----:B-1----:R-:W-:-:S04]  /*d9d0*/  MOV R3, 0x3000 ;  /* 0x0000300000037802 */ /* 0x002fc80000000f00 */
[----:B------:R2:W-:Y:S07]  /*d9e0*/  SYNCS.ARRIVE.TRANS64 RZ, [UR38+0x22838], R3 ;  /* 0x02283803ffff79a7 */ /* 0x0005ee0008000026 */
[----:B------:R-:W-:Y:S05]  /*d9f0*/  @!P0 BRA `(.L_x_4295) ;  /* 0x0000000000048947 */ /* 0x000fea0003800000 */
[----:B------:R-:W-:Y:S01]  /*da00*/  BPT.TRAP 0x1 ;  /* 0x000000040000795c */ /* 0x000fe20000300000 */
.L_x_4295:
[----:B------:R-:W-:Y:S05]  /*da10*/  BSYNC B2 ;  /* 0x0000000000027941 */ /* 0x000fea0003800000 */
.L_x_4294:
        /* <DEDUP_REMOVED lines=11> */
.L_x_4296:
        /* <DEDUP_REMOVED lines=10> */
.L_x_4374:
[----:B------:R-:W-:Y:S05]  /*db70*/  BSYNC B2 ;  /* 0x0000000000027941 */ /* 0x000fea0003800000 */
.L_x_4297:
[----:B------:R-:W-:Y:S01]  /*db80*/  BSSY B2, `(.L_x_4299) ;  /* 0x0000009000027945 */ /* 0x000fe20003800000 */
[----:B01----:R-:W-:Y:S01]  /*db90*/  IMAD.MOV.U32 R2, RZ, RZ, 0x0 ;  /* 0x00000000ff027424 */ /* 0x003fe200078e00ff */
[----:B--2---:R-:W-:Y:S02]  /*dba0*/  MOV R3, 0x14f00000 ;  /* 0x14f0000000037802 */ /* 0x004fe40000000f00 */
[----:B------:R-:W-:Y:S05]  /*dbb0*/  @P2 BRA `(.L_x_4300) ;  /* 0x0000000000142947 */ /* 0x000fea0003800000 */
[----:B------:R-:W-:Y:S01]  /*dbc0*/  ISETP.NE.AND P0, PT, R10, RZ, PT ;  /* 0x000000ff0a00720c */ /* 0x000fe20003f05270 */
[----:B------:R-:W-:-:S04]  /*dbd0*/  IMAD.MOV.U32 R12, RZ, RZ, 0xc000 ;  /* 0x0000c000ff0c7424 */ /* 0x000fc800078e00ff */
[----:B------:R0:W-:Y:S08]  /*dbe0*/  SYNCS.ARRIVE.TRANS64 RZ, [UR38+0x22858], R12 ;  /* 0x0228580cffff79a7 */ /* 0x0001f00008000026 */
[----:B0-----:R-:W-:Y:S05]  /*dbf0*/  @!P0 BRA `(.L_x_4300) ;  /* 0x0000000000048947 */ /* 0x001fea0003800000 */
[----:B------:R-:W-:Y:S01]  /*dc00*/  BPT.TRAP 0x1 ;  /* 0x000000040000795c */ /* 0x000fe20000300000 */
.L_x_4300:
[----:B------:R-:W-:Y:S05]  /*dc10*/  BSYNC B2 ;  /* 0x0000000000027941 */ /* 0x000fea0003800000 */
.L_x_4299:
        /* <DEDUP_REMOVED lines=9> */
.L_x_4301:
        /* <DEDUP_REMOVED lines=13> */
.L_x_4302:
        /* <DEDUP_REMOVED lines=13> */
.L_x_4303:
        /* <DEDUP_REMOVED lines=13> */
.L_x_4304:
        /* <DEDUP_REMOVED lines=8> */
.L_x_4290:
[----:B------:R-:W-:Y:S05]  /*dfa0*/  BSYNC B1 ;  /* 0x0000000000017941 */ /* 0x000fea0003800000 */
.L_x_4289:
        /* <DEDUP_REMOVED lines=9> */
[----:B------:R-:W-:Y:S01]  /*e040*/  MOV R13, R12 ;  /* 0x0000000c000d7202 */ /* 0x000fe20000000f00 */
[----:B------:R-:W-:Y:S01]  /*e050*/  ULDC.64 UR4, c[0x0][0x428] ;  /* 0x00010a0000047ab9 */ /* 0x000fe20000000a00 */
[----:B0-----:R-:W-:-:S13]  /*e060*/  ISETP.NE.AND P0, PT, R14, 0x1, PT ;  /* 0x000000010e00780c */ /* 0x001fda0003f05270 */
[----:B------:R-:W0:Y:S02]  /*e070*/  @P0 LDC.64 R2, c[0x0][0x440] ;  /* 0x00011000ff020b82 */ /* 0x000e240000000a00 */
[----:B0-----:R-:W-:-:S05]  /*e080*/  @P0 IMAD.HI.U32 R2, R12, R2, RZ ;  /* 0x000000020c020227 */ /* 0x001fca00078e00ff */
[----:B------:R-:W-:Y:S01]  /*e090*/  @P0 SHF.R.U32.HI R13, RZ, R3, R2 ;  /* 0x00000003ff0d0219 */ /* 0x000fe20000011602 */
[----:B------:R-:W-:-:S03]  /*e0a0*/  IMAD R2, R18, UR4, RZ ;  /* 0x0000000412027c24 */ /* 0x000fc6000f8e02ff */
[--C-:B------:R-:W-:Y:S01]  /*e0b0*/  SHF.R.S32.HI R3, RZ, 0x1f, R13.reuse ;  /* 0x0000001fff037819 */ /* 0x100fe2000001140d */
        /* <DEDUP_REMOVED lines=10> */
.L_x_4307:
[----:B------:R-:W1:Y:S01]  /*e160*/  S2R R2, SR_TID.X ;  /* 0x0000000000027919 */ /* 0x000e620000002100 */
[----:B------:R-:W-:Y:S01]  /*e170*/  BSSY B2, `(.L_x_4308) ;  /* 0x0000006000027945 */ /* 0x000fe20003800000 */
[----:B-1----:R-:W-:Y:S02]  /*e180*/  LOP3.LUT R3, R2, 0x7f, RZ, 0xc0, !PT ;  /* 0x0000007f02037812 */ /* 0x002fe400078ec0ff */
[----:B------:R-:W-:Y:S02]  /*e190*/  SHF.L.U32 R2, R0, 0x1f, RZ ;  /* 0x0000001f00027819 */ /* 0x000fe400000006ff */
[----:B------:R-:W-:Y:S02]  /*e1a0*/  ISETP.NE.AND P2, PT, R3, RZ, PT ;  /* 0x000000ff0300720c */ /* 0x000fe40003f45270 */
[----:B------:R-:W1:Y:S02]  /*e1b0*/  SYNCS.PHASECHK.TRANS64.TRYWAIT P0, [UR38+0x22840], R2 ;  /* 0x02284002ff0075a7 */ /* 0x000e640008000166 */
[----:B-1----:R-:W-:Y:S09]  /*e1c0*/  @!P0 BRA `(.L_x_4309) ;  /* 0x0000002000408947 */ /* 0x002ff20003800000 */
.L_x_4375:
[----:B------:R-:W-:Y:S05]  /*e1d0*/  BSYNC B2 ;  /* 0x0000000000027941 */ /* 0x000fea0003800000 */
.L_x_4308:
[----:B------:R-:W-:Y:S04]  /*e1e0*/  BSSY B2, `(.L_x_4310) ;  /* 0x0000007000027945 */ /* 0x000fe80003800000 */
[----:B------:R-:W-:Y:S05]  /*e1f0*/  @P2 BRA `(.L_x_4311) ;  /* 0x0000000000142947 */ /* 0x000fea0003800000 */
[----:B------:R-:W-:Y:S01]  /*e200*/  ISETP.NE.AND P0, PT, R10, RZ, PT ;  /* 0x000000ff0a00720c */ /* 0x000fe20003f05270 */
[----:B-1----:R-:W-:-:S04]  /*e210*/  IMAD.MOV.U32 R3, RZ, RZ, 0x3000 ;  /* 0x00003000ff037424 */ /* 0x002fc800078e00ff */
[----:B------:R2:W-:Y:S08]  /*e220*/  SYNCS.ARRIVE.TRANS64 RZ, [UR38+0x22830], R3 ;  /* 0x02283003ffff79a7 */ /* 0x0005f00008000026 */
[----:B--2---:R-:W-:Y:S05]  /*e230*/  @!P0 BRA `(.L_x_4311) ;  /* 0x0000000000048947 */ /* 0x004fea0003800000 */
[----:B------:R-:W-:Y:S01]  /*e240*/  BPT.TRAP 0x1 ;  /* 0x000000040000795c */ /* 0x000fe20000300000 */
.L_x_4311:
[----:B------:R-:W-:Y:S05]  /*e250*/  BSYNC B2 ;  /* 0x0000000000027941 */ /* 0x000fea0003800000 */
.L_x_4310:
        /* <DEDUP_REMOVED lines=11> */
.L_x_4312:
        /* <DEDUP_REMOVED lines=11> */
.L_x_4376:
[----:B------:R-:W-:Y:S05]  /*e3c0*/  BSYNC B2 ;  /* 0x0000000000027941 */ /* 0x000fea0003800000 */
.L_x_4313:
        /* <DEDUP_REMOVED lines=9> */
.L_x_4316:
[----:B------:R-:W-:Y:S05]  /*e460*/  BSYNC B2 ;  /* 0x0000000000027941 */ /* 0x000fea0003800000 */
.L_x_4315:
        /* <DEDUP_REMOVED lines=9> */
.L_x_4317:
        /* <DEDUP_REMOVED lines=13> */
.L_x_4318:
        /* <DEDUP_REMOVED lines=13> */
.L_x_4319:
        /* <DEDUP_REMOVED lines=13> */
.L_x_4320:
        /* <DEDUP_REMOVED lines=8> */
.L_x_4306:
[----:B------:R-:W-:Y:S05]  /*e7f0*/  BSYNC B1 ;  /* 0x0000000000017941 */ /* 0x000fea0003800000 */
.L_x_4305:
[----:B------:R-:W-:Y:S01]  /*e800*/  IADD3 R7, R7, -0x2, RZ ;  /* 0xfffffffe07077810 */ /* 0x000fe20007ffe0ff */
[----:B------:R-:W-:Y:S06]  /*e810*/  @P1 BRA `(.L_x_4321) ;  /* 0xffffffec00d01947 */ /* 0x000fec000383ffff */
[----:B------:R-:W-:Y:S05]  /*e820*/  BSYNC B0 ;  /* 0x0000000000007941 */ /* 0x000fea0003800000 */
.L_x_4288:
        /* <DEDUP_REMOVED lines=20> */
[----:B------:R-:W-:-:S04]  /*e970*/  ULDC.64 UR4, c[0x0][0x418] ;  /* 0x0001060000047ab9 */ /* 0x000fc80000000a00 */
[----:B------:R-:W-:Y:S02]  /*e980*/  IADD3 R3, R9, R3, RZ ;  /* 0x0000000309037210 */ /* 0x000fe40007ffe0ff */
[----:B------:R-:W-:-:S04]  /*e990*/  LEA R16, P0, R2, UR4, 0x2 ;  /* 0x0000000402107c11 */ /* 0x000fc8000f8010ff */
[----:B------:R-:W-:-:S05]  /*e9a0*/  LEA.HI.X R17, R2, UR5, R3, 0x2, P0 ;  /* 0x0000000502117c11 */ /* 0x000fca00080f1403 */
[----:B------:R0:W5:Y:S01]  /*e9b0*/  LDG.E R16, desc[UR44][R16.64] ;  /* 0x0000002c10107981 */ /* 0x000162000c1e1900 */
[----:B------:R-:W-:-:S04]  /*e9c0*/  IMAD.MOV R2, RZ, RZ, -R5 ;  /* 0x000000ffff027224 */ /* 0x000fc800078e0a05 */
[----:B------:R-:W-:-:S07]  /*e9d0*/  IMAD R7, R4, R2, R7 ;  /* 0x0000000204077224 */ /* 0x000fce00078e0207 */
.L_x_4324:
[----:B------:R-:W1:Y:S01]  /*e9e0*/  S2R R2, SR_TID.X ;  /* 0x0000000000027919 */ /* 0x000e620000002100 */
[----:B------:R-:W-:Y:S01]  /*e9f0*/  BSSY B1, `(.L_x_4325) ;  /* 0x0000006000017945 */ /* 0x000fe20003800000 */
[----:B-1----:R-:W-:Y:S02]  /*ea00*/  LOP3.LUT R3, R2, 0x7f, RZ, 0xc0, !PT ;  /* 0x0000007f02037812 */ /* 0x002fe400078ec0ff */
[----:B------:R-:W-:Y:S02]  /*ea10*/  SHF.L.U32 R2, R0, 0x1f, RZ ;  /* 0x0000001f00027819 */ /* 0x000fe400000006ff */
[----:B------:R-:W-:Y:S02]  /*ea20*/  ISETP.NE.AND P1, PT, R3, RZ, PT ;  /* 0x000000ff0300720c */ /* 0x000fe40003f25270 */
[----:B------:R-:W1:Y:S02]  /*ea30*/  SYNCS.PHASECHK.TRANS64.TRYWAIT P0, [UR38+0x22848], R2 ;  /* 0x02284802ff0075a7 */ /* 0x000e640008000166 */
[----:B-1----:R-:W-:Y:S09]  /*ea40*/  @!P0 BRA `(.L_x_4326) ;  /* 0x0000001800508947 */ /* 0x002ff20003800000 */
.L_x_4377:
[----:B------:R-:W-:Y:S05]  /*ea50*/  BSYNC B1 ;  /* 0x0000000000017941 */ /* 0x000fea0003800000 */
.L_x_4325:
[----:B------:R-:W-:Y:S04]  /*ea60*/  BSSY B1, `(.L_x_4327) ;  /* 0x0000007000017945 */ /* 0x000fe80003800000 */
[----:B------:R-:W-:Y:S05]  /*ea70*/  @P1 BRA `(.L_x_4328) ;  /* 0x0000000000141947 */ /* 0x000fea0003800000 */
[----:B------:R-:W-:Y:S01]  /*ea80*/  ISETP.NE.AND P0, PT, R10, RZ, PT ;  /* 0x000000ff0a00720c */ /* 0x000fe20003f05270 */
[----:B-1----:R-:W-:-:S04]  /*ea90*/  IMAD.MOV.U32 R3, RZ, RZ, 0x3000 ;  /* 0x00003000ff037424 */ /* 0x002fc800078e00ff */
[----:B------:R2:W-:Y:S08]  /*eaa0*/  SYNCS.ARRIVE.TRANS64 RZ, [UR38+0x22838], R3 ;  /* 0x02283803ffff79a7 */ /* 0x0005f00008000026 */
[----:B--2---:R-:W-:Y:S05]  /*eab0*/  @!P0 BRA `(.L_x_4328) ;  /* 0x0000000000048947 */ /* 0x004fea0003800000 */
[----:B------:R-:W-:Y:S01]  /*eac0*/  BPT.TRAP 0x1 ;  /* 0x000000040000795c */ /* 0x000fe20000300000 */
.L_x_4328:
[----:B------:R-:W-:Y:S05]  /*ead0*/  BSYNC B1 ;  /* 0x0000000000017941 */ /* 0x000fea0003800000 */
.L_x_4327:
[----:B------:R-:W-:Y:S01]  /*eae0*/  MOV R4, RZ ;  /* 0x000000ff00047202 */ /* 0x000fe20000000f00 */
        /* <DEDUP_REMOVED lines=10> */
.L_x_4329:
        /* <DEDUP_REMOVED lines=11> */
.L_x_4378:
[----:B------:R-:W-:Y:S05]  /*ec40*/  BSYNC B1 ;  /* 0x0000000000017941 */ /* 0x000fea0003800000 */
.L_x_4330:
[----:B------:R-:W-:Y:S01]  /*ec50*/  BSSY B1, `(.L_x_4332) ;  /* 0x0000009000017945 */ /* 0x000fe20003800000 */
[----:B-1----:R-:W-:Y:S02]  /*ec60*/  IMAD.MOV.U32 R2, RZ, RZ, 0x0 ;  /* 0x00000000ff027424 */ /* 0x002fe400078e00ff */
[----:B------:R-:W-:Y:S01]  /*ec70*/  IMAD.MOV.U32 R3, RZ, RZ, 0x14f00000 ;  /* 0x14f00000ff037424 */ /* 0x000fe200078e00ff */
[----:B------:R-:W-:Y:S06]  /*ec80*/  @P1 BRA `(.L_x_4333) ;  /* 0x0000000000141947 */ /* 0x000fec0003800000 */
[----:B------:R-:W-:Y:S02]  /*ec90*/  ISETP.NE.AND P0, PT, R10, RZ, PT ;  /* 0x000000ff0a00720c */ /* 0x000fe40003f05270 */
[----:B------:R-:W-:-:S04]  /*eca0*/  MOV R5, 0xc000 ;  /* 0x0000c00000057802 */ /* 0x000fc80000000f00 */
[----:B------:R1:W-:Y:S07]  /*ecb0*/  SYNCS.ARRIVE.TRANS64 RZ, [UR38+0x22858], R5 ;  /* 0x02285805ffff79a7 */ /* 0x0003ee0008000026 */
[----:B------:R-:W-:Y:S05]  /*ecc0*/  @!P0 BRA `(.L_x_4333) ;  /* 0x0000000000048947 */ /* 0x000fea0003800000 */
[----:B------:R-:W-:Y:S01]  /*ecd0*/  BPT.TRAP 0x1 ;  /* 0x000000040000795c */ /* 0x000fe20000300000 */
.L_x_4333:
[----:B------:R-:W-:Y:S05]  /*ece0*/  BSYNC B1 ;  /* 0x0000000000017941 */ /* 0x000fea0003800000 */
.L_x_4332:
        /* <DEDUP_REMOVED lines=9> */
.L_x_4334:
        /* <DEDUP_REMOVED lines=8> */
[----:B------:R-:W-:Y:S01]  /*ee00*/  R2UR UR6, R2 ;  /* 0x00000000020672ca */ /* 0x000fe200000e0000 */
[----:B------:R-:W-:Y:S01]  /*ee10*/  UIADD3 UR8, UR38, 0xf400, URZ ;  /* 0x0000f40026087890 */ /* 0x000fe2000fffe03f */
[----:B------:R-:W-:Y:S01]  /*ee20*/  R2UR UR7, R3 ;  /* 0x00000000030772ca */ /* 0x000fe200000e0000 */
[----:B------:R-:W-:Y:S01]  /*ee30*/  UMOV UR10, 0x40 ;  /* 0x00000040000a7882 */ /* 0x000fe20000000000 */
[----:B------:R-:W-:-:S13]  /*ee40*/  PLOP3.LUT P0, PT, PT, PT, PT, 0x80, 0x0 ;  /* 0x000000000000781c */ /* 0x000fda0003f0f070 */
.L_x_4335:
        /* <DEDUP_REMOVED lines=13> */
.L_x_4336:
        /* <DEDUP_REMOVED lines=13> */
.L_x_4337:
        /* <DEDUP_REMOVED lines=8> */
.L_x_4323:
[----:B------:R-:W-:Y:S05]  /*f070*/  BSYNC B0 ;  /* 0x0000000000007941 */ /* 0x000fea0003800000 */
.L_x_4322:
[----:B------:R-:W-:Y:S01]  /*f080*/  LOP3.LUT R0, R0, 0x1, RZ, 0x3c, !PT ;  /* 0x0000000100007812 */ /* 0x000fe200078e3cff */
[----:B------:R-:W-:Y:S02]  /*f090*/  IMAD.MOV.U32 R6, RZ, RZ, RZ ;  /* 0x000000ffff067224 */ /* 0x000fe400078e00ff */
[----:B------:R-:W-:-:S07]  /*f0a0*/  IMAD.MOV.U32 R9, RZ, RZ, RZ ;  /* 0x000000ffff097224 */ /* 0x000fce00078e00ff */
.L_x_4265:
[----:B------:R-:W2:Y:S01]  /*f0b0*/  S2R R3, SR_CgaCtaId ;  /* 0x0000000000037919 */ /* 0x000ea20000008800 */
[----:B------:R-:W-:Y:S02]  /*f0c0*/  MOV R2, 0x400 ;  /* 0x0000040000027802 */ /* 0x000fe40000000f00 */
[----:B------:R-:W-:Y:S02]  /*f0d0*/  SHF.L.U32 R9, R9, 0x1f, RZ ;  /* 0x0000001f09097819 */ /* 0x000fe400000006ff */
[----:B--2---:R-:W-:-:S04]  /*f0e0*/  LEA R2, R3, R2, 0x18 ;  /* 0x0000000203027211 */ /* 0x004fc800078ec0ff */
[----:B------:R-:W2:Y:S02]  /*f0f0*/  SYNCS.PHASECHK.TRANS64.TRYWAIT P0, [R2+URZ+0x22820], R9 ;  /* 0x02282009020075a7 */ /* 0x000ea4000800017f */
[----:B--2---:R-:W-:Y:S05]  /*f100*/  @!P0 BRA `(.L_x_4338) ;  /* 0x0000001000d08947 */ /* 0x004fea0003800000 */
.L_x_4379:
[----:B------:R-:W-:-:S03]  /*f110*/  UMOV UR4, 0xffffffff ;  /* 0xffffffff00047882 */ /* 0x000fc60000000000 */
[----:B------:R-:W-:Y:S05]  /*f120*/  BRA.DIV UR4, `(.L_x_4339) ;  /* 0x0000001204dc7947 */ /* 0x000fea000b800000 */
[----:B------:R-:W3:Y:S02]  /*f130*/  S2R R3, SR_TID.X ;  /* 0x0000000000037919 */ /* 0x000ee40000002100 */
[----:B---3--:R-:W-:-:S04]  /*f140*/  SHF.R.U32.HI R3, RZ, 0x5, R3 ;  /* 0x00000005ff037819 */ /* 0x008fc80000011603 */
[----:B------:R-:W-:-:S05]  /*f150*/  LOP3.LUT R3, R3, 0x3, RZ, 0xc0, !PT ;  /* 0x0000000303037812 */ /* 0x000fca00078ec0ff */
[----:B------:R3:W4:Y:S02]  /*f160*/  SHFL.IDX PT, R14, R3, RZ, 0x1f ;  /* 0x00001fff030e7589 */ /* 0x00072400000e0000 */
.L_x_4382:
[----:B----4-:R-:W-:-:S13]  /*f170*/  ISETP.NE.AND P0, PT, R14, RZ, PT ;  /* 0x000000ff0e00720c */ /* 0x010fda0003f05270 */
[----:B------:R-:W-:Y:S05]  /*f180*/  @P0 BRA `(.L_x_4227) ;  /* 0x0000000000880947 */ /* 0x000fea0003800000 */
[----:B------:R-:W-:-:S03]  /*f190*/  UMOV UR4, 0xffffffff ;  /* 0xffffffff00047882 */ /* 0x000fc60000000000 */
[----:B------:R-:W-:Y:S05]  /*f1a0*/  BRA.DIV UR4, `(.L_x_4340) ;  /* 0x0000001204f07947 */ /* 0x000fea000b800000 */
[----:B------:R-:W-:-:S13]  /*f1b0*/  ELECT P6, URZ, PT ;  /* 0x00000000003f782f */ /* 0x000fda00038c0000 */
.L_x_4385:
[----:B------:R-:W-:Y:S05]  /*f1c0*/  @!P6 BRA `(.L_x_4227) ;  /* 0x000000000078e947 */ /* 0x000fea0003800000 */
[----:B------:R-:W-:-:S06]  /*f1d0*/  ULOP3.LUT UR4, UR42, 0x2, URZ, 0xfc, !UPT ;  /* 0x000000022a047892 */ /* 0x000fcc000f8efc3f */
[----:B---3--:R-:W-:-:S04]  /*f1e0*/  MOV R3, UR4 ;  /* 0x0000000400037c02 */ /* 0x008fc80008000f00 */
[----:B------:R-:W-:-:S13]  /*f1f0*/  ISETP.NE.AND P2, PT, R3, 0x3, PT ;  /* 0x000000030300780c */ /* 0x000fda0003f45270 */
[----:B------:R-:W-:Y:S05]  /*f200*/  @!P2 BRA `(.L_x_4341) ;  /* 0x000000000004a947 */ /* 0x000fea0003800000 */
[----:B------:R-:W-:Y:S01]  /*f210*/  BPT.TRAP 0x1 ;  /* 0x000000040000795c */ /* 0x000fe20000300000 */
.L_x_4341:
[----:B------:R-:W-:Y:S01]  /*f220*/  VIADD R8, R2, 0x22840 ;  /* 0x0002284002087836 */ /* 0x000fe20000000000 */
[----:B------:R-:W-:Y:S02]  /*f230*/  SHF.L.U32 R4, R0, 0x1f, RZ ;  /* 0x0000001f00047819 */ /* 0x000fe400000006ff */
[C---:B------:R-:W-:Y:S01]  /*f240*/  IADD3 R3, R6.reuse, 0x1, RZ ;  /* 0x0000000106037810 */ /* 0x040fe20007ffe0ff */
[----:B------:R-:W-:-:S03]  /*f250*/  IMAD R7, R6, 0x8, R8 ;  /* 0x0000000806077824 */ /* 0x000fc600078e0208 */
[C---:B------:R-:W-:Y:S01]  /*f260*/  ISETP.NE.AND P1, PT, R3.reuse, 0x2, PT ;  /* 0x000000020300780c */ /* 0x040fe20003f25270 */
[----:B------:R-:W3:Y:S03]  /*f270*/  SYNCS.PHASECHK.TRANS64.TRYWAIT P0, [R7+URZ], R4 ;  /* 0x00000004070075a7 */ /* 0x000ee6000800017f */
[----:B-1----:R-:W-:Y:S02]  /*f280*/  SEL R5, RZ, 0x1, P1 ;  /* 0x00000001ff057807 */ /* 0x002fe40000800000 */
[----:B------:R-:W-:Y:S02]  /*f290*/  SEL R3, R3, RZ, P1 ;  /* 0x000000ff03037207 */ /* 0x000fe40000800000 */
[----:B------:R-:W-:-:S03]  /*f2a0*/  LOP3.LUT R0, R0, R5, RZ, 0x3c, !PT ;  /* 0x0000000500007212 */ /* 0x000fc600078e3cff */
[----:B------:R-:W-:Y:S01]  /*f2b0*/  IMAD R5, R3, 0x8, R8 ;  /* 0x0000000803057824 */ /* 0x000fe200078e0208 */
[----:B------:R-:W-:Y:S01]  /*f2c0*/  SHF.L.U32 R0, R0, 0x1f, RZ ;  /* 0x0000001f00007819 */ /* 0x000fe200000006ff */
[----:B---3--:R-:W-:Y:S06]  /*f2d0*/  @!P0 BRA `(.L_x_4342) ;  /* 0x0000001000c48947 */ /* 0x008fec0003800000 */
.L_x_4386:
[----:B------:R-:W3:Y:S02]  /*f2e0*/  SYNCS.PHASECHK.TRANS64.TRYWAIT P0, [R5+URZ], R0 ;  /* 0x00000000050075a7 */ /* 0x000ee4000800017f */
[----:B---3--:R-:W-:Y:S05]  /*f2f0*/  @!P0 BRA `(.L_x_4343) ;  /* 0x0000001000d08947 */ /* 0x008fea0003800000 */
.L_x_4387:
[----:B------:R-:W-:Y:S05]  /*f300*/  @!P2 BRA `(.L_x_4344) ;  /* 0x000000000004a947 */ /* 0x000fea0003800000 */
[----:B------:R-:W-:Y:S01]  /*f310*/  BPT.TRAP 0x1 ;  /* 0x000000040000795c */ /* 0x000fe20000300000 */
.L_x_4344:
[----:B--2---:R-:W-:-:S05]  /*f320*/  VIADD R2, R2, 0x22860 ;  /* 0x0002286002027836 */ /* 0x004fca0000000000 */
[----:B---3--:R-:W-:-:S04]  /*f330*/  LEA R5, R6, R2, 0x3 ;  /* 0x0000000206057211 */ /* 0x008fc800078e18ff */
[----:B------:R-:W2:Y:S02]  /*f340*/  SYNCS.PHASECHK.TRANS64.TRYWAIT P0, [R5+URZ], R4 ;  /* 0x00000004050075a7 */ /* 0x000ea4000800017f */
[----:B--2---:R-:W-:Y:S05]  /*f350*/  @!P0 BRA `(.L_x_4345) ;  /* 0x0000001000cc8947 */ /* 0x004fea0003800000 */
.L_x_4388:
[----:B------:R-:W-:-:S07]  /*f360*/  IMAD R3, R3, 0x8, R2 ;  /* 0x0000000803037824 */ /* 0x000fce00078e0202 */
.L_x_4346:
[----:B---3--:R3:W4:Y:S02]  /*f370*/  SYNCS.PHASECHK.TRANS64.TRYWAIT P0, [R3+URZ], R0 ;  /* 0x00000000030075a7 */ /* 0x008724000800017f */
[----:B----4-:R-:W-:Y:S05]  /*f380*/  @!P0 NANOSLEEP.SYNCS 0x989680 ;  /* 0x009896800000895d */ /* 0x010fea0003900000 */
[----:B------:R-:W4:Y:S02]  /*f390*/  @!P0 SYNCS.PHASECHK.TRANS64 P0, [R3+URZ], R0 ;  /* 0x00000000030085a7 */ /* 0x000f24000800007f */
[----:B----4-:R-:W-:Y:S05]  /*f3a0*/  @!P0 BRA `(.L_x_4346) ;  /* 0xfffffffc00f08947 */ /* 0x010fea000383ffff */
.L_x_4227:
[----:B------:R-:W-:Y:S05]  /*f3b0*/  BSYNC B6 ;  /* 0x0000000000067941 */ /* 0x000fea0003800000 */
.L_x_4224:
[----:B------:R-:W-:Y:S05]  /*f3c0*/  EXIT ;  /* 0x000000000000794d */ /* 0x000fea0003800000 */
.L_x_4231:
[----:B0-----:R-:W-:-:S04]  /*f3d0*/  IMAD.U32 R4, RZ, RZ, UR39 ;  /* 0x00000027ff047e24 */ /* 0x001fc8000f8e00ff */
[----:B------:R0:W1:Y:S03]  /*f3e0*/  SYNCS.PHASECHK.TRANS64.TRYWAIT P0, [R4+URZ+0x22800], R7 ;  /* 0x02280007040075a7 */ /* 0x000066000800017f */
[----:B-1----:R-:W-:Y:S05]  /*f3f0*/  @!P0 NANOSLEEP.SYNCS 0x989680 ;  /* 0x009896800000895d */ /* 0x002fea0003900000 */
[----:B------:R-:W1:Y:S02]  /*f400*/  @!P0 SYNCS.PHASECHK.TRANS64 P0, [R4+URZ+0x22800], R7 ;  /* 0x02280007040085a7 */ /* 0x000e64000800007f */
[----:B-1----:R-:W-:Y:S05]  /*f410*/  @!P0 BRA `(.L_x_4231) ;  /* 0xfffffffc00ec8947 */ /* 0x002fea000383ffff */
[----:B------:R-:W-:Y:S05]  /*f420*/  BRA `(.L_x_4347) ;  /* 0xffffff2000847947 */ /* 0x000fea000383ffff */
.L_x_4235:
[----:B0-----:R-:W-:-:S04]  /*f430*/  MOV R4, UR39 ;  /* 0x0000002700047c02 */ /* 0x001fc80008000f00 */
[----:B------:R0:W2:Y:S03]  /*f440*/  SYNCS.PHASECHK.TRANS64.TRYWAIT P1, [R4+URZ+0x22830], R7 ;  /* 0x02283007040075a7 */ /* 0x0000a6000802017f */
[----:B--2---:R-:W-:Y:S05]  /*f450*/  @!P1 NANOSLEEP.SYNCS 0x989680 ;  /* 0x009896800000995d */ /* 0x004fea0003900000 */
[----:B------:R-:W2:Y:S02]  /*f460*/  @!P1 SYNCS.PHASECHK.TRANS64 P1, [R4+URZ+0x22830], R7 ;  /* 0x02283007040095a7 */ /* 0x000ea4000802007f */
[----:B--2---:R-:W-:Y:S05]  /*f470*/  @!P1 BRA `(.L_x_4235) ;  /* 0xfffffffc00ec9947 */ /* 0x004fea000383ffff */
[----:B------:R-:W-:Y:S05]  /*f480*/  BRA `(.L_x_4234) ;  /* 0xffffff2000a07947 */ /* 0x000fea000383ffff */
.L_x_4239:
[----:B-1----:R1:W2:Y:S02]  /*f490*/  SYNCS.PHASECHK.TRANS64.TRYWAIT P3, [R12+URZ+0x22850], R7 ;  /* 0x022850070c0075a7 */ /* 0x0022a4000806017f */
[----:B--2---:R-:W-:Y:S05]  /*f4a0*/  @!P3 NANOSLEEP.SYNCS 0x989680 ;  /* 0x009896800000b95d */ /* 0x004fea0003900000 */
[----:B------:R-:W2:Y:S02]  /*f4b0*/  @!P3 SYNCS.PHASECHK.TRANS64 P3, [R12+URZ+0x22850], R7 ;  /* 0x022850070c00b5a7 */ /* 0x000ea4000806007f */
[----:B--2---:R-:W-:Y:S05]  /*f4c0*/  @!P3 BRA `(.L_x_4239) ;  /* 0xfffffffc00f0b947 */ /* 0x004fea000383ffff */
[----:B------:R-:W-:Y:S05]  /*f4d0*/  BRA `(.L_x_4238) ;  /* 0xffffff4000947947 */ /* 0x000fea000383ffff */
.L_x_4244:
[----:B-1----:R-:W-:-:S04]  /*f4e0*/  IMAD.U32 R8, RZ, RZ, UR29 ;  /* 0x0000001dff087e24 */ /* 0x002fc8000f8e00ff */
[----:B------:R1:W2:Y:S03]  /*f4f0*/  SYNCS.PHASECHK.TRANS64.TRYWAIT P3, [R8+URZ+0x22830], R7 ;  /* 0x02283007080075a7 */ /* 0x0002a6000806017f */
[----:B--2---:R-:W-:Y:S05]  /*f500*/  @!P3 NANOSLEEP.SYNCS 0x989680 ;  /* 0x009896800000b95d */ /* 0x004fea0003900000 */
[----:B------:R-:W2:Y:S02]  /*f510*/  @!P3 SYNCS.PHASECHK.TRANS64 P3, [R8+URZ+0x22830], R7 ;  /* 0x022830070800b5a7 */ /* 0x000ea4000806007f */
[----:B--2---:R-:W-:Y:S05]  /*f520*/  @!P3 BRA `(.L_x_4244) ;  /* 0xfffffffc00ecb947 */ /* 0x004fea000383ffff */
[----:B------:R-:W-:Y:S05]  /*f530*/  BRA `(.L_x_4243) ;  /* 0xffffff4400e07947 */ /* 0x000fea000383ffff */
.L_x_4248:
[----:B-1----:R1:W2:Y:S02]  /*f540*/  SYNCS.PHASECHK.TRANS64.TRYWAIT P3, [R176+URZ+0x22850], R7 ;  /* 0x02285007b00075a7 */ /* 0x0022a4000806017f */
[----:B--2---:R-:W-:Y:S05]  /*f550*/  @!P3 NANOSLEEP.SYNCS 0x989680 ;  /* 0x009896800000b95d */ /* 0x004fea0003900000 */
[----:B------:R-:W2:Y:S02]  /*f560*/  @!P3 SYNCS.PHASECHK.TRANS64 P3, [R176+URZ+0x22850], R7 ;  /* 0x02285007b000b5a7 */ /* 0x000ea4000806007f */
[----:B--2---:R-:W-:Y:S05]  /*f570*/  @!P3 BRA `(.L_x_4248) ;  /* 0xfffffffc00f0b947 */ /* 0x004fea000383ffff */
[----:B------:R-:W-:Y:S05]  /*f580*/  BRA `(.L_x_4247) ;  /* 0xffffff6c00487947 */ /* 0x000fea000383ffff */
.L_x_4254:
[----:B-1----:R-:W-:-:S04]  /*f590*/  IMAD.U32 R6, RZ, RZ, UR26 ;  /* 0x0000001aff067e24 */ /* 0x002fc8000f8e00ff */
[----:B------:R1:W3:Y:S03]  /*f5a0*/  SYNCS.PHASECHK.TRANS64.TRYWAIT P1, [R6+URZ+0x22830], R5 ;  /* 0x02283005060075a7 */ /* 0x0002e6000802017f */
[----:B---3--:R-:W-:Y:S05]  /*f5b0*/  @!P1 NANOSLEEP.SYNCS 0x989680 ;  /* 0x009896800000995d */ /* 0x008fea0003900000 */
[----:B------:R-:W3:Y:S02]  /*f5c0*/  @!P1 SYNCS.PHASECHK.TRANS64 P1, [R6+URZ+0x22830], R5 ;  /* 0x02283005060095a7 */ /* 0x000ee4000802007f */
[----:B---3--:R-:W-:Y:S05]  /*f5d0*/  @!P1 BRA `(.L_x_4254) ;  /* 0xfffffffc00ec9947 */ /* 0x008fea000383ffff */
[----:B------:R-:W-:Y:S05]  /*f5e0*/  BRA `(.L_x_4253) ;  /* 0xffffff7000447947 */ /* 0x000fea000383ffff */
.L_x_4258:
[----:B-1----:R1:W2:Y:S02]  /*f5f0*/  SYNCS.PHASECHK.TRANS64.TRYWAIT P1, [R198+URZ+0x22850], R5 ;  /* 0x02285005c60075a7 */ /* 0x0022a4000802017f */
[----:B--2---:R-:W-:Y:S05]  /*f600*/  @!P1 NANOSLEEP.SYNCS 0x989680 ;  /* 0x009896800000995d */ /* 0x004fea0003900000 */
[----:B------:R-:W2:Y:S02]  /*f610*/  @!P1 SYNCS.PHASECHK.TRANS64 P1, [R198+URZ+0x22850], R5 ;  /* 0x02285005c60095a7 */ /* 0x000ea4000802007f */
[----:B--2---:R-:W-:Y:S05]  /*f620*/  @!P1 BRA `(.L_x_4258) ;  /* 0xfffffffc00f09947 */ /* 0x004fea000383ffff */
[----:B------:R-:W-:Y:S05]  /*f630*/  BRA `(.L_x_4257) ;  /* 0xffffff8c00d47947 */ /* 0x000fea000383ffff */
.L_x_4270:
[----:B------:R-:W-:Y:S01]  /*f640*/  MOV R13, R19 ;  /* 0x00000013000d7202 */ /* 0x000fe20000000f00 */
[----:B------:R-:W-:Y:S01]  /*f650*/  IMAD.MOV.U32 R12, RZ, RZ, RZ ;  /* 0x000000ffff0c7224 */ /* 0x000fe200078e00ff */
[----:B------:R-:W-:Y:S01]  /*f660*/  MOV R15, 0xffffffff ;  /* 0xffffffff000f7802 */ /* 0x000fe20000000f00 */
[----:B------:R-:W-:-:S07]  /*f670*/  IMAD.MOV.U32 R11, RZ, RZ, 0x1f ;  /* 0x0000001fff0b7424 */ /* 0x000fce00078e00ff */
[----:B------:R-:W-:Y:S05]  /*f680*/  WARPSYNC.COLLECTIVE R15, `(.L_x_4348) ;  /* 0x000000000f087348 */ /* 0x000fea0003c00000 */
[----:B------:R0:W1:Y:S02]  /*f690*/  SHFL.IDX P6, R14, R13, R12, R11 ;  /* 0x0000000c0d0e7389 */ /* 0x00006400000c000b */
[----:B01----:R-:W-:Y:S01]  /*f6a0*/  ENDCOLLECTIVE ;  /* 0x000000000000791b */ /* 0x003fe20003800000 */
.L_x_4348:
[----:B------:R-:W-:Y:S05]  /*f6b0*/  BRA `(.L_x_4349) ;  /* 0xffffffcc00007947 */ /* 0x000fea000383ffff */
.L_x_4272:
[----:B------:R-:W-:Y:S01]  /*f6c0*/  BSSY B0, `(.L_x_4350) ;  /* 0x0000006000007945 */ /* 0x000fe20003800000 */
[----:B------:R-:W-:-:S07]  /*f6d0*/  IMAD.MOV.U32 R15, RZ, RZ, -0x1 ;  /* 0xffffffffff0f7424 */ /* 0x000fce00078e00ff */
[----:B------:R-:W-:Y:S05]  /*f6e0*/  WARPSYNC.COLLECTIVE R15, `(.L_x_4351) ;  /* 0x000000000f0c7348 */ /* 0x000fea0003c00000 */
[----:B------:R-:W-:Y:S02]  /*f6f0*/  ELECT P6, UR62, PT ;  /* 0x00000000003e782f */ /* 0x000fe400038c0000 */
[----:B------:R-:W-:Y:S01]  /*f700*/  MOV R14, UR62 ;  /* 0x0000003e000e7c02 */ /* 0x000fe20008000f00 */
[----:B------:R-:W-:Y:S10]  /*f710*/  ENDCOLLECTIVE ;  /* 0x000000000000791b */ /* 0x000ff40003800000 */
.L_x_4351:
[----:B------:R-:W-:Y:S05]  /*f720*/  BSYNC B0 ;  /* 0x0000000000007941 */ /* 0x000fea0003800000 */
.L_x_4350:
[----:B------:R-:W-:Y:S05]  /*f730*/  BRA `(.L_x_4352) ;  /* 0xffffffcc00007947 */ /* 0x000fea000383ffff */
.L_x_4274:
[----:B0-----:R-:W-:-:S04]  /*f740*/  IMAD.U32 R3, RZ, RZ, UR38 ;  /* 0x00000026ff037e24 */ /* 0x001fc8000f8e00ff */
[----:B------:R0:W1:Y:S03]  /*f750*/  SYNCS.PHASECHK.TRANS64.TRYWAIT P0, [R3+URZ+0x22840], R0 ;  /* 0x02284000030075a7 */ /* 0x000066000800017f */
[----:B-1----:R-:W-:Y:S05]  /*f760*/  @!P0 NANOSLEEP.SYNCS 0x989680 ;  /* 0x009896800000895d */ /* 0x002fea0003900000 */
[----:B------:R-:W1:Y:S02]  /*f770*/  @!P0 SYNCS.PHASECHK.TRANS64 P0, [R3+URZ+0x22840], R0 ;  /* 0x02284000030085a7 */ /* 0x000e64000800007f */
[----:B-1----:R-:W-:Y:S05]  /*f780*/  @!P0 BRA `(.L_x_4274) ;  /* 0xfffffffc00ec8947 */ /* 0x002fea000383ffff */
[----:B------:R-:W-:Y:S05]  /*f790*/  BRA `(.L_x_4353) ;  /* 0xffffffcc00607947 */ /* 0x000fea000383ffff */
.L_x_4277:
[----:B------:R-:W-:Y:S01]  /*f7a0*/  IMAD.MOV.U32 R13, RZ, RZ, R5 ;  /* 0x000000ffff0d7224 */ /* 0x000fe200078e0005 */
[----:B------:R-:W-:Y:S01]  /*f7b0*/  MOV R11, 0x181f ;  /* 0x0000181f000b7802 */ /* 0x000fe20000000f00 */
[----:B------:R-:W-:Y:S01]  /*f7c0*/  IMAD.MOV.U32 R12, RZ, RZ, RZ ;  /* 0x000000ffff0c7224 */ /* 0x000fe200078e00ff */
[----:B------:R-:W-:Y:S01]  /*f7d0*/  LEA R7, R10, R7, 0x7 ;  /* 0x000000070a077211 */ /* 0x000fe200078e38ff */
[----:B------:R-:W-:-:S03]  /*f7e0*/  IMAD.MOV.U32 R15, RZ, RZ, -0x1 ;  /* 0xffffffffff0f7424 */ /* 0x000fc600078e00ff */
[----:B------:R-:W-:-:S07]  /*f7f0*/  IADD3 R21, R7, 0x10, RZ ;  /* 0x0000001007157810 */ /* 0x000fce0007ffe0ff */
[----:B------:R-:W-:Y:S05]  /*f800*/  WARPSYNC.COLLECTIVE R15, `(.L_x_4354) ;  /* 0x000000000f087348 */ /* 0x000fea0003c00000 */
[----:B------:R0:W1:Y:S02]  /*f810*/  SHFL.IDX P6, R14, R13, R12, R11 ;  /* 0x0000000c0d0e7389 */ /* 0x00006400000c000b */
[----:B01----:R-:W-:Y:S01]  /*f820*/  ENDCOLLECTIVE ;  /* 0x000000000000791b */ /* 0x003fe20003800000 */
.L_x_4354:
[----:B------:R-:W-:Y:S01]  /*f830*/  MOV R13, R0 ;  /* 0x00000000000d7202 */ /* 0x000fe20000000f00 */
[----:B------:R-:W-:-:S07]  /*f840*/  IMAD.MOV.U32 R2, RZ, RZ, R14 ;  /* 0x000000ffff027224 */ /* 0x000fce00078e000e */
[----:B------:R-:W-:Y:S05]  /*f850*/  WARPSYNC.COLLECTIVE R15, `(.L_x_4355) ;  /* 0x000000000f087348 */ /* 0x000fea0003c00000 */
[----:B------:R0:W1:Y:S02]  /*f860*/  SHFL.IDX P6, R14, R13, R12, R11 ;  /* 0x0000000c0d0e7389 */ /* 0x00006400000c000b */
[----:B01----:R-:W-:Y:S01]  /*f870*/  ENDCOLLECTIVE ;  /* 0x000000000000791b */ /* 0x003fe20003800000 */
.L_x_4355:
        /* <DEDUP_REMOVED lines=12> */
.L_x_4356:
[----:B------:R-:W-:Y:S01]  /*f940*/  @!PT LDS RZ, [RZ] ;  /* 0x00000000fffff984 */ /* 0x000fe20000000800 */
[----:B------:R-:W-:Y:S01]  /*f950*/  @!PT LDS RZ, [RZ] ;  /* 0x00000000fffff984 */ /* 0x000fe20000000800 */
[----:B------:R-:W-:Y:S01]  /*f960*/  @!PT LDS RZ, [RZ] ;  /* 0x00000000fffff984 */ /* 0x000fe20000000800 */
[----:B------:R0:W-:Y:S01]  /*f970*/  @!P1 LDGSTS.E.BYPASS.LTC128B.128 [R9+0x18400], desc[UR44][R2.64], !P0 ;  /* 0x1840000002099fae */ /* 0x0001e2000c101d6c */
[----:B------:R-:W-:Y:S01]  /*f980*/  ISETP.GE.AND P1, PT, R21, R4, PT ;  /* 0x000000041500720c */ /* 0x000fe20003f26270 */
[----:B------:R-:W-:Y:S02]  /*f990*/  IMAD.MOV.U32 R13, RZ, RZ, R0 ;  /* 0x000000ffff0d7224 */ /* 0x000fe400078e0000 */
[----:B0-----:R-:W-:-:S10]  /*f9a0*/  VIADD R9, R7, 0x20 ;  /* 0x0000002007097836 */ /* 0x001fd40000000000 */
[----:B------:R-:W-:Y:S02]  /*f9b0*/  @!P1 LEA R21, R6, UR38, 0x1 ;  /* 0x0000002606159c11 */ /* 0x000fe4000f8e08ff */
[----:B------:R-:W-:-:S07]  /*f9c0*/  MOV R2, R14 ;  /* 0x0000000e00027202 */ /* 0x000fce0000000f00 */
[----:B------:R-:W-:Y:S05]  /*f9d0*/  WARPSYNC.COLLECTIVE R15, `(.L_x_4357) ;  /* 0x000000000f087348 */ /* 0x000fea0003c00000 */
[----:B------:R0:W1:Y:S02]  /*f9e0*/  SHFL.IDX P6, R14, R13, R12, R11 ;  /* 0x0000000c0d0e7389 */ /* 0x00006400000c000b */
[----:B01----:R-:W-:Y:S01]  /*f9f0*/  ENDCOLLECTIVE ;  /* 0x000000000000791b */ /* 0x003fe20003800000 */
.L_x_4357:
[----:B------:R-:W-:Y:S01]  /*fa00*/  IMAD.MOV.U32 R13, RZ, RZ, R5 ;  /* 0x000000ffff0d7224 */ /* 0x000fe200078e0005 */
[----:B------:R-:W-:Y:S02]  /*fa10*/  MOV R12, 0x2 ;  /* 0x00000002000c7802 */ /* 0x000fe40000000f00 */
[----:B------:R-:W-:-:S05]  /*fa20*/  @!P1 LEA R14, P2, R8, R14, 0x1 ;  /* 0x0000000e080e9211 */ /* 0x000fca00078408ff */
[----:B------:R-:W-:Y:S01]  /*fa30*/  @!P1 IMAD.X R3, RZ, RZ, R2, P2 ;  /* 0x000000ffff039224 */ /* 0x000fe200010e0602 */
[----:B------:R-:W-:-:S07]  /*fa40*/  @!P1 MOV R2, R14 ;  /* 0x0000000e00029202 */ /* 0x000fce0000000f00 */
[----:B------:R-:W-:Y:S05]  /*fa50*/  WARPSYNC.COLLECTIVE R15, `(.L_x_4358) ;  /* 0x000000000f087348 */ /* 0x000fea0003c00000 */
[----:B------:R0:W1:Y:S02]  /*fa60*/  SHFL.IDX P6, R14, R13, R12, R11 ;  /* 0x0000000c0d0e7389 */ /* 0x00006400000c000b */
[----:B01----:R-:W-:Y:S01]  /*fa70*/  ENDCOLLECTIVE ;  /* 0x000000000000791b */ /* 0x003fe20003800000 */
.L_x_4358:
        /* <DEDUP_REMOVED lines=12> */
.L_x_4359:
[----:B------:R-:W-:Y:S01]  /*fb40*/  MOV R13, R5 ;  /* 0x00000005000d7202 */ /* 0x000fe20000000f00 */
[----:B------:R-:W-:Y:S01]  /*fb50*/  IMAD.MOV.U32 R12, RZ, RZ, 0x3 ;  /* 0x00000003ff0c7424 */ /* 0x000fe200078e00ff */
[----:B------:R-:W-:-:S04]  /*fb60*/  @!P1 LEA R14, P2, R8, R14, 0x1 ;  /* 0x0000000e080e9211 */ /* 0x000fc800078408ff */
[----:B------:R-:W-:Y:S01]  /*fb70*/  @!P1 IADD3.X R3, RZ, R2, RZ, P2, !PT ;  /* 0x00000002ff039210 */ /* 0x000fe200017fe4ff */
[----:B------:R-:W-:-:S08]  /*fb80*/  @!P1 IMAD.MOV.U32 R2, RZ, RZ, R14 ;  /* 0x000000ffff029224 */ /* 0x000fd000078e000e */
[----:B------:R-:W-:Y:S05]  /*fb90*/  WARPSYNC.COLLECTIVE R15, `(.L_x_4360) ;  /* 0x000000000f087348 */ /* 0x000fea0003c00000 */
[----:B------:R0:W1:Y:S02]  /*fba0*/  SHFL.IDX P6, R14, R13, R12, R11 ;  /* 0x0000000c0d0e7389 */ /* 0x00006400000c000b */
[----:B01----:R-:W-:Y:S01]  /*fbb0*/  ENDCOLLECTIVE ;  /* 0x000000000000791b */ /* 0x003fe20003800000 */
.L_x_4360:
[----:B------:R-:W-:Y:S01]  /*fbc0*/  @!PT LDS RZ, [RZ] ;  /* 0x00000000fffff984 */ /* 0x000fe20000000800 */
[----:B------:R-:W-:Y:S01]  /*fbd0*/  @!PT LDS RZ, [RZ] ;  /* 0x00000000fffff984 */ /* 0x000fe20000000800 */
[----:B------:R-:W-:Y:S01]  /*fbe0*/  @!PT LDS RZ, [RZ] ;  /* 0x00000000fffff984 */ /* 0x000fe20000000800 */
[----:B------:R0:W-:Y:S01]  /*fbf0*/  @!P1 LDGSTS.E.BYPASS.LTC128B.128 [R9+0x19400], desc[UR44][R2.64], !P0 ;  /* 0x1940000002099fae */ /* 0x0001e2000c101d6c */
[----:B------:R-:W-:Y:S02]  /*fc00*/  ISETP.GE.AND P1, PT, R21, R4, PT ;  /* 0x000000041500720c */ /* 0x000fe40003f26270 */
[----:B------:R-:W-:Y:S02]  /*fc10*/  MOV R13, R0 ;  /* 0x00000000000d7202 */ /* 0x000fe40000000f00 */
[----:B0-----:R-:W-:-:S09]  /*fc20*/  IADD3 R9, R7, 0x40, RZ ;  /* 0x0000004007097810 */ /* 0x001fd20007ffe0ff */
[----:B------:R-:W-:Y:S01]  /*fc30*/  @!P1 LEA R21, R6, UR38, 0x1 ;  /* 0x0000002606159c11 */ /* 0x000fe2000f8e08ff */
[----:B------:R-:W-:-:S07]  /*fc40*/  IMAD.MOV.U32 R2, RZ, RZ, R14 ;  /* 0x000000ffff027224 */ /* 0x000fce00078e000e */
[----:B------:R-:W-:Y:S05]  /*fc50*/  WARPSYNC.COLLECTIVE R15, `(.L_x_4361) ;  /* 0x000000000f087348 */ /* 0x000fea0003c00000 */
[----:B------:R0:W1:Y:S02]  /*fc60*/  SHFL.IDX P6, R14, R13, R12, R11 ;  /* 0x0000000c0d0e7389 */ /* 0x00006400000c000b */
[----:B01----:R-:W-:Y:S01]  /*fc70*/  ENDCOLLECTIVE ;  /* 0x000000000000791b */ /* 0x003fe20003800000 */
.L_x_4361:
        /* <DEDUP_REMOVED lines=8> */
.L_x_4362:
        /* <DEDUP_REMOVED lines=12> */
.L_x_4363:
        /* <DEDUP_REMOVED lines=8> */
.L_x_4364:
        /* <DEDUP_REMOVED lines=11> */
.L_x_4365:
        /* <DEDUP_REMOVED lines=8> */
.L_x_4366:
[----:B------:R-:W-:Y:S01]  /*ff70*/  @!PT LDS RZ, [RZ] ;  /* 0x00000000fffff984 */ /* 0x000fe20000000800 */
[----:B------:R-:W-:Y:S01]  /*ff80*/  @!PT LDS RZ, [RZ] ;  /* 0x00000000fffff984 */ /* 0x000fe20000000800 */
[----:B------:R-:W-:Y:S01]  /*ff90*/  @!PT LDS RZ, [RZ] ;  /* 0x00000000fffff984 */ /* 0x000fe20000000800 */
[----:B------:R0:W-:Y:S01]  /*ffa0*/  @!P1 LDGSTS.E.BYPASS.LTC128B.128 [R21+0x1ac00], desc[UR44][R2.64], !P0 ;  /* 0x1ac0000002159fae */ /* 0x0001e2000c101d6c */
[----:B------:R-:W-:Y:S01]  /*ffb0*/  IMAD.MOV.U32 R13, RZ, RZ, R0 ;  /* 0x000000ffff0d7224 */ /* 0x000fe200078e0000 */
[----:B0-----:R-:W-:-:S04]  /*ffc0*/  IADD3 R3, R7, 0x60, RZ ;  /* 0x0000006007037810 */ /* 0x001fc80007ffe0ff */
[----:B------:R-:W-:Y:S01]  /*ffd0*/  ISETP.GE.AND P1, PT, R3, R4, PT ;  /* 0x000000040300720c */ /* 0x000fe20003f26270 */
[----:B------:R-:W-:-:S12]  /*ffe0*/  IMAD.MOV.U32 R2, RZ, RZ, R14 ;  /* 0x000000ffff027224 */ /* 0x000fd800078e000e */
[----:B------:R-:W-:Y:S05]  /*fff0*/  WARPSYNC.COLLECTIVE R15, `(.L_x_4367) ;  /* 0x000000000f087348 */ /* 0x000fea0003c00000 */
[----:B------:R0:W1:Y:S02]  /*10000*/  SHFL.IDX P6, R14, R13, R12, R11 ;  /* 0x0000000c0d0e7389 */ /* 0x00006400000c000b */
[----:B01----:R-:W-:Y:S01]  /*10010*/  ENDCOLLECTIVE ;  /* 0x000000000000791b */ /* 0x003fe20003800000 */
.L_x_4367:
[----:B------:R-:W-:Y:S02]  /*10020*/  @!P1 LEA R9, R6, UR38, 0x1 ;  /* 0x0000002606099c11 */ /* 0x000fe4000f8e08ff */
        /* <DEDUP_REMOVED lines=8> */
.L_x_4368:
[----:B------:R-:W-:Y:S01]  /*100b0*/  @!PT LDS RZ, [RZ] ;  /* 0x00000000fffff984 */ /* 0x000fe20000000800 */
[----:B------:R-:W-:Y:S01]  /*100c0*/  @!PT LDS RZ, [RZ] ;  /* 0x00000000fffff984 */ /* 0x000fe20000000800 */
[----:B------:R-:W-:Y:S01]  /*100d0*/  @!PT LDS RZ, [RZ] ;  /* 0x00000000fffff984 */ /* 0x000fe20000000800 */
[----:B------:R0:W-:Y:S01]  /*100e0*/  @!P1 LDGSTS.E.BYPASS.LTC128B.128 [R9+0x1b400], desc[UR44][R2.64], !P0 ;  /* 0x1b40000002099fae */ /* 0x0001e2000c101d6c */
[----:B------:R-:W-:Y:S01]  /*100f0*/  MOV R13, R0 ;  /* 0x00000000000d7202 */ /* 0x000fe20000000f00 */
[----:B------:R-:W-:-:S07]  /*10100*/  IMAD.MOV.U32 R5, RZ, RZ, R14 ;  /* 0x000000ffff057224 */ /* 0x000fce00078e000e */
[----:B0-----:R-:W-:Y:S05]  /*10110*/  WARPSYNC.COLLECTIVE R15, `(.L_x_4369) ;  /* 0x000000000f087348 */ /* 0x001fea0003c00000 */
[----:B------:R1:W2:Y:S02]  /*10120*/  SHFL.IDX P6, R14, R13, R12, R11 ;  /* 0x0000000c0d0e7389 */ /* 0x0002a400000c000b */
[----:B012---:R-:W-:Y:S01]  /*10130*/  ENDCOLLECTIVE ;  /* 0x000000000000791b */ /* 0x007fe20003800000 */
.L_x_4369:
[----:B------:R-:W-:Y:S05]  /*10140*/  BRA `(.L_x_4370) ;  /* 0xffffffcc00907947 */ /* 0x000fea000383ffff */
.L_x_4278:
[----:B0-----:R-:W-:-:S04]  /*10150*/  IMAD.U32 R3, RZ, RZ, UR38 ;  /* 0x00000026ff037e24 */ /* 0x001fc8000f8e00ff */
[----:B------:R0:W1:Y:S03]  /*10160*/  SYNCS.PHASECHK.TRANS64.TRYWAIT P0, [R3+URZ+0x22820], R4 ;  /* 0x02282004030075a7 */ /* 0x000066000800017f */
[----:B-1----:R-:W-:Y:S05]  /*10170*/  @!P0 NANOSLEEP.SYNCS 0x989680 ;  /* 0x009896800000895d */ /* 0x002fea0003900000 */
[----:B------:R-:W1:Y:S02]  /*10180*/  @!P0 SYNCS.PHASECHK.TRANS64 P0, [R3+URZ+0x22820], R4 ;  /* 0x02282004030085a7 */ /* 0x000e64000800007f */
[----:B-1----:R-:W-:Y:S05]  /*10190*/  @!P0 BRA `(.L_x_4278) ;  /* 0xfffffffc00ec8947 */ /* 0x002fea000383ffff */
[----:B------:R-:W-:Y:S05]  /*101a0*/  BRA `(.L_x_4371) ;  /* 0xffffffcc00c07947 */ /* 0x000fea000383ffff */
.L_x_4281:
[----:B0-----:R-:W-:-:S04]  /*101b0*/  IMAD.U32 R3, RZ, RZ, UR38 ;  /* 0x00000026ff037e24 */ /* 0x001fc8000f8e00ff */
[----:B------:R0:W1:Y:S03]  /*101c0*/  SYNCS.PHASECHK.TRANS64.TRYWAIT P0, [R3+URZ+0x22860], R4 ;  /* 0x02286004030075a7 */ /* 0x000066000800017f */
[----:B-1----:R-:W-:Y:S05]  /*101d0*/  @!P0 NANOSLEEP.SYNCS 0x989680 ;  /* 0x009896800000895d */ /* 0x002fea0003900000 */
[----:B------:R-:W1:Y:S02]  /*101e0*/  @!P0 SYNCS.PHASECHK.TRANS64 P0, [R3+URZ+0x22860], R4 ;  /* 0x02286004030085a7 */ /* 0x000e64000800007f */
[----:B-1----:R-:W-:Y:S05]  /*101f0*/  @!P0 BRA `(.L_x_4281) ;  /* 0xfffffffc00ec8947 */ /* 0x002fea000383ffff */
[----:B------:R-:W-:Y:S05]  /*10200*/  BRA `(.L_x_4372) ;  /* 0xffffffcc00cc7947 */ /* 0x000fea000383ffff */
.L_x_4293:
[----:B-1----:R-:W-:-:S04]  /*10210*/  MOV R3, UR38 ;  /* 0x0000002600037c02 */ /* 0x002fc80008000f00 */
[----:B------:R1:W2:Y:S03]  /*10220*/  SYNCS.PHASECHK.TRANS64.TRYWAIT P0, [R3+URZ+0x22848], R2 ;  /* 0x02284802030075a7 */ /* 0x0002a6000800017f */
[----:B--2---:R-:W-:Y:S05]  /*10230*/  @!P0 NANOSLEEP.SYNCS 0x989680 ;  /* 0x009896800000895d */ /* 0x004fea0003900000 */
[----:B------:R-:W2:Y:S02]  /*10240*/  @!P0 SYNCS.PHASECHK.TRANS64 P0, [R3+URZ+0x22848], R2 ;  /* 0x02284802030085a7 */ /* 0x000ea4000800007f */
[----:B--2---:R-:W-:Y:S05]  /*10250*/  @!P0 BRA `(.L_x_4293) ;  /* 0xfffffffc00ec8947 */ /* 0x004fea000383ffff */
[----:B------:R-:W-:Y:S05]  /*10260*/  BRA `(.L_x_4373) ;  /* 0xffffffd400c87947 */ /* 0x000fea000383ffff */
.L_x_4298:
[----:B012---:R-:W-:-:S04]  /*10270*/  IMAD.U32 R3, RZ, RZ, UR38 ;  /* 0x00000026ff037e24 */ /* 0x007fc8000f8e00ff */
[----:B------:R0:W1:Y:S03]  /*10280*/  SYNCS.PHASECHK.TRANS64.TRYWAIT P0, [R3+URZ+0x22868], R2 ;  /* 0x02286802030075a7 */ /* 0x000066000800017f */
[----:B-1----:R-:W-:Y:S05]  /*10290*/  @!P0 NANOSLEEP.SYNCS 0x989680 ;  /* 0x009896800000895d */ /* 0x002fea0003900000 */
[----:B------:R-:W1:Y:S02]  /*102a0*/  @!P0 SYNCS.PHASECHK.TRANS64 P0, [R3+URZ+0x22868], R2 ;  /* 0x02286802030085a7 */ /* 0x000e64000800007f */
[----:B-1----:R-:W-:Y:S05]  /*102b0*/  @!P0 BRA `(.L_x_4298) ;  /* 0xfffffffc00ec8947 */ /* 0x002fea000383ffff */
[----:B------:R-:W-:Y:S05]  /*102c0*/  BRA `(.L_x_4374) ;  /* 0xffffffd800287947 */ /* 0x000fea000383ffff */
.L_x_4309:
[----:B-1----:R-:W-:-:S04]  /*102d0*/  IMAD.U32 R3, RZ, RZ, UR38 ;  /* 0x00000026ff037e24 */ /* 0x002fc8000f8e00ff */
[----:B------:R1:W2:Y:S03]  /*102e0*/  SYNCS.PHASECHK.TRANS64.TRYWAIT P0, [R3+URZ+0x22840], R2 ;  /* 0x02284002030075a7 */ /* 0x0002a6000800017f */
[----:B--2---:R-:W-:Y:S05]  /*102f0*/  @!P0 NANOSLEEP.SYNCS 0x989680 ;  /* 0x009896800000895d */ /* 0x004fea0003900000 */
[----:B------:R-:W2:Y:S02]  /*10300*/  @!P0 SYNCS.PHASECHK.TRANS64 P0, [R3+URZ+0x22840], R2 ;  /* 0x02284002030085a7 */ /* 0x000ea4000800007f */
[----:B--2---:R-:W-:Y:S05]  /*10310*/  @!P0 BRA `(.L_x_4309) ;  /* 0xfffffffc00ec8947 */ /* 0x004fea000383ffff */
[----:B------:R-:W-:Y:S05]  /*10320*/  BRA `(.L_x_4375) ;  /* 0xffffffdc00a87947 */ /* 0x000fea000383ffff */
.L_x_4314:
[----:B01----:R-:W-:-:S04]  /*10330*/  MOV R3, UR38 ;  /* 0x0000002600037c02 */ /* 0x003fc80008000f00 */
[----:B------:R0:W1:Y:S03]  /*10340*/  SYNCS.PHASECHK.TRANS64.TRYWAIT P0, [R3+URZ+0x22860], R2 ;  /* 0x02286002030075a7 */ /* 0x000066000800017f */
[----:B-1----:R-:W-:Y:S05]  /*10350*/  @!P0 NANOSLEEP.SYNCS 0x989680 ;  /* 0x009896800000895d */ /* 0x002fea0003900000 */
[----:B------:R-:W1:Y:S02]  /*10360*/  @!P0 SYNCS.PHASECHK.TRANS64 P0, [R3+URZ+0x22860], R2 ;  /* 0x02286002030085a7 */ /* 0x000e64000800007f */
[----:B-1----:R-:W-:Y:S05]  /*10370*/  @!P0 BRA `(.L_x_4314) ;  /* 0xfffffffc00ec8947 */ /* 0x002fea000383ffff */
[----:B------:R-:W-:Y:S05]  /*10380*/  BRA `(.L_x_4376) ;  /* 0xffffffe0000c7947 */ /* 0x000fea000383ffff */
.L_x_4326:
[----:B-1----:R-:W-:-:S04]  /*10390*/  IMAD.U32 R3, RZ, RZ, UR38 ;  /* 0x00000026ff037e24 */ /* 0x002fc8000f8e00ff */
[----:B------:R1:W2:Y:S03]  /*103a0*/  SYNCS.PHASECHK.TRANS64.TRYWAIT P0, [R3+URZ+0x22848], R2 ;  /* 0x02284802030075a7 */ /* 0x0002a6000800017f */
[----:B--2---:R-:W-:Y:S05]  /*103b0*/  @!P0 NANOSLEEP.SYNCS 0x989680 ;  /* 0x009896800000895d */ /* 0x004fea0003900000 */
[----:B------:R-:W2:Y:S02]  /*103c0*/  @!P0 SYNCS.PHASECHK.TRANS64 P0, [R3+URZ+0x22848], R2 ;  /* 0x02284802030085a7 */ /* 0x000ea4000800007f */
[----:B--2---:R-:W-:Y:S05]  /*103d0*/  @!P0 BRA `(.L_x_4326) ;  /* 0xfffffffc00ec8947 */ /* 0x004fea000383ffff */
[----:B------:R-:W-:Y:S05]  /*103e0*/  BRA `(.L_x_4377) ;  /* 0xffffffe400987947 */ /* 0x000fea000383ffff */
.L_x_4331:
[----:B-1----:R-:W-:-:S04]  /*103f0*/  IMAD.U32 R3, RZ, RZ, UR38 ;  /* 0x00000026ff037e24 */ /* 0x002fc8000f8e00ff */
[----:B------:R1:W2:Y:S03]  /*10400*/  SYNCS.PHASECHK.TRANS64.TRYWAIT P0, [R3+URZ+0x22868], R2 ;  /* 0x02286802030075a7 */ /* 0x0002a6000800017f */
[----:B--2---:R-:W-:Y:S05]  /*10410*/  @!P0 NANOSLEEP.SYNCS 0x989680 ;  /* 0x009896800000895d */ /* 0x004fea0003900000 */
[----:B------:R-:W2:Y:S02]  /*10420*/  @!P0 SYNCS.PHASECHK.TRANS64 P0, [R3+URZ+0x22868], R2 ;  /* 0x02286802030085a7 */ /* 0x000ea4000800007f */
[----:B--2---:R-:W-:Y:S05]  /*10430*/  @!P0 BRA `(.L_x_4331) ;  /* 0xfffffffc00ec8947 */ /* 0x004fea000383ffff */
[----:B------:R-:W-:Y:S05]  /*10440*/  BRA `(.L_x_4378) ;  /* 0xffffffe400fc7947 */ /* 0x000fea000383ffff */
.L_x_4338:
[----:B--2---:R2:W3:Y:S02]  /*10450*/  SYNCS.PHASECHK.TRANS64.TRYWAIT P0, [R2+URZ+0x22820], R9 ;  /* 0x02282009020075a7 */ /* 0x0044e4000800017f */
[----:B---3--:R-:W-:Y:S05]  /*10460*/  @!P0 NANOSLEEP.SYNCS 0x989680 ;  /* 0x009896800000895d */ /* 0x008fea0003900000 */
[----:B------:R-:W3:Y:S02]  /*10470*/  @!P0 SYNCS.PHASECHK.TRANS64 P0, [R2+URZ+0x22820], R9 ;  /* 0x02282009020085a7 */ /* 0x000ee4000800007f */
[----:B---3--:R-:W-:Y:S05]  /*10480*/  @!P0 BRA `(.L_x_4338) ;  /* 0xfffffffc00f08947 */ /* 0x008fea000383ffff */
[----:B------:R-:W-:Y:S05]  /*10490*/  BRA `(.L_x_4379) ;  /* 0xffffffec001c7947 */ /* 0x000fea000383ffff */
.L_x_4339:
[----:B------:R-:W3:Y:S01]  /*104a0*/  S2R R3, SR_TID.X ;  /* 0x0000000000037919 */ /* 0x000ee20000002100 */
[----:B------:R-:W-:Y:S01]  /*104b0*/  BSSY B0, `(.L_x_4380) ;  /* 0x000000a000007945 */ /* 0x000fe20003800000 */
[----:B------:R-:W-:Y:S01]  /*104c0*/  IMAD.MOV.U32 R12, RZ, RZ, RZ ;  /* 0x000000ffff0c7224 */ /* 0x000fe200078e00ff */
[----:B------:R-:W-:Y:S01]  /*104d0*/  MOV R15, 0xffffffff ;  /* 0xffffffff000f7802 */ /* 0x000fe20000000f00 */
[----:B------:R-:W-:Y:S01]  /*104e0*/  IMAD.MOV.U32 R11, RZ, RZ, 0x1f ;  /* 0x0000001fff0b7424 */ /* 0x000fe200078e00ff */
[----:B---3--:R-:W-:-:S04]  /*104f0*/  SHF.R.U32.HI R3, RZ, 0x5, R3 ;  /* 0x00000005ff037819 */ /* 0x008fc80000011603 */
[----:B------:R-:W-:-:S04]  /*10500*/  LOP3.LUT R3, R3, 0x3, RZ, 0xc0, !PT ;  /* 0x0000000303037812 */ /* 0x000fc800078ec0ff */
[----:B------:R-:W-:-:S07]  /*10510*/  MOV R13, R3 ;  /* 0x00000003000d7202 */ /* 0x000fce0000000f00 */
[----:B012---:R-:W-:Y:S05]  /*10520*/  WARPSYNC.COLLECTIVE R15, `(.L_x_4381) ;  /* 0x000000000f087348 */ /* 0x007fea0003c00000 */
[----:B------:R3:W4:Y:S02]  /*10530*/  SHFL.IDX P6, R14, R13, R12, R11 ;  /* 0x0000000c0d0e7389 */ /* 0x00072400000c000b */
[----:B01234-:R-:W-:Y:S01]  /*10540*/  ENDCOLLECTIVE ;  /* 0x000000000000791b */ /* 0x01ffe20003800000 */
.L_x_4381:
[----:B------:R-:W-:Y:S05]  /*10550*/  BSYNC B0 ;  /* 0x0000000000007941 */ /* 0x000fea0003800000 */
.L_x_4380:
[----:B------:R-:W-:Y:S05]  /*10560*/  BRA `(.L_x_4382) ;  /* 0xffffffec00007947 */ /* 0x000fea000383ffff */
.L_x_4340:
[----:B------:R-:W-:Y:S01]  /*10570*/  BSSY B0, `(.L_x_4383) ;  /* 0x0000006000007945 */ /* 0x000fe20003800000 */
[----:B------:R-:W-:-:S07]  /*10580*/  IMAD.MOV.U32 R15, RZ, RZ, -0x1 ;  /* 0xffffffffff0f7424 */ /* 0x000fce00078e00ff */
[----:B0123--:R-:W-:Y:S05]  /*10590*/  WARPSYNC.COLLECTIVE R15, `(.L_x_4384) ;  /* 0x000000000f0c7348 */ /* 0x00ffea0003c00000 */
[----:B------:R-:W-:Y:S02]  /*105a0*/  ELECT P6, UR62, PT ;  /* 0x00000000003e782f */ /* 0x000fe400038c0000 */
[----:B------:R-:W-:Y:S01]  /*105b0*/  MOV R14, UR62 ;  /* 0x0000003e000e7c02 */ /* 0x000fe20008000f00 */
[----:B0123--:R-:W-:Y:S10]  /*105c0*/  ENDCOLLECTIVE ;  /* 0x000000000000791b */ /* 0x00fff40003800000 */
.L_x_4384:
[----:B------:R-:W-:Y:S05]  /*105d0*/  BSYNC B0 ;  /* 0x0000000000007941 */ /* 0x000fea0003800000 */
.L_x_4383:
[----:B------:R-:W-:Y:S05]  /*105e0*/  BRA `(.L_x_4385) ;  /* 0xffffffe800f47947 */ /* 0x000fea000383ffff */
.L_x_4342:
[----:B-1----:R1:W3:Y:S02]  /*105f0*/  SYNCS.PHASECHK.TRANS64.TRYWAIT P0, [R7+URZ], R4 ;  /* 0x00000004070075a7 */ /* 0x0022e4000800017f */
[----:B---3--:R-:W-:Y:S05]  /*10600*/  @!P0 NANOSLEEP.SYNCS 0x989680 ;  /* 0x009896800000895d */ /* 0x008fea0003900000 */
[----:B------:R-:W3:Y:S02]  /*10610*/  @!P0 SYNCS.PHASECHK.TRANS64 P0, [R7+URZ], R4 ;  /* 0x00000004070085a7 */ /* 0x000ee4000800007f */
[----:B---3--:R-:W-:Y:S05]  /*10620*/  @!P0 BRA `(.L_x_4342) ;  /* 0xfffffffc00f08947 */ /* 0x008fea000383ffff */
[----:B------:R-:W-:Y:S05]  /*10630*/  BRA `(.L_x_4386) ;  /* 0xffffffec00287947 */ /* 0x000fea000383ffff */
.L_x_4343:
[----:B---3--:R3:W4:Y:S02]  /*10640*/  SYNCS.PHASECHK.TRANS64.TRYWAIT P0, [R5+URZ], R0 ;  /* 0x00000000050075a7 */ /* 0x008724000800017f */
[----:B----4-:R-:W-:Y:S05]  /*10650*/  @!P0 NANOSLEEP.SYNCS 0x989680 ;  /* 0x009896800000895d */ /* 0x010fea0003900000 */
[----:B------:R-:W4:Y:S02]  /*10660*/  @!P0 SYNCS.PHASECHK.TRANS64 P0, [R5+URZ], R0 ;  /* 0x00000000050085a7 */ /* 0x000f24000800007f */
[----:B----4-:R-:W-:Y:S05]  /*10670*/  @!P0 BRA `(.L_x_4343) ;  /* 0xfffffffc00f08947 */ /* 0x010fea000383ffff */
[----:B------:R-:W-:Y:S05]  /*10680*/  BRA `(.L_x_4387) ;  /* 0xffffffec001c7947 */ /* 0x000fea000383ffff */
.L_x_4345:
[----:B--2---:R2:W3:Y:S02]  /*10690*/  SYNCS.PHASECHK.TRANS64.TRYWAIT P0, [R5+URZ], R4 ;  /* 0x00000004050075a7 */ /* 0x0044e4000800017f */
[----:B---3--:R-:W-:Y:S05]  /*106a0*/  @!P0 NANOSLEEP.SYNCS 0x989680 ;  /* 0x009896800000895d */ /* 0x008fea0003900000 */
[----:B------:R-:W3:Y:S02]  /*106b0*/  @!P0 SYNCS.PHASECHK.TRANS64 P0, [R5+URZ], R4 ;  /* 0x00000004050085a7 */ /* 0x000ee4000800007f */
[----:B---3--:R-:W-:Y:S05]  /*106c0*/  @!P0 BRA `(.L_x_4345) ;  /* 0xfffffffc00f08947 */ /* 0x008fea000383ffff */
[----:B------:R-:W-:Y:S05]  /*106d0*/  BRA `(.L_x_4388) ;  /* 0xffffffec00207947 */ /* 0x000fea000383ffff */
.L_x_4389:
        /* <DEDUP_REMOVED lines=10> */
.L_x_6143:


//--------------------- .text._ZN7cutlass13device_kernelIN5flash11enable_sm90INS1_16FlashAttnFwdSm90INS1_25CollectiveMainloopFwdSm90ILi2EN4cute5tupleIJNS5_1CILi1EEES8_S8_EEENS6_IJNS7_ILi128EEENS7_ILi96EEENS7_ILi64EEEEEELi256ENS_10bfloat16_tEfNS_4arch4Sm90ELb1ELb0ELb1ELb0ELb0ELb0ELb1ELb1ELb0ELb1ELb1ELb0EEENS1_21CollectiveEpilogueFwdINS6_IJSA_NS7_ILi256EEESB_EEES9_SE_SG_Li256ELb0ELb1ELb1ELb0EEENS1_19SingleTileSchedulerILb0ELb1ELb1ELi128EEEEEEEEEvNT_6ParamsE --------------------------
	.section	.text._ZN7cutlass13device_kernelIN5flash11enable_sm90INS1_16FlashAttnFwdSm90INS1_25CollectiveMainloopFwdSm90ILi2EN4cute5tupleIJNS5_1CILi1EEES8_S8_EEENS6_IJNS7_ILi128EEENS7_ILi96EEENS7_ILi64EEEEEELi256ENS_10bfloat16_tEfNS_4arch4Sm90ELb1ELb0ELb1ELb0ELb0ELb0ELb1ELb1ELb0ELb1ELb1ELb0EEENS1_21CollectiveEpilogueFwdINS6_IJSA_NS7_ILi256EEESB_EEES9_SE_SG_Li256ELb0ELb1ELb1ELb0EEENS1_19SingleTileSchedulerILb0ELb1ELb1ELi128EEEEEEEEEvNT_6ParamsE,"ax",@progbits
	.align	128
.text._ZN7cutlass13device_kernelIN5flash11enable_sm90INS1_16FlashAttnFwdSm90INS1_25CollectiveMainloopFwdSm90ILi2EN4cute5tupleIJNS5_1CILi1EEES8_S8_EEENS6_IJNS7_ILi128EEENS7_ILi96EEENS7_ILi64EEEEEELi256ENS_10bfloat16_tEfNS_4arch4Sm90ELb1ELb0ELb1ELb0ELb0ELb0ELb1ELb1ELb0ELb1ELb1ELb0EEENS1_21CollectiveEpilogueFwdINS6_IJSA_NS7_ILi256EEESB_EEES9_SE_SG_Li256ELb0ELb1ELb1ELb0EEENS1_19SingleTileSchedulerILb0ELb1ELb1ELi128EEEEEEEEEvNT_6ParamsE:
        .type           _ZN7cutlass13device_kernelIN5flash11enable_sm90INS1_16FlashAttnFwdSm90INS1_25CollectiveMainloopFwdSm90ILi2EN4cute5tupleIJNS5_1CILi1EEES8_S8_EEENS6_IJNS7_ILi128EEENS7_ILi96EEENS7_ILi64EEEEEELi256ENS_10bfloat16_tEfNS_4arch4Sm90ELb1ELb0ELb1ELb0ELb0ELb0ELb1ELb1ELb0ELb1ELb1ELb0EEENS1_21CollectiveEpilogueFwdINS6_IJSA_NS7_ILi256EEESB_EEES9_SE_SG_Li256ELb0ELb1ELb1ELb0EEENS1_19SingleTileSchedulerILb0ELb1ELb1ELi128EEEEEEEEEvNT_6ParamsE,@function
        .size           _ZN7cutlass13device_kernelIN5flash11enable_sm90INS1_16FlashAttnFwdSm90INS1_25CollectiveMainloopFwdSm90ILi2EN4cute5tupleIJNS5_1CILi1EEES8_S8_EEENS6_IJNS7_ILi128EEENS7_ILi96EEENS7_ILi64EEEEEELi256ENS_10bfloat16_tEfNS_4arch4Sm90ELb1ELb0ELb1ELb0ELb0ELb0ELb1ELb1ELb0ELb1ELb1ELb0EEENS1_21CollectiveEpilogueFwdINS6_IJSA_NS7_ILi256EEESB_EEES9_SE_SG_Li256ELb0ELb1ELb1ELb0EEENS1_19SingleTileSchedulerILb0ELb1ELb1ELi128EEEEEEEEEvNT_6ParamsE,(.L_x_6144 - _ZN7cutlass13device_kernelIN5flash11enable_sm90INS1_16FlashAttnFwdSm90INS1_25CollectiveMainloopFwdSm90ILi2EN4cute5tupleIJNS5_1CILi1EEES8_S8_EEENS6_IJNS7_ILi128EEENS7_ILi96EEENS7_ILi64EEEEEELi256ENS_10bfloat16_tEfNS_4arch4Sm90ELb1ELb0ELb1ELb0ELb0ELb0ELb1ELb1ELb0ELb1ELb1ELb0EEENS1_21CollectiveEpilogueFwdINS6_IJSA_NS7_ILi256EEESB_EEES9_SE_SG_Li256ELb0ELb1ELb1ELb0EEENS1_19SingleTileSchedulerILb0ELb1ELb1ELi128EEEEEEEEEvNT_6ParamsE)
        .other          _ZN7cutlass13device_kernelIN5flash11enable_sm90INS1_16FlashAttnFwdSm90INS1_25CollectiveMainloopFwdSm90ILi2EN4cute5tupleIJNS5_1CILi1EEES8_S8_EEENS6_IJNS7_ILi128EEENS7_ILi96EEENS7_ILi64EEEEEELi256ENS_10bfloat16_tEfNS_4arch4Sm90ELb1ELb0ELb1ELb0ELb0ELb0ELb1ELb1ELb0ELb1ELb1ELb0EEENS1_21CollectiveEpilogueFwdINS6_IJSA_NS7_ILi256EEESB_EEES9_SE_SG_Li256ELb0ELb1ELb1ELb0EEENS1_19SingleTileSchedulerILb0ELb1ELb1ELi128EEEEEEEEEvNT_6ParamsE,@"STO_CUDA_ENTRY STV_DEFAULT"
_ZN7cutlass13device_kernelIN5flash11enable_sm90INS1_16FlashAttnFwdSm90INS1_25CollectiveMainloopFwdSm90ILi2EN4cute5tupleIJNS5_1CILi1EEES8_S8_EEENS6_IJNS7_ILi128EEENS7_ILi96EEENS7_ILi64EEEEEELi256ENS_10bfloat16_tEfNS_4arch4Sm90ELb1ELb0ELb1ELb0ELb0ELb0ELb1ELb1ELb0ELb1ELb1ELb0EEENS1_21CollectiveEpilogueFwdINS6_IJSA_NS7_ILi256EEESB_EEES9_SE_SG_Li256ELb0ELb1ELb1ELb0EEENS1_19SingleTileSchedulerILb0ELb1ELb1ELi128EEEEEEEEEvNT_6ParamsE:
        /* <DEDUP_REMOVED lines=17> */
.L_x_4391:
[----:B------:R-:W-:Y:S05]  /*0110*/  BSYNC B0 ;  /* 0x0000000000007941 */ /* 0x000fea0003800000 */
.L_x_4390:
        /* <DEDUP_REMOVED lines=42> */
.L_x_4392:
        /* <DEDUP_REMOVED lines=22> */
.L_x_4393:
        /* <DEDUP_REMOVED lines=18> */
.L_x_4394:
        /* <DEDUP_REMOVED lines=22> */
.L_x_4395:
        /* <DEDUP_REMOVED lines=22> */
.L_x_4396:
[----:B--2---:R-:W-:Y:S01]  /*0900*/  ISETP.NE.AND P0, PT, R2, RZ, PT ;  /* 0x000000ff0200720c */ /* 0x004fe20003f05270 */
[----:B------:R-:W-:Y:S01]  /*0910*/  IMAD.MOV.U32 R2, RZ, RZ, 0x1 ;  /* 0x00000001ff027424 */ /* 0x000fe200078e00ff */
[----:B------:R-:W-:Y:S01]  /*0920*/  NOP ;  /* 0x0000000000007918 */ /* 0x000fe20000000000 */
[----:B------:R-:W-:Y:S03]  /*0930*/  BSSY B6, `(.L_x_4397) ;  /* 0x000114f000067945 */ /* 0x000fe60003800000 */
[----:B------:R-:W-:-:S05]  /*0940*/  SEL R2, R2, 0x2, !P0 ;  /* 0x0000000202027807 */ /* 0x000fca0004000000 */
[----:B------:R2:W-:Y:S01]  /*0950*/  STL [R1+0x3c], R2 ;  /* 0x00003c0201007387 */ /* 0x0005e20000100800 */
[----:B01-34-:R-:W-:Y:S06]  /*0960*/  BAR.SYNC.DEFER_BLOCKING 0x0 ;  /* 0x0000000000007b1d */ /* 0x01bfec0000010000 */
[----:B------:R-:W-:Y:S05]  /*0970*/  @!P0 BRA `(.L_x_4398) ;  /* 0x000000c8003c8947 */ /* 0x000fea0003800000 */
.L_x_4399:
[----:B------:R-:W-:-:S08]  /*0980*/  NOP ;  /* 0x0000000000007918 */ /* 0x000fd00000000000 */
[----:B------:R-:W0:Y:S02]  /*0990*/  USETMAXREG.TRY_ALLOC.CTAPOOL UP0, 0xf0 ;  /* 0x000000f0000079c8 */ /* 0x000e240008000600 */
[----:B0-----:R-:W-:-:S13]  /*09a0*/  PLOP3.LUT P0, PT, PT, PT, UP0, 0x80, 0x0 ;  /* 0x000000000000781c */ /* 0x001fda0003f0f008 */
[----:B------:R-:W-:Y:S05]  /*09b0*/  @!P0 BRA `(.L_x_4399) ;  /* 0xfffffffc00f08947 */ /* 0x000fea000383ffff */
[----:B------:R-:W0:Y:S01]  /*09c0*/  S2R R0, SR_TID.X ;  /* 0x0000000000007919 */ /* 0x000e220000002100 */
[----:B------:R-:W1:Y:S01]  /*09d0*/  S2UR UR6, SR_CTAID.Y ;  /* 0x00000000000679c3 */ /* 0x000e620000002600 */
[----:B------:R-:W-:Y:S02]  /*09e0*/  ULDC UR7, c[0x0][0xd50] ;  /* 0x0003540000077ab9 */ /* 0x000fe40000000800 */
[----:B------:R-:W-:-:S05]  /*09f0*/  UISETP.NE.AND UP0, UPT, UR7, 0x1, UPT ;  /* 0x000000010700788c */ /* 0x000fca000bf05270 */
[----:B------:R-:W3:Y:S06]  /*0a00*/  S2UR UR8, SR_CTAID.Z ;  /* 0x00000000000879c3 */ /* 0x000eec0000002700 */
[----:B------:R-:W-:Y:S01]  /*0a10*/  @UP0 ULDC UR4, c[0x0][0xd54] ;  /* 0x0003550000040ab9 */ /* 0x000fe20000000800 */
[----:B------:R-:W-:Y:S01]  /*0a20*/  @UP0 ULDC UR9, c[0x0][0xd58] ;  /* 0x0003560000090ab9 */ /* 0x000fe20000000800 */
[----:B-1----:R-:W-:Y:S02]  /*0a30*/  UIMAD.WIDE.U32 UR4, UR6, UR4, URZ ;  /* 0x00000004060472a5 */ /* 0x002fe4000f8e003f */
[----:B------:R-:W-:-:S02]  /*0a40*/  UMOV UR10, UR6 ;  /* 0x00000006000a7c82 */ /* 0x000fc40008000000 */
[----:B------:R-:W-:Y:S01]  /*0a50*/  @UP0 USHF.R.U32.HI UR10, URZ, UR9, UR5 ;  /* 0x000000093f0a0299 */ /* 0x000fe20008011605 */
[----:B0-----:R-:W-:-:S03]  /*0a60*/  SHF.R.U32.HI R16, RZ, 0x7, R0 ;  /* 0x00000007ff107819 */ /* 0x001fc60000011600 */
[----:B------:R-:W-:Y:S02]  /*0a70*/  UIADD3 UR4, -UR10, URZ, URZ ;  /* 0x0000003f0a047290 */ /* 0x000fe4000fffe13f */
[----:B------:R-:W-:Y:S01]  /*0a80*/  IMAD.U32 R0, RZ, RZ, UR10 ;  /* 0x0000000aff007e24 */ /* 0x000fe2000f8e00ff */
[----:B------:R-:W-:Y:S06]  /*0a90*/  BAR.ARV 0x8, 0x180 ;  /* 0x0206000000007b1d */ /* 0x000fec0000002000 */
[----:B------:R-:W-:Y:S01]  /*0aa0*/  ISETP.NE.AND P0, PT, R16, 0x1, PT ;  /* 0x000000011000780c */ /* 0x000fe20003f05270 */
[----:B------:R0:W-:-:S12]  /*0ab0*/  STL [R1], R0 ;  /* 0x0000000001007387 */ /* 0x0001d80000100800 */
[----:B------:R-:W-:Y:S06]  /*0ac0*/  @!P0 BAR.ARV 0x9, 0x100 ;  /* 0x0244000000008b1d */ /* 0x000fec0000002000 */
[----:B---3--:R-:W-:Y:S01]  /*0ad0*/  ISETP.LE.AND P0, PT, RZ, UR8, PT ;  /* 0x00000008ff007c0c */ /* 0x008fe2000bf03270 */
[----:B------:R-:W-:-:S12]  /*0ae0*/  UIMAD UR8, UR7, UR4, UR6 ;  /* 0x00000004070872a4 */ /* 0x000fd8000f8e0206 */
[----:B0-----:R-:W-:Y:S05]  /*0af0*/  @!P0 BRA `(.L_x_4400) ;  /* 0x0000011000c88947 */ /* 0x001fea0003800000 */
        /* <DEDUP_REMOVED lines=12> */
[----:B------:R-:W-:-:S04]  /*0bc0*/  USEL UR57, UR57, 0x1, UP0 ;  /* 0x0000000139397887 */ /* 0x000fc80008000000 */
[----:B------:R-:W-:Y:S02]  /*0bd0*/  UIMAD UR39, UR57, UR39, URZ ;  /* 0x00000027392772a4 */ /* 0x000fe4000f8e023f */
[----:B0-----:R-:W-:-:S04]  /*0be0*/  USHF.L.U32 UR38, UR38, 0x7, URZ ;  /* 0x0000000726267899 */ /* 0x001fc8000800063f */
[----:B------:R-:W-:Y:S02]  /*0bf0*/  @UP1 UIADD3 UR4, UR38, 0x7f, URZ ;  /* 0x0000007f26041890 */ /* 0x000fe4000fffe03f */
[----:B------:R-:W-:Y:S02]  /*0c00*/  UIADD3 UR6, UR38, 0x7f, URZ ;  /* 0x0000007f26067890 */ /* 0x000fe4000fffe03f */
        /* <DEDUP_REMOVED lines=10> */
[----:B------:R-:W-:Y:S02]  /*0cb0*/  ULEA.HI.SX32 UR6, UR7, UR6, 0x1c ;  /* 0x0000000607067291 */ /* 0x000fe4000f8fe23f */
[----:B------:R-:W-:Y:S02]  /*0cc0*/  ULOP3.LUT UR7, UR8, 0xffff, URZ, 0xc0, !UPT ;  /* 0x0000ffff08077892 */ /* 0x000fe4000f8ec03f */
        /* <DEDUP_REMOVED lines=19> */
[----:B------:R-:W0:Y:S08]  /*0e00*/  I2F.RP R0, UR12 ;  /* 0x0000000c00007d06 */ /* 0x000e300008209400 */
[----:B0-----:R-:W2:Y:S02]  /*0e10*/  MUFU.RCP R0, R0 ;  /* 0x0000000000007308 */ /* 0x001ea40000001000 */
[----:B--2---:R-:W-:-:S02]  /*0e20*/  VIADD R2, R0, 0xffffffe ;  /* 0x0ffffffe00027836 */ /* 0x004fc40000000000 */
        /* <DEDUP_REMOVED lines=19> */
.L_x_4401:
[----:B------:R-:W-:Y:S02]  /*0f60*/  UIMAD UR5, UR7, UR4, URZ ;  /* 0x00000004070572a4 */ /* 0x000fe4000f8e023f */
[----:B------:R-:W-:Y:S01]  /*0f70*/  IMAD.U32 R3, RZ, RZ, UR4 ;  /* 0x00000004ff037e24 */ /* 0x000fe2000f8e00ff */
[----:B------:R-:W-:Y:S01]  /*0f80*/  MOV R0, UR10 ;  /* 0x0000000a00007c02 */ /* 0x000fe20008000f00 */
[----:B--2---:R-:W0:Y:S01]  /*0f90*/  S2R R2, SR_TID.X ;  /* 0x0000000000027919 */ /* 0x004e220000002100 */
[----:B------:R-:W-:Y:S02]  /*0fa0*/  PLOP3.LUT P0, PT, PT, PT, PT, 0x80, 0x0 ;  /* 0x000000000000781c */ /* 0x000fe40003f0f070 */
[----:B------:R-:W-:Y:S02]  /*0fb0*/  CS2R R150, SRZ ;  /* 0x0000000000967805 */ /* 0x000fe4000001ff00 */
[----:B------:R-:W-:Y:S01]  /*0fc0*/  VIADDMNMX R0, R3, UR5, R0, PT ;  /* 0x0000000503007c46 */ /* 0x000fe2000b800100 */
[----:B------:R-:W-:Y:S01]  /*0fd0*/  IMAD.U32 R23, RZ, RZ, UR5 ;  /* 0x00000005ff177e24 */ /* 0x000fe2000f8e00ff */
        /* <DEDUP_REMOVED lines=83> */
[----:B------:R-:W-:-:S04]  /*1510*/  UIADD3 UR5, UR4, -UR5, URZ ;  /* 0x8000000504057290 */ /* 0x000fc8000fffe03f */
[----:B------:R-:W-:-:S04]  /*1520*/  ULEA UR5, UR5, UR6, 0xd ;  /* 0x0000000605057291 */ /* 0x000fc8000f8e683f */
[----:B------:R-:W-:Y:S02]  /*1530*/  USHF.R.U32.HI UR4, URZ, 0x4, UR5 ;  /* 0x000000043f047899 */ /* 0x000fe40008011605 */
[----:B------:R-:W-:Y:S02]  /*1540*/  UIADD3 UR5, UR5, 0xa000, URZ ;  /* 0x0000a00005057890 */ /* 0x000fe4000fffe03f */
[----:B------:R-:W-:Y:S02]  /*1550*/  ULOP3.LUT UR4, UR4, 0x3fff, URZ, 0xc0, !UPT ;  /* 0x00003fff04047892 */ /* 0x000fe4000f8ec03f */
[----:B------:R-:W-:Y:S02]  /*1560*/  USHF.R.U32.HI UR5, URZ, 0x4, UR5 ;  /* 0x000000043f057899 */ /* 0x000fe40008011605 */
[----:B------:R-:W-:Y:S02]  /*1570*/  ULOP3.LUT UR37, UR4, 0x10000, URZ, 0xfc, !UPT ;  /* 0x0001000004257892 */ /* 0x000fe4000f8efc3f */
[----:B------:R-:W-:-:S03]  /*1580*/  ULOP3.LUT UR36, UR5, 0x3fff, URZ, 0xc0, !UPT ;  /* 0x00003fff05247892 */ /* 0x000fc6000f8ec03f */
[----:B------:R-:W-:Y:S02]  /*1590*/  UMOV UR5, 0x40000040 ;  /* 0x4000004000057882 */ /* 0x000fe40000000000 */
[----:B------:R-:W-:Y:S01]  /*15a0*/  UMOV UR4, UR37 ;  /* 0x0000002500047c82 */ /* 0x000fe20008000000 */
[----:B------:R-:W-:Y:S02]  /*15b0*/  IMAD.U32 R19, RZ, RZ, UR5 ;  /* 0x00000005ff137e24 */ /* 0x000fe4000f8e00ff */
[----:B------:R-:W-:Y:S01]  /*15c0*/  IMAD.U32 R18, RZ, RZ, UR4 ;  /* 0x00000004ff127e24 */ /* 0x000fe2000f8e00ff */
[----:B------:R-:W-:Y:S06]  /*15d0*/  @!P0 BRA `(.L_x_4403) ;  /* 0x0000000000408947 */ /* 0x000fec0003800000 */
[----:B------:R-:W-:Y:S01]  /*15e0*/  MOV R0, 0x0 ;  /* 0x0000000000007802 */ /* 0x000fe20000000f00 */
[----:B------:R-:W-:Y:S01]  /*15f0*/  ULDC.64 UR4, c[0x4][0x98] ;  /* 0x0100260000047ab9 */ /* 0x000fe20000000a00 */
[----:B------:R-:W-:Y:S01]  /*1600*/  ULDC.64 UR6, c[0x4][0x38] ;  /* 0x01000e0000067ab9 */ /* 0x000fe20000000a00 */
[----:B------:R-:W-:Y:S01]  /*1610*/  IMAD.U32 R4, RZ, RZ, UR4 ;  /* 0x00000004ff047e24 */ /* 0x000fe2000f8e00ff */
[----:B------:R0:W1:Y:S01]  /*1620*/  LDC.64 R2, c[0x4][R0] ;  /* 0x0100000000027b82 */ /* 0x0000620000000a00 */
[----:B------:R-:W-:Y:S01]  /*1630*/  MOV R5, UR5 ;  /* 0x0000000500057c02 */ /* 0x000fe20008000f00 */
        /* <DEDUP_REMOVED lines=10> */
.L_x_4403:
[----:B------:R-:W-:Y:S02]  /*16e0*/  R2UR UR4, R22 ;  /* 0x00000000160472ca */ /* 0x000fe400000e0000 */
[----:B------:R-:W-:Y:S02]  /*16f0*/  SHF.L.U32 R2, RZ, 0x1f, RZ ;  /* 0x0000001fff027819 */ /* 0x000fe400000006ff */
[----:B------:R-:W-:-:S09]  /*1700*/  IADD3 R200, R16, 0x8, RZ ;  /* 0x0000000810c87810 */ /* 0x000fd20007ffe0ff */
[----:B------:R-:W0:Y:S02]  /*1710*/  SYNCS.PHASECHK.TRANS64.TRYWAIT P0, [UR4+0x32400], R2 ;  /* 0x03240002ff0075a7 */ /* 0x000e240008000144 */
[----:B0-----:R-:W-:Y:S05]  /*1720*/  @!P0 BRA `(.L_x_4404) ;  /* 0x0000010400c48947 */ /* 0x001fea0003800000 */
.L_x_4525:
[----:B------:R-:W-:Y:S05]  /*1730*/  WARPSYNC.ALL ;  /* 0x0000000000007948 */ /* 0x000fea0003800000 */
[----:B------:R-:W2:Y:S01]  /*1740*/  LDL.LU R0, [R1+0x3c] ;  /* 0x00003c0001007983 */ /* 0x000ea20000300800 */
[----:B------:R1:W-:Y:S01]  /*1750*/  BAR.SYNC.DEFER_BLOCKING R200, 0x100 ;  /* 0x000400c80000751d */ /* 0x0003e20000010000 */
[----:B--2---:R-:W-:-:S04]  /*1760*/  LOP3.LUT R0, R0, 0x1, RZ, 0xfc, !PT ;  /* 0x0000000100007812 */ /* 0x004fc800078efcff */
[----:B------:R-:W-:-:S13]  /*1770*/  ISETP.NE.AND P0, PT, R0, 0x3, PT ;  /* 0x000000030000780c */ /* 0x000fda0003f05270 */
[----:B-1----:R-:W-:Y:S05]  /*1780*/  @!P0 BRA `(.L_x_4405) ;  /* 0x0000000000048947 */ /* 0x002fea0003800000 */
[----:B------:R-:W-:Y:S01]  /*1790*/  BPT.TRAP 0x1 ;  /* 0x000000040000795c */ /* 0x000fe20000300000 */
.L_x_4405:
[----:B------:R-:W-:-:S13]  /*17a0*/  R2UR UR4, R22 ;  /* 0x00000000160472ca */ /* 0x000fda00000e0000 */
[----:B------:R1:W2:Y:S01]  /*17b0*/  SYNCS.PHASECHK.TRANS64.TRYWAIT P1, [UR4+0x32430], R2 ;  /* 0x03243002ff0075a7 */ /* 0x0002a20008020144 */
[----:B------:R-:W-:Y:S05]  /*17c0*/  @!P0 BRA `(.L_x_4406) ;  /* 0x0000000000048947 */ /* 0x000fea0003800000 */
[----:B------:R-:W-:Y:S01]  /*17d0*/  BPT.TRAP 0x1 ;  /* 0x000000040000795c */ /* 0x000fe20000300000 */
.L_x_4406:
[----:B--2---:R-:W-:Y:S05]  /*17e0*/  @P1 BRA `(.L_x_4407) ;  /* 0x00000000000c1947 */ /* 0x004fea0003800000 */
[----:B------:R-:W-:-:S13]  /*17f0*/  R2UR UR4, R22 ;  /* 0x00000000160472ca */ /* 0x000fda00000e0000 */
[----:B------:R-:W2:Y:S02]  /*1800*/  SYNCS.PHASECHK.TRANS64.TRYWAIT P1, [UR4+0x32430], R2 ;  /* 0x03243002ff0075a7 */ /* 0x000ea40008020144 */
[----:B--2---:R-:W-:Y:S05]  /*1810*/  @!P1 BRA `(.L_x_4408) ;  /* 0x0000010400a49947 */ /* 0x004fea0003800000 */
.L_x_4407:
[----:B------:R-:W-:Y:S01]  /*1820*/  R2UR UR8, R22 ;  /* 0x00000000160872ca */ /* 0x000fe200000e0000 */
[----:B------:R-:W-:Y:S01]  /*1830*/  WARPGROUP.ARRIVE ;  /* 0x00000000000079c5 */ /* 0x000fe20000000000 */
[----:B------:R-:W-:Y:S01]  /*1840*/  UMOV UR6, UR37 ;  /* 0x0000002500067c82 */ /* 0x000fe20008000000 */
[----:B------:R-:W-:Y:S01]  /*1850*/  UMOV UR7, 0x40000040 ;  /* 0x4000004000077882 */ /* 0x000fe20000000000 */
[----:B------:R-:W-:Y:S01]  /*1860*/  UMOV UR11, 0x40000040 ;  /* 0x40000040000b7882 */ /* 0x000fe20000000000 */
[----:B------:R-:W-:Y:S01]  /*1870*/  UMOV UR5, UR7 ;  /* 0x0000000700057c82 */ /* 0x000fe20008000000 */
[----:B------:R-:W-:-:S07]  /*1880*/  IMAD.U32 R9, RZ, RZ, UR11 ;  /* 0x0000000bff097e24 */ /* 0x000fce000f8e00ff */
[----:B------:R-:W-:-:S04]  /*1890*/  UIADD3 UR4, UR8, 0x1c400, URZ ;  /* 0x0001c40008047890 */ /* 0x000fc8000fffe03f */
[----:B------:R-:W-:-:S04]  /*18a0*/  USHF.R.U32.HI UR4, URZ, 0x4, UR4 ;  /* 0x000000043f047899 */ /* 0x000fc80008011604 */
[----:B------:R-:W-:-:S04]  /*18b0*/  ULOP3.LUT UR4, UR4, 0x3fff, URZ, 0xc0, !UPT ;  /* 0x00003fff04047892 */ /* 0x000fc8000f8ec03f */
[----:B------:R-:W-:-:S03]  /*18c0*/  ULOP3.LUT UR9, UR4, 0x10000, URZ, 0xfc, !UPT ;  /* 0x0001000004097892 */ /* 0x000fc6000f8efc3f */
[----:B------:R-:W-:-:S03]  /*18d0*/  UMOV UR4, UR6 ;  /* 0x0000000600047c82 */ /* 0x000fc60008000000 */
[----:B------:R-:W-:Y:S01]  /*18e0*/  IMAD.U32 R20, RZ, RZ, UR9 ;  /* 0x00000009ff147e24 */ /* 0x000fe2000f8e00ff */
[----:B------:R-:W-:Y:S02]  /*18f0*/  UMOV UR6, UR9 ;  /* 0x0000000900067c82 */ /* 0x000fe40008000000 */
[----:B------:R-:W-:Y:S01]  /*1900*/  HGMMA.64x96x16.F32.BF16 R24, gdesc[UR4], RZ, !UPT, gsb0 ;  /* 0x01600000041879f0 */ /* 0x000fe2000c0018ff */
[----:B------:R-:W-:Y:S02]  /*1910*/  UIADD3 UR4, UR37, 0x2, URZ ;  /* 0x0000000225047890 */ /* 0x000fe4000fffe03f */
[----:B------:R-:W-:Y:S01]  /*1920*/  UIADD3 UR6, UR9, 0x2, URZ ;  /* 0x0000000209067890 */ /* 0x000fe2000fffe03f */
[----:B------:R-:W-:Y:S01]  /*1930*/  UMOV UR5, UR11 ;  /* 0x0000000b00057c82 */ /* 0x000fe20008000000 */
[----:B------:R-:W-:Y:S01]  /*1940*/  UMOV UR7, 0x40000040 ;  /* 0x4000004000077882 */ /* 0x000fe20000000000 */
[----:B------:R-:W-:Y:S02]  /*1950*/  UMOV UR11, 0x40000040 ;  /* 0x40000040000b7882 */ /* 0x000fe40000000000 */
[----:B------:R-:W-:Y:S01]  /*1960*/  UMOV UR10, UR4 ;  /* 0x00000004000a7c82 */ /* 0x000fe20008000000 */
[----:B------:R-:W-:Y:S01]  /*1970*/  IMAD.U32 R7, RZ, RZ, UR11 ;  /* 0x0000000bff077e24 */ /* 0x000fe2000f8e00ff */
[----:B------:R-:W-:Y:S01]  /*1980*/  UMOV UR4, UR10 ;  /* 0x0000000a00047c82 */ /* 0x000fe20008000000 */
[----:B------:R-:W-:Y:S01]  /*1990*/  IMAD.U32 R8, RZ, RZ, UR10 ;  /* 0x0000000aff087e24 */ /* 0x000fe2000f8e00ff */
[----:B------:R-:W-:-:S02]  /*19a0*/  WARPGROUP.DEPBAR.LE gsb0, 0x0 ;  /* 0x00008000000079c5 */ /* 0x000fc40000010000 */
        /* <DEDUP_REMOVED lines=22> */
[----:B------:R-:W2:Y:S02]  /*1b10*/  SYNCS.PHASECHK.TRANS64.TRYWAIT P1, [UR8+0x32410], R2 ;  /* 0x03241002ff0075a7 */ /* 0x000ea40008020148 */
[----:B--2---:R-:W-:Y:S05]  /*1b20*/  @!P1 BRA `(.L_x_4409) ;  /* 0x0000010000fc9947 */ /* 0x004fea0003800000 */
.L_x_4526:
[----:B------:R-:W-:Y:S05]  /*1b30*/  @!P0 BRA `(.L_x_4410) ;  /* 0x0000000000048947 */ /* 0x000fea0003800000 */
[----:B------:R-:W-:Y:S01]  /*1b40*/  BPT.TRAP 0x1 ;  /* 0x000000040000795c */ /* 0x000fe20000300000 */
.L_x_4410:
[----:B------:R-:W-:-:S13]  /*1b50*/  R2UR UR4, R22 ;  /* 0x00000000160472ca */ /* 0x000fda00000e0000 */
[----:B------:R2:W3:Y:S01]  /*1b60*/  SYNCS.PHASECHK.TRANS64.TRYWAIT P1, [UR4+0x32450], R2 ;  /* 0x03245002ff0075a7 */ /* 0x0004e20008020144 */
[----:B------:R-:W-:Y:S05]  /*1b70*/  @!P0 BRA `(.L_x_4411) ;  /* 0x0000000000048947 */ /* 0x000fea0003800000 */
[----:B------:R-:W-:Y:S01]  /*1b80*/  BPT.TRAP 0x1 ;  /* 0x000000040000795c */ /* 0x000fe20000300000 */
.L_x_4411:
[----:B---3--:R-:W-:Y:S05]  /*1b90*/  @P1 BRA `(.L_x_4412) ;  /* 0x00000000000c1947 */ /* 0x008fea0003800000 */
[----:B------:R-:W-:-:S13]  /*1ba0*/  R2UR UR4, R22 ;  /* 0x00000000160472ca */ /* 0x000fda00000e0000 */
[----:B------:R-:W3:Y:S02]  /*1bb0*/  SYNCS.PHASECHK.TRANS64.TRYWAIT P1, [UR4+0x32450], R2 ;  /* 0x03245002ff0075a7 */ /* 0x000ee40008020144 */
[----:B---3--:R-:W-:Y:S05]  /*1bc0*/  @!P1 BRA `(.L_x_4413) ;  /* 0x0000010000f09947 */ /* 0x008fea0003800000 */
.L_x_4412:
[----:B------:R-:W-:Y:S01]  /*1bd0*/  R2UR UR14, R22 ;  /* 0x00000000160e72ca */ /* 0x000fe200000e0000 */
[----:B------:R-:W-:Y:S01]  /*1be0*/  ULOP3.LUT UR10, UR36, 0x10000, URZ, 0xfc, !UPT ;  /* 0x00010000240a7892 */ /* 0x000fe2000f8efc3f */
[----:B------:R-:W-:Y:S01]  /*1bf0*/  WARPGROUP.ARRIVE ;  /* 0x00000000000079c5 */ /* 0x000fe20000000000 */
[----:B------:R-:W-:Y:S01]  /*1c00*/  UMOV UR7, 0x40000040 ;  /* 0x4000004000077882 */ /* 0x000fe20000000000 */
[----:B------:R-:W-:Y:S01]  /*1c10*/  UMOV UR9, 0x40000040 ;  /* 0x4000004000097882 */ /* 0x000fe20000000000 */
[----:B------:R-:W-:Y:S01]  /*1c20*/  UMOV UR5, UR7 ;  /* 0x0000000700057c82 */ /* 0x000fe20008000000 */
[----:B------:R-:W-:Y:S01]  /*1c30*/  IMAD.U32 R5, RZ, RZ, UR7 ;  /* 0x00000007ff057e24 */ /* 0x000fe2000f8e00ff */
[----:B------:R-:W-:Y:S01]  /*1c40*/  UIADD3 UR12, UR10, 0x400, URZ ;  /* 0x000004000a0c7890 */ /* 0x000fe2000fffe03f */
[----:B0-----:R-:W-:Y:S01]  /*1c50*/  IMAD.U32 R3, RZ, RZ, UR9 ;  /* 0x00000009ff037e24 */ /* 0x001fe2000f8e00ff */
[----:B------:R-:W-:Y:S01]  /*1c60*/  UMOV UR6, UR10 ;  /* 0x0000000a00067c82 */ /* 0x000fe20008000000 */
[----:B------:R-:W-:Y:S01]  /*1c70*/  UMOV UR13, 0x40000040 ;  /* 0x40000040000d7882 */ /* 0x000fe20000000000 */
[----:B------:R-:W-:Y:S01]  /*1c80*/  MOV R4, UR6 ;  /* 0x0000000600047c02 */ /* 0x000fe20008000f00 */
[----:B------:R-:W-:Y:S01]  /*1c90*/  UIADD3 UR16, UR10, 0x402, URZ ;  /* 0x000004020a107890 */ /* 0x000fe2000fffe03f */
[----:B------:R-:W-:Y:S01]  /*1ca0*/  LOP3.LUT R13, R72, 0xffffff80, RZ, 0xc0, !PT ;  /* 0xffffff80480d7812 */ /* 0x000fe200078ec0ff */
[----:B------:R-:W-:Y:S01]  /*1cb0*/  UIADD3 UR4, UR14, 0x400, URZ ;  /* 0x000004000e047890 */ /* 0x000fe2000fffe03f */
[----:B------:R-:W-:Y:S01]  /*1cc0*/  LEA.HI R73, R73, R152, RZ, 0x2 ;  /* 0x0000009849497211 */ /* 0x000fe200078f10ff */
[----:B------:R-:W-:Y:S01]  /*1cd0*/  UMOV UR17, 0x40000040 ;  /* 0x4000004000117882 */ /* 0x000fe20000000000 */
[----:B------:R-:W-:Y:S01]  /*1ce0*/  UIADD3 UR20, UR10, 0x404, URZ ;  /* 0x000004040a147890 */ /* 0x000fe2000fffe03f */
[C---:B------:R-:W-:Y:S01]  /*1cf0*/  IMAD.IADD R13, R152.reuse, 0x1, -R13 ;  /* 0x00000001980d7824 */ /* 0x040fe200078e0a0d */
[----:B------:R-:W-:Y:S01]  /*1d00*/  USHF.R.U32.HI UR4, URZ, 0x4, UR4 ;  /* 0x000000043f047899 */ /* 0x000fe20008011604 */
[----:B------:R-:W-:Y:S01]  /*1d10*/  LOP3.LUT R73, R73, 0xfffffffc, RZ, 0xc0, !PT ;  /* 0xfffffffc49497812 */ /* 0x000fe200078ec0ff */
[----:B------:R-:W-:Y:S01]  /*1d20*/  UMOV UR21, 0x40000040 ;  /* 0x4000004000157882 */ /* 0x000fe20000000000 */
[----:B------:R-:W-:Y:S01]  /*1d30*/  UIADD3 UR24, UR10, 0x406, URZ ;  /* 0x000004060a187890 */ /* 0x000fe2000fffe03f */
[----:B------:R-:W-:Y:S01]  /*1d40*/  SHF.R.S32.HI R0, RZ, 0x1f, R13 ;  /* 0x0000001fff007819 */ /* 0x000fe2000001140d */
[----:B------:R-:W-:Y:S01]  /*1d50*/  ULOP3.LUT UR11, UR4, 0x3fff, URZ, 0xc0, !UPT ;  /* 0x00003fff040b7892 */ /* 0x000fe2000f8ec03f */
[----:B------:R-:W-:Y:S01]  /*1d60*/  IMAD.IADD R73, R152, 0x1, -R73 ;  /* 0x0000000198497824 */ /* 0x000fe200078e0a49 */
[----:B------:R-:W-:Y:S01]  /*1d70*/  UMOV UR25, 0x40000040 ;  /* 0x4000004000197882 */ /* 0x000fe20000000000 */
[----:B------:R-:W-:Y:S01]  /*1d80*/  UMOV UR4, UR6 ;  /* 0x0000000600047c82 */ /* 0x000fe20008000000 */
[----:B------:R-:W-:Y:S01]  /*1d90*/  ULOP3.LUT UR15, UR11, 0x10000, URZ, 0xfc, !UPT ;  /* 0x000100000b0f7892 */ /* 0x000fe2000f8efc3f */
[----:B------:R-:W-:Y:S01]  /*1da0*/  LEA.HI R12, R0, R13, RZ, 0x2 ;  /* 0x0000000d000c7211 */ /* 0x000fe200078f10ff */
[----:B------:R-:W-:Y:S01]  /*1db0*/  UIADD3 UR28, UR10, 0x800, URZ ;  /* 0x000008000a1c7890 */ /* 0x000fe2000fffe03f */
[----:B------:R-:W0:Y:S01]  /*1dc0*/  S2R R81, SR_TID.X ;  /* 0x0000000000517919 */ /* 0x000e220000002100 */
[----:B------:R-:W-:Y:S01]  /*1dd0*/  UMOV UR29, 0x40000040 ;  /* 0x40000040001d7882 */ /* 0x000fe20000000000 */
[----:B------:R-:W-:Y:S01]  /*1de0*/  UIADD3 UR32, UR10, 0x802, URZ ;  /* 0x000008020a207890 */ /* 0x000fe2000fffe03f */
[----:B------:R-:W-:Y:S01]  /*1df0*/  LOP3.LUT R202, R12, 0x7ffffffc, RZ, 0xc0, !PT ;  /* 0x7ffffffc0cca7812 */ /* 0x000fe200078ec0ff */
[----:B------:R-:W-:Y:S01]  /*1e00*/  UMOV UR6, UR15 ;  /* 0x0000000f00067c82 */ /* 0x000fe20008000000 */
[----:B------:R-:W-:Y:S01]  /*1e10*/  UMOV UR33, 0x40000040 ;  /* 0x4000004000217882 */ /* 0x000fe20000000000 */
[----:B------:R-:W-:Y:S01]  /*1e20*/  HGMMA.64x96x16.F32.BF16 R24, gdesc[UR4], R24, gsb0 ;  /* 0x01600000041879f0 */ /* 0x000fe20008001818 */
[----:B------:R-:W-:Y:S01]  /*1e30*/  UIADD3 UR4, UR10, 0x2, URZ ;  /* 0x000000020a047890 */ /* 0x000fe2000fffe03f */
[----:B------:R-:W-:Y:S01]  /*1e40*/  IADD3 R202, R13, -R202, RZ ;  /* 0x800000ca0dca7210 */ /* 0x000fe20007ffe0ff */
[----:B------:R-:W-:Y:S01]  /*1e50*/  UIADD3 UR6, UR15, 0x2, URZ ;  /* 0x000000020f067890 */ /* 0x000fe2000fffe03f */
[----:B------:R-:W-:Y:S01]  /*1e60*/  IMAD.U32 R170, RZ, RZ, UR14 ;  /* 0x0000000effaa7e24 */ /* 0x000fe2000f8e00ff */
[----:B------:R-:W-:Y:S01]  /*1e70*/  UMOV UR5, UR9 ;  /* 0x0000000900057c82 */ /* 0x000fe20008000000 */
[----:B------:R-:W-:Y:S01]  /*1e80*/  UMOV UR7, 0x40000040 ;  /* 0x4000004000077882 */ /* 0x000fe20000000000 */
[----:B------:R-:W-:Y:S01]  /*1e90*/  UMOV UR9, 0x40000040 ;  /* 0x4000004000097882 */ /* 0x000fe20000000000 */
[----:B------:R-:W-:Y:S01]  /*1ea0*/  UMOV UR8, UR4 ;  /* 0x0000000400087c82 */ /* 0x000fe20008000000 */
[----:B------:R-:W-:Y:S01]  /*1eb0*/  IMAD.U32 R15, RZ, RZ, UR9 ;  /* 0x00000009ff0f7e24 */ /* 0x000fe2000f8e00ff */
[----:B------:R-:W-:Y:S01]  /*1ec0*/  UMOV UR4, UR8 ;  /* 0x0000000800047c82 */ /* 0x000fe20008000000 */
[----:B-12---:R-:W-:Y:S01]  /*1ed0*/  IMAD.U32 R2, RZ, RZ, UR8 ;  /* 0x00000008ff027e24 */ /* 0x006fe2000f8e00ff */
[----:B------:R-:W-:Y:S01]  /*1ee0*/  UIADD3 UR36, UR10, 0x804, URZ ;  /* 0x000008040a247890 */ /* 0x000fe2000fffe03f */
[----:B------:R-:W-:Y:S01]  /*1ef0*/  IMAD.U32 R21, RZ, RZ, UR15 ;  /* 0x0000000fff157e24 */ /* 0x000fe2000f8e00ff */
        /* <DEDUP_REMOVED lines=9> */
[----:B0-----:R-:W-:Y:S01]  /*1f90*/  LOP3.LUT R81, R81, 0x7f, RZ, 0xc0, !PT ;  /* 0x0000007f51517812 */ /* 0x001fe200078ec0ff */
[----:B------:R-:W-:Y:S01]  /*1fa0*/  UMOV UR60, URZ ;  /* 0x0000003f003c7c82 */ /* 0x000fe20008000000 */
[----:B------:R-:W-:-:S02]  /*1fb0*/  WARPGROUP.DEPBAR.LE gsb0, 0x0 ;  /* 0x00008000000079c5 */ /* 0x000fc40000010000 */
[----:B------:R-:W-:-:S06]  /*1fc0*/  WARPGROUP.ARRIVE ;  /* 0x00000000000079c5 */ /* 0x000fcc0000000000 */
[----:B------:R-:W-:Y:S01]  /*1fd0*/  HGMMA.64x96x16.F32.BF16 R24, gdesc[UR4], R24, gsb0 ;  /* 0x01600000041879f0 */ /* 0x000fe20008001818 */
[----:B------:R-:W-:Y:S02]  /*1fe0*/  UIADD3 UR4, UR10, 0x4, URZ ;  /* 0x000000040a047890 */ /* 0x000fe4000fffe03f */
[----:B------:R-:W-:Y:S01]  /*1ff0*/  UIADD3 UR6, UR15, 0x4, URZ ;  /* 0x000000040f067890 */ /* 0x000fe2000fffe03f */
[----:B------:R-:W-:Y:S01]  /*2000*/  UMOV UR5, UR9 ;  /* 0x0000000900057c82 */ /* 0x000fe20008000000 */
[----:B------:R-:W-:Y:S01]  /*2010*/  UMOV UR7, 0x40000040 ;  /* 0x4000004000077882 */ /* 0x000fe20000000000 */
[----:B------:R-:W-:Y:S02]  /*2020*/  UMOV UR9, 0x40000040 ;  /* 0x4000004000097882 */ /* 0x000fe40000000000 */
[----:B------:R-:W-:Y:S02]  /*2030*/  UMOV UR8, UR4 ;  /* 0x0000000400087c82 */ /* 0x000fe40008000000 */
[----:B------:R-:W-:Y:S01]  /*2040*/  UMOV UR4, UR8 ;  /* 0x0000000800047c82 */ /* 0x000fe20008000000 */
[----:B------:R-:W-:Y:S01]  /*2050*/  IMAD.U32 R14, RZ, RZ, UR8 ;  /* 0x00000008ff0e7e24 */ /* 0x000fe2000f8e00ff */
[----:B------:R-:W-:Y:S01]  /*2060*/  UIADD3 UR8, UR10, 0x6, URZ ;  /* 0x000000060a087890 */ /* 0x000fe2000fffe03f */
        /* <DEDUP_REMOVED lines=91> */
[----:B------:R-:W-:Y:S01]  /*2620*/  MOV R11, UR5 ;  /* 0x00000005000b7c02 */ /* 0x000fe20008000f00 */
[----:B------:R-:W-:Y:S01]  /*2630*/  IMAD.U32 R10, RZ, RZ, UR4 ;  /* 0x00000004ff0a7e24 */ /* 0x000fe2000f8e00ff */
[----:B------:R-:W-:Y:S01]  /*2640*/  ULDC UR10, c[0x0][0xa80] ;  /* 0x0002a000000a7ab9 */ /* 0x000fe20000000800 */
[----:B------:R-:W-:Y:S01]  /*2650*/  UMOV UR15, 0x40000040 ;  /* 0x40000040000f7882 */ /* 0x000fe20000000000 */
[----:B------:R-:W-:-:S02]  /*2660*/  WARPGROUP.DEPBAR.LE gsb0, 0x0 ;  /* 0x00008000000079c5 */ /* 0x000fc40000010000 */
[----:B------:R-:W-:-:S06]  /*2670*/  WARPGROUP.ARRIVE ;  /* 0x00000000000079c5 */ /* 0x000fcc0000000000 */
[----:B------:R-:W-:Y:S01]  /*2680*/  HGMMA.64x96x16.F32.BF16 R24, gdesc[UR4], R24, gsb0 ;  /* 0x01600000041879f0 */ /* 0x000fe20008001818 */
[----:B------:R-:W-:Y:S01]  /*2690*/  ULDC UR5, c[0x0][0xad0] ;  /* 0x0002b40000057ab9 */ /* 0x000fe20000000800 */
[----:B------:R-:W-:Y:S01]  /*26a0*/  ULDC UR4, c[0x0][0x448] ;  /* 0x0001120000047ab9 */ /* 0x000fe20000000800 */
[----:B------:R-:W-:Y:S01]  /*26b0*/  ULDC UR6, c[0x0][0x288] ;  /* 0x0000a20000067ab9 */ /* 0x000fe20000000800 */
[----:B------:R-:W-:-:S06]  /*26c0*/  UISETP.NE.AND UP0, UPT, UR4, 0x1, UPT ;  /* 0x000000010400788c */ /* 0x000fcc000bf05270 */
[----:B------:R-:W-:-:S05]  /*26d0*/  PLOP3.LUT P1, PT, PT, PT, UP0, 0x80, 0x0 ;  /* 0x000000000000781c */ /* 0x000fca0003f2f008 */
[----:B------:R-:W-:Y:S01]  /*26e0*/  @UP0 ULDC UR4, c[0x0][0x44c] ;  /* 0x0001130000040ab9 */ /* 0x000fe20000000800 */
[----:B------:R-:W-:Y:S01]  /*26f0*/  @UP0 ULDC UR7, c[0x0][0x450] ;  /* 0x0001140000070ab9 */ /* 0x000fe20000000800 */
[----:B------:R-:W-:Y:S02]  /*2700*/  WARPGROUP.DEPBAR.LE gsb0, 0x0 ;  /* 0x00008000000079c5 */ /* 0x000fe40000010000 */
[----:B------:R-:W-:Y:S01]  /*2710*/  FMUL.FTZ R24, R24, UR5 ;  /* 0x0000000518187c20 */ /* 0x000fe20008410000 */
[----:B------:R-:W-:Y:S01]  /*2720*/  FMUL.FTZ R27, R27, UR5 ;  /* 0x000000051b1b7c20 */ /* 0x000fe20008410000 */
[----:B------:R-:W-:Y:S01]  /*2730*/  FMUL.FTZ R25, R25, UR5 ;  /* 0x0000000519197c20 */ /* 0x000fe20008410000 */
[----:B------:R-:W-:Y:S01]  /*2740*/  FMUL.FTZ R26, R26, UR5 ;  /* 0x000000051a1a7c20 */ /* 0x000fe20008410000 */
[----:B------:R0:W1:Y:S01]  /*2750*/  MUFU.TANH R75, R24 ;  /* 0x00000018004b7308 */ /* 0x0000620000002400 */
[----:B------:R-:W-:Y:S01]  /*2760*/  FMUL.FTZ R33, R33, UR5 ;  /* 0x0000000521217c20 */ /* 0x000fe20008410000 */
[----:B------:R-:W-:Y:S01]  /*2770*/  FMUL.FTZ R32, R32, UR5 ;  /* 0x0000000520207c20 */ /* 0x000fe20008410000 */
[----:B------:R-:W-:Y:S01]  /*2780*/  FMUL.FTZ R36, R36, UR5 ;  /* 0x0000000524247c20 */ /* 0x000fe20008410000 */
[----:B------:R-:W-:Y:S01]  /*2790*/  FMUL.FTZ R28, R28, UR5 ;  /* 0x000000051c1c7c20 */ /* 0x000fe20008410000 */
[----:B------:R-:W-:Y:S01]  /*27a0*/  FMUL.FTZ R41, R41, UR5 ;  /* 0x0000000529297c20 */ /* 0x000fe20008410000 */
[----:B------:R-:W-:Y:S01]  /*27b0*/  FMUL.FTZ R44, R44, UR5 ;  /* 0x000000052c2c7c20 */ /* 0x000fe20008410000 */
[----:B------:R-:W-:Y:S01]  /*27c0*/  FMUL.FTZ R29, R29, UR5 ;  /* 0x000000051d1d7c20 */ /* 0x000fe20008410000 */
[----:B------:R2:W-:Y:S01]  /*27d0*/  MUFU.TANH R78, R27 ;  /* 0x0000001b004e7308 */ /* 0x0005e20000002400 */
[----:B0-----:R-:W-:Y:S01]  /*27e0*/  LEA.HI R24, R74, R74, RZ, 0x1 ;  /* 0x0000004a4a187211 */ /* 0x001fe200078f08ff */
[----:B------:R-:W-:Y:S01]  /*27f0*/  FMUL.FTZ R37, R37, UR5 ;  /* 0x0000000525257c20 */ /* 0x000fe20008410000 */
[----:B------:R-:W-:Y:S01]  /*2800*/  FMUL.FTZ R45, R45, UR5 ;  /* 0x000000052d2d7c20 */ /* 0x000fe20008410000 */
[----:B------:R-:W-:Y:S01]  /*2810*/  FMUL.FTZ R52, R52, UR5 ;  /* 0x0000000534347c20 */ /* 0x000fe20008410000 */
[----:B------:R-:W-:Y:S01]  /*2820*/  FMUL.FTZ R53, R53, UR5 ;  /* 0x0000000535357c20 */ /* 0x000fe20008410000 */
[----:B------:R-:W-:Y:S01]  /*2830*/  FMUL.FTZ R40, R40, UR5 ;  /* 0x0000000528287c20 */ /* 0x000fe20008410000 */
[----:B------:R-:W-:Y:S01]  /*2840*/  FMUL.FTZ R48, R48, UR5 ;  /* 0x0000000530307c20 */ /* 0x000fe20008410000 */
[----:B------:R0:W3:Y:S01]  /*2850*/  MUFU.TANH R76, R25 ;  /* 0x00000019004c7308 */ /* 0x0000e20000002400 */
[----:B--2---:R-:W-:Y:S01]  /*2860*/  LOP3.LUT R27, R24, 0x3fffffe, RZ, 0xc0, !PT ;  /* 0x03fffffe181b7812 */ /* 0x004fe200078ec0ff */
[----:B------:R-:W-:Y:S01]  /*2870*/  FMUL.FTZ R56, R56, UR5 ;  /* 0x0000000538387c20 */ /* 0x000fe20008410000 */
[----:B------:R-:W-:Y:S01]  /*2880*/  LEA.HI R24, R0, R13, RZ, 0x5 ;  /* 0x0000000d00187211 */ /* 0x000fe200078f28ff */
[----:B------:R-:W-:Y:S01]  /*2890*/  FMUL.FTZ R61, R61, UR5 ;  /* 0x000000053d3d7c20 */ /* 0x000fe20008410000 */
[----:B------:R-:W-:Y:S01]  /*28a0*/  SHF.R.S32.HI R0, RZ, 0x2, R12 ;  /* 0x00000002ff007819 */ /* 0x000fe2000001140c */
[----:B------:R-:W-:Y:S01]  /*28b0*/  IMAD.IADD R27, R74, 0x1, -R27 ;  /* 0x000000014a1b7824 */ /* 0x000fe200078e0a1b */
[----:B------:R-:W-:Y:S01]  /*28c0*/  SHF.R.S32.HI R24, RZ, 0x5, R24 ;  /* 0x00000005ff187819 */ /* 0x000fe20000011418 */
[----:B------:R2:W-:Y:S01]  /*28d0*/  MUFU.TANH R77, R26 ;  /* 0x0000001a004d7308 */ /* 0x0005e20000002400 */
[----:B0-----:R-:W-:Y:S01]  /*28e0*/  SHF.R.S32.HI R25, RZ, 0x1f, R12 ;  /* 0x0000001fff197819 */ /* 0x001fe2000001140c */
[----:B------:R-:W-:Y:S01]  /*28f0*/  FMUL.FTZ R64, R64, UR5 ;  /* 0x0000000540407c20 */ /* 0x000fe20008410000 */
[----:B------:R-:W-:Y:S01]  /*2900*/  LEA R24, R24, UR38, 0x4 ;  /* 0x0000002618187c11 */ /* 0x000fe2000f8e20ff */
[----:B------:R-:W-:Y:S01]  /*2910*/  FMUL.FTZ R49, R49, UR5 ;  /* 0x0000000531317c20 */ /* 0x000fe20008410000 */
[-C--:B------:R-:W-:Y:S01]  /*2920*/  LEA.HI R25, R25, R0.reuse, RZ, 0x3 ;  /* 0x0000000019197211 */ /* 0x080fe200078f18ff */
[----:B------:R-:W-:Y:S01]  /*2930*/  FMUL.FTZ R65, R65, UR5 ;  /* 0x0000000541417c20 */ /* 0x000fe20008410000 */
[----:B------:R-:W-:Y:S01]  /*2940*/  FMUL.FTZ R57, R57, UR5 ;  /* 0x0000000539397c20 */ /* 0x000fe20008410000 */
[----:B------:R-:W0:Y:S01]  /*2950*/  MUFU.TANH R182, R32 ;  /* 0x0000002000b67308 */ /* 0x000e220000002400 */
[----:B--2---:R-:W-:Y:S01]  /*2960*/  LEA.HI R26, R73, R73, RZ, 0x1 ;  /* 0x00000049491a7211 */ /* 0x004fe200078f08ff */
[----:B------:R-:W-:Y:S01]  /*2970*/  FMUL.FTZ R30, R30, UR5 ;  /* 0x000000051e1e7c20 */ /* 0x000fe20008410000 */
[----:B------:R-:W-:Y:S01]  /*2980*/  LOP3.LUT R25, R25, 0xfffffff8, RZ, 0xc0, !PT ;  /* 0xfffffff819197812 */ /* 0x000fe200078ec0ff */
[----:B------:R-:W-:Y:S01]  /*2990*/  FMUL.FTZ R68, R68, UR5 ;  /* 0x0000000544447c20 */ /* 0x000fe20008410000 */
[----:B------:R-:W-:Y:S01]  /*29a0*/  LOP3.LUT R26, R26, 0x1ffffffe, RZ, 0xc0, !PT ;  /* 0x1ffffffe1a1a7812 */ /* 0x000fe200078ec0ff */
[----:B------:R-:W-:Y:S01]  /*29b0*/  FMUL.FTZ R60, R60, UR5 ;  /* 0x000000053c3c7c20 */ /* 0x000fe20008410000 */
[----:B------:R-:W-:Y:S01]  /*29c0*/  IADD3 R24, R24, R0, -R25 ;  /* 0x0000000018187210 */ /* 0x000fe20007ffe819 */
[----:B------:R-:W2:Y:S01]  /*29d0*/  MUFU.TANH R33, R33 ;  /* 0x0000002100217308 */ /* 0x000ea20000002400 */
[----:B------:R-:W-:Y:S01]  /*29e0*/  FMUL.FTZ R31, R31, UR5 ;  /* 0x000000051f1f7c20 */ /* 0x000fe20008410000 */
[----:B------:R-:W-:-:S02]  /*29f0*/  IMAD.IADD R26, R73, 0x1, -R26 ;  /* 0x00000001491a7824 */ /* 0x000fc400078e0a1a */
[----:B------:R-:W-:Y:S01]  /*2a00*/  FMUL.FTZ R34, R34, UR5 ;  /* 0x0000000522227c20 */ /* 0x000fe20008410000 */
[----:B------:R-:W-:Y:S02]  /*2a10*/  IMAD R27, R27, 0x40, R24 ;  /* 0x000000401b1b7824 */ /* 0x000fe400078e0218 */
[----:B------:R-:W-:Y:S01]  /*2a20*/  FMUL.FTZ R35, R35, UR5 ;  /* 0x0000000523237c20 */ /* 0x000fe20008410000 */
[----:B------:R-:W-:Y:S01]  /*2a30*/  FMUL.FTZ R38, R38, UR5 ;  /* 0x0000000526267c20 */ /* 0x000fe20008410000 */
[----:B------:R-:W-:Y:S01]  /*2a40*/  FMUL.FTZ R39, R39, UR5 ;  /* 0x0000000527277c20 */ /* 0x000fe20008410000 */
[----:B------:R-:W-:Y:S01]  /*2a50*/  IMAD R201, R26, 0x8, R27 ;  /* 0x000000081ac97824 */ /* 0x000fe200078e021b */
[----:B------:R3:W-:Y:S01]  /*2a60*/  MUFU.TANH R79, R28 ;  /* 0x0000001c004f7308 */ /* 0x0007e20000002400 */
[----:B------:R-:W-:Y:S01]  /*2a70*/  FMUL.FTZ R42, R42, UR5 ;  /* 0x000000052a2a7c20 */ /* 0x000fe20008410000 */
[----:B------:R-:W-:Y:S01]  /*2a80*/  FMUL.FTZ R43, R43, UR5 ;  /* 0x000000052b2b7c20 */ /* 0x000fe20008410000 */
[----:B------:R-:W-:Y:S01]  /*2a90*/  @P1 IMAD.HI.U32 R24, R201, UR4, RZ ;  /* 0x00000004c9181c27 */ /* 0x000fe2000f8e00ff */
[----:B------:R-:W-:-:S03]  /*2aa0*/  @UP0 ULDC UR4, c[0x0][0x450] ;  /* 0x0001140000040ab9 */ /* 0x000fc60000000800 */
[----:B------:R-:W-:Y:S01]  /*2ab0*/  FMUL.FTZ R46, R46, UR5 ;  /* 0x000000052e2e7c20 */ /* 0x000fe20008410000 */
[----:B------:R-:W-:Y:S01]  /*2ac0*/  FMUL.FTZ R47, R47, UR5 ;  /* 0x000000052f2f7c20 */ /* 0x000fe20008410000 */
[----:B------:R-:W-:Y:S01]  /*2ad0*/  IMAD.MOV.U32 R0, RZ, RZ, R201 ;  /* 0x000000ffff007224 */ /* 0x000fe200078e00c9 */
[----:B------:R-:W-:Y:S01]  /*2ae0*/  @P1 SHF.R.U32.HI R0, RZ, UR4, R24 ;  /* 0x00000004ff001c19 */ /* 0x000fe20008011618 */
[----:B------:R-:W-:Y:S01]  /*2af0*/  UIMAD UR4, UR61, -0x60, UR39 ;  /* 0xffffffa03d0478a4 */ /* 0x000fe2000f8e0227 */
[----:B------:R-:W4:Y:S01]  /*2b00*/  MUFU.TANH R36, R36 ;  /* 0x0000002400247308 */ /* 0x000f220000002400 */
[----:B------:R-:W-:Y:S01]  /*2b10*/  FMUL.FTZ R50, R50, UR5 ;  /* 0x0000000532327c20 */ /* 0x000fe20008410000 */
[----:B------:R-:W-:Y:S01]  /*2b20*/  FMUL.FTZ R51, R51, UR5 ;  /* 0x0000000533337c20 */ /* 0x000fe20008410000 */
[----:B------:R-:W5:Y:S01]  /*2b30*/  SHFL.IDX PT, R24, R0, RZ, 0x1c1f ;  /* 0x001c1fff00187589 */ /* 0x000f6200000e0000 */
[----:B------:R-:W-:Y:S01]  /*2b40*/  UIADD3 UR4, UR4, 0x60, URZ ;  /* 0x0000006004047890 */ /* 0x000fe2000fffe03f */
[----:B------:R-:W-:Y:S01]  /*2b50*/  FMUL.FTZ R54, R54, UR5 ;  /* 0x0000000536367c20 */ /* 0x000fe20008410000 */
[----:B------:R-:W-:Y:S01]  /*2b60*/  FMUL.FTZ R55, R55, UR5 ;  /* 0x0000000537377c20 */ /* 0x000fe20008410000 */
[----:B------:R-:W4:Y:S01]  /*2b70*/  SHFL.IDX PT, R25, R0, 0x1, 0x1c1f ;  /* 0x003c1f0000197f89 */ /* 0x000f2200000e0000 */
[----:B------:R-:W4:Y:S01]  /*2b80*/  MUFU.TANH R41, R41 ;  /* 0x0000002900297308 */ /* 0x000f220000002400 */
[----:B------:R-:W-:Y:S01]  /*2b90*/  FMUL.FTZ R58, R58, UR5 ;  /* 0x000000053a3a7c20 */ /* 0x000fe20008410000 */
[----:B------:R-:W-:-:S02]  /*2ba0*/  IMAD.U32 R13, RZ, RZ, UR4 ;  /* 0x00000004ff0d7e24 */ /* 0x000fc4000f8e00ff */
[----:B------:R-:W-:Y:S01]  /*2bb0*/  FMUL.FTZ R59, R59, UR5 ;  /* 0x000000053b3b7c20 */ /* 0x000fe20008410000 */
[----:B------:R-:W-:Y:S01]  /*2bc0*/  FMUL.FTZ R62, R62, UR5 ;  /* 0x000000053e3e7c20 */ /* 0x000fe20008410000 */
[----:B------:R-:W-:Y:S01]  /*2bd0*/  FMUL.FTZ R63, R63, UR5 ;  /* 0x000000053f3f7c20 */ /* 0x000fe20008410000 */
[----:B------:R-:W-:Y:S02]  /*2be0*/  IMAD R12, R202, -0x2, R13 ;  /* 0xfffffffeca0c7824 */ /* 0x000fe400078e020d */
[----:B------:R-:W-:Y:S01]  /*2bf0*/  FMUL.FTZ R66, R66, UR5 ;  /* 0x0000000542427c20 */ /* 0x000fe20008410000 */
[----:B------:R-:W-:Y:S01]  /*2c00*/  IMAD.U32 R13, RZ, RZ, UR6 ;  /* 0x00000006ff0d7e24 */ /* 0x000fe2000f8e00ff */
[----:B------:R-:W4:Y:S01]  /*2c10*/  MUFU.TANH R44, R44 ;  /* 0x0000002c002c7308 */ /* 0x000f220000002400 */
[----:B------:R-:W-:Y:S01]  /*2c20*/  FMUL.FTZ R67, R67, UR5 ;  /* 0x0000000543437c20 */ /* 0x000fe20008410000 */
[----:B------:R-:W-:Y:S01]  /*2c30*/  FMUL.FTZ R69, R69, UR5 ;  /* 0x0000000545457c20 */ /* 0x000fe20008410000 */
[----:B------:R-:W-:Y:S01]  /*2c40*/  FMUL.FTZ R70, R70, UR5 ;  /* 0x0000000546467c20 */ /* 0x000fe20008410000 */
[----:B------:R-:W-:Y:S01]  /*2c50*/  IADD3 R13, R12, 0x1, -R13 ;  /* 0x000000010c0d7810 */ /* 0x000fe20007ffe80d */
[----:B------:R-:W-:Y:S01]  /*2c60*/  FMUL.FTZ R71, R71, UR5 ;  /* 0x0000000547477c20 */ /* 0x000fe20008410000 */
[----:B------:R-:W-:Y:S01]  /*2c70*/  ULOP3.LUT UR5, UR11, 0x3000000, URZ, 0xfc, !UPT ;  /* 0x030000000b057892 */ /* 0x000fe2000f8efc3f */
[----:B------:R-:W-:Y:S01]  /*2c80*/  R2UR UR11, R23 ;  /* 0x00000000170b72ca */ /* 0x000fe200000e0000 */
[----:B------:R-:W4:Y:S01]  /*2c90*/  MUFU.TANH R29, R29 ;  /* 0x0000001d001d7308 */ /* 0x000f220000002400 */
[----:B------:R-:W-:Y:S01]  /*2ca0*/  UIADD3 UR61, UR61, -0x2, URZ ;  /* 0xfffffffe3d3d7890 */ /* 0x000fe2000fffe03f */
[----:B-----5:R-:W-:Y:S01]  /*2cb0*/  VIADDMNMX R24, R24, R13, R12, PT ;  /* 0x0000000d18187246 */ /* 0x020fe2000380010c */
[----:B------:R-:W-:-:S02]  /*2cc0*/  UIADD3 UR4, UR5, 0x80, URZ ;  /* 0x0000008005047890 */ /* 0x000fc4000fffe03f */
[----:B------:R-:W-:Y:S01]  /*2cd0*/  UMOV UR14, UR5 ;  /* 0x00000005000e7c82 */ /* 0x000fe20008000000 */
[C---:B------:R-:W-:Y:S02]  /*2ce0*/  ISETP.GT.AND P6, PT, R24.reuse, RZ, PT ;  /* 0x000000ff1800720c */ /* 0x040fe40003fc4270 */
[----:B------:R-:W-:Y:S01]  /*2cf0*/  MUFU.TANH R37, R37 ;  /* 0x0000002500257308 */ /* 0x000fe20000002400 */
[C---:B------:R-:W-:Y:S02]  /*2d00*/  ISETP.GT.AND P5, PT, R24.reuse, 0x1, PT ;  /* 0x000000011800780c */ /* 0x040fe40003fa4270 */
[----:B-1----:R-:W-:Y:S02]  /*2d10*/  FSEL R26, R75, -INF , P6 ;  /* 0xff8000004b1a7808 */ /* 0x002fe40003000000 */
[C---:B------:R-:W-:Y:S02]  /*2d20*/  ISETP.GT.AND P3, PT, R24.reuse, 0x10, PT ;  /* 0x000000101800780c */ /* 0x040fe40003f64270 */
[C---:B------:R-:W-:Y:S01]  /*2d30*/  ISETP.GT.AND P6, PT, R24.reuse, 0x11, PT ;  /* 0x000000111800780c */ /* 0x040fe20003fc4270 */
[----:B------:R-:W1:Y:S01]  /*2d40*/  MUFU.TANH R45, R45 ;  /* 0x0000002d002d7308 */ /* 0x000e620000002400 */
[----:B------:R-:W-:-:S02]  /*2d50*/  ISETP.GT.AND P2, PT, R24, 0x8, PT ;  /* 0x000000081800780c */ /* 0x000fc40003f44270 */
[----:B---3--:R-:W-:Y:S02]  /*2d60*/  FSEL R28, R76, -INF , P5 ;  /* 0xff8000004c1c7808 */ /* 0x008fe40002800000 */
[----:B------:R-:W-:Y:S02]  /*2d70*/  ISETP.GT.AND P5, PT, R24, 0x18, PT ;  /* 0x000000181800780c */ /* 0x000fe40003fa4270 */
[----:B0-----:R-:W-:Y:S01]  /*2d80*/  FSEL R182, R182, -INF , P3 ;  /* 0xff800000b6b67808 */ /* 0x001fe20001800000 */
[----:B------:R-:W0:Y:S01]  /*2d90*/  MUFU.TANH R52, R52 ;  /* 0x0000003400347308 */ /* 0x000e220000002400 */
[----:B--2---:R-:W-:Y:S02]  /*2da0*/  FSEL R186, R33, -INF , P6 ;  /* 0xff80000021ba7808 */ /* 0x004fe40003000000 */
[C---:B------:R-:W-:Y:S02]  /*2db0*/  ISETP.GT.AND P3, PT, R24.reuse, 0x21, PT ;  /* 0x000000211800780c */ /* 0x040fe40003f64270 */
[----:B------:R-:W-:-:S02]  /*2dc0*/  ISETP.GT.AND P6, PT, R24, 0x28, PT ;  /* 0x000000281800780c */ /* 0x000fc40003fc4270 */
[----:B------:R-:W-:Y:S01]  /*2dd0*/  ISETP.GT.AND P4, PT, R24, 0x9, PT ;  /* 0x000000091800780c */ /* 0x000fe20003f84270 */
[----:B------:R-:W2:Y:S01]  /*2de0*/  MUFU.TANH R53, R53 ;  /* 0x0000003500357308 */ /* 0x000ea20000002400 */
[----:B----4-:R-:W-:Y:S02]  /*2df0*/  VIADDMNMX R25, R25, R13, R12, PT ;  /* 0x0000000d19197246 */ /* 0x010fe4000380010c */
[----:B------:R-:W-:Y:S02]  /*2e00*/  FSEL R188, R36, -INF , P5 ;  /* 0xff80000024bc7808 */ /* 0x000fe40002800000 */
[----:B------:R-:W-:Y:S02]  /*2e10*/  ISETP.GT.AND P5, PT, R24, 0x29, PT ;  /* 0x000000291800780c */ /* 0x000fe40003fa4270 */
[----:B------:R-:W-:Y:S01]  /*2e20*/  FSEL R196, R41, -INF , P3 ;  /* 0xff80000029c47808 */ /* 0x000fe20001800000 */
[----:B------:R-:W3:Y:S01]  /*2e30*/  MUFU.TANH R40, R40 ;  /* 0x0000002800287308 */ /* 0x000ee20000002400 */
[----:B------:R-:W-:-:S02]  /*2e40*/  FSEL R194, R44, -INF , P6 ;  /* 0xff8000002cc27808 */ /* 0x000fc40003000000 */
[C---:B------:R-:W-:Y:S02]  /*2e50*/  ISETP.GT.AND P3, PT, R24.reuse, 0x38, PT ;  /* 0x000000381800780c */ /* 0x040fe40003f64270 */
[C---:B------:R-:W-:Y:S02]  /*2e60*/  ISETP.GT.AND P6, PT, R24.reuse, 0x39, PT ;  /* 0x000000391800780c */ /* 0x040fe40003fc4270 */
[----:B------:R-:W-:Y:S01]  /*2e70*/  FSEL R32, R29, -INF , P4 ;  /* 0xff8000001d207808 */ /* 0x000fe20002000000 */
[----:B------:R-:W-:Y:S01]  /*2e80*/  MUFU.TANH R48, R48 ;  /* 0x0000003000307308 */ /* 0x000fe20000002400 */
[C---:B------:R-:W-:Y:S02]  /*2e90*/  ISETP.GT.AND P4, PT, R24.reuse, 0x20, PT ;  /* 0x000000201800780c */ /* 0x040fe40003f84270 */
[----:B-1----:R-:W-:Y:S02]  /*2ea0*/  FSEL R192, R45, -INF , P5 ;  /* 0xff8000002dc07808 */ /* 0x002fe40002800000 */
[----:B------:R-:W-:-:S02]  /*2eb0*/  ISETP.GT.AND P5, PT, R24, 0x40, PT ;  /* 0x000000401800780c */ /* 0x000fc40003fa4270 */
[----:B0-----:R-:W-:Y:S01]  /*2ec0*/  FSEL R160, R52, -INF , P3 ;  /* 0xff80000034a07808 */ /* 0x001fe20001800000 */
[----:B------:R-:W0:Y:S01]  /*2ed0*/  MUFU.TANH R56, R56 ;  /* 0x0000003800387308 */ /* 0x000e220000002400 */
[----:B--2---:R-:W-:Y:S02]  /*2ee0*/  FSEL R167, R53, -INF , P6 ;  /* 0xff80000035a77808 */ /* 0x004fe40003000000 */
[C---:B------:R-:W-:Y:S02]  /*2ef0*/  ISETP.GT.AND P3, PT, R24.reuse, 0x49, PT ;  /* 0x000000491800780c */ /* 0x040fe40003f64270 */
[----:B------:R-:W-:Y:S02]  /*2f00*/  ISETP.GT.AND P6, PT, R24, 0x50, PT ;  /* 0x000000501800780c */ /* 0x000fe40003fc4270 */
[----:B---3--:R-:W-:Y:S01]  /*2f10*/  FSEL R198, R40, -INF , P4 ;  /* 0xff80000028c67808 */ /* 0x008fe20002000000 */
[----:B------:R-:W1:Y:S01]  /*2f20*/  MUFU.TANH R61, R61 ;  /* 0x0000003d003d7308 */ /* 0x000e620000002400 */
[----:B------:R-:W-:-:S02]  /*2f30*/  ISETP.GT.AND P4, PT, R24, 0x31, PT ;  /* 0x000000311800780c */ /* 0x000fc40003f84270 */
[----:B------:R-:W-:-:S05]  /*2f40*/  FMNMX.FTZ R27, R26, R28, !PT ;  /* 0x0000001c1a1b7209 */ /* 0x000fca0007810000 */
[----:B------:R-:W2:Y:S01]  /*2f50*/  MUFU.TANH R64, R64 ;  /* 0x0000004000407308 */ /* 0x000ea20000002400 */
[----:B0-----:R-:W-:Y:S02]  /*2f60*/  FSEL R158, R56, -INF , P5 ;  /* 0xff800000389e7808 */ /* 0x001fe40002800000 */
[----:B------:R-:W-:-:S05]  /*2f70*/  ISETP.GT.AND P5, PT, R24, 0x51, PT ;  /* 0x000000511800780c */ /* 0x000fca0003fa4270 */
[----:B------:R-:W0:Y:S01]  /*2f80*/  MUFU.TANH R49, R49 ;  /* 0x0000003100317308 */ /* 0x000e220000002400 */
[----:B-1----:R-:W-:Y:S02]  /*2f90*/  FSEL R190, R61, -INF , P3 ;  /* 0xff8000003dbe7808 */ /* 0x002fe40001800000 */
[----:B------:R-:W-:-:S04]  /*2fa0*/  ISETP.GT.AND P3, PT, R25, RZ, PT ;  /* 0x000000ff1900720c */ /* 0x000fc80003f64270 */
[----:B------:R-:W-:Y:S01]  /*2fb0*/  FSEL R13, R77, -INF , P3 ;  /* 0xff8000004d0d7808 */ /* 0x000fe20001800000 */
[----:B------:R-:W-:Y:S01]  /*2fc0*/  MUFU.TANH R0, R57 ;  /* 0x0000003900007308 */ /* 0x000fe20000002400 */
[----:B--2---:R-:W-:Y:S02]  /*2fd0*/  FSEL R180, R64, -INF , P6 ;  /* 0xff80000040b47808 */ /* 0x004fe40003000000 */
[C---:B------:R-:W-:Y:S02]  /*2fe0*/  ISETP.GT.AND P6, PT, R25.reuse, 0x1, PT ;  /* 0x000000011900780c */ /* 0x040fe40003fc4270 */
[----:B------:R-:W-:-:S03]  /*2ff0*/  ISETP.GT.AND P3, PT, R25, 0x10, PT ;  /* 0x000000101900780c */ /* 0x000fc60003f64270 */
[----:B------:R1:W-:Y:S01]  /*3000*/  MUFU.TANH R80, R30 ;  /* 0x0000001e00507308 */ /* 0x0003e20000002400 */
[----:B0-----:R-:W-:Y:S02]  /*3010*/  FSEL R159, R49, -INF , P4 ;  /* 0xff800000319f7808 */ /* 0x001fe40002000000 */
[----:B------:R-:W-:-:S05]  /*3020*/  ISETP.GT.AND P4, PT, R24, 0x48, PT ;  /* 0x000000481800780c */ /* 0x000fca0003f84270 */
[----:B------:R-:W0:Y:S01]  /*3030*/  MUFU.TANH R65, R65 ;  /* 0x0000004100417308 */ /* 0x000e220000002400 */
[----:B-1----:R-:W-:Y:S02]  /*3040*/  FSEL R30, R79, -INF , P2 ;  /* 0xff8000004f1e7808 */ /* 0x002fe40001000000 */
[----:B------:R-:W-:Y:S02]  /*3050*/  ISETP.GT.AND P2, PT, R24, 0x19, PT ;  /* 0x000000191800780c */ /* 0x000fe40003f44270 */
[----:B------:R-:W-:Y:S02]  /*3060*/  FMNMX.FTZ R29, R30, R27, !PT ;  /* 0x0000001b1e1d7209 */ /* 0x000fe40007810000 */
[----:B------:R-:W-:Y:S01]  /*3070*/  FSEL R184, R37, -INF , P2 ;  /* 0xff80000025b87808 */ /* 0x000fe20001000000 */
[----:B------:R-:W1:Y:S01]  /*3080*/  MUFU.TANH R12, R60 ;  /* 0x0000003c000c7308 */ /* 0x000e620000002400 */
[----:B------:R-:W-:Y:S02]  /*3090*/  ISETP.GT.AND P2, PT, R24, 0x30, PT ;  /* 0x000000301800780c */ /* 0x000fe40003f44270 */
[----:B------:R-:W-:-:S02]  /*30a0*/  FSEL R27, R78, -INF , P6 ;  /* 0xff8000004e1b7808 */ /* 0x000fc40003000000 */
[----:B------:R-:W-:Y:S02]  /*30b0*/  FSEL R161, R48, -INF , P2 ;  /* 0xff80000030a17808 */ /* 0x000fe40001000000 */
[----:B------:R-:W-:Y:S01]  /*30c0*/  ISETP.GT.AND P2, PT, R24, 0x41, PT ;  /* 0x000000411800780c */ /* 0x000fe20003f44270 */
[----:B------:R-:W2:Y:S01]  /*30d0*/  MUFU.TANH R68, R68 ;  /* 0x0000004400447308 */ /* 0x000ea20000002400 */
[----:B0-----:R-:W-:Y:S02]  /*30e0*/  FSEL R172, R65, -INF , P5 ;  /* 0xff80000041ac7808 */ /* 0x001fe40002800000 */
[----:B------:R-:W-:Y:S02]  /*30f0*/  FSEL R0, R0, -INF , P2 ;  /* 0xff80000000007808 */ /* 0x000fe40001000000 */
[----:B------:R-:W-:Y:S02]  /*3100*/  ISETP.GT.AND P2, PT, R24, 0x58, PT ;  /* 0x000000581800780c */ /* 0x000fe40003f44270 */
[----:B------:R-:W-:Y:S01]  /*3110*/  ISETP.GT.AND P5, PT, R25, 0x8, PT ;  /* 0x000000081900780c */ /* 0x000fe20003fa4270 */
[----:B------:R-:W0:Y:S01]  /*3120*/  MUFU.TANH R31, R31 ;  /* 0x0000001f001f7308 */ /* 0x000e220000002400 */
[----:B-1----:R-:W-:-:S02]  /*3130*/  FSEL R12, R12, -INF , P4 ;  /* 0xff8000000c0c7808 */ /* 0x002fc40002000000 */
[----:B------:R-:W-:Y:S02]  /*3140*/  ISETP.GT.AND P4, PT, R24, 0x59, PT ;  /* 0x000000591800780c */ /* 0x000fe40003f84270 */
[----:B------:R-:W-:Y:S02]  /*3150*/  FMNMX.FTZ R33, R32, R29, !PT ;  /* 0x0000001d20217209 */ /* 0x000fe40007810000 */
[----:B------:R-:W-:Y:S01]  /*3160*/  FSEL R29, R80, -INF , P5 ;  /* 0xff800000501d7808 */ /* 0x000fe20002800000 */
[----:B------:R-:W1:Y:S01]  /*3170*/  MUFU.TANH R34, R34 ;  /* 0x0000002200227308 */ /* 0x000e620000002400 */
[----:B--2---:R-:W-:Y:S02]  /*3180*/  FSEL R174, R68, -INF , P2 ;  /* 0xff80000044ae7808 */ /* 0x004fe40001000000 */
[----:B------:R-:W-:Y:S02]  /*3190*/  ISETP.GT.AND P2, PT, R25, 0x9, PT ;  /* 0x000000091900780c */ /* 0x000fe40003f44270 */
[----:B------:R-:W-:-:S02]  /*31a0*/  FMNMX.FTZ R24, R13, R27, !PT ;  /* 0x0000001b0d187209 */ /* 0x000fc40007810000 */
[----:B------:R-:W-:Y:S01]  /*31b0*/  FMNMX.FTZ R33, R182, R33, !PT ;  /* 0x00000021b6217209 */ /* 0x000fe20007810000 */
[----:B------:R-:W2:Y:S01]  /*31c0*/  MUFU.TANH R35, R35 ;  /* 0x0000002300237308 */ /* 0x000ea20000002400 */
[----:B0-----:R-:W-:Y:S02]  /*31d0*/  FSEL R31, R31, -INF , P2 ;  /* 0xff8000001f1f7808 */ /* 0x001fe40001000000 */
[----:B------:R-:W-:Y:S02]  /*31e0*/  FMNMX.FTZ R24, R29, R24, !PT ;  /* 0x000000181d187209 */ /* 0x000fe40007810000 */
[----:B------:R-:W-:Y:S02]  /*31f0*/  ISETP.GT.AND P6, PT, R25, 0x11, PT ;  /* 0x000000111900780c */ /* 0x000fe40003fc4270 */
[----:B------:R-:W-:Y:S01]  /*3200*/  FMNMX.FTZ R24, R31, R24, !PT ;  /* 0x000000181f187209 */ /* 0x000fe20007810000 */
[----:B------:R-:W0:Y:S01]  /*3210*/  MUFU.TANH R38, R38 ;  /* 0x0000002600267308 */ /* 0x000e220000002400 */
[----:B-1----:R-:W-:-:S02]  /*3220*/  FSEL R183, R34, -INF , P3 ;  /* 0xff80000022b77808 */ /* 0x002fc40001800000 */
[----:B------:R-:W-:Y:S02]  /*3230*/  FMNMX.FTZ R33, R186, R33, !PT ;  /* 0x00000021ba217209 */ /* 0x000fe40007810000 */
[----:B------:R-:W-:Y:S02]  /*3240*/  ISETP.GT.AND P5, PT, R25, 0x18, PT ;  /* 0x000000181900780c */ /* 0x000fe40003fa4270 */
[----:B------:R-:W-:Y:S01]  /*3250*/  FMNMX.FTZ R24, R183, R24, !PT ;  /* 0x00000018b7187209 */ /* 0x000fe20007810000 */
[----:B------:R-:W1:Y:S01]  /*3260*/  MUFU.TANH R39, R39 ;  /* 0x0000002700277308 */ /* 0x000e620000002400 */
[----:B--2---:R-:W-:Y:S02]  /*3270*/  FSEL R211, R35, -INF , P6 ;  /* 0xff80000023d37808 */ /* 0x004fe40003000000 */
[----:B------:R-:W-:Y:S02]  /*3280*/  FMNMX.FTZ R33, R188, R33, !PT ;  /* 0x00000021bc217209 */ /* 0x000fe40007810000 */
[----:B------:R-:W-:-:S02]  /*3290*/  ISETP.GT.AND P2, PT, R25, 0x19, PT ;  /* 0x000000191900780c */ /* 0x000fc40003f44270 */
        /* <DEDUP_REMOVED lines=82> */
[----:B-1----:R-:W-:-:S04]  /*37c0*/  FSEL R178, R69, -INF , P4 ;  /* 0xff80000045b27808 */ /* 0x002fc80002000000 */
[----:B------:R-:W-:Y:S02]  /*37d0*/  FMNMX.FTZ R33, R178, R33, !PT ;  /* 0x00000021b2217209 */ /* 0x000fe40007810000 */
[----:B--2---:R-:W-:-:S03]  /*37e0*/  FSEL R175, R70, -INF , P3 ;  /* 0xff80000046af7808 */ /* 0x004fc60001800000 */
[----:B------:R-:W1:Y:S01]  /*37f0*/  SHFL.BFLY PT, R34, R33, 0x2, 0x1f ;  /* 0x0c401f0021227f89 */ /* 0x000e6200000e0000 */
[----:B------:R-:W-:Y:S02]  /*3800*/  FMNMX.FTZ R24, R175, R24, !PT ;  /* 0x00000018af187209 */ /* 0x000fe40007810000 */
[----:B0-----:R-:W-:-:S04]  /*3810*/  FSEL R181, R71, -INF , P2 ;  /* 0xff80000047b57808 */ /* 0x001fc80001000000 */
[----:B------:R-:W-:-:S05]  /*3820*/  FMNMX.FTZ R24, R181, R24, !PT ;  /* 0x00000018b5187209 */ /* 0x000fca0007810000 */
[----:B------:R-:W0:Y:S01]  /*3830*/  SHFL.BFLY PT, R35, R24, 0x2, 0x1f ;  /* 0x0c401f0018237f89 */ /* 0x000e2200000e0000 */
[----:B-1----:R-:W-:-:S05]  /*3840*/  FMNMX.FTZ R34, R33, R34, !PT ;  /* 0x0000002221227209 */ /* 0x002fca0007810000 */
[----:B------:R-:W1:Y:S01]  /*3850*/  SHFL.BFLY PT, R25, R34, 0x1, 0x1f ;  /* 0x0c201f0022197f89 */ /* 0x000e6200000e0000 */
[----:B0-----:R-:W-:-:S05]  /*3860*/  FMNMX.FTZ R35, R24, R35, !PT ;  /* 0x0000002318237209 */ /* 0x001fca0007810000 */
[----:B------:R-:W0:Y:S01]  /*3870*/  SHFL.BFLY PT, R36, R35, 0x1, 0x1f ;  /* 0x0c201f0023247f89 */ /* 0x000e2200000e0000 */
[----:B-1----:R-:W-:-:S04]  /*3880*/  FMNMX.FTZ R156, R34, R25, !PT ;  /* 0x00000019229c7209 */ /* 0x002fc80007810000 */
[C---:B------:R-:W-:Y:S01]  /*3890*/  FSETP.NEU.FTZ.AND P2, PT, R156.reuse, -INF , PT ;  /* 0xff8000009c00780b */ /* 0x040fe20003f5d000 */
[----:B------:R-:W-:-:S05]  /*38a0*/  FMUL.FTZ R177, R156, UR10 ;  /* 0x0000000a9cb17c20 */ /* 0x000fca0008410000 */
[----:B------:R-:W-:-:S05]  /*38b0*/  FSEL R177, R177, RZ, P2 ;  /* 0x000000ffb1b17208 */ /* 0x000fca0001000000 */
[--C-:B------:R-:W-:Y:S01]  /*38c0*/  FFMA.FTZ R163, R26, UR10, -R177.reuse ;  /* 0x0000000a1aa37c23 */ /* 0x100fe200080108b1 */
[----:B0-----:R-:W-:Y:S01]  /*38d0*/  FMNMX.FTZ R157, R35, R36, !PT ;  /* 0x00000024239d7209 */ /* 0x001fe20007810000 */
[--C-:B------:R-:W-:Y:S01]  /*38e0*/  FFMA.FTZ R162, R28, UR10, -R177.reuse ;  /* 0x0000000a1ca27c23 */ /* 0x100fe200080108b1 */
[--C-:B------:R-:W-:Y:S01]  /*38f0*/  FFMA.FTZ R165, R30, UR10, -R177.reuse ;  /* 0x0000000a1ea57c23 */ /* 0x100fe200080108b1 */
[--C-:B------:R-:W-:Y:S01]  /*3900*/  FFMA.FTZ R166, R32, UR10, -R177.reuse ;  /* 0x0000000a20a67c23 */ /* 0x100fe200080108b1 */
[C---:B------:R-:W-:Y:S01]  /*3910*/  FSETP.NEU.FTZ.AND P2, PT, R157.reuse, -INF , PT ;  /* 0xff8000009d00780b */ /* 0x040fe20003f5d000 */
[----:B------:R-:W-:Y:S01]  /*3920*/  FMUL.FTZ R176, R157, UR10 ;  /* 0x0000000a9db07c20 */ /* 0x000fe20008410000 */
[----:B------:R-:W-:Y:S01]  /*3930*/  MUFU.EX2 R163, R163 ;  /* 0x000000a300a37308 */ /* 0x000fe20000000800 */
[--C-:B------:R-:W-:Y:S01]  /*3940*/  FFMA.FTZ R185, R186, UR10, -R177.reuse ;  /* 0x0000000abab97c23 */ /* 0x100fe200080108b1 */
[--C-:B------:R-:W-:Y:S01]  /*3950*/  FFMA.FTZ R186, R188, UR10, -R177.reuse ;  /* 0x0000000abcba7c23 */ /* 0x100fe200080108b1 */
[--C-:B------:R-:W-:Y:S01]  /*3960*/  FFMA.FTZ R189, R184, UR10, -R177.reuse ;  /* 0x0000000ab8bd7c23 */ /* 0x100fe200080108b1 */
[----:B------:R-:W-:Y:S01]  /*3970*/  FSEL R176, R176, RZ, P2 ;  /* 0x000000ffb0b07208 */ /* 0x000fe20001000000 */
[--C-:B------:R-:W-:Y:S01]  /*3980*/  FFMA.FTZ R182, R182, UR10, -R177.reuse ;  /* 0x0000000ab6b67c23 */ /* 0x100fe200080108b1 */
[----:B------:R-:W-:Y:S01]  /*3990*/  ISETP.NE.AND P2, PT, R81, RZ, PT ;  /* 0x000000ff5100720c */ /* 0x000fe20003f45270 */
[--C-:B------:R-:W-:Y:S01]  /*39a0*/  FFMA.FTZ R198, R198, UR10, -R177.reuse ;  /* 0x0000000ac6c67c23 */ /* 0x100fe200080108b1 */
[----:B------:R-:W0:Y:S01]  /*39b0*/  S2R R81, SR_TID.X ;  /* 0x0000000000517919 */ /* 0x000e220000002100 */
        /* <DEDUP_REMOVED lines=11> */
[----:B------:R-:W-:Y:S01]  /*3a70*/  FFMA.FTZ R213, R192, UR10, -R177 ;  /* 0x0000000ac0d57c23 */ /* 0x000fe200080108b1 */
[----:B------:R-:W-:Y:S01]  /*3a80*/  MUFU.EX2 R165, R165 ;  /* 0x000000a500a57308 */ /* 0x000fe20000000800 */
[--C-:B------:R-:W-:Y:S01]  /*3a90*/  FFMA.FTZ R192, R215, UR10, -R176.reuse ;  /* 0x0000000ad7c07c23 */ /* 0x100fe200080108b0 */
[--C-:B------:R-:W-:Y:S01]  /*3aa0*/  FFMA.FTZ R196, R217, UR10, -R176.reuse ;  /* 0x0000000ad9c47c23 */ /* 0x100fe200080108b0 */
[----:B------:R-:W-:Y:S01]  /*3ab0*/  @!P2 PRMT R13, RZ, 0x654, R13 ;  /* 0x00000654ff0da816 */ /* 0x000fe2000000000d */
[--C-:B------:R-:W-:Y:S01]  /*3ac0*/  FFMA.FTZ R194, R194, UR10, -R177.reuse ;  /* 0x0000000ac2c27c23 */ /* 0x100fe200080108b1 */
[--C-:B------:R-:W-:Y:S01]  /*3ad0*/  FFMA.FTZ R215, R221, UR10, -R176.reuse ;  /* 0x0000000addd77c23 */ /* 0x100fe200080108b0 */
[--C-:B------:R-:W-:Y:S01]  /*3ae0*/  FFMA.FTZ R217, R219, UR10, -R176.reuse ;  /* 0x0000000adbd97c23 */ /* 0x100fe200080108b0 */
[--C-:B------:R-:W-:Y:S01]  /*3af0*/  FFMA.FTZ R204, R159, UR10, -R177.reuse ;  /* 0x0000000a9fcc7c23 */ /* 0x100fe200080108b1 */
[----:B------:R-:W2:Y:S01]  /*3b00*/  MUFU.EX2 R166, R166 ;  /* 0x000000a600a67308 */ /* 0x000ea20000000800 */
        /* <DEDUP_REMOVED lines=9> */
[----:B------:R-:W-:Y:S01]  /*3ba0*/  FFMA.FTZ R205, R0, UR10, -R177 ;  /* 0x0000000a00cd7c23 */ /* 0x000fe200080108b1 */
[----:B0-----:R-:W-:Y:S01]  /*3bb0*/  SHF.R.U32.HI R81, RZ, 0x7, R81 ;  /* 0x00000007ff517819 */ /* 0x001fe20000011651 */
[--C-:B------:R-:W-:Y:S01]  /*3bc0*/  FFMA.FTZ R0, R12, UR10, -R177.reuse ;  /* 0x0000000a0c007c23 */ /* 0x100fe200080108b1 */
[--C-:B------:R-:W-:Y:S01]  /*3bd0*/  FFMA.FTZ R12, R191, UR10, -R176.reuse ;  /* 0x0000000abf0c7c23 */ /* 0x100fe200080108b0 */
[--C-:B------:R-:W-:Y:S01]  /*3be0*/  FFMA.FTZ R207, R190, UR10, -R177.reuse ;  /* 0x0000000abecf7c23 */ /* 0x100fe200080108b1 */
[----:B------:R-:W-:Y:S01]  /*3bf0*/  IADD3 R203, -R81, 0xb, RZ ;  /* 0x0000000b51cb7810 */ /* 0x000fe20007ffe1ff */
[----:B------:R-:W0:Y:S01]  /*3c00*/  MUFU.EX2 R171, R171 ;  /* 0x000000ab00ab7308 */ /* 0x000e220000000800 */
[----:B--2---:R-:W-:Y:S01]  /*3c10*/  F2FP.BF16.F32.PACK_AB R154, R166, R165 ;  /* 0x000000a5a69a723e */ /* 0x004fe200000010ff */
[--C-:B------:R-:W-:Y:S01]  /*3c20*/  FFMA.FTZ R191, R193, UR10, -R176.reuse ;  /* 0x0000000ac1bf7c23 */ /* 0x100fe200080108b0 */
[--C-:B------:R-:W-:Y:S01]  /*3c30*/  FFMA.FTZ R158, R158, UR10, -R177.reuse ;  /* 0x0000000a9e9e7c23 */ /* 0x100fe200080108b1 */
[----:B------:R1:W-:Y:S06]  /*3c40*/  BAR.ARV R203, 0x100 ;  /* 0x000400cb0000751d */ /* 0x0003ec0000002000 */
[----:B------:R2:W-:Y:S01]  /*3c50*/  @!P2 SYNCS.ARRIVE.TRANS64.RED.A1T0 RZ, [R13+URZ], RZ ;  /* 0x000000ff0dffa9a7 */ /* 0x0005e2000810043f */
[----:B------:R-:W-:Y:S01]  /*3c60*/  MUFU.EX2 R168, R168 ;  /* 0x000000a800a87308 */ /* 0x000fe20000000800 */
[--C-:B------:R-:W-:Y:S01]  /*3c70*/  FFMA.FTZ R190, R195, UR10, -R176.reuse ;  /* 0x0000000ac3be7c23 */ /* 0x100fe200080108b0 */
[--C-:B------:R-:W-:Y:S01]  /*3c80*/  FFMA.FTZ R193, R197, UR10, -R176.reuse ;  /* 0x0000000ac5c17c23 */ /* 0x100fe200080108b0 */
[--C-:B------:R-:W-:Y:S01]  /*3c90*/  FFMA.FTZ R195, R172, UR10, -R177.reuse ;  /* 0x0000000aacc37c23 */ /* 0x100fe200080108b1 */
[--C-:B------:R-:W-:Y:S01]  /*3ca0*/  FFMA.FTZ R172, R174, UR10, -R177.reuse ;  /* 0x0000000aaeac7c23 */ /* 0x100fe200080108b1 */
[--C-:B------:R-:W-:Y:S01]  /*3cb0*/  FFMA.FTZ R180, R180, UR10, -R177.reuse ;  /* 0x0000000ab4b47c23 */ /* 0x100fe200080108b1 */
[----:B0-----:R-:W-:Y:S01]  /*3cc0*/  F2FP.BF16.F32.PACK_AB R153, R171, R164 ;  /* 0x000000a4ab99723e */ /* 0x001fe200000010ff */
[--C-:B------:R-:W-:Y:S01]  /*3cd0*/  FFMA.FTZ R174, R179, UR10, -R176.reuse ;  /* 0x0000000ab3ae7c23 */ /* 0x100fe200080108b0 */
[----:B------:R-:W0:Y:S01]  /*3ce0*/  MUFU.EX2 R169, R169 ;  /* 0x000000a900a97308 */ /* 0x000e220000000800 */
[--C-:B------:R-:W-:Y:S01]  /*3cf0*/  FFMA.FTZ R173, R173, UR10, -R176.reuse ;  /* 0x0000000aadad7c23 */ /* 0x100fe200080108b0 */
[--C-:B------:R-:W-:Y:S01]  /*3d00*/  FFMA.FTZ R175, R175, UR10, -R176.reuse ;  /* 0x0000000aafaf7c23 */ /* 0x100fe200080108b0 */
[----:B------:R-:W-:Y:S01]  /*3d10*/  FFMA.FTZ R177, R178, UR10, -R177 ;  /* 0x0000000ab2b17c23 */ /* 0x000fe200080108b1 */
[----:B------:R-:W-:Y:S01]  /*3d20*/  FFMA.FTZ R176, R181, UR10, -R176 ;  /* 0x0000000ab5b07c23 */ /* 0x000fe200080108b0 */
[----:B------:R-:W-:Y:S01]  /*3d30*/  FADD.FTZ R162, R163, R162 ;  /* 0x000000a2a3a27221 */ /* 0x000fe20000010000 */
[----:B------:R-:W-:Y:S01]  /*3d40*/  FADD.FTZ R171, R164, R171 ;  /* 0x000000aba4ab7221 */ /* 0x000fe20000010000 */
[----:B--2---:R-:W-:Y:S01]  /*3d50*/  IMAD.U32 R13, RZ, RZ, UR5 ;  /* 0x00000005ff0d7e24 */ /* 0x004fe2000f8e00ff */
[----:B------:R-:W-:Y:S01]  /*3d60*/  MUFU.EX2 R182, R182 ;  /* 0x000000b600b67308 */ /* 0x000fe20000000800 */
[----:B------:R-:W-:Y:S01]  /*3d70*/  FADD.FTZ R165, R165, R162 ;  /* 0x000000a2a5a57221 */ /* 0x000fe20000010000 */
[----:B------:R-:W-:-:S03]  /*3d80*/  @!P2 VIADD R170, R170, 0x32460 ;  /* 0x00032460aaaaa836 */ /* 0x000fc60000000000 */
[----:B------:R-:W-:Y:S02]  /*3d90*/  FADD.FTZ R165, R166, R165 ;  /* 0x000000a5a6a57221 */ /* 0x000fe40000010000 */
[----:B------:R-:W-:Y:S01]  /*3da0*/  @!P2 PRMT R170, RZ, 0x654, R170 ;  /* 0x00000654ffaaa816 */ /* 0x000fe200000000aa */
[----:B------:R-:W2:Y:S01]  /*3db0*/  MUFU.EX2 R185, R185 ;  /* 0x000000b900b97308 */ /* 0x000ea20000000800 */
[----:B0-----:R-:W-:Y:S01]  /*3dc0*/  F2FP.BF16.F32.PACK_AB R155, R169, R168 ;  /* 0x000000a8a99b723e */ /* 0x001fe200000010ff */
[----:B------:R1:W-:Y:S01]  /*3dd0*/  BAR.SYNC.DEFER_BLOCKING R200, 0x100 ;  /* 0x000400c80000751d */ /* 0x0003e20000010000 */
[----:B------:R-:W-:-:S04]  /*3de0*/  FADD.FTZ R168, R168, R171 ;  /* 0x000000aba8a87221 */ /* 0x000fc80000010000 */
[----:B------:R-:W-:Y:S01]  /*3df0*/  FADD.FTZ R168, R169, R168 ;  /* 0x000000a8a9a87221 */ /* 0x000fe20000010000 */
[----:B------:R-:W-:Y:S08]  /*3e00*/  MUFU.EX2 R186, R186 ;  /* 0x000000ba00ba7308 */ /* 0x000ff00000000800 */
[----:B------:R-:W-:Y:S08]  /*3e10*/  MUFU.EX2 R189, R189 ;  /* 0x000000bd00bd7308 */ /* 0x000ff00000000800 */
[----:B------:R-:W-:Y:S01]  /*3e20*/  MUFU.EX2 R183, R183 ;  /* 0x000000b700b77308 */ /* 0x000fe20000000800 */
[----:B------:R-:W-:-:S06]  /*3e30*/  WARPGROUP.ARRIVE ;  /* 0x00000000000079c5 */ /* 0x000fcc0000000000 */
[----:B------:R-:W-:Y:S01]  /*3e40*/  HGMMA.64x256x16.F32.BF16 R24, R152, gdesc[UR12].tnspB, RZ, !UPT, gsb0 ;  /* 0x43e0000c98187df0 */ /* 0x000fe2000c0018ff */
[----:B------:R-:W0:Y:S01]  /*3e50*/  MUFU.EX2 R184, R184 ;  /* 0x000000b800b87308 */ /* 0x000e220000000800 */
[----:B------:R-:W-:Y:S01]  /*3e60*/  UMOV UR14, UR4 ;  /* 0x00000004000e7c82 */ /* 0x000fe20008000000 */
[----:B------:R-:W-:Y:S01]  /*3e70*/  UMOV UR15, 0x40000040 ;  /* 0x40000040000f7882 */ /* 0x000fe20000000000 */
[----:B------:R-:W-:-:S05]  /*3e80*/  UIADD3 UR4, UR5, 0x100, URZ ;  /* 0x0000010005047890 */ /* 0x000fca000fffe03f */
        /* <DEDUP_REMOVED lines=9> */
[----:B------:R-:W1:Y:S08]  /*3f20*/  MUFU.EX2 R217, R217 ;  /* 0x000000d900d97308 */ /* 0x000e700000000800 */
[----:B------:R-:W-:Y:S08]  /*3f30*/  MUFU.EX2 R161, R161 ;  /* 0x000000a100a17308 */ /* 0x000ff00000000800 */
[----:B------:R-:W1:Y:S08]  /*3f40*/  MUFU.EX2 R204, R204 ;  /* 0x000000cc00cc7308 */ /* 0x000e700000000800 */
[----:B------:R-:W-:Y:S08]  /*3f50*/  MUFU.EX2 R159, R159 ;  /* 0x0000009f009f7308 */ /* 0x000ff00000000800 */
[----:B------:R-:W-:Y:S08]  /*3f60*/  MUFU.EX2 R160, R160 ;  /* 0x000000a000a07308 */ /* 0x000ff00000000800 */
[----:B------:R-:W-:Y:S08]  /*3f70*/  MUFU.EX2 R167, R167 ;  /* 0x000000a700a77308 */ /* 0x000ff00000000800 */
[----:B------:R-:W1:Y:S08]  /*3f80*/  MUFU.EX2 R206, R206 ;  /* 0x000000ce00ce7308 */ /* 0x000e700000000800 */
        /* <DEDUP_REMOVED lines=16> */
[----:B------:R-:W-:Y:S01]  /*4090*/  MUFU.EX2 R175, R175 ;  /* 0x000000af00af7308 */ /* 0x000fe20000000800 */
[----:B------:R-:W-:-:S02]  /*40a0*/  WARPGROUP.DEPBAR.LE gsb0, 0x0 ;  /* 0x00008000000079c5 */ /* 0x000fc40000010000 */
[----:B--2---:R-:W-:-:S05]  /*40b0*/  F2FP.BF16.F32.PACK_AB R152, R185, R182 ;  /* 0x000000b6b998723e */ /* 0x004fca00000010ff */
[----:B------:R-:W2:Y:S01]  /*40c0*/  MUFU.EX2 R176, R176 ;  /* 0x000000b000b07308 */ /* 0x000ea20000000800 */
[----:B0-----:R-:W-:Y:S01]  /*40d0*/  F2FP.BF16.F32.PACK_AB R153, R184, R183 ;  /* 0x000000b7b899723e */ /* 0x001fe200000010ff */
        /* <DEDUP_REMOVED lines=11> */
[----:B------:R-:W-:Y:S01]  /*4190*/  UMOV UR14, UR4 ;  /* 0x00000004000e7c82 */ /* 0x000fe20008000000 */
[----:B------:R-:W-:Y:S01]  /*41a0*/  UMOV UR15, 0x40000040 ;  /* 0x40000040000f7882 */ /* 0x000fe20000000000 */
[----:B------:R-:W-:Y:S01]  /*41b0*/  UIADD3 UR4, UR5, 0x180, URZ ;  /* 0x0000018005047890 */ /* 0x000fe2000fffe03f */
        /* <DEDUP_REMOVED lines=14> */
[----:B------:R-:W-:-:S06]  /*42a0*/  FADD.FTZ R196, R217, R196 ;  /* 0x000000c4d9c47221 */ /* 0x000fcc0000010000 */
[----:B------:R-:W-:Y:S01]  /*42b0*/  HGMMA.64x256x16.F32.BF16 R24, R152, gdesc[UR12].tnspB, R24, gsb0 ;  /* 0x43e0000c98187df0 */ /* 0x000fe20008001818 */
[----:B------:R-:W-:Y:S01]  /*42c0*/  UMOV UR14, UR4 ;  /* 0x00000004000e7c82 */ /* 0x000fe20008000000 */
[----:B------:R-:W-:Y:S01]  /*42d0*/  UMOV UR15, 0x40000040 ;  /* 0x40000040000f7882 */ /* 0x000fe20000000000 */
[----:B------:R-:W-:Y:S01]  /*42e0*/  UIADD3 UR4, UR5, 0x200, URZ ;  /* 0x0000020005047890 */ /* 0x000fe2000fffe03f */
        /* <DEDUP_REMOVED lines=13> */
[----:B------:R-:W-:-:S07]  /*43c0*/  FADD.FTZ R199, R208, R199 ;  /* 0x000000c7d0c77221 */ /* 0x000fce0000010000 */
        /* <DEDUP_REMOVED lines=21> */
[----:B------:R-:W-:Y:S02]  /*4520*/  @UP0 ULDC UR4, c[0x0][0x44c] ;  /* 0x0001130000040ab9 */ /* 0x000fe40000000800 */
[----:B------:R-:W-:-:S04]  /*4530*/  UIMAD.WIDE.U32 UR4, UR38, UR4, URZ ;  /* 0x00000004260472a5 */ /* 0x000fc8000f8e003f */
[----:B------:R-:W-:-:S04]  /*4540*/  @UP0 USHF.R.U32.HI UR38, URZ, UR7, UR5 ;  /* 0x000000073f260299 */ /* 0x000fc80008011605 */
[----:B------:R-:W-:-:S04]  /*4550*/  UIADD3 UR4, UR38, -UR6, UR39 ;  /* 0x8000000626047290 */ /* 0x000fc8000fffe027 */
[----:B------:R-:W-:-:S04]  /*4560*/  UIMAD.WIDE UR4, UR4, 0x2aaaaaab, URZ ;  /* 0x2aaaaaab040478a5 */ /* 0x000fc8000f8e023f */
[----:B------:R-:W-:-:S04]  /*4570*/  USHF.R.U32.HI UR4, URZ, 0x1f, UR5 ;  /* 0x0000001f3f047899 */ /* 0x000fc80008011605 */
[----:B------:R-:W-:-:S04]  /*4580*/  ULEA.HI.SX32 UR4, UR5, UR4, 0x1c ;  /* 0x0000000405047291 */ /* 0x000fc8000f8fe23f */
[----:B------:R-:W-:-:S04]  /*4590*/  UISETP.LT.AND UP1, UPT, UR11, UR4, UPT ;  /* 0x000000040b00728c */ /* 0x000fc8000bf21270 */
[----:B------:R-:W-:-:S03]  /*45a0*/  USEL UR56, UR11, UR4, !UP1 ;  /* 0x000000040b387287 */ /* 0x000fc6000c800000 */
[----:B------:R-:W-:Y:S01]  /*45b0*/  UMOV UR4, URZ ;  /* 0x0000003f00047c82 */ /* 0x000fe20008000000 */
        /* <DEDUP_REMOVED lines=20> */
[----:B------:R-:W-:Y:S01]  /*4700*/  IMAD.MOV.U32 R204, RZ, RZ, R157 ;  /* 0x000000ffffcc7224 */ /* 0x000fe200078e009d */
[----:B------:R-:W-:Y:S01]  /*4710*/  MOV R205, R156 ;  /* 0x0000009c00cd7202 */ /* 0x000fe20000000f00 */
[----:B------:R-:W-:Y:S01]  /*4720*/  UMOV UR60, URZ ;  /* 0x0000003f003c7c82 */ /* 0x000fe20008000000 */
[----:B------:R-:W-:Y:S01]  /*4730*/  UMOV UR7, UR61 ;  /* 0x0000003d00077c82 */ /* 0x000fe20008000000 */
[----:B------:R-:W-:-:S05]  /*4740*/  UMOV UR4, URZ ;  /* 0x0000003f00047c82 */ /* 0x000fca0008000000 */
.L_x_4423:
[----:B------:R-:W-:-:S04]  /*4750*/  UIADD3 UR4, UR4, 0x1, URZ ;  /* 0x0000000104047890 */ /* 0x000fc8000fffe03f */
[----:B------:R-:W-:-:S04]  /*4760*/  UISETP.NE.AND UP1, UPT, UR4, 0x2, UPT ;  /* 0x000000020400788c */ /* 0x000fc8000bf25270 */
[----:B------:R-:W-:Y:S02]  /*4770*/  USEL UR5, URZ, 0x1, UP1 ;  /* 0x000000013f057887 */ /* 0x000fe40008800000 */
[----:B------:R-:W-:Y:S02]  /*4780*/  USEL UR4, UR4, URZ, UP1 ;  /* 0x0000003f04047287 */ /* 0x000fe40008800000 */
[----:B------:R-:W-:Y:S01]  /*4790*/  ULOP3.LUT UR60, UR60, UR5, URZ, 0x3c, !UPT ;  /* 0x000000053c3c7292 */ /* 0x000fe2000f8e3c3f */
[----:B-1----:R-:W-:Y:S11]  /*47a0*/  @!P0 BRA `(.L_x_4415) ;  /* 0x0000000000048947 */ /* 0x002ff60003800000 */
[----:B------:R-:W-:Y:S01]  /*47b0*/  BPT.TRAP 0x1 ;  /* 0x000000040000795c */ /* 0x000fe20000300000 */
.L_x_4415:
[----:B------:R-:W-:Y:S01]  /*47c0*/  R2UR UR5, R22 ;  /* 0x00000000160572ca */ /* 0x000fe200000e0000 */
[----:B------:R-:W-:-:S05]  /*47d0*/  IMAD.U32 R203, RZ, RZ, UR60 ;  /* 0x0000003cffcb7e24 */ /* 0x000fca000f8e00ff */
[----:B------:R-:W-:-:S07]  /*47e0*/  SHF.L.U32 R203, R203, 0x1f, RZ ;  /* 0x0000001fcbcb7819 */ /* 0x000fce00000006ff */
[----:B------:R-:W-:-:S09]  /*47f0*/  ULEA UR5, UR4, UR5, 0x3 ;  /* 0x0000000504057291 */ /* 0x000fd2000f8e183f */
[----:B------:R1:W2:Y:S01]  /*4800*/  SYNCS.PHASECHK.TRANS64.TRYWAIT P3, [UR5+0x32430], R203 ;  /* 0x032430cbff0075a7 */ /* 0x0002a20008060145 */
[----:B------:R-:W-:Y:S05]  /*4810*/  @!P0 BRA `(.L_x_4416) ;  /* 0x0000000000048947 */ /* 0x000fea0003800000 */
[----:B------:R-:W-:Y:S01]  /*4820*/  BPT.TRAP 0x1 ;  /* 0x000000040000795c */ /* 0x000fe20000300000 */
.L_x_4416:
[----:B--2---:R-:W-:Y:S05]  /*4830*/  @P3 BRA `(.L_x_4417) ;  /* 0x0000000000083947 */ /* 0x004fea0003800000 */
[----:B------:R-:W2:Y:S02]  /*4840*/  SYNCS.PHASECHK.TRANS64.TRYWAIT P3, [UR5+0x32430], R203 ;  /* 0x032430cbff0075a7 */ /* 0x000ea40008060145 */
[----:B--2---:R-:W-:Y:S05]  /*4850*/  @!P3 BRA `(.L_x_4418) ;  /* 0x000000d400e8b947 */ /* 0x004fea0003800000 */
.L_x_4417:
        /* <DEDUP_REMOVED lines=51> */
.L_x_4419:
[----:B------:R0:W2:Y:S01]  /*4b90*/  SYNCS.PHASECHK.TRANS64.TRYWAIT P3, [UR5+0x32450], R203 ;  /* 0x032450cbff0075a7 */ /* 0x0000a20008060145 */
[----:B------:R-:W-:Y:S05]  /*4ba0*/  @!P0 BRA `(.L_x_4420) ;  /* 0x0000000000048947 */ /* 0x000fea0003800000 */
[----:B------:R-:W-:Y:S01]  /*4bb0*/  BPT.TRAP 0x1 ;  /* 0x000000040000795c */ /* 0x000fe20000300000 */
.L_x_4420:
[----:B--2---:R-:W-:Y:S05]  /*4bc0*/  @P3 BRA `(.L_x_4421) ;  /* 0x0000000000083947 */ /* 0x004fea0003800000 */
[----:B------:R-:W2:Y:S02]  /*4bd0*/  SYNCS.PHASECHK.TRANS64.TRYWAIT P3, [UR5+0x32450], R203 ;  /* 0x032450cbff0075a7 */ /* 0x000ea40008060145 */
[----:B--2---:R-:W-:Y:S05]  /*4be0*/  @!P3 BRA `(.L_x_4422) ;  /* 0x000000d4001cb947 */ /* 0x004fea0003800000 */
.L_x_4421:
        /* <DEDUP_REMOVED lines=17> */
[----:B------:R-:W-:Y:S01]  /*4d00*/  UIADD3 UR10, UR6, 0x2, URZ ;  /* 0x00000002060a7890 */ /* 0x000fe2000fffe03f */
[----:B------:R-:W-:Y:S01]  /*4d10*/  MOV R209, UR57 ;  /* 0x0000003900d17c02 */ /* 0x000fe20008000f00 */
[----:B------:R-:W-:Y:S01]  /*4d20*/  UIADD3 UR14, UR6, 0x300, URZ ;  /* 0x00000300060e7890 */ /* 0x000fe2000fffe03f */
[----:B------:R-:W-:Y:S01]  /*4d30*/  MOV R210, UR56 ;  /* 0x0000003800d27c02 */ /* 0x000fe20008000f00 */
[----:B------:R-:W-:Y:S01]  /*4d40*/  UMOV UR50, UR6 ;  /* 0x0000000600327c82 */ /* 0x000fe20008000000 */
[----:B------:R-:W-:Y:S01]  /*4d50*/  R2UR UR56, R14 ;  /* 0x000000000e3872ca */ /* 0x000fe200000e0000 */
[----:B------:R-:W-:Y:S01]  /*4d60*/  HGMMA.64x96x16.F32.BF16 R152, gdesc[UR48], R152, gsb0 ;  /* 0x01600000309879f0 */ /* 0x000fe20008001898 */
[----:B------:R-:W-:Y:S01]  /*4d70*/  UMOV UR54, UR10 ;  /* 0x0000000a00367c82 */ /* 0x000fe20008000000 */
[----:B------:R-:W-:Y:S01]  /*4d80*/  R2UR UR57, R15 ;  /* 0x000000000f3972ca */ /* 0x000fe200000e0000 */
[----:B------:R-:W-:Y:S01]  /*4d90*/  UIADD3 UR10, UR6, 0x4, URZ ;  /* 0x00000004060a7890 */ /* 0x000fe2000fffe03f */
[----:B------:R-:W-:Y:S01]  /*4da0*/  R2UR UR49, R203 ;  /* 0x00000000cb3172ca */ /* 0x000fe200000e0000 */
[----:B------:R-:W-:Y:S01]  /*4db0*/  UIADD3 UR18, UR6, 0x302, URZ ;  /* 0x0000030206127890 */ /* 0x000fe2000fffe03f */
[----:B------:R-:W-:Y:S01]  /*4dc0*/  R2UR UR48, R206 ;  /* 0x00000000ce3072ca */ /* 0x000fe200000e0000 */
[----:B------:R-:W-:Y:S01]  /*4dd0*/  UIADD3 UR22, UR6, 0x304, URZ ;  /* 0x0000030406167890 */ /* 0x000fe2000fffe03f */
[----:B------:R-:W0:Y:S01]  /*4de0*/  S2R R212, SR_TID.X ;  /* 0x0000000000d47919 */ /* 0x000e220000002100 */
[----:B------:R-:W-:Y:S01]  /*4df0*/  UMOV UR23, 0x40000040 ;  /* 0x4000004000177882 */ /* 0x000fe20000000000 */
[----:B------:R-:W-:Y:S01]  /*4e00*/  UMOV UR58, UR10 ;  /* 0x0000000a003a7c82 */ /* 0x000fe20008000000 */
[----:B------:R-:W-:-:S02]  /*4e10*/  UIADD3 UR10, UR6, 0x6, URZ ;  /* 0x00000006060a7890 */ /* 0x000fc4000fffe03f */
        /* <DEDUP_REMOVED lines=14> */
[----:B0-----:R-:W-:Y:S01]  /*4f00*/  SHF.R.U32.HI R212, RZ, 0x7, R212 ;  /* 0x00000007ffd47819 */ /* 0x001fe200000116d4 */
        /* <DEDUP_REMOVED lines=11> */
[----:B------:R-:W-:Y:S01]  /*4fc0*/  R2UR UR56, R10 ;  /* 0x000000000a3872ca */ /* 0x000fe200000e0000 */
[----:B------:R-:W-:Y:S01]  /*4fd0*/  UMOV UR58, UR6 ;  /* 0x00000006003a7c82 */ /* 0x000fe20008000000 */
[----:B------:R-:W-:Y:S01]  /*4fe0*/  R2UR UR57, R11 ;  /* 0x000000000b3972ca */ /* 0x000fe200000e0000 */
[----:B------:R-:W-:Y:S01]  /*4ff0*/  UMOV UR59, 0x40000040 ;  /* 0x40000040003b7882 */ /* 0x000fe20000000000 */
[----:B------:R-:W-:Y:S01]  /*5000*/  @UP0 ULDC UR6, c[0x0][0x44c] ;  /* 0x0001130000060ab9 */ /* 0x000fe20000000800 */
[----:B------:R-:W-:Y:S02]  /*5010*/  WARPGROUP.DEPBAR.LE gsb0, 0x0 ;  /* 0x00008000000079c5 */ /* 0x000fe40000010000 */
[----:B------:R-:W-:-:S06]  /*5020*/  WARPGROUP.ARRIVE ;  /* 0x00000000000079c5 */ /* 0x000fcc0000000000 */
[----:B------:R-:W-:Y:S01]  /*5030*/  HGMMA.64x96x16.F32.BF16 R152, gdesc[UR8], R152, gsb0 ;  /* 0x01600000089879f0 */ /* 0x000fe20008001898 */
[----:B------:R-:W-:Y:S01]  /*5040*/  ULDC UR10, c[0x0][0xad0] ;  /* 0x0002b400000a7ab9 */ /* 0x000fe20000000800 */
[----:B------:R-:W-:Y:S01]  /*5050*/  ULDC UR11, c[0x0][0x2f0] ;  /* 0x0000bc00000b7ab9 */ /* 0x000fe20000000800 */
[----:B------:R-:W-:Y:S02]  /*5060*/  WARPGROUP.DEPBAR.LE gsb0, 0x0 ;  /* 0x00008000000079c5 */ /* 0x000fe40000010000 */
[----:B------:R-:W-:-:S06]  /*5070*/  WARPGROUP.ARRIVE ;  /* 0x00000000000079c5 */ /* 0x000fcc0000000000 */
[----:B------:R-:W-:Y:S01]  /*5080*/  HGMMA.64x96x16.F32.BF16 R152, gdesc[UR12], R152, gsb0 ;  /* 0x016000000c9879f0 */ /* 0x000fe20008001898 */
[----:B------:R-:W-:Y:S01]  /*5090*/  R2UR UR14, R13 ;  /* 0x000000000d0e72ca */ /* 0x000fe200000e0000 */
        /* <DEDUP_REMOVED lines=34> */
[----:B------:R-:W-:Y:S02]  /*52c0*/  R2UR UR57, R209 ;  /* 0x00000000d13972ca */ /* 0x000fe400000e0000 */
[----:B------:R-:W-:-:S13]  /*52d0*/  R2UR UR56, R210 ;  /* 0x00000000d23872ca */ /* 0x000fda00000e0000 */
[----:B------:R-:W-:Y:S01]  /*52e0*/  UISETP.GT.AND UP1, UPT, UR7, UR56, UPT ;  /* 0x000000380700728c */ /* 0x000fe2000bf24270 */
[----:B------:R-:W-:Y:S02]  /*52f0*/  WARPGROUP.DEPBAR.LE gsb0, 0x0 ;  /* 0x00008000000079c5 */ /* 0x000fe40000010000 */
[----:B------:R-:W-:Y:S01]  /*5300*/  FMUL.FTZ R219, R162, UR10 ;  /* 0x0000000aa2db7c20 */ /* 0x000fe20008410000 */
[----:B------:R-:W-:-:S04]  /*5310*/  @P1 IMAD.HI.U32 R162, R201, UR6, RZ ;  /* 0x00000006c9a21c27 */ /* 0x000fc8000f8e00ff */
[----:B------:R-:W-:Y:S01]  /*5320*/  FMUL.FTZ R206, R153, UR10 ;  /* 0x0000000a99ce7c20 */ /* 0x000fe20008410000 */
[----:B------:R-:W-:Y:S01]  /*5330*/  @UP0 ULDC UR6, c[0x0][0x450] ;  /* 0x0001140000060ab9 */ /* 0x000fe20000000800 */
[----:B------:R-:W-:Y:S01]  /*5340*/  FMUL.FTZ R221, R166, UR10 ;  /* 0x0000000aa6dd7c20 */ /* 0x000fe20008410000 */
[----:B------:R-:W-:Y:S01]  /*5350*/  IMAD.MOV.U32 R153, RZ, RZ, R201 ;  /* 0x000000ffff997224 */ /* 0x000fe200078e00c9 */
[----:B------:R-:W-:Y:S01]  /*5360*/  @P1 SHF.R.U32.HI R153, RZ, UR6, R162 ;  /* 0x00000006ff991c19 */ /* 0x000fe200080116a2 */
[----:B------:R-:W-:Y:S01]  /*5370*/  FMUL.FTZ R166, R169, UR10 ;  /* 0x0000000aa9a67c20 */ /* 0x000fe20008410000 */
[----:B------:R-:W-:Y:S01]  /*5380*/  UMOV UR6, 0x1 ;  /* 0x0000000100067882 */ /* 0x000fe20000000000 */
[----:B------:R-:W-:Y:S01]  /*5390*/  FMUL.FTZ R207, R171, UR10 ;  /* 0x0000000aabcf7c20 */ /* 0x000fe20008410000 */
[----:B------:R-:W-:Y:S01]  /*53a0*/  FMUL.FTZ R152, R152, UR10 ;  /* 0x0000000a98987c20 */ /* 0x000fe20008410000 */
[----:B------:R-:W0:Y:S01]  /*53b0*/  SHFL.IDX PT, R169, R153, RZ, 0x1c1f ;  /* 0x001c1fff99a97589 */ /* 0x000e2200000e0000 */
[----:B------:R-:W-:Y:S01]  /*53c0*/  FMUL.FTZ R208, R157, UR10 ;  /* 0x0000000a9dd07c20 */ /* 0x000fe20008410000 */
[----:B------:R-:W-:Y:S01]  /*53d0*/  UIMAD UR6, UR7, -0x60, UR6 ;  /* 0xffffffa0070678a4 */ /* 0x000fe2000f8e0206 */
[----:B------:R-:W-:Y:S01]  /*53e0*/  FMUL.FTZ R157, R159, UR10 ;  /* 0x0000000a9f9d7c20 */ /* 0x000fe20008410000 */
[----:B------:R0:W1:Y:S01]  /*53f0*/  SHFL.IDX PT, R171, R153, 0x1, 0x1c1f ;  /* 0x003c1f0099ab7f89 */ /* 0x00006200000e0000 */
[----:B------:R-:W-:Y:S01]  /*5400*/  FMUL.FTZ R215, R175, UR10 ;  /* 0x0000000aafd77c20 */ /* 0x000fe20008410000 */
[----:B------:R-:W-:Y:S01]  /*5410*/  FMUL.FTZ R203, R154, UR10 ;  /* 0x0000000a9acb7c20 */ /* 0x000fe20008410000 */
[----:B------:R-:W-:Y:S01]  /*5420*/  FMUL.FTZ R159, R161, UR10 ;  /* 0x0000000aa19f7c20 */ /* 0x000fe20008410000 */
[----:B------:R-:W-:-:S02]  /*5430*/  IMAD.MOV.U32 R175, RZ, RZ, -0x2 ;  /* 0xfffffffeffaf7424 */ /* 0x000fc400078e00ff */
[----:B------:R-:W-:Y:S01]  /*5440*/  FMUL.FTZ R154, R156, UR10 ;  /* 0x0000000a9c9a7c20 */ /* 0x000fe20008410000 */
[----:B------:R-:W-:Y:S01]  /*5450*/  FMUL.FTZ R161, R165, UR10 ;  /* 0x0000000aa5a17c20 */ /* 0x000fe20008410000 */
[----:B------:R-:W-:Y:S01]  /*5460*/  FMUL.FTZ R156, R158, UR10 ;  /* 0x0000000a9e9c7c20 */ /* 0x000fe20008410000 */
[----:B------:R-:W-:Y:S01]  /*5470*/  FMUL.FTZ R165, R168, UR10 ;  /* 0x0000000aa8a57c20 */ /* 0x000fe20008410000 */
[----:B------:R-:W-:Y:S01]  /*5480*/  FMUL.FTZ R158, R160, UR10 ;  /* 0x0000000aa09e7c20 */ /* 0x000fe20008410000 */
[----:B------:R-:W-:Y:S01]  /*5490*/  FMUL.FTZ R168, R173, UR10 ;  /* 0x0000000aada87c20 */ /* 0x000fe20008410000 */
[----:B------:R-:W2:Y:S01]  /*54a0*/  MUFU.TANH R152, R152 ;  /* 0x0000009800987308 */ /* 0x000ea20000002400 */
[----:B------:R-:W-:Y:S02]  /*54b0*/  IMAD.U32 R173, RZ, RZ, UR11 ;  /* 0x0000000bffad7e24 */ /* 0x000fe4000f8e00ff */
[----:B------:R-:W-:Y:S01]  /*54c0*/  FMUL.FTZ R160, R164, UR10 ;  /* 0x0000000aa4a07c20 */ /* 0x000fe20008410000 */
[----:B------:R-:W-:Y:S01]  /*54d0*/  IMAD R162, R202, R175, UR6 ;  /* 0x00000006caa27e24 */ /* 0x000fe2000f8e02af */
[----:B------:R-:W-:Y:S01]  /*54e0*/  ULDC UR6, c[0x0][0x288] ;  /* 0x0000a20000067ab9 */ /* 0x000fe20000000800 */
[----:B------:R-:W-:Y:S01]  /*54f0*/  FMUL.FTZ R223, R163, UR10 ;  /* 0x0000000aa3df7c20 */ /* 0x000fe20008410000 */
[----:B------:R-:W-:Y:S01]  /*5500*/  FMUL.FTZ R163, R176, UR10 ;  /* 0x0000000ab0a37c20 */ /* 0x000fe20008410000 */
[----:B------:R-:W-:Y:S01]  /*5510*/  IMAD R162, R173, UR57, R162 ;  /* 0x00000039ada27c24 */ /* 0x000fe2000f8e02a2 */
[----:B------:R-:W3:Y:S01]  /*5520*/  MUFU.TANH R206, R206 ;  /* 0x000000ce00ce7308 */ /* 0x000ee20000002400 */
[----:B------:R-:W-:Y:S01]  /*5530*/  FMUL.FTZ R177, R177, UR10 ;  /* 0x0000000ab1b17c20 */ /* 0x000fe20008410000 */
[----:B------:R-:W-:Y:S01]  /*5540*/  FMUL.FTZ R217, R167, UR10 ;  /* 0x0000000aa7d97c20 */ /* 0x000fe20008410000 */
[----:B------:R-:W-:Y:S01]  /*5550*/  FMUL.FTZ R209, R174, UR10 ;  /* 0x0000000aaed17c20 */ /* 0x000fe20008410000 */
[--C-:B0-----:R-:W-:Y:S01]  /*5560*/  IADD3 R153, R169, -UR6, R162.reuse ;  /* 0x80000006a9997c10 */ /* 0x101fe2000fffe0a2 */
[----:B------:R-:W-:Y:S01]  /*5570*/  FMUL.FTZ R167, R172, UR10 ;  /* 0x0000000aaca77c20 */ /* 0x000fe20008410000 */
[----:B------:R-:W-:Y:S01]  /*5580*/  FMUL.FTZ R180, R180, UR10 ;  /* 0x0000000ab4b47c20 */ /* 0x000fe20008410000 */
[----:B------:R-:W-:Y:S01]  /*5590*/  FMUL.FTZ R181, R181, UR10 ;  /* 0x0000000ab5b57c20 */ /* 0x000fe20008410000 */
[----:B------:R-:W0:Y:S01]  /*55a0*/  MUFU.TANH R154, R154 ;  /* 0x0000009a009a7308 */ /* 0x000e220000002400 */
[----:B------:R-:W-:Y:S01]  /*55b0*/  ISETP.GT.AND P6, PT, R153, RZ, PT ;  /* 0x000000ff9900720c */ /* 0x000fe20003fc4270 */
[----:B------:R-:W-:Y:S01]  /*55c0*/  FMUL.FTZ R185, R185, UR10 ;  /* 0x0000000ab9b97c20 */ /* 0x000fe20008410000 */
[----:B------:R-:W-:Y:S01]  /*55d0*/  ISETP.GT.AND P5, PT, R153, 0x1, PT ;  /* 0x000000019900780c */ /* 0x000fe20003fa4270 */
[----:B------:R-:W-:Y:S01]  /*55e0*/  FMUL.FTZ R155, R155, UR10 ;  /* 0x0000000a9b9b7c20 */ /* 0x000fe20008410000 */
[----:B--2---:R-:W-:Y:S01]  /*55f0*/  FSEL R174, R152, -INF , P6 ;  /* 0xff80000098ae7808 */ /* 0x004fe20003000000 */
[----:B------:R-:W-:Y:S01]  /*5600*/  FMUL.FTZ R188, R188, UR10 ;  /* 0x0000000abcbc7c20 */ /* 0x000fe20008410000 */
[----:B-1----:R-:W-:Y:S01]  /*5610*/  IADD3 R169, R171, -UR6, R162 ;  /* 0x80000006aba97c10 */ /* 0x002fe2000fffe0a2 */
[----:B------:R-:W-:Y:S01]  /*5620*/  MUFU.TANH R158, R158 ;  /* 0x0000009e009e7308 */ /* 0x000fe20000002400 */
[C---:B------:R-:W-:Y:S01]  /*5630*/  ISETP.GT.AND P3, PT, R153.reuse, 0x8, PT ;  /* 0x000000089900780c */ /* 0x040fe20003f64270 */
[----:B------:R-:W-:Y:S01]  /*5640*/  FMUL.FTZ R162, R184, UR10 ;  /* 0x0000000ab8a27c20 */ /* 0x000fe20008410000 */
[C---:B------:R-:W-:Y:S01]  /*5650*/  ISETP.GT.AND P6, PT, R153.reuse, 0x10, PT ;  /* 0x000000109900780c */ /* 0x040fe20003fc4270 */
[----:B------:R-:W-:Y:S01]  /*5660*/  FMUL.FTZ R170, R170, UR10 ;  /* 0x0000000aaaaa7c20 */ /* 0x000fe20008410000 */
[C---:B------:R-:W-:Y:S01]  /*5670*/  ISETP.GT.AND P4, PT, R153.reuse, 0x9, PT ;  /* 0x000000099900780c */ /* 0x040fe20003f84270 */
[----:B------:R-:W-:Y:S01]  /*5680*/  FMUL.FTZ R175, R178, UR10 ;  /* 0x0000000ab2af7c20 */ /* 0x000fe20008410000 */
[----:B---3--:R-:W-:Y:S01]  /*5690*/  FSEL R176, R206, -INF , P5 ;  /* 0xff800000ceb07808 */ /* 0x008fe20002800000 */
[----:B------:R-:W1:Y:S01]  /*56a0*/  MUFU.TANH R208, R208 ;  /* 0x000000d000d07308 */ /* 0x000e620000002400 */
[----:B------:R-:W-:Y:S01]  /*56b0*/  ISETP.GT.AND P5, PT, R153, 0x11, PT ;  /* 0x000000119900780c */ /* 0x000fe20003fa4270 */
[----:B------:R-:W-:Y:S01]  /*56c0*/  FMUL.FTZ R178, R179, UR10 ;  /* 0x0000000ab3b27c20 */ /* 0x000fe20008410000 */
[----:B0-----:R-:W-:Y:S01]  /*56d0*/  FSEL R152, R154, -INF , P3 ;  /* 0xff8000009a987808 */ /* 0x001fe20001800000 */
[----:B------:R-:W-:Y:S01]  /*56e0*/  FMUL.FTZ R211, R183, UR10 ;  /* 0x0000000ab7d37c20 */ /* 0x000fe20008410000 */
[----:B------:R-:W-:Y:S01]  /*56f0*/  ISETP.GT.AND P3, PT, R153, 0x18, PT ;  /* 0x000000189900780c */ /* 0x000fe20003f64270 */
[----:B------:R-:W-:Y:S01]  /*5700*/  FMUL.FTZ R187, R187, UR10 ;  /* 0x0000000abbbb7c20 */ /* 0x000fe20008410000 */
[----:B------:R-:W-:Y:S01]  /*5710*/  FMUL.FTZ R190, R190, UR10 ;  /* 0x0000000abebe7c20 */ /* 0x000fe20008410000 */
[----:B------:R-:W-:Y:S01]  /*5720*/  MUFU.TANH R159, R159 ;  /* 0x0000009f009f7308 */ /* 0x000fe20000002400 */
[----:B------:R-:W-:Y:S01]  /*5730*/  FMUL.FTZ R213, R191, UR10 ;  /* 0x0000000abfd57c20 */ /* 0x000fe20008410000 */
[----:B------:R-:W-:Y:S01]  /*5740*/  FMUL.FTZ R198, R198, UR10 ;  /* 0x0000000ac6c67c20 */ /* 0x000fe20008410000 */
[----:B------:R-:W-:Y:S01]  /*5750*/  FMUL.FTZ R195, R195, UR10 ;  /* 0x0000000ac3c37c20 */ /* 0x000fe20008410000 */
[----:B------:R-:W-:Y:S01]  /*5760*/  FMUL.FTZ R197, R197, UR10 ;  /* 0x0000000ac5c57c20 */ /* 0x000fe20008410000 */
[----:B------:R-:W-:-:S03]  /*5770*/  UIADD3 UR7, UR7, -0x1, URZ ;  /* 0xffffffff07077890 */ /* 0x000fc6000fffe03f */
[----:B------:R-:W0:Y:S01]  /*5780*/  MUFU.TANH R161, R161 ;  /* 0x000000a100a17308 */ /* 0x000e220000002400 */
[----:B-1----:R-:W-:Y:S01]  /*5790*/  FSEL R154, R208, -INF , P4 ;  /* 0xff800000d09a7808 */ /* 0x002fe20002000000 */
[----:B------:R-:W-:Y:S01]  /*57a0*/  FMUL.FTZ R208, R189, UR10 ;  /* 0x0000000abdd07c20 */ /* 0x000fe20008410000 */
[----:B------:R-:W-:-:S05]  /*57b0*/  ISETP.GT.AND P4, PT, R153, 0x19, PT ;  /* 0x000000199900780c */ /* 0x000fca0003f84270 */
[----:B------:R-:W-:Y:S08]  /*57c0*/  MUFU.TANH R165, R165 ;  /* 0x000000a500a57308 */ /* 0x000ff00000002400 */
[----:B------:R-:W-:Y:S01]  /*57d0*/  MUFU.TANH R166, R166 ;  /* 0x000000a600a67308 */ /* 0x000fe20000002400 */
[----:B0-----:R-:W-:Y:S02]  /*57e0*/  FSEL R184, R161, -INF , P4 ;  /* 0xff800000a1b87808 */ /* 0x001fe40002000000 */
[----:B------:R-:W-:-:S05]  /*57f0*/  ISETP.GT.AND P4, PT, R153, 0x29, PT ;  /* 0x000000299900780c */ /* 0x000fca0003f84270 */
[----:B------:R-:W-:Y:S08]  /*5800*/  MUFU.TANH R160, R160 ;  /* 0x000000a000a07308 */ /* 0x000ff00000002400 */
[----:B------:R-:W0:Y:S08]  /*5810*/  MUFU.TANH R168, R168 ;  /* 0x000000a800a87308 */ /* 0x000e300000002400 */
[----:B------:R-:W1:Y:S08]  /*5820*/  MUFU.TANH R163, R163 ;  /* 0x000000a300a37308 */ /* 0x000e700000002400 */
[----:B------:R2:W3:Y:S01]  /*5830*/  MUFU.TANH R164, R177 ;  /* 0x000000b100a47308 */ /* 0x0004e20000002400 */
[----:B0-----:R-:W-:-:S02]  /*5840*/  FSEL R168, R168, -INF , P4 ;  /* 0xff800000a8a87808 */ /* 0x001fc40002000000 */
[----:B------:R-:W-:-:S05]  /*5850*/  ISETP.GT.AND P4, PT, R153, 0x39, PT ;  /* 0x000000399900780c */ /* 0x000fca0003f84270 */
[----:B------:R0:W-:Y:S01]  /*5860*/  MUFU.TANH R171, R180 ;  /* 0x000000b400ab7308 */ /* 0x0001e20000002400 */
[----:B--2---:R-:W-:Y:S02]  /*5870*/  FSEL R177, R159, -INF , P5 ;  /* 0xff8000009fb17808 */ /* 0x004fe40002800000 */
[----:B------:R-:W-:-:S04]  /*5880*/  ISETP.GT.AND P5, PT, R153, 0x21, PT ;  /* 0x000000219900780c */ /* 0x000fc80003fa4270 */
[----:B------:R-:W-:Y:S01]  /*5890*/  FSEL R166, R166, -INF , P5 ;  /* 0xff800000a6a67808 */ /* 0x000fe20002800000 */
[----:B------:R2:W4:Y:S01]  /*58a0*/  MUFU.TANH R172, R181 ;  /* 0x000000b500ac7308 */ /* 0x0005220000002400 */
[----:B0-----:R-:W-:Y:S02]  /*58b0*/  FSEL R180, R158, -INF , P6 ;  /* 0xff8000009eb47808 */ /* 0x001fe40003000000 */
[C---:B------:R-:W-:Y:S02]  /*58c0*/  ISETP.GT.AND P6, PT, R153.reuse, 0x20, PT ;  /* 0x000000209900780c */ /* 0x040fe40003fc4270 */
[----:B------:R-:W-:Y:S02]  /*58d0*/  ISETP.GT.AND P5, PT, R153, 0x31, PT ;  /* 0x000000319900780c */ /* 0x000fe40003fa4270 */
[----:B------:R-:W-:Y:S01]  /*58e0*/  FSEL R165, R165, -INF , P6 ;  /* 0xff800000a5a57808 */ /* 0x000fe20003000000 */
[----:B------:R-:W0:Y:S01]  /*58f0*/  MUFU.TANH R167, R167 ;  /* 0x000000a700a77308 */ /* 0x000e220000002400 */
[----:B------:R-:W-:-:S02]  /*5900*/  ISETP.GT.AND P6, PT, R153, 0x30, PT ;  /* 0x000000309900780c */ /* 0x000fc40003fc4270 */
[----:B--2---:R-:W-:Y:S02]  /*5910*/  FSEL R181, R160, -INF , P3 ;  /* 0xff800000a0b57808 */ /* 0x004fe40001800000 */
[----:B-1----:R-:W-:Y:S02]  /*5920*/  FSEL R163, R163, -INF , P6 ;  /* 0xff800000a3a37808 */ /* 0x002fe40003000000 */
[C---:B------:R-:W-:Y:S01]  /*5930*/  ISETP.GT.AND P3, PT, R153.reuse, 0x28, PT ;  /* 0x000000289900780c */ /* 0x040fe20003f64270 */
[----:B------:R-:W1:Y:S01]  /*5940*/  MUFU.TANH R158, R162 ;  /* 0x000000a2009e7308 */ /* 0x000e620000002400 */
[C---:B------:R-:W-:Y:S02]  /*5950*/  ISETP.GT.AND P6, PT, R153.reuse, 0x40, PT ;  /* 0x000000409900780c */ /* 0x040fe40003fc4270 */
[----:B---3--:R-:W-:Y:S02]  /*5960*/  FSEL R161, R164, -INF , P5 ;  /* 0xff800000a4a17808 */ /* 0x008fe40002800000 */
[----:B------:R-:W-:-:S02]  /*5970*/  ISETP.GT.AND P5, PT, R153, 0x41, PT ;  /* 0x000000419900780c */ /* 0x000fc40003fa4270 */
[----:B----4-:R-:W-:Y:S01]  /*5980*/  FSEL R164, R172, -INF , P4 ;  /* 0xff800000aca47808 */ /* 0x010fe20002000000 */
[----:B------:R-:W2:Y:S01]  /*5990*/  MUFU.TANH R185, R185 ;  /* 0x000000b900b97308 */ /* 0x000ea20000002400 */
[----:B------:R-:W-:Y:S01]  /*59a0*/  ISETP.GT.AND P4, PT, R169, RZ, PT ;  /* 0x000000ffa900720c */ /* 0x000fe20003f84270 */
[----:B------:R-:W-:Y:S01]  /*59b0*/  FMUL.FTZ R172, R182, UR10 ;  /* 0x0000000ab6ac7c20 */ /* 0x000fe20008410000 */
[----:B0-----:R-:W-:Y:S02]  /*59c0*/  FSEL R167, R167, -INF , P3 ;  /* 0xff800000a7a77808 */ /* 0x001fe40001800000 */
[----:B------:R-:W-:-:S03]  /*59d0*/  ISETP.GT.AND P3, PT, R153, 0x38, PT ;  /* 0x000000389900780c */ /* 0x000fc60003f64270 */
[----:B------:R-:W0:Y:S01]  /*59e0*/  MUFU.TANH R203, R203 ;  /* 0x000000cb00cb7308 */ /* 0x000e220000002400 */
[----:B-1----:R-:W-:Y:S02]  /*59f0*/  FSEL R159, R158, -INF , P6 ;  /* 0xff8000009e9f7808 */ /* 0x002fe40003000000 */
[----:B------:R-:W-:Y:S02]  /*5a00*/  ISETP.GT.AND P6, PT, R169, 0x1, PT ;  /* 0x00000001a900780c */ /* 0x000fe40003fc4270 */
[----:B------:R-:W-:Y:S02]  /*5a10*/  FSEL R162, R171, -INF , P3 ;  /* 0xff800000aba27808 */ /* 0x000fe40001800000 */
[----:B------:R-:W-:Y:S01]  /*5a20*/  ISETP.GT.AND P3, PT, R153, 0x48, PT ;  /* 0x000000489900780c */ /* 0x000fe20003f64270 */
        /* <DEDUP_REMOVED lines=9> */
[----:B------:R-:W-:Y:S02]  /*5ac0*/  FMNMX.FTZ R156, R203, R204, !PT ;  /* 0x000000cccb9c7209 */ /* 0x000fe40007810000 */
[----:B------:R-:W-:-:S03]  /*5ad0*/  ISETP.GT.AND P5, PT, R169, 0x18, PT ;  /* 0x00000018a900780c */ /* 0x000fc60003fa4270 */
[----:B------:R-:W1:Y:S01]  /*5ae0*/  MUFU.TANH R157, R157 ;  /* 0x0000009d009d7308 */ /* 0x000e620000002400 */
[----:B--2---:R-:W-:Y:S02]  /*5af0*/  FSEL R155, R155, -INF , P6 ;  /* 0xff8000009b9b7808 */ /* 0x004fe40003000000 */
[----:B------:R-:W-:Y:S02]  /*5b00*/  ISETP.GT.AND P6, PT, R169, 0x11, PT ;  /* 0x00000011a900780c */ /* 0x000fe40003fc4270 */
[----:B------:R-:W-:-:S03]  /*5b10*/  FMNMX.FTZ R156, R155, R156, !PT ;  /* 0x0000009c9b9c7209 */ /* 0x000fc60007810000 */
[----:B------:R-:W2:Y:S01]  /*5b20*/  MUFU.TANH R219, R219 ;  /* 0x000000db00db7308 */ /* 0x000ea20000002400 */
[----:B0-----:R-:W-:Y:S02]  /*5b30*/  FSEL R160, R160, -INF , P3 ;  /* 0xff800000a0a07808 */ /* 0x001fe40001800000 */
[----:B------:R-:W-:Y:S02]  /*5b40*/  ISETP.GT.AND P3, PT, R169, 0x9, PT ;  /* 0x00000009a900780c */ /* 0x000fe40003f64270 */
[----:B------:R-:W-:-:S03]  /*5b50*/  FMNMX.FTZ R156, R173, R156, !PT ;  /* 0x0000009cad9c7209 */ /* 0x000fc60007810000 */
[----:B------:R-:W0:Y:S01]  /*5b60*/  MUFU.TANH R223, R223 ;  /* 0x000000df00df7308 */ /* 0x000e220000002400 */
[----:B-1----:R-:W-:Y:S02]  /*5b70*/  FSEL R171, R157, -INF , P3 ;  /* 0xff8000009dab7808 */ /* 0x002fe40001800000 */
[----:B------:R-:W-:Y:S02]  /*5b80*/  FMNMX.FTZ R157, R174, R205, !PT ;  /* 0x000000cdae9d7209 */ /* 0x000fe40007810000 */
[----:B------:R-:W-:Y:S02]  /*5b90*/  FMNMX.FTZ R156, R171, R156, !PT ;  /* 0x0000009cab9c7209 */ /* 0x000fe40007810000 */
[----:B------:R-:W-:Y:S01]  /*5ba0*/  ISETP.GT.AND P3, PT, R169, 0x19, PT ;  /* 0x00000019a900780c */ /* 0x000fe20003f64270 */
[----:B------:R-:W1:Y:S01]  /*5bb0*/  MUFU.TANH R221, R221 ;  /* 0x000000dd00dd7308 */ /* 0x000e620000002400 */
[----:B--2---:R-:W-:Y:S02]  /*5bc0*/  FSEL R219, R219, -INF , P4 ;  /* 0xff800000dbdb7808 */ /* 0x004fe40002000000 */
[----:B------:R-:W-:-:S02]  /*5bd0*/  ISETP.GT.AND P4, PT, R169, 0x20, PT ;  /* 0x00000020a900780c */ /* 0x000fc40003f84270 */
[----:B------:R-:W-:Y:S02]  /*5be0*/  FMNMX.FTZ R156, R219, R156, !PT ;  /* 0x0000009cdb9c7209 */ /* 0x000fe40007810000 */
[----:B------:R-:W-:Y:S01]  /*5bf0*/  FMNMX.FTZ R157, R176, R157, !PT ;  /* 0x0000009db09d7209 */ /* 0x000fe20007810000 */
[----:B------:R-:W2:Y:S01]  /*5c00*/  MUFU.TANH R170, R170 ;  /* 0x000000aa00aa7308 */ /* 0x000ea20000002400 */
[----:B0-----:R-:W-:Y:S02]  /*5c10*/  FSEL R223, R223, -INF , P6 ;  /* 0xff800000dfdf7808 */ /* 0x001fe40003000000 */
[----:B------:R-:W-:Y:S02]  /*5c20*/  FMNMX.FTZ R157, R152, R157, !PT ;  /* 0x0000009d989d7209 */ /* 0x000fe40007810000 */
[----:B------:R-:W-:Y:S02]  /*5c30*/  FMNMX.FTZ R156, R223, R156, !PT ;  /* 0x0000009cdf9c7209 */ /* 0x000fe40007810000 */
[----:B------:R-:W-:Y:S01]  /*5c40*/  ISETP.GT.AND P6, PT, R169, 0x21, PT ;  /* 0x00000021a900780c */ /* 0x000fe20003fc4270 */
[----:B------:R-:W0:Y:S01]  /*5c50*/  MUFU.TANH R217, R217 ;  /* 0x000000d900d97308 */ /* 0x000e220000002400 */
[----:B-1----:R-:W-:-:S02]  /*5c60*/  FSEL R221, R221, -INF , P5 ;  /* 0xff800000dddd7808 */ /* 0x002fc40002800000 */
[----:B------:R-:W-:-:S05]  /*5c70*/  ISETP.GT.AND P5, PT, R169, 0x28, PT ;  /* 0x00000028a900780c */ /* 0x000fca0003fa4270 */
[----:B------:R-:W1:Y:S01]  /*5c80*/  MUFU.TANH R209, R209 ;  /* 0x000000d100d17308 */ /* 0x000e620000002400 */
[----:B--2---:R-:W-:Y:S02]  /*5c90*/  FSEL R188, R170, -INF , P4 ;  /* 0xff800000aabc7808 */ /* 0x004fe40002000000 */
[----:B------:R-:W-:Y:S02]  /*5ca0*/  ISETP.GT.AND P4, PT, R169, 0x30, PT ;  /* 0x00000030a900780c */ /* 0x000fe40003f84270 */
[----:B------:R-:W-:Y:S01]  /*5cb0*/  FMNMX.FTZ R170, R221, R156, !PT ;  /* 0x0000009cddaa7209 */ /* 0x000fe20007810000 */
[----:B------:R-:W-:Y:S02]  /*5cc0*/  FMUL.FTZ R156, R192, UR10 ;  /* 0x0000000ac09c7c20 */ /* 0x000fe40008410000 */
[----:B------:R-:W2:Y:S01]  /*5cd0*/  MUFU.TANH R175, R175 ;  /* 0x000000af00af7308 */ /* 0x000ea20000002400 */
[----:B0-----:R-:W-:Y:S02]  /*5ce0*/  FSEL R217, R217, -INF , P3 ;  /* 0xff800000d9d97808 */ /* 0x001fe40001800000 */
[----:B------:R-:W-:-:S02]  /*5cf0*/  ISETP.GT.AND P3, PT, R169, 0x29, PT ;  /* 0x00000029a900780c */ /* 0x000fc40003f64270 */
[----:B------:R-:W-:-:S03]  /*5d00*/  FMNMX.FTZ R179, R217, R170, !PT ;  /* 0x000000aad9b37209 */ /* 0x000fc60007810000 */
[----:B------:R-:W0:Y:S01]  /*5d10*/  MUFU.TANH R172, R172 ;  /* 0x000000ac00ac7308 */ /* 0x000e220000002400 */
[----:B-1----:R-:W-:Y:S02]  /*5d20*/  FSEL R209, R209, -INF , P5 ;  /* 0xff800000d1d17808 */ /* 0x002fe40002800000 */
[----:B------:R-:W-:-:S05]  /*5d30*/  ISETP.GT.AND P5, PT, R169, 0x38, PT ;  /* 0x00000038a900780c */ /* 0x000fca0003fa4270 */
[----:B------:R-:W1:Y:S01]  /*5d40*/  MUFU.TANH R207, R207 ;  /* 0x000000cf00cf7308 */ /* 0x000e620000002400 */
[----:B--2---:R-:W-:Y:S02]  /*5d50*/  FSEL R183, R175, -INF , P4 ;  /* 0xff800000afb77808 */ /* 0x004fe40002000000 */
[----:B------:R-:W-:Y:S01]  /*5d60*/  FMNMX.FTZ R175, R154, R157, !PT ;  /* 0x0000009d9aaf7209 */ /* 0x000fe20007810000 */
[----:B------:R-:W-:Y:S01]  /*5d70*/  FMUL.FTZ R157, R194, UR10 ;  /* 0x0000000ac29d7c20 */ /* 0x000fe20008410000 */
[----:B------:R-:W-:Y:S02]  /*5d80*/  ISETP.GT.AND P4, PT, R169, 0x40, PT ;  /* 0x00000040a900780c */ /* 0x000fe40003f84270 */
[----:B------:R-:W-:Y:S01]  /*5d90*/  FMNMX.FTZ R170, R180, R175, !PT ;  /* 0x000000afb4aa7209 */ /* 0x000fe20007810000 */
[----:B------:R-:W2:Y:S01]  /*5da0*/  MUFU.TANH R215, R215 ;  /* 0x000000d700d77308 */ /* 0x000ea20000002400 */
[----:B0-----:R-:W-:Y:S02]  /*5db0*/  FSEL R189, R172, -INF , P5 ;  /* 0xff800000acbd7808 */ /* 0x001fe40002800000 */
[----:B------:R-:W-:-:S02]  /*5dc0*/  FMNMX.FTZ R172, R188, R179, !PT ;  /* 0x000000b3bcac7209 */ /* 0x000fc40007810000 */
[----:B------:R-:W-:Y:S02]  /*5dd0*/  FMNMX.FTZ R170, R177, R170, !PT ;  /* 0x000000aab1aa7209 */ /* 0x000fe40007810000 */
[----:B------:R-:W-:Y:S01]  /*5de0*/  ISETP.GT.AND P5, PT, R169, 0x48, PT ;  /* 0x00000048a900780c */ /* 0x000fe20003fa4270 */
[----:B------:R-:W0:Y:S01]  /*5df0*/  MUFU.TANH R178, R178 ;  /* 0x000000b200b27308 */ /* 0x000e220000002400 */
[----:B-1----:R-:W-:Y:S02]  /*5e00*/  FSEL R207, R207, -INF , P6 ;  /* 0xff800000cfcf7808 */ /* 0x002fe40003000000 */
[----:B------:R-:W-:Y:S02]  /*5e10*/  FMNMX.FTZ R175, R181, R170, !PT ;  /* 0x000000aab5af7209 */ /* 0x000fe40007810000 */
[----:B------:R-:W-:Y:S02]  /*5e20*/  FMNMX.FTZ R172, R207, R172, !PT ;  /* 0x000000accfac7209 */ /* 0x000fe40007810000 */
[----:B------:R-:W-:Y:S01]  /*5e30*/  ISETP.GT.AND P6, PT, R169, 0x31, PT ;  /* 0x00000031a900780c */ /* 0x000fe20003fc4270 */
[----:B------:R-:W1:Y:S01]  /*5e40*/  MUFU.TANH R211, R211 ;  /* 0x000000d300d37308 */ /* 0x000e620000002400 */
[----:B--2---:R-:W-:-:S02]  /*5e50*/  FSEL R215, R215, -INF , P3 ;  /* 0xff800000d7d77808 */ /* 0x004fc40001800000 */
[----:B------:R-:W-:Y:S02]  /*5e60*/  FMNMX.FTZ R172, R209, R172, !PT ;  /* 0x000000acd1ac7209 */ /* 0x000fe40007810000 */
[----:B------:R-:W-:Y:S02]  /*5e70*/  FMNMX.FTZ R170, R184, R175, !PT ;  /* 0x000000afb8aa7209 */ /* 0x000fe40007810000 */
[----:B------:R-:W-:Y:S01]  /*5e80*/  FMNMX.FTZ R172, R215, R172, !PT ;  /* 0x000000acd7ac7209 */ /* 0x000fe20007810000 */
[----:B------:R-:W2:Y:S01]  /*5e90*/  MUFU.TANH R185, R185 ;  /* 0x000000b900b97308 */ /* 0x000ea20000002400 */
[----:B0-----:R-:W-:Y:S02]  /*5ea0*/  FSEL R186, R178, -INF , P6 ;  /* 0xff800000b2ba7808 */ /* 0x001fe40003000000 */
[----:B------:R-:W-:Y:S02]  /*5eb0*/  FMNMX.FTZ R179, R183, R172, !PT ;  /* 0x000000acb7b37209 */ /* 0x000fe40007810000 */
[----:B------:R-:W-:-:S02]  /*5ec0*/  FMNMX.FTZ R175, R165, R170, !PT ;  /* 0x000000aaa5af7209 */ /* 0x000fc40007810000 */
[----:B------:R-:W-:Y:S01]  /*5ed0*/  ISETP.GT.AND P3, PT, R169, 0x39, PT ;  /* 0x00000039a900780c */ /* 0x000fe20003f64270 */
[----:B------:R-:W0:Y:S01]  /*5ee0*/  MUFU.TANH R187, R187 ;  /* 0x000000bb00bb7308 */ /* 0x000e220000002400 */
[----:B------:R-:W-:Y:S02]  /*5ef0*/  FMNMX.FTZ R172, R186, R179, !PT ;  /* 0x000000b3baac7209 */ /* 0x000fe40007810000 */
[----:B------:R-:W-:Y:S02]  /*5f00*/  FMNMX.FTZ R170, R166, R175, !PT ;  /* 0x000000afa6aa7209 */ /* 0x000fe40007810000 */
[----:B-1----:R-:W-:Y:S02]  /*5f10*/  FSEL R211, R211, -INF , P3 ;  /* 0xff800000d3d37808 */ /* 0x002fe40001800000 */
[----:B------:R-:W-:Y:S01]  /*5f20*/  FMNMX.FTZ R178, R189, R172, !PT ;  /* 0x000000acbdb27209 */ /* 0x000fe20007810000 */
[----:B------:R-:W1:Y:S01]  /*5f30*/  MUFU.TANH R190, R190 ;  /* 0x000000be00be7308 */ /* 0x000e620000002400 */
[----:B------:R-:W-:Y:S01]  /*5f40*/  FMNMX.FTZ R175, R167, R170, !PT ;  /* 0x000000aaa7af7209 */ /* 0x000fe20007810000 */
[----:B------:R-:W-:Y:S01]  /*5f50*/  FMUL.FTZ R172, R199, UR10 ;  /* 0x0000000ac7ac7c20 */ /* 0x000fe20008410000 */
[----:B--2---:R-:W-:-:S02]  /*5f60*/  FSEL R185, R185, -INF , P4 ;  /* 0xff800000b9b97808 */ /* 0x004fc40002000000 */
[----:B------:R-:W-:Y:S02]  /*5f70*/  FMNMX.FTZ R178, R211, R178, !PT ;  /* 0x000000b2d3b27209 */ /* 0x000fe40007810000 */
[----:B------:R-:W-:Y:S01]  /*5f80*/  FMNMX.FTZ R170, R168, R175, !PT ;  /* 0x000000afa8aa7209 */ /* 0x000fe20007810000 */
[----:B------:R-:W2:Y:S01]  /*5f90*/  MUFU.TANH R213, R213 ;  /* 0x000000d500d57308 */ /* 0x000ea20000002400 */
[----:B------:R-:W-:Y:S02]  /*5fa0*/  FMNMX.FTZ R182, R185, R178, !PT ;  /* 0x000000b2b9b67209 */ /* 0x000fe40007810000 */
[----:B------:R-:W-:Y:S01]  /*5fb0*/  FMNMX.FTZ R178, R163, R170, !PT ;  /* 0x000000aaa3b27209 */ /* 0x000fe20007810000 */
[----:B------:R-:W-:Y:S01]  /*5fc0*/  FMUL.FTZ R170, R196, UR10 ;  /* 0x0000000ac4aa7c20 */ /* 0x000fe20008410000 */
[----:B------:R-:W-:Y:S02]  /*5fd0*/  ISETP.GT.AND P6, PT, R169, 0x41, PT ;  /* 0x00000041a900780c */ /* 0x000fe40003fc4270 */
[----:B------:R-:W-:Y:S01]  /*5fe0*/  FMNMX.FTZ R175, R161, R178, !PT ;  /* 0x000000b2a1af7209 */ /* 0x000fe20007810000 */
[----:B------:R-:W3:Y:S01]  /*5ff0*/  MUFU.TANH R157, R157 ;  /* 0x0000009d009d7308 */ /* 0x000ee20000002400 */
[----:B------:R-:W-:-:S02]  /*6000*/  ISETP.GT.AND P3, PT, R169, 0x49, PT ;  /* 0x00000049a900780c */ /* 0x000fc40003f64270 */
[----:B------:R-:W-:Y:S02]  /*6010*/  FMNMX.FTZ R175, R162, R175, !PT ;  /* 0x000000afa2af7209 */ /* 0x000fe40007810000 */
[----:B0-----:R-:W-:Y:S02]  /*6020*/  FSEL R187, R187, -INF , P6 ;  /* 0xff800000bbbb7808 */ /* 0x001fe40003000000 */
[----:B-1----:R-:W-:Y:S01]  /*6030*/  FSEL R190, R190, -INF , P5 ;  /* 0xff800000bebe7808 */ /* 0x002fe20002800000 */
[----:B------:R-:W0:Y:S01]  /*6040*/  MUFU.TANH R198, R198 ;  /* 0x000000c600c67308 */ /* 0x000e220000002400 */
[----:B--2---:R-:W-:Y:S02]  /*6050*/  FSEL R213, R213, -INF , P3 ;  /* 0xff800000d5d57808 */ /* 0x004fe40001800000 */
[C---:B------:R-:W-:Y:S02]  /*6060*/  ISETP.GT.AND P4, PT, R169.reuse, 0x50, PT ;  /* 0x00000050a900780c */ /* 0x040fe40003f84270 */
[----:B------:R-:W-:-:S02]  /*6070*/  ISETP.GT.AND P6, PT, R169, 0x51, PT ;  /* 0x00000051a900780c */ /* 0x000fc40003fc4270 */
[C---:B------:R-:W-:Y:S01]  /*6080*/  ISETP.GT.AND P5, PT, R169.reuse, 0x58, PT ;  /* 0x00000058a900780c */ /* 0x040fe20003fa4270 */
[----:B------:R-:W1:Y:S01]  /*6090*/  MUFU.TANH R208, R208 ;  /* 0x000000d000d07308 */ /* 0x000e620000002400 */
[----:B------:R-:W-:Y:S01]  /*60a0*/  ISETP.GT.AND P3, PT, R169, 0x59, PT ;  /* 0x00000059a900780c */ /* 0x000fe20003f64270 */
[----:B------:R-:W-:Y:S01]  /*60b0*/  FMUL.FTZ R169, R193, UR10 ;  /* 0x0000000ac1a97c20 */ /* 0x000fe20008410000 */
[----:B---3--:R-:W-:Y:S01]  /*60c0*/  FSEL R199, R157, -INF , P4 ;  /* 0xff8000009dc77808 */ /* 0x008fe20002000000 */
[----:B------:R-:W-:Y:S01]  /*60d0*/  ULDC UR10, c[0x0][0xa80] ;  /* 0x0002a000000a7ab9 */ /* 0x000fe20000000800 */
[----:B------:R-:W-:Y:S02]  /*60e0*/  FMNMX.FTZ R179, R187, R182, !PT ;  /* 0x000000b6bbb37209 */ /* 0x000fe40007810000 */
[----:B------:R-:W-:Y:S01]  /*60f0*/  ISETP.GT.AND P4, PT, R153, 0x49, PT ;  /* 0x000000499900780c */ /* 0x000fe20003f84270 */
[----:B------:R-:W2:Y:S01]  /*6100*/  MUFU.TANH R191, R195 ;  /* 0x000000c300bf7308 */ /* 0x000ea20000002400 */
[----:B0-----:R-:W-:-:S02]  /*6110*/  FSEL R193, R198, -INF , P5 ;  /* 0xff800000c6c17808 */ /* 0x001fc40002800000 */
[----:B------:R-:W-:Y:S02]  /*6120*/  FMNMX.FTZ R178, R190, R179, !PT ;  /* 0x000000b3beb27209 */ /* 0x000fe40007810000 */
[----:B------:R-:W-:Y:S02]  /*6130*/  ISETP.GT.AND P5, PT, R153, 0x50, PT ;  /* 0x000000509900780c */ /* 0x000fe40003fa4270 */
[----:B------:R-:W-:Y:S01]  /*6140*/  FMNMX.FTZ R178, R213, R178, !PT ;  /* 0x000000b2d5b27209 */ /* 0x000fe20007810000 */
[----:B------:R0:W3:Y:S01]  /*6150*/  MUFU.TANH R195, R172 ;  /* 0x000000ac00c37308 */ /* 0x0000e20000002400 */
[----:B-1----:R-:W-:Y:S02]  /*6160*/  FSEL R208, R208, -INF , P4 ;  /* 0xff800000d0d07808 */ /* 0x002fe40002000000 */
[----:B------:R-:W-:Y:S02]  /*6170*/  FMNMX.FTZ R178, R199, R178, !PT ;  /* 0x000000b2c7b27209 */ /* 0x000fe40007810000 */
[----:B------:R-:W-:-:S03]  /*6180*/  ISETP.GT.AND P4, PT, R153, 0x58, PT ;  /* 0x000000589900780c */ /* 0x000fc60003f84270 */
[----:B------:R-:W1:Y:S01]  /*6190*/  MUFU.TANH R156, R156 ;  /* 0x0000009c009c7308 */ /* 0x000e620000002400 */
[----:B0-----:R-:W-:Y:S02]  /*61a0*/  FMNMX.FTZ R172, R164, R175, !PT ;  /* 0x000000afa4ac7209 */ /* 0x001fe40007810000 */
[----:B--2---:R-:W-:Y:S02]  /*61b0*/  FSEL R191, R191, -INF , P6 ;  /* 0xff800000bfbf7808 */ /* 0x004fe40003000000 */
[----:B------:R-:W-:Y:S02]  /*61c0*/  FMNMX.FTZ R157, R159, R172, !PT ;  /* 0x000000ac9f9d7209 */ /* 0x000fe40007810000 */
[----:B------:R-:W-:Y:S01]  /*61d0*/  FMNMX.FTZ R178, R191, R178, !PT ;  /* 0x000000b2bfb27209 */ /* 0x000fe20007810000 */
[----:B------:R0:W2:Y:S01]  /*61e0*/  MUFU.TANH R192, R169 ;  /* 0x000000a900c07308 */ /* 0x0000a20000002400 */
[----:B------:R-:W-:Y:S02]  /*61f0*/  FMNMX.FTZ R157, R158, R157, !PT ;  /* 0x0000009d9e9d7209 */ /* 0x000fe40007810000 */
[----:B---3--:R-:W-:-:S02]  /*6200*/  FSEL R196, R195, -INF , P3 ;  /* 0xff800000c3c47808 */ /* 0x008fc40001800000 */
[----:B------:R-:W-:Y:S02]  /*6210*/  FMNMX.FTZ R157, R160, R157, !PT ;  /* 0x0000009da09d7209 */ /* 0x000fe40007810000 */
[----:B------:R-:W-:Y:S01]  /*6220*/  ISETP.GT.AND P3, PT, R153, 0x51, PT ;  /* 0x000000519900780c */ /* 0x000fe20003f64270 */
[----:B------:R-:W3:Y:S01]  /*6230*/  MUFU.TANH R194, R170 ;  /* 0x000000aa00c27308 */ /* 0x000ee20000002400 */
[----:B-1----:R-:W-:Y:S02]  /*6240*/  FSEL R195, R156, -INF , P5 ;  /* 0xff8000009cc37808 */ /* 0x002fe40002800000 */
[----:B------:R-:W-:Y:S02]  /*6250*/  FMNMX.FTZ R156, R208, R157, !PT ;  /* 0x0000009dd09c7209 */ /* 0x000fe40007810000 */
[----:B0-----:R-:W-:Y:S01]  /*6260*/  FMNMX.FTZ R169, R193, R178, !PT ;  /* 0x000000b2c1a97209 */ /* 0x001fe20007810000 */
[----:B------:R-:W-:Y:S01]  /*6270*/  IMAD.U32 R178, RZ, RZ, UR5 ;  /* 0x00000005ffb27e24 */ /* 0x000fe2000f8e00ff */
[----:B------:R-:W-:Y:S01]  /*6280*/  FMNMX.FTZ R157, R195, R156, !PT ;  /* 0x0000009cc39d7209 */ /* 0x000fe20007810000 */
[----:B------:R-:W0:Y:S01]  /*6290*/  MUFU.TANH R197, R197 ;  /* 0x000000c500c57308 */ /* 0x000e220000002400 */
[----:B--2---:R-:W-:Y:S01]  /*62a0*/  FSEL R192, R192, -INF , P3 ;  /* 0xff800000c0c07808 */ /* 0x004fe20001800000 */
[----:B------:R-:W-:Y:S01]  /*62b0*/  UIMAD UR5, UR4, 0xc00, UR14 ;  /* 0x00000c00040578a4 */ /* 0x000fe2000f8e020e */
[----:B------:R-:W-:-:S02]  /*62c0*/  ISETP.GT.AND P3, PT, R153, 0x59, PT ;  /* 0x000000599900780c */ /* 0x000fc40003f64270 */
[----:B------:R-:W-:Y:S01]  /*62d0*/  FMNMX.FTZ R157, R192, R157, !PT ;  /* 0x0000009dc09d7209 */ /* 0x000fe20007810000 */
[----:B------:R-:W-:Y:S01]  /*62e0*/  UIADD3 UR6, UR5, 0x280, URZ ;  /* 0x0000028005067890 */ /* 0x000fe2000fffe03f */
[----:B------:R-:W-:Y:S02]  /*62f0*/  FMNMX.FTZ R169, R196, R169, !PT ;  /* 0x000000a9c4a97209 */ /* 0x000fe40007810000 */
[----:B---3--:R-:W-:Y:S01]  /*6300*/  FSEL R194, R194, -INF , P4 ;  /* 0xff800000c2c27808 */ /* 0x008fe20002000000 */
[----:B------:R-:W-:Y:S02]  /*6310*/  UMOV UR14, UR5 ;  /* 0x00000005000e7c82 */ /* 0x000fe40008000000 */
        /* <DEDUP_REMOVED lines=11> */
[----:B------:R-:W-:-:S03]  /*63d0*/  FMUL.FTZ R198, R157, UR10 ;  /* 0x0000000a9dc67c20 */ /* 0x000fc60008410000 */
[----:B------:R-:W-:Y:S02]  /*63e0*/  FSEL R153, R157, RZ, P4 ;  /* 0x000000ff9d997208 */ /* 0x000fe40002000000 */
[----:B------:R-:W-:-:S03]  /*63f0*/  FSEL R198, R198, RZ, P4 ;  /* 0x000000ffc6c67208 */ /* 0x000fc60002000000 */
[----:B------:R-:W-:Y:S01]  /*6400*/  FADD.FTZ R153, -R153, R204 ;  /* 0x000000cc99997221 */ /* 0x000fe20000010100 */
[----:B0-----:R-:W-:Y:S01]  /*6410*/  FMNMX.FTZ R156, R172, R175, !PT ;  /* 0x000000afac9c7209 */ /* 0x001fe20007810000 */
[--C-:B------:R-:W-:Y:S01]  /*6420*/  FFMA.FTZ R172, R173, UR10, -R198.reuse ;  /* 0x0000000aadac7c23 */ /* 0x100fe200080108c6 */
[--C-:B------:R-:W-:Y:S01]  /*6430*/  FFMA.FTZ R169, R203, UR10, -R198.reuse ;  /* 0x0000000acba97c23 */ /* 0x100fe200080108c6 */
[----:B------:R-:W-:Y:S01]  /*6440*/  IADD3 R203, -R212, 0xb, RZ ;  /* 0x0000000bd4cb7810 */ /* 0x000fe20007ffe1ff */
[--C-:B------:R-:W-:Y:S01]  /*6450*/  FFMA.FTZ R175, R171, UR10, -R198.reuse ;  /* 0x0000000aabaf7c23 */ /* 0x100fe200080108c6 */
[C---:B------:R-:W-:Y:S01]  /*6460*/  FMUL.FTZ R197, R156.reuse, UR10 ;  /* 0x0000000a9cc57c20 */ /* 0x040fe20008410000 */
[----:B------:R-:W-:Y:S01]  /*6470*/  FSETP.NEU.FTZ.AND P3, PT, R156, -INF , PT ;  /* 0xff8000009c00780b */ /* 0x000fe20003f7d000 */
[----:B------:R-:W-:Y:S01]  /*6480*/  FMUL.FTZ R182, R153, UR10 ;  /* 0x0000000a99b67c20 */ /* 0x000fe20008410000 */
[--C-:B------:R-:W-:Y:S01]  /*6490*/  FFMA.FTZ R170, R155, UR10, -R198.reuse ;  /* 0x0000000a9baa7c23 */ /* 0x100fe200080108c6 */
[----:B------:R-:W-:Y:S01]  /*64a0*/  MUFU.EX2 R169, R169 ;  /* 0x000000a900a97308 */ /* 0x000fe20000000800 */
[----:B------:R-:W-:Y:S01]  /*64b0*/  FSEL R197, R197, RZ, P3 ;  /* 0x000000ffc5c57208 */ /* 0x000fe20001800000 */
[--C-:B------:R-:W-:Y:S01]  /*64c0*/  FFMA.FTZ R204, R219, UR10, -R198.reuse ;  /* 0x0000000adbcc7c23 */ /* 0x100fe200080108c6 */
[--C-:B------:R-:W-:Y:S01]  /*64d0*/  FFMA.FTZ R210, R221, UR10, -R198.reuse ;  /* 0x0000000addd27c23 */ /* 0x100fe200080108c6 */
[--C-:B------:R-:W-:Y:S01]  /*64e0*/  FFMA.FTZ R217, R217, UR10, -R198.reuse ;  /* 0x0000000ad9d97c23 */ /* 0x100fe200080108c6 */
[--C-:B------:R-:W-:Y:S01]  /*64f0*/  FFMA.FTZ R188, R188, UR10, -R198.reuse ;  /* 0x0000000abcbc7c23 */ /* 0x100fe200080108c6 */
[--C-:B------:R-:W-:Y:S01]  /*6500*/  FFMA.FTZ R173, R152, UR10, -R197.reuse ;  /* 0x0000000a98ad7c23 */ /* 0x100fe200080108c5 */
[----:B------:R-:W-:Y:S01]  /*6510*/  FSEL R152, R156, RZ, P3 ;  /* 0x000000ff9c987208 */ /* 0x000fe20001800000 */
[--C-:B------:R-:W-:Y:S01]  /*6520*/  FFMA.FTZ R171, R176, UR10, -R197.reuse ;  /* 0x0000000ab0ab7c23 */ /* 0x100fe200080108c5 */
[--C-:B------:R-:W-:Y:S01]  /*6530*/  FFMA.FTZ R174, R174, UR10, -R197.reuse ;  /* 0x0000000aaeae7c23 */ /* 0x100fe200080108c5 */
[----:B------:R-:W-:Y:S01]  /*6540*/  FFMA.FTZ R176, R154, UR10, -R197 ;  /* 0x0000000a9ab07c23 */ /* 0x000fe200080108c5 */
[----:B------:R-:W0:Y:S01]  /*6550*/  MUFU.EX2 R182, R182 ;  /* 0x000000b600b67308 */ /* 0x000e220000000800 */
[----:B------:R-:W-:Y:S01]  /*6560*/  FADD.FTZ R152, -R152, R205 ;  /* 0x000000cd98987221 */ /* 0x000fe20000010100 */
[----:B------:R-:W-:Y:S01]  /*6570*/  FFMA.FTZ R205, R223, UR10, -R198 ;  /* 0x0000000adfcd7c23 */ /* 0x000fe200080108c6 */
[--C-:B------:R-:W-:Y:S01]  /*6580*/  FFMA.FTZ R180, R180, UR10, -R197.reuse ;  /* 0x0000000ab4b47c23 */ /* 0x100fe200080108c5 */
[----:B------:R-:W-:Y:S01]  /*6590*/  FFMA.FTZ R177, R177, UR10, -R197 ;  /* 0x0000000ab1b17c23 */ /* 0x000fe200080108c5 */
[----:B------:R-:W-:Y:S01]  /*65a0*/  FMUL.FTZ R179, R152, UR10 ;  /* 0x0000000a98b37c20 */ /* 0x000fe20008410000 */
[----:B------:R-:W-:-:S02]  /*65b0*/  @!P2 VIADD R152, R178, 0x32440 ;  /* 0x00032440b298a836 */ /* 0x000fc40000000000 */
[--C-:B------:R-:W-:Y:S01]  /*65c0*/  FFMA.FTZ R181, R181, UR10, -R197.reuse ;  /* 0x0000000ab5b57c23 */ /* 0x100fe200080108c5 */
[----:B------:R-:W-:Y:S01]  /*65d0*/  MUFU.EX2 R170, R170 ;  /* 0x000000aa00aa7308 */ /* 0x000fe20000000800 */
[--C-:B------:R-:W-:Y:S01]  /*65e0*/  FFMA.FTZ R184, R184, UR10, -R197.reuse ;  /* 0x0000000ab8b87c23 */ /* 0x100fe200080108c5 */
[----:B------:R-:W-:Y:S01]  /*65f0*/  FFMA.FTZ R207, R207, UR10, -R198 ;  /* 0x0000000acfcf7c23 */ /* 0x000fe200080108c6 */
[----:B------:R-:W-:Y:S01]  /*6600*/  @!P2 PRMT R152, RZ, 0x654, R152 ;  /* 0x00000654ff98a816 */ /* 0x000fe20000000098 */
[----:B------:R1:W-:Y:S06]  /*6610*/  BAR.ARV R203, 0x100 ;  /* 0x000400cb0000751d */ /* 0x0003ec0000002000 */
[----:B------:R2:W-:Y:S01]  /*6620*/  @!P2 SYNCS.ARRIVE.TRANS64.RED.A1T0 RZ, [R152+URZ], RZ ;  /* 0x000000ff98ffa9a7 */ /* 0x0005e2000810043f */
[----:B------:R-:W3:Y:S01]  /*6630*/  MUFU.EX2 R179, R179 ;  /* 0x000000b300b37308 */ /* 0x000ee20000000800 */
[-C--:B0-----:R-:W-:Y:S01]  /*6640*/  FMUL.FTZ R26, R26, R182.reuse ;  /* 0x000000b61a1a7220 */ /* 0x081fe20000410000 */
        /* <DEDUP_REMOVED lines=15> */
[-C--:B---3--:R-:W-:Y:S01]  /*6740*/  FMUL.FTZ R24, R24, R179.reuse ;  /* 0x000000b318187220 */ /* 0x088fe20000410000 */
        /* <DEDUP_REMOVED lines=117> */
[----:B------:R-:W-:Y:S01]  /*6ea0*/  F2FP.BF16.F32.PACK_AB R153, R170, R169 ;  /* 0x000000a9aa99723e */ /* 0x000fe200000010ff */
[----:B------:R-:W-:Y:S01]  /*6eb0*/  MUFU.EX2 R204, R204 ;  /* 0x000000cc00cc7308 */ /* 0x000fe20000000800 */
[----:B0-----:R-:W-:Y:S01]  /*6ec0*/  F2FP.BF16.F32.PACK_AB R155, R175, R172 ;  /* 0x000000acaf9b723e */ /* 0x001fe200000010ff */
[--C-:B------:R-:W-:Y:S01]  /*6ed0*/  FFMA.FTZ R209, R209, UR10, -R198.reuse ;  /* 0x0000000ad1d17c23 */ /* 0x100fe200080108c6 */
[----:B--2---:R-:W-:Y:S01]  /*6ee0*/  F2FP.BF16.F32.PACK_AB R152, R171, R174 ;  /* 0x000000aeab98723e */ /* 0x004fe200000010ff */
[--C-:B------:R-:W-:Y:S01]  /*6ef0*/  FFMA.FTZ R165, R165, UR10, -R197.reuse ;  /* 0x0000000aa5a57c23 */ /* 0x100fe200080108c5 */
[----:B---3--:R-:W-:Y:S01]  /*6f00*/  F2FP.BF16.F32.PACK_AB R154, R176, R173 ;  /* 0x000000adb09a723e */ /* 0x008fe200000010ff */
[----:B------:R1:W-:Y:S01]  /*6f10*/  BAR.SYNC.DEFER_BLOCKING R200, 0x100 ;  /* 0x000400c80000751d */ /* 0x0003e20000010000 */
        /* <DEDUP_REMOVED lines=23> */
[----:B------:R-:W-:Y:S01]  /*7090*/  WARPGROUP.ARRIVE ;  /* 0x00000000000079c5 */ /* 0x000fe20000000000 */
[--C-:B------:R-:W-:Y:S01]  /*70a0*/  FFMA.FTZ R208, R191, UR10, -R198.reuse ;  /* 0x0000000abfd07c23 */ /* 0x100fe200080108c6 */
[--C-:B------:R-:W-:Y:S01]  /*70b0*/  FFMA.FTZ R191, R193, UR10, -R198.reuse ;  /* 0x0000000ac1bf7c23 */ /* 0x100fe200080108c6 */
[--C-:B------:R-:W-:Y:S01]  /*70c0*/  FFMA.FTZ R193, R195, UR10, -R197.reuse ;  /* 0x0000000ac3c17c23 */ /* 0x100fe200080108c5 */
[--C-:B------:R-:W-:Y:S01]  /*70d0*/  FFMA.FTZ R199, R199, UR10, -R198.reuse ;  /* 0x0000000ac7c77c23 */ /* 0x100fe200080108c6 */
[--C-:B------:R-:W-:Y:S01]  /*70e0*/  FFMA.FTZ R192, R192, UR10, -R197.reuse ;  /* 0x0000000ac0c07c23 */ /* 0x100fe200080108c5 */
[----:B------:R-:W-:Y:S01]  /*70f0*/  HGMMA.64x256x16.F32.BF16 R24, R152, gdesc[UR12].tnspB, R24, gsb0 ;  /* 0x43e0000c98187df0 */ /* 0x000fe20008001818 */
[----:B------:R-:W-:Y:S01]  /*7100*/  MUFU.EX2 R180, R180 ;  /* 0x000000b400b47308 */ /* 0x000fe20000000800 */
[----:B------:R-:W-:Y:S01]  /*7110*/  UIADD3 UR14, UR5, 0x80, URZ ;  /* 0x00000080050e7890 */ /* 0x000fe2000fffe03f */
[--C-:B------:R-:W-:Y:S01]  /*7120*/  FFMA.FTZ R194, R194, UR10, -R197.reuse ;  /* 0x0000000ac2c27c23 */ /* 0x100fe200080108c5 */
[----:B------:R-:W-:Y:S01]  /*7130*/  UMOV UR15, 0x40000040 ;  /* 0x40000040000f7882 */ /* 0x000fe20000000000 */
[----:B------:R-:W-:Y:S01]  /*7140*/  FFMA.FTZ R195, R206, UR10, -R197 ;  /* 0x0000000acec37c23 */ /* 0x000fe200080108c5 */
[----:B------:R-:W-:Y:S01]  /*7150*/  FFMA.FTZ R196, R196, UR10, -R198 ;  /* 0x0000000ac4c47c23 */ /* 0x000fe200080108c6 */
[----:B------:R-:W-:Y:S01]  /*7160*/  FFMA.FTZ R169, R182, R12, R169 ;  /* 0x0000000cb6a97223 */ /* 0x000fe200000100a9 */
[----:B------:R-:W-:Y:S01]  /*7170*/  FFMA.FTZ R0, R179, R0, R174 ;  /* 0x00000000b3007223 */ /* 0x000fe200000100ae */
[----:B------:R-:W3:Y:S01]  /*7180*/  MUFU.EX2 R177, R177 ;  /* 0x000000b100b17308 */ /* 0x000ee20000000800 */
[----:B------:R-:W-:Y:S01]  /*7190*/  PLOP3.LUT P3, PT, PT, PT, UP1, 0x80, 0x0 ;  /* 0x000000000000781c */ /* 0x000fe20003f6f018 */
[----:B------:R-:W-:Y:S01]  /*71a0*/  FADD.FTZ R169, R170, R169 ;  /* 0x000000a9aaa97221 */ /* 0x000fe20000010000 */
[----:B------:R-:W-:Y:S01]  /*71b0*/  FADD.FTZ R0, R171, R0 ;  /* 0x00000000ab007221 */ /* 0x000fe20000010000 */
[----:B------:R-:W-:-:S02]  /*71c0*/  @!P2 VIADD R178, R178, 0x32460 ;  /* 0x00032460b2b2a836 */ /* 0x000fc40000000000 */
[----:B------:R-:W-:Y:S01]  /*71d0*/  FADD.FTZ R172, R172, R169 ;  /* 0x000000a9acac7221 */ /* 0x000fe20000010000 */
[----:B------:R-:W-:Y:S01]  /*71e0*/  FADD.FTZ R173, R173, R0 ;  /* 0x00000000adad7221 */ /* 0x000fe20000010000 */
[----:B------:R-:W-:Y:S01]  /*71f0*/  MUFU.EX2 R181, R181 ;  /* 0x000000b500b57308 */ /* 0x000fe20000000800 */
[----:B------:R-:W-:Y:S01]  /*7200*/  @!P2 PRMT R178, RZ, 0x654, R178 ;  /* 0x00000654ffb2a816 */ /* 0x000fe200000000b2 */
[----:B------:R-:W-:Y:S01]  /*7210*/  FADD.FTZ R175, R175, R172 ;  /* 0x000000acafaf7221 */ /* 0x000fe20000010000 */
[----:B------:R-:W-:-:S05]  /*7220*/  FADD.FTZ R173, R176, R173 ;  /* 0x000000adb0ad7221 */ /* 0x000fca0000010000 */
[----:B------:R-:W4:Y:S08]  /*7230*/  MUFU.EX2 R184, R184 ;  /* 0x000000b800b87308 */ /* 0x000f300000000800 */
[----:B------:R-:W-:Y:S08]  /*7240*/  MUFU.EX2 R188, R188 ;  /* 0x000000bc00bc7308 */ /* 0x000ff00000000800 */
[----:B------:R-:W5:Y:S08]  /*7250*/  MUFU.EX2 R207, R207 ;  /* 0x000000cf00cf7308 */ /* 0x000f700000000800 */
[----:B------:R-:W-:Y:S08]  /*7260*/  MUFU.EX2 R209, R209 ;  /* 0x000000d100d17308 */ /* 0x000ff00000000800 */
[----:B------:R-:W-:Y:S08]  /*7270*/  MUFU.EX2 R165, R165 ;  /* 0x000000a500a57308 */ /* 0x000ff00000000800 */
[----:B------:R-:W1:Y:S08]  /*7280*/  MUFU.EX2 R166, R166 ;  /* 0x000000a600a67308 */ /* 0x000e700000000800 */
[----:B------:R-:W-:Y:S08]  /*7290*/  MUFU.EX2 R167, R167 ;  /* 0x000000a700a77308 */ /* 0x000ff00000000800 */
[----:B------:R-:W1:Y:S08]  /*72a0*/  MUFU.EX2 R168, R168 ;  /* 0x000000a800a87308 */ /* 0x000e700000000800 */
[----:B------:R-:W1:Y:S08]  /*72b0*/  MUFU.EX2 R212, R212 ;  /* 0x000000d400d47308 */ /* 0x000e700000000800 */
[----:B------:R-:W-:Y:S08]  /*72c0*/  MUFU.EX2 R183, R183 ;  /* 0x000000b700b77308 */ /* 0x000ff00000000800 */
[----:B------:R-:W-:Y:S08]  /*72d0*/  MUFU.EX2 R186, R186 ;  /* 0x000000ba00ba7308 */ /* 0x000ff00000000800 */
        /* <DEDUP_REMOVED lines=19> */
[----:B------:R-:W-:Y:S01]  /*7410*/  MUFU.EX2 R194, R194 ;  /* 0x000000c200c27308 */ /* 0x000fe20000000800 */
[----:B------:R-:W-:-:S02]  /*7420*/  WARPGROUP.DEPBAR.LE gsb0, 0x0 ;  /* 0x00008000000079c5 */ /* 0x000fc40000010000 */
[----:B0-----:R-:W-:-:S05]  /*7430*/  F2FP.BF16.F32.PACK_AB R153, R205, R204 ;  /* 0x000000cccd99723e */ /* 0x001fca00000010ff */
[----:B------:R-:W0:Y:S01]  /*7440*/  MUFU.EX2 R195, R195 ;  /* 0x000000c300c37308 */ /* 0x000e220000000800 */
[----:B--2---:R-:W-:Y:S01]  /*7450*/  F2FP.BF16.F32.PACK_AB R155, R217, R210 ;  /* 0x000000d2d99b723e */ /* 0x004fe200000010ff */
[----:B------:R-:W-:Y:S01]  /*7460*/  FADD.FTZ R204, R204, R175 ;  /* 0x000000afcccc7221 */ /* 0x000fe20000010000 */
[----:B---3--:R-:W-:Y:S01]  /*7470*/  F2FP.BF16.F32.PACK_AB R152, R177, R180 ;  /* 0x000000b4b198723e */ /* 0x008fe200000010ff */
[----:B------:R-:W-:Y:S01]  /*7480*/  FADD.FTZ R180, R180, R173 ;  /* 0x000000adb4b47221 */ /* 0x000fe20000010000 */
[----:B----4-:R-:W-:Y:S01]  /*7490*/  F2FP.BF16.F32.PACK_AB R154, R184, R181 ;  /* 0x000000b5b89a723e */ /* 0x010fe200000010ff */
[----:B------:R-:W-:Y:S01]  /*74a0*/  FADD.FTZ R205, R205, R204 ;  /* 0x000000cccdcd7221 */ /* 0x000fe20000010000 */
[----:B------:R-:W-:Y:S01]  /*74b0*/  MOV R204, R157 ;  /* 0x0000009d00cc7202 */ /* 0x000fe20000000f00 */
[----:B------:R-:W2:Y:S01]  /*74c0*/  MUFU.EX2 R196, R196 ;  /* 0x000000c400c47308 */ /* 0x000ea20000000800 */
[----:B------:R-:W-:Y:S01]  /*74d0*/  WARPGROUP.ARRIVE ;  /* 0x00000000000079c5 */ /* 0x000fe20000000000 */
[----:B------:R-:W-:Y:S01]  /*74e0*/  FADD.FTZ R180, R177, R180 ;  /* 0x000000b4b1b47221 */ /* 0x000fe20000010000 */
[----:B------:R-:W-:Y:S01]  /*74f0*/  FADD.FTZ R210, R210, R205 ;  /* 0x000000cdd2d27221 */ /* 0x000fe20000010000 */
[----:B------:R-:W-:-:S02]  /*7500*/  IMAD.MOV.U32 R205, RZ, RZ, R156 ;  /* 0x000000ffffcd7224 */ /* 0x000fc400078e009c */
[----:B------:R-:W-:Y:S01]  /*7510*/  FADD.FTZ R181, R181, R180 ;  /* 0x000000b4b5b57221 */ /* 0x000fe20000010000 */
[----:B------:R-:W-:Y:S01]  /*7520*/  HGMMA.64x256x16.F32.BF16 R24, R152, gdesc[UR12].tnspB, R24, gsb0 ;  /* 0x43e0000c98187df0 */ /* 0x000fe20008001818 */
[----:B------:R-:W-:Y:S01]  /*7530*/  UIADD3 UR14, UR5, 0x100, URZ ;  /* 0x00000100050e7890 */ /* 0x000fe2000fffe03f */
[----:B------:R-:W-:Y:S01]  /*7540*/  FADD.FTZ R217, R217, R210 ;  /* 0x000000d2d9d97221 */ /* 0x000fe20000010000 */
[----:B------:R-:W-:Y:S01]  /*7550*/  UMOV UR15, 0x40000040 ;  /* 0x40000040000f7882 */ /* 0x000fe20000000000 */
[----:B------:R-:W-:Y:S01]  /*7560*/  FADD.FTZ R184, R184, R181 ;  /* 0x000000b5b8b87221 */ /* 0x000fe20000010000 */
[----:B------:R-:W-:Y:S02]  /*7570*/  WARPGROUP.DEPBAR.LE gsb0, 0x0 ;  /* 0x00008000000079c5 */ /* 0x000fe40000010000 */
[----:B-----5:R-:W-:Y:S01]  /*7580*/  F2FP.BF16.F32.PACK_AB R153, R207, R188 ;  /* 0x000000bccf99723e */ /* 0x020fe200000010ff */
[----:B------:R-:W-:Y:S01]  /*7590*/  FADD.FTZ R188, R188, R217 ;  /* 0x000000d9bcbc7221 */ /* 0x000fe20000010000 */
[----:B-1----:R-:W-:Y:S01]  /*75a0*/  F2FP.BF16.F32.PACK_AB R152, R166, R165 ;  /* 0x000000a5a698723e */ /* 0x002fe200000010ff */
        /* <DEDUP_REMOVED lines=9> */
[----:B------:R-:W-:-:S06]  /*7640*/  FADD.FTZ R168, R168, R167 ;  /* 0x000000a7a8a87221 */ /* 0x000fcc0000010000 */
        /* <DEDUP_REMOVED lines=35> */
[----:B------:R-:W-:Y:S01]  /*7880*/  UMOV UR14, UR6 ;  /* 0x00000006000e7c82 */ /* 0x000fe20008000000 */
[----:B------:R-:W-:Y:S01]  /*7890*/  UMOV UR15, 0x40000040 ;  /* 0x40000040000f7882 */ /* 0x000fe20000000000 */
[----:B------:R-:W-:Y:S02]  /*78a0*/  WARPGROUP.DEPBAR.LE gsb0, 0x0 ;  /* 0x00008000000079c5 */ /* 0x000fe40000010000 */
[----:B------:R-:W-:Y:S01]  /*78b0*/  F2FP.BF16.F32.PACK_AB R152, R192, R193 ;  /* 0x000000c1c098723e */ /* 0x000fe200000010ff */
[----:B------:R-:W-:Y:S01]  /*78c0*/  FADD.FTZ R193, R193, R160 ;  /* 0x000000a0c1c17221 */ /* 0x000fe20000010000 */
[----:B------:R-:W-:Y:S01]  /*78d0*/  F2FP.BF16.F32.PACK_AB R153, R208, R199 ;  /* 0x000000c7d099723e */ /* 0x000fe200000010ff */
[----:B------:R-:W-:Y:S01]  /*78e0*/  FADD.FTZ R199, R199, R190 ;  /* 0x000000bec7c77221 */ /* 0x000fe20000010000 */
[----:B0-----:R-:W-:Y:S01]  /*78f0*/  F2FP.BF16.F32.PACK_AB R154, R195, R194 ;  /* 0x000000c2c39a723e */ /* 0x001fe200000010ff */
[----:B------:R-:W-:Y:S01]  /*7900*/  FADD.FTZ R193, R192, R193 ;  /* 0x000000c1c0c17221 */ /* 0x000fe20000010000 */
[----:B--2---:R-:W-:Y:S01]  /*7910*/  F2FP.BF16.F32.PACK_AB R155, R196, R191 ;  /* 0x000000bfc49b723e */ /* 0x004fe200000010ff */
        /* <DEDUP_REMOVED lines=10> */
[----:B------:R-:W-:-:S05]  /*79c0*/  UMOV UR61, UR7 ;  /* 0x00000007003d7c82 */ /* 0x000fca0008000000 */
.L_x_4414:
[----:B------:R-:W-:-:S13]  /*79d0*/  R2UR UR5, R23 ;  /* 0x00000000170572ca */ /* 0x000fda00000e0000 */
[----:B------:R-:W-:-:S06]  /*79e0*/  UISETP.GE.AND UP0, UPT, UR61, UR5, UPT ;  /* 0x000000053d00728c */ /* 0x000fcc000bf06270 */
[----:B------:R-:W-:-:S13]  /*79f0*/  PLOP3.LUT P1, PT, PT, PT, UP0, 0x80, 0x0 ;  /* 0x000000000000781c */ /* 0x000fda0003f2f008 */
[----:B------:R-:W-:Y:S05]  /*7a00*/  @!P1 BRA `(.L_x_4424) ;  /* 0x0000002800349947 */ /* 0x000fea0003800000 */
[----:B------:R-:W-:Y:S01]  /*7a10*/  IMAD.MOV.U32 R202, RZ, RZ, R157 ;  /* 0x000000ffffca7224 */ /* 0x000fe200078e009d */
[----:B------:R-:W-:Y:S01]  /*7a20*/  ULDC UR6, c[0x0][0xad0] ;  /* 0x0002b40000067ab9 */ /* 0x000fe20000000800 */
[----:B------:R-:W-:-:S07]  /*7a30*/  IMAD.MOV.U32 R201, RZ, RZ, R156 ;  /* 0x000000ffffc97224 */ /* 0x000fce00078e009c */
.L_x_4433:
[----:B------:R-:W-:-:S04]  /*7a40*/  UIADD3 UR4, UR4, 0x1, URZ ;  /* 0x0000000104047890 */ /* 0x000fc8000fffe03f */
[----:B------:R-:W-:-:S04]  /*7a50*/  UISETP.NE.AND UP0, UPT, UR4, 0x2, UPT ;  /* 0x000000020400788c */ /* 0x000fc8000bf05270 */
[----:B------:R-:W-:Y:S02]  /*7a60*/  USEL UR5, URZ, 0x1, UP0 ;  /* 0x000000013f057887 */ /* 0x000fe40008000000 */
[----:B------:R-:W-:Y:S02]  /*7a70*/  USEL UR4, UR4, URZ, UP0 ;  /* 0x0000003f04047287 */ /* 0x000fe40008000000 */
[----:B------:R-:W-:Y:S01]  /*7a80*/  ULOP3.LUT UR60, UR60, UR5, URZ, 0x3c, !UPT ;  /* 0x000000053c3c7292 */ /* 0x000fe2000f8e3c3f */
[----:B--2---:R-:W-:Y:S11]  /*7a90*/  @!P0 BRA `(.L_x_4425) ;  /* 0x0000000000048947 */ /* 0x004ff60003800000 */
[----:B------:R-:W-:Y:S01]  /*7aa0*/  BPT.TRAP 0x1 ;  /* 0x000000040000795c */ /* 0x000fe20000300000 */
.L_x_4425:
[----:B------:R-:W-:Y:S01]  /*7ab0*/  R2UR UR5, R22 ;  /* 0x00000000160572ca */ /* 0x000fe200000e0000 */
[----:B------:R-:W-:-:S05]  /*7ac0*/  IMAD.U32 R204, RZ, RZ, UR60 ;  /* 0x0000003cffcc7e24 */ /* 0x000fca000f8e00ff */
[----:B------:R-:W-:-:S07]  /*7ad0*/  SHF.L.U32 R204, R204, 0x1f, RZ ;  /* 0x0000001fcccc7819 */ /* 0x000fce00000006ff */
[----:B------:R-:W-:-:S09]  /*7ae0*/  ULEA UR7, UR4, UR5, 0x3 ;  /* 0x0000000504077291 */ /* 0x000fd2000f8e183f */
[----:B------:R2:W3:Y:S01]  /*7af0*/  SYNCS.PHASECHK.TRANS64.TRYWAIT P1, [UR7+0x32430], R204 ;  /* 0x032430ccff0075a7 */ /* 0x0004e20008020147 */
[----:B------:R-:W-:Y:S05]  /*7b00*/  @!P0 BRA `(.L_x_4426) ;  /* 0x0000000000048947 */ /* 0x000fea0003800000 */
[----:B------:R-:W-:Y:S01]  /*7b10*/  BPT.TRAP 0x1 ;  /* 0x000000040000795c */ /* 0x000fe20000300000 */
.L_x_4426:
[----:B---3--:R-:W-:Y:S05]  /*7b20*/  @P1 BRA `(.L_x_4427) ;  /* 0x0000000000081947 */ /* 0x008fea0003800000 */
[----:B------:R-:W3:Y:S02]  /*7b30*/  SYNCS.PHASECHK.TRANS64.TRYWAIT P1, [UR7+0x32430], R204 ;  /* 0x032430ccff0075a7 */ /* 0x000ee40008020147 */
[----:B---3--:R-:W-:Y:S05]  /*7b40*/  @!P1 BRA `(.L_x_4428) ;  /* 0x000000a4005c9947 */ /* 0x008fea0003800000 */
.L_x_4427:
[----:B------:R-:W-:Y:S01]  /*7b50*/  R2UR UR5, R20 ;  /* 0x00000000140572ca */ /* 0x000fe200000e0000 */
[----:B01-3--:R-:W-:Y:S01]  /*7b60*/  WARPGROUP.ARRIVE ;  /* 0x00000000000079c5 */ /* 0x00bfe20000000000 */
[----:B------:R-:W-:Y:S01]  /*7b70*/  R2UR UR56, R18 ;  /* 0x00000000123872ca */ /* 0x000fe200000e0000 */
[----:B------:R-:W-:Y:S01]  /*7b80*/  UMOV UR59, 0x40000040 ;  /* 0x40000040003b7882 */ /* 0x000fe20000000000 */
[----:B------:R-:W-:-:S09]  /*7b90*/  R2UR UR57, R19 ;  /* 0x00000000133972ca */ /* 0x000fd200000e0000 */
[----:B------:R-:W-:-:S07]  /*7ba0*/  UIMAD UR5, UR4, 0x300, UR5 ;  /* 0x00000300040578a4 */ /* 0x000fce000f8e0205 */
[----:B------:R-:W-:Y:S02]  /*7bb0*/  UMOV UR58, UR5 ;  /* 0x00000005003a7c82 */ /* 0x000fe40008000000 */
        /* <DEDUP_REMOVED lines=25> */
.L_x_4429:
[----:B------:R0:W1:Y:S01]  /*7d50*/  SYNCS.PHASECHK.TRANS64.TRYWAIT P1, [UR7+0x32450], R204 ;  /* 0x032450ccff0075a7 */ /* 0x0000620008020147 */
[----:B------:R-:W-:Y:S05]  /*7d60*/  @!P0 BRA `(.L_x_4430) ;  /* 0x0000000000048947 */ /* 0x000fea0003800000 */
[----:B------:R-:W-:Y:S01]  /*7d70*/  BPT.TRAP 0x1 ;  /* 0x000000040000795c */ /* 0x000fe20000300000 */
.L_x_4430:
[----:B-1----:R-:W-:Y:S05]  /*7d80*/  @P1 BRA `(.L_x_4431) ;  /* 0x0000000000081947 */ /* 0x002fea0003800000 */
[----:B------:R-:W1:Y:S02]  /*7d90*/  SYNCS.PHASECHK.TRANS64.TRYWAIT P1, [UR7+0x32450], R204 ;  /* 0x032450ccff0075a7 */ /* 0x000e640008020147 */
[----:B-1----:R-:W-:Y:S05]  /*7da0*/  @!P1 BRA `(.L_x_4432) ;  /* 0x000000a000dc9947 */ /* 0x002fea0003800000 */
.L_x_4431:
[----:B------:R-:W-:Y:S01]  /*7db0*/  R2UR UR5, R21 ;  /* 0x00000000150572ca */ /* 0x000fe200000e0000 */
[----:B------:R-:W-:Y:S01]  /*7dc0*/  WARPGROUP.ARRIVE ;  /* 0x00000000000079c5 */ /* 0x000fe20000000000 */
[----:B------:R-:W-:Y:S01]  /*7dd0*/  R2UR UR56, R4 ;  /* 0x00000000043872ca */ /* 0x000fe200000e0000 */
[----:B------:R-:W-:Y:S01]  /*7de0*/  UMOV UR59, 0x40000040 ;  /* 0x40000040003b7882 */ /* 0x000fe20000000000 */
[----:B------:R-:W-:Y:S01]  /*7df0*/  R2UR UR57, R5 ;  /* 0x00000000053972ca */ /* 0x000fe200000e0000 */
[----:B------:R-:W-:Y:S01]  /*7e00*/  UMOV UR11, 0x40000040 ;  /* 0x40000040000b7882 */ /* 0x000fe20000000000 */
[----:B------:R-:W-:Y:S01]  /*7e10*/  UMOV UR15, 0x40000040 ;  /* 0x40000040000f7882 */ /* 0x000fe20000000000 */
[----:B------:R-:W-:Y:S01]  /*7e20*/  UMOV UR19, 0x40000040 ;  /* 0x4000004000137882 */ /* 0x000fe20000000000 */
[----:B------:R-:W-:Y:S01]  /*7e30*/  UMOV UR23, 0x40000040 ;  /* 0x4000004000177882 */ /* 0x000fe20000000000 */
[----:B------:R-:W-:Y:S01]  /*7e40*/  UMOV UR27, 0x40000040 ;  /* 0x40000040001b7882 */ /* 0x000fe20000000000 */
[----:B------:R-:W-:Y:S01]  /*7e50*/  UMOV UR31, 0x40000040 ;  /* 0x40000040001f7882 */ /* 0x000fe20000000000 */
[----:B------:R-:W-:Y:S01]  /*7e60*/  UMOV UR35, 0x40000040 ;  /* 0x4000004000237882 */ /* 0x000fe20000000000 */
[----:B------:R-:W-:Y:S01]  /*7e70*/  UMOV UR39, 0x40000040 ;  /* 0x4000004000277882 */ /* 0x000fe20000000000 */
[----:B------:R-:W-:Y:S01]  /*7e80*/  UIMAD UR5, UR4, 0xc00, UR5 ;  /* 0x00000c00040578a4 */ /* 0x000fe2000f8e0205 */
[----:B------:R-:W-:Y:S01]  /*7e90*/  UMOV UR43, 0x40000040 ;  /* 0x40000040002b7882 */ /* 0x000fe20000000000 */
[----:B------:R-:W-:-:S02]  /*7ea0*/  UMOV UR47, 0x40000040 ;  /* 0x40000040002f7882 */ /* 0x000fc40000000000 */
[----:B------:R-:W-:Y:S02]  /*7eb0*/  UIADD3 UR10, UR5, 0x6, URZ ;  /* 0x00000006050a7890 */ /* 0x000fe4000fffe03f */
[----:B------:R-:W-:Y:S02]  /*7ec0*/  UIADD3 UR14, UR5, 0x300, URZ ;  /* 0x00000300050e7890 */ /* 0x000fe4000fffe03f */
[----:B------:R-:W-:Y:S01]  /*7ed0*/  UMOV UR58, UR5 ;  /* 0x00000005003a7c82 */ /* 0x000fe20008000000 */
[----:B------:R-:W-:Y:S01]  /*7ee0*/  UIADD3 UR18, UR5, 0x302, URZ ;  /* 0x0000030205127890 */ /* 0x000fe2000fffe03f */
[----:B------:R-:W-:Y:S01]  /*7ef0*/  HGMMA.64x96x16.F32.BF16 R152, gdesc[UR56], R152, gsb0 ;  /* 0x01600000389879f0 */ /* 0x000fe20008001898 */
[----:B------:R-:W-:Y:S01]  /*7f00*/  R2UR UR56, R2 ;  /* 0x00000000023872ca */ /* 0x000fe200000e0000 */
[----:B------:R-:W-:Y:S01]  /*7f10*/  UIADD3 UR58, UR5, 0x2, URZ ;  /* 0x00000002053a7890 */ /* 0x000fe2000fffe03f */
[----:B------:R-:W-:Y:S01]  /*7f20*/  R2UR UR57, R3 ;  /* 0x00000000033972ca */ /* 0x000fe200000e0000 */
[----:B------:R-:W-:Y:S01]  /*7f30*/  UMOV UR59, 0x40000040 ;  /* 0x40000040003b7882 */ /* 0x000fe20000000000 */
[----:B------:R-:W-:-:S02]  /*7f40*/  UIADD3 UR22, UR5, 0x304, URZ ;  /* 0x0000030405167890 */ /* 0x000fc4000fffe03f */
[----:B------:R-:W-:Y:S02]  /*7f50*/  UIADD3 UR26, UR5, 0x306, URZ ;  /* 0x00000306051a7890 */ /* 0x000fe4000fffe03f */
[----:B------:R-:W-:Y:S02]  /*7f60*/  UIADD3 UR30, UR5, 0x600, URZ ;  /* 0x00000600051e7890 */ /* 0x000fe4000fffe03f */
[----:B------:R-:W-:Y:S02]  /*7f70*/  UIADD3 UR34, UR5, 0x602, URZ ;  /* 0x0000060205227890 */ /* 0x000fe4000fffe03f */
[----:B------:R-:W-:Y:S02]  /*7f80*/  UIADD3 UR38, UR5, 0x604, URZ ;  /* 0x0000060405267890 */ /* 0x000fe4000fffe03f */
[----:B------:R-:W-:Y:S02]  /*7f90*/  UIADD3 UR42, UR5, 0x606, URZ ;  /* 0x00000606052a7890 */ /* 0x000fe4000fffe03f */
[----:B------:R-:W-:-:S02]  /*7fa0*/  UIADD3 UR46, UR5, 0x900, URZ ;  /* 0x00000900052e7890 */ /* 0x000fc4000fffe03f */
[----:B------:R-:W-:Y:S01]  /*7fb0*/  UIADD3 UR50, UR5, 0x902, URZ ;  /* 0x0000090205327890 */ /* 0x000fe2000fffe03f */
[----:B------:R-:W-:Y:S01]  /*7fc0*/  UMOV UR51, 0x40000040 ;  /* 0x4000004000337882 */ /* 0x000fe20000000000 */
[----:B------:R-:W-:Y:S01]  /*7fd0*/  UIADD3 UR54, UR5, 0x904, URZ ;  /* 0x0000090405367890 */ /* 0x000fe2000fffe03f */
[----:B------:R-:W-:Y:S01]  /*7fe0*/  UMOV UR55, 0x40000040 ;  /* 0x4000004000377882 */ /* 0x000fe20000000000 */
[----:B------:R-:W-:Y:S02]  /*7ff0*/  WARPGROUP.DEPBAR.LE gsb0, 0x0 ;  /* 0x00008000000079c5 */ /* 0x000fe40000010000 */
        /* <DEDUP_REMOVED lines=13> */
[----:B------:R-:W-:-:S13]  /*80d0*/  R2UR UR5, R13 ;  /* 0x000000000d0572ca */ /* 0x000fda00000e0000 */
[----:B------:R-:W-:Y:S01]  /*80e0*/  UIMAD UR5, UR4, 0xc00, UR5 ;  /* 0x00000c00040578a4 */ /* 0x000fe2000f8e0205 */
[----:B------:R-:W-:Y:S02]  /*80f0*/  WARPGROUP.DEPBAR.LE gsb0, 0x0 ;  /* 0x00008000000079c5 */ /* 0x000fe40000010000 */
[----:B------:R-:W-:-:S06]  /*8100*/  WARPGROUP.ARRIVE ;  /* 0x00000000000079c5 */ /* 0x000fcc0000000000 */
[----:B------:R-:W-:Y:S01]  /*8110*/  HGMMA.64x96x16.F32.BF16 R152, gdesc[UR8], R152, gsb0 ;  /* 0x01600000089879f0 */ /* 0x000fe20008001898 */
[----:B------:R-:W-:Y:S02]  /*8120*/  ULDC UR10, c[0x0][0xa80] ;  /* 0x0002a000000a7ab9 */ /* 0x000fe40000000800 */
        /* <DEDUP_REMOVED lines=41> */
[----:B-1----:R-:W-:Y:S01]  /*83c0*/  FMUL.FTZ R205, R154, UR6 ;  /* 0x000000069acd7c20 */ /* 0x002fe20008410000 */
[----:B------:R-:W-:Y:S01]  /*83d0*/  FMUL.FTZ R154, R155, UR6 ;  /* 0x000000069b9a7c20 */ /* 0x000fe20008410000 */
[----:B------:R-:W-:Y:S01]  /*83e0*/  FMUL.FTZ R155, R156, UR6 ;  /* 0x000000069c9b7c20 */ /* 0x000fe20008410000 */
[----:B0-2---:R-:W-:Y:S01]  /*83f0*/  FMUL.FTZ R204, R157, UR6 ;  /* 0x000000069dcc7c20 */ /* 0x005fe20008410000 */
        /* <DEDUP_REMOVED lines=125> */
[----:B-1----:R-:W-:-:S05]  /*8bd0*/  FMNMX.FTZ R193, R194, R193, !PT ;  /* 0x000000c1c2c17209 */ /* 0x002fca0007810000 */
[----:B------:R-:W1:Y:S02]  /*8be0*/  SHFL.BFLY PT, R196, R193, 0x2, 0x1f ;  /* 0x0c401f00c1c47f89 */ /* 0x000e6400000e0000 */
[----:B------:R-:W3:Y:S01]  /*8bf0*/  MUFU.TANH R191, R191 ;  /* 0x000000bf00bf7308 */ /* 0x000ee20000002400 */
[----:B--2---:R-:W-:-:S07]  /*8c00*/  FMNMX.FTZ R156, R184, R157, !PT ;  /* 0x0000009db89c7209 */ /* 0x004fce0007810000 */
[----:B------:R-:W2:Y:S01]  /*8c10*/  MUFU.TANH R190, R190 ;  /* 0x000000be00be7308 */ /* 0x000ea20000002400 */
[----:B0-----:R-:W-:-:S07]  /*8c20*/  FMNMX.FTZ R156, R189, R156, !PT ;  /* 0x0000009cbd9c7209 */ /* 0x001fce0007810000 */
[----:B------:R-:W0:Y:S01]  /*8c30*/  MUFU.TANH R195, R195 ;  /* 0x000000c300c37308 */ /* 0x000e220000002400 */
[----:B---3--:R-:W-:Y:S02]  /*8c40*/  FMNMX.FTZ R157, R191, R156, !PT ;  /* 0x0000009cbf9d7209 */ /* 0x008fe40007810000 */
[----:B-1----:R-:W-:-:S05]  /*8c50*/  FMNMX.FTZ R197, R193, R196, !PT ;  /* 0x000000c4c1c57209 */ /* 0x002fca0007810000 */
[----:B------:R-:W1:Y:S01]  /*8c60*/  MUFU.TANH R198, R198 ;  /* 0x000000c600c67308 */ /* 0x000e620000002400 */
[----:B--2---:R-:W-:-:S07]  /*8c70*/  FMNMX.FTZ R156, R190, R157, !PT ;  /* 0x0000009dbe9c7209 */ /* 0x004fce0007810000 */
[----:B------:R-:W2:Y:S01]  /*8c80*/  MUFU.TANH R209, R209 ;  /* 0x000000d100d17308 */ /* 0x000ea20000002400 */
[----:B0-----:R-:W-:-:S04]  /*8c90*/  FMNMX.FTZ R157, R195, R156, !PT ;  /* 0x0000009cc39d7209 */ /* 0x001fc80007810000 */
[----:B-1----:R-:W-:-:S04]  /*8ca0*/  FMNMX.FTZ R156, R198, R157, !PT ;  /* 0x0000009dc69c7209 */ /* 0x002fc80007810000 */
[----:B--2---:R-:W-:Y:S02]  /*8cb0*/  FMNMX.FTZ R157, R209, R156, !PT ;  /* 0x0000009cd19d7209 */ /* 0x004fe40007810000 */
[----:B------:R-:W0:Y:S04]  /*8cc0*/  SHFL.BFLY PT, R156, R197, 0x1, 0x1f ;  /* 0x0c201f00c59c7f89 */ /* 0x000e2800000e0000 */
[----:B------:R-:W1:Y:S01]  /*8cd0*/  SHFL.BFLY PT, R196, R157, 0x2, 0x1f ;  /* 0x0c401f009dc47f89 */ /* 0x000e6200000e0000 */
[----:B0-----:R-:W-:Y:S02]  /*8ce0*/  FMNMX.FTZ R156, R197, R156, !PT ;  /* 0x0000009cc59c7209 */ /* 0x001fe40007810000 */
[----:B-1----:R-:W-:-:S03]  /*8cf0*/  FMNMX.FTZ R199, R157, R196, !PT ;  /* 0x000000c49dc77209 */ /* 0x002fc60007810000 */
[C---:B------:R-:W-:Y:S01]  /*8d00*/  FADD.FTZ R193, -R156.reuse, R201 ;  /* 0x000000c99cc17221 */ /* 0x040fe20000010100 */
[----:B------:R-:W-:Y:S01]  /*8d10*/  FMUL.FTZ R201, R156, UR10 ;  /* 0x0000000a9cc97c20 */ /* 0x000fe20008410000 */
[----:B------:R-:W0:Y:S03]  /*8d20*/  SHFL.BFLY PT, R210, R199, 0x1, 0x1f ;  /* 0x0c201f00c7d27f89 */ /* 0x000e2600000e0000 */
        /* <DEDUP_REMOVED lines=14> */
[----:B------:R-:W1:Y:S08]  /*8e10*/  MUFU.EX2 R193, R193 ;  /* 0x000000c100c17308 */ /* 0x000e700000000800 */
[----:B------:R-:W-:Y:S01]  /*8e20*/  MUFU.EX2 R197, R197 ;  /* 0x000000c500c57308 */ /* 0x000fe20000000800 */
[----:B0-----:R-:W-:Y:S01]  /*8e30*/  FMNMX.FTZ R157, R199, R210, !PT ;  /* 0x000000d2c79d7209 */ /* 0x001fe20007810000 */
[----:B------:R-:W-:Y:S01]  /*8e40*/  IMAD.U32 R210, RZ, RZ, UR7 ;  /* 0x00000007ffd27e24 */ /* 0x000fe2000f8e00ff */
[----:B------:R-:W-:-:S03]  /*8e50*/  R2UR UR7, R23 ;  /* 0x00000000170772ca */ /* 0x000fc600000e0000 */
[C---:B------:R-:W-:Y:S01]  /*8e60*/  FADD.FTZ R152, -R157.reuse, R202 ;  /* 0x000000ca9d987221 */ /* 0x040fe20000010100 */
[----:B------:R-:W-:Y:S01]  /*8e70*/  FMUL.FTZ R212, R157, UR10 ;  /* 0x0000000a9dd47c20 */ /* 0x000fe20008410000 */
[----:B------:R-:W-:Y:S01]  /*8e80*/  MUFU.EX2 R199, R155 ;  /* 0x0000009b00c77308 */ /* 0x000fe20000000800 */
[-C--:B-1----:R-:W-:Y:S01]  /*8e90*/  FMUL.FTZ R24, R24, R193.reuse ;  /* 0x000000c118187220 */ /* 0x082fe20000410000 */
[----:B------:R-:W-:Y:S01]  /*8ea0*/  FMUL.FTZ R211, R152, UR10 ;  /* 0x0000000a98d37c20 */ /* 0x000fe20008410000 */
[----:B------:R-:W-:Y:S02]  /*8eb0*/  @!P2 VIADD R152, R210, 0x32440 ;  /* 0x00032440d298a836 */ /* 0x000fe40000000000 */
[--C-:B------:R-:W-:Y:S01]  /*8ec0*/  FFMA.FTZ R204, R205, UR10, -R212.reuse ;  /* 0x0000000acdcc7c23 */ /* 0x100fe200080108d4 */
[--C-:B------:R-:W-:Y:S01]  /*8ed0*/  FFMA.FTZ R205, R154, UR10, -R212.reuse ;  /* 0x0000000a9acd7c23 */ /* 0x100fe200080108d4 */
[--C-:B------:R-:W-:Y:S01]  /*8ee0*/  FFMA.FTZ R206, R206, UR10, -R212.reuse ;  /* 0x0000000acece7c23 */ /* 0x100fe200080108d4 */
[----:B------:R-:W-:Y:S01]  /*8ef0*/  FFMA.FTZ R207, R207, UR10, -R212 ;  /* 0x0000000acfcf7c23 */ /* 0x000fe200080108d4 */
[----:B------:R-:W-:Y:S01]  /*8f00*/  @!P2 PRMT R152, RZ, 0x654, R152 ;  /* 0x00000654ff98a816 */ /* 0x000fe20000000098 */
[----:B------:R2:W-:Y:S06]  /*8f10*/  BAR.ARV R203, 0x100 ;  /* 0x000400cb0000751d */ /* 0x0005ec0000002000 */
[----:B------:R0:W-:Y:S01]  /*8f20*/  @!P2 SYNCS.ARRIVE.TRANS64.RED.A1T0 RZ, [R152+URZ], RZ ;  /* 0x000000ff98ffa9a7 */ /* 0x0001e2000810043f */
        /* <DEDUP_REMOVED lines=135> */
[----:B---3--:R-:W-:Y:S01]  /*97a0*/  F2FP.BF16.F32.PACK_AB R154, R202, R199 ;  /* 0x000000c7ca9a723e */ /* 0x008fe200000010ff */
[--C-:B------:R-:W-:Y:S01]  /*97b0*/  FFMA.FTZ R161, R161, UR10, -R212.reuse ;  /* 0x0000000aa1a17c23 */ /* 0x100fe200080108d4 */
[----:B----4-:R-:W-:Y:S01]  /*97c0*/  F2FP.BF16.F32.PACK_AB R153, R205, R204 ;  /* 0x000000cccd99723e */ /* 0x010fe200000010ff */
[--C-:B------:R-:W-:Y:S01]  /*97d0*/  FFMA.FTZ R164, R166, UR10, -R212.reuse ;  /* 0x0000000aa6a47c23 */ /* 0x100fe200080108d4 */
[----:B-----5:R-:W-:Y:S01]  /*97e0*/  F2FP.BF16.F32.PACK_AB R155, R207, R206 ;  /* 0x000000cecf9b723e */ /* 0x020fe200000010ff */
[----:B------:R2:W-:Y:S01]  /*97f0*/  BAR.SYNC.DEFER_BLOCKING R200, 0x100 ;  /* 0x000400c80000751d */ /* 0x0005e20000010000 */
        /* <DEDUP_REMOVED lines=30> */
[----:B------:R-:W1:Y:S01]  /*99e0*/  MUFU.EX2 R213, R213 ;  /* 0x000000d500d57308 */ /* 0x000e620000000800 */
[----:B------:R-:W-:Y:S01]  /*99f0*/  UIADD3 UR14, UR5, 0x80, URZ ;  /* 0x00000080050e7890 */ /* 0x000fe2000fffe03f */
[----:B------:R-:W-:Y:S01]  /*9a00*/  FFMA.FTZ R189, R194, UR10, -R201 ;  /* 0x0000000ac2bd7c23 */ /* 0x000fe200080108c9 */
[----:B------:R-:W-:Y:S01]  /*9a10*/  UMOV UR15, 0x40000040 ;  /* 0x40000040000f7882 */ /* 0x000fe20000000000 */
[--C-:B------:R-:W-:Y:S01]  /*9a20*/  FFMA.FTZ R190, R190, UR10, -R212.reuse ;  /* 0x0000000abebe7c23 */ /* 0x100fe200080108d4 */
[--C-:B------:R-:W-:Y:S01]  /*9a30*/  FFMA.FTZ R192, R198, UR10, -R212.reuse ;  /* 0x0000000ac6c07c23 */ /* 0x100fe200080108d4 */
[----:B------:R-:W-:Y:S01]  /*9a40*/  FFMA.FTZ R195, R209, UR10, -R212 ;  /* 0x0000000ad1c37c23 */ /* 0x000fe200080108d4 */
[----:B------:R-:W-:Y:S01]  /*9a50*/  FFMA.FTZ R0, R193, R0, R196 ;  /* 0x00000000c1007223 */ /* 0x000fe200000100c4 */
[----:B------:R-:W-:Y:S01]  /*9a60*/  MUFU.EX2 R160, R160 ;  /* 0x000000a000a07308 */ /* 0x000fe20000000800 */
[----:B------:R-:W-:Y:S01]  /*9a70*/  FFMA.FTZ R12, R211, R12, R204 ;  /* 0x0000000cd30c7223 */ /* 0x000fe200000100cc */
[----:B------:R-:W-:Y:S01]  /*9a80*/  UISETP.GT.AND UP0, UPT, UR61, UR7, UPT ;  /* 0x000000073d00728c */ /* 0x000fe2000bf04270 */
[----:B------:R-:W-:Y:S01]  /*9a90*/  FADD.FTZ R0, R197, R0 ;  /* 0x00000000c5007221 */ /* 0x000fe20000010000 */
[----:B------:R-:W-:-:S02]  /*9aa0*/  @!P2 VIADD R210, R210, 0x32460 ;  /* 0x00032460d2d2a836 */ /* 0x000fc40000000000 */
[----:B------:R-:W-:Y:S01]  /*9ab0*/  FADD.FTZ R205, R205, R12 ;  /* 0x0000000ccdcd7221 */ /* 0x000fe20000010000 */
[----:B------:R-:W-:Y:S01]  /*9ac0*/  UIADD3 UR61, UR61, -0x1, URZ ;  /* 0xffffffff3d3d7890 */ /* 0x000fe2000fffe03f */
[----:B------:R-:W-:Y:S01]  /*9ad0*/  FADD.FTZ R199, R199, R0 ;  /* 0x00000000c7c77221 */ /* 0x000fe20000010000 */
[----:B------:R-:W3:Y:S01]  /*9ae0*/  MUFU.EX2 R161, R161 ;  /* 0x000000a100a17308 */ /* 0x000ee20000000800 */
[----:B------:R-:W-:Y:S01]  /*9af0*/  FADD.FTZ R206, R206, R205 ;  /* 0x000000cdcece7221 */ /* 0x000fe20000010000 */
[----:B------:R-:W-:Y:S01]  /*9b00*/  PLOP3.LUT P1, PT, PT, PT, UP0, 0x80, 0x0 ;  /* 0x000000000000781c */ /* 0x000fe20003f2f008 */
[----:B------:R-:W-:Y:S01]  /*9b10*/  FADD.FTZ R199, R202, R199 ;  /* 0x000000c7cac77221 */ /* 0x000fe20000010000 */
[----:B------:R-:W-:Y:S01]  /*9b20*/  @!P2 PRMT R210, RZ, 0x654, R210 ;  /* 0x00000654ffd2a816 */ /* 0x000fe200000000d2 */
[----:B------:R-:W-:Y:S01]  /*9b30*/  FADD.FTZ R207, R207, R206 ;  /* 0x000000cecfcf7221 */ /* 0x000fe20000010000 */
[----:B------:R-:W-:Y:S01]  /*9b40*/  MOV R202, R157 ;  /* 0x0000009d00ca7202 */ /* 0x000fe20000000f00 */
[----:B------:R-:W-:Y:S01]  /*9b50*/  IMAD.MOV.U32 R201, RZ, RZ, R156 ;  /* 0x000000ffffc97224 */ /* 0x000fe200078e009c */
[----:B------:R-:W-:Y:S08]  /*9b60*/  MUFU.EX2 R164, R164 ;  /* 0x000000a400a47308 */ /* 0x000ff00000000800 */
[----:B------:R-:W4:Y:S08]  /*9b70*/  MUFU.EX2 R215, R215 ;  /* 0x000000d700d77308 */ /* 0x000f300000000800 */
[----:B------:R-:W-:Y:S08]  /*9b80*/  MUFU.EX2 R163, R163 ;  /* 0x000000a300a37308 */ /* 0x000ff00000000800 */
[----:B------:R-:W5:Y:S08]  /*9b90*/  MUFU.EX2 R166, R166 ;  /* 0x000000a600a67308 */ /* 0x000f700000000800 */
[----:B------:R-:W-:Y:S08]  /*9ba0*/  MUFU.EX2 R165, R165 ;  /* 0x000000a500a57308 */ /* 0x000ff00000000800 */
[----:B------:R-:W2:Y:S08]  /*9bb0*/  MUFU.EX2 R208, R208 ;  /* 0x000000d000d07308 */ /* 0x000eb00000000800 */
        /* <DEDUP_REMOVED lines=24> */
[----:B------:R-:W-:Y:S01]  /*9d40*/  MUFU.EX2 R190, R190 ;  /* 0x000000be00be7308 */ /* 0x000fe20000000800 */
[----:B------:R-:W-:-:S02]  /*9d50*/  WARPGROUP.DEPBAR.LE gsb0, 0x0 ;  /* 0x00008000000079c5 */ /* 0x000fc40000010000 */
[----:B0-----:R-:W-:-:S05]  /*9d60*/  F2FP.BF16.F32.PACK_AB R152, R159, R158 ;  /* 0x0000009e9f98723e */ /* 0x001fca00000010ff */
[----:B------:R-:W0:Y:S01]  /*9d70*/  MUFU.EX2 R191, R191 ;  /* 0x000000bf00bf7308 */ /* 0x000e220000000800 */
[----:B-1----:R-:W-:Y:S01]  /*9d80*/  F2FP.BF16.F32.PACK_AB R154, R213, R162 ;  /* 0x000000a2d59a723e */ /* 0x002fe200000010ff */
[----:B------:R-:W-:Y:S01]  /*9d90*/  FADD.FTZ R158, R158, R199 ;  /* 0x000000c79e9e7221 */ /* 0x000fe20000010000 */
[----:B---3--:R-:W-:Y:S01]  /*9da0*/  F2FP.BF16.F32.PACK_AB R153, R161, R160 ;  /* 0x000000a0a199723e */ /* 0x008fe200000010ff */
[----:B------:R-:W-:Y:S01]  /*9db0*/  FADD.FTZ R160, R160, R207 ;  /* 0x000000cfa0a07221 */ /* 0x000fe20000010000 */
[----:B----4-:R-:W-:Y:S01]  /*9dc0*/  F2FP.BF16.F32.PACK_AB R155, R215, R164 ;  /* 0x000000a4d79b723e */ /* 0x010fe200000010ff */
        /* <DEDUP_REMOVED lines=13> */
[----:B-----5:R-:W-:Y:S01]  /*9ea0*/  F2FP.BF16.F32.PACK_AB R152, R166, R163 ;  /* 0x000000a3a698723e */ /* 0x020fe200000010ff */
[----:B------:R-:W-:Y:S01]  /*9eb0*/  FADD.FTZ R163, R163, R162 ;  /* 0x000000a2a3a37221 */ /* 0x000fe20000010000 */
[----:B--2---:R-:W-:-:S02]  /*9ec0*/  F2FP.BF16.F32.PACK_AB R154, R208, R165 ;  /* 0x000000a5d09a723e */ /* 0x004fc400000010ff */
[----:B------:R-:W-:Y:S01]  /*9ed0*/  F2FP.BF16.F32.PACK_AB R153, R168, R167 ;  /* 0x000000a7a899723e */ /* 0x000fe200000010ff */
[----:B------:R-:W-:Y:S01]  /*9ee0*/  FADD.FTZ R167, R167, R164 ;  /* 0x000000a4a7a77221 */ /* 0x000fe20000010000 */
[----:B------:R-:W-:Y:S01]  /*9ef0*/  F2FP.BF16.F32.PACK_AB R155, R214, R169 ;  /* 0x000000a9d69b723e */ /* 0x000fe200000010ff */
[----:B------:R-:W-:Y:S02]  /*9f00*/  FADD.FTZ R166, R166, R163 ;  /* 0x000000a3a6a67221 */ /* 0x000fe40000010000 */
[----:B------:R-:W-:Y:S01]  /*9f10*/  FADD.FTZ R168, R168, R167 ;  /* 0x000000a7a8a87221 */ /* 0x000fe20000010000 */
[----:B------:R-:W-:Y:S01]  /*9f20*/  WARPGROUP.ARRIVE ;  /* 0x00000000000079c5 */ /* 0x000fe20000000000 */
[----:B------:R-:W-:Y:S02]  /*9f30*/  FADD.FTZ R165, R165, R166 ;  /* 0x000000a6a5a57221 */ /* 0x000fe40000010000 */
[----:B------:R-:W-:Y:S02]  /*9f40*/  FADD.FTZ R169, R169, R168 ;  /* 0x000000a8a9a97221 */ /* 0x000fe40000010000 */
[----:B------:R-:W-:-:S05]  /*9f50*/  FADD.FTZ R165, R208, R165 ;  /* 0x000000a5d0a57221 */ /* 0x000fca0000010000 */
[----:B------:R-:W-:Y:S01]  /*9f60*/  HGMMA.64x256x16.F32.BF16 R24, R152, gdesc[UR12].tnspB, R24, gsb0 ;  /* 0x43e0000c98187df0 */ /* 0x000fe20008001818 */
[----:B------:R-:W-:Y:S01]  /*9f70*/  UIADD3 UR14, UR5, 0x180, URZ ;  /* 0x00000180050e7890 */ /* 0x000fe2000fffe03f */
[----:B------:R-:W-:Y:S01]  /*9f80*/  FADD.FTZ R169, R214, R169 ;  /* 0x000000a9d6a97221 */ /* 0x000fe20000010000 */
[----:B------:R-:W-:Y:S01]  /*9f90*/  UMOV UR15, 0x40000040 ;  /* 0x40000040000f7882 */ /* 0x000fe20000000000 */
[----:B------:R-:W-:Y:S02]  /*9fa0*/  WARPGROUP.DEPBAR.LE gsb0, 0x0 ;  /* 0x00008000000079c5 */ /* 0x000fe40000010000 */
[----:B------:R-:W-:Y:S01]  /*9fb0*/  F2FP.BF16.F32.PACK_AB R152, R171, R170 ;  /* 0x000000aaab98723e */ /* 0x000fe200000010ff */
[----:B------:R-:W-:Y:S01]  /*9fc0*/  FADD.FTZ R170, R170, R165 ;  /* 0x000000a5aaaa7221 */ /* 0x000fe20000010000 */
[----:B------:R-:W-:Y:S02]  /*9fd0*/  F2FP.BF16.F32.PACK_AB R154, R173, R172 ;  /* 0x000000acad9a723e */ /* 0x000fe400000010ff */
        /* <DEDUP_REMOVED lines=34> */
[----:B0-----:R-:W-:Y:S01]  /*a200*/  F2FP.BF16.F32.PACK_AB R153, R191, R190 ;  /* 0x000000bebf99723e */ /* 0x001fe200000010ff */
[----:B------:R-:W-:Y:S01]  /*a210*/  FADD.FTZ R190, R190, R185 ;  /* 0x000000b9bebe7221 */ /* 0x000fe20000010000 */
[----:B-1----:R-:W-:Y:S01]  /*a220*/  F2FP.BF16.F32.PACK_AB R155, R195, R192 ;  /* 0x000000c0c39b723e */ /* 0x002fe200000010ff */
[----:B------:R-:W-:-:S02]  /*a230*/  FADD.FTZ R187, R187, R186 ;  /* 0x000000babbbb7221 */ /* 0x000fc40000010000 */
[----:B------:R-:W-:Y:S01]  /*a240*/  FADD.FTZ R191, R191, R190 ;  /* 0x000000bebfbf7221 */ /* 0x000fe20000010000 */
[----:B------:R-:W-:Y:S01]  /*a250*/  WARPGROUP.ARRIVE ;  /* 0x00000000000079c5 */ /* 0x000fe20000000000 */
[----:B------:R-:W-:Y:S02]  /*a260*/  FADD.FTZ R0, R188, R187 ;  /* 0x000000bbbc007221 */ /* 0x000fe40000010000 */
[----:B------:R-:W-:Y:S02]  /*a270*/  FADD.FTZ R12, R192, R191 ;  /* 0x000000bfc00c7221 */ /* 0x000fe40000010000 */
[----:B------:R-:W-:-:S07]  /*a280*/  FADD.FTZ R0, R189, R0 ;  /* 0x00000000bd007221 */ /* 0x000fce0000010000 */
[----:B------:R-:W-:Y:S01]  /*a290*/  HGMMA.64x256x16.F32.BF16 R24, R152, gdesc[UR12].tnspB, R24, gsb0 ;  /* 0x43e0000c98187df0 */ /* 0x000fe20008001818 */
[----:B------:R-:W-:Y:S02]  /*a2a0*/  FADD.FTZ R12, R195, R12 ;  /* 0x0000000cc30c7221 */ /* 0x000fe40000010000 */
[----:B------:R-:W-:Y:S02]  /*a2b0*/  WARPGROUP.DEPBAR.LE gsb0, 0x0 ;  /* 0x00008000000079c5 */ /* 0x000fe40000010000 */
[----:B------:R2:W-:Y:S01]  /*a2c0*/  @!P2 SYNCS.ARRIVE.TRANS64.RED.A1T0 RZ, [R210+URZ], RZ ;  /* 0x000000ffd2ffa9a7 */ /* 0x0005e2000810043f */
[----:B------:R-:W-:Y:S05]  /*a2d0*/  @P1 BRA `(.L_x_4433) ;  /* 0xffffffd400d81947 */ /* 0x000fea000383ffff */
.L_x_4424:
[----:B------:R-:W3:Y:S01]  /*a2e0*/  SHFL.BFLY PT, R3, R0, 0x2, 0x1f ;  /* 0x0c401f0000037f89 */ /* 0x000ee200000e0000 */
[----:B------:R-:W-:-:S03]  /*a2f0*/  PLOP3.LUT P0, PT, PT, PT, PT, 0x8, 0x0 ;  /* 0x000000000000781c */ /* 0x000fc60003f0e170 */
[----:B------:R-:W4:Y:S01]  /*a300*/  SHFL.BFLY PT, R5, R12, 0x2, 0x1f ;  /* 0x0c401f000c057f89 */ /* 0x000f2200000e0000 */
[----:B------:R-:W5:Y:S01]  /*a310*/  S2R R152, SR_TID.X ;  /* 0x0000000000987919 */ /* 0x000f620000002100 */
[----:B---3--:R-:W-:Y:S01]  /*a320*/  FADD.FTZ R3, R3, R0 ;  /* 0x0000000003037221 */ /* 0x008fe20000010000 */
[----:B------:R-:W-:Y:S02]  /*a330*/  IMAD.MOV.U32 R0, RZ, RZ, RZ ;  /* 0x000000ffff007224 */ /* 0x000fe400078e00ff */
[----:B----4-:R-:W-:Y:S02]  /*a340*/  FADD.FTZ R5, R5, R12 ;  /* 0x0000000c05057221 */ /* 0x010fe40000010000 */
[----:B------:R-:W3:Y:S04]  /*a350*/  SHFL.BFLY PT, R2, R3, 0x1, 0x1f ;  /* 0x0c201f0003027f89 */ /* 0x000ee800000e0000 */
[----:B------:R-:W4:Y:S01]  /*a360*/  SHFL.BFLY PT, R4, R5, 0x1, 0x1f ;  /* 0x0c201f0005047f89 */ /* 0x000f2200000e0000 */
[----:B-----5:R-:W-:Y:S01]  /*a370*/  SHF.R.U32.HI R152, RZ, 0x7, R152 ;  /* 0x00000007ff987819 */ /* 0x020fe20000011698 */
[----:B---3--:R-:W-:-:S03]  /*a380*/  FADD.FTZ R7, R3, R2 ;  /* 0x0000000203077221 */ /* 0x008fc60000010000 */
[----:B------:R-:W-:Y:S01]  /*a390*/  IADD3 R3, -R152, 0xb, RZ ;  /* 0x0000000b98037810 */ /* 0x000fe20007ffe1ff */
[----:B------:R-:W-:Y:S02]  /*a3a0*/  IMAD.MOV.U32 R2, RZ, RZ, RZ ;  /* 0x000000ffff027224 */ /* 0x000fe400078e00ff */
[----:B----4-:R-:W-:Y:S02]  /*a3b0*/  FADD.FTZ R8, R5, R4 ;  /* 0x0000000405087221 */ /* 0x010fe40000010000 */
[----:B------:R3:W-:Y:S08]  /*a3c0*/  BAR.ARV R3, 0x100 ;  /* 0x000400030000751d */ /* 0x0007f00000002000 */
[----:B------:R-:W-:Y:S06]  /*a3d0*/  BAR.ARV 0x8, 0x180 ;  /* 0x0206000000007b1d */ /* 0x000fec0000002000 */
[----:B------:R-:W-:Y:S01]  /*a3e0*/  FSETP.NE.FTZ.AND P1, PT, R7, RZ, PT ;  /* 0x000000ff0700720b */ /* 0x000fe20003f35000 */
[----:B------:R-:W-:Y:S01]  /*a3f0*/  IMAD.U32 R5, RZ, RZ, UR10 ;  /* 0x0000000aff057e24 */ /* 0x000fe2000f8e00ff */
[----:B------:R-:W-:Y:S01]  /*a400*/  FSETP.NE.FTZ.AND P2, PT, R8, RZ, PT ;  /* 0x000000ff0800720b */ /* 0x000fe20003f55000 */
[----:B---3--:R-:W-:-:S10]  /*a410*/  IMAD.MOV.U32 R3, RZ, RZ, -0x800000 ;  /* 0xff800000ff037424 */ /* 0x008fd400078e00ff */
[----:B------:R-:W3:Y:S01]  /*a420*/  @P1 MUFU.LG2 R4, R7 ;  /* 0x0000000700041308 */ /* 0x000ee20000000c00 */
[----:B------:R-:W-:-:S07]  /*a430*/  @P1 FMUL.FTZ R5, R5, 0.69314718246459960938 ;  /* 0x3f31721805051820 */ /* 0x000fce0000410000 */
[----:B------:R-:W4:Y:S08]  /*a440*/  @P2 MUFU.LG2 R6, R8 ;  /* 0x0000000800062308 */ /* 0x000f300000000c00 */
[----:B------:R5:W0:Y:S01]  /*a450*/  @P1 MUFU.RCP R2, R7 ;  /* 0x0000000700021308 */ /* 0x000a220000001000 */
[----:B---3--:R-:W-:-:S04]  /*a460*/  @P1 FMUL.FTZ R4, R4, 0.69314718246459960938 ;  /* 0x3f31721804041820 */ /* 0x008fc80000410000 */
[----:B------:R-:W-:-:S03]  /*a470*/  @P1 FFMA.FTZ R3, R5, R156, R4 ;  /* 0x0000009c05031223 */ /* 0x000fc60000010004 */
[----:B------:R-:W3:Y:S01]  /*a480*/  @P2 MUFU.RCP R0, R8 ;  /* 0x0000000800002308 */ /* 0x000ee20000001000 */
[----:B-----5:R-:W-:Y:S02]  /*a490*/  IMAD.U32 R7, RZ, RZ, UR10 ;  /* 0x0000000aff077e24 */ /* 0x020fe4000f8e00ff */
[----:B----4-:R-:W-:Y:S02]  /*a4a0*/  @P2 FMUL.FTZ R6, R6, 0.69314718246459960938 ;  /* 0x3f31721806062820 */ /* 0x010fe40000410000 */
[----:B------:R-:W-:Y:S01]  /*a4b0*/  @P2 FMUL.FTZ R7, R7, 0.69314718246459960938 ;  /* 0x3f31721807072820 */ /* 0x000fe20000410000 */
        /* <DEDUP_REMOVED lines=130> */
.L_x_4402:
[----:B------:R-:W-:Y:S05]  /*ace0*/  @P0 BRA `(.L_x_4434) ;  /* 0x0000002000640947 */ /* 0x000fea0003800000 */
[----:B------:R-:W3:Y:S01]  /*acf0*/  LDL R0, [R1] ;  /* 0x0000000001007983 */ /* 0x000ee20000100800 */
[----:B------:R-:W0:Y:S01]  /*ad00*/  LDC R8, c[0x0][0xce8] ;  /* 0x00033a00ff087b82 */ /* 0x000e220000000800 */
[----:B------:R-:W-:Y:S01]  /*ad10*/  ULDC.64 UR8, c[0x0][0xcd0] ;  /* 0x0003340000087ab9 */ /* 0x000fe20000000a00 */
[----:B------:R-:W-:Y:S01]  /*ad20*/  ULDC.64 UR14, c[0x0][0x208] ;  /* 0x00008200000e7ab9 */ /* 0x000fe20000000a00 */
[----:B------:R-:W4:Y:S01]  /*ad30*/  S2R R22, SR_CTAID.X ;  /* 0x0000000000167919 */ /* 0x000f220000002500 */
[----:B------:R-:W-:Y:S04]  /*ad40*/  BSSY B0, `(.L_x_4435) ;  /* 0x000014d000007945 */ /* 0x000fe80003800000 */
[----:B------:R-:W5:Y:S08]  /*ad50*/  S2UR UR12, SR_CTAID.Z ;  /* 0x00000000000c79c3 */ /* 0x000f700000002700 */
[----:B------:R-:W1:Y:S08]  /*ad60*/  LDC.64 R18, c[0x0][0xcd8] ;  /* 0x00033600ff127b82 */ /* 0x000e700000000a00 */
[----:B------:R-:W-:Y:S01]  /*ad70*/  BAR.SYNC.DEFER_BLOCKING 0x1, 0x100 ;  /* 0x0044000000007b1d */ /* 0x000fe20000010000 */
[----:B0-----:R-:W-:-:S07]  /*ad80*/  ISETP.NE.AND P0, PT, R8, 0x1, PT ;  /* 0x000000010800780c */ /* 0x001fce0003f05270 */
[----:B------:R-:W0:Y:S01]  /*ad90*/  S2UR UR11, SR_CTAID.Y ;  /* 0x00000000000b79c3 */ /* 0x000e220000002600 */
[----:B-----5:R-:W-:-:S07]  /*ada0*/  USHF.R.S32.HI UR10, URZ, 0x1f, UR12 ;  /* 0x0000001f3f0a7899 */ /* 0x020fce000801140c */
[----:B------:R-:W0:Y:S08]  /*adb0*/  LDC R23, c[0x0][0xd50] ;  /* 0x00035400ff177b82 */ /* 0x000e300000000800 */
[----:B------:R-:W5:Y:S08]  /*adc0*/  @P0 LDC R14, c[0x0][0xcec] ;  /* 0x00033b00ff0e0b82 */ /* 0x000f700000000800 */
[----:B------:R-:W2:Y:S08]  /*add0*/  LDC.64 R20, c[0x0][0xc40] ;  /* 0x00031000ff147b82 */ /* 0x000eb00000000a00 */
[----:B------:R-:W2:Y:S08]  /*ade0*/  @P0 LDC R152, c[0x0][0xcec] ;  /* 0x00033b00ff980b82 */ /* 0x000eb00000000800 */
[----:B------:R-:W2:Y:S08]  /*adf0*/  @P0 LDC R17, c[0x0][0xcf0] ;  /* 0x00033c00ff110b82 */ /* 0x000eb00000000800 */
[----:B------:R-:W2:Y:S01]  /*ae00*/  @P0 LDC R153, c[0x0][0xcf0] ;  /* 0x00033c00ff990b82 */ /* 0x000ea20000000800 */
[----:B---3--:R-:W-:-:S02]  /*ae10*/  R2UR UR13, R0 ;  /* 0x00000000000d72ca */ /* 0x008fc400000e0000 */
[----:B------:R-:W3:Y:S11]  /*ae20*/  S2R R0, SR_TID.X ;  /* 0x0000000000007919 */ /* 0x000ef60000002100 */
[----:B------:R-:W-:-:S02]  /*ae30*/  USHF.R.S32.HI UR7, URZ, 0x1f, UR13 ;  /* 0x0000001f3f077899 */ /* 0x000fc4000801140d */
[----:B------:R-:W-:Y:S02]  /*ae40*/  UIMAD.WIDE.U32 UR4, UR13, UR8, URZ ;  /* 0x000000080d0472a5 */ /* 0x000fe4000f8e003f */
[----:B------:R-:W-:-:S04]  /*ae50*/  UIMAD UR6, UR7, UR8, URZ ;  /* 0x00000008070672a4 */ /* 0x000fc8000f8e023f */
[----:B------:R-:W-:-:S03]  /*ae60*/  UIMAD UR6, UR13, UR9, UR6 ;  /* 0x000000090d0672a4 */ /* 0x000fc6000f8e0206 */
[----:B------:R-:W-:Y:S01]  /*ae70*/  ULDC.64 UR8, c[0x0][0xc38] ;  /* 0x00030e0000087ab9 */ /* 0x000fe20000000a00 */
[----:B------:R-:W-:Y:S02]  /*ae80*/  UIADD3 UR6, UR5, UR6, URZ ;  /* 0x0000000605067290 */ /* 0x000fe4000fffe03f */
[----:B------:R-:W-:Y:S01]  /*ae90*/  UIMAD UR7, UR7, UR8, URZ ;  /* 0x00000008070772a4 */ /* 0x000fe2000f8e023f */
[----:B---3--:R-:W-:-:S04]  /*aea0*/  IADD3 R5, R0, -0x80, RZ ;  /* 0xffffff8000057810 */ /* 0x008fc80007ffe0ff */
[----:B------:R-:W-:-:S04]  /*aeb0*/  SHF.R.S32.HI R4, RZ, 0x1f, R5 ;  /* 0x0000001fff047819 */ /* 0x000fc80000011405 */
[CC--:B------:R-:W-:Y:S02]  /*aec0*/  LEA.HI R6, R4.reuse, R5.reuse, RZ, 0x7 ;  /* 0x0000000504067211 */ /* 0x0c0fe400078f38ff */
[----:B------:R-:W-:Y:S02]  /*aed0*/  LEA.HI R13, R4, R5, RZ, 0x2 ;  /* 0x00000005040d7211 */ /* 0x000fe400078f10ff */
[----:B------:R-:W-:Y:S02]  /*aee0*/  LOP3.LUT R0, R6, 0xffffff80, RZ, 0xc0, !PT ;  /* 0xffffff8006007812 */ /* 0x000fe400078ec0ff */
[----:B------:R-:W-:-:S03]  /*aef0*/  SHF.R.S32.HI R7, RZ, 0x7, R6 ;  /* 0x00000007ff077819 */ /* 0x000fc60000011406 */
[----:B------:R-:W-:Y:S01]  /*af00*/  IMAD.IADD R0, R5, 0x1, -R0 ;  /* 0x0000000105007824 */ /* 0x000fe200078e0a00 */
[----:B------:R-:W-:Y:S02]  /*af10*/  LEA.HI R4, R6, R7, RZ, 0x1 ;  /* 0x0000000706047211 */ /* 0x000fe400078f08ff */
[----:B------:R-:W-:Y:S02]  /*af20*/  LOP3.LUT R6, R13, 0xfffffffc, RZ, 0xc0, !PT ;  /* 0xfffffffc0d067812 */ /* 0x000fe400078ec0ff */
[----:B------:R-:W-:Y:S02]  /*af30*/  SHF.R.S32.HI R9, RZ, 0x1f, R0 ;  /* 0x0000001fff097819 */ /* 0x000fe40000011400 */
[----:B------:R-:W-:Y:S01]  /*af40*/  LOP3.LUT R4, R4, 0x3fffffe, RZ, 0xc0, !PT ;  /* 0x03fffffe04047812 */ /* 0x000fe200078ec0ff */
[----:B------:R-:W-:Y:S01]  /*af50*/  IMAD.IADD R5, R5, 0x1, -R6 ;  /* 0x0000000105057824 */ /* 0x000fe200078e0a06 */
[CC--:B------:R-:W-:Y:S02]  /*af60*/  LEA.HI R10, R9.reuse, R0.reuse, RZ, 0x2 ;  /* 0x00000000090a7211 */ /* 0x0c0fe400078f10ff */
[----:B------:R-:W-:Y:S01]  /*af70*/  LEA.HI R9, R9, R0, RZ, 0x5 ;  /* 0x0000000009097211 */ /* 0x000fe200078f28ff */
[----:B------:R-:W-:Y:S01]  /*af80*/  IMAD.IADD R6, R7, 0x1, -R4 ;  /* 0x0000000107067824 */ /* 0x000fe200078e0a04 */
[----:B------:R-:W-:-:S02]  /*af90*/  SHF.R.S32.HI R11, RZ, 0x2, R10 ;  /* 0x00000002ff0b7819 */ /* 0x000fc4000001140a */
[----:B------:R-:W-:Y:S02]  /*afa0*/  SHF.R.S32.HI R12, RZ, 0x1f, R10 ;  /* 0x0000001fff0c7819 */ /* 0x000fe4000001140a */
[----:B------:R-:W-:Y:S02]  /*afb0*/  LEA.HI R7, R5, R5, RZ, 0x1 ;  /* 0x0000000505077211 */ /* 0x000fe400078f08ff */
[----:B------:R-:W-:-:S04]  /*afc0*/  LEA.HI R12, R12, R11, RZ, 0x3 ;  /* 0x0000000b0c0c7211 */ /* 0x000fc800078f18ff */
[----:B------:R-:W-:-:S05]  /*afd0*/  LOP3.LUT R12, R12, 0xfffffff8, RZ, 0xc0, !PT ;  /* 0xfffffff80c0c7812 */ /* 0x000fca00078ec0ff */
[----:B------:R-:W-:Y:S01]  /*afe0*/  IMAD.IADD R4, R11, 0x1, -R12 ;  /* 0x000000010b047824 */ /* 0x000fe200078e0a0c */
[----:B------:R-:W-:Y:S02]  /*aff0*/  LOP3.LUT R12, R7, 0x1ffffffe, RZ, 0xc0, !PT ;  /* 0x1ffffffe070c7812 */ /* 0x000fe400078ec0ff */
[----:B------:R-:W-:-:S03]  /*b000*/  SHF.R.S32.HI R7, RZ, 0x5, R9 ;  /* 0x00000005ff077819 */ /* 0x000fc60000011409 */
[----:B------:R-:W-:Y:S01]  /*b010*/  IMAD.IADD R16, R5, 0x1, -R12 ;  /* 0x0000000105107824 */ /* 0x000fe200078e0a0c */
[----:B------:R-:W-:Y:S01]  /*b020*/  MOV R5, UR5 ;  /* 0x0000000500057c02 */ /* 0x000fe20008000f00 */
[----:B------:R-:W-:Y:S02]  /*b030*/  IMAD R7, R7, 0x10, R4 ;  /* 0x0000001007077824 */ /* 0x000fe400078e0204 */
[----:B------:R-:W-:Y:S01]  /*b040*/  IMAD.U32 R4, RZ, RZ, UR4 ;  /* 0x00000004ff047e24 */ /* 0x000fe2000f8e00ff */
[----:B------:R-:W-:Y:S01]  /*b050*/  UIMAD.WIDE.U32 UR4, UR13, UR8, URZ ;  /* 0x000000080d0472a5 */ /* 0x000fe2000f8e003f */
[----:B------:R-:W-:Y:S02]  /*b060*/  IMAD R9, R6, 0x40, R7 ;  /* 0x0000004006097824 */ /* 0x000fe400078e0207 */
[----:B------:R-:W-:Y:S01]  /*b070*/  IMAD.U32 R5, RZ, RZ, UR6 ;  /* 0x00000006ff057e24 */ /* 0x000fe2000f8e00ff */
[----:B------:R-:W-:Y:S01]  /*b080*/  UIMAD UR6, UR13, UR9, UR7 ;  /* 0x000000090d0672a4 */ /* 0x000fe2000f8e0207 */
[----:B------:R-:W-:Y:S01]  /*b090*/  IMAD R6, R16, 0x8, R9 ;  /* 0x0000000810067824 */ /* 0x000fe200078e0209 */
[----:B------:R-:W-:Y:S01]  /*b0a0*/  IADD3 R16, RZ, -UR13, RZ ;  /* 0x8000000dff107c10 */ /* 0x000fe2000fffe0ff */
[----:B-1----:R-:W-:Y:S01]  /*b0b0*/  IMAD R12, R18, UR10, RZ ;  /* 0x0000000a120c7c24 */ /* 0x002fe2000f8e02ff */
[----:B------:R-:W-:Y:S01]  /*b0c0*/  UIADD3 UR6, UR5, UR6, URZ ;  /* 0x0000000605067290 */ /* 0x000fe2000fffe03f */
[----:B----4-:R-:W-:Y:S01]  /*b0d0*/  IMAD R11, R22, 0x80, R6 ;  /* 0x00000080160b7824 */ /* 0x010fe200078e0206 */
[----:B------:R-:W-:Y:S01]  /*b0e0*/  ULDC.64 UR8, c[0x0][0xc28] ;  /* 0x00030a0000087ab9 */ /* 0x000fe20000000a00 */
[----:B0-----:R-:W-:-:S02]  /*b0f0*/  IMAD R23, R23, R16, UR11 ;  /* 0x0000000b17177e24 */ /* 0x001fc4000f8e0210 */
[----:B------:R-:W-:Y:S02]  /*b100*/  IMAD R15, R19, UR12, R12 ;  /* 0x0000000c130f7c24 */ /* 0x000fe4000f8e020c */
[----:B------:R-:W-:Y:S01]  /*b110*/  IMAD.WIDE.U32 R4, R18, UR12, R4 ;  /* 0x0000000c12047c25 */ /* 0x000fe2000f8e0004 */
[----:B------:R-:W-:-:S03]  /*b120*/  SHF.R.S32.HI R16, RZ, 0x1f, R23 ;  /* 0x0000001fff107819 */ /* 0x000fc60000011417 */
[----:B-----5:R-:W-:-:S04]  /*b130*/  @P0 IMAD.HI.U32 R12, R11, R14, RZ ;  /* 0x0000000e0b0c0227 */ /* 0x020fc800078e00ff */
[----:B------:R-:W-:Y:S02]  /*b140*/  IMAD.U32 R7, RZ, RZ, UR5 ;  /* 0x00000005ff077e24 */ /* 0x000fe4000f8e00ff */
[----:B------:R-:W-:Y:S01]  /*b150*/  IMAD.U32 R6, RZ, RZ, UR4 ;  /* 0x00000004ff067e24 */ /* 0x000fe2000f8e00ff */
[----:B------:R-:W-:Y:S01]  /*b160*/  ULDC.64 UR4, c[0x0][0xce0] ;  /* 0x0003380000047ab9 */ /* 0x000fe20000000a00 */
[----:B------:R-:W-:Y:S01]  /*b170*/  IMAD.U32 R7, RZ, RZ, UR6 ;  /* 0x00000006ff077e24 */ /* 0x000fe2000f8e00ff */
[----:B------:R-:W-:Y:S01]  /*b180*/  ULDC.64 UR6, c[0x0][0xc48] ;  /* 0x0003120000067ab9 */ /* 0x000fe20000000a00 */
[----:B------:R-:W-:Y:S02]  /*b190*/  IMAD.IADD R5, R5, 0x1, R15 ;  /* 0x0000000105057824 */ /* 0x000fe400078e020f */
[----:B--2---:R-:W-:Y:S02]  /*b1a0*/  IMAD R14, R20, UR10, RZ ;  /* 0x0000000a140e7c24 */ /* 0x004fe4000f8e02ff */
[----:B------:R-:W-:-:S04]  /*b1b0*/  @P0 IMAD.HI.U32 R152, R11, R152, RZ ;  /* 0x000000980b980227 */ /* 0x000fc800078e00ff */
        /* <DEDUP_REMOVED lines=83> */
[----:B------:R-:W-:Y:S01]  /*b6f0*/  ISETP.GE.AND P0, PT, R16, UR4, PT ;  /* 0x0000000410007c0c */ /* 0x000fe2000bf06270 */
[C---:B------:R-:W-:Y:S01]  /*b700*/  VIADD R20, R0.reuse, 0x40 ;  /* 0x0000004000147836 */ /* 0x040fe20000000000 */
[----:B------:R-:W-:Y:S01]  /*b710*/  ISETP.GE.AND P1, PT, R17, UR4, PT ;  /* 0x0000000411007c0c */ /* 0x000fe2000bf26270 */
[C---:B------:R-:W-:Y:S01]  /*b720*/  VIADD R21, R0.reuse, 0x48 ;  /* 0x0000004800157836 */ /* 0x040fe20000000000 */
[C---:B------:R-:W-:Y:S01]  /*b730*/  IADD3 R22, R0.reuse, 0x50, RZ ;  /* 0x0000005000167810 */ /* 0x040fe20007ffe0ff */
[----:B------:R-:W-:Y:S01]  /*b740*/  VIADD R23, R0, 0x58 ;  /* 0x0000005800177836 */ /* 0x000fe20000000000 */
[----:B------:R-:W-:-:S02]  /*b750*/  @!P3 LEA.HI R2, R2, R2, RZ, 0x1 ;  /* 0x000000020202b211 */ /* 0x000fc400078f08ff */
[----:B------:R-:W-:Y:S02]  /*b760*/  @!P4 LEA.HI R3, R3, R3, RZ, 0x1 ;  /* 0x000000030303c211 */ /* 0x000fe400078f08ff */
[----:B------:R-:W-:Y:S02]  /*b770*/  @!P5 LEA.HI R10, R10, R10, RZ, 0x1 ;  /* 0x0000000a0a0ad211 */ /* 0x000fe400078f08ff */
[----:B------:R-:W-:Y:S02]  /*b780*/  @!P3 LOP3.LUT R11, R2, 0xfffffffe, RZ, 0xc0, !PT ;  /* 0xfffffffe020bb812 */ /* 0x000fe400078ec0ff */
[----:B------:R-:W-:Y:S01]  /*b790*/  @!P4 LOP3.LUT R13, R3, 0xfffffffe, RZ, 0xc0, !PT ;  /* 0xfffffffe030dc812 */ /* 0x000fe200078ec0ff */
[--C-:B-1--4-:R-:W-:Y:S01]  /*b7a0*/  @!P2 IMAD.WIDE R2, R0, 0x4, R4.reuse ;  /* 0x000000040002a825 */ /* 0x112fe200078e0204 */
[----:B------:R-:W-:Y:S02]  /*b7b0*/  @!P5 LOP3.LUT R15, R10, 0xfffffffe, RZ, 0xc0, !PT ;  /* 0xfffffffe0a0fd812 */ /* 0x000fe400078ec0ff */
[----:B------:R-:W-:Y:S01]  /*b7c0*/  ISETP.GE.AND P6, PT, R22, UR4, PT ;  /* 0x0000000416007c0c */ /* 0x000fe2000bfc6270 */
        /* <DEDUP_REMOVED lines=11> */
[----:B------:R-:W-:Y:S01]  /*b880*/  ISETP.GE.AND P5, PT, R21, UR4, PT ;  /* 0x0000000415007c0c */ /* 0x000fe2000bfa6270 */
[----:B0-----:R-:W-:Y:S01]  /*b890*/  VIADD R24, R0, 0x60 ;  /* 0x0000006000187836 */ /* 0x001fe20000000000 */
[----:B------:R-:W-:-:S02]  /*b8a0*/  @!P1 LEA.HI R17, R17, R17, RZ, 0x1 ;  /* 0x0000001111119211 */ /* 0x000fc400078f08ff */
[----:B------:R-:W-:Y:S02]  /*b8b0*/  @!P0 LOP3.LUT R3, R16, 0xfffffffe, RZ, 0xc0, !PT ;  /* 0xfffffffe10038812 */ /* 0x000fe400078ec0ff */
        /* <DEDUP_REMOVED lines=97> */
[----:B------:R2:W-:Y:S01]  /*bed0*/  @!P2 ST.E.64 desc[UR6][R12.64], R104 ;  /* 0x000000680c00a985 */ /* 0x0005e2000c101b06 */
[----:B------:R-:W-:Y:S01]  /*bee0*/  @!P5 LOP3.LUT R21, R21, 0xfffffffe, RZ, 0xc0, !PT ;  /* 0xfffffffe1515d812 */ /* 0x000fe200078ec0ff */
[----:B------:R-:W-:Y:S01]  /*bef0*/  VIADD R20, R0, 0xd8 ;  /* 0x000000d800147836 */ /* 0x000fe20000000000 */
[----:B----4-:R-:W-:-:S02]  /*bf00*/  @!P6 LOP3.LUT R17, R22, 0xfffffffe, RZ, 0xc0, !PT ;  /* 0xfffffffe1611e812 */ /* 0x010fc400078ec0ff */
[----:B------:R-:W-:Y:S01]  /*bf10*/  ISETP.GE.AND P0, PT, R18, UR4, PT ;  /* 0x0000000412007c0c */ /* 0x000fe2000bf06270 */
[--C-:B0-----:R-:W-:Y:S01]  /*bf20*/  @!P3 IMAD.WIDE R2, R19, 0x4, R4.reuse ;  /* 0x000000041302b825 */ /* 0x101fe200078e0204 */
[----:B------:R-:W-:Y:S02]  /*bf30*/  IADD3 R19, R0, 0xd0, RZ ;  /* 0x000000d000137810 */ /* 0x000fe40007ffe0ff */
[----:B------:R-:W-:Y:S01]  /*bf40*/  ISETP.GE.AND P2, PT, R20, UR4, PT ;  /* 0x0000000414007c0c */ /* 0x000fe2000bf46270 */
[--C-:B-1----:R-:W-:Y:S01]  /*bf50*/  @!P4 IMAD.WIDE R10, R15, 0x4, R4.reuse ;  /* 0x000000040f0ac825 */ /* 0x102fe200078e0204 */
[----:B------:R0:W-:Y:S01]  /*bf60*/  @!P3 ST.E.64 desc[UR6][R2.64], R108 ;  /* 0x0000006c0200b985 */ /* 0x0001e2000c101b06 */
[----:B------:R-:W-:Y:S02]  /*bf70*/  ISETP.GE.AND P1, PT, R19, UR4, PT ;  /* 0x0000000413007c0c */ /* 0x000fe4000bf26270 */
[--C-:B------:R-:W-:Y:S01]  /*bf80*/  @!P5 IMAD.WIDE R14, R21, 0x4, R4.reuse ;  /* 0x00000004150ed825 */ /* 0x100fe200078e0204 */
[----:B------:R1:W-:Y:S03]  /*bf90*/  @!P4 ST.E.64 desc[UR6][R10.64], R112 ;  /* 0x000000700a00c985 */ /* 0x0003e6000c101b06 */
[----:B------:R-:W-:Y:S01]  /*bfa0*/  @!P6 IMAD.WIDE R16, R17, 0x4, R4 ;  /* 0x000000041110e825 */ /* 0x000fe200078e0204 */
[----:B------:R3:W-:Y:S01]  /*bfb0*/  @!P5 ST.E.64 desc[UR6][R14.64], R116 ;  /* 0x000000740e00d985 */ /* 0x0007e2000c101b06 */
[----:B------:R-:W-:-:S02]  /*bfc0*/  @!P0 LEA.HI R18, R18, R18, RZ, 0x1 ;  /* 0x0000001212128211 */ /* 0x000fc400078f08ff */
[C---:B------:R-:W-:Y:S01]  /*bfd0*/  VIADD R21, R0.reuse, 0xe0 ;  /* 0x000000e000157836 */ /* 0x040fe20000000000 */
[----:B------:R4:W-:Y:S01]  /*bfe0*/  @!P6 ST.E.64 desc[UR6][R16.64], R120 ;  /* 0x000000781000e985 */ /* 0x0009e2000c101b06 */
[C---:B--2---:R-:W-:Y:S01]  /*bff0*/  VIADD R12, R0.reuse, 0xe8 ;  /* 0x000000e8000c7836 */ /* 0x044fe20000000000 */
[----:B------:R-:W-:Y:S01]  /*c000*/  @!P1 LEA.HI R19, R19, R19, RZ, 0x1 ;  /* 0x0000001313139211 */ /* 0x000fe200078f08ff */
[C---:B0-----:R-:W-:Y:S01]  /*c010*/  VIADD R3, R0.reuse, 0xf8 ;  /* 0x000000f800037836 */ /* 0x041fe20000000000 */
[----:B------:R-:W-:Y:S01]  /*c020*/  ISETP.GE.AND P3, PT, R21, UR4, PT ;  /* 0x0000000415007c0c */ /* 0x000fe2000bf66270 */
[----:B------:R-:W-:Y:S01]  /*c030*/  VIADD R13, R0, 0xf0 ;  /* 0x000000f0000d7836 */ /* 0x000fe20000000000 */
[----:B------:R-:W-:Y:S02]  /*c040*/  ISETP.GE.AND P4, PT, R12, UR4, PT ;  /* 0x000000040c007c0c */ /* 0x000fe4000bf86270 */
[----:B------:R-:W-:Y:S02]  /*c050*/  ISETP.GE.AND P6, PT, R3, UR4, PT ;  /* 0x0000000403007c0c */ /* 0x000fe4000bfc6270 */
[----:B------:R-:W-:-:S02]  /*c060*/  ISETP.GE.AND P5, PT, R13, UR4, PT ;  /* 0x000000040d007c0c */ /* 0x000fc4000bfa6270 */
[----:B------:R-:W-:Y:S02]  /*c070*/  @!P2 LEA.HI R20, R20, R20, RZ, 0x1 ;  /* 0x000000141414a211 */ /* 0x000fe400078f08ff */
[----:B-1----:R-:W-:-:S03]  /*c080*/  @!P1 LOP3.LUT R11, R19, 0xfffffffe, RZ, 0xc0, !PT ;  /* 0xfffffffe130b9812 */ /* 0x002fc600078ec0ff */
[----:B------:R-:W-:Y:S02]  /*c090*/  @!P3 LEA.HI R21, R21, R21, RZ, 0x1 ;  /* 0x000000151515b211 */ /* 0x000fe400078f08ff */
[----:B------:R-:W-:Y:S02]  /*c0a0*/  @!P4 LEA.HI R12, R12, R12, RZ, 0x1 ;  /* 0x0000000c0c0cc211 */ /* 0x000fe400078f08ff */
[----:B------:R-:W-:Y:S02]  /*c0b0*/  @!P6 LEA.HI R10, R3, R3, RZ, 0x1 ;  /* 0x00000003030ae211 */ /* 0x000fe400078f08ff */
[----:B------:R-:W-:Y:S02]  /*c0c0*/  @!P5 LEA.HI R2, R13, R13, RZ, 0x1 ;  /* 0x0000000d0d02d211 */ /* 0x000fe400078f08ff */
[----:B------:R-:W-:Y:S02]  /*c0d0*/  @!P0 LOP3.LUT R3, R18, 0xfffffffe, RZ, 0xc0, !PT ;  /* 0xfffffffe12038812 */ /* 0x000fe400078ec0ff */
[----:B------:R-:W-:-:S02]  /*c0e0*/  @!P2 LOP3.LUT R13, R20, 0xfffffffe, RZ, 0xc0, !PT ;  /* 0xfffffffe140da812 */ /* 0x000fc400078ec0ff */
[----:B---3--:R-:W-:Y:S02]  /*c0f0*/  @!P3 LOP3.LUT R15, R21, 0xfffffffe, RZ, 0xc0, !PT ;  /* 0xfffffffe150fb812 */ /* 0x008fe400078ec0ff */
[----:B----4-:R-:W-:Y:S01]  /*c100*/  @!P4 LOP3.LUT R17, R12, 0xfffffffe, RZ, 0xc0, !PT ;  /* 0xfffffffe0c11c812 */ /* 0x010fe200078ec0ff */
        /* <DEDUP_REMOVED lines=16> */
.L_x_4436:
[----:B------:R-:W-:Y:S05]  /*c210*/  BSYNC B0 ;  /* 0x0000000000007941 */ /* 0x000fea0003800000 */
.L_x_4435:
[----:B------:R-:W-:Y:S01]  /*c220*/  ISETP.GE.AND P0, PT, R9, R8, PT ;  /* 0x000000080900720c */ /* 0x000fe20003f06270 */
[----:B0--3--:R0:W3:Y:S04]  /*c230*/  SHFL.IDX PT, R3, R7, 0x1, 0x1c1f ;  /* 0x003c1f0007037f89 */ /* 0x0090e800000e0000 */
[----:B------:R0:W2:Y:S08]  /*c240*/  SHFL.IDX PT, R2, R6, 0x1, 0x1c1f ;  /* 0x003c1f0006027f89 */ /* 0x0000b000000e0000 */
        /* <DEDUP_REMOVED lines=9> */
[C---:B------:R-:W-:Y:S01]  /*c2e0*/  VIADD R13, R0.reuse, 0x30 ;  /* 0x00000030000d7836 */ /* 0x040fe20000000000 */
[C---:B------:R-:W-:Y:S01]  /*c2f0*/  IADD3 R10, R0.reuse, 0x18, RZ ;  /* 0x00000018000a7810 */ /* 0x040fe20007ffe0ff */
[----:B------:R-:W-:Y:S01]  /*c300*/  ULDC.64 UR6, c[0x0][0x208] ;  /* 0x0000820000067ab9 */ /* 0x000fe20000000a00 */
[----:B------:R-:W-:Y:S01]  /*c310*/  ISETP.GE.AND P6, PT, R11, UR4, PT ;  /* 0x000000040b007c0c */ /* 0x000fe2000bfc6270 */
[----:B------:R-:W-:Y:S01]  /*c320*/  VIADD R14, R0, 0x38 ;  /* 0x00000038000e7836 */ /* 0x000fe20000000000 */
[----:B------:R-:W-:Y:S01]  /*c330*/  ISETP.GE.AND P5, PT, R10, UR4, PT ;  /* 0x000000040a007c0c */ /* 0x000fe2000bfa6270 */
[C---:B------:R-:W-:Y:S01]  /*c340*/  VIADD R15, R0.reuse, 0x40 ;  /* 0x00000040000f7836 */ /* 0x040fe20000000000 */
[C---:B------:R-:W-:Y:S01]  /*c350*/  IADD3 R19, R0.reuse, 0x58, RZ ;  /* 0x0000005800137810 */ /* 0x040fe20007ffe0ff */
[----:B------:R-:W-:-:S02]  /*c360*/  VIADD R16, R0, 0x48 ;  /* 0x0000004800107836 */ /* 0x000fc40000000000 */
[----:B------:R-:W-:Y:S01]  /*c370*/  @!P1 LEA.HI R4, R4, R4, RZ, 0x1 ;  /* 0x0000000404049211 */ /* 0x000fe200078f08ff */
[C---:B------:R-:W-:Y:S01]  /*c380*/  VIADD R18, R0.reuse, 0x50 ;  /* 0x0000005000127836 */ /* 0x040fe20000000000 */
[----:B------:R-:W-:Y:S01]  /*c390*/  @!P2 LEA.HI R5, R5, R5, RZ, 0x1 ;  /* 0x000000050505a211 */ /* 0x000fe200078f08ff */
[----:B------:R-:W-:Y:S01]  /*c3a0*/  VIADD R20, R0, 0x80 ;  /* 0x0000008000147836 */ /* 0x000fe20000000000 */
[----:B------:R-:W-:Y:S02]  /*c3b0*/  @!P1 LOP3.LUT R7, R4, 0xfffffffe, RZ, 0xc0, !PT ;  /* 0xfffffffe04079812 */ /* 0x000fe400078ec0ff */
[----:B------:R-:W-:Y:S01]  /*c3c0*/  @!P2 LOP3.LUT R9, R5, 0xfffffffe, RZ, 0xc0, !PT ;  /* 0xfffffffe0509a812 */ /* 0x000fe200078ec0ff */
[--C-:B--23--:R-:W-:Y:S01]  /*c3d0*/  @!P0 IMAD.WIDE R4, R0, 0x4, R2.reuse ;  /* 0x0000000400048825 */ /* 0x10cfe200078e0202 */
[----:B------:R-:W-:Y:S02]  /*c3e0*/  ISETP.GE.AND P3, PT, R15, UR4, PT ;  /* 0x000000040f007c0c */ /* 0x000fe4000bf66270 */
[----:B------:R-:W-:Y:S01]  /*c3f0*/  ISETP.GE.AND P4, PT, R16, UR4, PT ;  /* 0x0000000410007c0c */ /* 0x000fe2000bf86270 */
        /* <DEDUP_REMOVED lines=18> */
[----:B------:R-:W-:Y:S01]  /*c520*/  @!P4 LEA.HI R16, R16, R16, RZ, 0x1 ;  /* 0x000000101010c211 */ /* 0x000fe200078f08ff */
[----:B------:R0:W-:Y:S01]  /*c530*/  @!P5 ST.E.64 desc[UR6][R4.64], R38 ;  /* 0x000000260400d985 */ /* 0x0001e2000c101b06 */
[----:B--2---:R-:W-:-:S02]  /*c540*/  @!P0 LOP3.LUT R9, R12, 0xfffffffe, RZ, 0xc0, !PT ;  /* 0xfffffffe0c098812 */ /* 0x004fc400078ec0ff */
[----:B------:R-:W-:Y:S01]  /*c550*/  @!P1 LOP3.LUT R13, R13, 0xfffffffe, RZ, 0xc0, !PT ;  /* 0xfffffffe0d0d9812 */ /* 0x000fe200078ec0ff */
[----:B------:R1:W-:Y:S01]  /*c560*/  @!P6 ST.E.64 desc[UR6][R6.64], R42 ;  /* 0x0000002a0600e985 */ /* 0x0003e2000c101b06 */
[----:B------:R-:W-:Y:S01]  /*c570*/  @!P2 LOP3.LUT R11, R14, 0xfffffffe, RZ, 0xc0, !PT ;  /* 0xfffffffe0e0ba812 */ /* 0x000fe200078ec0ff */
[----:B------:R-:W-:Y:S01]  /*c580*/  VIADD R14, R0, 0x60 ;  /* 0x00000060000e7836 */ /* 0x000fe20000000000 */
[----:B------:R-:W-:Y:S02]  /*c590*/  @!P3 LOP3.LUT R15, R15, 0xfffffffe, RZ, 0xc0, !PT ;  /* 0xfffffffe0f0fb812 */ /* 0x000fe400078ec0ff */
        /* <DEDUP_REMOVED lines=61> */
[----:B------:R-:W-:Y:S01]  /*c970*/  VIADD R17, R0, 0xb0 ;  /* 0x000000b000117836 */ /* 0x000fe20000000000 */
        /* <DEDUP_REMOVED lines=31> */
[----:B------:R-:W-:-:S02]  /*cb70*/  IADD3 R15, R0, 0xd8, RZ ;  /* 0x000000d8000f7810 */ /* 0x000fc40007ffe0ff */
[--C-:B------:R-:W-:Y:S01]  /*cb80*/  @!P2 IMAD.WIDE R10, R17, 0x4, R2.reuse ;  /* 0x00000004110aa825 */ /* 0x100fe200078e0202 */
[----:B------:R2:W-:Y:S01]  /*cb90*/  @!P3 ST.E.64 desc[UR6][R8.64], R110 ;  /* 0x0000006e0800b985 */ /* 0x0005e2000c101b06 */
[----:B------:R-:W-:Y:S02]  /*cba0*/  @!P5 LEA.HI R18, R18, R18, RZ, 0x1 ;  /* 0x000000121212d211 */ /* 0x000fe400078f08ff */
[----:B------:R-:W-:Y:S01]  /*cbb0*/  @!P1 IMAD.WIDE R12, R13, 0x4, R2 ;  /* 0x000000040d0c9825 */ /* 0x000fe200078e0202 */
[----:B------:R-:W-:Y:S01]  /*cbc0*/  @!P2 ST.E.64 desc[UR6][R10.64], R114 ;  /* 0x000000720a00a985 */ /* 0x000fe2000c101b06 */
[----:B------:R-:W-:Y:S02]  /*cbd0*/  ISETP.GE.AND P2, PT, R16, UR4, PT ;  /* 0x0000000410007c0c */ /* 0x000fe4000bf46270 */
[C---:B------:R-:W-:Y:S01]  /*cbe0*/  VIADD R17, R0.reuse, 0xe8 ;  /* 0x000000e800117836 */ /* 0x040fe20000000000 */
[----:B------:R-:W-:Y:S01]  /*cbf0*/  @!P1 ST.E.64 desc[UR6][R12.64], R118 ;  /* 0x000000760c009985 */ /* 0x000fe2000c101b06 */
[C---:B------:R-:W-:Y:S01]  /*cc00*/  VIADD R20, R0.reuse, 0xf0 ;  /* 0x000000f000147836 */ /* 0x040fe20000000000 */
[----:B------:R-:W-:Y:S01]  /*cc10*/  ISETP.GE.AND P1, PT, R15, UR4, PT ;  /* 0x000000040f007c0c */ /* 0x000fe2000bf26270 */
[----:B------:R-:W-:Y:S01]  /*cc20*/  VIADD R0, R0, 0xf8 ;  /* 0x000000f800007836 */ /* 0x000fe20000000000 */
[----:B0-----:R-:W-:-:S02]  /*cc30*/  @!P5 LOP3.LUT R5, R18, 0xfffffffe, RZ, 0xc0, !PT ;  /* 0xfffffffe1205d812 */ /* 0x001fc400078ec0ff */
[----:B------:R-:W-:Y:S02]  /*cc40*/  @!P6 LEA.HI R19, R19, R19, RZ, 0x1 ;  /* 0x000000131313e211 */ /* 0x000fe400078f08ff */
[----:B------:R-:W-:Y:S01]  /*cc50*/  ISETP.GE.AND P3, PT, R17, UR4, PT ;  /* 0x0000000411007c0c */ /* 0x000fe2000bf66270 */
[----:B------:R-:W-:Y:S01]  /*cc60*/  @!P5 IMAD.WIDE R4, R5, 0x4, R2 ;  /* 0x000000040504d825 */ /* 0x000fe200078e0202 */
[----:B------:R-:W-:Y:S02]  /*cc70*/  ISETP.GE.AND P4, PT, R20, UR4, PT ;  /* 0x0000000414007c0c */ /* 0x000fe4000bf86270 */
[----:B------:R-:W-:Y:S02]  /*cc80*/  @!P0 LEA.HI R14, R14, R14, RZ, 0x1 ;  /* 0x0000000e0e0e8211 */ /* 0x000fe400078f08ff */
[----:B-1----:R-:W-:Y:S01]  /*cc90*/  @!P6 LOP3.LUT R7, R19, 0xfffffffe, RZ, 0xc0, !PT ;  /* 0xfffffffe1307e812 */ /* 0x002fe200078ec0ff */
[----:B------:R0:W-:Y:S01]  /*cca0*/  @!P5 ST.E.64 desc[UR6][R4.64], R122 ;  /* 0x0000007a0400d985 */ /* 0x0001e2000c101b06 */
[----:B--2---:R-:W-:-:S02]  /*ccb0*/  @!P0 LOP3.LUT R9, R14, 0xfffffffe, RZ, 0xc0, !PT ;  /* 0xfffffffe0e098812 */ /* 0x004fc400078ec0ff */
[----:B------:R-:W-:Y:S01]  /*ccc0*/  @!P1 LEA.HI R15, R15, R15, RZ, 0x1 ;  /* 0x0000000f0f0f9211 */ /* 0x000fe200078f08ff */
[--C-:B------:R-:W-:Y:S01]  /*ccd0*/  @!P6 IMAD.WIDE R6, R7, 0x4, R2.reuse ;  /* 0x000000040706e825 */ /* 0x100fe200078e0202 */
[----:B------:R-:W-:Y:S02]  /*cce0*/  @!P2 LEA.HI R16, R16, R16, RZ, 0x1 ;  /* 0x000000101010a211 */ /* 0x000fe400078f08ff */
[----:B------:R-:W-:Y:S02]  /*ccf0*/  @!P3 LEA.HI R17, R17, R17, RZ, 0x1 ;  /* 0x000000111111b211 */ /* 0x000fe400078f08ff */
[----:B------:R1:W-:Y:S01]  /*cd00*/  @!P6 ST.E.64 desc[UR6][R6.64], R126 ;  /* 0x0000007e0600e985 */ /* 0x0003e2000c101b06 */
[----:B------:R-:W-:Y:S02]  /*cd10*/  @!P4 LEA.HI R20, R20, R20, RZ, 0x1 ;  /* 0x000000141414c211 */ /* 0x000fe400078f08ff */
[----:B------:R-:W-:Y:S01]  /*cd20*/  @!P1 LOP3.LUT R15, R15, 0xfffffffe, RZ, 0xc0, !PT ;  /* 0xfffffffe0f0f9812 */ /* 0x000fe200078ec0ff */
[----:B0-----:R-:W-:Y:S01]  /*cd30*/  @!P0 IMAD.WIDE R4, R9, 0x4, R2 ;  /* 0x0000000409048825 */ /* 0x001fe200078e0202 */
[----:B------:R-:W-:-:S02]  /*cd40*/  @!P2 LOP3.LUT R11, R16, 0xfffffffe, RZ, 0xc0, !PT ;  /* 0xfffffffe100ba812 */ /* 0x000fc400078ec0ff */
[----:B------:R-:W-:Y:S02]  /*cd50*/  @!P3 LOP3.LUT R17, R17, 0xfffffffe, RZ, 0xc0, !PT ;  /* 0xfffffffe1111b812 */ /* 0x000fe400078ec0ff */
[----:B------:R0:W-:Y:S01]  /*cd60*/  @!P0 ST.E.64 desc[UR6][R4.64], R130 ;  /* 0x0000008204008985 */ /* 0x0001e2000c101b06 */
[----:B------:R-:W-:Y:S01]  /*cd70*/  ISETP.GE.AND P0, PT, R0, UR4, PT ;  /* 0x0000000400007c0c */ /* 0x000fe2000bf06270 */
        /* <DEDUP_REMOVED lines=12> */
[----:B0-----:R-:W-:-:S05]  /*ce40*/  LOP3.LUT R5, R0, 0xfffffffe, RZ, 0xc0, !PT ;  /* 0xfffffffe00057812 */ /* 0x001fca00078ec0ff */
[----:B------:R-:W-:-:S05]  /*ce50*/  IMAD.WIDE R2, R5, 0x4, R2 ;  /* 0x0000000405027825 */ /* 0x000fca00078e0202 */
[----:B------:R0:W-:Y:S01]  /*ce60*/  ST.E.64 desc[UR4][R2.64], R150 ;  /* 0x0000009602007985 */ /* 0x0001e2000c101b04 */
[----:B------:R-:W-:Y:S05]  /*ce70*/  BRA `(.L_x_4400) ;  /* 0x0000004c00e87947 */ /* 0x000fea0003800000 */
.L_x_4434:
[----:B------:R-:W0:Y:S02]  /*ce80*/  S2R R0, SR_TID.X ;  /* 0x0000000000007919 */ /* 0x000e240000002100 */
[----:B0-----:R-:W-:-:S05]  /*ce90*/  VIADD R2, R0, 0xffffff80 ;  /* 0xffffff8000027836 */ /* 0x001fca0000000000 */
[----:B------:R-:W-:-:S13]  /*cea0*/  ISETP.GT.AND P0, PT, R2, 0x7f, PT ;  /* 0x0000007f0200780c */ /* 0x000fda0003f04270 */
[----:B------:R-:W-:Y:S05]  /*ceb0*/  @P0 BRA `(.L_x_4400) ;  /* 0x0000004c00d80947 */ /* 0x000fea0003800000 */
[----:B------:R-:W0:Y:S01]  /*cec0*/  S2R R3, SR_CTAID.X ;  /* 0x0000000000037919 */ /* 0x000e220000002500 */
[----:B------:R-:W3:Y:S01]  /*ced0*/  LDC R6, c[0x0][0xce8] ;  /* 0x00033a00ff067b82 */ /* 0x000ee20000000800 */
[----:B------:R-:W-:Y:S01]  /*cee0*/  ULDC UR4, c[0x0][0xb88] ;  /* 0x0002e20000047ab9 */ /* 0x000fe20000000800 */
[----:B0-----:R-:W-:Y:S02]  /*cef0*/  IMAD R0, R3, 0x80, R0 ;  /* 0x0000008003007824 */ /* 0x001fe400078e0200 */
[----:B---3--:R-:W-:Y:S02]  /*cf00*/  IMAD R3, R6, UR4, RZ ;  /* 0x0000000406037c24 */ /* 0x008fe4000f8e02ff */
[----:B------:R-:W-:-:S05]  /*cf10*/  VIADD R0, R0, 0xffffff80 ;  /* 0xffffff8000007836 */ /* 0x000fca0000000000 */
[----:B------:R-:W-:-:S13]  /*cf20*/  ISETP.GE.AND P0, PT, R0, R3, PT ;  /* 0x000000030000720c */ /* 0x000fda0003f06270 */
[----:B------:R-:W-:Y:S05]  /*cf30*/  @P0 BRA `(.L_x_4400) ;  /* 0x0000004c00b80947 */ /* 0x000fea0003800000 */
[----:B------:R-:W3:Y:S01]  /*cf40*/  LDL R4, [R1] ;  /* 0x0000000001047983 */ /* 0x000ee20000100800 */
[----:B------:R-:W-:Y:S01]  /*cf50*/  ISETP.NE.AND P0, PT, R6, 0x1, PT ;  /* 0x000000010600780c */ /* 0x000fe20003f05270 */
[----:B------:R-:W-:Y:S01]  /*cf60*/  S2UR UR7, SR_CTAID.Z ;  /* 0x00000000000779c3 */ /* 0x000fe20000002700 */
[----:B------:R-:W-:Y:S01]  /*cf70*/  ULDC.64 UR8, c[0x0][0xcd0] ;  /* 0x0003340000087ab9 */ /* 0x000fe20000000a00 */
[----:B------:R-:W-:Y:S01]  /*cf80*/  MOV R5, R0 ;  /* 0x0000000000057202 */ /* 0x000fe20000000f00 */
[----:B------:R-:W-:-:S05]  /*cf90*/  ULDC.64 UR12, c[0x0][0x208] ;  /* 0x00008200000c7ab9 */ /* 0x000fca0000000a00 */
[----:B------:R-:W0:Y:S08]  /*cfa0*/  LDC.64 R10, c[0x0][0xcd8] ;  /* 0x00033600ff0a7b82 */ /* 0x000e300000000a00 */
[----:B------:R-:W4:Y:S08]  /*cfb0*/  @P0 LDC R7, c[0x0][0xcec] ;  /* 0x00033b00ff070b82 */ /* 0x000f300000000800 */
[----:B------:R-:W5:Y:S08]  /*cfc0*/  @P0 LDC R9, c[0x0][0xcf0] ;  /* 0x00033c00ff090b82 */ /* 0x000f700000000800 */
[----:B------:R-:W1:Y:S08]  /*cfd0*/  S2UR UR10, SR_CTAID.Y ;  /* 0x00000000000a79c3 */ /* 0x000e700000002600 */
[----:B------:R-:W1:Y:S01]  /*cfe0*/  LDC R8, c[0x0][0xd50] ;  /* 0x00035400ff087b82 */ /* 0x000e620000000800 */
[----:B---3--:R-:W-:Y:S01]  /*cff0*/  R2UR UR11, R4 ;  /* 0x00000000040b72ca */ /* 0x008fe200000e0000 */
[----:B----4-:R-:W-:-:S05]  /*d000*/  @P0 IMAD.HI.U32 R4, R0, R7, RZ ;  /* 0x0000000700040227 */ /* 0x010fca00078e00ff */
[----:B-----5:R-:W-:-:S07]  /*d010*/  @P0 SHF.R.U32.HI R5, RZ, R9, R4 ;  /* 0x00000009ff050219 */ /* 0x020fce0000011604 */
[----:B------:R-:W-:Y:S02]  /*d020*/  USHF.R.S32.HI UR6, URZ, 0x1f, UR11 ;  /* 0x0000001f3f067899 */ /* 0x000fe4000801140b */
[----:B------:R-:W-:Y:S01]  /*d030*/  IMAD R7, RZ, RZ, -UR11 ;  /* 0x8000000bff077e24 */ /* 0x000fe2000f8e02ff */
[----:B------:R-:W-:Y:S02]  /*d040*/  UIMAD.WIDE.U32 UR4, UR11, UR8, URZ ;  /* 0x000000080b0472a5 */ /* 0x000fe4000f8e003f */
[----:B------:R-:W-:Y:S01]  /*d050*/  UIMAD UR6, UR6, UR8, URZ ;  /* 0x00000008060672a4 */ /* 0x000fe2000f8e023f */
[----:B-1----:R-:W-:Y:S01]  /*d060*/  IMAD R9, R8, R7, UR10 ;  /* 0x0000000a08097e24 */ /* 0x002fe2000f8e0207 */
[----:B------:R-:W-:Y:S01]  /*d070*/  USHF.R.S32.HI UR8, URZ, 0x1f, UR7 ;  /* 0x0000001f3f087899 */ /* 0x000fe20008011407 */
[----:B------:R-:W-:Y:S01]  /*d080*/  IMAD.MOV R7, RZ, RZ, -R5 ;  /* 0x000000ffff077224 */ /* 0x000fe200078e0a05 */
[----:B------:R-:W-:Y:S01]  /*d090*/  UIMAD UR6, UR11, UR9, UR6 ;  /* 0x000000090b0672a4 */ /* 0x000fe2000f8e0206 */
[----:B------:R-:W-:Y:S01]  /*d0a0*/  IMAD.U32 R3, RZ, RZ, UR5 ;  /* 0x00000005ff037e24 */ /* 0x000fe2000f8e00ff */
[----:B------:R-:W-:Y:S01]  /*d0b0*/  SHF.R.S32.HI R4, RZ, 0x1f, R9 ;  /* 0x0000001fff047819 */ /* 0x000fe20000011409 */
[----:B------:R-:W-:Y:S01]  /*d0c0*/  IMAD.U32 R2, RZ, RZ, UR4 ;  /* 0x00000004ff027e24 */ /* 0x000fe2000f8e00ff */
[----:B------:R-:W-:Y:S01]  /*d0d0*/  UIADD3 UR6, UR5, UR6, URZ ;  /* 0x0000000605067290 */ /* 0x000fe2000fffe03f */
[----:B0-----:R-:W-:-:S02]  /*d0e0*/  IMAD R12, R10, UR8, RZ ;  /* 0x000000080a0c7c24 */ /* 0x001fc4000f8e02ff */
[----:B------:R-:W-:Y:S01]  /*d0f0*/  ULDC.64 UR4, c[0x0][0xce0] ;  /* 0x0003380000047ab9 */ /* 0x000fe20000000a00 */
[----:B------:R-:W-:Y:S02]  /*d100*/  IMAD R7, R6, R7, R0 ;  /* 0x0000000706077224 */ /* 0x000fe400078e0200 */
[----:B------:R-:W-:Y:S02]  /*d110*/  IMAD.U32 R3, RZ, RZ, UR6 ;  /* 0x00000006ff037e24 */ /* 0x000fe4000f8e00ff */
[----:B------:R-:W-:Y:S01]  /*d120*/  IMAD R11, R11, UR7, R12 ;  /* 0x000000070b0b7c24 */ /* 0x000fe2000f8e020c */
[----:B------:R-:W-:Y:S01]  /*d130*/  SHF.R.S32.HI R0, RZ, 0x1f, R7 ;  /* 0x0000001fff007819 */ /* 0x000fe20000011407 */
[----:B------:R-:W-:-:S04]  /*d140*/  IMAD.WIDE.U32 R2, R10, UR7, R2 ;  /* 0x000000070a027c25 */ /* 0x000fc8000f8e0002 */
[----:B------:R-:W-:Y:S02]  /*d150*/  IMAD.IADD R3, R11, 0x1, R3 ;  /* 0x000000010b037824 */ /* 0x000fe400078e0203 */
[----:B------:R-:W-:Y:S02]  /*d160*/  IMAD R4, R4, UR4, RZ ;  /* 0x0000000404047c24 */ /* 0x000fe4000f8e02ff */
[----:B------:R-:W-:-:S04]  /*d170*/  IMAD.WIDE.U32 R2, R9, UR4, R2 ;  /* 0x0000000409027c25 */ /* 0x000fc8000f8e0002 */
[----:B------:R-:W-:Y:S01]  /*d180*/  IMAD R4, R9, UR5, R4 ;  /* 0x0000000509047c24 */ /* 0x000fe2000f8e0204 */
[----:B------:R-:W-:Y:S01]  /*d190*/  SHF.R.S32.HI R9, RZ, 0x1f, R5 ;  /* 0x0000001fff097819 */ /* 0x000fe20000011405 */
[----:B------:R-:W-:Y:S01]  /*d1a0*/  ULDC.64 UR4, c[0x0][0xcc8] ;  /* 0x0003320000047ab9 */ /* 0x000fe20000000a00 */
[----:B------:R-:W-:Y:S01]  /*d1b0*/  IADD3 R2, P0, R5, R2, RZ ;  /* 0x0000000205027210 */ /* 0x000fe20007f1e0ff */
[----:B------:R-:W-:-:S03]  /*d1c0*/  IMAD R0, R0, UR4, RZ ;  /* 0x0000000400007c24 */ /* 0x000fc6000f8e02ff */
[----:B------:R-:W-:Y:S01]  /*d1d0*/  IADD3.X R3, R9, R3, R4, P0, !PT ;  /* 0x0000000309037210 */ /* 0x000fe200007fe404 */
        /* <DEDUP_REMOVED lines=9> */
.L_x_4398:
[----:B------:R-:W-:-:S08]  /*d270*/  NOP ;  /* 0x0000000000007918 */ /* 0x000fd00000000000 */
[----:B--2---:R-:W0:-:S00]  /*d280*/  USETMAXREG.DEALLOC.CTAPOOL 0x18 ;  /* 0x00000018000079c8 */ /* 0x004e0000080e0500 */
        /* <DEDUP_REMOVED lines=16> */
.L_x_4437:
[----:B------:R-:W-:Y:S01]  /*d390*/  ULDC UR43, c[0x0][0xd50] ;  /* 0x00035400002b7ab9 */ /* 0x000fe20000000800 */
[----:B------:R-:W-:Y:S01]  /*d3a0*/  UMOV UR36, UR6 ;  /* 0x0000000600247c82 */ /* 0x000fe20008000000 */
[----:B------:R-:W-:-:S11]  /*d3b0*/  UISETP.NE.AND UP0, UPT, UR43, 0x1, UPT ;  /* 0x000000012b00788c */ /* 0x000fd6000bf05270 */
[----:B------:R-:W-:Y:S01]  /*d3c0*/  @UP0 ULDC UR4, c[0x0][0xd54] ;  /* 0x0003550000040ab9 */ /* 0x000fe20000000800 */
[----:B------:R-:W-:Y:S01]  /*d3d0*/  @UP0 ULDC UR7, c[0x0][0xd58] ;  /* 0x0003560000070ab9 */ /* 0x000fe20000000800 */
[----:B------:R-:W-:-:S04]  /*d3e0*/  UIMAD.WIDE.U32 UR4, UR6, UR4, URZ ;  /* 0x00000004060472a5 */ /* 0x000fc8000f8e003f */
[----:B------:R-:W-:-:S12]  /*d3f0*/  @UP0 USHF.R.U32.HI UR36, URZ, UR7, UR5 ;  /* 0x000000073f240299 */ /* 0x000fd80008011605 */
.L_x_4438:
[----:B------:R-:W-:Y:S01]  /*d400*/  ISETP.LE.AND P0, PT, RZ, UR44, PT ;  /* 0x0000002cff007c0c */ /* 0x000fe2000bf03270 */
        /* <DEDUP_REMOVED lines=74> */
.L_x_4440:
[----:B------:R-:W-:Y:S01]  /*d8b0*/  UIMAD UR40, UR43, UR41, URZ ;  /* 0x000000292b2872a4 */ /* 0x000fe2000f8e023f */
[----:B------:R-:W-:Y:S02]  /*d8c0*/  IMAD.U32 R2, RZ, RZ, UR39 ;  /* 0x00000027ff027e24 */ /* 0x000fe4000f8e00ff */
        /* <DEDUP_REMOVED lines=21> */
[----:B------:R-:W-:Y:S02]  /*da20*/  IMAD.U32 R5, RZ, RZ, UR7 ;  /* 0x00000007ff057e24 */ /* 0x000fe4000f8e00ff */
[----:B------:R-:W-:Y:S02]  /*da30*/  IMAD.U32 R6, RZ, RZ, UR8 ;  /* 0x00000008ff067e24 */ /* 0x000fe4000f8e00ff */
[----:B------:R-:W-:-:S02]  /*da40*/  IMAD.U32 R10, RZ, RZ, UR4 ;  /* 0x00000004ff0a7e24 */ /* 0x000fc4000f8e00ff */
[----:B------:R-:W-:Y:S02]  /*da50*/  IMAD.U32 R11, RZ, RZ, UR5 ;  /* 0x00000005ff0b7e24 */ /* 0x000fe4000f8e00ff */
[----:B------:R-:W-:Y:S02]  /*da60*/  IMAD.MOV.U32 R8, RZ, RZ, 0x70 ;  /* 0x00000070ff087424 */ /* 0x000fe400078e00ff */
[----:B------:R-:W-:Y:S02]  /*da70*/  IMAD.MOV.U32 R12, RZ, RZ, 0x1 ;  /* 0x00000001ff0c7424 */ /* 0x000fe400078e00ff */
[----:B------:R-:W-:-:S07]  /*da80*/  IMAD.MOV.U32 R13, RZ, RZ, RZ ;  /* 0x000000ffff0d7224 */ /* 0x000fce00078e00ff */
[----:B------:R-:W-:-:S07]  /*da90*/  LEPC R20, `(.L_x_4441) ;  /* 0x000000001014794e */ /* 0x000fce0000000000 */
[----:B0-----:R-:W-:Y:S05]  /*daa0*/  CALL.ABS.NOINC R2 ;  /* 0x0000000002007343 */ /* 0x001fea0003c00000 */
.L_x_4441:
        /* <DEDUP_REMOVED lines=20> */
.L_x_4443:
[----:B------:R0:W1:Y:S01]  /*dbf0*/  LDC.64 R2, c[0x4][R16] ;  /* 0x0100000010027b82 */ /* 0x0000620000000a00 */
[----:B------:R-:W-:Y:S01]  /*dc00*/  ULDC.64 UR6, c[0x4][0x98] ;  /* 0x0100260000067ab9 */ /* 0x000fe20000000a00 */
[----:B------:R-:W-:Y:S01]  /*dc10*/  ULDC.64 UR8, c[0x4][0xa0] ;  /* 0x0100280000087ab9 */ /* 0x000fe20000000a00 */
[----:B------:R-:W-:Y:S01]  /*dc20*/  ULDC.64 UR4, c[0x4][0x18] ;  /* 0x0100060000047ab9 */ /* 0x000fe20000000a00 */
        /* <DEDUP_REMOVED lines=11> */
.L_x_4442:
[----:B------:R-:W-:Y:S01]  /*dce0*/  ULDC.64 UR4, c[0x0][0xaf0] ;  /* 0x0002bc0000047ab9 */ /* 0x000fe20000000a00 */
[----:B------:R-:W-:Y:S01]  /*dcf0*/  MOV R18, UR44 ;  /* 0x0000002c00127c02 */ /* 0x000fe20008000f00 */
[----:B------:R-:W-:Y:S01]  /*dd00*/  UISETP.NE.U32.AND UP0, UPT, UR4, URZ, UPT ;  /* 0x0000003f0400728c */ /* 0x000fe2000bf05070 */
[----:B------:R-:W0:Y:S01]  /*dd10*/  LDC.64 R4, c[0x0][0x418] ;  /* 0x00010600ff047b82 */ /* 0x000e220000000a00 */
[----:B------:R-:W-:Y:S02]  /*dd20*/  ULDC.64 UR6, c[0x0][0x208] ;  /* 0x0000820000067ab9 */ /* 0x000fe40000000a00 */
[----:B------:R-:W-:-:S06]  /*dd30*/  UISETP.NE.AND.EX UP0, UPT, UR5, URZ, UPT, UP0 ;  /* 0x0000003f0500728c */ /* 0x000fcc000bf05300 */
[----:B------:R-:W-:-:S05]  /*dd40*/  PLOP3.LUT P0, PT, PT, PT, UP0, 0x80, 0x0 ;  /* 0x000000000000781c */ /* 0x000fca0003f0f008 */
[----:B------:R-:W-:Y:S02]  /*dd50*/  @UP0 ULDC.64 UR4, c[0x0][0xaf0] ;  /* 0x0002bc0000040ab9 */ /* 0x000fe40000000a00 */
[----:B------:R-:W-:-:S06]  /*dd60*/  @UP0 UIMAD.WIDE UR4, UR44, 0x4, UR4 ;  /* 0x000000042c0408a5 */ /* 0x000fcc000f8e0204 */
[----:B------:R-:W-:Y:S02]  /*dd70*/  IMAD.U32 R2, RZ, RZ, UR4 ;  /* 0x00000004ff027e24 */ /* 0x000fe4000f8e00ff */
[----:B------:R-:W-:-:S05]  /*dd80*/  IMAD.U32 R3, RZ, RZ, UR5 ;  /* 0x00000005ff037e24 */ /* 0x000fca000f8e00ff */
[----:B------:R-:W2:Y:S01]  /*dd90*/  @P0 LDG.E R18, desc[UR6][R2.64] ;  /* 0x0000000602120981 */ /* 0x000ea2000c1e1900 */
[----:B0-----:R-:W-:Y:S01]  /*dda0*/  ISETP.NE.U32.AND P0, PT, R4, RZ, PT ;  /* 0x000000ff0400720c */ /* 0x001fe20003f05070 */
        /* <DEDUP_REMOVED lines=12> */
.L_x_4528:
        /* <DEDUP_REMOVED lines=9> */
.L_x_4531:
        /* <DEDUP_REMOVED lines=24> */
.L_x_4447:
[----:B------:R-:W-:Y:S01]  /*e080*/  IMAD.MOV.U32 R0, RZ, RZ, 0x1 ;  /* 0x00000001ff007424 */ /* 0x000fe200078e00ff */
[----:B01----:R-:W0:Y:S04]  /*e090*/  S2R R6, SR_TID.X ;  /* 0x0000000000067919 */ /* 0x003e280000002100 */
[----:B------:R-:W-:-:S04]  /*e0a0*/  SHF.L.U32 R0, R0, 0x1f, RZ ;  /* 0x0000001f00007819 */ /* 0x000fc800000006ff */
[----:B------:R-:W1:Y:S01]  /*e0b0*/  SYNCS.PHASECHK.TRANS64.TRYWAIT P0, [UR38+0x32440], R0 ;  /* 0x03244000ff0075a7 */ /* 0x000e620008000166 */
[----:B0-----:R-:W-:-:S04]  /*e0c0*/  LOP3.LUT R2, R6, 0x7f, RZ, 0xc0, !PT ;  /* 0x0000007f06027812 */ /* 0x001fc800078ec0ff */
[----:B------:R-:W-:Y:S01]  /*e0d0*/  ISETP.NE.AND P1, PT, R2, RZ, PT ;  /* 0x000000ff0200720c */ /* 0x000fe20003f25270 */
[----:B-1----:R-:W-:-:S12]  /*e0e0*/  @!P0 BRA `(.L_x_4448) ;  /* 0x0000004000648947 */ /* 0x002fd80003800000 */
.L_x_4532:
[----:B------:R-:W-:Y:S05]  /*e0f0*/  @P1 BRA `(.L_x_4449) ;  /* 0x0000000000181947 */ /* 0x000fea0003800000 */
[----:B------:R-:W1:Y:S01]  /*e100*/  S2R R2, SR_TID.X ;  /* 0x0000000000027919 */ /* 0x000e620000002100 */
[----:B0-----:R-:W-:-:S04]  /*e110*/  IMAD.MOV.U32 R0, RZ, RZ, 0x3000 ;  /* 0x00003000ff007424 */ /* 0x001fc800078e00ff */
[----:B------:R2:W-:Y:S01]  /*e120*/  SYNCS.ARRIVE.TRANS64 RZ, [UR38+0x32430], R0 ;  /* 0x03243000ffff79a7 */ /* 0x0005e20008000026 */
[----:B-1----:R-:W-:-:S13]  /*e130*/  LOP3.LUT P0, RZ, R2, 0x1f, RZ, 0xc0, !PT ;  /* 0x0000001f02ff7812 */ /* 0x002fda000780c0ff */
[----:B--2---:R-:W-:Y:S05]  /*e140*/  @!P0 BRA `(.L_x_4449) ;  /* 0x0000000000048947 */ /* 0x004fea0003800000 */
[----:B------:R-:W-:Y:S01]  /*e150*/  BPT.TRAP 0x1 ;  /* 0x000000040000795c */ /* 0x000fe20000300000 */
.L_x_4449:
        /* <DEDUP_REMOVED lines=18> */
.L_x_4445:
        /* <DEDUP_REMOVED lines=14> */
[----:B------:R-:W1:Y:S01]  /*e360*/  LDC.64 R2, c[0x4][R2] ;  /* 0x0100000002027b82 */ /* 0x000e620000000a00 */
[----:B------:R-:W-:Y:S02]  /*e370*/  IMAD.U32 R5, RZ, RZ, UR7 ;  /* 0x00000007ff057e24 */ /* 0x000fe4000f8e00ff */
[----:B0-----:R-:W-:Y:S02]  /*e380*/  IMAD.U32 R6, RZ, RZ, UR8 ;  /* 0x00000008ff067e24 */ /* 0x001fe4000f8e00ff */
[----:B------:R-:W-:-:S02]  /*e390*/  IMAD.U32 R7, RZ, RZ, UR9 ;  /* 0x00000009ff077e24 */ /* 0x000fc4000f8e00ff */
[----:B------:R-:W-:Y:S02]  /*e3a0*/  IMAD.U32 R11, RZ, RZ, UR5 ;  /* 0x00000005ff0b7e24 */ /* 0x000fe4000f8e00ff */
[----:B------:R-:W-:Y:S02]  /*e3b0*/  IMAD.MOV.U32 R8, RZ, RZ, 0x70 ;  /* 0x00000070ff087424 */ /* 0x000fe400078e00ff */
[----:B------:R-:W-:Y:S02]  /*e3c0*/  IMAD.MOV.U32 R12, RZ, RZ, 0x1 ;  /* 0x00000001ff0c7424 */ /* 0x000fe400078e00ff */
[----:B------:R-:W-:-:S07]  /*e3d0*/  IMAD.MOV.U32 R13, RZ, RZ, RZ ;  /* 0x000000ffff0d7224 */ /* 0x000fce00078e00ff */
[----:B------:R-:W-:-:S07]  /*e3e0*/  LEPC R20, `(.L_x_4450) ;  /* 0x000000001014794e */ /* 0x000fce0000000000 */
[----:B-1----:R-:W-:Y:S05]  /*e3f0*/  CALL.ABS.NOINC R2 ;  /* 0x0000000002007343 */ /* 0x002fea0003c00000 */
.L_x_4450:
        /* <DEDUP_REMOVED lines=21> */
[----:B------:R-:W0:Y:S02]  /*e550*/  @P0 LDC R5, c[0x0][0x450] ;  /* 0x00011400ff050b82 */ /* 0x000e240000000800 */
[----:B---3--:R-:W-:Y:S01]  /*e560*/  IMAD R10, R8, 0x80, R3 ;  /* 0x00000080080a7824 */ /* 0x008fe200078e0203 */
[----:B------:R-:W-:-:S03]  /*e570*/  MOV R3, UR6 ;  /* 0x0000000600037c02 */ /* 0x000fc60008000f00 */
[----:B------:R-:W-:Y:S01]  /*e580*/  IMAD.MOV.U32 R9, RZ, RZ, R10 ;  /* 0x000000ffff097224 */ /* 0x000fe200078e000a */
[----:B------:R2:W-:Y:S01]  /*e590*/  STL [R1+0x8], R10 ;  /* 0x0000080a01007387 */ /* 0x0005e20000100800 */
        /* <DEDUP_REMOVED lines=17> */
[----:B------:R-:W-:Y:S01]  /*e6b0*/  LEA R0, P0, R2, UR4, 0x1 ;  /* 0x0000000402007c11 */ /* 0x000fe2000f8008ff */
[----:B------:R-:W-:Y:S01]  /*e6c0*/  IMAD.IADD R3, R3, 0x1, R9 ;  /* 0x0000000103037824 */ /* 0x000fe200078e0209 */
[----:B------:R-:W-:-:S04]  /*e6d0*/  ULDC UR4, c[0x0][0x2b8] ;  /* 0x0000ae0000047ab9 */ /* 0x000fc80000000800 */
[----:B------:R-:W-:Y:S01]  /*e6e0*/  LEA.HI.X R3, R2, UR5, R3, 0x1, P0 ;  /* 0x0000000502037c11 */ /* 0x000fe200080f0c03 */
[----:B------:R-:W-:-:S05]  /*e6f0*/  IMAD.SHL.U32 R2, R13, 0x8, RZ ;  /* 0x000000080d027824 */ /* 0x000fca00078e00ff */
[C---:B--2---:R-:W-:Y:S02]  /*e700*/  LOP3.LUT R10, R2.reuse, 0x38, RZ, 0xc0, !PT ;  /* 0x00000038020a7812 */ /* 0x044fe400078ec0ff */
[----:B------:R-:W-:Y:S02]  /*e710*/  LOP3.LUT R2, R2, 0x1f8, RZ, 0xc0, !PT ;  /* 0x000001f802027812 */ /* 0x000fe400078ec0ff */
[----:B------:R-:W-:Y:S01]  /*e720*/  ISETP.GE.AND P0, PT, R10, UR4, PT ;  /* 0x000000040a007c0c */ /* 0x000fe2000bf06270 */
[----:B------:R-:W-:Y:S01]  /*e730*/  UMOV UR4, 0xffffffff ;  /* 0xffffffff00047882 */ /* 0x000fe20000000000 */
[----:B------:R-:W-:Y:S02]  /*e740*/  LOP3.LUT R5, R2, 0x38, R13, 0x78, !PT ;  /* 0x0000003802057812 */ /* 0x000fe400078e780d */
[----:B------:R-:W-:-:S04]  /*e750*/  SHF.L.U32 R2, R12, 0x3, RZ ;  /* 0x000000030c027819 */ /* 0x000fc800000006ff */
[----:B------:R-:W-:-:S05]  /*e760*/  LOP3.LUT R9, R5, 0x200, R2, 0xf8, !PT ;  /* 0x0000020005097812 */ /* 0x000fca00078ef802 */
[----:B------:R0:W-:Y:S01]  /*e770*/  STL [R1], R9 ;  /* 0x0000000901007387 */ /* 0x0001e20000100800 */
[----:B------:R-:W-:Y:S05]  /*e780*/  BRA.DIV UR4, `(.L_x_4451) ;  /* 0x0000003a04d47947 */ /* 0x000fea000b800000 */
[----:B------:R-:W1:Y:S01]  /*e790*/  SHFL.IDX PT, R5, R0, RZ, 0x181f ;  /* 0x00181fff00057589 */ /* 0x000e6200000e0000 */
[----:B------:R-:W-:Y:S01]  /*e7a0*/  ULDC UR4, c[0x0][0x288] ;  /* 0x0000a20000047ab9 */ /* 0x000fe20000000800 */
[----:B------:R-:W-:Y:S01]  /*e7b0*/  IMAD R11, R8, 0x80, R6 ;  /* 0x00000080080b7824 */ /* 0x000fe200078e0206 */
[----:B------:R-:W-:Y:S01]  /*e7c0*/  ULDC.64 UR6, c[0x0][0x208] ;  /* 0x0000820000067ab9 */ /* 0x000fe20000000a00 */
[----:B------:R-:W2:Y:S01]  /*e7d0*/  SHFL.IDX PT, R4, R3, RZ, 0x181f ;  /* 0x00181fff03047589 */ /* 0x000ea200000e0000 */
[----:B------:R-:W-:Y:S02]  /*e7e0*/  IMAD R2, R7, UR4, RZ ;  /* 0x0000000407027c24 */ /* 0x000fe4000f8e02ff */
[C---:B------:R-:W-:Y:S01]  /*e7f0*/  VIADD R12, R11.reuse, 0x10 ;  /* 0x000000100b0c7836 */ /* 0x040fe20000000000 */
[----:B------:R-:W3:Y:S02]  /*e800*/  SHFL.IDX PT, R7, R0, 0x1, 0x181f ;  /* 0x00381f0000077f89 */ /* 0x000ee400000e0000 */
[----:B------:R-:W-:-:S02]  /*e810*/  ISETP.GE.AND P1, PT, R11, R2, PT ;  /* 0x000000020b00720c */ /* 0x000fc40003f26270 */
[----:B------:R-:W4:Y:S01]  /*e820*/  SHFL.IDX PT, R6, R3, 0x1, 0x181f ;  /* 0x00381f0003067f89 */ /* 0x000f2200000e0000 */
[----:B------:R-:W-:-:S03]  /*e830*/  ISETP.GE.AND P2, PT, R12, R2, PT ;  /* 0x000000020c00720c */ /* 0x000fc60003f46270 */
[----:B------:R-:W5:Y:S04]  /*e840*/  SHFL.IDX PT, R14, R0, 0x2, 0x181f ;  /* 0x00581f00000e7f89 */ /* 0x000f6800000e0000 */
[----:B------:R-:W-:Y:S03]  /*e850*/  STL [R1+0x4], R11 ;  /* 0x0000040b01007387 */ /* 0x000fe60000100800 */
[----:B------:R-:W-:Y:S01]  /*e860*/  @!P1 LEA R8, R9, UR38, 0x1 ;  /* 0x0000002609089c11 */ /* 0x000fe2000f8e08ff */
[----:B------:R0:W-:Y:S01]  /*e870*/  STL [R1+0x14], R12 ;  /* 0x0000140c01007387 */ /* 0x0001e20000100800 */
[----:B-1----:R-:W-:-:S05]  /*e880*/  @!P1 LEA R5, P3, R10, R5, 0x1 ;  /* 0x000000050a059211 */ /* 0x002fca00078608ff */
[----:B--2---:R-:W-:Y:S02]  /*e890*/  @!P1 IMAD.X R4, RZ, RZ, R4, P3 ;  /* 0x000000ffff049224 */ /* 0x004fe400018e0604 */
[----:B0-----:R-:W-:-:S03]  /*e8a0*/  VIADD R12, R11, 0x20 ;  /* 0x000000200b0c7836 */ /* 0x001fc60000000000 */
[----:B------:R-:W-:-:S04]  /*e8b0*/  @!P1 LOP3.LUT R5, R5, R4, RZ, 0x3c, !PT ;  /* 0x0000000405059212 */ /* 0x000fc800078e3cff */
[C---:B------:R-:W-:Y:S01]  /*e8c0*/  @!P1 LOP3.LUT R4, R5.reuse, R4, RZ, 0x3c, !PT ;  /* 0x0000000405049212 */ /* 0x040fe200078e3cff */
[----:B------:R-:W-:Y:S03]  /*e8d0*/  STL [R1+0x18], R12 ;  /* 0x0000180c01007387 */ /* 0x000fe60000100800 */
[----:B------:R-:W-:-:S05]  /*e8e0*/  @!P1 LOP3.LUT R5, R5, R4, RZ, 0x3c, !PT ;  /* 0x0000000405059212 */ /* 0x000fca00078e3cff */
[----:B------:R3:W-:Y:S02]  /*e8f0*/  @!P1 LDGSTS.E.BYPASS.LTC128B.128 [R8+0x18400], desc[UR6][R4.64], !P0 ;  /* 0x1840000004089fae */ /* 0x0007e4000c101d46 */
[----:B---3--:R-:W-:Y:S02]  /*e900*/  @!P2 LEA R4, P1, R10, R7, 0x1 ;  /* 0x000000070a04a211 */ /* 0x008fe400078208ff */
[----:B------:R-:W-:-:S03]  /*e910*/  @!P2 LEA R7, R9, UR38, 0x1 ;  /* 0x000000260907ac11 */ /* 0x000fc6000f8e08ff */
[----:B----4-:R-:W-:Y:S01]  /*e920*/  @!P2 IMAD.X R5, RZ, RZ, R6, P1 ;  /* 0x000000ffff05a224 */ /* 0x010fe200008e0606 */
[----:B------:R-:W-:-:S04]  /*e930*/  ISETP.GE.AND P1, PT, R12, R2, PT ;  /* 0x000000020c00720c */ /* 0x000fc80003f26270 */
[----:B------:R0:W-:Y:S09]  /*e940*/  @!P2 LDGSTS.E.BYPASS.LTC128B.128 [R7+0x18c00], desc[UR6][R4.64], !P0 ;  /* 0x18c000000407afae */ /* 0x0001f2000c101d46 */
[----:B------:R-:W-:Y:S01]  /*e950*/  @!P1 LEA R6, R9, UR38, 0x1 ;  /* 0x0000002609069c11 */ /* 0x000fe2000f8e08ff */
[----:B0-----:R-:W0:Y:S01]  /*e960*/  SHFL.IDX PT, R4, R3, 0x2, 0x181f ;  /* 0x00581f0003047f89 */ /* 0x001e2200000e0000 */
[----:B-----5:R-:W-:Y:S01]  /*e970*/  @!P1 LEA R5, P2, R10, R14, 0x1 ;  /* 0x0000000e0a059211 */ /* 0x020fe200078408ff */
[----:B------:R-:W-:-:S05]  /*e980*/  VIADD R7, R11, 0x30 ;  /* 0x000000300b077836 */ /* 0x000fca0000000000 */
[----:B------:R1:W-:Y:S01]  /*e990*/  STL [R1+0x1c], R7 ;  /* 0x00001c0701007387 */ /* 0x0003e20000100800 */
[----:B0-----:R-:W-:-:S05]  /*e9a0*/  @!P1 IMAD.X R4, RZ, RZ, R4, P2 ;  /* 0x000000ffff049224 */ /* 0x001fca00010e0604 */
[----:B------:R-:W-:-:S04]  /*e9b0*/  @!P1 LOP3.LUT R5, R5, R4, RZ, 0x3c, !PT ;  /* 0x0000000405059212 */ /* 0x000fc800078e3cff */
[----:B------:R-:W-:-:S04]  /*e9c0*/  @!P1 LOP3.LUT R4, R5, R4, RZ, 0x3c, !PT ;  /* 0x0000000405049212 */ /* 0x000fc800078e3cff */
[----:B------:R-:W-:-:S05]  /*e9d0*/  @!P1 LOP3.LUT R5, R5, R4, RZ, 0x3c, !PT ;  /* 0x0000000405059212 */ /* 0x000fca00078e3cff */
[----:B------:R0:W-:Y:S01]  /*e9e0*/  @!P1 LDGSTS.E.BYPASS.LTC128B.128 [R6+0x19400], desc[UR6][R4.64], !P0 ;  /* 0x1940000004069fae */ /* 0x0001e2000c101d46 */
[----:B------:R-:W-:Y:S01]  /*e9f0*/  ISETP.GE.AND P1, PT, R7, R2, PT ;  /* 0x000000020700720c */ /* 0x000fe20003f26270 */
[----:B-1----:R-:W-:-:S05]  /*ea00*/  VIADD R7, R11, 0x40 ;  /* 0x000000400b077836 */ /* 0x002fca0000000000 */
[----:B------:R-:W-:Y:S04]  /*ea10*/  STL [R1+0x20], R7 ;  /* 0x0000200701007387 */ /* 0x000fe80000100800 */
[----:B0-----:R-:W0:Y:S03]  /*ea20*/  SHFL.IDX PT, R5, R0, 0x3, 0x181f ;  /* 0x00781f0000057f89 */ /* 0x001e2600000e0000 */
[----:B------:R-:W-:Y:S01]  /*ea30*/  @!P1 LEA R6, R9, UR38, 0x1 ;  /* 0x0000002609069c11 */ /* 0x000fe2000f8e08ff */
[----:B------:R-:W1:Y:S01]  /*ea40*/  SHFL.IDX PT, R4, R3, 0x3, 0x181f ;  /* 0x00781f0003047f89 */ /* 0x000e6200000e0000 */
[----:B0-----:R-:W-:-:S04]  /*ea50*/  @!P1 LEA R5, P2, R10, R5, 0x1 ;  /* 0x000000050a059211 */ /* 0x001fc800078408ff */
[----:B-1----:R-:W-:-:S04]  /*ea60*/  @!P1 IADD3.X R4, RZ, R4, RZ, P2, !PT ;  /* 0x00000004ff049210 */ /* 0x002fc800017fe4ff */
        /* <DEDUP_REMOVED lines=28> */
[----:B------:R-:W-:-:S03]  /*ec30*/  ISETP.GE.AND P1, PT, R7, R2, PT ;  /* 0x000000020700720c */ /* 0x000fc60003f26270 */
[----:B0-----:R-:W0:Y:S10]  /*ec40*/  SHFL.IDX PT, R5, R0, 0x6, 0x181f ;  /* 0x00d81f0000057f89 */ /* 0x001e3400000e0000 */
[----:B------:R-:W-:Y:S01]  /*ec50*/  @!P1 LEA R6, R9, UR38, 0x1 ;  /* 0x0000002609069c11 */ /* 0x000fe2000f8e08ff */
[----:B------:R-:W1:Y:S04]  /*ec60*/  SHFL.IDX PT, R4, R3, 0x6, 0x181f ;  /* 0x00d81f0003047f89 */ /* 0x000e6800000e0000 */
[----:B------:R-:W2:Y:S04]  /*ec70*/  SHFL.IDX PT, R3, R3, 0x7, 0x181f ;  /* 0x00f81f0003037f89 */ /* 0x000ea800000e0000 */
[----:B------:R-:W3:Y:S01]  /*ec80*/  SHFL.IDX PT, R0, R0, 0x7, 0x181f ;  /* 0x00f81f0000007f89 */ /* 0x000ee200000e0000 */
[----:B0-----:R-:W-:-:S05]  /*ec90*/  @!P1 LEA R5, P2, R10, R5, 0x1 ;  /* 0x000000050a059211 */ /* 0x001fca00078408ff */
[----:B-1----:R-:W-:-:S05]  /*eca0*/  @!P1 IMAD.X R4, RZ, RZ, R4, P2 ;  /* 0x000000ffff049224 */ /* 0x002fca00010e0604 */
[----:B------:R-:W-:-:S04]  /*ecb0*/  @!P1 LOP3.LUT R5, R5, R4, RZ, 0x3c, !PT ;  /* 0x0000000405059212 */ /* 0x000fc800078e3cff */
[----:B------:R-:W-:-:S04]  /*ecc0*/  @!P1 LOP3.LUT R4, R5, R4, RZ, 0x3c, !PT ;  /* 0x0000000405049212 */ /* 0x000fc800078e3cff */
[----:B------:R-:W-:-:S05]  /*ecd0*/  @!P1 LOP3.LUT R5, R5, R4, RZ, 0x3c, !PT ;  /* 0x0000000405059212 */ /* 0x000fca00078e3cff */
[----:B--23--:R0:W-:Y:S02]  /*ece0*/  @!P1 LDGSTS.E.BYPASS.LTC128B.128 [R6+0x1b400], desc[UR6][R4.64], !P0 ;  /* 0x1b40000004069fae */ /* 0x00c1e4000c101d46 */
.L_x_4549:
[----:B0-----:R-:W2:Y:S01]  /*ecf0*/  LDL R4, [R1+0x4] ;  /* 0x0000040001047983 */ /* 0x001ea20000100800 */
[----:B------:R-:W-:Y:S01]  /*ed00*/  ULDC.64 UR4, c[0x0][0x208] ;  /* 0x0000820000047ab9 */ /* 0x000fe20000000a00 */
[----:B--2---:R-:W-:-:S05]  /*ed10*/  VIADD R4, R4, 0x70 ;  /* 0x0000007004047836 */ /* 0x004fca0000000000 */
[----:B------:R-:W-:Y:S01]  /*ed20*/  ISETP.GE.AND P1, PT, R4, R2, PT ;  /* 0x000000020400720c */ /* 0x000fe20003f26270 */
[----:B------:R0:W-:-:S12]  /*ed30*/  STL [R1+0x38], R4 ;  /* 0x0000380401007387 */ /* 0x0001d80000100800 */
[----:B------:R-:W-:Y:S02]  /*ed40*/  @!P1 LEA R2, P2, R10, R0, 0x1 ;  /* 0x000000000a029211 */ /* 0x000fe400078408ff */
[----:B------:R-:W-:Y:S02]  /*ed50*/  @!P1 LEA R0, R9, UR38, 0x1 ;  /* 0x0000002609009c11 */ /* 0x000fe4000f8e08ff */
[----:B------:R-:W-:-:S05]  /*ed60*/  @!P1 IADD3.X R3, RZ, R3, RZ, P2, !PT ;  /* 0x00000003ff039210 */ /* 0x000fca00017fe4ff */
        /* <DEDUP_REMOVED lines=24> */
[----:B0-----:R-:W-:Y:S01]  /*eef0*/  IMAD.U32 R4, RZ, RZ, UR6 ;  /* 0x00000006ff047e24 */ /* 0x001fe2000f8e00ff */
        /* <DEDUP_REMOVED lines=11> */
.L_x_4452:
[----:B------:R-:W2:Y:S01]  /*efb0*/  LDL.LU.64 R6, [R1+0x30] ;  /* 0x0000300001067983 */ /* 0x000ea20000300a00 */
[----:B------:R-:W-:-:S03]  /*efc0*/  ULDC.64 UR8, c[0x0][0x3e0] ;  /* 0x0000f80000087ab9 */ /* 0x000fc60000000a00 */
[----:B------:R-:W3:Y:S04]  /*efd0*/  LDL.LU R2, [R1+0x40] ;  /* 0x0000400001027983 */ /* 0x000ee80000300800 */
[----:B0-----:R-:W4:Y:S01]  /*efe0*/  LDL.LU R4, [R1+0x8] ;  /* 0x0000080001047983 */ /* 0x001f220000300800 */
[----:B------:R-:W-:Y:S01]  /*eff0*/  UIMAD UR6, UR45, UR8, URZ ;  /* 0x000000082d0672a4 */ /* 0x000fe2000f8e023f */
[----:B------:R-:W0:Y:S03]  /*f000*/  S2R R5, SR_TID.X ;  /* 0x0000000000057919 */ /* 0x000e260000002100 */
[----:B------:R-:W-:Y:S01]  /*f010*/  UIMAD UR6, UR44, UR9, UR6 ;  /* 0x000000092c0672a4 */ /* 0x000fe2000f8e0206 */
[----:B0-----:R-:W-:-:S05]  /*f020*/  IMAD.SHL.U32 R8, R5, 0x8, RZ ;  /* 0x0000000805087824 */ /* 0x001fca00078e00ff */
[----:B------:R-:W-:Y:S02]  /*f030*/  LOP3.LUT R8, R8, 0x38, RZ, 0xc0, !PT ;  /* 0x0000003808087812 */ /* 0x000fe400078ec0ff */
[----:B--2---:R-:W-:Y:S02]  /*f040*/  R2UR UR4, R6 ;  /* 0x00000000060472ca */ /* 0x004fe400000e0000 */
[----:B------:R-:W0:Y:S01]  /*f050*/  LDC R6, c[0x0][0x448] ;  /* 0x00011200ff067b82 */ /* 0x000e220000000800 */
[----:B------:R-:W-:Y:S02]  /*f060*/  R2UR UR5, R7 ;  /* 0x00000000070572ca */ /* 0x000fe400000e0000 */
[----:B---3--:R-:W-:Y:S01]  /*f070*/  R2UR UR5, R2 ;  /* 0x00000000020572ca */ /* 0x008fe200000e0000 */
[----:B----4-:R-:W-:-:S12]  /*f080*/  IMAD.MOV.U32 R2, RZ, RZ, R4 ;  /* 0x000000ffff027224 */ /* 0x010fd800078e0004 */
[----:B------:R-:W-:-:S03]  /*f090*/  UIMAD.WIDE.U32 UR4, UR44, UR8, UR4 ;  /* 0x000000082c0472a5 */ /* 0x000fc6000f8e0004 */
[----:B------:R-:W-:Y:S01]  /*f0a0*/  ULDC.64 UR8, c[0x0][0x3d0] ;  /* 0x0000f40000087ab9 */ /* 0x000fe20000000a00 */
[----:B------:R-:W-:Y:S01]  /*f0b0*/  UIADD3 UR5, UR5, UR6, URZ ;  /* 0x0000000605057290 */ /* 0x000fe2000fffe03f */
[----:B0-----:R-:W-:-:S13]  /*f0c0*/  ISETP.NE.AND P0, PT, R6, 0x1, PT ;  /* 0x000000010600780c */ /* 0x001fda0003f05270 */
[----:B------:R-:W0:Y:S08]  /*f0d0*/  @P0 LDC R0, c[0x0][0x44c] ;  /* 0x00011300ff000b82 */ /* 0x000e300000000800 */
[----:B------:R-:W1:Y:S01]  /*f0e0*/  @P0 LDC R3, c[0x0][0x450] ;  /* 0x00011400ff030b82 */ /* 0x000e620000000800 */
[----:B0-----:R-:W-:-:S05]  /*f0f0*/  @P0 IMAD.HI.U32 R0, R4, R0, RZ ;  /* 0x0000000004000227 */ /* 0x001fca00078e00ff */
[----:B-1----:R-:W-:Y:S01]  /*f100*/  @P0 SHF.R.U32.HI R2, RZ, R3, R0 ;  /* 0x00000003ff020219 */ /* 0x002fe20000011600 */
[----:B------:R-:W-:-:S04]  /*f110*/  IMAD.U32 R3, RZ, RZ, UR8 ;  /* 0x00000008ff037e24 */ /* 0x000fc8000f8e00ff */
        /* <DEDUP_REMOVED lines=14> */
[----:B------:R-:W-:Y:S01]  /*f200*/  LEA R5, P0, R2, UR4, 0x1 ;  /* 0x0000000402057c11 */ /* 0x000fe2000f8008ff */
[----:B------:R-:W-:Y:S01]  /*f210*/  ULDC UR4, c[0x0][0x3b8] ;  /* 0x0000ee0000047ab9 */ /* 0x000fe20000000800 */
[----:B------:R-:W-:Y:S02]  /*f220*/  IADD3 R4, R3, R4, RZ ;  /* 0x0000000403047210 */ /* 0x000fe40007ffe0ff */
        /* <DEDUP_REMOVED lines=13> */
[----:B------:R-:W4:Y:S04]  /*f300*/  LDL.LU R15, [R1+0x18] ;  /* 0x00001800010f7983 */ /* 0x000f280000300800 */
[----:B------:R-:W5:Y:S01]  /*f310*/  LDL.LU R13, [R1+0x1c] ;  /* 0x00001c00010d7983 */ /* 0x000f620000300800 */
[----:B------:R-:W0:Y:S01]  /*f320*/  S2R R7, SR_TID.X ;  /* 0x0000000000077919 */ /* 0x000e220000002100 */
[----:B------:R-:W1:Y:S01]  /*f330*/  S2R R10, SR_TID.X ;  /* 0x00000000000a7919 */ /* 0x000e620000002100 */
[----:B------:R-:W-:Y:S01]  /*f340*/  ULDC.64 UR6, c[0x0][0x208] ;  /* 0x0000820000067ab9 */ /* 0x000fe20000000a00 */
[----:B------:R-:W-:Y:S04]  /*f350*/  SHFL.IDX PT, R6, R4, 0x1, 0x181f ;  /* 0x00381f0004067f89 */ /* 0x000fe800000e0000 */
[----:B------:R-:W5:Y:S01]  /*f360*/  LDL.LU R8, [R1+0x20] ;  /* 0x0000200001087983 */ /* 0x000f620000300800 */
[----:B0-----:R-:W-:Y:S01]  /*f370*/  IMAD.SHL.U32 R12, R7, 0x8, RZ ;  /* 0x00000008070c7824 */ /* 0x001fe200078e00ff */
[----:B-1----:R-:W-:-:S04]  /*f380*/  LOP3.LUT R10, R10, 0x7f, RZ, 0xc0, !PT ;  /* 0x0000007f0a0a7812 */ /* 0x002fc800078ec0ff */
[----:B------:R-:W-:Y:S01]  /*f390*/  LOP3.LUT R12, R12, 0x38, RZ, 0xc0, !PT ;  /* 0x000000380c0c7812 */ /* 0x000fe200078ec0ff */
[----:B------:R-:W-:Y:S02]  /*f3a0*/  IMAD.SHL.U32 R11, R10, 0x8, RZ ;  /* 0x000000080a0b7824 */ /* 0x000fe400078e00ff */
[----:B------:R-:W-:-:S05]  /*f3b0*/  IMAD.SHL.U32 R10, R7, 0x8, RZ ;  /* 0x00000008070a7824 */ /* 0x000fca00078e00ff */
[----:B------:R-:W-:-:S04]  /*f3c0*/  LOP3.LUT R10, R10, 0x1f8, RZ, 0xc0, !PT ;  /* 0x000001f80a0a7812 */ /* 0x000fc800078ec0ff */
[----:B------:R-:W-:-:S04]  /*f3d0*/  LOP3.LUT R10, R10, 0x38, R7, 0x78, !PT ;  /* 0x000000380a0a7812 */ /* 0x000fc800078e7807 */
[----:B------:R-:W-:Y:S02]  /*f3e0*/  LOP3.LUT R10, R10, 0x200, R11, 0xf8, !PT ;  /* 0x000002000a0a7812 */ /* 0x000fe400078ef80b */
[-C--:B--2---:R-:W-:Y:S02]  /*f3f0*/  ISETP.GE.AND P5, PT, R3, R0.reuse, PT ;  /* 0x000000000300720c */ /* 0x084fe40003fa6270 */
[----:B------:R-:W0:Y:S01]  /*f400*/  SHFL.IDX PT, R3, R5, RZ, 0x181f ;  /* 0x00181fff05037589 */ /* 0x000e2200000e0000 */
[----:B---3--:R-:W-:-:S03]  /*f410*/  ISETP.GE.AND P4, PT, R2, R0, PT ;  /* 0x000000000200720c */ /* 0x008fc60003f86270 */
[----:B------:R-:W1:Y:S07]  /*f420*/  SHFL.IDX PT, R2, R4, RZ, 0x181f ;  /* 0x00181fff04027589 */ /* 0x000e6e00000e0000 */
        /* <DEDUP_REMOVED lines=19> */
[----:B------:R-:W-:Y:S04]  /*f560*/  SHFL.IDX PT, R6, R4, 0x2, 0x181f ;  /* 0x00581f0004067f89 */ /* 0x000fe800000e0000 */
[----:B------:R-:W2:Y:S04]  /*f570*/  LDL.LU R15, [R1+0x24] ;  /* 0x00002400010f7983 */ /* 0x000ea80000300800 */
[----:B0-----:R-:W0:Y:S02]  /*f580*/  SHFL.IDX PT, R2, R5, 0x2, 0x181f ;  /* 0x00581f0005027f89 */ /* 0x001e2400000e0000 */
[----:B------:R-:W-:-:S02]  /*f590*/  @!P4 LEA R9, R10, UR38, 0x1 ;  /* 0x000000260a09cc11 */ /* 0x000fc4000f8e08ff */
[----:B0-----:R-:W-:-:S05]  /*f5a0*/  @!P4 LEA R2, P6, R12, R2, 0x1 ;  /* 0x000000020c02c211 */ /* 0x001fca00078c08ff */
[----:B------:R-:W-:-:S05]  /*f5b0*/  @!P4 IMAD.X R3, RZ, RZ, R6, P6 ;  /* 0x000000ffff03c224 */ /* 0x000fca00030e0606 */
[----:B------:R-:W-:Y:S04]  /*f5c0*/  @!P4 LDGSTS.E.BYPASS.LTC128B.128 [R9+0x23400], desc[UR6][R2.64], !P3 ;  /* 0x234000000209cfae */ /* 0x000fe8000d901d46 */
[----:B------:R-:W-:Y:S04]  /*f5d0*/  @!P4 LDGSTS.E.BYPASS.LTC128B.128 [R9+0x27400], desc[UR6][R2.64+0x80], !P0 ;  /* 0x274000800209cfae */ /* 0x000fe8000c101d46 */
[----:B------:R-:W-:Y:S04]  /*f5e0*/  @!P4 LDGSTS.E.BYPASS.LTC128B.128 [R9+0x2b400], desc[UR6][R2.64+0x100], !P1 ;  /* 0x2b4001000209cfae */ /* 0x000fe8000c901d46 */
[----:B------:R0:W-:Y:S01]  /*f5f0*/  @!P4 LDGSTS.E.BYPASS.LTC128B.128 [R9+0x2f400], desc[UR6][R2.64+0x180], !P2 ;  /* 0x2f4001800209cfae */ /* 0x0001e2000d101d46 */
[----:B-----5:R-:W-:-:S03]  /*f600*/  ISETP.GE.AND P4, PT, R13, R0, PT ;  /* 0x000000000d00720c */ /* 0x020fc60003f86270 */
[----:B------:R-:W3:Y:S04]  /*f610*/  LDL.LU R13, [R1+0x28] ;  /* 0x00002800010d7983 */ /* 0x000ee80000300800 */
[----:B------:R-:W0:Y:S04]  /*f620*/  SHFL.IDX PT, R14, R5, 0x3, 0x181f ;  /* 0x00781f00050e7f89 */ /* 0x000e2800000e0000 */
[----:B------:R-:W1:Y:S02]  /*f630*/  SHFL.IDX PT, R6, R4, 0x3, 0x181f ;  /* 0x00781f0004067f89 */ /* 0x000e6400000e0000 */
[----:B------:R-:W-:-:S02]  /*f640*/  @!P4 LEA R7, R10, UR38, 0x1 ;  /* 0x000000260a07cc11 */ /* 0x000fc4000f8e08ff */
[----:B0-----:R-:W-:Y:S02]  /*f650*/  @!P4 LEA R2, P6, R12, R14, 0x1 ;  /* 0x0000000e0c02c211 */ /* 0x001fe400078c08ff */
[----:B------:R-:W0:Y:S03]  /*f660*/  SHFL.IDX PT, R14, R5, 0x4, 0x181f ;  /* 0x00981f00050e7f89 */ /* 0x000e2600000e0000 */
[----:B-1----:R-:W-:Y:S02]  /*f670*/  @!P4 IMAD.X R3, RZ, RZ, R6, P6 ;  /* 0x000000ffff03c224 */ /* 0x002fe400030e0606 */
[----:B------:R-:W1:Y:S04]  /*f680*/  SHFL.IDX PT, R6, R4, 0x4, 0x181f ;  /* 0x00981f0004067f89 */ /* 0x000e6800000e0000 */
[----:B------:R-:W-:Y:S04]  /*f690*/  @!P4 LDGSTS.E.BYPASS.LTC128B.128 [R7+0x23c00], desc[UR6][R2.64], !P3 ;  /* 0x23c000000207cfae */ /* 0x000fe8000d901d46 */
[----:B------:R-:W-:Y:S04]  /*f6a0*/  @!P4 LDGSTS.E.BYPASS.LTC128B.128 [R7+0x27c00], desc[UR6][R2.64+0x80], !P0 ;  /* 0x27c000800207cfae */ /* 0x000fe8000c101d46 */
[----:B------:R-:W-:Y:S04]  /*f6b0*/  @!P4 LDGSTS.E.BYPASS.LTC128B.128 [R7+0x2bc00], desc[UR6][R2.64+0x100], !P1 ;  /* 0x2bc001000207cfae */ /* 0x000fe8000c901d46 */
[----:B------:R4:W-:Y:S01]  /*f6c0*/  @!P4 LDGSTS.E.BYPASS.LTC128B.128 [R7+0x2fc00], desc[UR6][R2.64+0x180], !P2 ;  /* 0x2fc001800207cfae */ /* 0x0009e2000d101d46 */
[----:B------:R-:W-:-:S13]  /*f6d0*/  ISETP.GE.AND P4, PT, R8, R0, PT ;  /* 0x000000000800720c */ /* 0x000fda0003f86270 */
[----:B0-----:R-:W-:-:S04]  /*f6e0*/  @!P4 LEA R8, P6, R12, R14, 0x1 ;  /* 0x0000000e0c08c211 */ /* 0x001fc800078c08ff */
[----:B-1----:R-:W-:Y:S01]  /*f6f0*/  @!P4 IADD3.X R21, RZ, R6, RZ, P6, !PT ;  /* 0x00000006ff15c210 */ /* 0x002fe200037fe4ff */
[----:B------:R-:W0:Y:S01]  /*f700*/  SHFL.IDX PT, R14, R5, 0x5, 0x181f ;  /* 0x00b81f00050e7f89 */ /* 0x000e2200000e0000 */
[----:B------:R-:W-:Y:S01]  /*f710*/  @!P4 LEA R9, R10, UR38, 0x1 ;  /* 0x000000260a09cc11 */ /* 0x000fe2000f8e08ff */
[----:B----4-:R-:W-:Y:S02]  /*f720*/  @!P4 IMAD.MOV.U32 R2, RZ, RZ, R8 ;  /* 0x000000ffff02c224 */ /* 0x010fe400078e0008 */
[----:B------:R-:W-:Y:S01]  /*f730*/  @!P4 IMAD.MOV.U32 R3, RZ, RZ, R21 ;  /* 0x000000ffff03c224 */ /* 0x000fe200078e0015 */
[----:B------:R-:W1:Y:S04]  /*f740*/  SHFL.IDX PT, R6, R4, 0x5, 0x181f ;  /* 0x00b81f0004067f89 */ /* 0x000e6800000e0000 */
[----:B------:R-:W-:Y:S04]  /*f750*/  @!P4 LDGSTS.E.BYPASS.LTC128B.128 [R9+0x24400], desc[UR6][R2.64], !P3 ;  /* 0x244000000209cfae */ /* 0x000fe8000d901d46 */
[----:B------:R-:W-:Y:S04]  /*f760*/  @!P4 LDGSTS.E.BYPASS.LTC128B.128 [R9+0x28400], desc[UR6][R2.64+0x80], !P0 ;  /* 0x284000800209cfae */ /* 0x000fe8000c101d46 */
[----:B------:R-:W-:Y:S04]  /*f770*/  @!P4 LDGSTS.E.BYPASS.LTC128B.128 [R9+0x2c400], desc[UR6][R2.64+0x100], !P1 ;  /* 0x2c4001000209cfae */ /* 0x000fe8000c901d46 */
[----:B------:R4:W-:Y:S01]  /*f780*/  @!P4 LDGSTS.E.BYPASS.LTC128B.128 [R9+0x30400], desc[UR6][R2.64+0x180], !P2 ;  /* 0x304001800209cfae */ /* 0x0009e2000d101d46 */
[----:B--2---:R-:W-:-:S13]  /*f790*/  ISETP.GE.AND P4, PT, R15, R0, PT ;  /* 0x000000000f00720c */ /* 0x004fda0003f86270 */
[----:B0-----:R-:W-:-:S05]  /*f7a0*/  @!P4 LEA R14, P6, R12, R14, 0x1 ;  /* 0x0000000e0c0ec211 */ /* 0x001fca00078c08ff */
[----:B-1----:R-:W-:Y:S02]  /*f7b0*/  @!P4 IMAD.X R21, RZ, RZ, R6, P6 ;  /* 0x000000ffff15c224 */ /* 0x002fe400030e0606 */
[----:B----4-:R-:W-:Y:S02]  /*f7c0*/  @!P4 IMAD.MOV.U32 R2, RZ, RZ, R14 ;  /* 0x000000ffff02c224 */ /* 0x010fe400078e000e */
        /* <DEDUP_REMOVED lines=8> */
[----:B---3--:R-:W-:-:S13]  /*f850*/  ISETP.GE.AND P4, PT, R13, R0, PT ;  /* 0x000000000d00720c */ /* 0x008fda0003f86270 */
[----:B0-----:R-:W-:-:S05]  /*f860*/  @!P4 LEA R14, P6, R12, R14, 0x1 ;  /* 0x0000000e0c0ec211 */ /* 0x001fca00078c08ff */
[----:B-1----:R-:W-:Y:S01]  /*f870*/  @!P4 IMAD.X R9, RZ, RZ, R6, P6 ;  /* 0x000000ffff09c224 */ /* 0x002fe200030e0606 */
[----:B------:R-:W-:Y:S01]  /*f880*/  @!P4 LEA R21, R10, UR38, 0x1 ;  /* 0x000000260a15cc11 */ /* 0x000fe2000f8e08ff */
[----:B--2---:R-:W-:-:S03]  /*f890*/  @!P4 IMAD.MOV.U32 R2, RZ, RZ, R14 ;  /* 0x000000ffff02c224 */ /* 0x004fc600078e000e */
[----:B------:R-:W-:Y:S01]  /*f8a0*/  @!P4 MOV R3, R9 ;  /* 0x000000090003c202 */ /* 0x000fe20000000f00 */
[----:B------:R0:W1:Y:S04]  /*f8b0*/  SHFL.IDX PT, R6, R4, 0x7, 0x181f ;  /* 0x00f81f0004067f89 */ /* 0x00006800000e0000 */
[----:B------:R0:W-:Y:S04]  /*f8c0*/  @!P4 LDGSTS.E.BYPASS.LTC128B.128 [R21+0x25400], desc[UR6][R2.64], !P3 ;  /* 0x254000000215cfae */ /* 0x0001e8000d901d46 */
[----:B------:R0:W-:Y:S04]  /*f8d0*/  @!P4 LDGSTS.E.BYPASS.LTC128B.128 [R21+0x29400], desc[UR6][R2.64+0x80], !P0 ;  /* 0x294000800215cfae */ /* 0x0001e8000c101d46 */
[----:B------:R0:W-:Y:S04]  /*f8e0*/  @!P4 LDGSTS.E.BYPASS.LTC128B.128 [R21+0x2d400], desc[UR6][R2.64+0x100], !P1 ;  /* 0x2d4001000215cfae */ /* 0x0001e8000c901d46 */
[----:B------:R0:W-:Y:S04]  /*f8f0*/  @!P4 LDGSTS.E.BYPASS.LTC128B.128 [R21+0x31400], desc[UR6][R2.64+0x180], !P2 ;  /* 0x314001800215cfae */ /* 0x0001e8000d101d46 */
[----:B------:R0:W2:Y:S02]  /*f900*/  SHFL.IDX PT, R14, R5, 0x7, 0x181f ;  /* 0x00f81f00050e7f89 */ /* 0x0000a400000e0000 */
.L_x_4567:
[----:B------:R-:W3:Y:S01]  /*f910*/  LDL.LU R10, [R1+0x38] ;  /* 0x00003800010a7983 */ /* 0x000ee20000300800 */
[----:B------:R-:W-:Y:S01]  /*f920*/  BSSY B0, `(.L_x_4454) ;  /* 0x0000018000007945 */ /* 0x000fe20003800000 */
[----:B---3--:R-:W-:-:S13]  /*f930*/  ISETP.GE.AND P4, PT, R10, R0, PT ;  /* 0x000000000a00720c */ /* 0x008fda0003f86270 */
[----:B------:R-:W-:Y:S05]  /*f940*/  @P4 BRA `(.L_x_4455) ;  /* 0x0000000000544947 */ /* 0x000fea0003800000 */
[----:B------:R-:W3:Y:S01]  /*f950*/  S2R R10, SR_TID.X ;  /* 0x00000000000a7919 */ /* 0x000ee20000002100 */
[----:B------:R-:W-:Y:S01]  /*f960*/  ULDC.64 UR4, c[0x0][0x208] ;  /* 0x0000820000047ab9 */ /* 0x000fe20000000a00 */
[----:B0-----:R-:W0:Y:S01]  /*f970*/  S2R R3, SR_TID.X ;  /* 0x0000000000037919 */ /* 0x001e220000002100 */
[----:B---3--:R-:W-:Y:S01]  /*f980*/  LOP3.LUT R10, R10, 0x7f, RZ, 0xc0, !PT ;  /* 0x0000007f0a0a7812 */ /* 0x008fe200078ec0ff */
[----:B0-----:R-:W-:-:S04]  /*f990*/  IMAD.SHL.U32 R2, R3, 0x8, RZ ;  /* 0x0000000803027824 */ /* 0x001fc800078e00ff */
        /* <DEDUP_REMOVED lines=16> */
.L_x_4455:
[----:B------:R-:W-:Y:S05]  /*faa0*/  BSYNC B0 ;  /* 0x0000000000007941 */ /* 0x000fea0003800000 */
.L_x_4454:
        /* <DEDUP_REMOVED lines=9> */
.L_x_4568:
        /* <DEDUP_REMOVED lines=9> */
.L_x_4569:
        /* <DEDUP_REMOVED lines=8> */
.L_x_4461:
[----:B------:R-:W-:Y:S05]  /*fc50*/  BSYNC B1 ;  /* 0x0000000000017941 */ /* 0x000fea0003800000 */
.L_x_4460:
        /* <DEDUP_REMOVED lines=11> */
.L_x_4462:
        /* <DEDUP_REMOVED lines=13> */
.L_x_4463:
        /* <DEDUP_REMOVED lines=13> */
.L_x_4464:
        /* <DEDUP_REMOVED lines=13> */
.L_x_4465:
        /* <DEDUP_REMOVED lines=8> */
.L_x_4458:
[----:B------:R-:W-:Y:S05]  /*10000*/  BSYNC B0 ;  /* 0x0000000000007941 */ /* 0x000fea0003800000 */
.L_x_4457:
[----:B0-----:R-:W3:Y:S01]  /*10010*/  LDL.LU R3, [R1+0x2c] ;  /* 0x00002c0001037983 */ /* 0x001ee20000300800 */
[----:B------:R-:W-:Y:S02]  /*10020*/  IMAD.MOV.U32 R8, RZ, RZ, RZ ;  /* 0x000000ffff087224 */ /* 0x000fe400078e00ff */
[----:B-1----:R-:W-:Y:S01]  /*10030*/  IMAD.MOV.U32 R6, RZ, RZ, 0x1 ;  /* 0x00000001ff067424 */ /* 0x002fe200078e00ff */
[----:B---3--:R-:W-:-:S04]  /*10040*/  IADD3 R7, R3, -0x2, RZ ;  /* 0xfffffffe03077810 */ /* 0x008fc80007ffe0ff */
        /* <DEDUP_REMOVED lines=16> */
[----:B------:R-:W-:Y:S01]  /*10150*/  ISETP.NE.AND P0, PT, R0, UR6, PT ;  /* 0x0000000600007c0c */ /* 0x000fe2000bf05270 */
[----:B------:R-:W-:Y:S02]  /*10160*/  IMAD.MOV.U32 R0, RZ, RZ, 0x1 ;  /* 0x00000001ff007424 */ /* 0x000fe400078e00ff */
[----:B------:R-:W-:-:S05]  /*10170*/  IMAD.U32 R11, RZ, RZ, UR5 ;  /* 0x00000005ff0b7e24 */ /* 0x000fca000f8e00ff */
[----:B------:R-:W-:-:S05]  /*10180*/  LOP3.LUT R11, R11, 0x1, RZ, 0xc0, !PT ;  /* 0x000000010b0b7812 */ /* 0x000fca00078ec0ff */
[----:B------:R-:W-:Y:S05]  /*10190*/  @!P0 BRA `(.L_x_4466) ;  /* 0x0000001000448947 */ /* 0x000fea0003800000 */
[----:B------:R-:W-:Y:S01]  /*101a0*/  R2UR UR4, R11 ;  /* 0x000000000b0472ca */ /* 0x000fe200000e0000 */
[----:B------:R-:W-:Y:S01]  /*101b0*/  BSSY B0, `(.L_x_4466) ;  /* 0x000010f000007945 */ /* 0x000fe20003800000 */
[----:B------:R-:W-:-:S11]  /*101c0*/  IMAD.MOV.U32 R0, RZ, RZ, 0x1 ;  /* 0x00000001ff007424 */ /* 0x000fd600078e00ff */
[----:B------:R-:W-:-:S06]  /*101d0*/  UIADD3 UR4, UR5, -UR4, URZ ;  /* 0x8000000405047290 */ /* 0x000fcc000fffe03f */
[----:B------:R-:W-:-:S07]  /*101e0*/  MOV R9, UR4 ;  /* 0x0000000400097c02 */ /* 0x000fce0008000f00 */
.L_x_4499:
        /* <DEDUP_REMOVED lines=28> */
.L_x_4469:
[----:B------:R-:W1:Y:S01]  /*103b0*/  S2R R2, SR_TID.X ;  /* 0x0000000000027919 */ /* 0x000e620000002100 */
[----:B------:R-:W-:Y:S01]  /*103c0*/  BSSY B2, `(.L_x_4470) ;  /* 0x0000006000027945 */ /* 0x000fe20003800000 */
[----:B-1----:R-:W-:Y:S02]  /*103d0*/  LOP3.LUT R3, R2, 0x7f, RZ, 0xc0, !PT ;  /* 0x0000007f02037812 */ /* 0x002fe400078ec0ff */
[----:B------:R-:W-:Y:S02]  /*103e0*/  SHF.L.U32 R2, R0, 0x1f, RZ ;  /* 0x0000001f00027819 */ /* 0x000fe400000006ff */
[----:B------:R-:W-:Y:S02]  /*103f0*/  ISETP.NE.AND P2, PT, R3, RZ, PT ;  /* 0x000000ff0300720c */ /* 0x000fe40003f45270 */
[----:B------:R-:W1:Y:S02]  /*10400*/  SYNCS.PHASECHK.TRANS64.TRYWAIT P0, [UR38+0x32448], R2 ;  /* 0x03244802ff0075a7 */ /* 0x000e640008000166 */
[----:B-1----:R-:W-:Y:S09]  /*10410*/  @!P0 BRA `(.L_x_4471) ;  /* 0x0000003800388947 */ /* 0x002ff20003800000 */
.L_x_4570:
[----:B------:R-:W-:Y:S05]  /*10420*/  BSYNC B2 ;  /* 0x0000000000027941 */ /* 0x000fea0003800000 */
.L_x_4470:
[----:B------:R-:W-:Y:S04]  /*10430*/  BSSY B2, `(.L_x_4472) ;  /* 0x0000007000027945 */ /* 0x000fe80003800000 */
[----:B------:R-:W-:Y:S05]  /*10440*/  @P2 BRA `(.L_x_4473) ;  /* 0x0000000000142947 */ /* 0x000fea0003800000 */
[----:B------:R-:W-:Y:S01]  /*10450*/  ISETP.NE.AND P0, PT, R10, RZ, PT ;  /* 0x000000ff0a00720c */ /* 0x000fe20003f05270 */
[----:B-1----:R-:W-:-:S04]  /*10460*/  IMAD.MOV.U32 R3, RZ, RZ, 0x3000 ;  /* 0x00003000ff037424 */ /* 0x002fc800078e00ff */
[----:B------:R3:W-:Y:S08]  /*10470*/  SYNCS.ARRIVE.TRANS64 RZ, [UR38+0x32438], R3 ;  /* 0x03243803ffff79a7 */ /* 0x0007f00008000026 */
[----:B---3--:R-:W-:Y:S05]  /*10480*/  @!P0 BRA `(.L_x_4473) ;  /* 0x0000000000048947 */ /* 0x008fea0003800000 */
[----:B------:R-:W-:Y:S01]  /*10490*/  BPT.TRAP 0x1 ;  /* 0x000000040000795c */ /* 0x000fe20000300000 */
.L_x_4473:
[----:B------:R-:W-:Y:S05]  /*104a0*/  BSYNC B2 ;  /* 0x0000000000027941 */ /* 0x000fea0003800000 */
.L_x_4472:
        /* <DEDUP_REMOVED lines=11> */
.L_x_4474:
        /* <DEDUP_REMOVED lines=10> */
.L_x_4571:
[----:B------:R-:W-:Y:S05]  /*10600*/  BSYNC B2 ;  /* 0x0000000000027941 */ /* 0x000fea0003800000 */
.L_x_4475:
        /* <DEDUP_REMOVED lines=9> */
.L_x_4478:
[----:B------:R-:W-:Y:S05]  /*106a0*/  BSYNC B2 ;  /* 0x0000000000027941 */ /* 0x000fea0003800000 */
.L_x_4477:
        /* <DEDUP_REMOVED lines=9> */
.L_x_4479:
        /* <DEDUP_REMOVED lines=13> */
.L_x_4480:
        /* <DEDUP_REMOVED lines=13> */
.L_x_4481:
        /* <DEDUP_REMOVED lines=13> */
.L_x_4482:
        /* <DEDUP_REMOVED lines=8> */
.L_x_4468:
[----:B------:R-:W-:Y:S05]  /*10a30*/  BSYNC B1 ;  /* 0x0000000000017941 */ /* 0x000fea0003800000 */
.L_x_4467:
        /* <DEDUP_REMOVED lines=26> */
.L_x_4485:
[----:B------:R-:W1:Y:S01]  /*10be0*/  S2R R2, SR_TID.X ;  /* 0x0000000000027919 */ /* 0x000e620000002100 */
[----:B------:R-:W-:Y:S01]  /*10bf0*/  BSSY B2, `(.L_x_4486) ;  /* 0x0000006000027945 */ /* 0x000fe20003800000 */
[----:B-1----:R-:W-:Y:S02]  /*10c00*/  LOP3.LUT R3, R2, 0x7f, RZ, 0xc0, !PT ;  /* 0x0000007f02037812 */ /* 0x002fe400078ec0ff */
[----:B------:R-:W-:Y:S02]  /*10c10*/  SHF.L.U32 R2, R0, 0x1f, RZ ;  /* 0x0000001f00027819 */ /* 0x000fe400000006ff */
[----:B------:R-:W-:Y:S02]  /*10c20*/  ISETP.NE.AND P2, PT, R3, RZ, PT ;  /* 0x000000ff0300720c */ /* 0x000fe40003f45270 */
[----:B------:R-:W1:Y:S02]  /*10c30*/  SYNCS.PHASECHK.TRANS64.TRYWAIT P0, [UR38+0x32440], R2 ;  /* 0x03244002ff0075a7 */ /* 0x000e640008000166 */
[----:B-1----:R-:W-:Y:S09]  /*10c40*/  @!P0 BRA `(.L_x_4487) ;  /* 0x00000030005c8947 */ /* 0x002ff20003800000 */
.L_x_4572:
[----:B------:R-:W-:Y:S05]  /*10c50*/  BSYNC B2 ;  /* 0x0000000000027941 */ /* 0x000fea0003800000 */
.L_x_4486:
[----:B------:R-:W-:Y:S04]  /*10c60*/  BSSY B2, `(.L_x_4488) ;  /* 0x0000007000027945 */ /* 0x000fe80003800000 */
[----:B------:R-:W-:Y:S05]  /*10c70*/  @P2 BRA `(.L_x_4489) ;  /* 0x0000000000142947 */ /* 0x000fea0003800000 */
[----:B------:R-:W-:Y:S02]  /*10c80*/  ISETP.NE.AND P0, PT, R10, RZ, PT ;  /* 0x000000ff0a00720c */ /* 0x000fe40003f05270 */
[----:B-1----:R-:W-:-:S04]  /*10c90*/  MOV R3, 0x3000 ;  /* 0x0000300000037802 */ /* 0x002fc80000000f00 */
[----:B------:R3:W-:Y:S07]  /*10ca0*/  SYNCS.ARRIVE.TRANS64 RZ, [UR38+0x32430], R3 ;  /* 0x03243003ffff79a7 */ /* 0x0007ee0008000026 */
[----:B------:R-:W-:Y:S05]  /*10cb0*/  @!P0 BRA `(.L_x_4489) ;  /* 0x0000000000048947 */ /* 0x000fea0003800000 */
[----:B------:R-:W-:Y:S01]  /*10cc0*/  BPT.TRAP 0x1 ;  /* 0x000000040000795c */ /* 0x000fe20000300000 */
.L_x_4489:
[----:B------:R-:W-:Y:S05]  /*10cd0*/  BSYNC B2 ;  /* 0x0000000000027941 */ /* 0x000fea0003800000 */
.L_x_4488:
        /* <DEDUP_REMOVED lines=11> */
.L_x_4490:
        /* <DEDUP_REMOVED lines=11> */
.L_x_4573:
[----:B------:R-:W-:Y:S05]  /*10e40*/  BSYNC B2 ;  /* 0x0000000000027941 */ /* 0x000fea0003800000 */
.L_x_4491:
[----:B------:R-:W-:Y:S01]  /*10e50*/  BSSY B2, `(.L_x_4493) ;  /* 0x0000009000027945 */ /* 0x000fe20003800000 */
[----:B01----:R-:W-:Y:S02]  /*10e60*/  IMAD.MOV.U32 R2, RZ, RZ, 0x0 ;  /* 0x00000000ff027424 */ /* 0x003fe400078e00ff */
[----:B---3--:R-:W-:Y:S01]  /*10e70*/  IMAD.MOV.U32 R3, RZ, RZ, 0x14f00000 ;  /* 0x14f00000ff037424 */ /* 0x008fe200078e00ff */
[----:B------:R-:W-:Y:S06]  /*10e80*/  @P2 BRA `(.L_x_4494) ;  /* 0x0000000000142947 */ /* 0x000fec0003800000 */
[----:B------:R-:W-:Y:S01]  /*10e90*/  ISETP.NE.AND P0, PT, R10, RZ, PT ;  /* 0x000000ff0a00720c */ /* 0x000fe20003f05270 */
[----:B------:R-:W-:-:S04]  /*10ea0*/  IMAD.MOV.U32 R5, RZ, RZ, 0xc000 ;  /* 0x0000c000ff057424 */ /* 0x000fc800078e00ff */
[----:B------:R0:W-:Y:S08]  /*10eb0*/  SYNCS.ARRIVE.TRANS64 RZ, [UR38+0x32450], R5 ;  /* 0x03245005ffff79a7 */ /* 0x0001f00008000026 */
[----:B0-----:R-:W-:Y:S05]  /*10ec0*/  @!P0 BRA `(.L_x_4494) ;  /* 0x0000000000048947 */ /* 0x001fea0003800000 */
[----:B------:R-:W-:Y:S01]  /*10ed0*/  BPT.TRAP 0x1 ;  /* 0x000000040000795c */ /* 0x000fe20000300000 */
.L_x_4494:
[----:B------:R-:W-:Y:S05]  /*10ee0*/  BSYNC B2 ;  /* 0x0000000000027941 */ /* 0x000fea0003800000 */
.L_x_4493:
        /* <DEDUP_REMOVED lines=9> */
.L_x_4495:
        /* <DEDUP_REMOVED lines=13> */
.L_x_4496:
        /* <DEDUP_REMOVED lines=13> */
.L_x_4497:
        /* <DEDUP_REMOVED lines=13> */
.L_x_4498:
        /* <DEDUP_REMOVED lines=8> */
.L_x_4484:
[----:B------:R-:W-:Y:S05]  /*11270*/  BSYNC B1 ;  /* 0x0000000000017941 */ /* 0x000fea0003800000 */
.L_x_4483:
[----:B------:R-:W-:Y:S01]  /*11280*/  VIADD R7, R7, 0xfffffffe ;  /* 0xfffffffe07077836 */ /* 0x000fe20000000000 */
[----:B------:R-:W-:Y:S06]  /*11290*/  @P1 BRA `(.L_x_4499) ;  /* 0xffffffec00d41947 */ /* 0x000fec000383ffff */
[----:B------:R-:W-:Y:S05]  /*112a0*/  BSYNC B0 ;  /* 0x0000000000007941 */ /* 0x000fea0003800000 */
.L_x_4466:
        /* <DEDUP_REMOVED lines=26> */
.L_x_4502:
[----:B------:R-:W1:Y:S01]  /*11450*/  S2R R2, SR_TID.X ;  /* 0x0000000000027919 */ /* 0x000e620000002100 */
[----:B------:R-:W-:Y:S01]  /*11460*/  BSSY B1, `(.L_x_4503) ;  /* 0x0000006000017945 */ /* 0x000fe20003800000 */
[----:B-1----:R-:W-:Y:S02]  /*11470*/  LOP3.LUT R3, R2, 0x7f, RZ, 0xc0, !PT ;  /* 0x0000007f02037812 */ /* 0x002fe400078ec0ff */
[----:B------:R-:W-:Y:S02]  /*11480*/  SHF.L.U32 R2, R0, 0x1f, RZ ;  /* 0x0000001f00027819 */ /* 0x000fe400000006ff */
[----:B------:R-:W-:Y:S02]  /*11490*/  ISETP.NE.AND P1, PT, R3, RZ, PT ;  /* 0x000000ff0300720c */ /* 0x000fe40003f25270 */
[----:B------:R-:W1:Y:S02]  /*114a0*/  SYNCS.PHASECHK.TRANS64.TRYWAIT P0, [UR38+0x32448], R2 ;  /* 0x03244802ff0075a7 */ /* 0x000e640008000166 */
[----:B-1----:R-:W-:Y:S09]  /*114b0*/  @!P0 BRA `(.L_x_4504) ;  /* 0x0000002800708947 */ /* 0x002ff20003800000 */
.L_x_4574:
[----:B------:R-:W-:Y:S05]  /*114c0*/  BSYNC B1 ;  /* 0x0000000000017941 */ /* 0x000fea0003800000 */
.L_x_4503:
[----:B------:R-:W-:Y:S04]  /*114d0*/  BSSY B1, `(.L_x_4505) ;  /* 0x0000007000017945 */ /* 0x000fe80003800000 */
[----:B------:R-:W-:Y:S05]  /*114e0*/  @P1 BRA `(.L_x_4506) ;  /* 0x0000000000141947 */ /* 0x000fea0003800000 */
[----:B------:R-:W-:Y:S01]  /*114f0*/  ISETP.NE.AND P0, PT, R10, RZ, PT ;  /* 0x000000ff0a00720c */ /* 0x000fe20003f05270 */
[----:B-1----:R-:W-:-:S04]  /*11500*/  IMAD.MOV.U32 R3, RZ, RZ, 0x3000 ;  /* 0x00003000ff037424 */ /* 0x002fc800078e00ff */
[----:B------:R3:W-:Y:S08]  /*11510*/  SYNCS.ARRIVE.TRANS64 RZ, [UR38+0x32438], R3 ;  /* 0x03243803ffff79a7 */ /* 0x0007f00008000026 */
[----:B---3--:R-:W-:Y:S05]  /*11520*/  @!P0 BRA `(.L_x_4506) ;  /* 0x0000000000048947 */ /* 0x008fea0003800000 */
[----:B------:R-:W-:Y:S01]  /*11530*/  BPT.TRAP 0x1 ;  /* 0x000000040000795c */ /* 0x000fe20000300000 */
.L_x_4506:
[----:B------:R-:W-:Y:S05]  /*11540*/  BSYNC B1 ;  /* 0x0000000000017941 */ /* 0x000fea0003800000 */
.L_x_4505:
        /* <DEDUP_REMOVED lines=11> */
.L_x_4507:
        /* <DEDUP_REMOVED lines=11> */
.L_x_4575:
[----:B------:R-:W-:Y:S05]  /*116b0*/  BSYNC B1 ;  /* 0x0000000000017941 */ /* 0x000fea0003800000 */
.L_x_4508:
        /* <DEDUP_REMOVED lines=9> */
.L_x_4511:
[----:B------:R-:W-:Y:S05]  /*11750*/  BSYNC B1 ;  /* 0x0000000000017941 */ /* 0x000fea0003800000 */
.L_x_4510:
        /* <DEDUP_REMOVED lines=9> */
.L_x_4512:
        /* <DEDUP_REMOVED lines=13> */
.L_x_4513:
        /* <DEDUP_REMOVED lines=13> */
.L_x_4514:
        /* <DEDUP_REMOVED lines=13> */
.L_x_4515:
        /* <DEDUP_REMOVED lines=8> */
.L_x_4501:
[----:B------:R-:W-:Y:S05]  /*11ae0*/  BSYNC B0 ;  /* 0x0000000000007941 */ /* 0x000fea0003800000 */
.L_x_4500:
[----:B------:R-:W-:Y:S01]  /*11af0*/  LOP3.LUT R0, R0, 0x1, RZ, 0x3c, !PT ;  /* 0x0000000100007812 */ /* 0x000fe200078e3cff */
[----:B------:R-:W-:Y:S02]  /*11b00*/  IMAD.MOV.U32 R6, RZ, RZ, RZ ;  /* 0x000000ffff067224 */ /* 0x000fe400078e00ff */
[----:B------:R-:W-:-:S07]  /*11b10*/  IMAD.MOV.U32 R8, RZ, RZ, RZ ;  /* 0x000000ffff087224 */ /* 0x000fce00078e00ff */
.L_x_4439:
[----:B------:R-:W1:Y:S01]  /*11b20*/  S2R R3, SR_CgaCtaId ;  /* 0x0000000000037919 */ /* 0x000e620000008800 */
[----:B------:R-:W-:-:S04]  /*11b30*/  MOV R2, 0x400 ;  /* 0x0000040000027802 */ /* 0x000fc80000000f00 */
[----:B-1----:R-:W-:Y:S02]  /*11b40*/  LEA R2, R3, R2, 0x18 ;  /* 0x0000000203027211 */ /* 0x002fe400078ec0ff */
[----:B------:R-:W-:-:S04]  /*11b50*/  SHF.L.U32 R3, R8, 0x1f, RZ ;  /* 0x0000001f08037819 */ /* 0x000fc800000006ff */
[----:B------:R-:W1:Y:S02]  /*11b60*/  SYNCS.PHASECHK.TRANS64.TRYWAIT P0, [R2+URZ+0x32420], R3 ;  /* 0x03242003020075a7 */ /* 0x000e64000800017f */
[----:B-1----:R-:W-:Y:S05]  /*11b70*/  @!P0 BRA `(.L_x_4516) ;  /* 0x0000002000f08947 */ /* 0x002fea0003800000 */
.L_x_4576:
[----:B------:R-:W-:-:S03]  /*11b80*/  UMOV UR4, 0xffffffff ;  /* 0xffffffff00047882 */ /* 0x000fc60000000000 */
[----:B------:R-:W-:Y:S05]  /*11b90*/  BRA.DIV UR4, `(.L_x_4517) ;  /* 0x0000002204fc7947 */ /* 0x000fea000b800000 */
[----:B-1----:R-:W1:Y:S02]  /*11ba0*/  S2R R3, SR_TID.X ;  /* 0x0000000000037919 */ /* 0x002e640000002100 */
[----:B-1----:R-:W-:-:S04]  /*11bb0*/  SHF.R.U32.HI R3, RZ, 0x5, R3 ;  /* 0x00000005ff037819 */ /* 0x002fc80000011603 */
[----:B------:R-:W-:-:S05]  /*11bc0*/  LOP3.LUT R3, R3, 0x3, RZ, 0xc0, !PT ;  /* 0x0000000303037812 */ /* 0x000fca00078ec0ff */
[----:B--2---:R1:W2:Y:S02]  /*11bd0*/  SHFL.IDX PT, R14, R3, RZ, 0x1f ;  /* 0x00001fff030e7589 */ /* 0x0042a400000e0000 */
.L_x_4579:
[----:B--2---:R-:W-:-:S13]  /*11be0*/  ISETP.NE.AND P0, PT, R14, RZ, PT ;  /* 0x000000ff0e00720c */ /* 0x004fda0003f05270 */
[----:B------:R-:W-:Y:S05]  /*11bf0*/  @P0 BRA `(.L_x_4400) ;  /* 0x0000000000880947 */ /* 0x000fea0003800000 */
[----:B------:R-:W-:-:S03]  /*11c00*/  UMOV UR4, 0xffffffff ;  /* 0xffffffff00047882 */ /* 0x000fc60000000000 */
[----:B------:R-:W-:Y:S05]  /*11c10*/  BRA.DIV UR4, `(.L_x_4518) ;  /* 0x0000002604107947 */ /* 0x000fea000b800000 */
[----:B------:R-:W-:-:S13]  /*11c20*/  ELECT P6, URZ, PT ;  /* 0x00000000003f782f */ /* 0x000fda00038c0000 */
.L_x_4582:
[----:B------:R-:W-:Y:S05]  /*11c30*/  @!P6 BRA `(.L_x_4400) ;  /* 0x000000000078e947 */ /* 0x000fea0003800000 */
[----:B-1----:R-:W2:Y:S02]  /*11c40*/  LDL.LU R3, [R1+0x3c] ;  /* 0x00003c0001037983 */ /* 0x002ea40000300800 */
[----:B--2---:R-:W-:-:S04]  /*11c50*/  LOP3.LUT R3, R3, 0x2, RZ, 0xfc, !PT ;  /* 0x0000000203037812 */ /* 0x004fc800078efcff */
[----:B------:R-:W-:-:S13]  /*11c60*/  ISETP.NE.AND P2, PT, R3, 0x3, PT ;  /* 0x000000030300780c */ /* 0x000fda0003f45270 */
[----:B------:R-:W-:Y:S05]  /*11c70*/  @!P2 BRA `(.L_x_4519) ;  /* 0x000000000004a947 */ /* 0x000fea0003800000 */
[----:B------:R-:W-:Y:S01]  /*11c80*/  BPT.TRAP 0x1 ;  /* 0x000000040000795c */ /* 0x000fe20000300000 */
.L_x_4519:
[----:B------:R-:W-:Y:S01]  /*11c90*/  IADD3 R8, R2, 0x32440, RZ ;  /* 0x0003244002087810 */ /* 0x000fe20007ffe0ff */
[----:B------:R-:W-:Y:S01]  /*11ca0*/  VIADD R3, R6, 0x1 ;  /* 0x0000000106037836 */ /* 0x000fe20000000000 */
[----:B------:R-:W-:-:S03]  /*11cb0*/  SHF.L.U32 R4, R0, 0x1f, RZ ;  /* 0x0000001f00047819 */ /* 0x000fc600000006ff */
[----:B------:R-:W-:Y:S01]  /*11cc0*/  IMAD R7, R6, 0x8, R8 ;  /* 0x0000000806077824 */ /* 0x000fe200078e0208 */
[----:B------:R-:W-:-:S03]  /*11cd0*/  ISETP.NE.AND P1, PT, R3, 0x2, PT ;  /* 0x000000020300780c */ /* 0x000fc60003f25270 */
[----:B------:R-:W1:Y:S01]  /*11ce0*/  SYNCS.PHASECHK.TRANS64.TRYWAIT P0, [R7+URZ], R4 ;  /* 0x00000004070075a7 */ /* 0x000e62000800017f */
[----:B------:R-:W-:Y:S02]  /*11cf0*/  SEL R5, RZ, 0x1, P1 ;  /* 0x00000001ff057807 */ /* 0x000fe40000800000 */
[----:B------:R-:W-:Y:S02]  /*11d00*/  SEL R3, R3, RZ, P1 ;  /* 0x000000ff03037207 */ /* 0x000fe40000800000 */
[----:B------:R-:W-:-:S03]  /*11d10*/  LOP3.LUT R0, R0, R5, RZ, 0x3c, !PT ;  /* 0x0000000500007212 */ /* 0x000fc600078e3cff */
[----:B------:R-:W-:Y:S01]  /*11d20*/  IMAD R5, R3, 0x8, R8 ;  /* 0x0000000803057824 */ /* 0x000fe200078e0208 */
[----:B------:R-:W-:Y:S01]  /*11d30*/  SHF.L.U32 R0, R0, 0x1f, RZ ;  /* 0x0000001f00007819 */ /* 0x000fe200000006ff */
[----:B-1----:R-:W-:Y:S06]  /*11d40*/  @!P0 BRA `(.L_x_4520) ;  /* 0x0000002000e48947 */ /* 0x002fec0003800000 */
.L_x_4583:
[----:B------:R-:W2:Y:S02]  /*11d50*/  SYNCS.PHASECHK.TRANS64.TRYWAIT P0, [R5+URZ], R0 ;  /* 0x00000000050075a7 */ /* 0x000ea4000800017f */
[----:B--2---:R-:W-:Y:S05]  /*11d60*/  @!P0 BRA `(.L_x_4521) ;  /* 0x0000002000f08947 */ /* 0x004fea0003800000 */
.L_x_4584:
[----:B------:R-:W-:Y:S05]  /*11d70*/  @!P2 BRA `(.L_x_4522) ;  /* 0x000000000004a947 */ /* 0x000fea0003800000 */
[----:B------:R-:W-:Y:S01]  /*11d80*/  BPT.TRAP 0x1 ;  /* 0x000000040000795c */ /* 0x000fe20000300000 */
.L_x_4522:
[----:B------:R-:W-:-:S04]  /*11d90*/  VIADD R2, R2, 0x32460 ;  /* 0x0003246002027836 */ /* 0x000fc80000000000 */
[----:B--2---:R-:W-:-:S04]  /*11da0*/  IMAD R5, R6, 0x8, R2 ;  /* 0x0000000806057824 */ /* 0x004fc800078e0202 */
[----:B------:R-:W2:Y:S02]  /*11db0*/  SYNCS.PHASECHK.TRANS64.TRYWAIT P0, [R5+URZ], R4 ;  /* 0x00000004050075a7 */ /* 0x000ea4000800017f */
[----:B--2---:R-:W-:Y:S05]  /*11dc0*/  @!P0 BRA `(.L_x_4523) ;  /* 0x0000002000ec8947 */ /* 0x004fea0003800000 */
.L_x_4585:
[----:B------:R-:W-:-:S07]  /*11dd0*/  IMAD R3, R3, 0x8, R2 ;  /* 0x0000000803037824 */ /* 0x000fce00078e0202 */
.L_x_4524:
[----:B---3--:R3:W4:Y:S02]  /*11de0*/  SYNCS.PHASECHK.TRANS64.TRYWAIT P0, [R3+URZ], R0 ;  /* 0x00000000030075a7 */ /* 0x008724000800017f */
[----:B----4-:R-:W-:Y:S05]  /*11df0*/  @!P0 NANOSLEEP.SYNCS 0x989680 ;  /* 0x009896800000895d */ /* 0x010fea0003900000 */
[----:B------:R-:W4:Y:S02]  /*11e00*/  @!P0 SYNCS.PHASECHK.TRANS64 P0, [R3+URZ], R0 ;  /* 0x00000000030085a7 */ /* 0x000f24000800007f */
[----:B----4-:R-:W-:Y:S05]  /*11e10*/  @!P0 BRA `(.L_x_4524) ;  /* 0xfffffffc00f08947 */ /* 0x010fea000383ffff */
.L_x_4400:
[----:B------:R-:W-:Y:S05]  /*11e20*/  BSYNC B6 ;  /* 0x0000000000067941 */ /* 0x000fea0003800000 */
.L_x_4397:
[----:B------:R-:W-:Y:S05]  /*11e30*/  EXIT ;  /* 0x000000000000794d */ /* 0x000fea0003800000 */
.L_x_4404:
[----:B------:R-:W-:-:S13]  /*11e40*/  R2UR UR4, R22 ;  /* 0x00000000160472ca */ /* 0x000fda00000e0000 */
[----:B0-----:R-:W-:-:S04]  /*11e50*/  IMAD.U32 R3, RZ, RZ, UR4 ;  /* 0x00000004ff037e24 */ /* 0x001fc8000f8e00ff */
[----:B------:R0:W1:Y:S03]  /*11e60*/  SYNCS.PHASECHK.TRANS64.TRYWAIT P0, [R3+URZ+0x32400], R2 ;  /* 0x03240002030075a7 */ /* 0x000066000800017f */
[----:B-1----:R-:W-:Y:S05]  /*11e70*/  @!P0 NANOSLEEP.SYNCS 0x989680 ;  /* 0x009896800000895d */ /* 0x002fea0003900000 */
[----:B------:R-:W1:Y:S02]  /*11e80*/  @!P0 SYNCS.PHASECHK.TRANS64 P0, [R3+URZ+0x32400], R2 ;  /* 0x03240002030085a7 */ /* 0x000e64000800007f */
[----:B-1----:R-:W-:Y:S05]  /*11e90*/  @!P0 BRA `(.L_x_4404) ;  /* 0xfffffffc00e88947 */ /* 0x002fea000383ffff */
[----:B------:R-:W-:Y:S05]  /*11ea0*/  BRA `(.L_x_4525) ;  /* 0xfffffef800207947 */ /* 0x000fea000383ffff */
.L_x_4408:
[----:B------:R-:W-:-:S13]  /*11eb0*/  R2UR UR4, R22 ;  /* 0x00000000160472ca */ /* 0x000fda00000e0000 */
[----:B0-----:R-:W-:-:S04]  /*11ec0*/  MOV R3, UR4 ;  /* 0x0000000400037c02 */ /* 0x001fc80008000f00 */
[----:B------:R0:W2:Y:S03]  /*11ed0*/  SYNCS.PHASECHK.TRANS64.TRYWAIT P1, [R3+URZ+0x32430], R2 ;  /* 0x03243002030075a7 */ /* 0x0000a6000802017f */
[----:B--2---:R-:W-:Y:S05]  /*11ee0*/  @!P1 NANOSLEEP.SYNCS 0x989680 ;  /* 0x009896800000995d */ /* 0x004fea0003900000 */
[----:B------:R-:W2:Y:S02]  /*11ef0*/  @!P1 SYNCS.PHASECHK.TRANS64 P1, [R3+URZ+0x32430], R2 ;  /* 0x03243002030095a7 */ /* 0x000ea4000802007f */
[----:B--2---:R-:W-:Y:S05]  /*11f00*/  @!P1 BRA `(.L_x_4408) ;  /* 0xfffffffc00e89947 */ /* 0x004fea000383ffff */
[----:B------:R-:W-:Y:S05]  /*11f10*/  BRA `(.L_x_4407) ;  /* 0xfffffef800407947 */ /* 0x000fea000383ffff */
.L_x_4409:
[----:B------:R-:W-:-:S13]  /*11f20*/  R2UR UR4, R22 ;  /* 0x00000000160472ca */ /* 0x000fda00000e0000 */
[----:B0-----:R-:W-:-:S04]  /*11f30*/  IMAD.U32 R3, RZ, RZ, UR4 ;  /* 0x00000004ff037e24 */ /* 0x001fc8000f8e00ff */
[----:B------:R0:W2:Y:S03]  /*11f40*/  SYNCS.PHASECHK.TRANS64.TRYWAIT P1, [R3+URZ+0x32410], R2 ;  /* 0x03241002030075a7 */ /* 0x0000a6000802017f */
[----:B--2---:R-:W-:Y:S05]  /*11f50*/  @!P1 NANOSLEEP.SYNCS 0x989680 ;  /* 0x009896800000995d */ /* 0x004fea0003900000 */
[----:B------:R-:W2:Y:S02]  /*11f60*/  @!P1 SYNCS.PHASECHK.TRANS64 P1, [R3+URZ+0x32410], R2 ;  /* 0x03241002030095a7 */ /* 0x000ea4000802007f */
[----:B--2---:R-:W-:Y:S05]  /*11f70*/  @!P1 BRA `(.L_x_4409) ;  /* 0xfffffffc00e89947 */ /* 0x004fea000383ffff */
[----:B------:R-:W-:Y:S05]  /*11f80*/  BRA `(.L_x_4526) ;  /* 0xfffffef800e87947 */ /* 0x000fea000383ffff */
.L_x_4413:
[----:B------:R-:W-:-:S13]  /*11f90*/  R2UR UR4, R22 ;  /* 0x00000000160472ca */ /* 0x000fda00000e0000 */
[----:B0-----:R-:W-:-:S04]  /*11fa0*/  IMAD.U32 R3, RZ, RZ, UR4 ;  /* 0x00000004ff037e24 */ /* 0x001fc8000f8e00ff */
[----:B------:R0:W3:Y:S03]  /*11fb0*/  SYNCS.PHASECHK.TRANS64.TRYWAIT P1, [R3+URZ+0x32450], R2 ;  /* 0x03245002030075a7 */ /* 0x0000e6000802017f */
[----:B---3--:R-:W-:Y:S05]  /*11fc0*/  @!P1 NANOSLEEP.SYNCS 0x989680 ;  /* 0x009896800000995d */ /* 0x008fea0003900000 */
[----:B------:R-:W3:Y:S02]  /*11fd0*/  @!P1 SYNCS.PHASECHK.TRANS64 P1, [R3+URZ+0x32450], R2 ;  /* 0x03245002030095a7 */ /* 0x000ee4000802007f */
[----:B---3--:R-:W-:Y:S05]  /*11fe0*/  @!P1 BRA `(.L_x_4413) ;  /* 0xfffffffc00e89947 */ /* 0x008fea000383ffff */
[----:B------:R-:W-:Y:S05]  /*11ff0*/  BRA `(.L_x_4412) ;  /* 0xfffffef800f47947 */ /* 0x000fea000383ffff */
.L_x_4418:
[----:B--2---:R-:W-:-:S04]  /*12000*/  IMAD.U32 R152, RZ, RZ, UR5 ;  /* 0x00000005ff987e24 */ /* 0x004fc8000f8e00ff */
[----:B------:R2:W3:Y:S03]  /*12010*/  SYNCS.PHASECHK.TRANS64.TRYWAIT P3, [R152+URZ+0x32430], R203 ;  /* 0x032430cb980075a7 */ /* 0x0004e6000806017f */
[----:B---3--:R-:W-:Y:S05]  /*12020*/  @!P3 NANOSLEEP.SYNCS 0x989680 ;  /* 0x009896800000b95d */ /* 0x008fea0003900000 */
[----:B------:R-:W3:Y:S02]  /*12030*/  @!P3 SYNCS.PHASECHK.TRANS64 P3, [R152+URZ+0x32430], R203 ;  /* 0x032430cb9800b5a7 */ /* 0x000ee4000806007f */
[----:B---3--:R-:W-:Y:S05]  /*12040*/  @!P3 BRA `(.L_x_4418) ;  /* 0xfffffffc00ecb947 */ /* 0x008fea000383ffff */
[----:B------:R-:W-:Y:S05]  /*12050*/  BRA `(.L_x_4417) ;  /* 0xffffff2800007947 */ /* 0x000fea000383ffff */
.L_x_4422:
[----:B--2---:R-:W-:-:S04]  /*12060*/  IMAD.U32 R206, RZ, RZ, UR5 ;  /* 0x00000005ffce7e24 */ /* 0x004fc8000f8e00ff */
[----:B------:R2:W3:Y:S03]  /*12070*/  SYNCS.PHASECHK.TRANS64.TRYWAIT P3, [R206+URZ+0x32450], R203 ;  /* 0x032450cbce0075a7 */ /* 0x0004e6000806017f */
[----:B---3--:R-:W-:Y:S05]  /*12080*/  @!P3 NANOSLEEP.SYNCS 0x989680 ;  /* 0x009896800000b95d */ /* 0x008fea0003900000 */
[----:B------:R-:W3:Y:S02]  /*12090*/  @!P3 SYNCS.PHASECHK.TRANS64 P3, [R206+URZ+0x32450], R203 ;  /* 0x032450cbce00b5a7 */ /* 0x000ee4000806007f */
[----:B---3--:R-:W-:Y:S05]  /*120a0*/  @!P3 BRA `(.L_x_4422) ;  /* 0xfffffffc00ecb947 */ /* 0x008fea000383ffff */
[----:B------:R-:W-:Y:S05]  /*120b0*/  BRA `(.L_x_4421) ;  /* 0xffffff2800cc7947 */ /* 0x000fea000383ffff */
.L_x_4428:
[----:B---3--:R-:W-:-:S04]  /*120c0*/  IMAD.U32 R153, RZ, RZ, UR7 ;  /* 0x00000007ff997e24 */ /* 0x008fc8000f8e00ff */
[----:B------:R3:W4:Y:S03]  /*120d0*/  SYNCS.PHASECHK.TRANS64.TRYWAIT P1, [R153+URZ+0x32430], R204 ;  /* 0x032430cc990075a7 */ /* 0x000726000802017f */
[----:B----4-:R-:W-:Y:S05]  /*120e0*/  @!P1 NANOSLEEP.SYNCS 0x989680 ;  /* 0x009896800000995d */ /* 0x010fea0003900000 */
[----:B------:R-:W4:Y:S02]  /*120f0*/  @!P1 SYNCS.PHASECHK.TRANS64 P1, [R153+URZ+0x32430], R204 ;  /* 0x032430cc990095a7 */ /* 0x000f24000802007f */
[----:B----4-:R-:W-:Y:S05]  /*12100*/  @!P1 BRA `(.L_x_4428) ;  /* 0xfffffffc00ec9947 */ /* 0x010fea000383ffff */
[----:B------:R-:W-:Y:S05]  /*12110*/  BRA `(.L_x_4427) ;  /* 0xffffff58008c7947 */ /* 0x000fea000383ffff */
.L_x_4432:
[----:B-1----:R-:W-:-:S04]  /*12120*/  IMAD.U32 R205, RZ, RZ, UR7 ;  /* 0x00000007ffcd7e24 */ /* 0x002fc8000f8e00ff */
[----:B------:R1:W3:Y:S03]  /*12130*/  SYNCS.PHASECHK.TRANS64.TRYWAIT P1, [R205+URZ+0x32450], R204 ;  /* 0x032450cccd0075a7 */ /* 0x0002e6000802017f */
[----:B---3--:R-:W-:Y:S05]  /*12140*/  @!P1 NANOSLEEP.SYNCS 0x989680 ;  /* 0x009896800000995d */ /* 0x008fea0003900000 */
[----:B------:R-:W3:Y:S02]  /*12150*/  @!P1 SYNCS.PHASECHK.TRANS64 P1, [R205+URZ+0x32450], R204 ;  /* 0x032450cccd0095a7 */ /* 0x000ee4000802007f */
[----:B---3--:R-:W-:Y:S05]  /*12160*/  @!P1 BRA `(.L_x_4432) ;  /* 0xfffffffc00ec9947 */ /* 0x008fea000383ffff */
[----:B------:R-:W-:Y:S05]  /*12170*/  BRA `(.L_x_4431) ;  /* 0xffffff5c000c7947 */ /* 0x000fea000383ffff */
.L_x_4444:
[----:B------:R-:W-:Y:S01]  /*12180*/  IMAD.MOV.U32 R13, RZ, RZ, R6 ;  /* 0x000000ffff0d7224 */ /* 0x000fe200078e0006 */
[----:B------:R-:W-:Y:S01]  /*12190*/  MOV R12, RZ ;  /* 0x000000ff000c7202 */ /* 0x000fe20000000f00 */
[----:B------:R-:W-:Y:S02]  /*121a0*/  IMAD.MOV.U32 R11, RZ, RZ, 0x1f ;  /* 0x0000001fff0b7424 */ /* 0x000fe400078e00ff */
[----:B------:R-:W-:-:S07]  /*121b0*/  IMAD.MOV.U32 R15, RZ, RZ, -0x1 ;  /* 0xffffffffff0f7424 */ /* 0x000fce00078e00ff */
[----:B------:R-:W-:Y:S05]  /*121c0*/  WARPSYNC.COLLECTIVE R15, `(.L_x_4527) ;  /* 0x000000000f087348 */ /* 0x000fea0003c00000 */
[----:B------:R0:W1:Y:S02]  /*121d0*/  SHFL.IDX P6, R14, R13, R12, R11 ;  /* 0x0000000c0d0e7389 */ /* 0x00006400000c000b */
[----:B01----:R-:W-:Y:S01]  /*121e0*/  ENDCOLLECTIVE ;  /* 0x000000000000791b */ /* 0x003fe20003800000 */
.L_x_4527:
[----:B------:R-:W-:Y:S05]  /*121f0*/  BRA `(.L_x_4528) ;  /* 0xffffffbc001c7947 */ /* 0x000fea000383ffff */
.L_x_4446:
[----:B------:R-:W-:Y:S01]  /*12200*/  BSSY B0, `(.L_x_4529) ;  /* 0x0000006000007945 */ /* 0x000fe20003800000 */
[----:B------:R-:W-:-:S07]  /*12210*/  IMAD.MOV.U32 R15, RZ, RZ, -0x1 ;  /* 0xffffffffff0f7424 */ /* 0x000fce00078e00ff */
[----:B0-----:R-:W-:Y:S05]  /*12220*/  WARPSYNC.COLLECTIVE R15, `(.L_x_4530) ;  /* 0x000000000f0c7348 */ /* 0x001fea0003c00000 */
[----:B------:R-:W-:Y:S02]  /*12230*/  ELECT P6, UR62, PT ;  /* 0x00000000003e782f */ /* 0x000fe400038c0000 */
[----:B------:R-:W-:Y:S01]  /*12240*/  MOV R14, UR62 ;  /* 0x0000003e000e7c02 */ /* 0x000fe20008000f00 */
[----:B0-----:R-:W-:Y:S10]  /*12250*/  ENDCOLLECTIVE ;  /* 0x000000000000791b */ /* 0x001ff40003800000 */
.L_x_4530:
[----:B------:R-:W-:Y:S05]  /*12260*/  BSYNC B0 ;  /* 0x0000000000007941 */ /* 0x000fea0003800000 */
.L_x_4529:
[----:B------:R-:W-:Y:S05]  /*12270*/  BRA `(.L_x_4531) ;  /* 0xffffffbc00207947 */ /* 0x000fea000383ffff */
.L_x_4448:
[----:B0-----:R-:W-:-:S04]  /*12280*/  IMAD.U32 R3, RZ, RZ, UR38 ;  /* 0x00000026ff037e24 */ /* 0x001fc8000f8e00ff */
[----:B------:R0:W1:Y:S03]  /*12290*/  SYNCS.PHASECHK.TRANS64.TRYWAIT P0, [R3+URZ+0x32440], R0 ;  /* 0x03244000030075a7 */ /* 0x000066000800017f */
[----:B-1----:R-:W-:Y:S05]  /*122a0*/  @!P0 NANOSLEEP.SYNCS 0x989680 ;  /* 0x009896800000895d */ /* 0x002fea0003900000 */
[----:B------:R-:W1:Y:S02]  /*122b0*/  @!P0 SYNCS.PHASECHK.TRANS64 P0, [R3+URZ+0x32440], R0 ;  /* 0x03244000030085a7 */ /* 0x000e64000800007f */
[----:B-1----:R-:W-:Y:S05]  /*122c0*/  @!P0 BRA `(.L_x_4448) ;  /* 0xfffffffc00ec8947 */ /* 0x002fea000383ffff */
[----:B------:R-:W-:Y:S05]  /*122d0*/  BRA `(.L_x_4532) ;  /* 0xffffffbc00847947 */ /* 0x000fea000383ffff */
.L_x_4451:
[----:B------:R-:W-:Y:S01]  /*122e0*/  IMAD.MOV.U32 R13, RZ, RZ, R3 ;  /* 0x000000ffff0d7224 */ /* 0x000fe200078e0003 */
[----:B------:R-:W-:Y:S01]  /*122f0*/  MOV R11, 0x181f ;  /* 0x0000181f000b7802 */ /* 0x000fe20000000f00 */
[----:B------:R-:W-:Y:S02]  /*12300*/  IMAD.MOV.U32 R12, RZ, RZ, RZ ;  /* 0x000000ffff0c7224 */ /* 0x000fe400078e00ff */
[----:B------:R-:W-:Y:S02]  /*12310*/  IMAD.MOV.U32 R15, RZ, RZ, -0x1 ;  /* 0xffffffffff0f7424 */ /* 0x000fe400078e00ff */
[----:B------:R-:W-:-:S07]  /*12320*/  IMAD R6, R8, 0x80, R6 ;  /* 0x0000008008067824 */ /* 0x000fce00078e0206 */
[----:B0-----:R-:W-:Y:S05]  /*12330*/  WARPSYNC.COLLECTIVE R15, `(.L_x_4533) ;  /* 0x000000000f087348 */ /* 0x001fea0003c00000 */
[----:B------:R1:W2:Y:S02]  /*12340*/  SHFL.IDX P6, R14, R13, R12, R11 ;  /* 0x0000000c0d0e7389 */ /* 0x0002a400000c000b */
[----:B012---:R-:W-:Y:S01]  /*12350*/  ENDCOLLECTIVE ;  /* 0x000000000000791b */ /* 0x007fe20003800000 */
.L_x_4533:
[----:B------:R0:W-:Y:S01]  /*12360*/  STL [R1+0x4], R6 ;  /* 0x0000040601007387 */ /* 0x0001e20000100800 */
[----:B------:R-:W-:Y:S02]  /*12370*/  IMAD.MOV.U32 R13, RZ, RZ, R0 ;  /* 0x000000ffff0d7224 */ /* 0x000fe400078e0000 */
[----:B------:R-:W-:-:S07]  /*12380*/  IMAD.MOV.U32 R4, RZ, RZ, R14 ;  /* 0x000000ffff047224 */ /* 0x000fce00078e000e */
[----:B0-----:R-:W-:Y:S05]  /*12390*/  WARPSYNC.COLLECTIVE R15, `(.L_x_4534) ;  /* 0x000000000f087348 */ /* 0x001fea0003c00000 */
[----:B------:R1:W2:Y:S02]  /*123a0*/  SHFL.IDX P6, R14, R13, R12, R11 ;  /* 0x0000000c0d0e7389 */ /* 0x0002a400000c000b */
[----:B012---:R-:W-:Y:S01]  /*123b0*/  ENDCOLLECTIVE ;  /* 0x000000000000791b */ /* 0x007fe20003800000 */
.L_x_4534:
[----:B------:R-:W-:Y:S01]  /*123c0*/  ULDC UR4, c[0x0][0x288] ;  /* 0x0000a20000047ab9 */ /* 0x000fe20000000800 */
[----:B------:R-:W-:Y:S01]  /*123d0*/  ULDC.64 UR6, c[0x0][0x208] ;  /* 0x0000820000067ab9 */ /* 0x000fe20000000a00 */
[----:B------:R-:W-:-:S05]  /*123e0*/  IMAD R2, R7, UR4, RZ ;  /* 0x0000000407027c24 */ /* 0x000fca000f8e02ff */
[----:B------:R-:W-:Y:S01]  /*123f0*/  ISETP.GE.AND P1, PT, R6, R2, PT ;  /* 0x000000020600720c */ /* 0x000fe20003f26270 */
[----:B------:R-:W-:Y:S01]  /*12400*/  IMAD.MOV.U32 R13, RZ, RZ, R3 ;  /* 0x000000ffff0d7224 */ /* 0x000fe200078e0003 */
[----:B------:R-:W-:-:S11]  /*12410*/  MOV R12, 0x1 ;  /* 0x00000001000c7802 */ /* 0x000fd60000000f00 */
[----:B------:R-:W-:Y:S01]  /*12420*/  @!P1 LEA R8, R9, UR38, 0x1 ;  /* 0x0000002609089c11 */ /* 0x000fe2000f8e08ff */
        /* <DEDUP_REMOVED lines=13> */
.L_x_4535:
[----:B------:R-:W-:-:S04]  /*12500*/  IMAD.MOV.U32 R8, RZ, RZ, R6 ;  /* 0x000000ffff087224 */ /* 0x000fc800078e0006 */
[----:B------:R-:W-:Y:S02]  /*12510*/  VIADD R4, R8, 0x10 ;  /* 0x0000001008047836 */ /* 0x000fe40000000000 */
[----:B------:R-:W-:-:S03]  /*12520*/  IMAD.MOV.U32 R13, RZ, RZ, R0 ;  /* 0x000000ffff0d7224 */ /* 0x000fc600078e0000 */
[----:B------:R-:W-:Y:S01]  /*12530*/  ISETP.GE.AND P2, PT, R4, R2, PT ;  /* 0x000000020400720c */ /* 0x000fe20003f46270 */
[----:B------:R0:W-:Y:S01]  /*12540*/  STL [R1+0x14], R4 ;  /* 0x0000140401007387 */ /* 0x0001e20000100800 */
[----:B------:R-:W-:-:S11]  /*12550*/  IMAD.MOV.U32 R6, RZ, RZ, R14 ;  /* 0x000000ffff067224 */ /* 0x000fd600078e000e */
[----:B0-----:R-:W-:Y:S05]  /*12560*/  WARPSYNC.COLLECTIVE R15, `(.L_x_4536) ;  /* 0x000000000f087348 */ /* 0x001fea0003c00000 */
[----:B------:R1:W2:Y:S02]  /*12570*/  SHFL.IDX P6, R14, R13, R12, R11 ;  /* 0x0000000c0d0e7389 */ /* 0x0002a400000c000b */
[----:B012---:R-:W-:Y:S01]  /*12580*/  ENDCOLLECTIVE ;  /* 0x000000000000791b */ /* 0x007fe20003800000 */
.L_x_4536:
[----:B------:R-:W-:Y:S01]  /*12590*/  ULDC.64 UR4, c[0x0][0x208] ;  /* 0x0000820000047ab9 */ /* 0x000fe20000000a00 */
[----:B------:R-:W-:Y:S02]  /*125a0*/  IMAD.MOV.U32 R13, RZ, RZ, R3 ;  /* 0x000000ffff0d7224 */ /* 0x000fe400078e0003 */
[----:B------:R-:W-:Y:S02]  /*125b0*/  IMAD.MOV.U32 R12, RZ, RZ, 0x2 ;  /* 0x00000002ff0c7424 */ /* 0x000fe400078e00ff */
[----:B------:R-:W-:-:S05]  /*125c0*/  IMAD.MOV.U32 R7, RZ, RZ, R14 ;  /* 0x000000ffff077224 */ /* 0x000fca00078e000e */
[----:B------:R-:W-:Y:S02]  /*125d0*/  @!P2 LEA R4, P1, R10, R7, 0x1 ;  /* 0x000000070a04a211 */ /* 0x000fe400078208ff */
[----:B------:R-:W-:-:S03]  /*125e0*/  @!P2 LEA R7, R9, UR38, 0x1 ;  /* 0x000000260907ac11 */ /* 0x000fc6000f8e08ff */
[----:B------:R-:W-:Y:S02]  /*125f0*/  @!P2 IMAD.X R5, RZ, RZ, R6, P1 ;  /* 0x000000ffff05a224 */ /* 0x000fe400008e0606 */
        /* <DEDUP_REMOVED lines=9> */
.L_x_4537:
[----:B------:R0:W-:Y:S01]  /*12690*/  STL [R1+0x18], R6 ;  /* 0x0000180601007387 */ /* 0x0001e20000100800 */
[----:B------:R-:W-:-:S05]  /*126a0*/  VIADD R7, R8, 0x30 ;  /* 0x0000003008077836 */ /* 0x000fca0000000000 */
[----:B------:R1:W-:Y:S01]  /*126b0*/  STL [R1+0x1c], R7 ;  /* 0x00001c0701007387 */ /* 0x0003e20000100800 */
[----:B------:R-:W-:Y:S01]  /*126c0*/  IMAD.MOV.U32 R13, RZ, RZ, R0 ;  /* 0x000000ffff0d7224 */ /* 0x000fe200078e0000 */
[----:B0-----:R-:W-:Y:S02]  /*126d0*/  @!P1 LEA R6, R9, UR38, 0x1 ;  /* 0x0000002609069c11 */ /* 0x001fe4000f8e08ff */
[----:B------:R-:W-:-:S07]  /*126e0*/  MOV R4, R14 ;  /* 0x0000000e00047202 */ /* 0x000fce0000000f00 */
[----:B-1----:R-:W-:Y:S05]  /*126f0*/  WARPSYNC.COLLECTIVE R15, `(.L_x_4538) ;  /* 0x000000000f087348 */ /* 0x002fea0003c00000 */
[----:B------:R0:W2:Y:S02]  /*12700*/  SHFL.IDX P6, R14, R13, R12, R11 ;  /* 0x0000000c0d0e7389 */ /* 0x0000a400000c000b */
[----:B012---:R-:W-:Y:S01]  /*12710*/  ENDCOLLECTIVE ;  /* 0x000000000000791b */ /* 0x007fe20003800000 */
.L_x_4538:
[----:B------:R-:W-:Y:S01]  /*12720*/  ULDC.64 UR4, c[0x0][0x208] ;  /* 0x0000820000047ab9 */ /* 0x000fe20000000a00 */
[----:B------:R-:W-:Y:S02]  /*12730*/  IMAD.MOV.U32 R13, RZ, RZ, R3 ;  /* 0x000000ffff0d7224 */ /* 0x000fe400078e0003 */
[----:B------:R-:W-:Y:S01]  /*12740*/  IMAD.MOV.U32 R12, RZ, RZ, 0x3 ;  /* 0x00000003ff0c7424 */ /* 0x000fe200078e00ff */
        /* <DEDUP_REMOVED lines=14> */
.L_x_4539:
[----:B------:R0:W-:Y:S01]  /*12830*/  STL [R1+0x20], R7 ;  /* 0x0000200701007387 */ /* 0x0001e20000100800 */
[----:B------:R-:W-:Y:S01]  /*12840*/  @!P1 LEA R6, R9, UR38, 0x1 ;  /* 0x0000002609069c11 */ /* 0x000fe2000f8e08ff */
[----:B------:R-:W-:Y:S02]  /*12850*/  IMAD.MOV.U32 R13, RZ, RZ, R0 ;  /* 0x000000ffff0d7224 */ /* 0x000fe400078e0000 */
[----:B------:R-:W-:-:S07]  /*12860*/  IMAD.MOV.U32 R4, RZ, RZ, R14 ;  /* 0x000000ffff047224 */ /* 0x000fce00078e000e */
[----:B0-----:R-:W-:Y:S05]  /*12870*/  WARPSYNC.COLLECTIVE R15, `(.L_x_4540) ;  /* 0x000000000f087348 */ /* 0x001fea0003c00000 */
[----:B------:R1:W2:Y:S02]  /*12880*/  SHFL.IDX P6, R14, R13, R12, R11 ;  /* 0x0000000c0d0e7389 */ /* 0x0002a400000c000b */
[----:B012---:R-:W-:Y:S01]  /*12890*/  ENDCOLLECTIVE ;  /* 0x000000000000791b */ /* 0x007fe20003800000 */
.L_x_4540:
[----:B------:R-:W-:Y:S01]  /*128a0*/  ULDC.64 UR4, c[0x0][0x208] ;  /* 0x0000820000047ab9 */ /* 0x000fe20000000a00 */
[----:B------:R-:W-:Y:S02]  /*128b0*/  IMAD.MOV.U32 R13, RZ, RZ, R3 ;  /* 0x000000ffff0d7224 */ /* 0x000fe400078e0003 */
[----:B------:R-:W-:Y:S01]  /*128c0*/  IMAD.MOV.U32 R12, RZ, RZ, 0x4 ;  /* 0x00000004ff0c7424 */ /* 0x000fe200078e00ff */
[----:B------:R-:W-:-:S04]  /*128d0*/  MOV R5, R14 ;  /* 0x0000000e00057202 */ /* 0x000fc80000000f00 */
        /* <DEDUP_REMOVED lines=14> */
.L_x_4541:
[----:B------:R0:W-:Y:S01]  /*129c0*/  STL [R1+0x24], R7 ;  /* 0x0000240701007387 */ /* 0x0001e20000100800 */
[----:B------:R-:W-:Y:S01]  /*129d0*/  @!P1 LEA R6, R9, UR38, 0x1 ;  /* 0x0000002609069c11 */ /* 0x000fe2000f8e08ff */
[----:B------:R-:W-:Y:S02]  /*129e0*/  IMAD.MOV.U32 R13, RZ, RZ, R0 ;  /* 0x000000ffff0d7224 */ /* 0x000fe400078e0000 */
[----:B------:R-:W-:-:S07]  /*129f0*/  IMAD.MOV.U32 R4, RZ, RZ, R14 ;  /* 0x000000ffff047224 */ /* 0x000fce00078e000e */
[----:B0-----:R-:W-:Y:S05]  /*12a00*/  WARPSYNC.COLLECTIVE R15, `(.L_x_4542) ;  /* 0x000000000f087348 */ /* 0x001fea0003c00000 */
[----:B------:R1:W2:Y:S02]  /*12a10*/  SHFL.IDX P6, R14, R13, R12, R11 ;  /* 0x0000000c0d0e7389 */ /* 0x0002a400000c000b */
[----:B012---:R-:W-:Y:S01]  /*12a20*/  ENDCOLLECTIVE ;  /* 0x000000000000791b */ /* 0x007fe20003800000 */
.L_x_4542:
        /* <DEDUP_REMOVED lines=18> */
.L_x_4543:
[----:B------:R0:W-:Y:S01]  /*12b50*/  STL [R1+0x28], R7 ;  /* 0x0000280701007387 */ /* 0x0001e20000100800 */
[----:B------:R-:W-:Y:S01]  /*12b60*/  @!P1 LEA R6, R9, UR38, 0x1 ;  /* 0x0000002609069c11 */ /* 0x000fe2000f8e08ff */
[----:B------:R-:W-:Y:S02]  /*12b70*/  IMAD.MOV.U32 R13, RZ, RZ, R0 ;  /* 0x000000ffff0d7224 */ /* 0x000fe400078e0000 */
[----:B------:R-:W-:-:S07]  /*12b80*/  IMAD.MOV.U32 R4, RZ, RZ, R14 ;  /* 0x000000ffff047224 */ /* 0x000fce00078e000e */
[----:B0-----:R-:W-:Y:S05]  /*12b90*/  WARPSYNC.COLLECTIVE R15, `(.L_x_4544) ;  /* 0x000000000f087348 */ /* 0x001fea0003c00000 */
[----:B------:R1:W2:Y:S02]  /*12ba0*/  SHFL.IDX P6, R14, R13, R12, R11 ;  /* 0x0000000c0d0e7389 */ /* 0x0002a400000c000b */
[----:B012---:R-:W-:Y:S01]  /*12bb0*/  ENDCOLLECTIVE ;  /* 0x000000000000791b */ /* 0x007fe20003800000 */
.L_x_4544:
[----:B------:R-:W-:Y:S01]  /*12bc0*/  ULDC.64 UR4, c[0x0][0x208] ;  /* 0x0000820000047ab9 */ /* 0x000fe20000000a00 */
[----:B------:R-:W-:Y:S02]  /*12bd0*/  IMAD.MOV.U32 R13, RZ, RZ, R3 ;  /* 0x000000ffff0d7224 */ /* 0x000fe400078e0003 */
[----:B------:R-:W-:Y:S02]  /*12be0*/  IMAD.MOV.U32 R12, RZ, RZ, 0x6 ;  /* 0x00000006ff0c7424 */ /* 0x000fe400078e00ff */
[----:B------:R-:W-:-:S05]  /*12bf0*/  IMAD.MOV.U32 R5, RZ, RZ, R14 ;  /* 0x000000ffff057224 */ /* 0x000fca00078e000e */
[----:B------:R-:W-:-:S04]  /*12c00*/  @!P1 LEA R5, P2, R10, R5, 0x1 ;  /* 0x000000050a059211 */ /* 0x000fc800078408ff */
[----:B------:R-:W-:-:S04]  /*12c10*/  @!P1 IADD3.X R4, RZ, R4, RZ, P2, !PT ;  /* 0x00000004ff049210 */ /* 0x000fc800017fe4ff */
        /* <DEDUP_REMOVED lines=11> */
.L_x_4545:
[----:B------:R-:W-:Y:S01]  /*12cd0*/  @!P1 LEA R6, R9, UR38, 0x1 ;  /* 0x0000002609069c11 */ /* 0x000fe2000f8e08ff */
[----:B------:R-:W-:Y:S02]  /*12ce0*/  IMAD.MOV.U32 R13, RZ, RZ, R0 ;  /* 0x000000ffff0d7224 */ /* 0x000fe400078e0000 */
[----:B------:R-:W-:-:S07]  /*12cf0*/  IMAD.MOV.U32 R4, RZ, RZ, R14 ;  /* 0x000000ffff047224 */ /* 0x000fce00078e000e */
[----:B------:R-:W-:Y:S05]  /*12d00*/  WARPSYNC.COLLECTIVE R15, `(.L_x_4546) ;  /* 0x000000000f087348 */ /* 0x000fea0003c00000 */
[----:B------:R0:W1:Y:S02]  /*12d10*/  SHFL.IDX P6, R14, R13, R12, R11 ;  /* 0x0000000c0d0e7389 */ /* 0x00006400000c000b */
[----:B01----:R-:W-:Y:S01]  /*12d20*/  ENDCOLLECTIVE ;  /* 0x000000000000791b */ /* 0x003fe20003800000 */
.L_x_4546:
[----:B------:R-:W-:Y:S01]  /*12d30*/  ULDC.64 UR4, c[0x0][0x208] ;  /* 0x0000820000047ab9 */ /* 0x000fe20000000a00 */
[----:B------:R-:W-:Y:S01]  /*12d40*/  MOV R13, R3 ;  /* 0x00000003000d7202 */ /* 0x000fe20000000f00 */
        /* <DEDUP_REMOVED lines=14> */
.L_x_4547:
[----:B------:R-:W-:Y:S02]  /*12e30*/  IMAD.MOV.U32 R13, RZ, RZ, R0 ;  /* 0x000000ffff0d7224 */ /* 0x000fe400078e0000 */
[----:B------:R-:W-:-:S07]  /*12e40*/  IMAD.MOV.U32 R3, RZ, RZ, R14 ;  /* 0x000000ffff037224 */ /* 0x000fce00078e000e */
[----:B------:R-:W-:Y:S05]  /*12e50*/  WARPSYNC.COLLECTIVE R15, `(.L_x_4548) ;  /* 0x000000000f087348 */ /* 0x000fea0003c00000 */
[----:B------:R0:W1:Y:S02]  /*12e60*/  SHFL.IDX P6, R14, R13, R12, R11 ;  /* 0x0000000c0d0e7389 */ /* 0x00006400000c000b */
[----:B01----:R-:W-:Y:S01]  /*12e70*/  ENDCOLLECTIVE ;  /* 0x000000000000791b */ /* 0x003fe20003800000 */
.L_x_4548:
[----:B------:R-:W-:Y:S01]  /*12e80*/  IMAD.MOV.U32 R0, RZ, RZ, R14 ;  /* 0x000000ffff007224 */ /* 0x000fe200078e000e */
[----:B------:R-:W-:Y:S06]  /*12e90*/  BRA `(.L_x_4549) ;  /* 0xffffffbc00947947 */ /* 0x000fec000383ffff */
.L_x_4453:
[----:B------:R-:W-:Y:S01]  /*12ea0*/  BSSY B0, `(.L_x_4550) ;  /* 0x0000008000007945 */ /* 0x000fe20003800000 */
[----:B------:R-:W-:Y:S01]  /*12eb0*/  IMAD.MOV.U32 R13, RZ, RZ, R4 ;  /* 0x000000ffff0d7224 */ /* 0x000fe200078e0004 */
[----:B------:R-:W-:Y:S01]  /*12ec0*/  MOV R15, 0xffffffff ;  /* 0xffffffff000f7802 */ /* 0x000fe20000000f00 */
[----:B------:R-:W-:Y:S02]  /*12ed0*/  IMAD.MOV.U32 R12, RZ, RZ, RZ ;  /* 0x000000ffff0c7224 */ /* 0x000fe400078e00ff */
[----:B------:R-:W-:-:S07]  /*12ee0*/  IMAD.MOV.U32 R11, RZ, RZ, 0x181f ;  /* 0x0000181fff0b7424 */ /* 0x000fce00078e00ff */
[----:B------:R-:W-:Y:S05]  /*12ef0*/  WARPSYNC.COLLECTIVE R15, `(.L_x_4551) ;  /* 0x000000000f087348 */ /* 0x000fea0003c00000 */
[----:B------:R0:W1:Y:S02]  /*12f00*/  SHFL.IDX P6, R14, R13, R12, R11 ;  /* 0x0000000c0d0e7389 */ /* 0x00006400000c000b */
[----:B01----:R-:W-:Y:S01]  /*12f10*/  ENDCOLLECTIVE ;  /* 0x000000000000791b */ /* 0x003fe20003800000 */
.L_x_4551:
[----:B------:R-:W-:Y:S05]  /*12f20*/  BSYNC B0 ;  /* 0x0000000000007941 */ /* 0x000fea0003800000 */
.L_x_4550:
[----:B------:R-:W-:Y:S01]  /*12f30*/  IMAD.MOV.U32 R13, RZ, RZ, R5 ;  /* 0x000000ffff0d7224 */ /* 0x000fe200078e0005 */
[----:B------:R0:W5:Y:S01]  /*12f40*/  LDL.LU R9, [R1+0x24] ;  /* 0x0000240001097983 */ /* 0x0001620000300800 */
[----:B------:R-:W-:Y:S02]  /*12f50*/  IMAD.MOV.U32 R12, RZ, RZ, RZ ;  /* 0x000000ffff0c7224 */ /* 0x000fe400078e00ff */
[----:B------:R-:W-:Y:S01]  /*12f60*/  IMAD.MOV.U32 R11, RZ, RZ, 0x181f ;  /* 0x0000181fff0b7424 */ /* 0x000fe200078e00ff */
[----:B------:R0:W5:Y:S01]  /*12f70*/  LDL.LU R7, [R1+0x28] ;  /* 0x0000280001077983 */ /* 0x0001620000300800 */
[----:B------:R-:W-:Y:S02]  /*12f80*/  IMAD.MOV.U32 R15, RZ, RZ, -0x1 ;  /* 0xffffffffff0f7424 */ /* 0x000fe400078e00ff */
[----:B------:R-:W-:Y:S01]  /*12f90*/  IMAD.MOV.U32 R2, RZ, RZ, R14 ;  /* 0x000000ffff027224 */ /* 0x000fe200078e000e */
[----:B------:R0:W5:Y:S06]  /*12fa0*/  LDL R10, [R1] ;  /* 0x00000000010a7983 */ /* 0x00016c0000100800 */
[----:B0----5:R-:W-:Y:S05]  /*12fb0*/  WARPSYNC.COLLECTIVE R15, `(.L_x_4552) ;  /* 0x000000000f087348 */ /* 0x021fea0003c00000 */
[----:B------:R1:W2:Y:S02]  /*12fc0*/  SHFL.IDX P6, R14, R13, R12, R11 ;  /* 0x0000000c0d0e7389 */ /* 0x0002a400000c000b */
[----:B012--5:R-:W-:Y:S01]  /*12fd0*/  ENDCOLLECTIVE ;  /* 0x000000000000791b */ /* 0x027fe20003800000 */
.L_x_4552:
        /* <DEDUP_REMOVED lines=10> */
[----:B--2---:R-:W-:Y:S02]  /*13080*/  ISETP.GE.AND P6, PT, R13, R0, PT ;  /* 0x000000000d00720c */ /* 0x004fe40003fc6270 */
[----:B------:R-:W-:Y:S02]  /*13090*/  MOV R13, R4 ;  /* 0x00000004000d7202 */ /* 0x000fe40000000f00 */
[----:B---3--:R-:W-:Y:S01]  /*130a0*/  ISETP.GE.AND P5, PT, R12, R0, PT ;  /* 0x000000000c00720c */ /* 0x008fe20003fa6270 */
[----:B------:R-:W-:-:S08]  /*130b0*/  IMAD.MOV.U32 R12, RZ, RZ, 0x1 ;  /* 0x00000001ff0c7424 */ /* 0x000fd000078e00ff */
        /* <DEDUP_REMOVED lines=15> */
[----:B------:R-:W-:-:S04]  /*131b0*/  LOP3.LUT R17, R17, 0xffffff7f, RZ, 0xc0, !PT ;  /* 0xffffff7f11117812 */ /* 0x000fc800078ec0ff */
[----:B------:R-:W-:-:S04]  /*131c0*/  LOP3.LUT R17, R17, 0xfffffffb, RZ, 0xc0, !PT ;  /* 0xfffffffb11117812 */ /* 0x000fc800078ec0ff */
[----:B------:R-:W-:Y:S02]  /*131d0*/  @P6 LOP3.LUT R17, R17, 0x4, RZ, 0xfc, !PT ;  /* 0x0000000411116812 */ /* 0x000fe400078efcff */
[----:B------:R-:W-:Y:S02]  /*131e0*/  @!P4 LEA R3, P6, R8, R3, 0x1 ;  /* 0x000000030803c211 */ /* 0x000fe400078c08ff */
[----:B------:R-:W-:-:S03]  /*131f0*/  @P5 LOP3.LUT R17, R17, 0x80, RZ, 0xfc, !PT ;  /* 0x0000008011115812 */ /* 0x000fc600078efcff */
[----:B------:R-:W-:Y:S01]  /*13200*/  @!P4 IMAD.X R2, RZ, RZ, R2, P6 ;  /* 0x000000ffff02c224 */ /* 0x000fe200030e0602 */
[----:B------:R-:W-:-:S04]  /*13210*/  LOP3.LUT P5, RZ, R17, 0x20, RZ, 0xc0, !PT ;  /* 0x0000002011ff7812 */ /* 0x000fc800078ac0ff */
        /* <DEDUP_REMOVED lines=14> */
.L_x_4553:
[C---:B------:R-:W-:Y:S02]  /*13300*/  @!P5 LEA R9, R10.reuse, UR38, 0x1 ;  /* 0x000000260a09dc11 */ /* 0x040fe4000f8e08ff */
[----:B------:R-:W-:Y:S01]  /*13310*/  @!P4 LEA R7, R10, UR38, 0x1 ;  /* 0x000000260a07cc11 */ /* 0x000fe2000f8e08ff */
[----:B------:R-:W-:Y:S02]  /*13320*/  IMAD.MOV.U32 R13, RZ, RZ, R5 ;  /* 0x000000ffff0d7224 */ /* 0x000fe400078e0005 */
[----:B------:R-:W-:-:S07]  /*13330*/  IMAD.MOV.U32 R6, RZ, RZ, R14 ;  /* 0x000000ffff067224 */ /* 0x000fce00078e000e */
[----:B------:R-:W-:Y:S05]  /*13340*/  WARPSYNC.COLLECTIVE R15, `(.L_x_4554) ;  /* 0x000000000f087348 */ /* 0x000fea0003c00000 */
[----:B------:R0:W1:Y:S02]  /*13350*/  SHFL.IDX P6, R14, R13, R12, R11 ;  /* 0x0000000c0d0e7389 */ /* 0x00006400000c000b */
[----:B01----:R-:W-:Y:S01]  /*13360*/  ENDCOLLECTIVE ;  /* 0x000000000000791b */ /* 0x003fe20003800000 */
.L_x_4554:
        /* <DEDUP_REMOVED lines=17> */
.L_x_4555:
[----:B------:R-:W-:Y:S01]  /*13480*/  @!P4 LEA R7, R10, UR38, 0x1 ;  /* 0x000000260a07cc11 */ /* 0x000fe2000f8e08ff */
[----:B------:R-:W-:Y:S02]  /*13490*/  IMAD.MOV.U32 R13, RZ, RZ, R5 ;  /* 0x000000ffff0d7224 */ /* 0x000fe400078e0005 */
[----:B------:R-:W-:-:S07]  /*134a0*/  IMAD.MOV.U32 R6, RZ, RZ, R14 ;  /* 0x000000ffff067224 */ /* 0x000fce00078e000e */
[----:B------:R-:W-:Y:S05]  /*134b0*/  WARPSYNC.COLLECTIVE R15, `(.L_x_4556) ;  /* 0x000000000f087348 */ /* 0x000fea0003c00000 */
[----:B------:R0:W1:Y:S02]  /*134c0*/  SHFL.IDX P6, R14, R13, R12, R11 ;  /* 0x0000000c0d0e7389 */ /* 0x00006400000c000b */
[----:B01----:R-:W-:Y:S01]  /*134d0*/  ENDCOLLECTIVE ;  /* 0x000000000000791b */ /* 0x003fe20003800000 */
.L_x_4556:
        /* <DEDUP_REMOVED lines=17> */
.L_x_4557:
[----:B------:R-:W-:Y:S01]  /*135f0*/  IMAD.MOV.U32 R13, RZ, RZ, R5 ;  /* 0x000000ffff0d7224 */ /* 0x000fe200078e0005 */
[----:B------:R-:W-:-:S07]  /*13600*/  MOV R6, R14 ;  /* 0x0000000e00067202 */ /* 0x000fce0000000f00 */
[----:B------:R-:W-:Y:S05]  /*13610*/  WARPSYNC.COLLECTIVE R15, `(.L_x_4558) ;  /* 0x000000000f087348 */ /* 0x000fea0003c00000 */
[----:B------:R0:W1:Y:S02]  /*13620*/  SHFL.IDX P6, R14, R13, R12, R11 ;  /* 0x0000000c0d0e7389 */ /* 0x00006400000c000b */
[----:B01----:R-:W-:Y:S01]  /*13630*/  ENDCOLLECTIVE ;  /* 0x000000000000791b */ /* 0x003fe20003800000 */
.L_x_4558:
[----:B------:R-:W-:Y:S01]  /*13640*/  ULDC.64 UR4, c[0x0][0x208] ;  /* 0x0000820000047ab9 */ /* 0x000fe20000000a00 */
[----:B------:R-:W-:Y:S02]  /*13650*/  IMAD.MOV.U32 R13, RZ, RZ, R4 ;  /* 0x000000ffff0d7224 */ /* 0x000fe400078e0004 */
        /* <DEDUP_REMOVED lines=14> */
.L_x_4559:
[----:B------:R-:W0:Y:S01]  /*13740*/  S2R R7, SR_TID.X ;  /* 0x0000000000077919 */ /* 0x000e220000002100 */
[----:B------:R-:W-:Y:S02]  /*13750*/  IMAD.MOV.U32 R13, RZ, RZ, R5 ;  /* 0x000000ffff0d7224 */ /* 0x000fe400078e0005 */
[----:B------:R-:W-:-:S07]  /*13760*/  IMAD.MOV.U32 R6, RZ, RZ, R14 ;  /* 0x000000ffff067224 */ /* 0x000fce00078e000e */
[----:B0-----:R-:W-:Y:S05]  /*13770*/  WARPSYNC.COLLECTIVE R15, `(.L_x_4560) ;  /* 0x000000000f087348 */ /* 0x001fea0003c00000 */
[----:B------:R1:W2:Y:S02]  /*13780*/  SHFL.IDX P6, R14, R13, R12, R11 ;  /* 0x0000000c0d0e7389 */ /* 0x0002a400000c000b */
[----:B012---:R-:W-:Y:S01]  /*13790*/  ENDCOLLECTIVE ;  /* 0x000000000000791b */ /* 0x007fe20003800000 */
.L_x_4560:
[----:B------:R-:W-:Y:S01]  /*137a0*/  ULDC.64 UR4, c[0x0][0x208] ;  /* 0x0000820000047ab9 */ /* 0x000fe20000000a00 */
[----:B------:R-:W-:Y:S02]  /*137b0*/  IMAD.MOV.U32 R13, RZ, RZ, R4 ;  /* 0x000000ffff0d7224 */ /* 0x000fe400078e0004 */
[----:B------:R-:W-:Y:S01]  /*137c0*/  IMAD.MOV.U32 R12, RZ, RZ, 0x5 ;  /* 0x00000005ff0c7424 */ /* 0x000fe200078e00ff */
[----:B------:R-:W-:-:S05]  /*137d0*/  @!P5 LEA R8, P6, R8, R14, 0x1 ;  /* 0x0000000e0808d211 */ /* 0x000fca00078c08ff */
[----:B------:R-:W-:Y:S01]  /*137e0*/  @!P5 IMAD.X R21, RZ, RZ, R6, P6 ;  /* 0x000000ffff15d224 */ /* 0x000fe200030e0606 */
[C---:B------:R-:W-:Y:S02]  /*137f0*/  LOP3.LUT P6, RZ, R17.reuse, 0x8, RZ, 0xc0, !PT ;  /* 0x0000000811ff7812 */ /* 0x040fe400078cc0ff */
[----:B------:R-:W-:-:S11]  /*13800*/  LOP3.LUT P5, RZ, R17, 0x80, RZ, 0xc0, !PT ;  /* 0x0000008011ff7812 */ /* 0x000fd600078ac0ff */
[C---:B------:R-:W-:Y:S01]  /*13810*/  @!P6 LEA R9, R10.reuse, UR38, 0x1 ;  /* 0x000000260a09ec11 */ /* 0x040fe2000f8e08ff */
[----:B------:R-:W-:Y:S01]  /*13820*/  @!P6 IMAD.MOV.U32 R3, RZ, RZ, R21 ;  /* 0x000000ffff03e224 */ /* 0x000fe200078e0015 */
[----:B------:R-:W-:Y:S01]  /*13830*/  @!P6 MOV R2, R8 ;  /* 0x000000080002e202 */ /* 0x000fe20000000f00 */
[----:B------:R-:W-:Y:S01]  /*13840*/  IMAD.SHL.U32 R8, R7, 0x8, RZ ;  /* 0x0000000807087824 */ /* 0x000fe200078e00ff */
[----:B------:R-:W-:-:S03]  /*13850*/  @!P4 LEA R7, R10, UR38, 0x1 ;  /* 0x000000260a07cc11 */ /* 0x000fc6000f8e08ff */
[----:B------:R-:W-:Y:S01]  /*13860*/  @!PT LDS RZ, [RZ] ;  /* 0x00000000fffff984 */ /* 0x000fe20000000800 */
[----:B------:R-:W-:Y:S01]  /*13870*/  @!PT LDS RZ, [RZ] ;  /* 0x00000000fffff984 */ /* 0x000fe20000000800 */
[----:B------:R-:W-:Y:S01]  /*13880*/  @!PT LDS RZ, [RZ] ;  /* 0x00000000fffff984 */ /* 0x000fe20000000800 */
[----:B------:R0:W-:Y:S01]  /*13890*/  @!P6 LDGSTS.E.BYPASS.LTC128B.128 [R9+0x24400], desc[UR4][R2.64], !P3 ;  /* 0x244000000209efae */ /* 0x0001e2000d901d44 */
[----:B------:R-:W-:-:S03]  /*138a0*/  LOP3.LUT R8, R8, 0x38, RZ, 0xc0, !PT ;  /* 0x0000003808087812 */ /* 0x000fc600078ec0ff */
[----:B------:R0:W-:Y:S04]  /*138b0*/  @!P6 LDGSTS.E.BYPASS.LTC128B.128 [R9+0x28400], desc[UR4][R2.64+0x80], !P0 ;  /* 0x284000800209efae */ /* 0x0001e8000c101d44 */
[----:B------:R0:W-:Y:S04]  /*138c0*/  @!P6 LDGSTS.E.BYPASS.LTC128B.128 [R9+0x2c400], desc[UR4][R2.64+0x100], !P1 ;  /* 0x2c4001000209efae */ /* 0x0001e8000c901d44 */
[----:B------:R0:W-:Y:S02]  /*138d0*/  @!P6 LDGSTS.E.BYPASS.LTC128B.128 [R9+0x30400], desc[UR4][R2.64+0x180], !P2 ;  /* 0x304001800209efae */ /* 0x0001e4000d101d44 */
[----:B0-----:R-:W-:Y:S05]  /*138e0*/  WARPSYNC.COLLECTIVE R15, `(.L_x_4561) ;  /* 0x000000000f087348 */ /* 0x001fea0003c00000 */
[----:B------:R1:W2:Y:S02]  /*138f0*/  SHFL.IDX P6, R14, R13, R12, R11 ;  /* 0x0000000c0d0e7389 */ /* 0x0002a400000c000b */
[----:B012---:R-:W-:Y:S01]  /*13900*/  ENDCOLLECTIVE ;  /* 0x000000000000791b */ /* 0x007fe20003800000 */
.L_x_4561:
[----:B------:R-:W-:Y:S02]  /*13910*/  IMAD.MOV.U32 R13, RZ, RZ, R5 ;  /* 0x000000ffff0d7224 */ /* 0x000fe400078e0005 */
[----:B------:R-:W-:-:S07]  /*13920*/  IMAD.MOV.U32 R6, RZ, RZ, R14 ;  /* 0x000000ffff067224 */ /* 0x000fce00078e000e */
[----:B------:R-:W-:Y:S05]  /*13930*/  WARPSYNC.COLLECTIVE R15, `(.L_x_4562) ;  /* 0x000000000f087348 */ /* 0x000fea0003c00000 */
[----:B------:R0:W1:Y:S02]  /*13940*/  SHFL.IDX P6, R14, R13, R12, R11 ;  /* 0x0000000c0d0e7389 */ /* 0x00006400000c000b */
[----:B01----:R-:W-:Y:S01]  /*13950*/  ENDCOLLECTIVE ;  /* 0x000000000000791b */ /* 0x003fe20003800000 */
.L_x_4562:
[----:B------:R-:W-:Y:S01]  /*13960*/  ULDC.64 UR4, c[0x0][0x208] ;  /* 0x0000820000047ab9 */ /* 0x000fe20000000a00 */
[----:B------:R-:W-:Y:S02]  /*13970*/  IMAD.MOV.U32 R13, RZ, RZ, R4 ;  /* 0x000000ffff0d7224 */ /* 0x000fe400078e0004 */
[----:B------:R-:W-:Y:S01]  /*13980*/  IMAD.MOV.U32 R12, RZ, RZ, 0x6 ;  /* 0x00000006ff0c7424 */ /* 0x000fe200078e00ff */
[----:B------:R-:W-:-:S04]  /*13990*/  @!P4 LEA R14, P6, R8, R14, 0x1 ;  /* 0x0000000e080ec211 */ /* 0x000fc800078c08ff */
[----:B------:R-:W-:Y:S01]  /*139a0*/  @!P4 IADD3.X R21, RZ, R6, RZ, P6, !PT ;  /* 0x00000006ff15c210 */ /* 0x000fe200037fe4ff */
[----:B------:R-:W-:-:S04]  /*139b0*/  @!P4 IMAD.MOV.U32 R2, RZ, RZ, R14 ;  /* 0x000000ffff02c224 */ /* 0x000fc800078e000e */
        /* <DEDUP_REMOVED lines=12> */
.L_x_4563:
[----:B------:R-:W-:Y:S02]  /*13a80*/  IMAD.MOV.U32 R13, RZ, RZ, R5 ;  /* 0x000000ffff0d7224 */ /* 0x000fe400078e0005 */
[----:B------:R-:W-:-:S07]  /*13a90*/  IMAD.MOV.U32 R6, RZ, RZ, R14 ;  /* 0x000000ffff067224 */ /* 0x000fce00078e000e */
[----:B------:R-:W-:Y:S05]  /*13aa0*/  WARPSYNC.COLLECTIVE R15, `(.L_x_4564) ;  /* 0x000000000f087348 */ /* 0x000fea0003c00000 */
[----:B------:R0:W1:Y:S02]  /*13ab0*/  SHFL.IDX P6, R14, R13, R12, R11 ;  /* 0x0000000c0d0e7389 */ /* 0x00006400000c000b */
[----:B01----:R-:W-:Y:S01]  /*13ac0*/  ENDCOLLECTIVE ;  /* 0x000000000000791b */ /* 0x003fe20003800000 */
.L_x_4564:
[----:B------:R-:W-:Y:S01]  /*13ad0*/  ULDC.64 UR4, c[0x0][0x208] ;  /* 0x0000820000047ab9 */ /* 0x000fe20000000a00 */
[----:B------:R-:W-:Y:S02]  /*13ae0*/  IMAD.MOV.U32 R13, RZ, RZ, R4 ;  /* 0x000000ffff0d7224 */ /* 0x000fe400078e0004 */
[----:B------:R-:W-:Y:S01]  /*13af0*/  IMAD.MOV.U32 R12, RZ, RZ, 0x7 ;  /* 0x00000007ff0c7424 */ /* 0x000fe200078e00ff */
[----:B------:R-:W-:-:S04]  /*13b00*/  @!P5 LEA R14, P6, R8, R14, 0x1 ;  /* 0x0000000e080ed211 */ /* 0x000fc800078c08ff */
[----:B------:R-:W-:Y:S01]  /*13b10*/  @!P5 IADD3.X R9, RZ, R6, RZ, P6, !PT ;  /* 0x00000006ff09d210 */ /* 0x000fe200037fe4ff */
[----:B------:R-:W-:-:S04]  /*13b20*/  @!P5 IMAD.MOV.U32 R2, RZ, RZ, R14 ;  /* 0x000000ffff02d224 */ /* 0x000fc800078e000e */
        /* <DEDUP_REMOVED lines=11> */
.L_x_4565:
[----:B------:R-:W-:Y:S02]  /*13be0*/  IMAD.MOV.U32 R13, RZ, RZ, R5 ;  /* 0x000000ffff0d7224 */ /* 0x000fe400078e0005 */
[----:B------:R-:W-:-:S07]  /*13bf0*/  IMAD.MOV.U32 R6, RZ, RZ, R14 ;  /* 0x000000ffff067224 */ /* 0x000fce00078e000e */
[----:B------:R-:W-:Y:S05]  /*13c00*/  WARPSYNC.COLLECTIVE R15, `(.L_x_4566) ;  /* 0x000000000f087348 */ /* 0x000fea0003c00000 */
[----:B------:R0:W1:Y:S02]  /*13c10*/  SHFL.IDX P6, R14, R13, R12, R11 ;  /* 0x0000000c0d0e7389 */ /* 0x00006400000c000b */
[----:B01----:R-:W-:Y:S01]  /*13c20*/  ENDCOLLECTIVE ;  /* 0x000000000000791b */ /* 0x003fe20003800000 */
.L_x_4566:
[----:B------:R-:W-:Y:S05]  /*13c30*/  BRA `(.L_x_4567) ;  /* 0xffffffbc00347947 */ /* 0x000fea000383ffff */
.L_x_4456:
[----:B0-----:R-:W-:-:S04]  /*13c40*/  MOV R3, UR38 ;  /* 0x0000002600037c02 */ /* 0x001fc80008000f00 */
[----:B------:R0:W3:Y:S03]  /*13c50*/  SYNCS.PHASECHK.TRANS64.TRYWAIT P0, [R3+URZ+0x32420], R2 ;  /* 0x03242002030075a7 */ /* 0x0000e6000800017f */
[----:B---3--:R-:W-:Y:S05]  /*13c60*/  @!P0 NANOSLEEP.SYNCS 0x989680 ;  /* 0x009896800000895d */ /* 0x008fea0003900000 */
[----:B------:R-:W3:Y:S02]  /*13c70*/  @!P0 SYNCS.PHASECHK.TRANS64 P0, [R3+URZ+0x32420], R2 ;  /* 0x03242002030085a7 */ /* 0x000ee4000800007f */
[----:B---3--:R-:W-:Y:S05]  /*13c80*/  @!P0 BRA `(.L_x_4456) ;  /* 0xfffffffc00ec8947 */ /* 0x008fea000383ffff */
[----:B------:R-:W-:Y:S05]  /*13c90*/  BRA `(.L_x_4568) ;  /* 0xffffffbc00a87947 */ /* 0x000fea000383ffff */
.L_x_4459:
[----:B0-----:R-:W-:-:S04]  /*13ca0*/  IMAD.U32 R3, RZ, RZ, UR38 ;  /* 0x00000026ff037e24 */ /* 0x001fc8000f8e00ff */
[----:B------:R0:W3:Y:S03]  /*13cb0*/  SYNCS.PHASECHK.TRANS64.TRYWAIT P0, [R3+URZ+0x32460], R2 ;  /* 0x03246002030075a7 */ /* 0x0000e6000800017f */
[----:B---3--:R-:W-:Y:S05]  /*13cc0*/  @!P0 NANOSLEEP.SYNCS 0x989680 ;  /* 0x009896800000895d */ /* 0x008fea0003900000 */
[----:B------:R-:W3:Y:S02]  /*13cd0*/  @!P0 SYNCS.PHASECHK.TRANS64 P0, [R3+URZ+0x32460], R2 ;  /* 0x03246002030085a7 */ /* 0x000ee4000800007f */
[----:B---3--:R-:W-:Y:S05]  /*13ce0*/  @!P0 BRA `(.L_x_4459) ;  /* 0xfffffffc00ec8947 */ /* 0x008fea000383ffff */
[----:B------:R-:W-:Y:S05]  /*13cf0*/  BRA `(.L_x_4569) ;  /* 0xffffffbc00b47947 */ /* 0x000fea000383ffff */
.L_x_4471:
[----:B-1----:R-:W-:-:S04]  /*13d00*/  IMAD.U32 R3, RZ, RZ, UR38 ;  /* 0x00000026ff037e24 */ /* 0x002fc8000f8e00ff */
[----:B------:R1:W3:Y:S03]  /*13d10*/  SYNCS.PHASECHK.TRANS64.TRYWAIT P0, [R3+URZ+0x32448], R2 ;  /* 0x03244802030075a7 */ /* 0x0002e6000800017f */
[----:B---3--:R-:W-:Y:S05]  /*13d20*/  @!P0 NANOSLEEP.SYNCS 0x989680 ;  /* 0x009896800000895d */ /* 0x008fea0003900000 */
[----:B------:R-:W3:Y:S02]  /*13d30*/  @!P0 SYNCS.PHASECHK.TRANS64 P0, [R3+URZ+0x32448], R2 ;  /* 0x03244802030085a7 */ /* 0x000ee4000800007f */
[----:B---3--:R-:W-:Y:S05]  /*13d40*/  @!P0 BRA `(.L_x_4471) ;  /* 0xfffffffc00ec8947 */ /* 0x008fea000383ffff */
[----:B------:R-:W-:Y:S05]  /*13d50*/  BRA `(.L_x_4570) ;  /* 0xffffffc400b07947 */ /* 0x000fea000383ffff */
.L_x_4476:
[----:B01----:R-:W-:-:S04]  /*13d60*/  IMAD.U32 R3, RZ, RZ, UR38 ;  /* 0x00000026ff037e24 */ /* 0x003fc8000f8e00ff */
[----:B------:R0:W1:Y:S03]  /*13d70*/  SYNCS.PHASECHK.TRANS64.TRYWAIT P0, [R3+URZ+0x32468], R2 ;  /* 0x03246802030075a7 */ /* 0x000066000800017f */
[----:B-1----:R-:W-:Y:S05]  /*13d80*/  @!P0 NANOSLEEP.SYNCS 0x989680 ;  /* 0x009896800000895d */ /* 0x002fea0003900000 */
[----:B------:R-:W1:Y:S02]  /*13d90*/  @!P0 SYNCS.PHASECHK.TRANS64 P0, [R3+URZ+0x32468], R2 ;  /* 0x03246802030085a7 */ /* 0x000e64000800007f */
[----:B-1----:R-:W-:Y:S05]  /*13da0*/  @!P0 BRA `(.L_x_4476) ;  /* 0xfffffffc00ec8947 */ /* 0x002fea000383ffff */
[----:B------:R-:W-:Y:S05]  /*13db0*/  BRA `(.L_x_4571) ;  /* 0xffffffc800107947 */ /* 0x000fea000383ffff */
.L_x_4487:
[----:B-1----:R-:W-:-:S04]  /*13dc0*/  IMAD.U32 R3, RZ, RZ, UR38 ;  /* 0x00000026ff037e24 */ /* 0x002fc8000f8e00ff */
[----:B------:R1:W3:Y:S03]  /*13dd0*/  SYNCS.PHASECHK.TRANS64.TRYWAIT P0, [R3+URZ+0x32440], R2 ;  /* 0x03244002030075a7 */ /* 0x0002e6000800017f */
[----:B---3--:R-:W-:Y:S05]  /*13de0*/  @!P0 NANOSLEEP.SYNCS 0x989680 ;  /* 0x009896800000895d */ /* 0x008fea0003900000 */
[----:B------:R-:W3:Y:S02]  /*13df0*/  @!P0 SYNCS.PHASECHK.TRANS64 P0, [R3+URZ+0x32440], R2 ;  /* 0x03244002030085a7 */ /* 0x000ee4000800007f */
[----:B---3--:R-:W-:Y:S05]  /*13e00*/  @!P0 BRA `(.L_x_4487) ;  /* 0xfffffffc00ec8947 */ /* 0x008fea000383ffff */
[----:B------:R-:W-:Y:S05]  /*13e10*/  BRA `(.L_x_4572) ;  /* 0xffffffcc008c7947 */ /* 0x000fea000383ffff */
.L_x_4492:
[----:B01-3--:R-:W-:-:S04]  /*13e20*/  IMAD.U32 R3, RZ, RZ, UR38 ;  /* 0x00000026ff037e24 */ /* 0x00bfc8000f8e00ff */
[----:B------:R0:W1:Y:S03]  /*13e30*/  SYNCS.PHASECHK.TRANS64.TRYWAIT P0, [R3+URZ+0x32460], R2 ;  /* 0x03246002030075a7 */ /* 0x000066000800017f */
[----:B-1----:R-:W-:Y:S05]  /*13e40*/  @!P0 NANOSLEEP.SYNCS 0x989680 ;  /* 0x009896800000895d */ /* 0x002fea0003900000 */
[----:B------:R-:W1:Y:S02]  /*13e50*/  @!P0 SYNCS.PHASECHK.TRANS64 P0, [R3+URZ+0x32460], R2 ;  /* 0x03246002030085a7 */ /* 0x000e64000800007f */
[----:B-1----:R-:W-:Y:S05]  /*13e60*/  @!P0 BRA `(.L_x_4492) ;  /* 0xfffffffc00ec8947 */ /* 0x002fea000383ffff */
[----:B------:R-:W-:Y:S05]  /*13e70*/  BRA `(.L_x_4573) ;  /* 0xffffffcc00f07947 */ /* 0x000fea000383ffff */
.L_x_4504:
[----:B-1----:R-:W-:-:S04]  /*13e80*/  IMAD.U32 R3, RZ, RZ, UR38 ;  /* 0x00000026ff037e24 */ /* 0x002fc8000f8e00ff */
[----:B------:R1:W3:Y:S03]  /*13e90*/  SYNCS.PHASECHK.TRANS64.TRYWAIT P0, [R3+URZ+0x32448], R2 ;  /* 0x03244802030075a7 */ /* 0x0002e6000800017f */
[----:B---3--:R-:W-:Y:S05]  /*13ea0*/  @!P0 NANOSLEEP.SYNCS 0x989680 ;  /* 0x009896800000895d */ /* 0x008fea0003900000 */
[----:B------:R-:W3:Y:S02]  /*13eb0*/  @!P0 SYNCS.PHASECHK.TRANS64 P0, [R3+URZ+0x32448], R2 ;  /* 0x03244802030085a7 */ /* 0x000ee4000800007f */
[----:B---3--:R-:W-:Y:S05]  /*13ec0*/  @!P0 BRA `(.L_x_4504) ;  /* 0xfffffffc00ec8947 */ /* 0x008fea000383ffff */
[----:B------:R-:W-:Y:S05]  /*13ed0*/  BRA `(.L_x_4574) ;  /* 0xffffffd400787947 */ /* 0x000fea000383ffff */
.L_x_4509:
[----:B-1----:R-:W-:-:S04]  /*13ee0*/  MOV R3, UR38 ;  /* 0x0000002600037c02 */ /* 0x002fc80008000f00 */
[----:B------:R1:W3:Y:S03]  /*13ef0*/  SYNCS.PHASECHK.TRANS64.TRYWAIT P0, [R3+URZ+0x32468], R2 ;  /* 0x03246802030075a7 */ /* 0x0002e6000800017f */
[----:B---3--:R-:W-:Y:S05]  /*13f00*/  @!P0 NANOSLEEP.SYNCS 0x989680 ;  /* 0x009896800000895d */ /* 0x008fea0003900000 */
[----:B------:R-:W3:Y:S02]  /*13f10*/  @!P0 SYNCS.PHASECHK.TRANS64 P0, [R3+URZ+0x32468], R2 ;  /* 0x03246802030085a7 */ /* 0x000ee4000800007f */
[----:B---3--:R-:W-:Y:S05]  /*13f20*/  @!P0 BRA `(.L_x_4509) ;  /* 0xfffffffc00ec8947 */ /* 0x008fea000383ffff */
[----:B------:R-:W-:Y:S05]  /*13f30*/  BRA `(.L_x_4575) ;  /* 0xffffffd400dc7947 */ /* 0x000fea000383ffff */
.L_x_4516:
[----:B-1----:R1:W3:Y:S02]  /*13f40*/  SYNCS.PHASECHK.TRANS64.TRYWAIT P0, [R2+URZ+0x32420], R3 ;  /* 0x03242003020075a7 */ /* 0x0022e4000800017f */
[----:B---3--:R-:W-:Y:S05]  /*13f50*/  @!P0 NANOSLEEP.SYNCS 0x989680 ;  /* 0x009896800000895d */ /* 0x008fea0003900000 */
[----:B------:R-:W3:Y:S02]  /*13f60*/  @!P0 SYNCS.PHASECHK.TRANS64 P0, [R2+URZ+0x32420], R3 ;  /* 0x03242003020085a7 */ /* 0x000ee4000800007f */
[----:B---3--:R-:W-:Y:S05]  /*13f70*/  @!P0 BRA `(.L_x_4516) ;  /* 0xfffffffc00f08947 */ /* 0x008fea000383ffff */
[----:B------:R-:W-:Y:S05]  /*13f80*/  BRA `(.L_x_4576) ;  /* 0xffffffd800fc7947 */ /* 0x000fea000383ffff */
.L_x_4517:
[----:B------:R-:W3:Y:S01]  /*13f90*/  S2R R4, SR_TID.X ;  /* 0x0000000000047919 */ /* 0x000ee20000002100 */
[----:B------:R-:W-:Y:S01]  /*13fa0*/  BSSY B0, `(.L_x_4577) ;  /* 0x000000a000007945 */ /* 0x000fe20003800000 */
[----:B------:R-:W-:Y:S02]  /*13fb0*/  IMAD.MOV.U32 R12, RZ, RZ, RZ ;  /* 0x000000ffff0c7224 */ /* 0x000fe400078e00ff */
[----:B------:R-:W-:Y:S02]  /*13fc0*/  IMAD.MOV.U32 R11, RZ, RZ, 0x1f ;  /* 0x0000001fff0b7424 */ /* 0x000fe400078e00ff */
[----:B------:R-:W-:Y:S01]  /*13fd0*/  IMAD.MOV.U32 R15, RZ, RZ, -0x1 ;  /* 0xffffffffff0f7424 */ /* 0x000fe200078e00ff */
[----:B---3--:R-:W-:-:S04]  /*13fe0*/  SHF.R.U32.HI R4, RZ, 0x5, R4 ;  /* 0x00000005ff047819 */ /* 0x008fc80000011604 */
[----:B------:R-:W-:-:S05]  /*13ff0*/  LOP3.LUT R4, R4, 0x3, RZ, 0xc0, !PT ;  /* 0x0000000304047812 */ /* 0x000fca00078ec0ff */
[----:B------:R-:W-:-:S07]  /*14000*/  IMAD.MOV.U32 R13, RZ, RZ, R4 ;  /* 0x000000ffff0d7224 */ /* 0x000fce00078e0004 */
[----:B012---:R-:W-:Y:S05]  /*14010*/  WARPSYNC.COLLECTIVE R15, `(.L_x_4578) ;  /* 0x000000000f087348 */ /* 0x007fea0003c00000 */
[----:B--2---:R2:W3:Y:S02]  /*14020*/  SHFL.IDX P6, R14, R13, R12, R11 ;  /* 0x0000000c0d0e7389 */ /* 0x0044e400000c000b */
[----:B0123--:R-:W-:Y:S01]  /*14030*/  ENDCOLLECTIVE ;  /* 0x000000000000791b */ /* 0x00ffe20003800000 */
.L_x_4578:
[----:B------:R-:W-:Y:S05]  /*14040*/  BSYNC B0 ;  /* 0x0000000000007941 */ /* 0x000fea0003800000 */
.L_x_4577:
[----:B------:R-:W-:Y:S05]  /*14050*/  BRA `(.L_x_4579) ;  /* 0xffffffd800e07947 */ /* 0x000fea000383ffff */
.L_x_4518:
[----:B------:R-:W-:Y:S01]  /*14060*/  BSSY B0, `(.L_x_4580) ;  /* 0x0000006000007945 */ /* 0x000fe20003800000 */
[----:B------:R-:W-:-:S07]  /*14070*/  IMAD.MOV.U32 R15, RZ, RZ, -0x1 ;  /* 0xffffffffff0f7424 */ /* 0x000fce00078e00ff */
[----:B01----:R-:W-:Y:S05]  /*14080*/  WARPSYNC.COLLECTIVE R15, `(.L_x_4581) ;  /* 0x000000000f0c7348 */ /* 0x003fea0003c00000 */
[----:B------:R-:W-:Y:S02]  /*14090*/  ELECT P6, UR62, PT ;  /* 0x00000000003e782f */ /* 0x000fe400038c0000 */
[----:B------:R-:W-:Y:S01]  /*140a0*/  MOV R14, UR62 ;  /* 0x0000003e000e7c02 */ /* 0x000fe20008000f00 */
[----:B01----:R-:W-:Y:S10]  /*140b0*/  ENDCOLLECTIVE ;  /* 0x000000000000791b */ /* 0x003ff40003800000 */
.L_x_4581:
[----:B------:R-:W-:Y:S05]  /*140c0*/  BSYNC B0 ;  /* 0x0000000000007941 */ /* 0x000fea0003800000 */
.L_x_4580:
[----:B------:R-:W-:Y:S05]  /*140d0*/  BRA `(.L_x_4582) ;  /* 0xffffffd800d47947 */ /* 0x000fea000383ffff */
.L_x_4520:
[----:B-1----:R1:W2:Y:S02]  /*140e0*/  SYNCS.PHASECHK.TRANS64.TRYWAIT P0, [R7+URZ], R4 ;  /* 0x00000004070075a7 */ /* 0x0022a4000800017f */
[----:B--2---:R-:W-:Y:S05]  /*140f0*/  @!P0 NANOSLEEP.SYNCS 0x989680 ;  /* 0x009896800000895d */ /* 0x004fea0003900000 */
[----:B------:R-:W2:Y:S02]  /*14100*/  @!P0 SYNCS.PHASECHK.TRANS64 P0, [R7+URZ], R4 ;  /* 0x00000004070085a7 */ /* 0x000ea4000800007f */
[----:B--2---:R-:W-:Y:S05]  /*14110*/  @!P0 BRA `(.L_x_4520) ;  /* 0xfffffffc00f08947 */ /* 0x004fea000383ffff */
[----:B------:R-:W-:Y:S05]  /*14120*/  BRA `(.L_x_4583) ;  /* 0xffffffdc00087947 */ /* 0x000fea000383ffff */
.L_x_4521:
[----:B--2---:R2:W3:Y:S02]  /*14130*/  SYNCS.PHASECHK.TRANS64.TRYWAIT P0, [R5+URZ], R0 ;  /* 0x00000000050075a7 */ /* 0x0044e4000800017f */
[----:B---3--:R-:W-:Y:S05]  /*14140*/  @!P0 NANOSLEEP.SYNCS 0x989680 ;  /* 0x009896800000895d */ /* 0x008fea0003900000 */
[----:B------:R-:W3:Y:S02]  /*14150*/  @!P0 SYNCS.PHASECHK.TRANS64 P0, [R5+URZ], R0 ;  /* 0x00000000050085a7 */ /* 0x000ee4000800007f */
[----:B---3--:R-:W-:Y:S05]  /*14160*/  @!P0 BRA `(.L_x_4521) ;  /* 0xfffffffc00f08947 */ /* 0x008fea000383ffff */
[----:B------:R-:W-:Y:S05]  /*14170*/  BRA `(.L_x_4584) ;  /* 0xffffffd800fc7947 */ /* 0x000fea000383ffff */
.L_x_4523:
[----:B--2---:R2:W3:Y:S02]  /*14180*/  SYNCS.PHASECHK.TRANS64.TRYWAIT P0, [R5+URZ], R4 ;  /* 0x00000004050075a7 */ /* 0x0044e4000800017f */
[----:B---3--:R-:W-:Y:S05]  /*14190*/  @!P0 NANOSLEEP.SYNCS 0x989680 ;  /* 0x009896800000895d */ /* 0x008fea0003900000 */
[----:B------:R-:W3:Y:S02]  /*141a0*/  @!P0 SYNCS.PHASECHK.TRANS64 P0, [R5+URZ], R4 ;  /* 0x00000004050085a7 */ /* 0x000ee4000800007f */
[----:B---3--:R-:W-:Y:S05]  /*141b0*/  @!P0 BRA `(.L_x_4523) ;  /* 0xfffffffc00f08947 */ /* 0x008fea000383ffff */
[----:B------:R-:W-:Y:S05]  /*141c0*/  BRA `(.L_x_4585) ;  /* 0xffffffdc00007947 */ /* 0x000fea000383ffff */
.L_x_4586:
        /* <DEDUP_REMOVED lines=11> */
.L_x_6144:


//--------------------- .text._ZN7cutlass13device_kernelIN5flash11enable_sm90INS1_16FlashAttnFwdSm90INS1_25CollectiveMainloopFwdSm90ILi2EN4cute5tupleIJNS5_1CILi1EEES8_S8_EEENS6_IJNS7_ILi128EEENS7_ILi96EEENS7_ILi64EEEEEELi256ENS_10bfloat16_tEfNS_4arch4Sm90ELb1ELb0ELb1ELb1ELb0ELb0ELb0ELb1ELb0ELb1ELb1ELb0EEENS1_21CollectiveEpilogueFwdINS6_IJSA_NS7_ILi256EEESB_EEES9_SE_SG_Li256ELb1ELb1ELb1ELb0EEENS1_36VarlenDynamicPersistentTileSchedulerILi128ELi96ELi256ELi128ELb1ELb1ELb1ELb1ELb1ELb1EEEEEEEEEvNT_6ParamsE --------------------------
	.section	.text._ZN7cutlass13device_kernelIN5flash11enable_sm90INS1_16FlashAttnFwdSm90INS1_25CollectiveMainloopFwdSm90ILi2EN4cute5tupleIJNS5_1CILi1EEES8_S8_EEENS6_IJNS7_ILi128EEENS7_ILi96EEENS7_ILi64EEEEEELi256ENS_10bfloat16_tEfNS_4arch4Sm90ELb1ELb0ELb1ELb1ELb0ELb0ELb0ELb1ELb0ELb1ELb1ELb0EEENS1_21CollectiveEpilogueFwdINS6_IJSA_NS7_ILi256EEESB_EEES9_SE_SG_Li256ELb1ELb1ELb1ELb0EEENS1_36VarlenDynamicPersistentTileSchedulerILi128ELi96ELi256ELi128ELb1ELb1ELb1ELb1ELb1ELb1EEEEEEEEEvNT_6ParamsE,"ax",@progbits
	.align	128
.text._ZN7cutlass13device_kernelIN5flash11enable_sm90INS1_16FlashAttnFwdSm90INS1_25CollectiveMainloopFwdSm90ILi2EN4cute5tupleIJNS5_1CILi1EEES8_S8_EEENS6_IJNS7_ILi128EEENS7_ILi96EEENS7_ILi64EEEEEELi256ENS_10bfloat16_tEfNS_4arch4Sm90ELb1ELb0ELb1ELb1ELb0ELb0ELb0ELb1ELb0ELb1ELb1ELb0EEENS1_21CollectiveEpilogueFwdINS6_IJSA_NS7_ILi256EEESB_EEES9_SE_SG_Li256ELb1ELb1ELb1ELb0EEENS1_36VarlenDynamicPersistentTileSchedulerILi128ELi96ELi256ELi128ELb1ELb1ELb1ELb1ELb1ELb1EEEEEEEEEvNT_6ParamsE:
        .type           _ZN7cutlass13device_kernelIN5flash11enable_sm90INS1_16FlashAttnFwdSm90INS1_25CollectiveMainloopFwdSm90ILi2EN4cute5tupleIJNS5_1CILi1EEES8_S8_EEENS6_IJNS7_ILi128EEENS7_ILi96EEENS7_ILi64EEEEEELi256ENS_10bfloat16_tEfNS_4arch4Sm90ELb1ELb0ELb1ELb1ELb0ELb0ELb0ELb1ELb0ELb1ELb1ELb0EEENS1_21CollectiveEpilogueFwdINS6_IJSA_NS7_ILi256EEESB_EEES9_SE_SG_Li256ELb1ELb1ELb1ELb0EEENS1_36VarlenDynamicPersistentTileSchedulerILi128ELi96ELi256ELi128ELb1ELb1ELb1ELb1ELb1ELb1EEEEEEEEEvNT_6ParamsE,@function
        .size           _ZN7cutlass13device_kernelIN5flash11enable_sm90INS1_16FlashAttnFwdSm90INS1_25CollectiveMainloopFwdSm90ILi2EN4cute5tupleIJNS5_1CILi1EEES8_S8_EEENS6_IJNS7_ILi128EEENS7_ILi96EEENS7_ILi64EEEEEELi256ENS_10bfloat16_tEfNS_4arch4Sm90ELb1ELb0ELb1ELb1ELb0ELb0ELb0ELb1ELb0ELb1ELb1ELb0EEENS1_21CollectiveEpilogueFwdINS6_IJSA_NS7_ILi256EEESB_EEES9_SE_SG_Li256ELb1ELb1ELb1ELb0EEENS1_36VarlenDynamicPersistentTileSchedulerILi128ELi96ELi256ELi128ELb1ELb1ELb1ELb1ELb1ELb1EEEEEEEEEvNT_6ParamsE,(.L_x_6145 - _ZN7cutlass13device_kernelIN5flash11enable_sm90INS1_16FlashAttnFwdSm90INS1_25CollectiveMainloopFwdSm90ILi2EN4cute5tupleIJNS5_1CILi1EEES8_S8_EEENS6_IJNS7_ILi128EEENS7_ILi96EEENS7_ILi64EEEEEELi256ENS_10bfloat16_tEfNS_4arch4Sm90ELb1ELb0ELb1ELb1ELb0ELb0ELb0ELb1ELb0ELb1ELb1ELb0EEENS1_21CollectiveEpilogueFwdINS6_IJSA_NS7_ILi256EEESB_EEES9_SE_SG_Li256ELb1ELb1ELb1ELb0EEENS1_36VarlenDynamicPersistentTileSchedulerILi128ELi96ELi256ELi128ELb1ELb1ELb1ELb1ELb1ELb1EEEEEEEEEvNT_6ParamsE)
        .other          _ZN7cutlass13device_kernelIN5flash11enable_sm90INS1_16FlashAttnFwdSm90INS1_25CollectiveMainloopFwdSm90ILi2EN4cute5tupleIJNS5_1CILi1EEES8_S8_EEENS6_IJNS7_ILi128EEENS7_ILi96EEENS7_ILi64EEEEEELi256ENS_10bfloat16_tEfNS_4arch4Sm90ELb1ELb0ELb1ELb1ELb0ELb0ELb0ELb1ELb0ELb1ELb1ELb0EEENS1_21CollectiveEpilogueFwdINS6_IJSA_NS7_ILi256EEESB_EEES9_SE_SG_Li256ELb1ELb1ELb1ELb0EEENS1_36VarlenDynamicPersistentTileSchedulerILi128ELi96ELi256ELi128ELb1ELb1ELb1ELb1ELb1ELb1EEEEEEEEEvNT_6ParamsE,@"STO_CUDA_ENTRY STV_DEFAULT"
_ZN7cutlass13device_kernelIN5flash11enable_sm90INS1_16FlashAttnFwdSm90INS1_25CollectiveMainloopFwdSm90ILi2EN4cute5tupleIJNS5_1CILi1EEES8_S8_EEENS6_IJNS7_ILi128EEENS7_ILi96EEENS7_ILi64EEEEEELi256ENS_10bfloat16_tEfNS_4arch4Sm90ELb1ELb0ELb1ELb1ELb0ELb0ELb0ELb1ELb0ELb1ELb1ELb0EEENS1_21CollectiveEpilogueFwdINS6_IJSA_NS7_ILi256EEESB_EEES9_SE_SG_Li256ELb1ELb1ELb1ELb0EEENS1_36VarlenDynamicPersistentTileSchedulerILi128ELi96ELi256ELi128ELb1ELb1ELb1ELb1ELb1ELb1EEEEEEEEEvNT_6ParamsE:
        /* <DEDUP_REMOVED lines=18> */
.L_x_4588:
[----:B------:R-:W-:Y:S05]  /*0120*/  BSYNC B0 ;  /* 0x0000000000007941 */ /* 0x000fea0003800000 */
.L_x_4587:
        /* <DEDUP_REMOVED lines=41> */
.L_x_4589:
        /* <DEDUP_REMOVED lines=22> */
.L_x_4590:
        /* <DEDUP_REMOVED lines=18> */
.L_x_4591:
        /* <DEDUP_REMOVED lines=22> */
.L_x_4592:
        /* <DEDUP_REMOVED lines=22> */
.L_x_4593:
[----:B------:R-:W-:Y:S01]  /*0900*/  PLOP3.LUT P0, PT, PT, PT, UP0, 0x80, 0x0 ;  /* 0x000000000000781c */ /* 0x000fe20003f0f008 */
[----:B------:R-:W-:Y:S01]  /*0910*/  UMOV UR36, 0x1 ;  /* 0x0000000100247882 */ /* 0x000fe20000000000 */
[----:B------:R-:W-:Y:S01]  /*0920*/  NOP ;  /* 0x0000000000007918 */ /* 0x000fe20000000000 */
[----:B------:R-:W-:Y:S01]  /*0930*/  USEL UR36, UR36, 0x2, !UP0 ;  /* 0x0000000224247887 */ /* 0x000fe2000c000000 */
[----:B------:R-:W-:Y:S01]  /*0940*/  ULDC.64 UR38, c[0x0][0x208] ;  /* 0x0000820000267ab9 */ /* 0x000fe20000000a00 */
[----:B012-4-:R-:W-:Y:S08]  /*0950*/  BAR.SYNC.DEFER_BLOCKING 0x0 ;  /* 0x0000000000007b1d */ /* 0x017ff00000010000 */
[----:B------:R-:W-:Y:S05]  /*0960*/  @!P0 BRA `(.L_x_4594) ;  /* 0x000000dc00088947 */ /* 0x000fea0003800000 */
.L_x_4595:
        /* <DEDUP_REMOVED lines=45> */
[----:B------:R-:W-:Y:S02]  /*0c40*/  LEA.HI R0, R0, R3, RZ, 0x1 ;  /* 0x0000000300007211 */ /* 0x000fe400078f08ff */
        /* <DEDUP_REMOVED lines=9> */
[----:B------:R-:W-:Y:S01]  /*0ce0*/  LEA.HI R2, R13, R13, RZ, 0x1 ;  /* 0x0000000d0d027211 */ /* 0x000fe200078f08ff */
[----:B------:R-:W-:Y:S01]  /*0cf0*/  IMAD.IADD R0, R3, 0x1, -R0 ;  /* 0x0000000103007824 */ /* 0x000fe200078e0a00 */
[----:B------:R-:W-:Y:S01]  /*0d00*/  LOP3.LUT R4, R9, 0x7ffffffc, RZ, 0xc0, !PT ;  /* 0x7ffffffc09047812 */ /* 0x000fe200078ec0ff */
[----:B------:R-:W-:Y:S01]  /*0d10*/  IMAD R11, R8, 0x10, R11 ;  /* 0x00000010080b7824 */ /* 0x000fe200078e020b */
[----:B------:R-:W-:Y:S01]  /*0d20*/  LOP3.LUT R2, R2, 0x1ffffffe, RZ, 0xc0, !PT ;  /* 0x1ffffffe02027812 */ /* 0x000fe200078ec0ff */
[----:B------:R-:W-:-:S02]  /*0d30*/  IMAD R3, R7, 0x8, R6 ;  /* 0x0000000807037824 */ /* 0x000fc400078e0206 */
[----:B------:R-:W-:Y:S02]  /*0d40*/  IMAD R0, R0, 0x40, R11 ;  /* 0x0000004000007824 */ /* 0x000fe400078e020b */
[----:B------:R-:W-:Y:S01]  /*0d50*/  IMAD.IADD R4, R223, 0x1, -R4 ;  /* 0x00000001df047824 */ /* 0x000fe200078e0a04 */
[----:B------:R0:W-:Y:S01]  /*0d60*/  STL [R1+0x3c], R3 ;  /* 0x00003c0301007387 */ /* 0x0001e20000100800 */
[----:B------:R-:W-:Y:S02]  /*0d70*/  IMAD.IADD R16, R13, 0x1, -R2 ;  /* 0x000000010d107824 */ /* 0x000fe400078e0a02 */
[----:B------:R-:W-:Y:S01]  /*0d80*/  IMAD.SHL.U32 R2, R4, 0x2, RZ ;  /* 0x0000000204027824 */ /* 0x000fe200078e00ff */
[----:B------:R1:W-:Y:S01]  /*0d90*/  STL [R1+0x38], R0 ;  /* 0x0000380001007387 */ /* 0x0003e20000100800 */
[----:B------:R-:W-:Y:S02]  /*0da0*/  IMAD R16, R16, 0x8, R0 ;  /* 0x0000000810107824 */ /* 0x000fe400078e0200 */
[----:B------:R-:W-:-:S02]  /*0db0*/  VIADD R222, R2, 0x8 ;  /* 0x0000000802de7836 */ /* 0x000fc40000000000 */
        /* <DEDUP_REMOVED lines=53> */
[----:B-1----:R-:W-:-:S07]  /*1110*/  SHF.R.S32.HI R224, RZ, 0x1f, R18 ;  /* 0x0000001fffe07819 */ /* 0x002fce0000011412 */
.L_x_4653:
[----:B------:R-:W-:Y:S01]  /*1120*/  ULDC.64 UR8, c[0x0][0xc88] ;  /* 0x0003220000087ab9 */ /* 0x000fe20000000a00 */
[----:B------:R-:W-:Y:S01]  /*1130*/  ULDC.64 UR10, c[0x0][0xa18] ;  /* 0x00028600000a7ab9 */ /* 0x000fe20000000a00 */
[----:B------:R-:W-:Y:S02]  /*1140*/  UIMAD.WIDE UR8, UR7, 0x4, UR8 ;  /* 0x00000004070878a5 */ /* 0x000fe4000f8e0208 */
[----:B------:R-:W-:Y:S02]  /*1150*/  UISETP.NE.U32.AND UP1, UPT, UR10, URZ, UPT ;  /* 0x0000003f0a00728c */ /* 0x000fe4000bf25070 */
[----:B------:R-:W-:Y:S02]  /*1160*/  ULOP3.LUT UR4, UR6, 0xff000000, URZ, 0xc0, !UPT ;  /* 0xff00000006047892 */ /* 0x000fe4000f8ec03f */
[----:B01-34-:R-:W-:Y:S01]  /*1170*/  IMAD.U32 R4, RZ, RZ, UR8 ;  /* 0x00000008ff047e24 */ /* 0x01bfe2000f8e00ff */
[----:B------:R-:W-:Y:S01]  /*1180*/  ULDC UR7, c[0x0][0x424] ;  /* 0x0001090000077ab9 */ /* 0x000fe20000000800 */
[----:B------:R-:W-:Y:S01]  /*1190*/  IMAD.U32 R5, RZ, RZ, UR9 ;  /* 0x00000009ff057e24 */ /* 0x000fe2000f8e00ff */
[----:B------:R-:W-:-:S04]  /*11a0*/  ULDC.64 UR8, c[0x0][0xa28] ;  /* 0x00028a0000087ab9 */ /* 0x000fc80000000a00 */
[----:B--2---:R-:W2:Y:S01]  /*11b0*/  LDG.E R4, desc[UR38][R4.64] ;  /* 0x0000002604047981 */ /* 0x004ea2000c1e1900 */
        /* <DEDUP_REMOVED lines=14> */
[----:B------:R-:W-:-:S03]  /*12a0*/  IMAD.U32 R6, RZ, RZ, UR10 ;  /* 0x0000000aff067e24 */ /* 0x000fc6000f8e00ff */
[----:B------:R-:W-:Y:S01]  /*12b0*/  IMAD.U32 R7, RZ, RZ, UR11 ;  /* 0x0000000bff077e24 */ /* 0x000fe2000f8e00ff */
[----:B------:R-:W2:Y:S01]  /*12c0*/  @P0 LDG.E R4, desc[UR38][R4.64] ;  /* 0x0000002604040981 */ /* 0x000ea2000c1e1900 */
[----:B------:R-:W-:Y:S01]  /*12d0*/  UISETP.NE.U32.AND UP0, UPT, UR8, URZ, UPT ;  /* 0x0000003f0800728c */ /* 0x000fe2000bf05070 */
[----:B------:R-:W-:Y:S02]  /*12e0*/  ULDC.64 UR10, c[0x0][0xa20] ;  /* 0x00028800000a7ab9 */ /* 0x000fe40000000a00 */
[----:B------:R-:W3:Y:S01]  /*12f0*/  @P2 LDG.E R6, desc[UR38][R6.64] ;  /* 0x0000002606062981 */ /* 0x000ee2000c1e1900 */
[----:B------:R-:W-:Y:S01]  /*1300*/  UISETP.NE.AND.EX UP0, UPT, UR9, URZ, UPT, UP0 ;  /* 0x0000003f0900728c */ /* 0x000fe2000bf05300 */
[----:B------:R-:W-:Y:S01]  /*1310*/  ISETP.NE.U32.AND P1, PT, RZ, UR10, PT ;  /* 0x0000000aff007c0c */ /* 0x000fe2000bf25070 */
[----:B------:R-:W-:Y:S02]  /*1320*/  ULOP3.LUT UR41, UR6, 0xff0000, URZ, 0xc0, !UPT ;  /* 0x00ff000006297892 */ /* 0x000fe4000f8ec03f */
[----:B------:R-:W-:Y:S01]  /*1330*/  USHF.R.U32.HI UR4, URZ, 0x8, UR4 ;  /* 0x000000083f047899 */ /* 0x000fe20008011604 */
[----:B------:R-:W-:Y:S01]  /*1340*/  ISETP.NE.AND.EX P1, PT, RZ, UR11, PT, P1 ;  /* 0x0000000bff007c0c */ /* 0x000fe2000bf25310 */
[----:B------:R-:W-:Y:S01]  /*1350*/  USEL UR7, UR7, 0x1, UP0 ;  /* 0x0000000107077887 */ /* 0x000fe20008000000 */
[----:B------:R-:W-:Y:S01]  /*1360*/  ULDC UR8, c[0x0][0x2f0] ;  /* 0x0000bc0000087ab9 */ /* 0x000fe20000000800 */
[----:B------:R-:W-:Y:S01]  /*1370*/  UMOV UR50, URZ ;  /* 0x0000003f00327c82 */ /* 0x000fe20008000000 */
[----:B------:R-:W-:Y:S01]  /*1380*/  ULEA.HI UR41, UR41, UR4, URZ, 0x10 ;  /* 0x0000000429297291 */ /* 0x000fe2000f8f803f */
[----:B------:R-:W-:Y:S01]  /*1390*/  ULDC UR51, c[0x0][0x288] ;  /* 0x0000a20000337ab9 */ /* 0x000fe20000000800 */
[----:B------:R-:W-:-:S02]  /*13a0*/  UIMAD UR4, UR7, UR8, URZ ;  /* 0x00000008070472a4 */ /* 0x000fc4000f8e023f */
        /* <DEDUP_REMOVED lines=17> */
.L_x_4596:
[----:B------:R-:W-:Y:S05]  /*14c0*/  @!P1 BRA `(.L_x_4597) ;  /* 0x00000000001c9947 */ /* 0x000fea0003800000 */
[----:B------:R-:W-:-:S04]  /*14d0*/  ULEA UR4, UP0, UR46, UR10, 0x2 ;  /* 0x0000000a2e047291 */ /* 0x000fc8000f80103f */
[----:B------:R-:W-:Y:S02]  /*14e0*/  ULEA.HI.X UR6, UR46, UR11, UR45, 0x2, UP0 ;  /* 0x0000000b2e067291 */ /* 0x000fe400080f142d */
[----:B------:R-:W-:-:S04]  /*14f0*/  IMAD.U32 R4, RZ, RZ, UR4 ;  /* 0x00000004ff047e24 */ /* 0x000fc8000f8e00ff */
[----:B------:R-:W-:-:S05]  /*1500*/  IMAD.U32 R5, RZ, RZ, UR6 ;  /* 0x00000006ff057e24 */ /* 0x000fca000f8e00ff */
[----:B------:R-:W2:Y:S02]  /*1510*/  LDG.E R4, desc[UR38][R4.64] ;  /* 0x0000002604047981 */ /* 0x000ea4000c1e1900 */
[----:B--2---:R-:W-:Y:S01]  /*1520*/  R2UR UR4, R4 ;  /* 0x00000000040472ca */ /* 0x004fe200000e0000 */
[----:B------:R-:W-:-:S14]  /*1530*/  BRA `(.L_x_4598) ;  /* 0x0000000000347947 */ /* 0x000fdc0003800000 */
.L_x_4597:
        /* <DEDUP_REMOVED lines=13> */
.L_x_4598:
[----:B------:R-:W-:Y:S01]  /*1610*/  ULDC UR6, c[0x0][0x448] ;  /* 0x0001120000067ab9 */ /* 0x000fe20000000800 */
[----:B------:R-:W-:Y:S02]  /*1620*/  USHF.L.U32 UR43, UR5, 0x7, URZ ;  /* 0x00000007052b7899 */ /* 0x000fe4000800063f */
[----:B------:R-:W-:Y:S02]  /*1630*/  UISETP.NE.AND UP0, UPT, UR6, 0x1, UPT ;  /* 0x000000010600788c */ /* 0x000fe4000bf05270 */
[----:B------:R-:W-:Y:S02]  /*1640*/  UIADD3 UR6, UR43, 0x7f, URZ ;  /* 0x0000007f2b067890 */ /* 0x000fe4000fffe03f */
[----:B------:R-:W-:Y:S02]  /*1650*/  UIADD3 UR50, -UR50, UR4, URZ ;  /* 0x0000000432327290 */ /* 0x000fe4000fffe13f */
[----:B------:R-:W-:Y:S02]  /*1660*/  ULOP3.LUT UR42, UR41, 0xff, URZ, 0xc0, !UPT ;  /* 0x000000ff292a7892 */ /* 0x000fe4000f8ec03f */
[----:B------:R-:W-:-:S02]  /*1670*/  UIADD3 UR7, UR50, 0x60, -UR51 ;  /* 0x0000006032077890 */ /* 0x000fc4000fffe833 */
[----:B------:R-:W-:Y:S01]  /*1680*/  USHF.R.U32.HI UR41, URZ, 0x10, UR41 ;  /* 0x000000103f297899 */ /* 0x000fe20008011629 */
[----:B------:R-:W-:Y:S01]  /*1690*/  @UP0 ULDC UR4, c[0x0][0x44c] ;  /* 0x0001130000040ab9 */ /* 0x000fe20000000800 */
[----:B------:R-:W-:Y:S01]  /*16a0*/  @UP0 ULDC UR8, c[0x0][0x450] ;  /* 0x0001140000080ab9 */ /* 0x000fe20000000800 */
[----:B------:R-:W-:Y:S02]  /*16b0*/  UIMAD.WIDE.U32 UR4, UR6, UR4, URZ ;  /* 0x00000004060472a5 */ /* 0x000fe4000f8e003f */
[----:B------:R-:W-:Y:S02]  /*16c0*/  UIADD3 UR4, UR50, 0x5f, URZ ;  /* 0x0000005f32047890 */ /* 0x000fe4000fffe03f */
[----:B------:R-:W-:Y:S02]  /*16d0*/  @UP0 USHF.R.U32.HI UR6, URZ, UR8, UR5 ;  /* 0x000000083f060299 */ /* 0x000fe40008011605 */
[----:B------:R-:W-:Y:S02]  /*16e0*/  UIMAD.WIDE UR4, UR4, 0x2aaaaaab, URZ ;  /* 0x2aaaaaab040478a5 */ /* 0x000fe4000f8e023f */
[----:B------:R-:W-:-:S02]  /*16f0*/  UIADD3 UR6, UR7, UR6, URZ ;  /* 0x0000000607067290 */ /* 0x000fc4000fffe03f */
[----:B------:R-:W-:Y:S02]  /*1700*/  USHF.R.U32.HI UR4, URZ, 0x1f, UR5 ;  /* 0x0000001f3f047899 */ /* 0x000fe40008011605 */
[----:B------:R-:W-:Y:S02]  /*1710*/  UIMAD.WIDE UR6, UR6, 0x2aaaaaab, URZ ;  /* 0x2aaaaaab060678a5 */ /* 0x000fe4000f8e023f */
[----:B------:R-:W-:Y:S02]  /*1720*/  ULEA.HI.SX32 UR4, UR5, UR4, 0x1c ;  /* 0x0000000405047291 */ /* 0x000fe4000f8fe23f */
[----:B------:R-:W-:-:S04]  /*1730*/  USHF.R.U32.HI UR6, URZ, 0x1f, UR7 ;  /* 0x0000001f3f067899 */ /* 0x000fc80008011607 */
[----:B------:R-:W-:-:S04]  /*1740*/  ULEA.HI.SX32 UR6, UR7, UR6, 0x1c ;  /* 0x0000000607067291 */ /* 0x000fc8000f8fe23f */
[----:B------:R-:W-:-:S04]  /*1750*/  UISETP.LT.AND UP0, UPT, UR4, UR6, UPT ;  /* 0x000000060400728c */ /* 0x000fc8000bf01270 */
[----:B------:R-:W-:-:S03]  /*1760*/  USEL UR9, UR4, UR6, UP0 ;  /* 0x0000000604097287 */ /* 0x000fc60008000000 */
[----:B------:R-:W-:Y:S01]  /*1770*/  UMOV UR4, URZ ;  /* 0x0000003f00047c82 */ /* 0x000fe20008000000 */
[----:B------:R-:W-:-:S06]  /*1780*/  UISETP.GE.AND UP0, UPT, UR9, 0x1, UPT ;  /* 0x000000010900788c */ /* 0x000fcc000bf06270 */
[----:B------:R-:W-:-:S13]  /*1790*/  PLOP3.LUT P0, PT, PT, PT, UP0, 0x80, 0x0 ;  /* 0x000000000000781c */ /* 0x000fda0003f0f008 */
[----:B------:R-:W-:Y:S05]  /*17a0*/  @!P0 BRA `(.L_x_4599) ;  /* 0x0000000000908947 */ /* 0x000fea0003800000 */
        /* <DEDUP_REMOVED lines=36> */
.L_x_4599:
[----:B------:R-:W-:Y:S01]  /*19f0*/  UIMAD UR40, UR42, UR4, URZ ;  /* 0x000000042a2872a4 */ /* 0x000fe2000f8e023f */
[----:B------:R-:W-:Y:S01]  /*1a00*/  IMAD.U32 R0, RZ, RZ, UR9 ;  /* 0x00000009ff007e24 */ /* 0x000fe2000f8e00ff */
[----:B------:R-:W-:Y:S01]  /*1a10*/  PLOP3.LUT P0, PT, PT, PT, PT, 0x80, 0x0 ;  /* 0x000000000000781c */ /* 0x000fe20003f0f070 */
[----:B------:R-:W-:Y:S01]  /*1a20*/  IMAD.U32 R3, RZ, RZ, UR4 ;  /* 0x00000004ff037e24 */ /* 0x000fe2000f8e00ff */
[----:B------:R-:W-:Y:S01]  /*1a30*/  CS2R R150, SRZ ;  /* 0x0000000000967805 */ /* 0x000fe2000001ff00 */
[----:B------:R-:W-:Y:S01]  /*1a40*/  IMAD.MOV.U32 R6, RZ, RZ, RZ ;  /* 0x000000ffff067224 */ /* 0x000fe200078e00ff */
[----:B------:R-:W-:Y:S02]  /*1a50*/  CS2R R148, SRZ ;  /* 0x0000000000947805 */ /* 0x000fe4000001ff00 */
        /* <DEDUP_REMOVED lines=104> */
.L_x_4601:
        /* <DEDUP_REMOVED lines=13> */
.L_x_4780:
[----:B------:R-:W-:Y:S01]  /*21b0*/  IMAD.U32 R0, RZ, RZ, UR49 ;  /* 0x00000031ff007e24 */ /* 0x000fe2000f8e00ff */
[----:B------:R-:W-:Y:S05]  /*21c0*/  WARPSYNC.ALL ;  /* 0x0000000000007948 */ /* 0x000fea0003800000 */
[----:B------:R1:W-:Y:S01]  /*21d0*/  BAR.SYNC.DEFER_BLOCKING R7, 0x100 ;  /* 0x000400070000751d */ /* 0x0003e20000010000 */
[----:B------:R-:W-:-:S13]  /*21e0*/  ISETP.NE.AND P0, PT, R0, 0x3, PT ;  /* 0x000000030000780c */ /* 0x000fda0003f05270 */
[----:B-1----:R-:W-:Y:S05]  /*21f0*/  @!P0 BRA `(.L_x_4603) ;  /* 0x0000000000048947 */ /* 0x002fea0003800000 */
[----:B------:R-:W-:Y:S01]  /*2200*/  BPT.TRAP 0x1 ;  /* 0x000000040000795c */ /* 0x000fe20000300000 */
.L_x_4603:
[----:B------:R-:W-:Y:S01]  /*2210*/  R2UR UR22, R6 ;  /* 0x00000000061672ca */ /* 0x000fe200000e0000 */
[----:B------:R-:W-:-:S05]  /*2220*/  IMAD.U32 R9, RZ, RZ, UR47 ;  /* 0x0000002fff097e24 */ /* 0x000fca000f8e00ff */
[----:B------:R-:W-:-:S07]  /*2230*/  SHF.L.U32 R9, R9, 0x1f, RZ ;  /* 0x0000001f09097819 */ /* 0x000fce00000006ff */
[----:B------:R-:W-:-:S09]  /*2240*/  ULEA UR22, UR37, UR22, 0x3 ;  /* 0x0000001625167291 */ /* 0x000fd2000f8e183f */
[----:B------:R1:W2:Y:S01]  /*2250*/  SYNCS.PHASECHK.TRANS64.TRYWAIT P1, [UR22+0x22830], R9 ;  /* 0x02283009ff0075a7 */ /* 0x0002a20008020156 */
[----:B------:R-:W-:Y:S05]  /*2260*/  @!P0 BRA `(.L_x_4604) ;  /* 0x0000000000048947 */ /* 0x000fea0003800000 */
[----:B------:R-:W-:Y:S01]  /*2270*/  BPT.TRAP 0x1 ;  /* 0x000000040000795c */ /* 0x000fe20000300000 */
.L_x_4604:
[----:B--2---:R-:W-:Y:S05]  /*2280*/  @P1 BRA `(.L_x_4605) ;  /* 0x0000000000081947 */ /* 0x004fea0003800000 */
[----:B------:R-:W2:Y:S02]  /*2290*/  SYNCS.PHASECHK.TRANS64.TRYWAIT P1, [UR22+0x22830], R9 ;  /* 0x02283009ff0075a7 */ /* 0x000ea40008020156 */
[----:B--2---:R-:W-:Y:S05]  /*22a0*/  @!P1 BRA `(.L_x_4606) ;  /* 0x0000013000789947 */ /* 0x004fea0003800000 */
.L_x_4605:
        /* <DEDUP_REMOVED lines=8> */
[----:B------:R-:W-:Y:S01]  /*2330*/  VIADD R5, R16, UR43 ;  /* 0x0000002b10057c36 */ /* 0x000fe20008000000 */
[----:B------:R-:W-:Y:S01]  /*2340*/  UMOV UR9, 0x40000040 ;  /* 0x4000004000097882 */ /* 0x000fe20000000000 */
[----:B------:R-:W-:Y:S01]  /*2350*/  UMOV UR11, 0x40000040 ;  /* 0x40000040000b7882 */ /* 0x000fe20000000000 */
[----:B------:R-:W-:Y:S01]  /*2360*/  UIADD3 UR12, UR16, 0x6, URZ ;  /* 0x00000006100c7890 */ /* 0x000fe2000fffe03f */
[----:B------:R-:W3:Y:S01]  /*2370*/  S2R R72, SR_TID.X ;  /* 0x0000000000487919 */ /* 0x000ee20000002100 */
[----:B------:R-:W-:Y:S01]  /*2380*/  UIADD3 UR4, UR4, 0x1c400, URZ ;  /* 0x0001c40004047890 */ /* 0x000fe2000fffe03f */
[----:B------:R-:W-:Y:S01]  /*2390*/  UMOV UR13, 0x40000040 ;  /* 0x40000040000d7882 */ /* 0x000fe20000000000 */
[----:B------:R-:W-:-:S02]  /*23a0*/  UMOV UR15, 0x40000040 ;  /* 0x40000040000f7882 */ /* 0x000fc40000000000 */
[----:B------:R-:W-:-:S04]  /*23b0*/  USHF.R.U32.HI UR4, URZ, 0x4, UR4 ;  /* 0x000000043f047899 */ /* 0x000fc80008011604 */
[----:B------:R-:W-:-:S04]  /*23c0*/  ULOP3.LUT UR4, UR4, 0x3fff, URZ, 0xc0, !UPT ;  /* 0x00003fff04047892 */ /* 0x000fc8000f8ec03f */
[----:B------:R-:W-:Y:S02]  /*23d0*/  ULOP3.LUT UR20, UR4, 0x10000, URZ, 0xfc, !UPT ;  /* 0x0001000004147892 */ /* 0x000fe4000f8efc3f */
[----:B------:R-:W-:Y:S02]  /*23e0*/  UIADD3 UR4, UR16, 0x2, URZ ;  /* 0x0000000210047890 */ /* 0x000fe4000fffe03f */
[----:B------:R-:W-:-:S04]  /*23f0*/  UIMAD UR18, UR37, 0x300, UR20 ;  /* 0x00000300251278a4 */ /* 0x000fc8000f8e0214 */
[----:B------:R-:W-:Y:S02]  /*2400*/  UIADD3 UR6, UR18, 0x2, URZ ;  /* 0x0000000212067890 */ /* 0x000fe4000fffe03f */
[----:B------:R-:W-:Y:S02]  /*2410*/  UIADD3 UR10, UR18, 0x4, URZ ;  /* 0x00000004120a7890 */ /* 0x000fe4000fffe03f */
[----:B------:R-:W-:Y:S02]  /*2420*/  UIADD3 UR14, UR18, 0x6, URZ ;  /* 0x00000006120e7890 */ /* 0x000fe4000fffe03f */
[----:B------:R-:W-:Y:S01]  /*2430*/  HGMMA.64x96x16.F32.BF16 R24, gdesc[UR16], RZ, !UPT, gsb0 ;  /* 0x01600000101879f0 */ /* 0x000fe2000c0018ff */
[----:B---3--:R-:W-:Y:S02]  /*2440*/  LOP3.LUT R72, R72, 0x7f, RZ, 0xc0, !PT ;  /* 0x0000007f48487812 */ /* 0x008fe400078ec0ff */
[----:B------:R-:W-:Y:S02]  /*2450*/  WARPGROUP.DEPBAR.LE gsb0, 0x0 ;  /* 0x00008000000079c5 */ /* 0x000fe40000010000 */
[----:B------:R-:W-:-:S06]  /*2460*/  WARPGROUP.ARRIVE ;  /* 0x00000000000079c5 */ /* 0x000fcc0000000000 */
[----:B------:R-:W-:Y:S01]  /*2470*/  HGMMA.64x96x16.F32.BF16 R24, gdesc[UR4], R24, gsb0 ;  /* 0x01600000041879f0 */ /* 0x000fe20008001818 */
[----:B------:R-:W-:Y:S01]  /*2480*/  ULDC UR6, c[0x0][0x448] ;  /* 0x0001120000067ab9 */ /* 0x000fe20000000800 */
[----:B------:R-:W-:Y:S01]  /*2490*/  ULDC UR7, c[0x0][0x9d8] ;  /* 0x0002760000077ab9 */ /* 0x000fe20000000800 */
[----:B------:R-:W-:-:S06]  /*24a0*/  UISETP.NE.AND UP0, UPT, UR6, 0x1, UPT ;  /* 0x000000010600788c */ /* 0x000fcc000bf05270 */
[----:B------:R-:W-:-:S05]  /*24b0*/  PLOP3.LUT P1, PT, PT, PT, UP0, 0x80, 0x0 ;  /* 0x000000000000781c */ /* 0x000fca0003f2f008 */
[----:B------:R-:W-:-:S08]  /*24c0*/  @UP0 ULDC UR6, c[0x0][0x44c] ;  /* 0x0001130000060ab9 */ /* 0x000fd00000000800 */
[----:B------:R-:W-:Y:S01]  /*24d0*/  @P1 IMAD.HI.U32 R20, R5, UR6, RZ ;  /* 0x0000000605141c27 */ /* 0x000fe2000f8e00ff */
[----:B------:R-:W-:-:S04]  /*24e0*/  @UP0 ULDC UR6, c[0x0][0x450] ;  /* 0x0001140000060ab9 */ /* 0x000fc80000000800 */
[----:B------:R-:W-:Y:S01]  /*24f0*/  @P1 SHF.R.U32.HI R5, RZ, UR6, R20 ;  /* 0x00000006ff051c19 */ /* 0x000fe20008011614 */
[----:B------:R-:W-:-:S04]  /*2500*/  UIMAD UR6, UR52, -0x60, UR50 ;  /* 0xffffffa0340678a4 */ /* 0x000fc8000f8e0232 */
[----:B------:R-:W3:Y:S04]  /*2510*/  SHFL.IDX PT, R21, R5, 0x1, 0x1c1f ;  /* 0x003c1f0005157f89 */ /* 0x000ee800000e0000 */
[----:B------:R-:W4:Y:S01]  /*2520*/  SHFL.IDX PT, R5, R5, RZ, 0x1c1f ;  /* 0x001c1fff05057589 */ /* 0x000f2200000e0000 */
        /* <DEDUP_REMOVED lines=11> */
[----:B------:R-:W-:Y:S02]  /*25e0*/  IMAD.U32 R33, RZ, RZ, UR6 ;  /* 0x00000006ff217e24 */ /* 0x000fe4000f8e00ff */
[----:B------:R-:W-:Y:S01]  /*25f0*/  FMUL.FTZ R30, R30, UR7 ;  /* 0x000000071e1e7c20 */ /* 0x000fe20008410000 */
[----:B------:R-:W-:Y:S01]  /*2600*/  FMUL.FTZ R43, R43, UR7 ;  /* 0x000000072b2b7c20 */ /* 0x000fe20008410000 */
[----:B------:R-:W-:Y:S01]  /*2610*/  FMUL.FTZ R42, R42, UR7 ;  /* 0x000000072a2a7c20 */ /* 0x000fe20008410000 */
[----:B------:R-:W5:Y:S01]  /*2620*/  MUFU.TANH R26, R26 ;  /* 0x0000001a001a7308 */ /* 0x000f620000002400 */
[----:B------:R-:W-:Y:S01]  /*2630*/  IADD3 R20, -R2, 0x61, R33 ;  /* 0x0000006102147810 */ /* 0x000fe20007ffe121 */
[----:B------:R-:W-:Y:S01]  /*2640*/  FMUL.FTZ R8, R36, UR7 ;  /* 0x0000000724087c20 */ /* 0x000fe20008410000 */
[----:B------:R-:W-:Y:S01]  /*2650*/  FMUL.FTZ R31, R31, UR7 ;  /* 0x000000071f1f7c20 */ /* 0x000fe20008410000 */
[----:B--2---:R-:W-:Y:S01]  /*2660*/  FMUL.FTZ R0, R37, UR7 ;  /* 0x0000000725007c20 */ /* 0x004fe20008410000 */
        /* <DEDUP_REMOVED lines=12> */
[----:B------:R-:W-:Y:S01]  /*2730*/  FMUL.FTZ R51, R51, UR7 ;  /* 0x0000000733337c20 */ /* 0x000fe20008410000 */
[----:B------:R-:W-:Y:S01]  /*2740*/  FMUL.FTZ R15, R25, UR7 ;  /* 0x00000007190f7c20 */ /* 0x000fe20008410000 */
[----:B------:R-:W-:Y:S01]  /*2750*/  FMUL.FTZ R11, R24, UR7 ;  /* 0x00000007180b7c20 */ /* 0x000fe20008410000 */
[----:B0-----:R-:W-:Y:S01]  /*2760*/  FMUL.FTZ R3, R41, UR7 ;  /* 0x0000000729037c20 */ /* 0x001fe20008410000 */
[----:B------:R-:W-:Y:S01]  /*2770*/  FMUL.FTZ R4, R40, UR7 ;  /* 0x0000000728047c20 */ /* 0x000fe20008410000 */
[----:B------:R-:W-:Y:S01]  /*2780*/  FMUL.FTZ R54, R54, UR7 ;  /* 0x0000000736367c20 */ /* 0x000fe20008410000 */
[----:B------:R-:W-:Y:S01]  /*2790*/  FMUL.FTZ R55, R55, UR7 ;  /* 0x0000000737377c20 */ /* 0x000fe20008410000 */
[----:B------:R-:W-:Y:S01]  /*27a0*/  MUFU.TANH R30, R30 ;  /* 0x0000001e001e7308 */ /* 0x000fe20000002400 */
[----:B-1----:R-:W-:-:S02]  /*27b0*/  VIADD R43, R20, -UR51 ;  /* 0x80000033142b7c36 */ /* 0x002fc40008000000 */
        /* <DEDUP_REMOVED lines=15> */
[----:B0-----:R-:W-:Y:S01]  /*28b0*/  IADD3 R42, -R2, 0x60, R33 ;  /* 0x00000060022a7810 */ /* 0x001fe20007ffe121 */
[----:B------:R-:W-:Y:S01]  /*28c0*/  FMUL.FTZ R52, R52, UR7 ;  /* 0x0000000734347c20 */ /* 0x000fe20008410000 */
[----:B------:R-:W-:Y:S01]  /*28d0*/  FMUL.FTZ R53, R53, UR7 ;  /* 0x0000000735357c20 */ /* 0x000fe20008410000 */
[----:B------:R-:W-:Y:S01]  /*28e0*/  FMUL.FTZ R57, R57, UR7 ;  /* 0x0000000739397c20 */ /* 0x000fe20008410000 */
[-CC-:B---3--:R-:W-:Y:S01]  /*28f0*/  VIADDMNMX R20, R21, R43.reuse, R42.reuse, PT ;  /* 0x0000002b15147246 */ /* 0x188fe2000380012a */
[----:B------:R-:W-:Y:S01]  /*2900*/  FMUL.FTZ R60, R60, UR7 ;  /* 0x000000073c3c7c20 */ /* 0x000fe20008410000 */
[----:B----4-:R-:W-:Y:S01]  /*2910*/  VIADDMNMX R42, R5, R43, R42, PT ;  /* 0x0000002b052a7246 */ /* 0x010fe2000380012a */
[----:B------:R-:W0:Y:S01]  /*2920*/  MUFU.TANH R34, R34 ;  /* 0x0000002200227308 */ /* 0x000e220000002400 */
[C---:B------:R-:W-:Y:S01]  /*2930*/  ISETP.GT.AND P2, PT, R20.reuse, RZ, PT ;  /* 0x000000ff1400720c */ /* 0x040fe20003f44270 */
[----:B------:R-:W-:Y:S01]  /*2940*/  FMUL.FTZ R61, R61, UR7 ;  /* 0x000000073d3d7c20 */ /* 0x000fe20008410000 */
[----:B------:R-:W-:Y:S01]  /*2950*/  ISETP.GT.AND P3, PT, R20, 0x1, PT ;  /* 0x000000011400780c */ /* 0x000fe20003f64270 */
[----:B------:R-:W-:Y:S01]  /*2960*/  FMUL.FTZ R64, R64, UR7 ;  /* 0x0000000740407c20 */ /* 0x000fe20008410000 */
[----:B------:R-:W-:Y:S01]  /*2970*/  ISETP.GT.AND P4, PT, R20, 0x8, PT ;  /* 0x000000081400780c */ /* 0x000fe20003f84270 */
[----:B------:R-:W-:Y:S01]  /*2980*/  FMUL.FTZ R65, R65, UR7 ;  /* 0x0000000741417c20 */ /* 0x000fe20008410000 */
[C---:B------:R-:W-:Y:S01]  /*2990*/  ISETP.GT.AND P5, PT, R42.reuse, RZ, PT ;  /* 0x000000ff2a00720c */ /* 0x040fe20003fa4270 */
[----:B------:R-:W-:Y:S01]  /*29a0*/  MUFU.TANH R35, R35 ;  /* 0x0000002300237308 */ /* 0x000fe20000002400 */
[----:B------:R-:W-:Y:S01]  /*29b0*/  ISETP.GT.AND P6, PT, R42, 0x1, PT ;  /* 0x000000012a00780c */ /* 0x000fe20003fc4270 */
[----:B------:R-:W-:Y:S01]  /*29c0*/  FMUL.FTZ R68, R68, UR7 ;  /* 0x0000000744447c20 */ /* 0x000fe20008410000 */
[----:B------:R-:W-:-:S05]  /*29d0*/  FMUL.FTZ R69, R69, UR7 ;  /* 0x0000000745457c20 */ /* 0x000fca0008410000 */
[----:B------:R5:W-:Y:S08]  /*29e0*/  MUFU.TANH R29, R46 ;  /* 0x0000002e001d7308 */ /* 0x000bf00000002400 */
[----:B------:R2:W-:Y:S01]  /*29f0*/  MUFU.TANH R32, R47 ;  /* 0x0000002f00207308 */ /* 0x0005e20000002400 */
[----:B-----5:R-:W-:Y:S02]  /*2a00*/  FSEL R46, R26, -INF , P2 ;  /* 0xff8000001a2e7808 */ /* 0x020fe40001000000 */
[----:B------:R-:W-:-:S05]  /*2a10*/  ISETP.GT.AND P2, PT, R20, 0x9, PT ;  /* 0x000000091400780c */ /* 0x000fca0003f44270 */
[----:B------:R-:W1:Y:S01]  /*2a20*/  MUFU.TANH R38, R38 ;  /* 0x0000002600267308 */ /* 0x000e620000002400 */
[----:B--2---:R-:W-:Y:S02]  /*2a30*/  FSEL R47, R27, -INF , P3 ;  /* 0xff8000001b2f7808 */ /* 0x004fe40001800000 */
[----:B------:R-:W-:Y:S02]  /*2a40*/  ISETP.GT.AND P3, PT, R20, 0x10, PT ;  /* 0x000000101400780c */ /* 0x000fe40003f64270 */
[----:B------:R-:W-:Y:S02]  /*2a50*/  FMNMX.FTZ R21, R46, R47, !PT ;  /* 0x0000002f2e157209 */ /* 0x000fe40007810000 */
[----:B0-----:R-:W-:Y:S01]  /*2a60*/  FSEL R41, R34, -INF , P3 ;  /* 0xff80000022297808 */ /* 0x001fe20001800000 */
[----:B------:R0:W-:Y:S01]  /*2a70*/  MUFU.TANH R28, R50 ;  /* 0x00000032001c7308 */ /* 0x0001e20000002400 */
[----:B------:R-:W-:-:S07]  /*2a80*/  ISETP.GT.AND P3, PT, R20, 0x18, PT ;  /* 0x000000181400780c */ /* 0x000fce0003f64270 */
[----:B------:R1:W2:Y:S01]  /*2a90*/  MUFU.TANH R25, R39 ;  /* 0x0000002700197308 */ /* 0x0002a20000002400 */
[----:B0-----:R-:W-:Y:S02]  /*2aa0*/  FSEL R50, R30, -INF , P4 ;  /* 0xff8000001e327808 */ /* 0x001fe40002000000 */
[----:B------:R-:W-:Y:S02]  /*2ab0*/  ISETP.GT.AND P4, PT, R42, 0x8, PT ;  /* 0x000000082a00780c */ /* 0x000fe40003f84270 */
[----:B------:R-:W-:-:S03]  /*2ac0*/  FMNMX.FTZ R24, R50, R21, !PT ;  /* 0x0000001532187209 */ /* 0x000fc60007810000 */
[----:B------:R0:W3:Y:S01]  /*2ad0*/  MUFU.TANH R33, R51 ;  /* 0x0000003300217308 */ /* 0x0000e20000002400 */
[----:B-1----:R-:W-:Y:S02]  /*2ae0*/  FSEL R39, R38, -INF , P3 ;  /* 0xff80000026277808 */ /* 0x002fe40001800000 */
[----:B------:R-:W-:-:S04]  /*2af0*/  ISETP.GT.AND P3, PT, R20, 0x20, PT ;  /* 0x000000201400780c */ /* 0x000fc80003f64270 */
[----:B------:R-:W-:Y:S01]  /*2b00*/  FSEL R37, R37, -INF , P3 ;  /* 0xff80000025257808 */ /* 0x000fe20001800000 */
[----:B------:R-:W1:Y:S01]  /*2b10*/  MUFU.TANH R54, R54 ;  /* 0x0000003600367308 */ /* 0x000e620000002400 */
[----:B0-----:R-:W-:Y:S02]  /*2b20*/  FSEL R51, R31, -INF , P2 ;  /* 0xff8000001f337808 */ /* 0x001fe40001000000 */
[----:B------:R-:W-:Y:S02]  /*2b30*/  ISETP.GT.AND P2, PT, R20, 0x11, PT ;  /* 0x000000111400780c */ /* 0x000fe40003f44270 */
[----:B------:R-:W-:Y:S02]  /*2b40*/  FMNMX.FTZ R24, R51, R24, !PT ;  /* 0x0000001833187209 */ /* 0x000fe40007810000 */
[----:B------:R-:W-:Y:S01]  /*2b50*/  FSEL R40, R35, -INF , P2 ;  /* 0xff80000023287808 */ /* 0x000fe20001000000 */
[----:B------:R-:W0:Y:S01]  /*2b60*/  MUFU.TANH R55, R55 ;  /* 0x0000003700377308 */ /* 0x000e220000002400 */
[----:B------:R-:W-:-:S02]  /*2b70*/  FMNMX.FTZ R21, R41, R24, !PT ;  /* 0x0000001829157209 */ /* 0x000fc40007810000 */
[----:B------:R-:W-:Y:S02]  /*2b80*/  ISETP.GT.AND P2, PT, R20, 0x19, PT ;  /* 0x000000191400780c */ /* 0x000fe40003f44270 */
[----:B------:R-:W-:Y:S02]  /*2b90*/  FMNMX.FTZ R24, R40, R21, !PT ;  /* 0x0000001528187209 */ /* 0x000fe40007810000 */
[----:B--2---:R-:W-:Y:S01]  /*2ba0*/  FSEL R38, R25, -INF , P2 ;  /* 0xff80000019267808 */ /* 0x004fe20001000000 */
[----:B------:R-:W2:Y:S01]  /*2bb0*/  MUFU.TANH R31, R58 ;  /* 0x0000003a001f7308 */ /* 0x000ea20000002400 */
[----:B------:R-:W-:Y:S02]  /*2bc0*/  FMNMX.FTZ R21, R39, R24, !PT ;  /* 0x0000001827157209 */ /* 0x000fe40007810000 */
[----:B------:R-:W-:Y:S02]  /*2bd0*/  ISETP.GT.AND P2, PT, R20, 0x21, PT ;  /* 0x000000211400780c */ /* 0x000fe40003f44270 */
[----:B------:R-:W-:-:S02]  /*2be0*/  FMNMX.FTZ R24, R38, R21, !PT ;  /* 0x0000001526187209 */ /* 0x000fc40007810000 */
[----:B------:R-:W-:Y:S01]  /*2bf0*/  ISETP.GT.AND P3, PT, R20, 0x28, PT ;  /* 0x000000281400780c */ /* 0x000fe20003f64270 */
[----:B------:R-:W4:Y:S01]  /*2c00*/  MUFU.TANH R59, R59 ;  /* 0x0000003b003b7308 */ /* 0x000f220000002400 */
[----:B------:R-:W-:Y:S02]  /*2c10*/  FSEL R36, R36, -INF , P2 ;  /* 0xff80000024247808 */ /* 0x000fe40001000000 */
[----:B------:R-:W-:Y:S02]  /*2c20*/  FMNMX.FTZ R21, R37, R24, !PT ;  /* 0x0000001825157209 */ /* 0x000fe40007810000 */
[----:B------:R-:W-:Y:S02]  /*2c30*/  ISETP.GT.AND P2, PT, R20, 0x29, PT ;  /* 0x000000291400780c */ /* 0x000fe40003f44270 */
[----:B------:R-:W-:Y:S01]  /*2c40*/  FSEL R29, R29, -INF , P3 ;  /* 0xff8000001d1d7808 */ /* 0x000fe20001800000 */
[----:B------:R-:W5:Y:S01]  /*2c50*/  MUFU.TANH R26, R62 ;  /* 0x0000003e001a7308 */ /* 0x000f620000002400 */
[----:B------:R-:W-:-:S02]  /*2c60*/  FMNMX.FTZ R24, R36, R21, !PT ;  /* 0x0000001524187209 */ /* 0x000fc40007810000 */
[----:B------:R-:W-:Y:S02]  /*2c70*/  ISETP.GT.AND P3, PT, R20, 0x30, PT ;  /* 0x000000301400780c */ /* 0x000fe40003f64270 */
[----:B------:R-:W-:Y:S02]  /*2c80*/  FSEL R32, R32, -INF , P2 ;  /* 0xff80000020207808 */ /* 0x000fe40001000000 */
[----:B------:R-:W-:Y:S01]  /*2c90*/  FMNMX.FTZ R21, R29, R24, !PT ;  /* 0x000000181d157209 */ /* 0x000fe20007810000 */
[----:B------:R-:W5:Y:S01]  /*2ca0*/  MUFU.TANH R63, R63 ;  /* 0x0000003f003f7308 */ /* 0x000f620000002400 */
[----:B------:R-:W-:Y:S02]  /*2cb0*/  ISETP.GT.AND P2, PT, R20, 0x31, PT ;  /* 0x000000311400780c */ /* 0x000fe40003f44270 */
[----:B------:R-:W-:Y:S02]  /*2cc0*/  FSEL R30, R28, -INF , P3 ;  /* 0xff8000001c1e7808 */ /* 0x000fe40001800000 */
[----:B------:R-:W-:-:S02]  /*2cd0*/  FMNMX.FTZ R21, R32, R21, !PT ;  /* 0x0000001520157209 */ /* 0x000fc40007810000 */
[----:B------:R-:W-:Y:S01]  /*2ce0*/  ISETP.GT.AND P3, PT, R20, 0x38, PT ;  /* 0x000000381400780c */ /* 0x000fe20003f64270 */
[----:B------:R-:W5:Y:S01]  /*2cf0*/  MUFU.TANH R66, R66 ;  /* 0x0000004200427308 */ /* 0x000f620000002400 */
[----:B---3--:R-:W-:Y:S02]  /*2d00*/  FSEL R35, R33, -INF , P2 ;  /* 0xff80000021237808 */ /* 0x008fe40001000000 */
[----:B------:R-:W-:Y:S02]  /*2d10*/  FMNMX.FTZ R24, R30, R21, !PT ;  /* 0x000000151e187209 */ /* 0x000fe40007810000 */
[----:B------:R-:W-:Y:S02]  /*2d20*/  ISETP.GT.AND P2, PT, R20, 0x39, PT ;  /* 0x000000391400780c */ /* 0x000fe40003f44270 */
[----:B-1----:R-:W-:Y:S01]  /*2d30*/  FSEL R33, R54, -INF , P3 ;  /* 0xff80000036217808 */ /* 0x002fe20001800000 */
[----:B------:R-:W1:Y:S01]  /*2d40*/  MUFU.TANH R27, R67 ;  /* 0x00000043001b7308 */ /* 0x000e620000002400 */
[----:B------:R-:W-:-:S02]  /*2d50*/  FMNMX.FTZ R24, R35, R24, !PT ;  /* 0x0000001823187209 */ /* 0x000fc40007810000 */
[C---:B------:R-:W-:Y:S02]  /*2d60*/  ISETP.GT.AND P3, PT, R20.reuse, 0x40, PT ;  /* 0x000000401400780c */ /* 0x040fe40003f64270 */
[----:B0-----:R-:W-:Y:S02]  /*2d70*/  FSEL R34, R55, -INF , P2 ;  /* 0xff80000037227808 */ /* 0x001fe40001000000 */
[----:B------:R-:W-:Y:S01]  /*2d80*/  FMNMX.FTZ R21, R33, R24, !PT ;  /* 0x0000001821157209 */ /* 0x000fe20007810000 */
[----:B------:R-:W0:Y:S01]  /*2d90*/  MUFU.TANH R70, R70 ;  /* 0x0000004600467308 */ /* 0x000e220000002400 */
[----:B------:R-:W-:Y:S02]  /*2da0*/  ISETP.GT.AND P2, PT, R20, 0x41, PT ;  /* 0x000000411400780c */ /* 0x000fe40003f44270 */
[----:B--2---:R-:W-:Y:S02]  /*2db0*/  FSEL R31, R31, -INF , P3 ;  /* 0xff8000001f1f7808 */ /* 0x004fe40001800000 */
[----:B------:R-:W-:-:S02]  /*2dc0*/  FMNMX.FTZ R24, R34, R21, !PT ;  /* 0x0000001522187209 */ /* 0x000fc40007810000 */
[C---:B------:R-:W-:Y:S01]  /*2dd0*/  ISETP.GT.AND P3, PT, R20.reuse, 0x48, PT ;  /* 0x000000481400780c */ /* 0x040fe20003f64270 */
[----:B------:R-:W2:Y:S01]  /*2de0*/  MUFU.TANH R71, R71 ;  /* 0x0000004700477308 */ /* 0x000ea20000002400 */
[----:B----4-:R-:W-:Y:S02]  /*2df0*/  FSEL R21, R59, -INF , P2 ;  /* 0xff8000003b157808 */ /* 0x010fe40001000000 */
[----:B------:R-:W-:Y:S02]  /*2e00*/  FMNMX.FTZ R24, R31, R24, !PT ;  /* 0x000000181f187209 */ /* 0x000fe40007810000 */
[----:B------:R-:W-:Y:S02]  /*2e10*/  ISETP.GT.AND P2, PT, R20, 0x49, PT ;  /* 0x000000491400780c */ /* 0x000fe40003f44270 */
[----:B-----5:R-:W-:Y:S01]  /*2e20*/  FSEL R26, R26, -INF , P3 ;  /* 0xff8000001a1a7808 */ /* 0x020fe20001800000 */
[----:B------:R-:W-:Y:S01]  /*2e30*/  MUFU.TANH R58, R44 ;  /* 0x0000002c003a7308 */ /* 0x000fe20000002400 */
[----:B------:R-:W-:-:S02]  /*2e40*/  FMNMX.FTZ R25, R21, R24, !PT ;  /* 0x0000001815197209 */ /* 0x000fc40007810000 */
[----:B------:R-:W-:Y:S02]  /*2e50*/  ISETP.GT.AND P3, PT, R20, 0x50, PT ;  /* 0x000000501400780c */ /* 0x000fe40003f64270 */
[----:B------:R-:W-:Y:S02]  /*2e60*/  FSEL R28, R63, -INF , P2 ;  /* 0xff8000003f1c7808 */ /* 0x000fe40001000000 */
[----:B------:R-:W-:Y:S01]  /*2e70*/  FMNMX.FTZ R25, R26, R25, !PT ;  /* 0x000000191a197209 */ /* 0x000fe20007810000 */
[----:B------:R-:W-:Y:S01]  /*2e80*/  MUFU.TANH R59, R45 ;  /* 0x0000002d003b7308 */ /* 0x000fe20000002400 */
[----:B------:R-:W-:Y:S02]  /*2e90*/  ISETP.GT.AND P2, PT, R20, 0x51, PT ;  /* 0x000000511400780c */ /* 0x000fe40003f44270 */
[----:B------:R-:W-:Y:S02]  /*2ea0*/  FSEL R24, R66, -INF , P3 ;  /* 0xff80000042187808 */ /* 0x000fe40001800000 */
[----:B------:R-:W-:-:S02]  /*2eb0*/  FMNMX.FTZ R25, R28, R25, !PT ;  /* 0x000000191c197209 */ /* 0x000fc40007810000 */
[----:B------:R-:W-:Y:S01]  /*2ec0*/  ISETP.GT.AND P3, PT, R20, 0x58, PT ;  /* 0x000000581400780c */ /* 0x000fe20003f64270 */
[----:B------:R-:W3:Y:S01]  /*2ed0*/  MUFU.TANH R11, R11 ;  /* 0x0000000b000b7308 */ /* 0x000ee20000002400 */
[----:B-1----:R-:W-:Y:S02]  /*2ee0*/  FSEL R27, R27, -INF , P2 ;  /* 0xff8000001b1b7808 */ /* 0x002fe40001000000 */
[----:B------:R-:W-:Y:S02]  /*2ef0*/  FMNMX.FTZ R54, R24, R25, !PT ;  /* 0x0000001918367209 */ /* 0x000fe40007810000 */
[----:B------:R-:W-:Y:S02]  /*2f00*/  ISETP.GT.AND P2, PT, R20, 0x59, PT ;  /* 0x000000591400780c */ /* 0x000fe40003f44270 */
[----:B0-----:R-:W-:Y:S01]  /*2f10*/  FSEL R25, R70, -INF , P3 ;  /* 0xff80000046197808 */ /* 0x001fe20001800000 */
[----:B------:R-:W-:Y:S01]  /*2f20*/  MUFU.TANH R15, R15 ;  /* 0x0000000f000f7308 */ /* 0x000fe20000002400 */
[----:B------:R-:W-:-:S02]  /*2f30*/  FMNMX.FTZ R54, R27, R54, !PT ;  /* 0x000000361b367209 */ /* 0x000fc40007810000 */
[----:B--2---:R-:W-:Y:S02]  /*2f40*/  FSEL R20, R71, -INF , P2 ;  /* 0xff80000047147808 */ /* 0x004fe40001000000 */
[----:B------:R-:W-:Y:S02]  /*2f50*/  FMNMX.FTZ R55, R25, R54, !PT ;  /* 0x0000003619377209 */ /* 0x000fe40007810000 */
[----:B------:R-:W-:Y:S01]  /*2f60*/  ISETP.GT.AND P3, PT, R42, 0x9, PT ;  /* 0x000000092a00780c */ /* 0x000fe20003f64270 */
[----:B------:R-:W-:Y:S01]  /*2f70*/  MUFU.TANH R14, R14 ;  /* 0x0000000e000e7308 */ /* 0x000fe20000002400 */
[----:B------:R-:W-:Y:S02]  /*2f80*/  FMNMX.FTZ R55, R20, R55, !PT ;  /* 0x0000003714377209 */ /* 0x000fe40007810000 */
[----:B---3--:R-:W-:Y:S02]  /*2f90*/  FSEL R11, R11, -INF , P5 ;  /* 0xff8000000b0b7808 */ /* 0x008fe40002800000 */
[----:B------:R-:W-:Y:S01]  /*2fa0*/  ISETP.GT.AND P2, PT, R42, 0x10, PT ;  /* 0x000000102a00780c */ /* 0x000fe20003f44270 */
[----:B------:R-:W0:Y:S02]  /*2fb0*/  SHFL.BFLY PT, R44, R55, 0x2, 0x1f ;  /* 0x0c401f00372c7f89 */ /* 0x000e2400000e0000 */
[----:B------:R-:W1:Y:S08]  /*2fc0*/  MUFU.TANH R13, R13 ;  /* 0x0000000d000d7308 */ /* 0x000e700000002400 */
[----:B------:R-:W2:Y:S08]  /*2fd0*/  MUFU.TANH R12, R12 ;  /* 0x0000000c000c7308 */ /* 0x000eb00000002400 */
[----:B------:R-:W3:Y:S01]  /*2fe0*/  MUFU.TANH R10, R10 ;  /* 0x0000000a000a7308 */ /* 0x000ee20000002400 */
[----:B-1----:R-:W-:-:S02]  /*2ff0*/  FSEL R13, R13, -INF , P3 ;  /* 0xff8000000d0d7808 */ /* 0x002fc40001800000 */
[----:B------:R-:W-:Y:S02]  /*3000*/  ISETP.GT.AND P3, PT, R42, 0x11, PT ;  /* 0x000000112a00780c */ /* 0x000fe40003f64270 */
[----:B0-----:R-:W-:-:S03]  /*3010*/  FMNMX.FTZ R44, R55, R44, !PT ;  /* 0x0000002c372c7209 */ /* 0x001fc60007810000 */
[----:B------:R-:W0:Y:S02]  /*3020*/  MUFU.TANH R8, R8 ;  /* 0x0000000800087308 */ /* 0x000e240000002400 */
[----:B------:R-:W1:Y:S06]  /*3030*/  SHFL.BFLY PT, R45, R44, 0x1, 0x1f ;  /* 0x0c201f002c2d7f89 */ /* 0x000e6c00000e0000 */
[----:B------:R-:W4:Y:S08]  /*3040*/  MUFU.TANH R0, R0 ;  /* 0x0000000000007308 */ /* 0x000f300000002400 */
[----:B------:R-:W5:Y:S08]  /*3050*/  MUFU.TANH R4, R4 ;  /* 0x0000000400047308 */ /* 0x000f700000002400 */
[----:B------:R2:W-:Y:S01]  /*3060*/  MUFU.TANH R63, R56 ;  /* 0x00000038003f7308 */ /* 0x0005e20000002400 */
[----:B-1----:R-:W-:-:S02]  /*3070*/  FMNMX.FTZ R5, R44, R45, !PT ;  /* 0x0000002d2c057209 */ /* 0x002fc40007810000 */
[----:B------:R-:W-:Y:S02]  /*3080*/  FSEL R44, R15, -INF , P6 ;  /* 0xff8000000f2c7808 */ /* 0x000fe40003000000 */
[----:B------:R-:W-:Y:S01]  /*3090*/  FSEL R15, R14, -INF , P4 ;  /* 0xff8000000e0f7808 */ /* 0x000fe20002000000 */
[----:B------:R-:W-:Y:S01]  /*30a0*/  FMUL.FTZ R43, R5, UR10 ;  /* 0x0000000a052b7c20 */ /* 0x000fe20008410000 */
[----:B------:R-:W-:Y:S01]  /*30b0*/  FMNMX.FTZ R14, R11, R44, !PT ;  /* 0x0000002c0b0e7209 */ /* 0x000fe20007810000 */
[----:B------:R-:W1:Y:S01]  /*30c0*/  MUFU.TANH R3, R3 ;  /* 0x0000000300037308 */ /* 0x000e620000002400 */
[----:B------:R-:W-:Y:S02]  /*30d0*/  FSETP.NEU.FTZ.AND P5, PT, R5, -INF , PT ;  /* 0xff8000000500780b */ /* 0x000fe40003fbd000 */
[----:B------:R-:W-:Y:S02]  /*30e0*/  FMNMX.FTZ R14, R15, R14, !PT ;  /* 0x0000000e0f0e7209 */ /* 0x000fe40007810000 */
[----:B--2---:R-:W-:-:S02]  /*30f0*/  FSEL R56, R43, RZ, P5 ;  /* 0x000000ff2b387208 */ /* 0x004fc40002800000 */
[----:B------:R-:W-:Y:S01]  /*3100*/  FSEL R43, R12, -INF , P2 ;  /* 0xff8000000c2b7808 */ /* 0x000fe20001000000 */
[----:B------:R2:W-:Y:S01]  /*3110*/  MUFU.TANH R62, R49 ;  /* 0x00000031003e7308 */ /* 0x0005e20000002400 */
[----:B------:R-:W-:Y:S01]  /*3120*/  FMNMX.FTZ R14, R13, R14, !PT ;  /* 0x0000000e0d0e7209 */ /* 0x000fe20007810000 */
[--C-:B------:R-:W-:Y:S01]  /*3130*/  FFMA.FTZ R153, R46, UR10, -R56.reuse ;  /* 0x0000000a2e997c23 */ /* 0x100fe20008010838 */
[----:B------:R-:W-:Y:S01]  /*3140*/  ISETP.GT.AND P2, PT, R42, 0x18, PT ;  /* 0x000000182a00780c */ /* 0x000fe20003f44270 */
[--C-:B------:R-:W-:Y:S01]  /*3150*/  FFMA.FTZ R155, R50, UR10, -R56.reuse ;  /* 0x0000000a329b7c23 */ /* 0x100fe20008010838 */
[----:B---3--:R-:W-:Y:S01]  /*3160*/  FSEL R45, R10, -INF , P3 ;  /* 0xff8000000a2d7808 */ /* 0x008fe20001800000 */
[--C-:B------:R-:W-:Y:S01]  /*3170*/  FFMA.FTZ R10, R47, UR10, -R56.reuse ;  /* 0x0000000a2f0a7c23 */ /* 0x100fe20008010838 */
[----:B------:R-:W-:Y:S01]  /*3180*/  FMNMX.FTZ R14, R43, R14, !PT ;  /* 0x0000000e2b0e7209 */ /* 0x000fe20007810000 */
[----:B------:R-:W3:Y:S01]  /*3190*/  MUFU.TANH R54, R48 ;  /* 0x0000003000367308 */ /* 0x000ee20000002400 */
[----:B------:R-:W-:Y:S01]  /*31a0*/  ISETP.GT.AND P3, PT, R42, 0x19, PT ;  /* 0x000000192a00780c */ /* 0x000fe20003f64270 */
[--C-:B------:R-:W-:Y:S01]  /*31b0*/  FFMA.FTZ R157, R41, UR10, -R56.reuse ;  /* 0x0000000a299d7c23 */ /* 0x100fe20008010838 */
[----:B0-----:R-:W-:Y:S01]  /*31c0*/  FSEL R8, R8, -INF , P2 ;  /* 0xff80000008087808 */ /* 0x001fe20001000000 */
[--C-:B------:R-:W-:Y:S01]  /*31d0*/  FFMA.FTZ R12, R40, UR10, -R56.reuse ;  /* 0x0000000a280c7c23 */ /* 0x100fe20008010838 */
[----:B------:R-:W-:Y:S01]  /*31e0*/  FMNMX.FTZ R47, R45, R14, !PT ;  /* 0x0000000e2d2f7209 */ /* 0x000fe20007810000 */
[--C-:B------:R-:W-:Y:S01]  /*31f0*/  FFMA.FTZ R159, R39, UR10, -R56.reuse ;  /* 0x0000000a279f7c23 */ /* 0x100fe20008010838 */
[----:B------:R-:W-:Y:S01]  /*3200*/  ISETP.GT.AND P2, PT, R42, 0x20, PT ;  /* 0x000000202a00780c */ /* 0x000fe20003f44270 */
[----:B------:R-:W0:Y:S01]  /*3210*/  MUFU.TANH R52, R52 ;  /* 0x0000003400347308 */ /* 0x000e220000002400 */
[----:B----4-:R-:W-:Y:S01]  /*3220*/  FSEL R46, R0, -INF , P3 ;  /* 0xff800000002e7808 */ /* 0x010fe20001800000 */
[--C-:B------:R-:W-:Y:S01]  /*3230*/  FFMA.FTZ R14, R38, UR10, -R56.reuse ;  /* 0x0000000a260e7c23 */ /* 0x100fe20008010838 */
[----:B--2---:R-:W-:Y:S01]  /*3240*/  FMNMX.FTZ R49, R8, R47, !PT ;  /* 0x0000002f08317209 */ /* 0x004fe20007810000 */
[--C-:B------:R-:W-:Y:S01]  /*3250*/  FFMA.FTZ R161, R37, UR10, -R56.reuse ;  /* 0x0000000a25a17c23 */ /* 0x100fe20008010838 */
[----:B-----5:R-:W-:Y:S01]  /*3260*/  FSEL R47, R4, -INF , P2 ;  /* 0xff800000042f7808 */ /* 0x020fe20001000000 */
[--C-:B------:R-:W-:Y:S01]  /*3270*/  FFMA.FTZ R29, R29, UR10, -R56.reuse ;  /* 0x0000000a1d1d7c23 */ /* 0x100fe20008010838 */
[----:B------:R-:W-:Y:S01]  /*3280*/  ISETP.GT.AND P3, PT, R42, 0x21, PT ;  /* 0x000000212a00780c */ /* 0x000fe20003f64270 */
[----:B------:R2:W-:Y:S01]  /*3290*/  MUFU.EX2 R0, R10 ;  /* 0x0000000a00007308 */ /* 0x0005e20000000800 */
[----:B------:R-:W-:Y:S01]  /*32a0*/  FMNMX.FTZ R4, R46, R49, !PT ;  /* 0x000000312e047209 */ /* 0x000fe20007810000 */
[--C-:B------:R-:W-:Y:S01]  /*32b0*/  FFMA.FTZ R21, R21, UR10, -R56.reuse ;  /* 0x0000000a15157c23 */ /* 0x100fe20008010838 */
[----:B------:R-:W-:Y:S01]  /*32c0*/  ISETP.GT.AND P2, PT, R42, 0x28, PT ;  /* 0x000000282a00780c */ /* 0x000fe20003f44270 */
[--C-:B------:R-:W-:Y:S01]  /*32d0*/  FFMA.FTZ R32, R32, UR10, -R56.reuse ;  /* 0x0000000a20207c23 */ /* 0x100fe20008010838 */
[----:B-1----:R-:W-:Y:S01]  /*32e0*/  FSEL R3, R3, -INF , P3 ;  /* 0xff80000003037808 */ /* 0x002fe20001800000 */
[--C-:B------:R-:W-:Y:S01]  /*32f0*/  FFMA.FTZ R30, R30, UR10, -R56.reuse ;  /* 0x0000000a1e1e7c23 */ /* 0x100fe20008010838 */
[----:B------:R-:W-:Y:S01]  /*3300*/  FMNMX.FTZ R4, R47, R4, !PT ;  /* 0x000000042f047209 */ /* 0x000fe20007810000 */
[----:B------:R-:W1:Y:S01]  /*3310*/  MUFU.TANH R53, R53 ;  /* 0x0000003500357308 */ /* 0x000e620000002400 */
[--C-:B--2---:R-:W-:Y:S01]  /*3320*/  FFMA.FTZ R10, R51, UR10, -R56.reuse ;  /* 0x0000000a330a7c23 */ /* 0x104fe20008010838 */
[----:B------:R-:W-:Y:S01]  /*3330*/  ISETP.GT.AND P3, PT, R42, 0x29, PT ;  /* 0x000000292a00780c */ /* 0x000fe20003f64270 */
[--C-:B------:R-:W-:Y:S01]  /*3340*/  FFMA.FTZ R35, R35, UR10, -R56.reuse ;  /* 0x0000000a23237c23 */ /* 0x100fe20008010838 */
[----:B------:R-:W-:Y:S01]  /*3350*/  FSEL R48, R58, -INF , P2 ;  /* 0xff8000003a307808 */ /* 0x000fe20001000000 */
[--C-:B------:R-:W-:Y:S01]  /*3360*/  FFMA.FTZ R33, R33, UR10, -R56.reuse ;  /* 0x0000000a21217c23 */ /* 0x100fe20008010838 */
[----:B------:R-:W-:Y:S01]  /*3370*/  FMNMX.FTZ R51, R3, R4, !PT ;  /* 0x0000000403337209 */ /* 0x000fe20007810000 */
[--C-:B------:R-:W-:Y:S01]  /*3380*/  FFMA.FTZ R34, R34, UR10, -R56.reuse ;  /* 0x0000000a22227c23 */ /* 0x100fe20008010838 */
[----:B------:R-:W-:Y:S01]  /*3390*/  ISETP.GT.AND P2, PT, R42, 0x30, PT ;  /* 0x000000302a00780c */ /* 0x000fe20003f44270 */
[----:B------:R-:W2:Y:S01]  /*33a0*/  MUFU.TANH R57, R57 ;  /* 0x0000003900397308 */ /* 0x000ea20000002400 */
[----:B------:R-:W-:Y:S01]  /*33b0*/  FSEL R49, R59, -INF , P3 ;  /* 0xff8000003b317808 */ /* 0x000fe20001800000 */
[--C-:B------:R-:W-:Y:S01]  /*33c0*/  FFMA.FTZ R31, R31, UR10, -R56.reuse ;  /* 0x0000000a1f1f7c23 */ /* 0x100fe20008010838 */
[----:B------:R-:W-:Y:S01]  /*33d0*/  FMNMX.FTZ R4, R48, R51, !PT ;  /* 0x0000003330047209 */ /* 0x000fe20007810000 */
[--C-:B------:R-:W-:Y:S01]  /*33e0*/  FFMA.FTZ R26, R26, UR10, -R56.reuse ;  /* 0x0000000a1a1a7c23 */ /* 0x100fe20008010838 */
[----:B------:R-:W-:Y:S01]  /*33f0*/  ISETP.GT.AND P3, PT, R42, 0x31, PT ;  /* 0x000000312a00780c */ /* 0x000fe20003f64270 */
[--C-:B------:R-:W-:Y:S01]  /*3400*/  FFMA.FTZ R28, R28, UR10, -R56.reuse ;  /* 0x0000000a1c1c7c23 */ /* 0x100fe20008010838 */
[----:B---3--:R-:W-:Y:S01]  /*3410*/  FSEL R50, R54, -INF , P2 ;  /* 0xff80000036327808 */ /* 0x008fe20001000000 */
[----:B------:R-:W3:Y:S01]  /*3420*/  MUFU.TANH R60, R60 ;  /* 0x0000003c003c7308 */ /* 0x000ee20000002400 */
[----:B------:R-:W-:Y:S01]  /*3430*/  FMNMX.FTZ R51, R49, R4, !PT ;  /* 0x0000000431337209 */ /* 0x000fe20007810000 */
[--C-:B------:R-:W-:Y:S01]  /*3440*/  FFMA.FTZ R24, R24, UR10, -R56.reuse ;  /* 0x0000000a18187c23 */ /* 0x100fe20008010838 */
[----:B------:R-:W-:Y:S01]  /*3450*/  ISETP.GT.AND P2, PT, R42, 0x38, PT ;  /* 0x000000382a00780c */ /* 0x000fe20003f44270 */
[--C-:B------:R-:W-:Y:S01]  /*3460*/  FFMA.FTZ R27, R27, UR10, -R56.reuse ;  /* 0x0000000a1b1b7c23 */ /* 0x100fe20008010838 */
[----:B------:R-:W-:Y:S01]  /*3470*/  FSEL R41, R62, -INF , P3 ;  /* 0xff8000003e297808 */ /* 0x000fe20001800000 */
[----:B------:R-:W-:Y:S01]  /*3480*/  FFMA.FTZ R25, R25, UR10, -R56 ;  /* 0x0000000a19197c23 */ /* 0x000fe20008010838 */
[----:B------:R-:W-:Y:S01]  /*3490*/  FMNMX.FTZ R4, R50, R51, !PT ;  /* 0x0000003332047209 */ /* 0x000fe20007810000 */
[----:B------:R-:W4:Y:S01]  /*34a0*/  MUFU.TANH R61, R61 ;  /* 0x0000003d003d7308 */ /* 0x000f220000002400 */
[----:B------:R-:W-:-:S02]  /*34b0*/  ISETP.GT.AND P3, PT, R42, 0x39, PT ;  /* 0x000000392a00780c */ /* 0x000fc40003f64270 */
[----:B0-----:R-:W-:Y:S02]  /*34c0*/  FSEL R51, R52, -INF , P2 ;  /* 0xff80000034337808 */ /* 0x001fe40001000000 */
[----:B------:R-:W-:Y:S02]  /*34d0*/  FMNMX.FTZ R4, R41, R4, !PT ;  /* 0x0000000429047209 */ /* 0x000fe40007810000 */
[----:B-1----:R-:W-:Y:S01]  /*34e0*/  FSEL R40, R53, -INF , P3 ;  /* 0xff80000035287808 */ /* 0x002fe20001800000 */
[----:B------:R-:W0:Y:S01]  /*34f0*/  MUFU.TANH R64, R64 ;  /* 0x0000004000407308 */ /* 0x000e220000002400 */
[C---:B------:R-:W-:Y:S02]  /*3500*/  ISETP.GT.AND P2, PT, R42.reuse, 0x40, PT ;  /* 0x000000402a00780c */ /* 0x040fe40003f44270 */
[----:B------:R-:W-:Y:S02]  /*3510*/  FMNMX.FTZ R53, R51, R4, !PT ;  /* 0x0000000433357209 */ /* 0x000fe40007810000 */
[----:B------:R-:W-:-:S02]  /*3520*/  ISETP.GT.AND P3, PT, R42, 0x41, PT ;  /* 0x000000412a00780c */ /* 0x000fc40003f64270 */
[----:B------:R-:W-:Y:S01]  /*3530*/  FSEL R52, R63, -INF , P2 ;  /* 0xff8000003f347808 */ /* 0x000fe20001000000 */
[----:B------:R-:W1:Y:S01]  /*3540*/  MUFU.TANH R65, R65 ;  /* 0x0000004100417308 */ /* 0x000e620000002400 */
[----:B------:R-:W-:Y:S02]  /*3550*/  FMNMX.FTZ R53, R40, R53, !PT ;  /* 0x0000003528357209 */ /* 0x000fe40007810000 */
[----:B------:R-:W-:Y:S02]  /*3560*/  ISETP.GT.AND P2, PT, R42, 0x48, PT ;  /* 0x000000482a00780c */ /* 0x000fe40003f44270 */
[----:B--2---:R-:W-:Y:S01]  /*3570*/  FSEL R39, R57, -INF , P3 ;  /* 0xff80000039277808 */ /* 0x004fe20001800000 */
[--C-:B------:R-:W-:Y:S01]  /*3580*/  FFMA.FTZ R57, R36, UR10, -R56.reuse ;  /* 0x0000000a24397c23 */ /* 0x100fe20008010838 */
[----:B------:R-:W-:Y:S01]  /*3590*/  FMNMX.FTZ R4, R52, R53, !PT ;  /* 0x0000003534047209 */ /* 0x000fe20007810000 */
[----:B------:R-:W2:Y:S01]  /*35a0*/  MUFU.TANH R68, R68 ;  /* 0x0000004400447308 */ /* 0x000ea20000002400 */
[----:B------:R-:W-:Y:S01]  /*35b0*/  ISETP.GT.AND P3, PT, R42, 0x49, PT ;  /* 0x000000492a00780c */ /* 0x000fe20003f64270 */
[----:B------:R-:W-:Y:S01]  /*35c0*/  FFMA.FTZ R56, R20, UR10, -R56 ;  /* 0x0000000a14387c23 */ /* 0x000fe20008010838 */
[----:B---3--:R-:W-:-:S02]  /*35d0*/  FSEL R53, R60, -INF , P2 ;  /* 0xff8000003c357808 */ /* 0x008fc40001000000 */
[----:B------:R-:W-:Y:S02]  /*35e0*/  FMNMX.FTZ R4, R39, R4, !PT ;  /* 0x0000000427047209 */ /* 0x000fe40007810000 */
[C---:B------:R-:W-:Y:S01]  /*35f0*/  ISETP.GT.AND P2, PT, R42.reuse, 0x50, PT ;  /* 0x000000502a00780c */ /* 0x040fe20003f44270 */
[----:B------:R-:W3:Y:S01]  /*3600*/  MUFU.TANH R69, R69 ;  /* 0x0000004500457308 */ /* 0x000ee20000002400 */
[----:B----4-:R-:W-:Y:S02]  /*3610*/  FSEL R38, R61, -INF , P3 ;  /* 0xff8000003d267808 */ /* 0x010fe40001800000 */
[----:B------:R-:W-:Y:S02]  /*3620*/  FMNMX.FTZ R55, R53, R4, !PT ;  /* 0x0000000435377209 */ /* 0x000fe40007810000 */
[----:B------:R-:W-:Y:S02]  /*3630*/  ISETP.GT.AND P3, PT, R42, 0x51, PT ;  /* 0x000000512a00780c */ /* 0x000fe40003f64270 */
[----:B0-----:R-:W-:Y:S01]  /*3640*/  FSEL R54, R64, -INF , P2 ;  /* 0xff80000040367808 */ /* 0x001fe20001000000 */
[----:B------:R0:W-:Y:S01]  /*3650*/  MUFU.EX2 R163, R29 ;  /* 0x0000001d00a37308 */ /* 0x0001e20000000800 */
[----:B------:R-:W-:-:S02]  /*3660*/  FMNMX.FTZ R55, R38, R55, !PT ;  /* 0x0000003726377209 */ /* 0x000fc40007810000 */
[----:B------:R-:W-:Y:S02]  /*3670*/  ISETP.GT.AND P2, PT, R42, 0x58, PT ;  /* 0x000000582a00780c */ /* 0x000fe40003f44270 */
[----:B-1----:R-:W-:Y:S02]  /*3680*/  FSEL R37, R65, -INF , P3 ;  /* 0xff80000041257808 */ /* 0x002fe40001800000 */
[----:B------:R-:W-:Y:S01]  /*3690*/  FMNMX.FTZ R4, R54, R55, !PT ;  /* 0x0000003736047209 */ /* 0x000fe20007810000 */
[----:B------:R1:W-:Y:S01]  /*36a0*/  MUFU.EX2 R60, R21 ;  /* 0x00000015003c7308 */ /* 0x0003e20000000800 */
[----:B------:R-:W-:Y:S02]  /*36b0*/  ISETP.GT.AND P3, PT, R42, 0x59, PT ;  /* 0x000000592a00780c */ /* 0x000fe40003f64270 */
[----:B--2---:R-:W-:Y:S02]  /*36c0*/  FSEL R42, R68, -INF , P2 ;  /* 0xff800000442a7808 */ /* 0x004fe40001000000 */
[----:B------:R-:W-:-:S02]  /*36d0*/  FMNMX.FTZ R55, R37, R4, !PT ;  /* 0x0000000425377209 */ /* 0x000fc40007810000 */
[----:B---3--:R-:W-:Y:S01]  /*36e0*/  FSEL R36, R69, -INF , P3 ;  /* 0xff80000045247808 */ /* 0x008fe20001800000 */
[----:B------:R-:W2:Y:S01]  /*36f0*/  MUFU.EX2 R153, R153 ;  /* 0x0000009900997308 */ /* 0x000ea20000000800 */
[----:B------:R-:W-:-:S04]  /*3700*/  FMNMX.FTZ R55, R42, R55, !PT ;  /* 0x000000372a377209 */ /* 0x000fc80007810000 */
[----:B------:R-:W-:-:S03]  /*3710*/  FMNMX.FTZ R55, R36, R55, !PT ;  /* 0x0000003724377209 */ /* 0x000fc60007810000 */
[----:B------:R-:W-:Y:S02]  /*3720*/  MUFU.EX2 R155, R155 ;  /* 0x0000009b009b7308 */ /* 0x000fe40000000800 */
[----:B------:R-:W0:Y:S06]  /*3730*/  SHFL.BFLY PT, R4, R55, 0x2, 0x1f ;  /* 0x0c401f0037047f89 */ /* 0x000e2c00000e0000 */
[----:B------:R-:W-:Y:S08]  /*3740*/  MUFU.EX2 R10, R10 ;  /* 0x0000000a000a7308 */ /* 0x000ff00000000800 */
[----:B------:R-:W-:Y:S08]  /*3750*/  MUFU.EX2 R157, R157 ;  /* 0x0000009d009d7308 */ /* 0x000ff00000000800 */
[----:B------:R-:W-:Y:S01]  /*3760*/  MUFU.EX2 R12, R12 ;  /* 0x0000000c000c7308 */ /* 0x000fe20000000800 */
[----:B0-----:R-:W-:-:S05]  /*3770*/  FMNMX.FTZ R29, R55, R4, !PT ;  /* 0x00000004371d7209 */ /* 0x001fca0007810000 */
[----:B------:R-:W0:Y:S02]  /*3780*/  SHFL.BFLY PT, R4, R29, 0x1, 0x1f ;  /* 0x0c201f001d047f89 */ /* 0x000e2400000e0000 */
[----:B------:R-:W-:Y:S08]  /*3790*/  MUFU.EX2 R159, R159 ;  /* 0x0000009f009f7308 */ /* 0x000ff00000000800 */
[----:B------:R-:W-:Y:S08]  /*37a0*/  MUFU.EX2 R14, R14 ;  /* 0x0000000e000e7308 */ /* 0x000ff00000000800 */
[----:B------:R-:W-:Y:S01]  /*37b0*/  MUFU.EX2 R161, R161 ;  /* 0x000000a100a17308 */ /* 0x000fe20000000800 */
[----:B0-----:R-:W-:-:S07]  /*37c0*/  FMNMX.FTZ R4, R29, R4, !PT ;  /* 0x000000041d047209 */ /* 0x001fce0007810000 */
[----:B------:R-:W-:Y:S01]  /*37d0*/  MUFU.EX2 R58, R57 ;  /* 0x00000039003a7308 */ /* 0x000fe20000000800 */
[----:B------:R-:W-:Y:S01]  /*37e0*/  IMAD.U32 R29, RZ, RZ, UR22 ;  /* 0x00000016ff1d7e24 */ /* 0x000fe2000f8e00ff */
[C---:B------:R-:W-:Y:S01]  /*37f0*/  FSETP.NEU.FTZ.AND P2, PT, R4.reuse, -INF , PT ;  /* 0xff8000000400780b */ /* 0x040fe20003f5d000 */
[----:B-1----:R-:W-:-:S05]  /*3800*/  FMUL.FTZ R21, R4, UR10 ;  /* 0x0000000a04157c20 */ /* 0x002fca0008410000 */
        /* <DEDUP_REMOVED lines=30> */
[----:B------:R-:W-:-:S04]  /*39f0*/  FFMA.FTZ R20, R36, UR10, -R20 ;  /* 0x0000000a24147c23 */ /* 0x000fc80008010814 */
[----:B------:R-:W3:Y:S01]  /*3a00*/  MUFU.EX2 R15, R15 ;  /* 0x0000000f000f7308 */ /* 0x000ee20000000800 */
[----:B--2---:R-:W-:Y:S01]  /*3a10*/  FADD.FTZ R8, R153, R0 ;  /* 0x0000000099087221 */ /* 0x004fe20000010000 */
[----:B0-----:R-:W-:Y:S02]  /*3a20*/  SHF.R.U32.HI R72, RZ, 0x7, R72 ;  /* 0x00000007ff487819 */ /* 0x001fe40000011648 */
[----:B------:R-:W-:Y:S02]  /*3a30*/  F2FP.BF16.F32.PACK_AB R153, R0, R153 ;  /* 0x000000990099723e */ /* 0x000fe400000010ff */
[----:B-1----:R-:W-:Y:S02]  /*3a40*/  F2FP.BF16.F32.PACK_AB R152, R44, R11 ;  /* 0x0000000b2c98723e */ /* 0x002fe400000010ff */
[----:B------:R0:W1:Y:S08]  /*3a50*/  MUFU.EX2 R154, R13 ;  /* 0x0000000d009a7308 */ /* 0x0000700000000800 */
[----:B------:R-:W2:Y:S01]  /*3a60*/  MUFU.EX2 R43, R43 ;  /* 0x0000002b002b7308 */ /* 0x000ea20000000800 */
[----:B0-----:R-:W-:Y:S01]  /*3a70*/  FADD.FTZ R13, R155, R8 ;  /* 0x000000089b0d7221 */ /* 0x001fe20000010000 */
[----:B------:R-:W-:-:S03]  /*3a80*/  F2FP.BF16.F32.PACK_AB R155, R10, R155 ;  /* 0x0000009b0a9b723e */ /* 0x000fc600000010ff */
[----:B------:R-:W-:-:S03]  /*3a90*/  FADD.FTZ R8, R10, R13 ;  /* 0x0000000d0a087221 */ /* 0x000fc60000010000 */
[----:B------:R0:W-:Y:S08]  /*3aa0*/  MUFU.EX2 R160, R3 ;  /* 0x0000000300a07308 */ /* 0x0001f00000000800 */
[----:B------:R-:W4:Y:S01]  /*3ab0*/  MUFU.EX2 R156, R45 ;  /* 0x0000002d009c7308 */ /* 0x000f220000000800 */
[----:B0-----:R-:W-:Y:S01]  /*3ac0*/  FADD.FTZ R3, R157, R8 ;  /* 0x000000089d037221 */ /* 0x001fe20000010000 */
[----:B------:R-:W-:Y:S01]  /*3ad0*/  FADD.FTZ R8, R11, R44 ;  /* 0x0000002c0b087221 */ /* 0x000fe20000010000 */
[----:B------:R-:W-:-:S02]  /*3ae0*/  F2FP.BF16.F32.PACK_AB R157, R12, R157 ;  /* 0x0000009d0c9d723e */ /* 0x000fc400000010ff */
[----:B------:R-:W-:Y:S01]  /*3af0*/  FADD.FTZ R28, R12, R3 ;  /* 0x000000030c1c7221 */ /* 0x000fe20000010000 */
[----:B---3--:R-:W-:Y:S01]  /*3b00*/  FADD.FTZ R3, R15, R8 ;  /* 0x000000080f037221 */ /* 0x008fe20000010000 */
[----:B------:R-:W-:Y:S01]  /*3b10*/  IADD3 R8, -R72, 0xb, RZ ;  /* 0x0000000b48087810 */ /* 0x000fe20007ffe1ff */
[----:B------:R0:W3:Y:S01]  /*3b20*/  MUFU.EX2 R21, R46 ;  /* 0x0000002e00157308 */ /* 0x0000e20000000800 */
[----:B------:R-:W-:Y:S01]  /*3b30*/  FADD.FTZ R13, R159, R28 ;  /* 0x0000001c9f0d7221 */ /* 0x000fe20000010000 */
[----:B-1----:R-:W-:Y:S01]  /*3b40*/  FADD.FTZ R28, R154, R3 ;  /* 0x000000039a1c7221 */ /* 0x002fe20000010000 */
[----:B------:R-:W-:Y:S01]  /*3b50*/  @!P2 VIADD R3, R29, 0x22840 ;  /* 0x000228401d03a836 */ /* 0x000fe20000000000 */
[----:B------:R-:W-:Y:S02]  /*3b60*/  F2FP.BF16.F32.PACK_AB R159, R14, R159 ;  /* 0x0000009f0e9f723e */ /* 0x000fe400000010ff */
[----:B------:R-:W-:Y:S02]  /*3b70*/  F2FP.BF16.F32.PACK_AB R154, R154, R15 ;  /* 0x0000000f9a9a723e */ /* 0x000fe400000010ff */
[----:B------:R-:W1:Y:S01]  /*3b80*/  MUFU.EX2 R32, R32 ;  /* 0x0000002000207308 */ /* 0x000e620000000800 */
[----:B0-----:R-:W-:Y:S01]  /*3b90*/  FADD.FTZ R46, R14, R13 ;  /* 0x0000000d0e2e7221 */ /* 0x001fe20000010000 */
[----:B--2---:R-:W-:Y:S01]  /*3ba0*/  FADD.FTZ R13, R43, R28 ;  /* 0x0000001c2b0d7221 */ /* 0x004fe20000010000 */
[----:B------:R-:W-:Y:S01]  /*3bb0*/  @!P2 PRMT R3, RZ, 0x654, R3 ;  /* 0x00000654ff03a816 */ /* 0x000fe20000000003 */
[----:B------:R0:W-:Y:S06]  /*3bc0*/  BAR.ARV R8, 0x100 ;  /* 0x000400080000751d */ /* 0x0001ec0000002000 */
[----:B------:R-:W2:Y:S01]  /*3bd0*/  MUFU.EX2 R47, R47 ;  /* 0x0000002f002f7308 */ /* 0x000ea20000000800 */
[----:B------:R-:W-:Y:S01]  /*3be0*/  FADD.FTZ R29, R161, R46 ;  /* 0x0000002ea11d7221 */ /* 0x000fe20000010000 */
[----:B----4-:R-:W-:Y:S01]  /*3bf0*/  FADD.FTZ R13, R156, R13 ;  /* 0x0000000d9c0d7221 */ /* 0x010fe20000010000 */
[----:B------:R2:W-:Y:S01]  /*3c00*/  @!P2 SYNCS.ARRIVE.TRANS64.RED.A1T0 RZ, [R3+URZ], RZ ;  /* 0x000000ff03ffa9a7 */ /* 0x0005e2000810043f */
[C---:B------:R-:W-:Y:S01]  /*3c10*/  F2FP.BF16.F32.PACK_AB R161, R58.reuse, R161 ;  /* 0x000000a13aa1723e */ /* 0x040fe200000010ff */
[----:B------:R-:W-:Y:S01]  /*3c20*/  FADD.FTZ R46, R58, R29 ;  /* 0x0000001d3a2e7221 */ /* 0x000fe20000010000 */
[----:B------:R-:W-:Y:S01]  /*3c30*/  FADD.FTZ R28, R158, R13 ;  /* 0x0000000d9e1c7221 */ /* 0x000fe20000010000 */
[----:B------:R-:W-:Y:S01]  /*3c40*/  F2FP.BF16.F32.PACK_AB R156, R156, R43 ;  /* 0x0000002b9c9c723e */ /* 0x000fe200000010ff */
[----:B------:R-:W4:Y:S01]  /*3c50*/  MUFU.EX2 R30, R30 ;  /* 0x0000001e001e7308 */ /* 0x000f220000000800 */
[----:B------:R-:W-:Y:S01]  /*3c60*/  FADD.FTZ R13, R163, R46 ;  /* 0x0000002ea30d7221 */ /* 0x000fe20000010000 */
[----:B---3--:R-:W-:Y:S01]  /*3c70*/  FADD.FTZ R28, R21, R28 ;  /* 0x0000001c151c7221 */ /* 0x008fe20000010000 */
[----:B-1----:R-:W-:-:S02]  /*3c80*/  F2FP.BF16.F32.PACK_AB R163, R32, R163 ;  /* 0x000000a320a3723e */ /* 0x002fc400000010ff */
[----:B------:R-:W-:Y:S01]  /*3c90*/  FADD.FTZ R13, R32, R13 ;  /* 0x0000000d200d7221 */ /* 0x000fe20000010000 */
[----:B------:R-:W-:Y:S02]  /*3ca0*/  F2FP.BF16.F32.PACK_AB R158, R21, R158 ;  /* 0x0000009e159e723e */ /* 0x000fe400000010ff */
[----:B------:R-:W1:Y:S01]  /*3cb0*/  MUFU.EX2 R35, R35 ;  /* 0x0000002300237308 */ /* 0x000e620000000800 */
[----:B--2---:R-:W-:-:S04]  /*3cc0*/  FADD.FTZ R3, R47, R28 ;  /* 0x0000001c2f037221 */ /* 0x004fc80000010000 */
[C---:B------:R-:W-:Y:S01]  /*3cd0*/  FADD.FTZ R3, R160.reuse, R3 ;  /* 0x00000003a0037221 */ /* 0x040fe20000010000 */
[----:B------:R-:W-:Y:S02]  /*3ce0*/  F2FP.BF16.F32.PACK_AB R160, R160, R47 ;  /* 0x0000002fa0a0723e */ /* 0x000fe400000010ff */
[----:B------:R-:W2:Y:S01]  /*3cf0*/  MUFU.EX2 R48, R48 ;  /* 0x0000003000307308 */ /* 0x000ea20000000800 */
[----:B----4-:R-:W-:-:S07]  /*3d00*/  FADD.FTZ R28, R30, R13 ;  /* 0x0000000d1e1c7221 */ /* 0x010fce0000010000 */
        /* <DEDUP_REMOVED lines=16> */
[----:B-1----:R-:W-:Y:S01]  /*3e10*/  FADD.FTZ R3, R31, R28 ;  /* 0x0000001c1f037221 */ /* 0x002fe20000010000 */
[----:B------:R-:W-:-:S03]  /*3e20*/  F2FP.BF16.F32.PACK_AB R169, R60, R31 ;  /* 0x0000001f3ca9723e */ /* 0x000fc600000010ff */
[----:B------:R-:W-:-:S03]  /*3e30*/  FADD.FTZ R13, R60, R3 ;  /* 0x000000033c0d7221 */ /* 0x000fc60000010000 */
[----:B------:R-:W1:Y:S01]  /*3e40*/  MUFU.EX2 R26, R26 ;  /* 0x0000001a001a7308 */ /* 0x000e620000000800 */
[C---:B--2---:R-:W-:Y:S01]  /*3e50*/  FADD.FTZ R0, R41.reuse, R0 ;  /* 0x0000000029007221 */ /* 0x044fe20000010000 */
[----:B------:R-:W-:-:S06]  /*3e60*/  F2FP.BF16.F32.PACK_AB R164, R41, R50 ;  /* 0x0000003229a4723e */ /* 0x000fcc00000010ff */
[----:B------:R-:W2:Y:S01]  /*3e70*/  MUFU.EX2 R40, R40 ;  /* 0x0000002800287308 */ /* 0x000ea20000000800 */
[----:B---3--:R-:W-:-:S07]  /*3e80*/  FADD.FTZ R3, R51, R0 ;  /* 0x0000000033037221 */ /* 0x008fce0000010000 */
[----:B------:R-:W3:Y:S01]  /*3e90*/  MUFU.EX2 R52, R52 ;  /* 0x0000003400347308 */ /* 0x000ee20000000800 */
[----:B-1----:R-:W-:-:S04]  /*3ea0*/  FADD.FTZ R0, R26, R13 ;  /* 0x0000000d1a007221 */ /* 0x002fc80000010000 */
[C---:B------:R-:W-:Y:S01]  /*3eb0*/  FADD.FTZ R13, R171.reuse, R0 ;  /* 0x00000000ab0d7221 */ /* 0x040fe20000010000 */
[----:B------:R-:W-:Y:S02]  /*3ec0*/  F2FP.BF16.F32.PACK_AB R171, R171, R26 ;  /* 0x0000001aabab723e */ /* 0x000fe400000010ff */
        /* <DEDUP_REMOVED lines=26> */
[----:B---3--:R-:W-:Y:S01]  /*4070*/  FADD.FTZ R10, R42, R3 ;  /* 0x000000032a0a7221 */ /* 0x008fe20000010000 */
[C---:B-1----:R-:W-:Y:S01]  /*4080*/  FADD.FTZ R0, R56.reuse, R29 ;  /* 0x0000001d38007221 */ /* 0x042fe20000010000 */
[----:B------:R-:W-:Y:S02]  /*4090*/  F2FP.BF16.F32.PACK_AB R175, R56, R25 ;  /* 0x0000001938af723e */ /* 0x000fe400000010ff */
[C---:B--2---:R-:W-:Y:S01]  /*40a0*/  FADD.FTZ R3, R13.reuse, R10 ;  /* 0x0000000a0d037221 */ /* 0x044fe20000010000 */
[----:B------:R-:W-:Y:S01]  /*40b0*/  F2FP.BF16.F32.PACK_AB R174, R13, R42 ;  /* 0x0000002a0dae723e */ /* 0x000fe200000010ff */
[----:B0-----:R-:W-:Y:S06]  /*40c0*/  @!P0 BRA `(.L_x_4607) ;  /* 0x0000000000048947 */ /* 0x001fec0003800000 */
[----:B------:R-:W-:Y:S01]  /*40d0*/  BPT.TRAP 0x1 ;  /* 0x000000040000795c */ /* 0x000fe20000300000 */
.L_x_4607:
[----:B------:R0:W1:Y:S01]  /*40e0*/  SYNCS.PHASECHK.TRANS64.TRYWAIT P3, [UR22+0x22850], R9 ;  /* 0x02285009ff0075a7 */ /* 0x0000620008060156 */
[----:B------:R-:W-:Y:S05]  /*40f0*/  @!P0 BRA `(.L_x_4608) ;  /* 0x0000000000048947 */ /* 0x000fea0003800000 */
[----:B------:R-:W-:Y:S01]  /*4100*/  BPT.TRAP 0x1 ;  /* 0x000000040000795c */ /* 0x000fe20000300000 */
.L_x_4608:
[----:B-1----:R-:W-:Y:S05]  /*4110*/  @P3 BRA `(.L_x_4609) ;  /* 0x0000000000083947 */ /* 0x002fea0003800000 */
[----:B------:R-:W1:Y:S02]  /*4120*/  SYNCS.PHASECHK.TRANS64.TRYWAIT P3, [UR22+0x22850], R9 ;  /* 0x02285009ff0075a7 */ /* 0x000e640008060156 */
[----:B-1----:R-:W-:Y:S05]  /*4130*/  @!P3 BRA `(.L_x_4610) ;  /* 0x0000011000ecb947 */ /* 0x002fea0003800000 */
.L_x_4609:
[----:B------:R-:W-:Y:S01]  /*4140*/  R2UR UR6, R6 ;  /* 0x00000000060672ca */ /* 0x000fe200000e0000 */
[----:B------:R2:W-:Y:S01]  /*4150*/  BAR.SYNC.DEFER_BLOCKING R7, 0x100 ;  /* 0x000400070000751d */ /* 0x0005e20000010000 */
[----:B------:R-:W-:-:S05]  /*4160*/  UIADD3 UR23, UR52, -0x2, URZ ;  /* 0xfffffffe34177890 */ /* 0x000fca000fffe03f */
[----:B------:R-:W-:Y:S01]  /*4170*/  UMOV UR7, 0x40000040 ;  /* 0x4000004000077882 */ /* 0x000fe20000000000 */
[----:B------:R-:W-:Y:S01]  /*4180*/  @UP0 ULDC UR14, c[0x0][0x450] ;  /* 0x00011400000e0ab9 */ /* 0x000fe20000000800 */
[----:B------:R-:W-:-:S04]  /*4190*/  VOTEU.ALL UP1, P2 ;  /* 0x00000000003f7886 */ /* 0x000fc80001020000 */
        /* <DEDUP_REMOVED lines=35> */
[----:B------:R-:W-:Y:S02]  /*43d0*/  UMOV UR7, 0x40000040 ;  /* 0x4000004000077882 */ /* 0x000fe40000000000 */
[----:B------:R-:W-:Y:S01]  /*43e0*/  UMOV UR11, UR43 ;  /* 0x0000002b000b7c82 */ /* 0x000fe20008000000 */
[----:B------:R-:W-:Y:S02]  /*43f0*/  WARPGROUP.DEPBAR.LE gsb0, 0x0 ;  /* 0x00008000000079c5 */ /* 0x000fe40000010000 */
[----:B------:R-:W-:-:S15]  /*4400*/  WARPGROUP.ARRIVE ;  /* 0x00000000000079c5 */ /* 0x000fde0000000000 */
[----:B------:R-:W-:-:S06]  /*4410*/  NOP ;  /* 0x0000000000007918 */ /* 0x000fcc0000000000 */
[----:B------:R-:W-:Y:S01]  /*4420*/  HGMMA.64x256x16.F32.BF16 R24, R172, gdesc[UR4].tnspB, R24, gsb0 ;  /* 0x43e00004ac187df0 */ /* 0x000fe20008001818 */
[----:B------:R-:W-:Y:S02]  /*4430*/  @UP0 ULDC UR6, c[0x0][0x44c] ;  /* 0x0001130000060ab9 */ /* 0x000fe40000000800 */
[----:B------:R-:W-:-:S04]  /*4440*/  UIMAD.WIDE.U32 UR6, UR43, UR6, URZ ;  /* 0x000000062b0672a5 */ /* 0x000fc8000f8e003f */
[----:B------:R-:W-:-:S04]  /*4450*/  @UP0 USHF.R.U32.HI UR11, URZ, UR14, UR7 ;  /* 0x0000000e3f0b0299 */ /* 0x000fc80008011607 */
[----:B------:R-:W-:-:S04]  /*4460*/  UIADD3 UR6, UR11, UR50, -UR51 ;  /* 0x000000320b067290 */ /* 0x000fc8000fffe833 */
[----:B------:R-:W-:-:S04]  /*4470*/  UIMAD.WIDE UR6, UR6, 0x2aaaaaab, URZ ;  /* 0x2aaaaaab060678a5 */ /* 0x000fc8000f8e023f */
[----:B------:R-:W-:-:S04]  /*4480*/  USHF.R.U32.HI UR6, URZ, 0x1f, UR7 ;  /* 0x0000001f3f067899 */ /* 0x000fc80008011607 */
[----:B------:R-:W-:-:S04]  /*4490*/  ULEA.HI.SX32 UR6, UR7, UR6, 0x1c ;  /* 0x0000000607067291 */ /* 0x000fc8000f8fe23f */
[----:B------:R-:W-:Y:S01]  /*44a0*/  UISETP.LT.AND UP1, UPT, UR40, UR6, UPT ;  /* 0x000000062800728c */ /* 0x000fe2000bf21270 */
[----:B------:R-:W-:Y:S02]  /*44b0*/  WARPGROUP.DEPBAR.LE gsb0, 0x0 ;  /* 0x00008000000079c5 */ /* 0x000fe40000010000 */
[----:B------:R-:W-:Y:S01]  /*44c0*/  @!P2 SYNCS.ARRIVE.TRANS64.RED.A1T0 RZ, [UR22], RZ ;  /* 0x000000ffffffa9a7 */ /* 0x000fe20008100416 */
[----:B------:R-:W-:-:S04]  /*44d0*/  USEL UR22, UR40, UR6, !UP1 ;  /* 0x0000000628167287 */ /* 0x000fc8000c800000 */
[----:B------:R-:W-:-:S06]  /*44e0*/  UISETP.GE.AND UP1, UPT, UR23, UR22, UPT ;  /* 0x000000161700728c */ /* 0x000fcc000bf26270 */
[----:B------:R-:W-:-:S13]  /*44f0*/  PLOP3.LUT P3, PT, PT, PT, UP1, 0x80, 0x0 ;  /* 0x000000000000781c */ /* 0x000fda0003f6f018 */
[----:B--2---:R-:W-:Y:S05]  /*4500*/  @!P3 BRA `(.L_x_4611) ;  /* 0x0000002800e0b947 */ /* 0x004fea0003800000 */
[----:B-1----:R-:W-:Y:S01]  /*4510*/  IMAD.MOV.U32 R10, RZ, RZ, R5 ;  /* 0x000000ffff0a7224 */ /* 0x002fe200078e0005 */
[----:B------:R-:W-:Y:S01]  /*4520*/  ULDC UR24, c[0x0][0x9d8] ;  /* 0x0002760000187ab9 */ /* 0x000fe20000000800 */
[----:B------:R-:W-:Y:S01]  /*4530*/  IMAD.MOV.U32 R7, RZ, RZ, R4 ;  /* 0x000000ffff077224 */ /* 0x000fe200078e0004 */
[----:B------:R-:W-:-:S06]  /*4540*/  ULDC UR25, c[0x0][0x988] ;  /* 0x0002620000197ab9 */ /* 0x000fcc0000000800 */
.L_x_4620:
[----:B------:R-:W-:-:S04]  /*4550*/  UIADD3 UR37, UR37, 0x1, URZ ;  /* 0x0000000125257890 */ /* 0x000fc8000fffe03f */
[----:B------:R-:W-:-:S04]  /*4560*/  UISETP.NE.AND UP1, UPT, UR37, 0x2, UPT ;  /* 0x000000022500788c */ /* 0x000fc8000bf25270 */
[----:B------:R-:W-:Y:S02]  /*4570*/  USEL UR6, URZ, 0x1, UP1 ;  /* 0x000000013f067887 */ /* 0x000fe40008800000 */
[----:B------:R-:W-:Y:S02]  /*4580*/  USEL UR37, UR37, URZ, UP1 ;  /* 0x0000003f25257287 */ /* 0x000fe40008800000 */
[----:B------:R-:W-:Y:S01]  /*4590*/  ULOP3.LUT UR47, UR47, UR6, URZ, 0x3c, !UPT ;  /* 0x000000062f2f7292 */ /* 0x000fe2000f8e3c3f */
[----:B------:R-:W-:Y:S11]  /*45a0*/  @!P0 BRA `(.L_x_4612) ;  /* 0x0000000000048947 */ /* 0x000ff60003800000 */
[----:B------:R-:W-:Y:S01]  /*45b0*/  BPT.TRAP 0x1 ;  /* 0x000000040000795c */ /* 0x000fe20000300000 */
.L_x_4612:
[----:B------:R-:W1:Y:S01]  /*45c0*/  S2UR UR7, SR_CgaCtaId ;  /* 0x00000000000779c3 */ /* 0x000e620000008800 */
[----:B------:R-:W-:Y:S01]  /*45d0*/  UMOV UR6, 0x400 ;  /* 0x0000040000067882 */ /* 0x000fe20000000000 */
[----:B------:R-:W-:-:S05]  /*45e0*/  IMAD.U32 R6, RZ, RZ, UR47 ;  /* 0x0000002fff067e24 */ /* 0x000fca000f8e00ff */
[----:B------:R-:W-:Y:S01]  /*45f0*/  SHF.L.U32 R6, R6, 0x1f, RZ ;  /* 0x0000001f06067819 */ /* 0x000fe200000006ff */
[----:B-1----:R-:W-:-:S04]  /*4600*/  ULEA UR6, UR7, UR6, 0x18 ;  /* 0x0000000607067291 */ /* 0x002fc8000f8ec03f */
[----:B------:R-:W-:-:S09]  /*4610*/  ULEA UR26, UR37, UR6, 0x3 ;  /* 0x00000006251a7291 */ /* 0x000fd2000f8e183f */
[----:B------:R1:W2:Y:S01]  /*4620*/  SYNCS.PHASECHK.TRANS64.TRYWAIT P3, [UR26+0x22830], R6 ;  /* 0x02283006ff0075a7 */ /* 0x0002a2000806015a */
[----:B------:R-:W-:Y:S05]  /*4630*/  @!P0 BRA `(.L_x_4613) ;  /* 0x0000000000048947 */ /* 0x000fea0003800000 */
[----:B------:R-:W-:Y:S01]  /*4640*/  BPT.TRAP 0x1 ;  /* 0x000000040000795c */ /* 0x000fe20000300000 */
.L_x_4613:
[----:B------:R-:W-:Y:S01]  /*4650*/  VIADD R8, R16, UR43 ;  /* 0x0000002b10087c36 */ /* 0x000fe20008000000 */
[----:B--2---:R-:W-:Y:S06]  /*4660*/  @P3 BRA `(.L_x_4614) ;  /* 0x0000000000083947 */ /* 0x004fec0003800000 */
[----:B------:R-:W2:Y:S02]  /*4670*/  SYNCS.PHASECHK.TRANS64.TRYWAIT P3, [UR26+0x22830], R6 ;  /* 0x02283006ff0075a7 */ /* 0x000ea4000806015a */
[----:B--2---:R-:W-:Y:S05]  /*4680*/  @!P3 BRA `(.L_x_4615) ;  /* 0x0000010c00b0b947 */ /* 0x004fea0003800000 */
.L_x_4614:
[----:B------:R-:W-:Y:S01]  /*4690*/  UIMAD UR18, UR37, 0x300, UR20 ;  /* 0x00000300251278a4 */ /* 0x000fe2000f8e0214 */
[----:B------:R-:W-:Y:S01]  /*46a0*/  WARPGROUP.ARRIVE ;  /* 0x00000000000079c5 */ /* 0x000fe20000000000 */
[----:B------:R-:W-:Y:S01]  /*46b0*/  UMOV UR19, 0x40000040 ;  /* 0x4000004000137882 */ /* 0x000fe20000000000 */
[----:B------:R-:W-:Y:S01]  /*46c0*/  @UP0 ULDC UR6, c[0x0][0x44c] ;  /* 0x0001130000060ab9 */ /* 0x000fe20000000800 */
[----:B------:R-:W-:Y:S01]  /*46d0*/  UMOV UR7, 0x40000040 ;  /* 0x4000004000077882 */ /* 0x000fe20000000000 */
[----:B------:R-:W-:Y:S01]  /*46e0*/  @P1 IMAD.HI.U32 R4, R8, UR6, RZ ;  /* 0x0000000608041c27 */ /* 0x000fe2000f8e00ff */
[----:B------:R-:W-:Y:S01]  /*46f0*/  @UP0 ULDC UR6, c[0x0][0x450] ;  /* 0x0001140000060ab9 */ /* 0x000fe20000000800 */
[----:B------:R-:W-:Y:S01]  /*4700*/  UIADD3 UR10, UR18, 0x4, URZ ;  /* 0x00000004120a7890 */ /* 0x000fe2000fffe03f */
[----:B--2---:R-:W-:Y:S01]  /*4710*/  LOP3.LUT R5, R5, 0xffffdfff, RZ, 0xc0, !PT ;  /* 0xffffdfff05057812 */ /* 0x004fe200078ec0ff */
[----:B------:R-:W-:Y:S01]  /*4720*/  HGMMA.64x96x16.F32.BF16 R152, gdesc[UR16], RZ, !UPT, gsb0 ;  /* 0x01600000109879f0 */ /* 0x000fe2000c0018ff */
[----:B------:R-:W-:Y:S01]  /*4730*/  @P1 SHF.R.U32.HI R8, RZ, UR6, R4 ;  /* 0x00000006ff081c19 */ /* 0x000fe20008011604 */
[----:B------:R-:W-:Y:S01]  /*4740*/  UIMAD UR6, UR23, -0x60, URZ ;  /* 0xffffffa0170678a4 */ /* 0x000fe2000f8e023f */
[----:B------:R-:W-:Y:S01]  /*4750*/  @P2 LOP3.LUT R5, R5, 0x2000, RZ, 0xfc, !PT ;  /* 0x0000200005052812 */ /* 0x000fe200078efcff */
[----:B------:R-:W-:Y:S01]  /*4760*/  UMOV UR11, 0x40000040 ;  /* 0x40000040000b7882 */ /* 0x000fe20000000000 */
[----:B------:R-:W-:Y:S01]  /*4770*/  UIADD3 UR14, UR18, 0x6, URZ ;  /* 0x00000006120e7890 */ /* 0x000fe2000fffe03f */
[----:B0-----:R-:W0:Y:S01]  /*4780*/  SHFL.IDX PT, R9, R8, RZ, 0x1c1f ;  /* 0x001c1fff08097589 */ /* 0x001e2200000e0000 */
[----:B------:R-:W-:Y:S01]  /*4790*/  UMOV UR15, 0x40000040 ;  /* 0x40000040000f7882 */ /* 0x000fe20000000000 */
[----:B------:R-:W-:Y:S01]  /*47a0*/  IMAD.U32 R13, RZ, RZ, UR6 ;  /* 0x00000006ff0d7e24 */ /* 0x000fe2000f8e00ff */
[----:B------:R-:W-:Y:S01]  /*47b0*/  UIADD3 UR6, UR18, 0x2, URZ ;  /* 0x0000000212067890 */ /* 0x000fe2000fffe03f */
[----:B------:R-:W2:Y:S01]  /*47c0*/  SHFL.IDX PT, R11, R8, 0x1, 0x1c1f ;  /* 0x003c1f00080b7f89 */ /* 0x000ea200000e0000 */
[----:B------:R-:W-:Y:S01]  /*47d0*/  IMAD.U32 R15, RZ, RZ, UR51 ;  /* 0x00000033ff0f7e24 */ /* 0x000fe2000f8e00ff */
[----:B------:R-:W-:-:S02]  /*47e0*/  LOP3.LUT R5, R5, 0xffffefff, RZ, 0xc0, !PT ;  /* 0xffffefff05057812 */ /* 0x000fc400078ec0ff */
[----:B------:R-:W-:Y:S02]  /*47f0*/  IADD3 R4, -R2, 0x1, R13 ;  /* 0x0000000102047810 */ /* 0x000fe40007ffe10d */
[----:B------:R-:W-:Y:S02]  /*4800*/  @P0 LOP3.LUT R5, R5, 0x1000, RZ, 0xfc, !PT ;  /* 0x0000100005050812 */ /* 0x000fe400078efcff */
[----:B------:R-:W-:Y:S02]  /*4810*/  IADD3 R14, -R15, UR50, R4 ;  /* 0x000000320f0e7c10 */ /* 0x000fe4000fffe104 */
[----:B------:R-:W-:-:S04]  /*4820*/  LOP3.LUT R5, R5, 0xffffbfff, RZ, 0xc0, !PT ;  /* 0xffffbfff05057812 */ /* 0x000fc800078ec0ff */
[----:B------:R-:W-:-:S04]  /*4830*/  @P1 LOP3.LUT R5, R5, 0x4000, RZ, 0xfc, !PT ;  /* 0x0000400005051812 */ /* 0x000fc800078efcff */
[----:B------:R-:W-:Y:S01]  /*4840*/  LOP3.LUT R5, R5, 0xffff7fff, RZ, 0xc0, !PT ;  /* 0xffff7fff05057812 */ /* 0x000fe200078ec0ff */
[C---:B0-----:R-:W-:Y:S02]  /*4850*/  IMAD.IADD R4, R14.reuse, 0x1, R9 ;  /* 0x000000010e047824 */ /* 0x041fe400078e0209 */
[----:B--2---:R-:W-:-:S05]  /*4860*/  IMAD.IADD R14, R14, 0x1, R11 ;  /* 0x000000010e0e7824 */ /* 0x004fca00078e020b */
[C---:B------:R-:W-:Y:S02]  /*4870*/  ISETP.GT.AND P1, PT, R14.reuse, 0x41, PT ;  /* 0x000000410e00780c */ /* 0x040fe40003f24270 */
[C---:B------:R-:W-:Y:S02]  /*4880*/  ISETP.GT.AND P2, PT, R14.reuse, 0x48, PT ;  /* 0x000000480e00780c */ /* 0x040fe40003f44270 */
[C---:B------:R-:W-:Y:S02]  /*4890*/  ISETP.GT.AND P0, PT, R14.reuse, 0x49, PT ;  /* 0x000000490e00780c */ /* 0x040fe40003f04270 */
[C---:B------:R-:W-:Y:S02]  /*48a0*/  ISETP.GT.AND P3, PT, R14.reuse, 0x50, PT ;  /* 0x000000500e00780c */ /* 0x040fe40003f64270 */
[C---:B------:R-:W-:Y:S02]  /*48b0*/  ISETP.GT.AND P4, PT, R14.reuse, 0x51, PT ;  /* 0x000000510e00780c */ /* 0x040fe40003f84270 */
[----:B------:R-:W-:-:S02]  /*48c0*/  ISETP.GT.AND P5, PT, R14, 0x58, PT ;  /* 0x000000580e00780c */ /* 0x000fc40003fa4270 */
[----:B------:R-:W-:Y:S02]  /*48d0*/  ISETP.GT.AND P6, PT, R14, 0x59, PT ;  /* 0x000000590e00780c */ /* 0x000fe40003fc4270 */
[----:B------:R-:W-:Y:S02]  /*48e0*/  @P1 LOP3.LUT R5, R5, 0x8000, RZ, 0xfc, !PT ;  /* 0x0000800005051812 */ /* 0x000fe400078efcff */
[----:B------:R-:W-:Y:S02]  /*48f0*/  ISETP.GT.AND P1, PT, R4, 0x1, PT ;  /* 0x000000010400780c */ /* 0x000fe40003f24270 */
[----:B------:R-:W-:-:S04]  /*4900*/  LOP3.LUT R5, R5, 0xfffeffff, RZ, 0xc0, !PT ;  /* 0xfffeffff05057812 */ /* 0x000fc800078ec0ff */
[----:B------:R-:W-:Y:S02]  /*4910*/  @P2 LOP3.LUT R5, R5, 0x10000, RZ, 0xfc, !PT ;  /* 0x0001000005052812 */ /* 0x000fe400078efcff */
[----:B------:R-:W-:Y:S01]  /*4920*/  ISETP.GT.AND P2, PT, R4, RZ, PT ;  /* 0x000000ff0400720c */ /* 0x000fe20003f44270 */
[----:B------:R-:W-:Y:S02]  /*4930*/  WARPGROUP.DEPBAR.LE gsb0, 0x0 ;  /* 0x00008000000079c5 */ /* 0x000fe40000010000 */
        /* <DEDUP_REMOVED lines=79> */
[----:B0-----:R-:W-:-:S02]  /*4e30*/  FSEL R20, R20, -INF , P2 ;  /* 0xff80000014147808 */ /* 0x001fc40001000000 */
[----:B------:R-:W-:-:S05]  /*4e40*/  ISETP.GT.AND P2, PT, R4, 0x20, PT ;  /* 0x000000200400780c */ /* 0x000fca0003f44270 */
[----:B------:R-:W0:Y:S01]  /*4e50*/  MUFU.TANH R156, R169 ;  /* 0x000000a9009c7308 */ /* 0x000e220000002400 */
[----:B--2---:R-:W-:Y:S02]  /*4e60*/  FSEL R21, R21, -INF , P1 ;  /* 0xff80000015157808 */ /* 0x004fe40000800000 */
[----:B------:R-:W-:-:S05]  /*4e70*/  ISETP.GT.AND P1, PT, R4, 0x21, PT ;  /* 0x000000210400780c */ /* 0x000fca0003f24270 */
[----:B------:R-:W2:Y:S01]  /*4e80*/  MUFU.TANH R160, R172 ;  /* 0x000000ac00a07308 */ /* 0x000ea20000002400 */
[----:B---3--:R-:W-:Y:S02]  /*4e90*/  FSEL R152, R152, -INF , P2 ;  /* 0xff80000098987808 */ /* 0x008fe40001000000 */
[----:B------:R-:W-:-:S05]  /*4ea0*/  ISETP.GT.AND P2, PT, R4, 0x28, PT ;  /* 0x000000280400780c */ /* 0x000fca0003f44270 */
[----:B------:R-:W3:Y:S01]  /*4eb0*/  MUFU.TANH R161, R173 ;  /* 0x000000ad00a17308 */ /* 0x000ee20000002400 */
[----:B0-----:R-:W-:Y:S02]  /*4ec0*/  FSEL R156, R156, -INF , P1 ;  /* 0xff8000009c9c7808 */ /* 0x001fe40000800000 */
        /* <DEDUP_REMOVED lines=24> */
[----:B------:R-:W-:-:S05]  /*5050*/  ISETP.GT.AND P1, PT, R14, RZ, PT ;  /* 0x000000ff0e00720c */ /* 0x000fca0003f24270 */
        /* <DEDUP_REMOVED lines=50> */
[----:B------:R-:W-:-:S05]  /*5380*/  LOP3.LUT P2, RZ, R5, 0x10000, RZ, 0xc0, !PT ;  /* 0x0001000005ff7812 */ /* 0x000fca000784c0ff */
[----:B------:R-:W2:Y:S01]  /*5390*/  MUFU.TANH R180, R190 ;  /* 0x000000be00b47308 */ /* 0x000ea20000002400 */
[----:B---3--:R-:W-:Y:S02]  /*53a0*/  FSEL R178, R178, -INF , P1 ;  /* 0xff800000b2b27808 */ /* 0x008fe40000800000 */
[----:B------:R-:W-:-:S05]  /*53b0*/  LOP3.LUT P1, RZ, R5, 0x8000, RZ, 0xc0, !PT ;  /* 0x0000800005ff7812 */ /* 0x000fca000782c0ff */
[----:B------:R-:W3:Y:S01]  /*53c0*/  MUFU.TANH R181, R191 ;  /* 0x000000bf00b57308 */ /* 0x000ee20000002400 */
[----:B0-----:R-:W-:Y:S02]  /*53d0*/  FSEL R179, R179, -INF , P1 ;  /* 0xff800000b3b37808 */ /* 0x001fe40000800000 */
[----:B------:R-:W-:-:S05]  /*53e0*/  LOP3.LUT P1, RZ, R5, 0x4000, RZ, 0xc0, !PT ;  /* 0x0000400005ff7812 */ /* 0x000fca000782c0ff */
[----:B------:R-:W0:Y:S01]  /*53f0*/  MUFU.TANH R182, R194 ;  /* 0x000000c200b67308 */ /* 0x000e220000002400 */
[----:B--2---:R-:W-:Y:S02]  /*5400*/  FSEL R180, R180, -INF , P2 ;  /* 0xff800000b4b47808 */ /* 0x004fe40001000000 */
[----:B------:R-:W-:-:S05]  /*5410*/  LOP3.LUT P2, RZ, R5, 0x2000, RZ, 0xc0, !PT ;  /* 0x0000200005ff7812 */ /* 0x000fca000784c0ff */
[----:B------:R2:W4:Y:S01]  /*5420*/  MUFU.TANH R183, R195 ;  /* 0x000000c300b77308 */ /* 0x0005220000002400 */
[----:B---3--:R-:W-:Y:S02]  /*5430*/  FSEL R181, R181, -INF , P0 ;  /* 0xff800000b5b57808 */ /* 0x008fe40000000000 */
[----:B------:R-:W-:Y:S02]  /*5440*/  LOP3.LUT P0, RZ, R5, 0x1000, RZ, 0xc0, !PT ;  /* 0x0000100005ff7812 */ /* 0x000fe4000780c0ff */
[----:B------:R-:W-:-:S03]  /*5450*/  FMNMX.FTZ R5, R153, R10, !PT ;  /* 0x0000000a99057209 */ /* 0x000fc60007810000 */
[----:B------:R-:W3:Y:S01]  /*5460*/  MUFU.TANH R184, R198 ;  /* 0x000000c600b87308 */ /* 0x000ee20000002400 */
[----:B------:R-:W-:Y:S01]  /*5470*/  FMNMX.FTZ R5, R154, R5, !PT ;  /* 0x000000059a057209 */ /* 0x000fe20007810000 */
[----:B--2---:R-:W2:Y:S01]  /*5480*/  S2R R195, SR_TID.X ;  /* 0x0000000000c37919 */ /* 0x004ea20000002100 */
[----:B0-----:R-:W-:Y:S02]  /*5490*/  FSEL R182, R182, -INF , P3 ;  /* 0xff800000b6b67808 */ /* 0x001fe40001800000 */
[----:B------:R-:W-:-:S03]  /*54a0*/  FMNMX.FTZ R5, R155, R5, !PT ;  /* 0x000000059b057209 */ /* 0x000fc60007810000 */
[----:B------:R-:W0:Y:S01]  /*54b0*/  MUFU.TANH R185, R199 ;  /* 0x000000c700b97308 */ /* 0x000e220000002400 */
[----:B------:R-:W-:Y:S02]  /*54c0*/  FMNMX.FTZ R5, R157, R5, !PT ;  /* 0x000000059d057209 */ /* 0x000fe40007810000 */
[----:B----4-:R-:W-:Y:S02]  /*54d0*/  FSEL R183, R183, -INF , P4 ;  /* 0xff800000b7b77808 */ /* 0x010fe40002000000 */
[----:B------:R-:W-:Y:S02]  /*54e0*/  FMNMX.FTZ R5, R158, R5, !PT ;  /* 0x000000059e057209 */ /* 0x000fe40007810000 */
[----:B------:R-:W-:Y:S02]  /*54f0*/  ISETP.GT.AND P4, PT, R4, 0x49, PT ;  /* 0x000000490400780c */ /* 0x000fe40003f84270 */
[----:B------:R-:W-:Y:S02]  /*5500*/  FMNMX.FTZ R5, R159, R5, !PT ;  /* 0x000000059f057209 */ /* 0x000fe40007810000 */
[----:B---3--:R-:W-:-:S02]  /*5510*/  FSEL R184, R184, -INF , P5 ;  /* 0xff800000b8b87808 */ /* 0x008fc40002800000 */
[----:B------:R-:W-:Y:S02]  /*5520*/  FMNMX.FTZ R5, R162, R5, !PT ;  /* 0x00000005a2057209 */ /* 0x000fe40007810000 */
[----:B------:R-:W-:Y:S02]  /*5530*/  ISETP.GT.AND P5, PT, R4, 0x50, PT ;  /* 0x000000500400780c */ /* 0x000fe40003fa4270 */
[----:B------:R-:W-:Y:S02]  /*5540*/  FMNMX.FTZ R5, R163, R5, !PT ;  /* 0x00000005a3057209 */ /* 0x000fe40007810000 */
[----:B0-----:R-:W-:Y:S02]  /*5550*/  FSEL R185, R185, -INF , P6 ;  /* 0xff800000b9b97808 */ /* 0x001fe40003000000 */
[----:B------:R-:W-:-:S04]  /*5560*/  FMNMX.FTZ R5, R166, R5, !PT ;  /* 0x00000005a6057209 */ /* 0x000fc80007810000 */
[----:B------:R-:W-:Y:S02]  /*5570*/  FMNMX.FTZ R5, R167, R5, !PT ;  /* 0x00000005a7057209 */ /* 0x000fe40007810000 */
[----:B--2---:R-:W-:Y:S02]  /*5580*/  SHF.R.U32.HI R195, RZ, 0x7, R195 ;  /* 0x00000007ffc37819 */ /* 0x004fe400000116c3 */
        /* <DEDUP_REMOVED lines=14> */
[----:B------:R-:W0:Y:S02]  /*5670*/  SHFL.BFLY PT, R186, R5, 0x2, 0x1f ;  /* 0x0c401f0005ba7f89 */ /* 0x000e2400000e0000 */
[----:B0-----:R-:W-:-:S05]  /*5680*/  FMNMX.FTZ R5, R5, R186, !PT ;  /* 0x000000ba05057209 */ /* 0x001fca0007810000 */
[----:B------:R-:W0:Y:S02]  /*5690*/  SHFL.BFLY PT, R186, R5, 0x1, 0x1f ;  /* 0x0c201f0005ba7f89 */ /* 0x000e2400000e0000 */
[----:B0-----:R-:W-:-:S04]  /*56a0*/  FMNMX.FTZ R5, R5, R186, !PT ;  /* 0x000000ba05057209 */ /* 0x001fc80007810000 */
[C---:B------:R-:W-:Y:S01]  /*56b0*/  FSETP.NEU.FTZ.AND P3, PT, R5.reuse, -INF , PT ;  /* 0xff8000000500780b */ /* 0x040fe20003f7d000 */
[----:B------:R-:W-:-:S03]  /*56c0*/  FMUL.FTZ R186, R5, UR10 ;  /* 0x0000000a05ba7c20 */ /* 0x000fc60008410000 */
[----:B------:R-:W-:Y:S02]  /*56d0*/  FSEL R187, R5, RZ, P3 ;  /* 0x000000ff05bb7208 */ /* 0x000fe40001800000 */
[----:B------:R-:W-:-:S03]  /*56e0*/  FSEL R186, R186, RZ, P3 ;  /* 0x000000ffbaba7208 */ /* 0x000fc60001800000 */
[----:B------:R-:W-:Y:S02]  /*56f0*/  FADD.FTZ R187, -R187, R10 ;  /* 0x0000000abbbb7221 */ /* 0x000fe40000010100 */
[--C-:B------:R-:W-:Y:S01]  /*5700*/  FFMA.FTZ R190, R14, UR10, -R186.reuse ;  /* 0x0000000a0ebe7c23 */ /* 0x100fe200080108ba */
[--C-:B------:R-:W-:Y:S01]  /*5710*/  FFMA.FTZ R153, R153, UR10, -R186.reuse ;  /* 0x0000000a99997c23 */ /* 0x100fe200080108ba */
[----:B------:R-:W-:Y:S01]  /*5720*/  FMUL.FTZ R14, R187, UR10 ;  /* 0x0000000abb0e7c20 */ /* 0x000fe20008410000 */
[--C-:B------:R-:W-:Y:S01]  /*5730*/  FFMA.FTZ R154, R154, UR10, -R186.reuse ;  /* 0x0000000a9a9a7c23 */ /* 0x100fe200080108ba */
[--C-:B------:R-:W-:Y:S01]  /*5740*/  FFMA.FTZ R188, R157, UR10, -R186.reuse ;  /* 0x0000000a9dbc7c23 */ /* 0x100fe200080108ba */
[--C-:B------:R-:W-:Y:S01]  /*5750*/  FFMA.FTZ R155, R155, UR10, -R186.reuse ;  /* 0x0000000a9b9b7c23 */ /* 0x100fe200080108ba */
[----:B------:R0:W2:Y:S01]  /*5760*/  MUFU.TANH R10, R189 ;  /* 0x000000bd000a7308 */ /* 0x0000a20000002400 */
        /* <DEDUP_REMOVED lines=8> */
[--C-:B0-----:R-:W-:Y:S01]  /*57f0*/  FFMA.FTZ R189, R159, UR10, -R186.reuse ;  /* 0x0000000a9fbd7c23 */ /* 0x101fe200080108ba */
        /* <DEDUP_REMOVED lines=11> */
[----:B------:R-:W-:Y:S01]  /*58b0*/  FFMA.FTZ R185, R185, UR10, -R186 ;  /* 0x0000000ab9b97c23 */ /* 0x000fe200080108ba */
[----:B--2---:R-:W-:-:S02]  /*58c0*/  FSEL R10, R10, -INF , P4 ;  /* 0xff8000000a0a7808 */ /* 0x004fc40002000000 */
[----:B------:R-:W2:Y:S01]  /*58d0*/  MUFU.EX2 R154, R154 ;  /* 0x0000009a009a7308 */ /* 0x000ea20000000800 */
[----:B------:R-:W-:-:S07]  /*58e0*/  ISETP.GT.AND P4, PT, R4, 0x51, PT ;  /* 0x000000510400780c */ /* 0x000fce0003f84270 */
[----:B------:R-:W3:Y:S01]  /*58f0*/  MUFU.EX2 R155, R155 ;  /* 0x0000009b009b7308 */ /* 0x000ee20000000800 */
        /* <DEDUP_REMOVED lines=11> */
[----:B------:R-:W-:Y:S01]  /*59b0*/  FMNMX.FTZ R154, R8, R7, !PT ;  /* 0x00000007089a7209 */ /* 0x000fe20007810000 */
[-C--:B------:R-:W-:Y:S01]  /*59c0*/  FMUL.FTZ R39, R39, R14.reuse ;  /* 0x0000000e27277220 */ /* 0x080fe20000410000 */
[-C--:B------:R-:W-:Y:S01]  /*59d0*/  FMUL.FTZ R42, R42, R14.reuse ;  /* 0x0000000e2a2a7220 */ /* 0x080fe20000410000 */
[----:B------:R-:W-:Y:S01]  /*59e0*/  FMUL.FTZ R43, R43, R14 ;  /* 0x0000000e2b2b7220 */ /* 0x000fe20000410000 */
[----:B------:R-:W-:Y:S01]  /*59f0*/  FMNMX.FTZ R154, R9, R154, !PT ;  /* 0x0000009a099a7209 */ /* 0x000fe20007810000 */
[----:B---3--:R-:W-:Y:S01]  /*5a00*/  FADD.FTZ R0, R155, R0 ;  /* 0x000000009b007221 */ /* 0x008fe20000010000 */
[----:B------:R-:W2:Y:S01]  /*5a10*/  MUFU.EX2 R153, R158 ;  /* 0x0000009e00997308 */ /* 0x000ea20000000800 */
[----:B------:R-:W-:Y:S01]  /*5a20*/  FMUL.FTZ R46, R46, R14 ;  /* 0x0000000e2e2e7220 */ /* 0x000fe20000410000 */
[----:B------:R-:W-:Y:S01]  /*5a30*/  FMNMX.FTZ R154, R11, R154, !PT ;  /* 0x0000009a0b9a7209 */ /* 0x000fe20007810000 */
[-C--:B------:R-:W-:Y:S01]  /*5a40*/  FMUL.FTZ R47, R47, R14.reuse ;  /* 0x0000000e2f2f7220 */ /* 0x080fe20000410000 */
[-C--:B------:R-:W-:Y:S01]  /*5a50*/  FMUL.FTZ R50, R50, R14.reuse ;  /* 0x0000000e32327220 */ /* 0x080fe20000410000 */
[----:B------:R-:W-:Y:S01]  /*5a60*/  FMUL.FTZ R51, R51, R14 ;  /* 0x0000000e33337220 */ /* 0x000fe20000410000 */
[----:B------:R-:W-:Y:S01]  /*5a70*/  FMNMX.FTZ R154, R12, R154, !PT ;  /* 0x0000009a0c9a7209 */ /* 0x000fe20007810000 */
[C---:B0-----:R-:W-:Y:S01]  /*5a80*/  FADD.FTZ R0, R159.reuse, R0 ;  /* 0x000000009f007221 */ /* 0x041fe20000010000 */
[----:B------:R-:W-:Y:S01]  /*5a90*/  F2FP.BF16.F32.PACK_AB R159, R159, R155 ;  /* 0x0000009b9f9f723e */ /* 0x000fe200000010ff */
        /* <DEDUP_REMOVED lines=31> */
[-C--:B------:R-:W-:Y:S01]  /*5c90*/  FMUL.FTZ R83, R83, R14.reuse ;  /* 0x0000000e53537220 */ /* 0x080fe20000410000 */
[----:B------:R-:W3:Y:S01]  /*5ca0*/  MUFU.TANH R154, R192 ;  /* 0x000000c0009a7308 */ /* 0x000ee20000002400 */
[----:B------:R-:W-:Y:S01]  /*5cb0*/  FMNMX.FTZ R155, R164, R155, !PT ;  /* 0x0000009ba49b7209 */ /* 0x000fe20007810000 */
[----:B--2---:R-:W-:Y:S01]  /*5cc0*/  FADD.FTZ R0, R163, R0 ;  /* 0x00000000a3007221 */ /* 0x004fe20000010000 */
[-C--:B------:R-:W-:Y:S01]  /*5cd0*/  FMUL.FTZ R86, R86, R14.reuse ;  /* 0x0000000e56567220 */ /* 0x080fe20000410000 */
[-C--:B------:R-:W-:Y:S01]  /*5ce0*/  FMUL.FTZ R87, R87, R14.reuse ;  /* 0x0000000e57577220 */ /* 0x080fe20000410000 */
[----:B------:R-:W-:Y:S01]  /*5cf0*/  FMNMX.FTZ R158, R165, R155, !PT ;  /* 0x0000009ba59e7209 */ /* 0x000fe20007810000 */
[-C--:B------:R-:W-:Y:S01]  /*5d00*/  FMUL.FTZ R90, R90, R14.reuse ;  /* 0x0000000e5a5a7220 */ /* 0x080fe20000410000 */
[----:B------:R-:W-:Y:S01]  /*5d10*/  FMUL.FTZ R91, R91, R14 ;  /* 0x0000000e5b5b7220 */ /* 0x000fe20000410000 */
[----:B------:R-:W2:Y:S01]  /*5d20*/  MUFU.TANH R155, R193 ;  /* 0x000000c1009b7308 */ /* 0x000ea20000002400 */
[----:B------:R-:W-:Y:S01]  /*5d30*/  FMNMX.FTZ R158, R168, R158, !PT ;  /* 0x0000009ea89e7209 */ /* 0x000fe20007810000 */
[----:B0-----:R-:W-:Y:S01]  /*5d40*/  FADD.FTZ R0, R166, R0 ;  /* 0x00000000a6007221 */ /* 0x001fe20000010000 */
[-C--:B------:R-:W-:Y:S01]  /*5d50*/  FMUL.FTZ R94, R94, R14.reuse ;  /* 0x0000000e5e5e7220 */ /* 0x080fe20000410000 */
[----:B------:R-:W-:Y:S01]  /*5d60*/  FMUL.FTZ R95, R95, R14 ;  /* 0x0000000e5f5f7220 */ /* 0x000fe20000410000 */
[----:B------:R-:W-:Y:S01]  /*5d70*/  FMNMX.FTZ R186, R169, R158, !PT ;  /* 0x0000009ea9ba7209 */ /* 0x000fe20007810000 */
[-C--:B------:R-:W-:Y:S01]  /*5d80*/  FMUL.FTZ R98, R98, R14.reuse ;  /* 0x0000000e62627220 */ /* 0x080fe20000410000 */
[----:B------:R-:W-:Y:S01]  /*5d90*/  FMUL.FTZ R99, R99, R14 ;  /* 0x0000000e63637220 */ /* 0x000fe20000410000 */
[----:B------:R-:W0:Y:S01]  /*5da0*/  MUFU.TANH R158, R196 ;  /* 0x000000c4009e7308 */ /* 0x000e220000002400 */
[----:B------:R-:W-:Y:S01]  /*5db0*/  FMNMX.FTZ R186, R172, R186, !PT ;  /* 0x000000baacba7209 */ /* 0x000fe20007810000 */
[-C--:B------:R-:W-:Y:S01]  /*5dc0*/  FMUL.FTZ R102, R102, R14.reuse ;  /* 0x0000000e66667220 */ /* 0x080fe20000410000 */
[----:B---3--:R-:W-:Y:S01]  /*5dd0*/  FSEL R154, R154, -INF , P5 ;  /* 0xff8000009a9a7808 */ /* 0x008fe20002800000 */
[----:B------:R-:W-:Y:S01]  /*5de0*/  FMUL.FTZ R103, R103, R14 ;  /* 0x0000000e67677220 */ /* 0x000fe20000410000 */
[----:B------:R-:W-:Y:S01]  /*5df0*/  FMNMX.FTZ R187, R173, R186, !PT ;  /* 0x000000baadbb7209 */ /* 0x000fe20007810000 */
[-C--:B------:R-:W-:Y:S01]  /*5e00*/  FMUL.FTZ R106, R106, R14.reuse ;  /* 0x0000000e6a6a7220 */ /* 0x080fe20000410000 */
[----:B------:R-:W-:Y:S01]  /*5e10*/  ISETP.GT.AND P5, PT, R4, 0x58, PT ;  /* 0x000000580400780c */ /* 0x000fe20003fa4270 */
[----:B------:R-:W3:Y:S01]  /*5e20*/  MUFU.TANH R186, R197 ;  /* 0x000000c500ba7308 */ /* 0x000ee20000002400 */
[----:B------:R-:W-:Y:S01]  /*5e30*/  FMNMX.FTZ R187, R176, R187, !PT ;  /* 0x000000bbb0bb7209 */ /* 0x000fe20007810000 */
[-C--:B------:R-:W-:Y:S01]  /*5e40*/  FMUL.FTZ R107, R107, R14.reuse ;  /* 0x0000000e6b6b7220 */ /* 0x080fe20000410000 */
[----:B--2---:R-:W-:Y:S01]  /*5e50*/  FSEL R155, R155, -INF , P4 ;  /* 0xff8000009b9b7808 */ /* 0x004fe20002000000 */
[-C--:B------:R-:W-:Y:S01]  /*5e60*/  FMUL.FTZ R110, R110, R14.reuse ;  /* 0x0000000e6e6e7220 */ /* 0x080fe20000410000 */
[----:B------:R-:W-:Y:S01]  /*5e70*/  FMNMX.FTZ R187, R10, R187, !PT ;  /* 0x000000bb0abb7209 */ /* 0x000fe20007810000 */
[-C--:B------:R-:W-:Y:S01]  /*5e80*/  FMUL.FTZ R111, R111, R14.reuse ;  /* 0x0000000e6f6f7220 */ /* 0x080fe20000410000 */
[----:B------:R-:W-:Y:S01]  /*5e90*/  ISETP.GT.AND P4, PT, R4, 0x59, PT ;  /* 0x000000590400780c */ /* 0x000fe20003f84270 */
[----:B------:R-:W2:Y:S01]  /*5ea0*/  MUFU.EX2 R167, R167 ;  /* 0x000000a700a77308 */ /* 0x000ea20000000800 */
[----:B------:R-:W-:Y:S01]  /*5eb0*/  FMNMX.FTZ R187, R154, R187, !PT ;  /* 0x000000bb9abb7209 */ /* 0x000fe20007810000 */
[-C--:B------:R-:W-:Y:S01]  /*5ec0*/  FMUL.FTZ R114, R114, R14.reuse ;  /* 0x0000000e72727220 */ /* 0x080fe20000410000 */
[----:B0-----:R-:W-:Y:S01]  /*5ed0*/  FSEL R158, R158, -INF , P5 ;  /* 0xff8000009e9e7808 */ /* 0x001fe20002800000 */
[-C--:B------:R-:W-:Y:S01]  /*5ee0*/  FMUL.FTZ R115, R115, R14.reuse ;  /* 0x0000000e73737220 */ /* 0x080fe20000410000 */
[----:B------:R-:W-:Y:S01]  /*5ef0*/  FMNMX.FTZ R187, R155, R187, !PT ;  /* 0x000000bb9bbb7209 */ /* 0x000fe20007810000 */
[-C--:B------:R-:W-:Y:S01]  /*5f00*/  FMUL.FTZ R118, R118, R14.reuse ;  /* 0x0000000e76767220 */ /* 0x080fe20000410000 */
[-C--:B------:R-:W-:Y:S01]  /*5f10*/  FMUL.FTZ R119, R119, R14.reuse ;  /* 0x0000000e77777220 */ /* 0x080fe20000410000 */
[----:B------:R-:W0:Y:S01]  /*5f20*/  MUFU.EX2 R170, R170 ;  /* 0x000000aa00aa7308 */ /* 0x000e220000000800 */
[----:B---3--:R-:W-:Y:S01]  /*5f30*/  FSEL R186, R186, -INF , P4 ;  /* 0xff800000baba7808 */ /* 0x008fe20002000000 */
[-C--:B------:R-:W-:Y:S01]  /*5f40*/  FMUL.FTZ R122, R122, R14.reuse ;  /* 0x0000000e7a7a7220 */ /* 0x080fe20000410000 */
[----:B------:R-:W-:Y:S01]  /*5f50*/  FMNMX.FTZ R4, R158, R187, !PT ;  /* 0x000000bb9e047209 */ /* 0x000fe20007810000 */
[-C--:B------:R-:W-:Y:S01]  /*5f60*/  FMUL.FTZ R123, R123, R14.reuse ;  /* 0x0000000e7b7b7220 */ /* 0x080fe20000410000 */
[-C--:B------:R-:W-:Y:S01]  /*5f70*/  FMUL.FTZ R126, R126, R14.reuse ;  /* 0x0000000e7e7e7220 */ /* 0x080fe20000410000 */
[----:B------:R-:W-:Y:S01]  /*5f80*/  FMUL.FTZ R127, R127, R14 ;  /* 0x0000000e7f7f7220 */ /* 0x000fe20000410000 */
[----:B------:R-:W-:Y:S01]  /*5f90*/  FMNMX.FTZ R4, R186, R4, !PT ;  /* 0x00000004ba047209 */ /* 0x000fe20007810000 */
[----:B------:R-:W3:Y:S01]  /*5fa0*/  MUFU.EX2 R171, R171 ;  /* 0x000000ab00ab7308 */ /* 0x000ee20000000800 */
[----:B--2---:R-:W-:Y:S01]  /*5fb0*/  FADD.FTZ R0, R167, R0 ;  /* 0x00000000a7007221 */ /* 0x004fe20000010000 */
[-C--:B------:R-:W-:Y:S01]  /*5fc0*/  FMUL.FTZ R130, R130, R14.reuse ;  /* 0x0000000e82827220 */ /* 0x080fe20000410000 */
[-C--:B------:R-:W-:Y:S01]  /*5fd0*/  FMUL.FTZ R131, R131, R14.reuse ;  /* 0x0000000e83837220 */ /* 0x080fe20000410000 */
[----:B------:R-:W2:Y:S01]  /*5fe0*/  SHFL.BFLY PT, R187, R4, 0x2, 0x1f ;  /* 0x0c401f0004bb7f89 */ /* 0x000ea200000e0000 */
[-C--:B------:R-:W-:Y:S01]  /*5ff0*/  FMUL.FTZ R134, R134, R14.reuse ;  /* 0x0000000e86867220 */ /* 0x080fe20000410000 */
[-C--:B------:R-:W-:Y:S01]  /*6000*/  FMUL.FTZ R135, R135, R14.reuse ;  /* 0x0000000e87877220 */ /* 0x080fe20000410000 */
        /* <DEDUP_REMOVED lines=10> */
[----:B---3--:R-:W-:Y:S01]  /*60b0*/  FADD.FTZ R0, R171, R0 ;  /* 0x00000000ab007221 */ /* 0x008fe20000010000 */
[----:B------:R-:W-:-:S06]  /*60c0*/  FMUL.FTZ R151, R151, R14 ;  /* 0x0000000e97977220 */ /* 0x000fcc0000410000 */
[----:B------:R-:W3:Y:S01]  /*60d0*/  MUFU.EX2 R177, R177 ;  /* 0x000000b100b17308 */ /* 0x000ee20000000800 */
[----:B----4-:R-:W-:Y:S01]  /*60e0*/  FADD.FTZ R0, R174, R0 ;  /* 0x00000000ae007221 */ /* 0x010fe20000010000 */
[----:B--2---:R-:W-:-:S06]  /*60f0*/  FMNMX.FTZ R4, R4, R187, !PT ;  /* 0x000000bb04047209 */ /* 0x004fcc0007810000 */
[----:B------:R-:W2:Y:S01]  /*6100*/  MUFU.EX2 R190, R190 ;  /* 0x000000be00be7308 */ /* 0x000ea20000000800 */
[----:B------:R-:W4:Y:S01]  /*6110*/  SHFL.BFLY PT, R187, R4, 0x1, 0x1f ;  /* 0x0c201f0004bb7f89 */ /* 0x000f2200000e0000 */
[----:B0-----:R-:W-:-:S06]  /*6120*/  FADD.FTZ R0, R175, R0 ;  /* 0x00000000af007221 */ /* 0x001fcc0000010000 */
[----:B------:R-:W0:Y:S01]  /*6130*/  MUFU.EX2 R178, R178 ;  /* 0x000000b200b27308 */ /* 0x000e220000000800 */
[----:B---3--:R-:W-:-:S07]  /*6140*/  FADD.FTZ R0, R177, R0 ;  /* 0x00000000b1007221 */ /* 0x008fce0000010000 */
[----:B------:R-:W3:Y:S01]  /*6150*/  MUFU.EX2 R179, R179 ;  /* 0x000000b300b37308 */ /* 0x000ee20000000800 */
[----:B--2---:R-:W-:-:S07]  /*6160*/  FADD.FTZ R0, R190, R0 ;  /* 0x00000000be007221 */ /* 0x004fce0000010000 */
[----:B------:R-:W2:Y:S01]  /*6170*/  MUFU.EX2 R180, R180 ;  /* 0x000000b400b47308 */ /* 0x000ea20000000800 */
[----:B----4-:R-:W-:Y:S01]  /*6180*/  FMNMX.FTZ R4, R4, R187, !PT ;  /* 0x000000bb04047209 */ /* 0x010fe20007810000 */
[----:B0-----:R-:W-:-:S03]  /*6190*/  FADD.FTZ R0, R178, R0 ;  /* 0x00000000b2007221 */ /* 0x001fc60000010000 */
[C---:B------:R-:W-:Y:S01]  /*61a0*/  FSETP.NEU.FTZ.AND P3, PT, R4.reuse, -INF , PT ;  /* 0xff8000000400780b */ /* 0x040fe20003f7d000 */
[----:B------:R-:W-:Y:S02]  /*61b0*/  FMUL.FTZ R187, R4, UR10 ;  /* 0x0000000a04bb7c20 */ /* 0x000fe40008410000 */
[----:B------:R-:W0:Y:S01]  /*61c0*/  MUFU.EX2 R181, R181 ;  /* 0x000000b500b57308 */ /* 0x000e220000000800 */
[----:B---3--:R-:W-:Y:S02]  /*61d0*/  FADD.FTZ R0, R179, R0 ;  /* 0x00000000b3007221 */ /* 0x008fe40000010000 */
[----:B------:R-:W-:-:S05]  /*61e0*/  FSEL R187, R187, RZ, P3 ;  /* 0x000000ffbbbb7208 */ /* 0x000fca0001800000 */
[--C-:B------:R-:W-:Y:S01]  /*61f0*/  FFMA.FTZ R152, R152, UR10, -R187.reuse ;  /* 0x0000000a98987c23 */ /* 0x100fe200080108bb */
[--C-:B------:R-:W-:Y:S01]  /*6200*/  FFMA.FTZ R191, R176, UR10, -R187.reuse ;  /* 0x0000000ab0bf7c23 */ /* 0x100fe200080108bb */
        /* <DEDUP_REMOVED lines=13> */
[----:B---3--:R-:W-:Y:S01]  /*62e0*/  FSEL R152, R4, RZ, P3 ;  /* 0x000000ff04987208 */ /* 0x008fe20001800000 */
[--C-:B------:R-:W-:Y:S01]  /*62f0*/  FFMA.FTZ R21, R21, UR10, -R187.reuse ;  /* 0x0000000a15157c23 */ /* 0x100fe200080108bb */
[--C-:B------:R-:W-:Y:S01]  /*6300*/  FFMA.FTZ R156, R156, UR10, -R187.reuse ;  /* 0x0000000a9c9c7c23 */ /* 0x100fe200080108bb */
[--C-:B------:R-:W-:Y:S01]  /*6310*/  FFMA.FTZ R194, R161, UR10, -R187.reuse ;  /* 0x0000000aa1c27c23 */ /* 0x100fe200080108bb */
[----:B------:R-:W-:Y:S01]  /*6320*/  FFMA.FTZ R164, R165, UR10, -R187 ;  /* 0x0000000aa5a47c23 */ /* 0x000fe200080108bb */
[----:B------:R-:W-:Y:S01]  /*6330*/  FADD.FTZ R152, -R152, R7 ;  /* 0x0000000798987221 */ /* 0x000fe20000010100 */
[--C-:B------:R-:W-:Y:S01]  /*6340*/  FFMA.FTZ R168, R168, UR10, -R187.reuse ;  /* 0x0000000aa8a87c23 */ /* 0x100fe200080108bb */
[--C-:B------:R-:W-:Y:S01]  /*6350*/  FFMA.FTZ R160, R169, UR10, -R187.reuse ;  /* 0x0000000aa9a07c23 */ /* 0x100fe200080108bb */
[--C-:B------:R-:W-:Y:S01]  /*6360*/  FFMA.FTZ R172, R172, UR10, -R187.reuse ;  /* 0x0000000aacac7c23 */ /* 0x100fe200080108bb */
[----:B------:R-:W-:Y:S01]  /*6370*/  FMUL.FTZ R152, R152, UR10 ;  /* 0x0000000a98987c20 */ /* 0x000fe20008410000 */
[--C-:B------:R-:W-:Y:S01]  /*6380*/  FFMA.FTZ R188, R173, UR10, -R187.reuse ;  /* 0x0000000aadbc7c23 */ /* 0x100fe200080108bb */
[--C-:B------:R-:W-:Y:S01]  /*6390*/  FFMA.FTZ R154, R154, UR10, -R187.reuse ;  /* 0x0000000a9a9a7c23 */ /* 0x100fe200080108bb */
[--C-:B------:R-:W-:Y:S01]  /*63a0*/  FFMA.FTZ R189, R158, UR10, -R187.reuse ;  /* 0x0000000a9ebd7c23 */ /* 0x100fe200080108bb */
[----:B------:R-:W-:Y:S01]  /*63b0*/  FFMA.FTZ R186, R186, UR10, -R187 ;  /* 0x0000000ababa7c23 */ /* 0x000fe200080108bb */
[----:B------:R3:W-:Y:S01]  /*63c0*/  MUFU.EX2 R158, R8 ;  /* 0x00000008009e7308 */ /* 0x0007e20000000800 */
[----:B------:R-:W-:Y:S01]  /*63d0*/  F2FP.BF16.F32.PACK_AB R161, R167, R166 ;  /* 0x000000a6a7a1723e */ /* 0x000fe200000010ff */
[----:B------:R-:W-:Y:S01]  /*63e0*/  IMAD.U32 R7, RZ, RZ, UR26 ;  /* 0x0000001aff077e24 */ /* 0x000fe2000f8e00ff */
[----:B------:R-:W-:Y:S01]  /*63f0*/  F2FP.BF16.F32.PACK_AB R167, R190, R177 ;  /* 0x000000b1bea7723e */ /* 0x000fe200000010ff */
[----:B--2---:R-:W-:Y:S01]  /*6400*/  FADD.FTZ R0, R180, R0 ;  /* 0x00000000b4007221 */ /* 0x004fe20000010000 */
[----:B------:R-:W-:-:S02]  /*6410*/  F2FP.BF16.F32.PACK_AB R163, R171, R170 ;  /* 0x000000aaaba3723e */ /* 0x000fc400000010ff */
[----:B------:R-:W-:Y:S01]  /*6420*/  F2FP.BF16.F32.PACK_AB R165, R175, R174 ;  /* 0x000000aeafa5723e */ /* 0x000fe200000010ff */
[----:B------:R-:W2:Y:S01]  /*6430*/  MUFU.EX2 R187, R152 ;  /* 0x0000009800bb7308 */ /* 0x000ea20000000800 */
[----:B---3--:R-:W-:Y:S01]  /*6440*/  IADD3 R8, -R195, 0xb, RZ ;  /* 0x0000000bc3087810 */ /* 0x008fe20007ffe1ff */
[----:B0-----:R-:W-:Y:S01]  /*6450*/  FADD.FTZ R0, R181, R0 ;  /* 0x00000000b5007221 */ /* 0x001fe20000010000 */
[----:B------:R-:W-:Y:S02]  /*6460*/  F2FP.BF16.F32.PACK_AB R169, R179, R178 ;  /* 0x000000b2b3a9723e */ /* 0x000fe400000010ff */
[----:B------:R-:W-:-:S03]  /*6470*/  F2FP.BF16.F32.PACK_AB R171, R181, R180 ;  /* 0x000000b4b5ab723e */ /* 0x000fc600000010ff */
[----:B------:R-:W0:Y:S08]  /*6480*/  MUFU.EX2 R9, R9 ;  /* 0x0000000900097308 */ /* 0x000e300000000800 */
[----:B------:R-:W3:Y:S01]  /*6490*/  MUFU.EX2 R11, R11 ;  /* 0x0000000b000b7308 */ /* 0x000ee20000000800 */
[----:B--2---:R-:W-:Y:S01]  /*64a0*/  FFMA.FTZ R3, R187, R3, R158 ;  /* 0x00000003bb037223 */ /* 0x004fe2000001009e */
        /* <DEDUP_REMOVED lines=55> */
[----:B0-----:R-:W-:Y:S01]  /*6820*/  FADD.FTZ R177, R21, R152 ;  /* 0x0000009815b17221 */ /* 0x001fe20000010000 */
[----:B---3--:R-:W-:-:S02]  /*6830*/  @!P2 VIADD R156, R7, 0x22840 ;  /* 0x00022840079ca836 */ /* 0x008fc40000000000 */
[-C--:B------:R-:W-:Y:S01]  /*6840*/  FMUL.FTZ R108, R108, R187.reuse ;  /* 0x000000bb6c6c7220 */ /* 0x080fe20000410000 */
[-C--:B------:R-:W-:Y:S01]  /*6850*/  FMUL.FTZ R109, R109, R187.reuse ;  /* 0x000000bb6d6d7220 */ /* 0x080fe20000410000 */
[----:B------:R-:W-:Y:S01]  /*6860*/  FADD.FTZ R177, R162, R177 ;  /* 0x000000b1a2b17221 */ /* 0x000fe20000010000 */
[-C--:B------:R-:W-:Y:S01]  /*6870*/  FMUL.FTZ R112, R112, R187.reuse ;  /* 0x000000bb70707220 */ /* 0x080fe20000410000 */
[----:B------:R-:W-:Y:S01]  /*6880*/  @!P2 PRMT R156, RZ, 0x654, R156 ;  /* 0x00000654ff9ca816 */ /* 0x000fe2000000009c */
[----:B------:R-:W0:Y:S01]  /*6890*/  MUFU.EX2 R194, R194 ;  /* 0x000000c200c27308 */ /* 0x000e220000000800 */
[----:B----4-:R-:W-:Y:S01]  /*68a0*/  FADD.FTZ R152, R166, R177 ;  /* 0x000000b1a6987221 */ /* 0x010fe20000010000 */
[----:B------:R3:W-:Y:S06]  /*68b0*/  BAR.ARV R8, 0x100 ;  /* 0x000400080000751d */ /* 0x0007ec0000002000 */
[----:B------:R-:W4:Y:S01]  /*68c0*/  MUFU.EX2 R192, R192 ;  /* 0x000000c000c07308 */ /* 0x000f220000000800 */
[----:B------:R5:W-:Y:S01]  /*68d0*/  @!P2 SYNCS.ARRIVE.TRANS64.RED.A1T0 RZ, [R156+URZ], RZ ;  /* 0x000000ff9cffa9a7 */ /* 0x000be2000810043f */
[-C--:B------:R-:W-:Y:S01]  /*68e0*/  FMUL.FTZ R113, R113, R187.reuse ;  /* 0x000000bb71717220 */ /* 0x080fe20000410000 */
[-C--:B------:R-:W-:Y:S01]  /*68f0*/  FMUL.FTZ R116, R116, R187.reuse ;  /* 0x000000bb74747220 */ /* 0x080fe20000410000 */
[-C--:B------:R-:W-:Y:S01]  /*6900*/  FMUL.FTZ R117, R117, R187.reuse ;  /* 0x000000bb75757220 */ /* 0x080fe20000410000 */
[-C--:B------:R-:W-:Y:S01]  /*6910*/  FMUL.FTZ R120, R120, R187.reuse ;  /* 0x000000bb78787220 */ /* 0x080fe20000410000 */
[-C--:B------:R-:W-:Y:S01]  /*6920*/  FMUL.FTZ R121, R121, R187.reuse ;  /* 0x000000bb79797220 */ /* 0x080fe20000410000 */
[----:B------:R-:W-:Y:S01]  /*6930*/  FMUL.FTZ R124, R124, R187 ;  /* 0x000000bb7c7c7220 */ /* 0x000fe20000410000 */
[----:B------:R-:W1:Y:S01]  /*6940*/  MUFU.EX2 R164, R164 ;  /* 0x000000a400a47308 */ /* 0x000e620000000800 */
[----:B-----5:R-:W-:Y:S01]  /*6950*/  F2FP.BF16.F32.PACK_AB R156, R9, R158 ;  /* 0x0000009e099c723e */ /* 0x020fe200000010ff */
[----:B--2---:R-:W-:Y:S01]  /*6960*/  FADD.FTZ R9, R193, R152 ;  /* 0x00000098c1097221 */ /* 0x004fe20000010000 */
[----:B------:R-:W-:Y:S01]  /*6970*/  F2FP.BF16.F32.PACK_AB R158, R12, R11 ;  /* 0x0000000b0c9e723e */ /* 0x000fe200000010ff */
[----:B------:R-:W-:Y:S01]  /*6980*/  FMUL.FTZ R125, R125, R187 ;  /* 0x000000bb7d7d7220 */ /* 0x000fe20000410000 */
[----:B------:R-:W-:Y:S01]  /*6990*/  F2FP.BF16.F32.PACK_AB R152, R15, R13 ;  /* 0x0000000d0f98723e */ /* 0x000fe200000010ff */
[----:B0-----:R-:W-:Y:S01]  /*69a0*/  FADD.FTZ R9, R194, R9 ;  /* 0x00000009c2097221 */ /* 0x001fe20000010000 */
        /* <DEDUP_REMOVED lines=9> */
[----:B------:R2:W4:Y:S01]  /*6a40*/  MUFU.EX2 R3, R160 ;  /* 0x000000a000037308 */ /* 0x0005220000000800 */
[C---:B-1----:R-:W-:Y:S01]  /*6a50*/  FADD.FTZ R11, R164.reuse, R11 ;  /* 0x0000000ba40b7221 */ /* 0x042fe20000010000 */
[----:B------:R-:W-:Y:S01]  /*6a60*/  F2FP.BF16.F32.PACK_AB R164, R164, R192 ;  /* 0x000000c0a4a4723e */ /* 0x000fe200000010ff */
[-C--:B------:R-:W-:Y:S01]  /*6a70*/  FMUL.FTZ R141, R141, R187.reuse ;  /* 0x000000bb8d8d7220 */ /* 0x080fe20000410000 */
[-C--:B------:R-:W-:Y:S01]  /*6a80*/  FMUL.FTZ R144, R144, R187.reuse ;  /* 0x000000bb90907220 */ /* 0x080fe20000410000 */
[-C--:B------:R-:W-:Y:S01]  /*6a90*/  FMUL.FTZ R145, R145, R187.reuse ;  /* 0x000000bb91917220 */ /* 0x080fe20000410000 */
[-C--:B------:R-:W-:Y:S01]  /*6aa0*/  FMUL.FTZ R148, R148, R187.reuse ;  /* 0x000000bb94947220 */ /* 0x080fe20000410000 */
[----:B------:R-:W-:Y:S01]  /*6ab0*/  FMUL.FTZ R149, R149, R187 ;  /* 0x000000bb95957220 */ /* 0x000fe20000410000 */
[----:B------:R-:W1:Y:S01]  /*6ac0*/  MUFU.EX2 R172, R172 ;  /* 0x000000ac00ac7308 */ /* 0x000e620000000800 */
[----:B0-----:R-:W-:Y:S01]  /*6ad0*/  FADD.FTZ R12, R168, R11 ;  /* 0x0000000ba80c7221 */ /* 0x001fe20000010000 */
[----:B--2---:R-:W-:-:S02]  /*6ae0*/  F2FP.BF16.F32.PACK_AB R160, R166, R162 ;  /* 0x000000a2a6a0723e */ /* 0x004fc400000010ff */
[----:B------:R-:W-:-:S04]  /*6af0*/  F2FP.BF16.F32.PACK_AB R162, R194, R193 ;  /* 0x000000c1c2a2723e */ /* 0x000fc800000010ff */
[----:B------:R-:W0:Y:S01]  /*6b00*/  MUFU.EX2 R188, R188 ;  /* 0x000000bc00bc7308 */ /* 0x000e220000000800 */
[C---:B----4-:R-:W-:Y:S01]  /*6b10*/  FADD.FTZ R11, R3.reuse, R12 ;  /* 0x0000000c030b7221 */ /* 0x050fe20000010000 */
[----:B------:R-:W-:-:S06]  /*6b20*/  F2FP.BF16.F32.PACK_AB R166, R3, R168 ;  /* 0x000000a803a6723e */ /* 0x000fcc00000010ff */
[----:B------:R-:W2:Y:S01]  /*6b30*/  MUFU.EX2 R170, R191 ;  /* 0x000000bf00aa7308 */ /* 0x000ea20000000800 */
[----:B-1----:R-:W-:-:S07]  /*6b40*/  FADD.FTZ R11, R172, R11 ;  /* 0x0000000bac0b7221 */ /* 0x002fce0000010000 */
[----:B------:R-:W1:Y:S01]  /*6b50*/  MUFU.EX2 R176, R176 ;  /* 0x000000b000b07308 */ /* 0x000e620000000800 */
[C---:B0-----:R-:W-:Y:S01]  /*6b60*/  FADD.FTZ R11, R188.reuse, R11 ;  /* 0x0000000bbc0b7221 */ /* 0x041fe20000010000 */
[----:B------:R-:W-:-:S06]  /*6b70*/  F2FP.BF16.F32.PACK_AB R168, R188, R172 ;  /* 0x000000acbca8723e */ /* 0x000fcc00000010ff */
[----:B------:R-:W0:Y:S01]  /*6b80*/  MUFU.EX2 R182, R182 ;  /* 0x000000b600b67308 */ /* 0x000e220000000800 */
[----:B--2---:R-:W-:-:S07]  /*6b90*/  FADD.FTZ R13, R170, R11 ;  /* 0x0000000baa0d7221 */ /* 0x004fce0000010000 */
[----:B------:R2:W4:Y:S01]  /*6ba0*/  MUFU.EX2 R9, R154 ;  /* 0x0000009a00097308 */ /* 0x0005220000000800 */
[C---:B-1----:R-:W-:Y:S01]  /*6bb0*/  FADD.FTZ R12, R176.reuse, R13 ;  /* 0x0000000db00c7221 */ /* 0x042fe20000010000 */
[----:B------:R-:W-:-:S06]  /*6bc0*/  F2FP.BF16.F32.PACK_AB R170, R176, R170 ;  /* 0x000000aab0aa723e */ /* 0x000fcc00000010ff */
[----:B------:R-:W1:Y:S01]  /*6bd0*/  MUFU.EX2 R183, R183 ;  /* 0x000000b700b77308 */ /* 0x000e620000000800 */
[----:B0-----:R-:W-:Y:S01]  /*6be0*/  FADD.FTZ R0, R182, R0 ;  /* 0x00000000b6007221 */ /* 0x001fe20000010000 */
[----:B--2---:R-:W-:-:S06]  /*6bf0*/  F2FP.BF16.F32.PACK_AB R154, R21, R20 ;  /* 0x00000014159a723e */ /* 0x004fcc00000010ff */
[----:B------:R-:W0:Y:S01]  /*6c00*/  MUFU.EX2 R10, R10 ;  /* 0x0000000a000a7308 */ /* 0x000e220000000800 */
[----:B----4-:R-:W-:-:S07]  /*6c10*/  FADD.FTZ R13, R9, R12 ;  /* 0x0000000c090d7221 */ /* 0x010fce0000010000 */
[----:B------:R-:W2:Y:S01]  /*6c20*/  MUFU.EX2 R184, R184 ;  /* 0x000000b800b87308 */ /* 0x000ea20000000800 */
[C---:B-1----:R-:W-:Y:S01]  /*6c30*/  FADD.FTZ R0, R183.reuse, R0 ;  /* 0x00000000b7007221 */ /* 0x042fe20000010000 */
[----:B------:R-:W-:-:S06]  /*6c40*/  F2FP.BF16.F32.PACK_AB R173, R183, R182 ;  /* 0x000000b6b7ad723e */ /* 0x000fcc00000010ff */
[----:B------:R-:W1:Y:S01]  /*6c50*/  MUFU.EX2 R174, R189 ;  /* 0x000000bd00ae7308 */ /* 0x000e620000000800 */
[C---:B0-----:R-:W-:Y:S01]  /*6c60*/  FADD.FTZ R13, R10.reuse, R13 ;  /* 0x0000000d0a0d7221 */ /* 0x041fe20000010000 */
[----:B------:R-:W-:-:S06]  /*6c70*/  F2FP.BF16.F32.PACK_AB R172, R10, R9 ;  /* 0x000000090aac723e */ /* 0x000fcc00000010ff */
[----:B------:R-:W0:Y:S01]  /*6c80*/  MUFU.EX2 R185, R185 ;  /* 0x000000b900b97308 */ /* 0x000e220000000800 */
[----:B--2---:R-:W-:-:S07]  /*6c90*/  FADD.FTZ R0, R184, R0 ;  /* 0x00000000b8007221 */ /* 0x004fce0000010000 */
[----:B------:R-:W2:Y:S01]  /*6ca0*/  MUFU.EX2 R11, R186 ;  /* 0x000000ba000b7308 */ /* 0x000ea20000000800 */
[----:B-1----:R-:W-:Y:S01]  /*6cb0*/  FADD.FTZ R12, R174, R13 ;  /* 0x0000000dae0c7221 */ /* 0x002fe20000010000 */
[C---:B0-----:R-:W-:Y:S01]  /*6cc0*/  FADD.FTZ R0, R185.reuse, R0 ;  /* 0x00000000b9007221 */ /* 0x041fe20000010000 */
[----:B------:R-:W-:Y:S02]  /*6cd0*/  F2FP.BF16.F32.PACK_AB R175, R185, R184 ;  /* 0x000000b8b9af723e */ /* 0x000fe400000010ff */
[C---:B--2---:R-:W-:Y:S01]  /*6ce0*/  FADD.FTZ R3, R11.reuse, R12 ;  /* 0x0000000c0b037221 */ /* 0x044fe20000010000 */
[----:B------:R-:W-:Y:S01]  /*6cf0*/  F2FP.BF16.F32.PACK_AB R174, R11, R174 ;  /* 0x000000ae0bae723e */ /* 0x000fe200000010ff */
[----:B---3--:R-:W-:Y:S06]  /*6d00*/  @!P0 BRA `(.L_x_4616) ;  /* 0x0000000000048947 */ /* 0x008fec0003800000 */
[----:B------:R-:W-:Y:S01]  /*6d10*/  BPT.TRAP 0x1 ;  /* 0x000000040000795c */ /* 0x000fe20000300000 */
.L_x_4616:
[----:B------:R0:W1:Y:S01]  /*6d20*/  SYNCS.PHASECHK.TRANS64.TRYWAIT P3, [UR26+0x22850], R6 ;  /* 0x02285006ff0075a7 */ /* 0x000062000806015a */
[----:B------:R-:W-:Y:S05]  /*6d30*/  @!P0 BRA `(.L_x_4617) ;  /* 0x0000000000048947 */ /* 0x000fea0003800000 */
[----:B------:R-:W-:Y:S01]  /*6d40*/  BPT.TRAP 0x1 ;  /* 0x000000040000795c */ /* 0x000fe20000300000 */
.L_x_4617:
[----:B-1----:R-:W-:Y:S05]  /*6d50*/  @P3 BRA `(.L_x_4618) ;  /* 0x0000000000083947 */ /* 0x002fea0003800000 */
[----:B------:R-:W1:Y:S02]  /*6d60*/  SYNCS.PHASECHK.TRANS64.TRYWAIT P3, [UR26+0x22850], R6 ;  /* 0x02285006ff0075a7 */ /* 0x000e64000806015a */
[----:B-1----:R-:W-:Y:S05]  /*6d70*/  @!P3 BRA `(.L_x_4619) ;  /* 0x000000e8000cb947 */ /* 0x002fea0003800000 */
.L_x_4618:
[----:B------:R-:W2:Y:S01]  /*6d80*/  S2R R9, SR_TID.X ;  /* 0x0000000000097919 */ /* 0x000ea20000002100 */
[----:B------:R-:W-:Y:S01]  /*6d90*/  UIMAD UR11, UR37, 0xc00, UR21 ;  /* 0x00000c00250b78a4 */ /* 0x000fe2000f8e0215 */
[----:B-1----:R-:W-:Y:S01]  /*6da0*/  @!P2 VIADD R7, R7, 0x22860 ;  /* 0x000228600707a836 */ /* 0x002fe20000000000 */
[----:B------:R-:W-:Y:S01]  /*6db0*/  UMOV UR7, 0x40000040 ;  /* 0x4000004000077882 */ /* 0x000fe20000000000 */
[----:B------:R-:W-:Y:S01]  /*6dc0*/  UISETP.GT.AND UP1, UPT, UR23, UR22, UPT ;  /* 0x000000161700728c */ /* 0x000fe2000bf24270 */
[----:B------:R-:W-:Y:S01]  /*6dd0*/  IMAD.MOV.U32 R10, RZ, RZ, R5 ;  /* 0x000000ffff0a7224 */ /* 0x000fe200078e0005 */
[----:B------:R-:W-:Y:S01]  /*6de0*/  UIADD3 UR23, UR23, -0x1, URZ ;  /* 0xffffffff17177890 */ /* 0x000fe2000fffe03f */
[----:B------:R-:W-:Y:S01]  /*6df0*/  @!P2 PRMT R7, RZ, 0x654, R7 ;  /* 0x00000654ff07a816 */ /* 0x000fe20000000007 */
[----:B------:R-:W-:Y:S02]  /*6e00*/  UMOV UR6, UR11 ;  /* 0x0000000b00067c82 */ /* 0x000fe40008000000 */
[----:B------:R-:W-:-:S02]  /*6e10*/  PLOP3.LUT P3, PT, PT, PT, UP1, 0x80, 0x0 ;  /* 0x000000000000781c */ /* 0x000fc40003f6f018 */
[----:B--2---:R-:W-:-:S05]  /*6e20*/  SHF.R.U32.HI R9, RZ, 0x7, R9 ;  /* 0x00000007ff097819 */ /* 0x004fca0000011609 */
[----:B0-----:R-:W-:-:S05]  /*6e30*/  VIADD R6, R9, 0x8 ;  /* 0x0000000809067836 */ /* 0x001fca0000000000 */
        /* <DEDUP_REMOVED lines=34> */
[----:B------:R0:W-:Y:S02]  /*7060*/  @!P2 SYNCS.ARRIVE.TRANS64.RED.A1T0 RZ, [R7+URZ], RZ ;  /* 0x000000ff07ffa9a7 */ /* 0x0001e4000810043f */
[----:B0-----:R-:W-:Y:S01]  /*7070*/  IMAD.MOV.U32 R7, RZ, RZ, R4 ;  /* 0x000000ffff077224 */ /* 0x001fe200078e0004 */
[----:B--2---:R-:W-:Y:S06]  /*7080*/  @P3 BRA `(.L_x_4620) ;  /* 0xffffffd400303947 */ /* 0x004fec000383ffff */
.L_x_4611:
[----:B------:R-:W-:-:S06]  /*7090*/  UISETP.GE.AND UP0, UPT, UR23, UR40, UPT ;  /* 0x000000281700728c */ /* 0x000fcc000bf06270 */
[----:B------:R-:W-:-:S13]  /*70a0*/  PLOP3.LUT P1, PT, PT, PT, UP0, 0x80, 0x0 ;  /* 0x000000000000781c */ /* 0x000fda0003f2f008 */
[----:B------:R-:W-:Y:S05]  /*70b0*/  @!P1 BRA `(.L_x_4621) ;  /* 0x0000002000d49947 */ /* 0x000fea0003800000 */
[----:B------:R-:W-:Y:S01]  /*70c0*/  IMAD.MOV.U32 R7, RZ, RZ, R5 ;  /* 0x000000ffff077224 */ /* 0x000fe200078e0005 */
[----:B------:R-:W-:Y:S01]  /*70d0*/  ULDC UR24, c[0x0][0x9d8] ;  /* 0x0002760000187ab9 */ /* 0x000fe20000000800 */
[----:B01----:R-:W-:Y:S01]  /*70e0*/  IMAD.MOV.U32 R9, RZ, RZ, R4 ;  /* 0x000000ffff097224 */ /* 0x003fe200078e0004 */
[----:B------:R-:W-:-:S06]  /*70f0*/  ULDC UR22, c[0x0][0x988] ;  /* 0x0002620000167ab9 */ /* 0x000fcc0000000800 */
.L_x_4630:
[----:B------:R-:W-:-:S04]  /*7100*/  UIADD3 UR37, UR37, 0x1, URZ ;  /* 0x0000000125257890 */ /* 0x000fc8000fffe03f */
[----:B------:R-:W-:-:S04]  /*7110*/  UISETP.NE.AND UP0, UPT, UR37, 0x2, UPT ;  /* 0x000000022500788c */ /* 0x000fc8000bf05270 */
[----:B------:R-:W-:Y:S02]  /*7120*/  USEL UR6, URZ, 0x1, UP0 ;  /* 0x000000013f067887 */ /* 0x000fe40008000000 */
[----:B------:R-:W-:Y:S02]  /*7130*/  USEL UR37, UR37, URZ, UP0 ;  /* 0x0000003f25257287 */ /* 0x000fe40008000000 */
[----:B------:R-:W-:Y:S01]  /*7140*/  ULOP3.LUT UR47, UR47, UR6, URZ, 0x3c, !UPT ;  /* 0x000000062f2f7292 */ /* 0x000fe2000f8e3c3f */
[----:B--2---:R-:W-:Y:S11]  /*7150*/  @!P0 BRA `(.L_x_4622) ;  /* 0x0000000000048947 */ /* 0x004ff60003800000 */
[----:B------:R-:W-:Y:S01]  /*7160*/  BPT.TRAP 0x1 ;  /* 0x000000040000795c */ /* 0x000fe20000300000 */
.L_x_4622:
        /* <DEDUP_REMOVED lines=9> */
.L_x_4623:
[----:B-1----:R-:W-:Y:S05]  /*7200*/  @P1 BRA `(.L_x_4624) ;  /* 0x0000000000081947 */ /* 0x002fea0003800000 */
[----:B------:R-:W1:Y:S02]  /*7210*/  SYNCS.PHASECHK.TRANS64.TRYWAIT P1, [UR25+0x22830], R6 ;  /* 0x02283006ff0075a7 */ /* 0x000e640008020159 */
[----:B-1----:R-:W-:Y:S05]  /*7220*/  @!P1 BRA `(.L_x_4625) ;  /* 0x000000e000f49947 */ /* 0x002fea0003800000 */
.L_x_4624:
        /* <DEDUP_REMOVED lines=343> */
[----:B------:R1:W-:Y:S01]  /*87a0*/  MUFU.EX2 R192, R162 ;  /* 0x000000a200c07308 */ /* 0x0003e20000000800 */
[----:B0-----:R-:W-:Y:S01]  /*87b0*/  FADD.FTZ R3, R14, R156 ;  /* 0x0000009c0e037221 */ /* 0x001fe20000010000 */
[----:B------:R-:W-:Y:S01]  /*87c0*/  F2FP.BF16.F32.PACK_AB R156, R13, R12 ;  /* 0x0000000c0d9c723e */ /* 0x000fe200000010ff */
[----:B------:R-:W-:-:S02]  /*87d0*/  IMAD.U32 R12, RZ, RZ, UR25 ;  /* 0x00000019ff0c7e24 */ /* 0x000fc4000f8e00ff */
[-C--:B------:R-:W-:Y:S01]  /*87e0*/  FMUL.FTZ R59, R59, R9.reuse ;  /* 0x000000093b3b7220 */ /* 0x080fe20000410000 */
[----:B------:R-:W-:Y:S01]  /*87f0*/  FADD.FTZ R3, R15, R3 ;  /* 0x000000030f037221 */ /* 0x000fe20000010000 */
[----:B------:R-:W-:Y:S01]  /*8800*/  FMUL.FTZ R62, R62, R9 ;  /* 0x000000093e3e7220 */ /* 0x000fe20000410000 */
[----:B------:R-:W-:Y:S01]  /*8810*/  @!P2 VIADD R15, R12, 0x22840 ;  /* 0x000228400c0fa836 */ /* 0x000fe20000000000 */
[----:B------:R-:W-:Y:S01]  /*8820*/  MUFU.EX2 R163, R163 ;  /* 0x000000a300a37308 */ /* 0x000fe20000000800 */
[----:B------:R-:W-:Y:S01]  /*8830*/  FADD.FTZ R3, R20, R3 ;  /* 0x0000000314037221 */ /* 0x000fe20000010000 */
[----:B-1----:R-:W-:Y:S01]  /*8840*/  F2FP.BF16.F32.PACK_AB R162, R153, R167 ;  /* 0x000000a799a2723e */ /* 0x002fe200000010ff */
[-C--:B------:R-:W-:Y:S01]  /*8850*/  FMUL.FTZ R63, R63, R9.reuse ;  /* 0x000000093f3f7220 */ /* 0x080fe20000410000 */
[----:B------:R-:W-:Y:S01]  /*8860*/  @!P2 PRMT R15, RZ, 0x654, R15 ;  /* 0x00000654ff0fa816 */ /* 0x000fe2000000000f */
[----:B------:R-:W-:Y:S01]  /*8870*/  FADD.FTZ R3, R21, R3 ;  /* 0x0000000315037221 */ /* 0x000fe20000010000 */
[-C--:B------:R-:W-:Y:S01]  /*8880*/  FMUL.FTZ R66, R66, R9.reuse ;  /* 0x0000000942427220 */ /* 0x080fe20000410000 */
[-C--:B------:R-:W-:Y:S01]  /*8890*/  FMUL.FTZ R67, R67, R9.reuse ;  /* 0x0000000943437220 */ /* 0x080fe20000410000 */
[----:B------:R-:W-:Y:S01]  /*88a0*/  MUFU.EX2 R193, R166 ;  /* 0x000000a600c17308 */ /* 0x000fe20000000800 */
[----:B------:R-:W-:Y:S01]  /*88b0*/  FADD.FTZ R3, R167, R3 ;  /* 0x00000003a7037221 */ /* 0x000fe20000010000 */
[-C--:B------:R-:W-:Y:S01]  /*88c0*/  FMUL.FTZ R70, R70, R9.reuse ;  /* 0x0000000946467220 */ /* 0x080fe20000410000 */
[-C--:B------:R-:W-:Y:S01]  /*88d0*/  FMUL.FTZ R71, R71, R9.reuse ;  /* 0x0000000947477220 */ /* 0x080fe20000410000 */
[-C--:B------:R-:W-:Y:S01]  /*88e0*/  FMUL.FTZ R74, R74, R9.reuse ;  /* 0x000000094a4a7220 */ /* 0x080fe20000410000 */
        /* <DEDUP_REMOVED lines=8> */
[-C--:B------:R-:W-:Y:S01]  /*8970*/  FMUL.FTZ R86, R86, R9.reuse ;  /* 0x0000000956567220 */ /* 0x080fe20000410000 */
[-C--:B------:R-:W-:Y:S01]  /*8980*/  FMUL.FTZ R87, R87, R9.reuse ;  /* 0x0000000957577220 */ /* 0x080fe20000410000 */
[-C--:B------:R-:W-:Y:S01]  /*8990*/  FMUL.FTZ R90, R90, R9.reuse ;  /* 0x000000095a5a7220 */ /* 0x080fe20000410000 */
[----:B------:R1:W3:Y:S01]  /*89a0*/  MUFU.EX2 R194, R160 ;  /* 0x000000a000c27308 */ /* 0x0002e20000000800 */
        /* <DEDUP_REMOVED lines=8> */
[----:B-1----:R-:W-:Y:S01]  /*8a30*/  F2FP.BF16.F32.PACK_AB R160, R21, R20 ;  /* 0x0000001415a0723e */ /* 0x002fe200000010ff */
[----:B--2---:R-:W-:Y:S01]  /*8a40*/  FADD.FTZ R21, R159, R0 ;  /* 0x000000009f157221 */ /* 0x004fe20000010000 */
[----:B0-----:R-:W-:Y:S01]  /*8a50*/  FADD.FTZ R3, R157, R3 ;  /* 0x000000039d037221 */ /* 0x001fe20000010000 */
[-C--:B------:R-:W-:Y:S01]  /*8a60*/  FMUL.FTZ R106, R106, R9.reuse ;  /* 0x000000096a6a7220 */ /* 0x080fe20000410000 */
[-C--:B------:R-:W-:Y:S01]  /*8a70*/  FMUL.FTZ R107, R107, R9.reuse ;  /* 0x000000096b6b7220 */ /* 0x080fe20000410000 */
[----:B------:R-:W-:Y:S01]  /*8a80*/  FADD.FTZ R0, R192, R21 ;  /* 0x00000015c0007221 */ /* 0x000fe20000010000 */
[----:B------:R-:W-:Y:S01]  /*8a90*/  FADD.FTZ R3, R189, R3 ;  /* 0x00000003bd037221 */ /* 0x000fe20000010000 */
[----:B------:R0:W1:Y:S01]  /*8aa0*/  MUFU.EX2 R13, R8 ;  /* 0x00000008000d7308 */ /* 0x0000620000000800 */
        /* <DEDUP_REMOVED lines=8> */
[----:B0-----:R-:W-:Y:S01]  /*8b30*/  IADD3 R8, -R196, 0xb, RZ ;  /* 0x0000000bc4087810 */ /* 0x001fe20007ffe1ff */
[----:B---3--:R-:W-:Y:S01]  /*8b40*/  FADD.FTZ R0, R194, R21 ;  /* 0x00000015c2007221 */ /* 0x008fe20000010000 */
[----:B----4-:R-:W-:Y:S01]  /*8b50*/  FADD.FTZ R3, R161, R3 ;  /* 0x00000003a1037221 */ /* 0x010fe20000010000 */
[-C--:B------:R-:W-:Y:S01]  /*8b60*/  FMUL.FTZ R119, R119, R9.reuse ;  /* 0x0000000977777220 */ /* 0x080fe20000410000 */
[-C--:B------:R-:W-:Y:S01]  /*8b70*/  FMUL.FTZ R122, R122, R9.reuse ;  /* 0x000000097a7a7220 */ /* 0x080fe20000410000 */
[----:B------:R-:W-:Y:S01]  /*8b80*/  FADD.FTZ R0, R171, R0 ;  /* 0x00000000ab007221 */ /* 0x000fe20000010000 */
[----:B------:R0:W-:Y:S06]  /*8b90*/  BAR.ARV R8, 0x100 ;  /* 0x000400080000751d */ /* 0x0001ec0000002000 */
[----:B------:R-:W3:Y:S01]  /*8ba0*/  MUFU.EX2 R14, R170 ;  /* 0x000000aa000e7308 */ /* 0x000ee20000000800 */
[----:B------:R4:W-:Y:S01]  /*8bb0*/  @!P2 SYNCS.ARRIVE.TRANS64.RED.A1T0 RZ, [R15+URZ], RZ ;  /* 0x000000ff0fffa9a7 */ /* 0x0009e2000810043f */
[----:B-1----:R-:W-:Y:S01]  /*8bc0*/  FADD.FTZ R21, R13, R0 ;  /* 0x000000000d157221 */ /* 0x002fe20000010000 */
[-C--:B------:R-:W-:Y:S01]  /*8bd0*/  FMUL.FTZ R123, R123, R9.reuse ;  /* 0x000000097b7b7220 */ /* 0x080fe20000410000 */
[----:B--2---:R-:W-:Y:S01]  /*8be0*/  FADD.FTZ R3, R190, R3 ;  /* 0x00000003be037221 */ /* 0x004fe20000010000 */
        /* <DEDUP_REMOVED lines=16> */
[----:B------:R-:W-:Y:S01]  /*8cf0*/  FMUL.FTZ R151, R151, R9 ;  /* 0x0000000997977220 */ /* 0x000fe20000410000 */
[----:B------:R-:W-:-:S02]  /*8d00*/  F2FP.BF16.F32.PACK_AB R164, R157, R188 ;  /* 0x000000bc9da4723e */ /* 0x000fc400000010ff */
[----:B------:R3:W5:Y:S01]  /*8d10*/  MUFU.EX2 R191, R168 ;  /* 0x000000a800bf7308 */ /* 0x0007620000000800 */
[----:B-1----:R-:W-:Y:S01]  /*8d20*/  FADD.FTZ R3, R165, R3 ;  /* 0x00000003a5037221 */ /* 0x002fe20000010000 */
[----:B------:R-:W-:Y:S02]  /*8d30*/  F2FP.BF16.F32.PACK_AB R166, R161, R189 ;  /* 0x000000bda1a6723e */ /* 0x000fe400000010ff */
[----:B------:R-:W-:Y:S02]  /*8d40*/  F2FP.BF16.F32.PACK_AB R153, R155, R176 ;  /* 0x000000b09b99723e */ /* 0x000fe400000010ff */
[----:B------:R-:W-:Y:S02]  /*8d50*/  F2FP.BF16.F32.PACK_AB R155, R159, R187 ;  /* 0x000000bb9f9b723e */ /* 0x000fe400000010ff */
[----:B------:R-:W1:Y:S01]  /*8d60*/  MUFU.EX2 R11, R11 ;  /* 0x0000000b000b7308 */ /* 0x000e620000000800 */
[----:B--2---:R-:W-:Y:S01]  /*8d70*/  FADD.FTZ R0, R10, R21 ;  /* 0x000000150a007221 */ /* 0x004fe20000010000 */
[----:B---3--:R-:W-:-:S02]  /*8d80*/  F2FP.BF16.F32.PACK_AB R168, R165, R190 ;  /* 0x000000bea5a8723e */ /* 0x008fc400000010ff */
[----:B------:R-:W-:Y:S02]  /*8d90*/  F2FP.BF16.F32.PACK_AB R157, R163, R192 ;  /* 0x000000c0a39d723e */ /* 0x000fe400000010ff */
[----:B------:R-:W-:Y:S02]  /*8da0*/  F2FP.BF16.F32.PACK_AB R161, R13, R171 ;  /* 0x000000ab0da1723e */ /* 0x000fe400000010ff */
[----:B------:R-:W2:Y:S01]  /*8db0*/  MUFU.EX2 R169, R169 ;  /* 0x000000a900a97308 */ /* 0x000ea20000000800 */
[----:B-----5:R-:W-:Y:S01]  /*8dc0*/  FADD.FTZ R3, R191, R3 ;  /* 0x00000003bf037221 */ /* 0x020fe20000010000 */
[----:B------:R-:W-:Y:S02]  /*8dd0*/  F2FP.BF16.F32.PACK_AB R159, R194, R193 ;  /* 0x000000c1c29f723e */ /* 0x000fe400000010ff */
[----:B------:R-:W-:-:S04]  /*8de0*/  F2FP.BF16.F32.PACK_AB R163, R10, R14 ;  /* 0x0000000e0aa3723e */ /* 0x000fc800000010ff */
[----:B----4-:R-:W3:Y:S01]  /*8df0*/  MUFU.EX2 R15, R174 ;  /* 0x000000ae000f7308 */ /* 0x010ee20000000800 */
        /* <DEDUP_REMOVED lines=42> */
.L_x_4626:
[----:B------:R0:W1:Y:S01]  /*90a0*/  SYNCS.PHASECHK.TRANS64.TRYWAIT P1, [UR25+0x22850], R6 ;  /* 0x02285006ff0075a7 */ /* 0x0000620008020159 */
[----:B------:R-:W-:Y:S05]  /*90b0*/  @!P0 BRA `(.L_x_4627) ;  /* 0x0000000000048947 */ /* 0x000fea0003800000 */
[----:B------:R-:W-:Y:S01]  /*90c0*/  BPT.TRAP 0x1 ;  /* 0x000000040000795c */ /* 0x000fe20000300000 */
.L_x_4627:
[----:B-1----:R-:W-:Y:S05]  /*90d0*/  @P1 BRA `(.L_x_4628) ;  /* 0x0000000000081947 */ /* 0x002fea0003800000 */
[----:B------:R-:W1:Y:S02]  /*90e0*/  SYNCS.PHASECHK.TRANS64.TRYWAIT P1, [UR25+0x22850], R6 ;  /* 0x02285006ff0075a7 */ /* 0x000e640008020159 */
[----:B-1----:R-:W-:Y:S05]  /*90f0*/  @!P1 BRA `(.L_x_4629) ;  /* 0x000000c400589947 */ /* 0x002fea0003800000 */
.L_x_4628:
        /* <DEDUP_REMOVED lines=49> */
.L_x_4621:
[----:B--2---:R-:W2:Y:S01]  /*9410*/  SHFL.BFLY PT, R6, R3, 0x2, 0x1f ;  /* 0x0c401f0003067f89 */ /* 0x004ea200000e0000 */
[----:B------:R-:W-:Y:S01]  /*9420*/  UIADD3 UR37, UR37, 0x1, URZ ;  /* 0x0000000125257890 */ /* 0x000fe2000fffe03f */
[----:B------:R3:W-:Y:S06]  /*9430*/  BAR.ARV R8, 0x100 ;  /* 0x000400080000751d */ /* 0x0007ec0000002000 */
[----:B------:R-:W-:Y:S02]  /*9440*/  UISETP.NE.AND UP0, UPT, UR37, 0x2, UPT ;  /* 0x000000022500788c */ /* 0x000fe4000bf05270 */
[----:B------:R-:W-:Y:S06]  /*9450*/  BAR.ARV 0x8, 0x180 ;  /* 0x0206000000007b1d */ /* 0x000fec0000002000 */
[----:B---3--:R-:W-:Y:S01]  /*9460*/  IMAD.U32 R8, RZ, RZ, UR10 ;  /* 0x0000000aff087e24 */ /* 0x008fe2000f8e00ff */
[----:B------:R-:W-:Y:S01]  /*9470*/  USEL UR4, URZ, 0x1, UP0 ;  /* 0x000000013f047887 */ /* 0x000fe20008000000 */
[----:B01----:R-:W0:Y:S01]  /*9480*/  SHFL.BFLY PT, R9, R0, 0x2, 0x1f ;  /* 0x0c401f0000097f89 */ /* 0x003e2200000e0000 */
[----:B------:R-:W-:Y:S01]  /*9490*/  PLOP3.LUT P0, PT, PT, PT, PT, 0x8, 0x0 ;  /* 0x000000000000781c */ /* 0x000fe20003f0e170 */
[----:B------:R-:W-:Y:S01]  /*94a0*/  UIADD3 UR48, UR48, 0x1, URZ ;  /* 0x0000000130307890 */ /* 0x000fe2000fffe03f */
[----:B--2---:R-:W-:Y:S01]  /*94b0*/  FADD.FTZ R7, R6, R3 ;  /* 0x0000000306077221 */ /* 0x004fe20000010000 */
[----:B------:R-:W-:-:S02]  /*94c0*/  USEL UR37, UR37, URZ, UP0 ;  /* 0x0000003f25257287 */ /* 0x000fc40008000000 */
[----:B------:R-:W-:Y:S02]  /*94d0*/  ULOP3.LUT UR47, UR47, UR4, URZ, 0x3c, !UPT ;  /* 0x000000042f2f7292 */ /* 0x000fe4000f8e3c3f */
[----:B------:R-:W1:Y:S01]  /*94e0*/  SHFL.BFLY PT, R6, R7, 0x1, 0x1f ;  /* 0x0c201f0007067f89 */ /* 0x000e6200000e0000 */
[----:B0-----:R-:W-:Y:S01]  /*94f0*/  FADD.FTZ R10, R9, R0 ;  /* 0x00000000090a7221 */ /* 0x001fe20000010000 */
[----:B------:R-:W-:-:S04]  /*9500*/  IMAD.MOV.U32 R0, RZ, RZ, RZ ;  /* 0x000000ffff007224 */ /* 0x000fc800078e00ff */
[----:B------:R-:W0:Y:S01]  /*9510*/  SHFL.BFLY PT, R9, R10, 0x1, 0x1f ;  /* 0x0c201f000a097f89 */ /* 0x000e2200000e0000 */
[----:B-1----:R-:W-:Y:S01]  /*9520*/  FADD.FTZ R11, R7, R6 ;  /* 0x00000006070b7221 */ /* 0x002fe20000010000 */
[----:B------:R-:W-:Y:S02]  /*9530*/  IMAD.MOV.U32 R6, RZ, RZ, RZ ;  /* 0x000000ffff067224 */ /* 0x000fe400078e00ff */
[----:B------:R-:W-:Y:S02]  /*9540*/  IMAD.U32 R7, RZ, RZ, UR10 ;  /* 0x0000000aff077e24 */ /* 0x000fe4000f8e00ff */
[----:B------:R-:W-:-:S13]  /*9550*/  FSETP.NE.FTZ.AND P1, PT, R11, RZ, PT ;  /* 0x000000ff0b00720b */ /* 0x000fda0003f35000 */
[----:B------:R-:W1:Y:S01]  /*9560*/  @P1 MUFU.RCP R6, R11 ;  /* 0x0000000b00061308 */ /* 0x000e620000001000 */
[----:B------:R-:W-:Y:S01]  /*9570*/  @P1 FMUL.FTZ R7, R7, 0.69314718246459960938 ;  /* 0x3f31721807071820 */ /* 0x000fe20000410000 */
[----:B0-----:R-:W-:-:S05]  /*9580*/  FADD.FTZ R3, R10, R9 ;  /* 0x000000090a037221 */ /* 0x001fca0000010000 */
        /* <DEDUP_REMOVED lines=139> */
.L_x_4600:
        /* <DEDUP_REMOVED lines=32> */
[----:B------:R-:W-:Y:S02]  /*a040*/  IADD3 R157, P6, R4, 0x4020, RZ ;  /* 0x00004020049d7810 */ /* 0x000fe40007fde0ff */
[----:B------:R-:W-:Y:S02]  /*a050*/  SHF.R.U64 R12, R12, 0x3, RZ ;  /* 0x000000030c0c7819 */ /* 0x000fe400000012ff */
[----:B------:R-:W-:Y:S02]  /*a060*/  SHF.R.U64 R14, R14, 0x3, RZ ;  /* 0x000000030e0e7819 */ /* 0x000fe400000012ff */
[----:B------:R-:W-:Y:S02]  /*a070*/  SHF.R.U64 R152, R152, 0x3, RZ ;  /* 0x0000000398987819 */ /* 0x000fe400000012ff */
[----:B------:R-:W-:Y:S02]  /*a080*/  LOP3.LUT R156, R157, 0x380, RZ, 0xc0, !PT ;  /* 0x000003809d9c7812 */ /* 0x000fe400078ec0ff */
[----:B------:R-:W-:-:S02]  /*a090*/  LOP3.LUT R9, R4, 0x380, RZ, 0xc0, !PT ;  /* 0x0000038004097812 */ /* 0x000fc400078ec0ff */
[----:B------:R-:W-:Y:S02]  /*a0a0*/  IADD3 R159, P5, R4, 0x4040, RZ ;  /* 0x00004040049f7810 */ /* 0x000fe40007fbe0ff */
[----:B------:R-:W-:Y:S01]  /*a0b0*/  LOP3.LUT R12, R12, R13, RZ, 0x3c, !PT ;  /* 0x0000000d0c0c7212 */ /* 0x000fe200078e3cff */
[--C-:B------:R-:W-:Y:S01]  /*a0c0*/  IMAD.X R13, RZ, RZ, R5.reuse, P1 ;  /* 0x000000ffff0d7224 */ /* 0x100fe200008e0605 */
[----:B------:R-:W-:Y:S01]  /*a0d0*/  LOP3.LUT R14, R14, R15, RZ, 0x3c, !PT ;  /* 0x0000000f0e0e7212 */ /* 0x000fe200078e3cff */
[--C-:B------:R-:W-:Y:S01]  /*a0e0*/  IMAD.X R15, RZ, RZ, R5.reuse, P0 ;  /* 0x000000ffff0f7224 */ /* 0x100fe200000e0605 */
[----:B------:R-:W-:Y:S01]  /*a0f0*/  LOP3.LUT R152, R152, R153, RZ, 0x3c, !PT ;  /* 0x0000009998987212 */ /* 0x000fe200078e3cff */
[----:B------:R-:W-:Y:S01]  /*a100*/  IMAD.X R153, RZ, RZ, R5, P4 ;  /* 0x000000ffff997224 */ /* 0x000fe200020e0605 */
[----:B------:R-:W-:Y:S02]  /*a110*/  SHF.R.U64 R156, R156, 0x3, RZ ;  /* 0x000000039c9c7819 */ /* 0x000fe400000012ff */
[----:B------:R-:W-:-:S02]  /*a120*/  IADD3 R155, P3, R4, 0x4000, RZ ;  /* 0x00004000049b7810 */ /* 0x000fc40007f7e0ff */
[C---:B------:R-:W-:Y:S02]  /*a130*/  IADD3 R161, P2, R4.reuse, 0x4060, RZ ;  /* 0x0000406004a17810 */ /* 0x040fe40007f5e0ff */
[C---:B------:R-:W-:Y:S02]  /*a140*/  IADD3 R163, P1, R4.reuse, 0x8000, RZ ;  /* 0x0000800004a37810 */ /* 0x040fe40007f3e0ff */
[----:B------:R-:W-:Y:S02]  /*a150*/  SHF.R.U64 R9, R9, 0x3, RZ ;  /* 0x0000000309097819 */ /* 0x000fe400000012ff */
[----:B------:R-:W-:Y:S02]  /*a160*/  LOP3.LUT R158, R159, 0x380, RZ, 0xc0, !PT ;  /* 0x000003809f9e7812 */ /* 0x000fe400078ec0ff */
[C---:B------:R-:W-:Y:S02]  /*a170*/  IADD3 R165, P0, R4.reuse, 0x8020, RZ ;  /* 0x0000802004a57810 */ /* 0x040fe40007f1e0ff */
[----:B------:R-:W-:-:S02]  /*a180*/  IADD3 R167, P4, R4, 0x8040, RZ ;  /* 0x0000804004a77810 */ /* 0x000fc40007f9e0ff */
[----:B------:R-:W-:Y:S01]  /*a190*/  LOP3.LUT R156, R156, R157, RZ, 0x3c, !PT ;  /* 0x0000009d9c9c7212 */ /* 0x000fe200078e3cff */
[--C-:B------:R-:W-:Y:S01]  /*a1a0*/  IMAD.X R157, RZ, RZ, R5.reuse, P6 ;  /* 0x000000ffff9d7224 */ /* 0x100fe200030e0605 */
[----:B------:R-:W-:Y:S02]  /*a1b0*/  LOP3.LUT R154, R155, 0x380, RZ, 0xc0, !PT ;  /* 0x000003809b9a7812 */ /* 0x000fe400078ec0ff */
[----:B------:R-:W-:Y:S02]  /*a1c0*/  LOP3.LUT R160, R161, 0x380, RZ, 0xc0, !PT ;  /* 0x00000380a1a07812 */ /* 0x000fe400078ec0ff */
[----:B------:R-:W-:Y:S02]  /*a1d0*/  LOP3.LUT R162, R163, 0x380, RZ, 0xc0, !PT ;  /* 0x00000380a3a27812 */ /* 0x000fe400078ec0ff */
[----:B------:R-:W-:Y:S01]  /*a1e0*/  LOP3.LUT R8, R9, R4, RZ, 0x3c, !PT ;  /* 0x0000000409087212 */ /* 0x000fe200078e3cff */
[----:B------:R-:W-:Y:S01]  /*a1f0*/  IMAD.MOV.U32 R9, RZ, RZ, R5 ;  /* 0x000000ffff097224 */ /* 0x000fe200078e0005 */
[----:B------:R-:W-:-:S02]  /*a200*/  SHF.R.U64 R158, R158, 0x3, RZ ;  /* 0x000000039e9e7819 */ /* 0x000fc400000012ff */
[----:B------:R-:W-:Y:S02]  /*a210*/  LOP3.LUT R164, R165, 0x380, RZ, 0xc0, !PT ;  /* 0x00000380a5a47812 */ /* 0x000fe400078ec0ff */
[----:B------:R-:W-:Y:S02]  /*a220*/  LOP3.LUT R166, R167, 0x380, RZ, 0xc0, !PT ;  /* 0x00000380a7a67812 */ /* 0x000fe400078ec0ff */
[----:B------:R-:W-:Y:S02]  /*a230*/  IADD3 R20, P6, R4, 0xc000, RZ ;  /* 0x0000c00004147810 */ /* 0x000fe40007fde0ff */
[----:B------:R-:W-:Y:S02]  /*a240*/  SHF.R.U64 R154, R154, 0x3, RZ ;  /* 0x000000039a9a7819 */ /* 0x000fe400000012ff */
[----:B------:R-:W-:Y:S02]  /*a250*/  SHF.R.U64 R160, R160, 0x3, RZ ;  /* 0x00000003a0a07819 */ /* 0x000fe400000012ff */
[----:B------:R-:W-:-:S02]  /*a260*/  SHF.R.U64 R162, R162, 0x3, RZ ;  /* 0x00000003a2a27819 */ /* 0x000fc400000012ff */
[----:B------:R-:W-:Y:S01]  /*a270*/  LOP3.LUT R158, R158, R159, RZ, 0x3c, !PT ;  /* 0x0000009f9e9e7212 */ /* 0x000fe200078e3cff */
[----:B------:R-:W-:Y:S01]  /*a280*/  IMAD.X R159, RZ, RZ, R5, P5 ;  /* 0x000000ffff9f7224 */ /* 0x000fe200028e0605 */
[----:B------:R-:W-:Y:S02]  /*a290*/  SHF.R.U64 R164, R164, 0x3, RZ ;  /* 0x00000003a4a47819 */ /* 0x000fe400000012ff */
[----:B------:R-:W-:Y:S02]  /*a2a0*/  SHF.R.U64 R166, R166, 0x3, RZ ;  /* 0x00000003a6a67819 */ /* 0x000fe400000012ff */
[----:B------:R-:W-:Y:S02]  /*a2b0*/  LOP3.LUT R7, R20, 0x380, RZ, 0xc0, !PT ;  /* 0x0000038014077812 */ /* 0x000fe400078ec0ff */
[----:B------:R-:W-:Y:S02]  /*a2c0*/  MOV R0, R8 ;  /* 0x0000000800007202 */ /* 0x000fe40000000f00 */
[----:B------:R-:W-:-:S02]  /*a2d0*/  F2FP.BF16.F32.PACK_AB R8, R25, R24 ;  /* 0x000000181908723e */ /* 0x000fc400000010ff */
[----:B------:R-:W-:Y:S02]  /*a2e0*/  F2FP.BF16.F32.PACK_AB R9, R27, R26 ;  /* 0x0000001a1b09723e */ /* 0x000fe400000010ff */
[----:B------:R-:W-:Y:S02]  /*a2f0*/  IADD3 R21, P5, R4, 0xc020, RZ ;  /* 0x0000c02004157810 */ /* 0x000fe40007fbe0ff */
[----:B------:R-:W-:Y:S01]  /*a300*/  LOP3.LUT R154, R154, R155, RZ, 0x3c, !PT ;  /* 0x0000009b9a9a7212 */ /* 0x000fe200078e3cff */
[--C-:B------:R-:W-:Y:S01]  /*a310*/  IMAD.X R155, RZ, RZ, R5.reuse, P3 ;  /* 0x000000ffff9b7224 */ /* 0x100fe200018e0605 */
[----:B------:R-:W-:Y:S01]  /*a320*/  LOP3.LUT R160, R160, R161, RZ, 0x3c, !PT ;  /* 0x000000a1a0a07212 */ /* 0x000fe200078e3cff */
[--C-:B------:R-:W-:Y:S01]  /*a330*/  IMAD.X R161, RZ, RZ, R5.reuse, P2 ;  /* 0x000000ffffa17224 */ /* 0x100fe200010e0605 */
[----:B------:R-:W-:Y:S01]  /*a340*/  LOP3.LUT R162, R162, R163, RZ, 0x3c, !PT ;  /* 0x000000a3a2a27212 */ /* 0x000fe200078e3cff */
[----:B------:R-:W-:Y:S01]  /*a350*/  IMAD.X R163, RZ, RZ, R5, P1 ;  /* 0x000000ffffa37224 */ /* 0x000fe200008e0605 */
[----:B------:R-:W-:Y:S01]  /*a360*/  LOP3.LUT R164, R164, R165, RZ, 0x3c, !PT ;  /* 0x000000a5a4a47212 */ /* 0x000fe200078e3cff */
[----:B------:R0:W-:Y:S01]  /*a370*/  STSM.16.M88.4 [R0], R8 ;  /* 0x0000000800007844 */ /* 0x0001e20000000200 */
[----:B------:R-:W-:-:S02]  /*a380*/  LOP3.LUT R166, R166, R167, RZ, 0x3c, !PT ;  /* 0x000000a7a6a67212 */ /* 0x000fc400078e3cff */
[----:B------:R-:W-:Y:S02]  /*a390*/  SHF.R.U64 R7, R7, 0x3, RZ ;  /* 0x0000000307077819 */ /* 0x000fe400000012ff */
[C---:B------:R-:W-:Y:S02]  /*a3a0*/  IADD3 R169, P3, R4.reuse, 0x8060, RZ ;  /* 0x0000806004a97810 */ /* 0x040fe40007f7e0ff */
[C---:B------:R-:W-:Y:S02]  /*a3b0*/  IADD3 R165, P2, R4.reuse, 0xc040, RZ ;  /* 0x0000c04004a57810 */ /* 0x040fe40007f5e0ff */
[----:B------:R-:W-:Y:S02]  /*a3c0*/  IADD3 R167, P1, R4, 0xc060, RZ ;  /* 0x0000c06004a77810 */ /* 0x000fe40007f3e0ff */
[----:B------:R-:W-:Y:S02]  /*a3d0*/  LOP3.LUT R4, R21, 0x380, RZ, 0xc0, !PT ;  /* 0x0000038015047812 */ /* 0x000fe400078ec0ff */
[----:B------:R-:W-:-:S02]  /*a3e0*/  MOV R173, R156 ;  /* 0x0000009c00ad7202 */ /* 0x000fc40000000f00 */
[----:B------:R-:W-:Y:S01]  /*a3f0*/  MOV R174, R158 ;  /* 0x0000009e00ae7202 */ /* 0x000fe20000000f00 */
[--C-:B0-----:R-:W-:Y:S01]  /*a400*/  IMAD.X R9, RZ, RZ, R5.reuse, P6 ;  /* 0x000000ffff097224 */ /* 0x101fe200030e0605 */
[----:B------:R-:W-:Y:S01]  /*a410*/  LOP3.LUT R8, R7, R20, RZ, 0x3c, !PT ;  /* 0x0000001407087212 */ /* 0x000fe200078e3cff */
[----:B------:R-:W-:Y:S01]  /*a420*/  IMAD.X R11, RZ, RZ, R5, P5 ;  /* 0x000000ffff0b7224 */ /* 0x000fe200028e0605 */
[----:B------:R-:W-:Y:S02]  /*a430*/  LOP3.LUT R20, R165, 0x380, RZ, 0xc0, !PT ;  /* 0x00000380a5147812 */ /* 0x000fe400078ec0ff */
[----:B------:R-:W-:Y:S02]  /*a440*/  LOP3.LUT R0, R167, 0x380, RZ, 0xc0, !PT ;  /* 0x00000380a7007812 */ /* 0x000fe400078ec0ff */
[----:B------:R-:W-:Y:S02]  /*a450*/  SHF.R.U64 R10, R4, 0x3, RZ ;  /* 0x00000003040a7819 */ /* 0x000fe400000012ff */
[----:B------:R-:W-:-:S02]  /*a460*/  SHF.R.U64 R20, R20, 0x3, RZ ;  /* 0x0000000314147819 */ /* 0x000fc400000012ff */
[----:B------:R-:W-:Y:S02]  /*a470*/  SHF.R.U64 R4, R0, 0x3, RZ ;  /* 0x0000000300047819 */ /* 0x000fe400000012ff */
[----:B------:R-:W-:Y:S01]  /*a480*/  LOP3.LUT R10, R10, R21, RZ, 0x3c, !PT ;  /* 0x000000150a0a7212 */ /* 0x000fe200078e3cff */
[----:B------:R-:W-:Y:S01]  /*a490*/  IMAD.X R21, RZ, RZ, R5, P2 ;  /* 0x000000ffff157224 */ /* 0x000fe200010e0605 */
[----:B------:R-:W-:Y:S02]  /*a4a0*/  MOV R12, R12 ;  /* 0x0000000c000c7202 */ /* 0x000fe40000000f00 */
[----:B------:R-:W-:Y:S02]  /*a4b0*/  F2FP.BF16.F32.PACK_AB R156, R33, R32 ;  /* 0x00000020219c723e */ /* 0x000fe400000010ff */
[----:B------:R-:W-:Y:S02]  /*a4c0*/  F2FP.BF16.F32.PACK_AB R157, R35, R34 ;  /* 0x00000022239d723e */ /* 0x000fe400000010ff */
[----:B------:R-:W-:-:S02]  /*a4d0*/  F2FP.BF16.F32.PACK_AB R158, R37, R36 ;  /* 0x00000024259e723e */ /* 0x000fc400000010ff */
[----:B------:R-:W-:Y:S02]  /*a4e0*/  F2FP.BF16.F32.PACK_AB R159, R39, R38 ;  /* 0x00000026279f723e */ /* 0x000fe400000010ff */
[----:B------:R-:W-:Y:S02]  /*a4f0*/  LOP3.LUT R168, R169, 0x380, RZ, 0xc0, !PT ;  /* 0x00000380a9a87812 */ /* 0x000fe400078ec0ff */
[----:B------:R-:W-:Y:S01]  /*a500*/  LOP3.LUT R20, R20, R165, RZ, 0x3c, !PT ;  /* 0x000000a514147212 */ /* 0x000fe200078e3cff */
[--C-:B------:R-:W-:Y:S01]  /*a510*/  IMAD.X R165, RZ, RZ, R5.reuse, P0 ;  /* 0x000000ffffa57224 */ /* 0x100fe200000e0605 */
[----:B------:R-:W-:Y:S01]  /*a520*/  LOP3.LUT R4, R4, R167, RZ, 0x3c, !PT ;  /* 0x000000a704047212 */ /* 0x000fe200078e3cff */
[----:B------:R-:W-:Y:S01]  /*a530*/  IMAD.X R167, RZ, RZ, R5, P4 ;  /* 0x000000ffffa77224 */ /* 0x000fe200020e0605 */
[----:B------:R-:W-:Y:S01]  /*a540*/  MOV R0, R8 ;  /* 0x0000000800007202 */ /* 0x000fe20000000f00 */
[----:B------:R0:W-:Y:S01]  /*a550*/  STSM.16.M88.4 [R12], R156 ;  /* 0x0000009c0c007844 */ /* 0x0001e20000000200 */
[----:B------:R-:W-:-:S02]  /*a560*/  MOV R7, R10 ;  /* 0x0000000a00077202 */ /* 0x000fc40000000f00 */
[----:B------:R-:W-:Y:S02]  /*a570*/  SHF.R.U64 R168, R168, 0x3, RZ ;  /* 0x00000003a8a87819 */ /* 0x000fe400000012ff */
[----:B------:R-:W-:Y:S02]  /*a580*/  MOV R176, R14 ;  /* 0x0000000e00b07202 */ /* 0x000fe40000000f00 */
[----:B------:R-:W-:Y:S02]  /*a590*/  F2FP.BF16.F32.PACK_AB R8, R41, R40 ;  /* 0x000000282908723e */ /* 0x000fe400000010ff */
[----:B------:R-:W-:Y:S02]  /*a5a0*/  F2FP.BF16.F32.PACK_AB R9, R43, R42 ;  /* 0x0000002a2b09723e */ /* 0x000fe400000010ff */
[----:B------:R-:W-:Y:S02]  /*a5b0*/  F2FP.BF16.F32.PACK_AB R10, R45, R44 ;  /* 0x0000002c2d0a723e */ /* 0x000fe400000010ff */
[----:B------:R-:W-:-:S02]  /*a5c0*/  F2FP.BF16.F32.PACK_AB R11, R47, R46 ;  /* 0x0000002e2f0b723e */ /* 0x000fc400000010ff */
[----:B------:R-:W-:Y:S02]  /*a5d0*/  MOV R177, R152 ;  /* 0x0000009800b17202 */ /* 0x000fe40000000f00 */
[----:B------:R-:W-:Y:S01]  /*a5e0*/  MOV R178, R154 ;  /* 0x0000009a00b27202 */ /* 0x000fe20000000f00 */
[----:B------:R1:W-:Y:S01]  /*a5f0*/  STSM.16.M88.4 [R176], R8 ;  /* 0x00000008b0007844 */ /* 0x0003e20000000200 */
[----:B0-----:R-:W-:Y:S02]  /*a600*/  F2FP.BF16.F32.PACK_AB R12, R49, R48 ;  /* 0x00000030310c723e */ /* 0x001fe400000010ff */
[----:B------:R-:W-:Y:S02]  /*a610*/  F2FP.BF16.F32.PACK_AB R13, R51, R50 ;  /* 0x00000032330d723e */ /* 0x000fe400000010ff */
[----:B------:R-:W-:Y:S02]  /*a620*/  F2FP.BF16.F32.PACK_AB R14, R53, R52 ;  /* 0x00000034350e723e */ /* 0x000fe400000010ff */
[----:B------:R-:W-:-:S02]  /*a630*/  F2FP.BF16.F32.PACK_AB R15, R55, R54 ;  /* 0x00000036370f723e */ /* 0x000fc400000010ff */
[----:B------:R-:W-:Y:S02]  /*a640*/  F2FP.BF16.F32.PACK_AB R152, R57, R56 ;  /* 0x000000383998723e */ /* 0x000fe400000010ff */
[----:B------:R-:W-:Y:S01]  /*a650*/  F2FP.BF16.F32.PACK_AB R153, R59, R58 ;  /* 0x0000003a3b99723e */ /* 0x000fe200000010ff */
[----:B------:R0:W-:Y:S01]  /*a660*/  STSM.16.M88.4 [R177], R12 ;  /* 0x0000000cb1007844 */ /* 0x0001e20000000200 */
[----:B------:R-:W-:Y:S02]  /*a670*/  F2FP.BF16.F32.PACK_AB R154, R61, R60 ;  /* 0x0000003c3d9a723e */ /* 0x000fe400000010ff */
[----:B------:R-:W-:Y:S02]  /*a680*/  F2FP.BF16.F32.PACK_AB R155, R63, R62 ;  /* 0x0000003e3f9b723e */ /* 0x000fe400000010ff */
[----:B------:R-:W-:Y:S02]  /*a690*/  MOV R175, R160 ;  /* 0x000000a000af7202 */ /* 0x000fe40000000f00 */
[----:B------:R-:W-:Y:S01]  /*a6a0*/  MOV R170, R162 ;  /* 0x000000a200aa7202 */ /* 0x000fe20000000f00 */
[----:B------:R2:W-:Y:S01]  /*a6b0*/  STSM.16.M88.4 [R178], R152 ;  /* 0x00000098b2007844 */ /* 0x0005e20000000200 */
[----:B------:R-:W-:-:S02]  /*a6c0*/  F2FP.BF16.F32.PACK_AB R156, R65, R64 ;  /* 0x00000040419c723e */ /* 0x000fc400000010ff */
[----:B------:R-:W-:Y:S02]  /*a6d0*/  F2FP.BF16.F32.PACK_AB R157, R67, R66 ;  /* 0x00000042439d723e */ /* 0x000fe400000010ff */
[----:B------:R-:W-:Y:S02]  /*a6e0*/  F2FP.BF16.F32.PACK_AB R158, R69, R68 ;  /* 0x00000044459e723e */ /* 0x000fe400000010ff */
[----:B------:R-:W-:Y:S02]  /*a6f0*/  F2FP.BF16.F32.PACK_AB R159, R71, R70 ;  /* 0x00000046479f723e */ /* 0x000fe400000010ff */
[----:B------:R-:W-:Y:S01]  /*a700*/  LOP3.LUT R168, R168, R169, RZ, 0x3c, !PT ;  /* 0x000000a9a8a87212 */ /* 0x000fe200078e3cff */
[--C-:B------:R-:W-:Y:S01]  /*a710*/  IMAD.X R169, RZ, RZ, R5.reuse, P3 ;  /* 0x000000ffffa97224 */ /* 0x100fe200018e0605 */
[----:B------:R-:W-:Y:S01]  /*a720*/  MOV R171, R164 ;  /* 0x000000a400ab7202 */ /* 0x000fe20000000f00 */
[----:B------:R3:W-:Y:S01]  /*a730*/  STSM.16.M88.4 [R173], R156 ;  /* 0x0000009cad007844 */ /* 0x0007e20000000200 */
[----:B------:R-:W-:Y:S01]  /*a740*/  MOV R172, R166 ;  /* 0x000000a600ac7202 */ /* 0x000fe20000000f00 */
[----:B------:R-:W-:Y:S01]  /*a750*/  IMAD.X R5, RZ, RZ, R5, P1 ;  /* 0x000000ffff057224 */ /* 0x000fe200008e0605 */
[----:B------:R-:W-:-:S02]  /*a760*/  F2FP.BF16.F32.PACK_AB R160, R73, R72 ;  /* 0x0000004849a0723e */ /* 0x000fc400000010ff */
[----:B------:R-:W-:Y:S02]  /*a770*/  F2FP.BF16.F32.PACK_AB R161, R75, R74 ;  /* 0x0000004a4ba1723e */ /* 0x000fe400000010ff */
[----:B------:R-:W-:Y:S02]  /*a780*/  F2FP.BF16.F32.PACK_AB R162, R77, R76 ;  /* 0x0000004c4da2723e */ /* 0x000fe400000010ff */
[----:B------:R-:W-:Y:S02]  /*a790*/  F2FP.BF16.F32.PACK_AB R163, R79, R78 ;  /* 0x0000004e4fa3723e */ /* 0x000fe400000010ff */
[----:B------:R-:W-:Y:S02]  /*a7a0*/  F2FP.BF16.F32.PACK_AB R164, R81, R80 ;  /* 0x0000005051a4723e */ /* 0x000fe400000010ff */
[----:B------:R-:W-:Y:S01]  /*a7b0*/  F2FP.BF16.F32.PACK_AB R165, R83, R82 ;  /* 0x0000005253a5723e */ /* 0x000fe200000010ff */
[----:B------:R4:W-:Y:S01]  /*a7c0*/  STSM.16.M88.4 [R174], R160 ;  /* 0x000000a0ae007844 */ /* 0x0009e20000000200 */
[----:B------:R-:W-:-:S02]  /*a7d0*/  F2FP.BF16.F32.PACK_AB R166, R85, R84 ;  /* 0x0000005455a6723e */ /* 0x000fc400000010ff */
[----:B------:R-:W-:Y:S02]  /*a7e0*/  F2FP.BF16.F32.PACK_AB R167, R87, R86 ;  /* 0x0000005657a7723e */ /* 0x000fe400000010ff */
[----:B-1----:R-:W-:Y:S02]  /*a7f0*/  F2FP.BF16.F32.PACK_AB R8, R89, R88 ;  /* 0x000000585908723e */ /* 0x002fe400000010ff */
[----:B------:R-:W-:Y:S01]  /*a800*/  F2FP.BF16.F32.PACK_AB R9, R91, R90 ;  /* 0x0000005a5b09723e */ /* 0x000fe200000010ff */
[----:B------:R-:W-:Y:S01]  /*a810*/  STSM.16.M88.4 [R175], R164 ;  /* 0x000000a4af007844 */ /* 0x000fe20000000200 */
[----:B------:R-:W-:Y:S02]  /*a820*/  F2FP.BF16.F32.PACK_AB R10, R93, R92 ;  /* 0x0000005c5d0a723e */ /* 0x000fe400000010ff */
[----:B------:R-:W-:Y:S02]  /*a830*/  F2FP.BF16.F32.PACK_AB R11, R95, R94 ;  /* 0x0000005e5f0b723e */ /* 0x000fe400000010ff */
[----:B0-----:R-:W-:-:S02]  /*a840*/  F2FP.BF16.F32.PACK_AB R12, R97, R96 ;  /* 0x00000060610c723e */ /* 0x001fc400000010ff */
[----:B------:R-:W-:Y:S01]  /*a850*/  F2FP.BF16.F32.PACK_AB R13, R99, R98 ;  /* 0x00000062630d723e */ /* 0x000fe200000010ff */
[----:B------:R0:W-:Y:S01]  /*a860*/  STSM.16.M88.4 [R170], R8 ;  /* 0x00000008aa007844 */ /* 0x0001e20000000200 */
[----:B------:R-:W-:Y:S02]  /*a870*/  F2FP.BF16.F32.PACK_AB R14, R101, R100 ;  /* 0x00000064650e723e */ /* 0x000fe400000010ff */
[----:B------:R-:W-:Y:S02]  /*a880*/  F2FP.BF16.F32.PACK_AB R15, R103, R102 ;  /* 0x00000066670f723e */ /* 0x000fe400000010ff */
[----:B--2---:R-:W-:Y:S02]  /*a890*/  F2FP.BF16.F32.PACK_AB R152, R105, R104 ;  /* 0x000000686998723e */ /* 0x004fe400000010ff */
[----:B------:R-:W-:Y:S01]  /*a8a0*/  F2FP.BF16.F32.PACK_AB R153, R107, R106 ;  /* 0x0000006a6b99723e */ /* 0x000fe200000010ff */
[----:B------:R1:W-:Y:S01]  /*a8b0*/  STSM.16.M88.4 [R171], R12 ;  /* 0x0000000cab007844 */ /* 0x0003e20000000200 */
[----:B------:R-:W-:-:S02]  /*a8c0*/  F2FP.BF16.F32.PACK_AB R154, R109, R108 ;  /* 0x0000006c6d9a723e */ /* 0x000fc400000010ff */
[----:B------:R-:W-:Y:S02]  /*a8d0*/  F2FP.BF16.F32.PACK_AB R155, R111, R110 ;  /* 0x0000006e6f9b723e */ /* 0x000fe400000010ff */
[----:B------:R-:W-:Y:S02]  /*a8e0*/  MOV R168, R168 ;  /* 0x000000a800a87202 */ /* 0x000fe40000000f00 */
[----:B---3--:R-:W-:Y:S01]  /*a8f0*/  F2FP.BF16.F32.PACK_AB R156, R113, R112 ;  /* 0x00000070719c723e */ /* 0x008fe200000010ff */
[----:B------:R2:W-:Y:S01]  /*a900*/  STSM.16.M88.4 [R172], R152 ;  /* 0x00000098ac007844 */ /* 0x0005e20000000200 */
[----:B------:R-:W-:Y:S02]  /*a910*/  F2FP.BF16.F32.PACK_AB R157, R115, R114 ;  /* 0x00000072739d723e */ /* 0x000fe400000010ff */
[----:B------:R-:W-:Y:S02]  /*a920*/  F2FP.BF16.F32.PACK_AB R158, R117, R116 ;  /* 0x00000074759e723e */ /* 0x000fe400000010ff */
[----:B------:R-:W-:-:S02]  /*a930*/  F2FP.BF16.F32.PACK_AB R159, R119, R118 ;  /* 0x00000076779f723e */ /* 0x000fc400000010ff */
[----:B----4-:R-:W-:Y:S02]  /*a940*/  F2FP.BF16.F32.PACK_AB R160, R121, R120 ;  /* 0x0000007879a0723e */ /* 0x010fe400000010ff */
[----:B------:R-:W-:Y:S01]  /*a950*/  F2FP.BF16.F32.PACK_AB R161, R123, R122 ;  /* 0x0000007a7ba1723e */ /* 0x000fe200000010ff */
[----:B------:R3:W-:Y:S01]  /*a960*/  STSM.16.M88.4 [R168], R156 ;  /* 0x0000009ca8007844 */ /* 0x0007e20000000200 */
[----:B------:R-:W-:Y:S02]  /*a970*/  F2FP.BF16.F32.PACK_AB R162, R125, R124 ;  /* 0x0000007c7da2723e */ /* 0x000fe400000010ff */
[----:B------:R-:W-:Y:S02]  /*a980*/  F2FP.BF16.F32.PACK_AB R163, R127, R126 ;  /* 0x0000007e7fa3723e */ /* 0x000fe400000010ff */
[----:B0-----:R-:W-:Y:S02]  /*a990*/  F2FP.BF16.F32.PACK_AB R8, R129, R128 ;  /* 0x000000808108723e */ /* 0x001fe400000010ff */
[----:B------:R-:W-:Y:S01]  /*a9a0*/  F2FP.BF16.F32.PACK_AB R9, R131, R130 ;  /* 0x000000828309723e */ /* 0x000fe200000010ff */
[----:B------:R-:W-:Y:S01]  /*a9b0*/  STSM.16.M88.4 [R0], R160 ;  /* 0x000000a000007844 */ /* 0x000fe20000000200 */
[----:B------:R-:W-:-:S02]  /*a9c0*/  F2FP.BF16.F32.PACK_AB R10, R133, R132 ;  /* 0x00000084850a723e */ /* 0x000fc400000010ff */
[----:B------:R-:W-:Y:S02]  /*a9d0*/  F2FP.BF16.F32.PACK_AB R11, R135, R134 ;  /* 0x00000086870b723e */ /* 0x000fe400000010ff */
[----:B------:R-:W-:Y:S02]  /*a9e0*/  MOV R20, R20 ;  /* 0x0000001400147202 */ /* 0x000fe40000000f00 */
[----:B-1----:R-:W-:Y:S01]  /*a9f0*/  F2FP.BF16.F32.PACK_AB R12, R137, R136 ;  /* 0x00000088890c723e */ /* 0x002fe200000010ff */
[----:B------:R0:W-:Y:S01]  /*aa00*/  STSM.16.M88.4 [R7], R8 ;  /* 0x0000000807007844 */ /* 0x0001e20000000200 */
[----:B------:R-:W-:Y:S02]  /*aa10*/  F2FP.BF16.F32.PACK_AB R13, R139, R138 ;  /* 0x0000008a8b0d723e */ /* 0x000fe400000010ff */
[----:B------:R-:W-:Y:S02]  /*aa20*/  F2FP.BF16.F32.PACK_AB R14, R141, R140 ;  /* 0x0000008c8d0e723e */ /* 0x000fe400000010ff */
[----:B------:R-:W-:-:S02]  /*aa30*/  F2FP.BF16.F32.PACK_AB R15, R143, R142 ;  /* 0x0000008e8f0f723e */ /* 0x000fc400000010ff */
[----:B------:R-:W-:Y:S01]  /*aa40*/  MOV R21, R4 ;  /* 0x0000000400157202 */ /* 0x000fe20000000f00 */
[----:B------:R-:W-:Y:S01]  /*aa50*/  IMAD.U32 R4, RZ, RZ, UR9 ;  /* 0x00000009ff047e24 */ /* 0x000fe2000f8e00ff */
[----:B--2---:R-:W-:Y:S01]  /*aa60*/  F2FP.BF16.F32.PACK_AB R152, R145, R144 ;  /* 0x000000909198723e */ /* 0x004fe200000010ff */
[----:B------:R1:W-:Y:S01]  /*aa70*/  STSM.16.M88.4 [R20], R12 ;  /* 0x0000000c14007844 */ /* 0x0003e20000000200 */
[----:B------:R-:W-:Y:S01]  /*aa80*/  F2FP.BF16.F32.PACK_AB R153, R147, R146 ;  /* 0x000000929399723e */ /* 0x000fe200000010ff */
[----:B------:R-:W-:Y:S01]  /*aa90*/  IMAD.U32 R5, RZ, RZ, UR12 ;  /* 0x0000000cff057e24 */ /* 0x000fe2000f8e00ff */
[----:B------:R-:W-:Y:S01]  /*aaa0*/  F2FP.BF16.F32.PACK_AB R154, R149, R148 ;  /* 0x00000094959a723e */ /* 0x000fe200000010ff */
[----:B------:R-:W-:Y:S01]  /*aab0*/  ULDC.64 UR12, c[0x0][0xc08] ;  /* 0x00030200000c7ab9 */ /* 0x000fe20000000a00 */
[----:B------:R-:W-:Y:S02]  /*aac0*/  F2FP.BF16.F32.PACK_AB R155, R151, R150 ;  /* 0x00000096979b723e */ /* 0x000fe400000010ff */
[----:B------:R-:W-:-:S03]  /*aad0*/  ISETP.NE.U32.AND P0, PT, RZ, UR14, PT ;  /* 0x0000000eff007c0c */ /* 0x000fc6000bf05070 */
[----:B------:R2:W-:Y:S01]  /*aae0*/  STSM.16.M88.4 [R21], R152 ;  /* 0x0000009815007844 */ /* 0x0005e20000000200 */
[----:B------:R-:W-:Y:S01]  /*aaf0*/  BAR.SYNC.DEFER_BLOCKING 0x1, 0x100 ;  /* 0x0044000000007b1d */ /* 0x000fe20000010000 */
[----:B------:R-:W-:Y:S01]  /*ab00*/  ISETP.NE.AND.EX P0, PT, RZ, UR15, PT, P0 ;  /* 0x0000000fff007c0c */ /* 0x000fe2000bf05300 */
[----:B------:R-:W-:-:S04]  /*ab10*/  UISETP.NE.U32.AND UP0, UPT, UR12, URZ, UPT ;  /* 0x0000003f0c00728c */ /* 0x000fc8000bf05070 */
[----:B------:R-:W-:-:S08]  /*ab20*/  UISETP.NE.AND.EX UP0, UPT, UR13, URZ, UPT, UP0 ;  /* 0x0000003f0d00728c */ /* 0x000fd0000bf05300 */
[----:B---3--:R-:W3:Y:S03]  /*ab30*/  @P0 LDG.E R156, desc[UR38][R4.64] ;  /* 0x00000026049c0981 */ /* 0x008ee6000c1e1900 */
[----:B------:R-:W-:Y:S01]  /*ab40*/  @UP0 UIADD3 UR12, UP1, UR4, UR12, URZ ;  /* 0x0000000c040c0290 */ /* 0x000fe2000ff3e03f */
[----:B------:R-:W-:Y:S02]  /*ab50*/  PLOP3.LUT P4, PT, PT, PT, UP0, 0x80, 0x0 ;  /* 0x000000000000781c */ /* 0x000fe40003f8f008 */
[----:B------:R-:W-:Y:S01]  /*ab60*/  ULDC UR4, c[0x0][0xad4] ;  /* 0x0002b50000047ab9 */ /* 0x000fe20000000800 */
[----:B------:R-:W-:Y:S02]  /*ab70*/  @UP0 UIADD3.X UR13, UR16, UR13, URZ, UP1, !UPT ;  /* 0x0000000d100d0290 */ /* 0x000fe40008ffe43f */
[----:B0-----:R-:W-:-:S04]  /*ab80*/  IMAD.U32 R8, RZ, RZ, UR12 ;  /* 0x0000000cff087e24 */ /* 0x001fc8000f8e00ff */
[----:B------:R-:W-:-:S05]  /*ab90*/  IMAD.U32 R9, RZ, RZ, UR13 ;  /* 0x0000000dff097e24 */ /* 0x000fca000f8e00ff */
[----:B------:R0:W4:Y:S01]  /*aba0*/  @P4 LDG.E R0, desc[UR38][R8.64] ;  /* 0x0000002608004981 */ /* 0x000122000c1e1900 */
[----:B------:R-:W-:Y:S01]  /*abb0*/  UISETP.NE.AND UP0, UPT, UR41, URZ, UPT ;  /* 0x0000003f2900728c */ /* 0x000fe2000bf05270 */
[----:B-1----:R-:W-:Y:S01]  /*abc0*/  VIADD R12, R16, UR43 ;  /* 0x0000002b100c7c36 */ /* 0x002fe20008000000 */
[----:B------:R-:W-:Y:S02]  /*abd0*/  UISETP.NE.AND UP1, UPT, UR20, 0x1, UPT ;  /* 0x000000011400788c */ /* 0x000fe4000bf25270 */
[----:B------:R-:W-:Y:S01]  /*abe0*/  USEL UR4, UR41, UR4, UP0 ;  /* 0x0000000429047287 */ /* 0x000fe20008000000 */
[----:B------:R-:W-:Y:S01]  /*abf0*/  IMAD.MOV.U32 R7, RZ, RZ, R12 ;  /* 0x000000ffff077224 */ /* 0x000fe200078e000c */
[----:B------:R-:W-:Y:S01]  /*ac00*/  UMOV UR21, 0x9b8 ;  /* 0x000009b800157882 */ /* 0x000fe20000000000 */
[----:B------:R-:W-:Y:S01]  /*ac10*/  UISETP.NE.U32.AND UP0, UPT, UR14, URZ, UPT ;  /* 0x0000003f0e00728c */ /* 0x000fe2000bf05070 */
[----:B------:R-:W-:Y:S01]  /*ac20*/  PLOP3.LUT P1, PT, PT, PT, UP1, 0x80, 0x0 ;  /* 0x000000000000781c */ /* 0x000fe20003f2f018 */
[----:B------:R-:W-:-:S02]  /*ac30*/  UISETP.GT.AND UP2, UPT, UR4, 0x1, UPT ;  /* 0x000000010400788c */ /* 0x000fc4000bf44270 */
[----:B------:R-:W-:Y:S02]  /*ac40*/  UISETP.NE.AND.EX UP0, UPT, UR15, URZ, UPT, UP0 ;  /* 0x0000003f0f00728c */ /* 0x000fe4000bf05300 */
[----:B------:R-:W-:Y:S01]  /*ac50*/  USEL UR21, UR21, 0x978, UP2 ;  /* 0x0000097815157887 */ /* 0x000fe20009000000 */
[----:B------:R-:W-:Y:S01]  /*ac60*/  UMOV UR4, URZ ;  /* 0x0000003f00047c82 */ /* 0x000fe20008000000 */
[----:B------:R-:W-:Y:S01]  /*ac70*/  USEL UR46, UR46, URZ, !UP0 ;  /* 0x0000003f2e2e7287 */ /* 0x000fe2000c000000 */
[----:B------:R-:W-:Y:S01]  /*ac80*/  @UP1 ULDC UR23, c[0x0][0xbec] ;  /* 0x0002fb0000171ab9 */ /* 0x000fe20000000800 */
[----:B------:R-:W-:-:S04]  /*ac90*/  USEL UR9, UR42, URZ, UP2 ;  /* 0x0000003f2a097287 */ /* 0x000fc80009000000 */
[----:B0-----:R-:W-:Y:S01]  /*aca0*/  @P1 IMAD.HI.U32 R8, R12, UR23, RZ ;  /* 0x000000170c081c27 */ /* 0x001fe2000f8e00ff */
[----:B------:R-:W-:Y:S01]  /*acb0*/  USEL UR45, UR45, URZ, !UP0 ;  /* 0x0000003f2d2d7287 */ /* 0x000fe2000c000000 */
[----:B------:R-:W-:Y:S02]  /*acc0*/  @UP1 ULDC UR26, c[0x0][0xbf0] ;  /* 0x0002fc00001a1ab9 */ /* 0x000fe40000000800 */
[----:B------:R-:W-:Y:S01]  /*acd0*/  ULDC.64 UR16, c[0x0][UR21+0x220] ;  /* 0x0000880015107abb */ /* 0x000fe20008000a00 */
[----:B------:R-:W-:Y:S01]  /*ace0*/  ULDC.64 UR14, c[0x0][UR21+0x218] ;  /* 0x00008600150e7abb */ /* 0x000fe20008000a00 */
[----:B------:R-:W-:Y:S01]  /*acf0*/  ULDC.64 UR18, c[0x0][UR21+0x228] ;  /* 0x00008a0015127abb */ /* 0x000fe20008000a00 */
[----:B------:R-:W-:Y:S01]  /*ad00*/  UIMAD UR17, UR17, UR46, URZ ;  /* 0x0000002e111172a4 */ /* 0x000fe2000f8e023f */
[----:B------:R-:W-:Y:S01]  /*ad10*/  @P1 SHF.R.U32.HI R7, RZ, UR26, R8 ;  /* 0x0000001aff071c19 */ /* 0x000fe20008011608 */
[----:B------:R-:W-:Y:S02]  /*ad20*/  UIMAD.WIDE.U32 UR12, UR14, UR44, URZ ;  /* 0x0000002c0e0c72a5 */ /* 0x000fe4000f8e003f */
[----:B------:R-:W-:Y:S01]  /*ad30*/  UIMAD UR22, UR15, UR44, URZ ;  /* 0x0000002c0f1672a4 */ /* 0x000fe2000f8e023f */
[--C-:B------:R-:W-:Y:S01]  /*ad40*/  SHF.R.S32.HI R9, RZ, 0x1f, R7.reuse ;  /* 0x0000001fff097819 */ /* 0x100fe20000011407 */
[----:B------:R-:W-:Y:S01]  /*ad50*/  UIMAD.WIDE.U32 UR24, UR18, UR9, URZ ;  /* 0x00000009121872a5 */ /* 0x000fe2000f8e003f */
[----:B------:R-:W-:Y:S01]  /*ad60*/  IMAD.MOV R11, RZ, RZ, -R7 ;  /* 0x000000ffff0b7224 */ /* 0x000fe200078e0a07 */
[----:B------:R-:W-:-:S02]  /*ad70*/  UIMAD UR9, UR19, UR9, URZ ;  /* 0x00000009130972a4 */ /* 0x000fc4000f8e023f */
[----:B------:R-:W-:Y:S01]  /*ad80*/  UIMAD.WIDE.U32 UR14, UR16, UR46, URZ ;  /* 0x0000002e100e72a5 */ /* 0x000fe2000f8e003f */
[----:B------:R-:W-:Y:S01]  /*ad90*/  IMAD R11, R11, UR20, R12 ;  /* 0x000000140b0b7c24 */ /* 0x000fe2000f8e020c */
[----:B------:R-:W-:Y:S01]  /*ada0*/  UIMAD UR17, UR16, UR45, UR17 ;  /* 0x0000002d101172a4 */ /* 0x000fe2000f8e0211 */
[----:B------:R-:W-:Y:S01]  /*adb0*/  IMAD.U32 R8, RZ, RZ, UR24 ;  /* 0x00000018ff087e24 */ /* 0x000fe2000f8e00ff */
[----:B------:R-:W-:Y:S02]  /*adc0*/  UIADD3 UR22, UR13, UR22, URZ ;  /* 0x000000160d167290 */ /* 0x000fe4000fffe03f */
[----:B------:R-:W-:Y:S02]  /*add0*/  UIADD3 UR13, UR25, UR9, URZ ;  /* 0x00000009190d7290 */ /* 0x000fe4000fffe03f */
[----:B------:R-:W-:-:S04]  /*ade0*/  UIADD3 UR9, UR15, UR17, URZ ;  /* 0x000000110f097290 */ /* 0x000fc8000fffe03f */
[----:B------:R-:W-:Y:S01]  /*adf0*/  IMAD.U32 R14, RZ, RZ, UR13 ;  /* 0x0000000dff0e7e24 */ /* 0x000fe2000f8e00ff */
[----:B---3--:R-:W-:-:S13]  /*ae00*/  @P0 R2UR UR4, R156 ;  /* 0x000000009c0402ca */ /* 0x008fda00000e0000 */
        /* <DEDUP_REMOVED lines=10> */
[----:B------:R-:W-:Y:S01]  /*aeb0*/  IADD3.X R9, R9, UR9, R14, P2, P3 ;  /* 0x0000000909097c10 */ /* 0x000fe200097e640e */
[----:B------:R-:W-:Y:S01]  /*aec0*/  ULDC UR9, c[0x0][0xa88] ;  /* 0x0002a20000097ab9 */ /* 0x000fe20000000800 */
[----:B------:R-:W-:Y:S01]  /*aed0*/  IMAD R7, R7, UR12, R10 ;  /* 0x0000000c07077c24 */ /* 0x000fe2000f8e020a */
[----:B----4-:R-:W-:Y:S01]  /*aee0*/  @P4 R2UR UR9, R0 ;  /* 0x00000000000942ca */ /* 0x010fe200000e0000 */
[----:B------:R-:W-:-:S04]  /*aef0*/  IMAD.WIDE.U32 R8, R11, UR12, R8 ;  /* 0x0000000c0b087c25 */ /* 0x000fc8000f8e0008 */
[----:B------:R-:W-:Y:S01]  /*af00*/  IMAD.IADD R7, R9, 0x1, R7 ;  /* 0x0000000109077824 */ /* 0x000fe200078e0207 */
[----:B------:R-:W-:-:S04]  /*af10*/  LEA R10, P2, R8, UR14, 0x2 ;  /* 0x0000000e080a7c11 */ /* 0x000fc8000f8410ff */
[----:B------:R-:W-:Y:S01]  /*af20*/  LEA.HI.X R7, R8, UR15, R7, 0x2, P2 ;  /* 0x0000000f08077c11 */ /* 0x000fe200090f1407 */
[----:B--2---:R-:W-:Y:S08]  /*af30*/  @P4 BRA `(.L_x_4633) ;  /* 0x0000000000184947 */ /* 0x004ff00003800000 */
[----:B------:R-:W-:Y:S05]  /*af40*/  @!P0 BRA `(.L_x_4633) ;  /* 0x0000000000148947 */ /* 0x000fea0003800000 */
[----:B------:R-:W2:Y:S04]  /*af50*/  LDG.E R8, desc[UR38][R4.64] ;  /* 0x0000002604087981 */ /* 0x000ea8000c1e1900 */
[----:B------:R-:W3:Y:S01]  /*af60*/  LDG.E R0, desc[UR38][R4.64+0x4] ;  /* 0x0000042604007981 */ /* 0x000ee2000c1e1900 */
[----:B--2---:R-:W-:Y:S02]  /*af70*/  R2UR UR12, R8 ;  /* 0x00000000080c72ca */ /* 0x004fe400000e0000 */
[----:B---3--:R-:W-:-:S13]  /*af80*/  R2UR UR9, R0 ;  /* 0x00000000000972ca */ /* 0x008fda00000e0000 */
[----:B------:R-:W-:-:S12]  /*af90*/  UIADD3 UR9, -UR12, UR9, URZ ;  /* 0x000000090c097290 */ /* 0x000fd8000fffe13f */
.L_x_4633:
        /* <DEDUP_REMOVED lines=35> */
[----:B------:R-:W-:Y:S01]  /*b1d0*/  IMAD.X R25, RZ, RZ, R5, P2 ;  /* 0x000000ffff197224 */ /* 0x000fe200010e0605 */
[----:B------:R-:W-:Y:S02]  /*b1e0*/  IADD3 R49, P2, R4, 0x9000, RZ ;  /* 0x0000900004317810 */ /* 0x000fe40007f5e0ff */
[----:B------:R-:W-:Y:S02]  /*b1f0*/  LOP3.LUT R12, R13, 0x380, RZ, 0xc0, !PT ;  /* 0x000003800d0c7812 */ /* 0x000fe400078ec0ff */
[----:B------:R-:W-:Y:S01]  /*b200*/  LOP3.LUT R48, R49, 0x380, RZ, 0xc0, !PT ;  /* 0x0000038031307812 */ /* 0x000fe200078ec0ff */
[----:B------:R-:W-:Y:S01]  /*b210*/  UIMAD UR12, UR4, UR15, UR12 ;  /* 0x0000000f040c72a4 */ /* 0x000fe2000f8e020c */
[----:B------:R-:W-:Y:S01]  /*b220*/  SHF.R.U64 R8, R8, 0x3, RZ ;  /* 0x0000000308087819 */ /* 0x000fe200000012ff */
[----:B------:R-:W-:Y:S01]  /*b230*/  UIMAD.WIDE.U32 UR10, UR4, UR14, URZ ;  /* 0x0000000e040a72a5 */ /* 0x000fe2000f8e003f */
[----:B------:R-:W-:Y:S01]  /*b240*/  SHF.R.U64 R48, R48, 0x3, RZ ;  /* 0x0000000330307819 */ /* 0x000fe200000012ff */
[----:B------:R-:W5:Y:S01]  /*b250*/  LD.E.128 R24, desc[UR38][R24.64] ;  /* 0x0000002618187980 */ /* 0x000f62000c101d00 */
[----:B------:R-:W-:-:S02]  /*b260*/  SHF.R.U64 R12, R12, 0x3, RZ ;  /* 0x000000030c0c7819 */ /* 0x000fc400000012ff */
[----:B------:R-:W-:Y:S01]  /*b270*/  LOP3.LUT R8, R8, R9, RZ, 0x3c, !PT ;  /* 0x0000000908087212 */ /* 0x000fe200078e3cff */
[----:B------:R-:W-:Y:S01]  /*b280*/  UIADD3 UR11, UR11, UR12, URZ ;  /* 0x0000000c0b0b7290 */ /* 0x000fe2000fffe03f */
[----:B------:R-:W-:Y:S01]  /*b290*/  LOP3.LUT R48, R48, R49, RZ, 0x3c, !PT ;  /* 0x0000003130307212 */ /* 0x000fe200078e3cff */
[--C-:B------:R-:W-:Y:S01]  /*b2a0*/  IMAD.X R49, RZ, RZ, R5.reuse, P2 ;  /* 0x000000ffff317224 */ /* 0x100fe200010e0605 */
[----:B------:R-:W-:Y:S01]  /*b2b0*/  IADD3 R6, P2, R4, 0xf000, RZ ;  /* 0x0000f00004067810 */ /* 0x000fe20007f5e0ff */
[--C-:B------:R-:W-:Y:S01]  /*b2c0*/  IMAD.X R9, RZ, RZ, R5.reuse, P4 ;  /* 0x000000ffff097224 */ /* 0x100fe200020e0605 */
[----:B------:R-:W-:Y:S01]  /*b2d0*/  LOP3.LUT R12, R12, R13, RZ, 0x3c, !PT ;  /* 0x0000000d0c0c7212 */ /* 0x000fe200078e3cff */
[----:B------:R-:W-:Y:S01]  /*b2e0*/  IMAD.X R13, RZ, RZ, R5, P3 ;  /* 0x000000ffff0d7224 */ /* 0x000fe200018e0605 */
[----:B------:R-:W-:Y:S01]  /*b2f0*/  LOP3.LUT R3, R6, 0x380, RZ, 0xc0, !PT ;  /* 0x0000038006037812 */ /* 0x000fe200078ec0ff */
[----:B------:R-:W-:Y:S01]  /*b300*/  ULDC.64 UR12, c[0x0][0xae8] ;  /* 0x0002ba00000c7ab9 */ /* 0x000fe20000000a00 */
[----:B------:R-:W-:-:S02]  /*b310*/  IADD3 R29, P0, R4, 0x4000, RZ ;  /* 0x00004000041d7810 */ /* 0x000fc40007f1e0ff */
[C---:B------:R-:W-:Y:S02]  /*b320*/  IADD3 R33, P6, R4.reuse, 0x5000, RZ ;  /* 0x0000500004217810 */ /* 0x040fe40007fde0ff */
[C---:B------:R-:W-:Y:S01]  /*b330*/  IADD3 R37, P5, R4.reuse, 0x6000, RZ ;  /* 0x0000600004257810 */ /* 0x040fe20007fbe0ff */
[----:B------:R-:W-:Y:S01]  /*b340*/  USHF.R.S32.HI UR4, URZ, 0x1f, UR46 ;  /* 0x0000001f3f047899 */ /* 0x000fe2000801142e */
[----:B------:R-:W-:Y:S01]  /*b350*/  SHF.R.U64 R3, R3, 0x3, RZ ;  /* 0x0000000303037819 */ /* 0x000fe200000012ff */
[----:B------:R-:W-:Y:S01]  /*b360*/  UIMAD.WIDE.U32 UR10, UR44, UR12, UR10 ;  /* 0x0000000c2c0a72a5 */ /* 0x000fe2000f8e000a */
[----:B------:R-:W-:Y:S01]  /*b370*/  IADD3 R41, P4, R4, 0x7000, RZ ;  /* 0x0000700004297810 */ /* 0x000fe20007f9e0ff */
[----:B------:R-:W-:Y:S01]  /*b380*/  @UP1 ULDC UR14, c[0x0][0xbec] ;  /* 0x0002fb00000e1ab9 */ /* 0x000fe20000000800 */
[----:B------:R-:W-:Y:S01]  /*b390*/  LOP3.LUT R72, R3, R6, RZ, 0x3c, !PT ;  /* 0x0000000603487212 */ /* 0x000fe200078e3cff */
[----:B------:R-:W-:Y:S01]  /*b3a0*/  IMAD R3, R20, 0x20, R81 ;  /* 0x0000002014037824 */ /* 0x000fe200078e0251 */
[----:B------:R-:W-:Y:S01]  /*b3b0*/  IADD3 R45, P3, R4, 0x8000, RZ ;  /* 0x00008000042d7810 */ /* 0x000fe20007f7e0ff */
[----:B------:R-:W-:Y:S01]  /*b3c0*/  UIMAD UR11, UR44, UR13, UR11 ;  /* 0x0000000d2c0b72a4 */ /* 0x000fe2000f8e020b */
[----:B------:R-:W-:Y:S01]  /*b3d0*/  LOP3.LUT R28, R29, 0x380, RZ, 0xc0, !PT ;  /* 0x000003801d1c7812 */ /* 0x000fe200078ec0ff */
[----:B------:R-:W-:Y:S01]  /*b3e0*/  VIADD R78, R3, UR43 ;  /* 0x0000002b034e7c36 */ /* 0x000fe20008000000 */
[----:B------:R-:W-:Y:S01]  /*b3f0*/  LOP3.LUT R32, R33, 0x380, RZ, 0xc0, !PT ;  /* 0x0000038021207812 */ /* 0x000fe200078ec0ff */
[----:B------:R-:W-:Y:S01]  /*b400*/  ULDC.64 UR12, c[0x0][0xaf0] ;  /* 0x0002bc00000c7ab9 */ /* 0x000fe20000000a00 */
[----:B------:R-:W-:Y:S01]  /*b410*/  LOP3.LUT R36, R37, 0x380, RZ, 0xc0, !PT ;  /* 0x0000038025247812 */ /* 0x000fe200078ec0ff */
[--C-:B------:R-:W-:Y:S01]  /*b420*/  IMAD.X R73, RZ, RZ, R5.reuse, P2 ;  /* 0x000000ffff497224 */ /* 0x100fe200010e0605 */
[----:B------:R-:W-:Y:S01]  /*b430*/  LOP3.LUT R40, R41, 0x380, RZ, 0xc0, !PT ;  /* 0x0000038029287812 */ /* 0x000fe200078ec0ff */
[----:B------:R-:W5:Y:S01]  /*b440*/  LD.E.128 R8, desc[UR38][R8.64] ;  /* 0x0000002608087980 */ /* 0x000f62000c101d00 */
[----:B------:R-:W-:Y:S01]  /*b450*/  LOP3.LUT R44, R45, 0x380, RZ, 0xc0, !PT ;  /* 0x000003802d2c7812 */ /* 0x000fe200078ec0ff */
[----:B------:R-:W-:Y:S01]  /*b460*/  UIMAD UR4, UR4, UR12, URZ ;  /* 0x0000000c040472a4 */ /* 0x000fe2000f8e023f */
[----:B------:R-:W-:Y:S01]  /*b470*/  SHF.R.U64 R28, R28, 0x3, RZ ;  /* 0x000000031c1c7819 */ /* 0x000fe200000012ff */
[----:B------:R-:W-:Y:S01]  /*b480*/  @P1 IMAD.HI.U32 R20, R78, UR14, RZ ;  /* 0x0000000e4e141c27 */ /* 0x000fe2000f8e00ff */
[----:B------:R-:W-:Y:S01]  /*b490*/  SHF.R.U64 R32, R32, 0x3, RZ ;  /* 0x0000000320207819 */ /* 0x000fe200000012ff */
[----:B------:R-:W-:Y:S01]  /*b4a0*/  UIMAD.WIDE.U32 UR10, UR46, UR12, UR10 ;  /* 0x0000000c2e0a72a5 */ /* 0x000fe2000f8e000a */
[----:B------:R-:W-:Y:S01]  /*b4b0*/  SHF.R.U64 R36, R36, 0x3, RZ ;  /* 0x0000000324247819 */ /* 0x000fe200000012ff */
[----:B------:R-:W-:Y:S01]  /*b4c0*/  IMAD.MOV.U32 R3, RZ, RZ, R78 ;  /* 0x000000ffff037224 */ /* 0x000fe200078e004e */
[----:B------:R-:W-:Y:S01]  /*b4d0*/  SHF.R.U64 R40, R40, 0x3, RZ ;  /* 0x0000000328287819 */ /* 0x000fe200000012ff */
[----:B------:R-:W-:Y:S01]  /*b4e0*/  @UP1 ULDC UR12, c[0x0][0xbf0] ;  /* 0x0002fc00000c1ab9 */ /* 0x000fe20000000800 */
[----:B------:R-:W-:Y:S01]  /*b4f0*/  SHF.R.U64 R44, R44, 0x3, RZ ;  /* 0x000000032c2c7819 */ /* 0x000fe200000012ff */
[----:B------:R-:W-:Y:S01]  /*b500*/  UIMAD UR4, UR46, UR13, UR4 ;  /* 0x0000000d2e0472a4 */ /* 0x000fe2000f8e0204 */
        /* <DEDUP_REMOVED lines=10> */
[----:B------:R-:W-:Y:S01]  /*b5b0*/  @P1 SHF.R.U32.HI R3, RZ, UR12, R20 ;  /* 0x0000000cff031c19 */ /* 0x000fe20008011614 */
[----:B------:R-:W-:Y:S01]  /*b5c0*/  UIADD3 UR4, UR11, UR4, URZ ;  /* 0x000000040b047290 */ /* 0x000fe2000fffe03f */
[C---:B------:R-:W-:Y:S01]  /*b5d0*/  IADD3 R53, P0, R4.reuse, 0xa000, RZ ;  /* 0x0000a00004357810 */ /* 0x040fe20007f1e0ff */
[----:B------:R-:W-:Y:S01]  /*b5e0*/  IMAD.U32 R21, RZ, RZ, UR11 ;  /* 0x0000000bff157e24 */ /* 0x000fe2000f8e00ff */
[C---:B------:R-:W-:Y:S01]  /*b5f0*/  IADD3 R57, P6, R4.reuse, 0xb000, RZ ;  /* 0x0000b00004397810 */ /* 0x040fe20007fde0ff */
[----:B------:R-:W5:Y:S01]  /*b600*/  LD.E.128 R12, desc[UR38][R12.64] ;  /* 0x000000260c0c7980 */ /* 0x000f62000c101d00 */
[----:B------:R-:W-:-:S02]  /*b610*/  IADD3 R61, P5, R4, 0xc000, RZ ;  /* 0x0000c000043d7810 */ /* 0x000fc40007fbe0ff */
[C---:B------:R-:W-:Y:S01]  /*b620*/  IADD3 R65, P4, R4.reuse, 0xd000, RZ ;  /* 0x0000d00004417810 */ /* 0x040fe20007f9e0ff */
[----:B------:R-:W5:Y:S01]  /*b630*/  LD.E.128 R28, desc[UR38][R28.64] ;  /* 0x000000261c1c7980 */ /* 0x000f62000c101d00 */
[----:B------:R-:W-:Y:S01]  /*b640*/  IADD3 R69, P3, R4, 0xe000, RZ ;  /* 0x0000e00004457810 */ /* 0x000fe20007f7e0ff */
[--C-:B------:R-:W-:Y:S01]  /*b650*/  IMAD.MOV R77, RZ, RZ, -R3.reuse ;  /* 0x000000ffff4d7224 */ /* 0x100fe200078e0a03 */
[----:B------:R-:W-:Y:S01]  /*b660*/  SHF.R.S32.HI R76, RZ, 0x1f, R3 ;  /* 0x0000001fff4c7819 */ /* 0x000fe20000011403 */
[----:B------:R-:W-:Y:S01]  /*b670*/  IMAD.U32 R20, RZ, RZ, UR10 ;  /* 0x0000000aff147e24 */ /* 0x000fe2000f8e00ff */
[----:B------:R-:W-:Y:S01]  /*b680*/  LOP3.LUT R52, R53, 0x380, RZ, 0xc0, !PT ;  /* 0x0000038035347812 */ /* 0x000fe200078ec0ff */
[----:B------:R-:W-:Y:S01]  /*b690*/  ULDC.64 UR10, c[0x0][0xae0] ;  /* 0x0002b800000a7ab9 */ /* 0x000fe20000000a00 */
[----:B------:R-:W-:Y:S01]  /*b6a0*/  LOP3.LUT R56, R57, 0x380, RZ, 0xc0, !PT ;  /* 0x0000038039387812 */ /* 0x000fe200078ec0ff */
[----:B------:R-:W5:Y:S01]  /*b6b0*/  LD.E.128 R32, desc[UR38][R32.64] ;  /* 0x0000002620207980 */ /* 0x000f62000c101d00 */
[----:B------:R-:W-:-:S02]  /*b6c0*/  LOP3.LUT R60, R61, 0x380, RZ, 0xc0, !PT ;  /* 0x000003803d3c7812 */ /* 0x000fc400078ec0ff */
[----:B------:R-:W-:Y:S01]  /*b6d0*/  LOP3.LUT R64, R65, 0x380, RZ, 0xc0, !PT ;  /* 0x0000038041407812 */ /* 0x000fe200078ec0ff */
[----:B------:R-:W5:Y:S01]  /*b6e0*/  LD.E.128 R36, desc[UR38][R36.64] ;  /* 0x0000002624247980 */ /* 0x000f62000c101d00 */
        /* <DEDUP_REMOVED lines=49> */
[----:B------:R-:W-:Y:S01]  /*ba00*/  VIADD R84, R81, UR43 ;  /* 0x0000002b51547c36 */ /* 0x000fe20008000000 */
        /* <DEDUP_REMOVED lines=37> */
.L_x_4636:
[----:B------:R-:W-:Y:S05]  /*bc60*/  BSYNC B1 ;  /* 0x0000000000017941 */ /* 0x000fea0003800000 */
.L_x_4635:
        /* <DEDUP_REMOVED lines=21> */
.L_x_4638:
[----:B------:R-:W-:Y:S05]  /*bdc0*/  BSYNC B1 ;  /* 0x0000000000017941 */ /* 0x000fea0003800000 */
.L_x_4637:
        /* <DEDUP_REMOVED lines=21> */
.L_x_4640:
[----:B------:R-:W-:Y:S05]  /*bf20*/  BSYNC B1 ;  /* 0x0000000000017941 */ /* 0x000fea0003800000 */
.L_x_4639:
[----:B0-----:R-:W-:Y:S01]  /*bf30*/  VIADD R3, R84, 0x60 ;  /* 0x0000006054037836 */ /* 0x001fe20000000000 */
[----:B--23--:R-:W0:Y:S04]  /*bf40*/  SHFL.IDX PT, R83, R83, 0x3, 0x181f ;  /* 0x00781f0053537f89 */ /* 0x00ce2800000e0000 */
[----:B------:R-:W-:Y:S01]  /*bf50*/  ISETP.GE.AND P0, PT, R3, UR9, PT ;  /* 0x0000000903007c0c */ /* 0x000fe2000bf06270 */
[----:B----4-:R4:W2:-:S12]  /*bf60*/  SHFL.IDX PT, R11, R82, 0x3, 0x181f ;  /* 0x00781f00520b7f89 */ /* 0x01089800000e0000 */
[----:B----4-:R-:W-:Y:S05]  /*bf70*/  @P0 BRA `(.L_x_4641) ;  /* 0x00000024006c0947 */ /* 0x010fea0003800000 */
[----:B------:R-:W-:Y:S02]  /*bf80*/  ULDC UR4, c[0x0][0xac8] ;  /* 0x0002b20000047ab9 */ /* 0x000fe40000000800 */
[----:B------:R-:W-:Y:S02]  /*bf90*/  ISETP.GE.AND P3, PT, R0, UR4, PT ;  /* 0x0000000400007c0c */ /* 0x000fe4000bf66270 */
[----:B------:R-:W-:Y:S02]  /*bfa0*/  ISETP.GE.AND P4, PT, R86, UR4, PT ;  /* 0x0000000456007c0c */ /* 0x000fe4000bf86270 */
[----:B------:R-:W-:-:S09]  /*bfb0*/  ISETP.GE.AND P5, PT, R88, UR4, PT ;  /* 0x0000000458007c0c */ /* 0x000fd2000bfa6270 */
[-C--:B--2---:R-:W-:Y:S02]  /*bfc0*/  @!P3 LEA R4, P0, R0, R11.reuse, 0x1 ;  /* 0x0000000b0004b211 */ /* 0x084fe400078008ff */
        /* <DEDUP_REMOVED lines=10> */
[----:B----4-:R-:W-:-:S04]  /*c070*/  LEA R4, P0, R90, R11, 0x1 ;  /* 0x0000000b5a047211 */ /* 0x010fc800078008ff */
[----:B------:R-:W-:-:S05]  /*c080*/  LEA.HI.X R5, R90, R83, R87, 0x1, P0 ;  /* 0x000000535a057211 */ /* 0x000fca00000f0c57 */
[----:B------:R0:W-:Y:S01]  /*c090*/  ST.E.128 desc[UR38][R4.64], R72 ;  /* 0x0000004804007985 */ /* 0x0001e2000c101d26 */
[----:B------:R-:W-:Y:S05]  /*c0a0*/  BRA `(.L_x_4641) ;  /* 0x0000002400207947 */ /* 0x000fea0003800000 */
.L_x_4634:
        /* <DEDUP_REMOVED lines=44> */
[----:B------:R-:W-:Y:S01]  /*c370*/  IMAD R6, R4, UR12, RZ ;  /* 0x0000000c04067c24 */ /* 0x000fe2000f8e02ff */
[----:B------:R-:W-:Y:S01]  /*c380*/  SHF.R.S32.HI R164, RZ, 0x1f, R222 ;  /* 0x0000001fffa47819 */ /* 0x000fe200000114de */
[----:B------:R-:W-:Y:S01]  /*c390*/  IMAD.U32 R4, RZ, RZ, UR10 ;  /* 0x0000000aff047e24 */ /* 0x000fe2000f8e00ff */
[----:B------:R-:W-:Y:S01]  /*c3a0*/  ULDC.64 UR10, c[0x0][0xb28] ;  /* 0x0002ca00000a7ab9 */ /* 0x000fe20000000a00 */
[----:B------:R-:W-:-:S02]  /*c3b0*/  IMAD.U32 R5, RZ, RZ, UR42 ;  /* 0x0000002aff057e24 */ /* 0x000fc4000f8e00ff */
        /* <DEDUP_REMOVED lines=15> */
[----:B------:R-:W-:Y:S02]  /*c4b0*/  SHF.R.S32.HI R13, RZ, 0x1f, R17 ;  /* 0x0000001fff0d7819 */ /* 0x000fe40000011411 */
[----:B------:R-:W-:Y:S02]  /*c4c0*/  ISETP.GE.AND P4, PT, R222, UR4, PT ;  /* 0x00000004de007c0c */ /* 0x000fe4000bf86270 */
[----:B------:R-:W-:Y:S02]  /*c4d0*/  ISETP.GE.AND P3, PT, R221, UR4, PT ;  /* 0x00000004dd007c0c */ /* 0x000fe4000bf66270 */
[----:B------:R-:W-:Y:S02]  /*c4e0*/  ISETP.GE.AND P5, PT, R2, UR4, PT ;  /* 0x0000000402007c0c */ /* 0x000fe4000bfa6270 */
[----:B------:R-:W-:Y:S02]  /*c4f0*/  ISETP.GE.AND P1, PT, R219, UR4, PT ;  /* 0x00000004db007c0c */ /* 0x000fe4000bf26270 */
[----:B------:R-:W-:-:S05]  /*c500*/  ISETP.GE.AND P0, PT, R220, UR4, PT ;  /* 0x00000004dc007c0c */ /* 0x000fca000bf06270 */
[-C--:B-1----:R-:W-:Y:S02]  /*c510*/  @!P4 LEA R6, P2, R222, R4.reuse, 0x2 ;  /* 0x00000004de06c211 */ /* 0x082fe400078410ff */
[C---:B------:R-:W-:Y:S02]  /*c520*/  @!P3 LEA R8, P6, R221.reuse, R4, 0x2 ;  /* 0x00000004dd08b211 */ /* 0x040fe400078c10ff */
        /* <DEDUP_REMOVED lines=9> */
[-C--:B-1----:R-:W-:Y:S01]  /*c5c0*/  @!P0 LEA R6, P6, R220, R4.reuse, 0x2 ;  /* 0x00000004dc068211 */ /* 0x082fe200078c10ff */
[C---:B------:R-:W-:Y:S01]  /*c5d0*/  VIADD R29, R2.reuse, 0xe8 ;  /* 0x000000e8021d7836 */ /* 0x040fe20000000000 */
[CC--:B--2---:R-:W-:Y:S01]  /*c5e0*/  @!P1 LEA R8, P5, R219.reuse, R4.reuse, 0x2 ;  /* 0x00000004db089211 */ /* 0x0c4fe200078a10ff */
[----:B------:R-:W-:Y:S01]  /*c5f0*/  VIADD R33, R2, 0xf8 ;  /* 0x000000f802217836 */ /* 0x000fe20000000000 */
        /* <DEDUP_REMOVED lines=86> */
[----:B------:R-:W-:-:S03]  /*cb60*/  ISETP.GE.AND P0, PT, R17, UR4, PT ;  /* 0x0000000411007c0c */ /* 0x000fc6000bf06270 */
[----:B------:R4:W-:Y:S01]  /*cb70*/  @!P4 ST.E.64 desc[UR38][R8.64], R124 ;  /* 0x0000007c0800c985 */ /* 0x0009e2000c101b26 */
[----:B------:R-:W-:Y:S02]  /*cb80*/  ISETP.GE.AND P4, PT, R29, UR4, PT ;  /* 0x000000041d007c0c */ /* 0x000fe4000bf86270 */
[CC--:B---3--:R-:W-:Y:S01]  /*cb90*/  @!P2 LEA R10, P5, R19.reuse, R4.reuse, 0x2 ;  /* 0x00000004130aa211 */ /* 0x0c8fe200078a10ff */
[----:B-1----:R-:W-:Y:S02]  /*cba0*/  VIADD R25, R2, 0xf0 ;  /* 0x000000f002197836 */ /* 0x002fe40000000000 */
[----:B------:R-:W-:Y:S02]  /*cbb0*/  @!P1 LEA R14, P6, R18, R4, 0x2 ;  /* 0x00000004120e9211 */ /* 0x000fe400078c10ff */
[----:B------:R-:W-:Y:S02]  /*cbc0*/  @!P2 LEA.HI.X R11, R19, R5, R225, 0x2, P5 ;  /* 0x00000005130ba211 */ /* 0x000fe400028f14e1 */
[----:B------:R-:W-:-:S02]  /*cbd0*/  ISETP.GE.AND P3, PT, R25, UR4, PT ;  /* 0x0000000419007c0c */ /* 0x000fc4000bf66270 */
[-C--:B------:R-:W-:Y:S01]  /*cbe0*/  @!P0 LEA R20, P5, R17, R4.reuse, 0x2 ;  /* 0x0000000411148211 */ /* 0x080fe200078a10ff */
[----:B------:R3:W-:Y:S01]  /*cbf0*/  @!P2 ST.E.64 desc[UR38][R10.64], R128 ;  /* 0x000000800a00a985 */ /* 0x0007e2000c101b26 */
[-C--:B------:R-:W-:Y:S02]  /*cc00*/  @!P1 LEA.HI.X R15, R18, R5.reuse, R224, 0x2, P6 ;  /* 0x00000005120f9211 */ /* 0x080fe400030f14e0 */
[----:B------:R-:W-:Y:S02]  /*cc10*/  ISETP.GE.AND P6, PT, R33, UR4, PT ;  /* 0x0000000421007c0c */ /* 0x000fe4000bfc6270 */
[----:B------:R-:W-:Y:S01]  /*cc20*/  @!P0 LEA.HI.X R21, R17, R5, R13, 0x2, P5 ;  /* 0x0000000511158211 */ /* 0x000fe200028f140d */
[----:B------:R3:W-:Y:S01]  /*cc30*/  @!P1 ST.E.64 desc[UR38][R14.64], R132 ;  /* 0x000000840e009985 */ /* 0x0007e2000c101b26 */
[----:B--2---:R-:W-:Y:S02]  /*cc40*/  SHF.R.S32.HI R7, RZ, 0x1f, R29 ;  /* 0x0000001fff077819 */ /* 0x004fe4000001141d */
[----:B------:R-:W-:Y:S01]  /*cc50*/  @!P4 LEA R6, P5, R29, R4, 0x2 ;  /* 0x000000041d06c211 */ /* 0x000fe200078a10ff */
[----:B------:R3:W-:Y:S01]  /*cc60*/  @!P0 ST.E.64 desc[UR38][R20.64], R136 ;  /* 0x0000008814008985 */ /* 0x0007e2000c101b26 */
[----:B----4-:R-:W-:-:S02]  /*cc70*/  SHF.R.S32.HI R9, RZ, 0x1f, R25 ;  /* 0x0000001fff097819 */ /* 0x010fc40000011419 */
[-C--:B------:R-:W-:Y:S02]  /*cc80*/  @!P4 LEA.HI.X R7, R29, R5.reuse, R7, 0x2, P5 ;  /* 0x000000051d07c211 */ /* 0x080fe400028f1407 */
[CC--:B------:R-:W-:Y:S02]  /*cc90*/  @!P3 LEA R8, P5, R25.reuse, R4.reuse, 0x2 ;  /* 0x000000041908b211 */ /* 0x0c0fe400078a10ff */
[----:B------:R-:W-:Y:S01]  /*cca0*/  SHF.R.S32.HI R13, RZ, 0x1f, R33 ;  /* 0x0000001fff0d7819 */ /* 0x000fe20000011421 */
[----:B------:R3:W-:Y:S01]  /*ccb0*/  @!P4 ST.E.64 desc[UR38][R6.64], R140 ;  /* 0x0000008c0600c985 */ /* 0x0007e2000c101b26 */
[----:B------:R-:W-:Y:S02]  /*ccc0*/  @!P3 LEA.HI.X R9, R25, R5, R9, 0x2, P5 ;  /* 0x000000051909b211 */ /* 0x000fe400028f1409 */
[----:B------:R-:W-:-:S03]  /*ccd0*/  @!P6 LEA R4, P5, R33, R4, 0x2 ;  /* 0x000000042104e211 */ /* 0x000fc600078a10ff */
[----:B------:R3:W-:Y:S01]  /*cce0*/  @!P3 ST.E.64 desc[UR38][R8.64], R144 ;  /* 0x000000900800b985 */ /* 0x0007e2000c101b26 */
[----:B------:R-:W-:-:S05]  /*ccf0*/  @!P6 LEA.HI.X R5, R33, R5, R13, 0x2, P5 ;  /* 0x000000052105e211 */ /* 0x000fca00028f140d */
[----:B------:R3:W-:Y:S04]  /*cd00*/  @!P6 ST.E.64 desc[UR38][R4.64], R148 ;  /* 0x000000940400e985 */ /* 0x0007e8000c101b26 */
.L_x_4643:
[----:B------:R-:W-:Y:S05]  /*cd10*/  BSYNC B1 ;  /* 0x0000000000017941 */ /* 0x000fea0003800000 */
.L_x_4642:
[----:B------:R-:W-:Y:S01]  /*cd20*/  ISETP.GE.AND P0, PT, R0, UR9, PT ;  /* 0x0000000900007c0c */ /* 0x000fe2000bf06270 */
[----:B--23--:R2:W3:Y:S04]  /*cd30*/  SHFL.IDX PT, R5, R12, 0x1, 0x1c1f ;  /* 0x003c1f000c057f89 */ /* 0x00c4e800000e0000 */
[----:B-1----:R2:W1:Y:S08]  /*cd40*/  SHFL.IDX PT, R4, R3, 0x1, 0x1c1f ;  /* 0x003c1f0003047f89 */ /* 0x00247000000e0000 */
[----:B--2---:R-:W-:Y:S05]  /*cd50*/  @P0 BRA `(.L_x_4641) ;  /* 0x0000001400f40947 */ /* 0x004fea0003800000 */
[----:B------:R-:W-:Y:S01]  /*cd60*/  ULDC UR4, c[0x0][0xac8] ;  /* 0x0002b20000047ab9 */ /* 0x000fe20000000800 */
[----:B------:R-:W-:Y:S01]  /*cd70*/  VIADD R25, R2, 0xe8 ;  /* 0x000000e802197836 */ /* 0x000fe20000000000 */
[----:B------:R-:W-:Y:S01]  /*cd80*/  ISETP.GE.AND P5, PT, R222, UR4, PT ;  /* 0x00000004de007c0c */ /* 0x000fe2000bfa6270 */
[C---:B0-----:R-:W-:Y:S01]  /*cd90*/  VIADD R3, R2.reuse, 0xf0 ;  /* 0x000000f002037836 */ /* 0x041fe20000000000 */
[----:B------:R-:W-:Y:S02]  /*cda0*/  ISETP.GE.AND P4, PT, R2, UR4, PT ;  /* 0x0000000402007c0c */ /* 0x000fe4000bf86270 */
[----:B------:R-:W-:Y:S02]  /*cdb0*/  ISETP.GE.AND P2, PT, R221, UR4, PT ;  /* 0x00000004dd007c0c */ /* 0x000fe4000bf46270 */
[----:B------:R-:W-:Y:S02]  /*cdc0*/  ISETP.GE.AND P1, PT, R220, UR4, PT ;  /* 0x00000004dc007c0c */ /* 0x000fe4000bf26270 */
[----:B------:R-:W-:-:S02]  /*cdd0*/  ISETP.GE.AND P0, PT, R219, UR4, PT ;  /* 0x00000004db007c0c */ /* 0x000fc4000bf06270 */
[----:B------:R-:W-:Y:S02]  /*cde0*/  SHF.R.S32.HI R0, RZ, 0x1f, R25 ;  /* 0x0000001fff007819 */ /* 0x000fe40000011419 */
        /* <DEDUP_REMOVED lines=9> */
[CC--:B------:R-:W-:Y:S02]  /*ce80*/  @!P1 LEA R12, P5, R220.reuse, R4.reuse, 0x2 ;  /* 0x00000004dc0c9211 */ /* 0x0c0fe400078a10ff */
        /* <DEDUP_REMOVED lines=32> */
[CC--:B-1----:R-:W-:Y:S02]  /*d090*/  @!P3 LEA R6, P6, R212.reuse, R4.reuse, 0x2 ;  /* 0x00000004d406b211 */ /* 0x0c2fe400078c10ff */
        /* <DEDUP_REMOVED lines=69> */
[----:B------:R-:W-:Y:S02]  /*d4f0*/  SHF.R.S32.HI R0, RZ, 0x1f, R3 ;  /* 0x0000001fff007819 */ /* 0x000fe40000011403 */
[----:B------:R-:W-:Y:S01]  /*d500*/  @!P2 LEA R14, P6, R3, R4, 0x2 ;  /* 0x00000004030ea211 */ /* 0x000fe200078c10ff */
[----:B------:R3:W-:Y:S01]  /*d510*/  @!P4 ST.E.64 desc[UR38][R6.64], R134 ;  /* 0x000000860600c985 */ /* 0x0007e2000c101b26 */
[----:B------:R-:W-:-:S02]  /*d520*/  @!P5 LEA.HI.X R9, R17, R5, R24, 0x2, P3 ;  /* 0x000000051109d211 */ /* 0x000fc400018f1418 */
[----:B------:R-:W-:Y:S01]  /*d530*/  @!P2 LEA.HI.X R15, R3, R5, R0, 0x2, P6 ;  /* 0x00000005030fa211 */ /* 0x000fe200030f1400 */
[----:B------:R-:W-:Y:S02]  /*d540*/  VIADD R3, R2, 0xf8 ;  /* 0x000000f802037836 */ /* 0x000fe40000000000 */
        /* <DEDUP_REMOVED lines=10> */
.L_x_4632:
        /* <DEDUP_REMOVED lines=33> */
.L_x_4644:
[----:B------:R-:W-:Y:S01]  /*d800*/  USEL UR46, UR46, URZ, !UP0 ;  /* 0x0000003f2e2e7287 */ /* 0x000fe2000c000000 */
[----:B------:R-:W-:Y:S01]  /*d810*/  BSSY B1, `(.L_x_4645) ;  /* 0x0000038000017945 */ /* 0x000fe20003800000 */
[----:B------:R-:W-:-:S03]  /*d820*/  USEL UR45, UR45, URZ, !UP0 ;  /* 0x0000003f2d2d7287 */ /* 0x000fc6000c000000 */
[----:B------:R-:W-:Y:S09]  /*d830*/  @P0 BRA `(.L_x_4646) ;  /* 0x0000000000d40947 */ /* 0x000ff20003800000 */
        /* <DEDUP_REMOVED lines=53> */
.L_x_4646:
[----:B------:R-:W-:Y:S05]  /*db90*/  BSYNC B1 ;  /* 0x0000000000017941 */ /* 0x000fea0003800000 */
.L_x_4645:
        /* <DEDUP_REMOVED lines=14> */
[----:B------:R-:W-:-:S03]  /*dc80*/  UIADD3 UR9, UR9, UR10, URZ ;  /* 0x0000000a09097290 */ /* 0x000fc6000fffe03f */
[----:B------:R-:W-:Y:S01]  /*dc90*/  IMAD R3, R10, 0x20, R13 ;  /* 0x000000200a037824 */ /* 0x000fe200078e020d */
[----:B------:R-:W-:Y:S02]  /*dca0*/  ULDC.64 UR10, c[0x0][0xae8] ;  /* 0x0002ba00000a7ab9 */ /* 0x000fe40000000a00 */
[----:B------:R-:W-:Y:S01]  /*dcb0*/  UIMAD.WIDE.U32 UR8, UR44, UR10, UR8 ;  /* 0x0000000a2c0872a5 */ /* 0x000fe2000f8e0008 */
[----:B------:R-:W-:Y:S01]  /*dcc0*/  VIADD R8, R3, UR43 ;  /* 0x0000002b03087c36 */ /* 0x000fe20008000000 */
[----:B-1----:R-:W-:Y:S02]  /*dcd0*/  ISETP.NE.AND P0, PT, R11, 0x1, PT ;  /* 0x000000010b00780c */ /* 0x002fe40003f05270 */
[----:B------:R-:W-:Y:S01]  /*dce0*/  UIMAD UR9, UR44, UR11, UR9 ;  /* 0x0000000b2c0972a4 */ /* 0x000fe2000f8e0209 */
[----:B------:R-:W-:Y:S02]  /*dcf0*/  IMAD.MOV.U32 R3, RZ, RZ, R8 ;  /* 0x000000ffff037224 */ /* 0x000fe400078e0008 */
[----:B------:R-:W-:-:S02]  /*dd00*/  ULDC.64 UR10, c[0x0][0xaf0] ;  /* 0x0002bc00000a7ab9 */ /* 0x000fc40000000a00 */
        /* <DEDUP_REMOVED lines=21> */
[----:B-----5:R-:W-:Y:S02]  /*de60*/  IMAD R11, R0, R11, RZ ;  /* 0x0000000b000b7224 */ /* 0x020fe400078e02ff */
[----:B------:R-:W-:-:S02]  /*de70*/  IMAD.IADD R5, R5, 0x1, R9 ;  /* 0x0000000105057824 */ /* 0x000fc400078e0209 */
        /* <DEDUP_REMOVED lines=15> */
[----:B------:R0:W1:Y:S01]  /*df70*/  SHFL.IDX PT, R4, R6, RZ, 0x181f ;  /* 0x00181fff06047589 */ /* 0x00006200000e0000 */
[----:B------:R-:W-:Y:S01]  /*df80*/  VIADD R9, R7, 0xc0 ;  /* 0x000000c007097836 */ /* 0x000fe20000000000 */
[----:B------:R-:W-:-:S02]  /*df90*/  SHF.R.S32.HI R14, RZ, 0x1f, R7 ;  /* 0x0000001fff0e7819 */ /* 0x000fc40000011407 */
[----:B------:R0:W2:Y:S01]  /*dfa0*/  SHFL.IDX PT, R0, R3, RZ, 0x181f ;  /* 0x00181fff03007589 */ /* 0x0000a200000e0000 */
        /* <DEDUP_REMOVED lines=21> */
.L_x_4648:
[----:B------:R-:W-:Y:S05]  /*e100*/  BSYNC B1 ;  /* 0x0000000000017941 */ /* 0x000fea0003800000 */
.L_x_4647:
        /* <DEDUP_REMOVED lines=21> */
.L_x_4650:
[----:B------:R-:W-:Y:S05]  /*e260*/  BSYNC B1 ;  /* 0x0000000000017941 */ /* 0x000fea0003800000 */
.L_x_4649:
        /* <DEDUP_REMOVED lines=21> */
.L_x_4652:
[----:B------:R-:W-:Y:S05]  /*e3c0*/  BSYNC B1 ;  /* 0x0000000000017941 */ /* 0x000fea0003800000 */
.L_x_4651:
        /* <DEDUP_REMOVED lines=10> */
[----:B---3--:R-:W-:-:S04]  /*e470*/  @!P3 LEA R6, P4, R7, R4, 0x1 ;  /* 0x000000040706b211 */ /* 0x008fc800078808ff */
[-C--:B--2---:R-:W-:Y:S02]  /*e480*/  @!P3 LEA.HI.X R7, R7, R3.reuse, R14, 0x1, P4 ;  /* 0x000000030707b211 */ /* 0x084fe400020f0c0e */
        /* <DEDUP_REMOVED lines=10> */
.L_x_4641:
[----:B------:R-:W-:Y:S05]  /*e530*/  BSYNC B0 ;  /* 0x0000000000007941 */ /* 0x000fea0003800000 */
.L_x_4631:
[----:B------:R-:W-:Y:S02]  /*e540*/  ULDC UR4, c[0x0][0xc3c] ;  /* 0x00030f0000047ab9 */ /* 0x000fe40000000800 */
[----:B------:R-:W-:-:S06]  /*e550*/  UISETP.GE.AND UP0, UPT, UR7, UR4, UPT ;  /* 0x000000040700728c */ /* 0x000fcc000bf06270 */
[----:B------:R-:W-:-:S13]  /*e560*/  PLOP3.LUT P0, PT, PT, PT, UP0, 0x80, 0x0 ;  /* 0x000000000000781c */ /* 0x000fda0003f0f008 */
[----:B------:R-:W-:Y:S05]  /*e570*/  @!P0 BRA `(.L_x_4653) ;  /* 0xffffff2800e88947 */ /* 0x000fea000383ffff */
[----:B------:R-:W-:Y:S05]  /*e580*/  EXIT ;  /* 0x000000000000794d */ /* 0x000fea0003800000 */
.L_x_4594:
        /* <DEDUP_REMOVED lines=20> */
.L_x_4654:
        /* <DEDUP_REMOVED lines=43> */
.L_x_4658:
        /* <DEDUP_REMOVED lines=39> */
.L_x_4656:
        /* <DEDUP_REMOVED lines=12> */
.L_x_4659:
        /* <DEDUP_REMOVED lines=63> */
.L_x_4660:
        /* <DEDUP_REMOVED lines=61> */
.L_x_4661:
[----:B01----:R-:W-:-:S05]  /*f470*/  LOP3.LUT R3, RZ, R2, RZ, 0x33, !PT ;  /* 0x00000002ff037212 */ /* 0x003fca00078e33ff */
[----:B------:R-:W-:-:S05]  /*f480*/  IMAD.IADD R2, R4, 0x1, R3 ;  /* 0x0000000104027824 */ /* 0x000fca00078e0203 */
[----:B------:R1:W-:Y:S01]  /*f490*/  STL [R1+0x4], R2 ;  /* 0x0000040201007387 */ /* 0x0003e20000100800 */
[----:B------:R-:W-:Y:S05]  /*f4a0*/  BRA `(.L_x_4662) ;  /* 0x0000000000107947 */ /* 0x000fea0003800000 */
.L_x_4657:
[----:B------:R-:W-:Y:S01]  /*f4b0*/  IMAD.U32 R2, RZ, RZ, UR6 ;  /* 0x00000006ff027e24 */ /* 0x000fe2000f8e00ff */
[----:B------:R0:W-:Y:S04]  /*f4c0*/  STL [R1+0x4], RZ ;  /* 0x000004ff01007387 */ /* 0x0001e80000100800 */
[----:B------:R0:W-:Y:S04]  /*f4d0*/  STL [R1+0x8], RZ ;  /* 0x000008ff01007387 */ /* 0x0001e80000100800 */
[----:B------:R0:W-:Y:S02]  /*f4e0*/  STL [R1], R2 ;  /* 0x0000000201007387 */ /* 0x0001e40000100800 */
.L_x_4662:
        /* <DEDUP_REMOVED lines=10> */
.L_x_4655:
        /* <DEDUP_REMOVED lines=9> */
[C---:B----4-:R-:W-:Y:S01]  /*f620*/  IMAD.SHL.U32 R0, R6.reuse, 0x8, RZ ;  /* 0x0000000806007824 */ /* 0x050fe200078e00ff */
[----:B------:R-:W-:Y:S01]  /*f630*/  LOP3.LUT R4, R6, 0x7f, RZ, 0xc0, !PT ;  /* 0x0000007f06047812 */ /* 0x000fe200078ec0ff */
[----:B------:R-:W-:Y:S01]  /*f640*/  UMOV UR4, 0x400 ;  /* 0x0000040000047882 */ /* 0x000fe20000000000 */
[----:B------:R-:W-:Y:S01]  /*f650*/  BSSY B8, `(.L_x_4663) ;  /* 0x00005a3000087945 */ /* 0x000fe20003800000 */
[----:B------:R-:W-:Y:S01]  /*f660*/  IMAD.MOV.U32 R19, RZ, RZ, RZ ;  /* 0x000000ffff137224 */ /* 0x000fe200078e00ff */
[----:B------:R-:W-:Y:S01]  /*f670*/  LOP3.LUT R3, R0, 0x1f8, RZ, 0xc0, !PT ;  /* 0x000001f800037812 */ /* 0x000fe200078ec0ff */
[----:B01----:R-:W-:Y:S01]  /*f680*/  IMAD.SHL.U32 R2, R4, 0x8, RZ ;  /* 0x0000000804027824 */ /* 0x003fe200078e00ff */
        /* <DEDUP_REMOVED lines=14> */
.L_x_4767:
[----:B0-2---:R-:W2:Y:S01]  /*f770*/  LDL R0, [R1+0xc] ;  /* 0x00000c0001007983 */ /* 0x005ea20000100800 */
[----:B------:R-:W2:Y:S01]  /*f780*/  LDC.64 R2, c[0x0][0xc88] ;  /* 0x00032200ff027b82 */ /* 0x000ea20000000a00 */
[----:B------:R-:W-:Y:S05]  /*f790*/  YIELD ;  /* 0x0000000000007946 */ /* 0x000fea0003800000 */
[----:B------:R-:W-:Y:S01]  /*f7a0*/  ULDC.64 UR4, c[0x0][0xa28] ;  /* 0x00028a0000047ab9 */ /* 0x000fe20000000a00 */
[----:B-1----:R-:W-:Y:S01]  /*f7b0*/  IMAD.MOV.U32 R6, RZ, RZ, RZ ;  /* 0x000000ffff067224 */ /* 0x002fe200078e00ff */
[----:B------:R-:W-:Y:S01]  /*f7c0*/  ISETP.NE.U32.AND P0, PT, RZ, UR4, PT ;  /* 0x00000004ff007c0c */ /* 0x000fe2000bf05070 */
[----:B------:R-:W-:Y:S01]  /*f7d0*/  ULDC.64 UR8, c[0x0][0xa18] ;  /* 0x0002860000087ab9 */ /* 0x000fe20000000a00 */
[----:B------:R-:W-:Y:S01]  /*f7e0*/  ULDC.64 UR6, c[0x0][0xa08] ;  /* 0x0002820000067ab9 */ /* 0x000fe20000000a00 */
[----:B--2---:R-:W-:-:S05]  /*f7f0*/  IMAD.WIDE R2, R0, 0x4, R2 ;  /* 0x0000000400027825 */ /* 0x004fca00078e0202 */
[----:B---3--:R-:W2:Y:S01]  /*f800*/  LDG.E R11, desc[UR38][R2.64] ;  /* 0x00000026020b7981 */ /* 0x008ea2000c1e1900 */
        /* <DEDUP_REMOVED lines=46> */
.L_x_4664:
[----:B------:R-:W2:Y:S01]  /*faf0*/  LDL.LU R7, [R1+0x8] ;  /* 0x0000080001077983 */ /* 0x000ea20000300800 */
[----:B------:R-:W-:Y:S02]  /*fb00*/  ULDC.64 UR4, c[0x0][0xa20] ;  /* 0x0002880000047ab9 */ /* 0x000fe40000000a00 */
[----:B------:R-:W-:-:S04]  /*fb10*/  ISETP.NE.U32.AND P1, PT, RZ, UR4, PT ;  /* 0x00000004ff007c0c */ /* 0x000fc8000bf25070 */
[----:B------:R-:W-:Y:S02]  /*fb20*/  ISETP.NE.AND.EX P1, PT, RZ, UR5, PT, P1 ;  /* 0x00000005ff007c0c */ /* 0x000fe4000bf25310 */
[C---:B--2---:R-:W-:Y:S02]  /*fb30*/  LOP3.LUT R2, R7.reuse, 0xff000000, RZ, 0xc0, !PT ;  /* 0xff00000007027812 */ /* 0x044fe400078ec0ff */
        /* <DEDUP_REMOVED lines=10> */
[----:B--2---:R-:W-:-:S05]  /*fbe0*/  IADD3.X R7, R10, UR5, RZ, P0, !PT ;  /* 0x000000050a077c10 */ /* 0x004fca00087fe4ff */
[----:B------:R3:W5:Y:S01]  /*fbf0*/  LDG.E R6, desc[UR38][R6.64] ;  /* 0x0000002606067981 */ /* 0x000762000c1e1900 */
[----:B------:R-:W-:Y:S05]  /*fc00*/  BRA `(.L_x_4666) ;  /* 0x0000000000107947 */ /* 0x000fea0003800000 */
.L_x_4665:
[----:B------:R-:W-:Y:S05]  /*fc10*/  @!P0 BRA `(.L_x_4666) ;  /* 0x00000000000c8947 */ /* 0x000fea0003800000 */
[----:B------:R-:W3:Y:S04]  /*fc20*/  LDG.E R6, desc[UR38][R4.64] ;  /* 0x0000002604067981 */ /* 0x000ee8000c1e1900 */
[----:B------:R-:W3:Y:S02]  /*fc30*/  LDG.E R4, desc[UR38][R4.64+0x4] ;  /* 0x0000042604047981 */ /* 0x000ee4000c1e1900 */
[----:B---3--:R-:W-:-:S07]  /*fc40*/  IMAD.IADD R6, R4, 0x1, -R6 ;  /* 0x0000000104067824 */ /* 0x008fce00078e0a06 */
.L_x_4666:
[----:B------:R-:W4:Y:S01]  /*fc50*/  LDL R5, [R1+0x4] ;  /* 0x0000040001057983 */ /* 0x000f220000100800 */
[----:B-----5:R-:W-:Y:S01]  /*fc60*/  IMAD.IADD R6, R6, 0x1, -R0 ;  /* 0x0000000106067824 */ /* 0x020fe200078e0a00 */
[----:B------:R-:W-:Y:S01]  /*fc70*/  BSSY B0, `(.L_x_4667) ;  /* 0x000003a000007945 */ /* 0x000fe20003800000 */
[----:B------:R-:W0:Y:S02]  /*fc80*/  LDC R0, c[0x0][0x448] ;  /* 0x00011200ff007b82 */ /* 0x000e240000000800 */
[----:B0-----:R-:W-:-:S13]  /*fc90*/  ISETP.NE.AND P0, PT, R0, 0x1, PT ;  /* 0x000000010000780c */ /* 0x001fda0003f05270 */
[----:B--2---:R-:W0:Y:S08]  /*fca0*/  @P0 LDC R3, c[0x0][0x44c] ;  /* 0x00011300ff030b82 */ /* 0x004e300000000800 */
[----:B------:R-:W2:Y:S01]  /*fcb0*/  @P0 LDC R4, c[0x0][0x450] ;  /* 0x00011400ff040b82 */ /* 0x000ea20000000800 */
[----:B----4-:R-:W-:Y:S02]  /*fcc0*/  IMAD.SHL.U32 R0, R5, 0x80, RZ ;  /* 0x0000008005007824 */ /* 0x010fe400078e00ff */
[----:B------:R-:W-:-:S02]  /*fcd0*/  IMAD.MOV.U32 R5, RZ, RZ, RZ ;  /* 0x000000ffff057224 */ /* 0x000fc400078e00ff */
[----:B------:R-:W-:Y:S02]  /*fce0*/  VIADD R0, R0, 0x7f ;  /* 0x0000007f00007836 */ /* 0x000fe40000000000 */
[----:B------:R-:W-:Y:S02]  /*fcf0*/  IMAD.MOV.U32 R10, RZ, RZ, R5 ;  /* 0x000000ffff0a7224 */ /* 0x000fe400078e0005 */
[----:B0-----:R-:W-:-:S05]  /*fd00*/  @P0 IMAD.HI.U32 R3, R0, R3, RZ ;  /* 0x0000000300030227 */ /* 0x001fca00078e00ff */
[----:B--2---:R-:W-:Y:S01]  /*fd10*/  @P0 SHF.R.U32.HI R0, RZ, R4, R3 ;  /* 0x00000004ff000219 */ /* 0x004fe20000011603 */
[C---:B------:R-:W-:Y:S01]  /*fd20*/  VIADD R4, R6.reuse, 0x5f ;  /* 0x0000005f06047836 */ /* 0x040fe20000000000 */
[----:B------:R-:W-:Y:S02]  /*fd30*/  IADD3 R6, R6, 0x60, -R9 ;  /* 0x0000006006067810 */ /* 0x000fe40007ffe809 */
[----:B-1----:R-:W-:Y:S01]  /*fd40*/  LOP3.LUT R9, R2, 0xff, RZ, 0xc0, !PT ;  /* 0x000000ff02097812 */ /* 0x002fe200078ec0ff */
[----:B------:R-:W-:-:S04]  /*fd50*/  IMAD.HI R4, R4, 0x2aaaaaab, RZ ;  /* 0x2aaaaaab04047827 */ /* 0x000fc800078e02ff */
[----:B------:R-:W-:Y:S01]  /*fd60*/  IMAD.IADD R0, R6, 0x1, R0 ;  /* 0x0000000106007824 */ /* 0x000fe200078e0200 */
[----:B------:R-:W-:-:S03]  /*fd70*/  SHF.R.U32.HI R3, RZ, 0x1f, R4 ;  /* 0x0000001fff037819 */ /* 0x000fc60000011604 */
[----:B------:R-:W-:Y:S01]  /*fd80*/  IMAD.HI R0, R0, 0x2aaaaaab, RZ ;  /* 0x2aaaaaab00007827 */ /* 0x000fe200078e02ff */
[----:B------:R-:W-:-:S04]  /*fd90*/  LEA.HI.SX32 R4, R4, R3, 0x1c ;  /* 0x0000000304047211 */ /* 0x000fc800078fe2ff */
[----:B------:R-:W-:-:S04]  /*fda0*/  SHF.R.U32.HI R3, RZ, 0x1f, R0 ;  /* 0x0000001fff037819 */ /* 0x000fc80000011600 */
[----:B------:R-:W-:Y:S02]  /*fdb0*/  LEA.HI.SX32 R3, R0, R3, 0x1c ;  /* 0x0000000300037211 */ /* 0x000fe400078fe2ff */
[----:B------:R-:W-:Y:S02]  /*fdc0*/  SHF.R.U32.HI R0, RZ, 0x10, R2 ;  /* 0x00000010ff007819 */ /* 0x000fe40000011602 */
[----:B------:R-:W-:Y:S02]  /*fdd0*/  VIMNMX R8, R4, R3, PT ;  /* 0x0000000304087248 */ /* 0x000fe40003fe0100 */
[----:B------:R-:W-:Y:S02]  /*fde0*/  ISETP.NE.AND P0, PT, R0, RZ, PT ;  /* 0x000000ff0000720c */ /* 0x000fe40003f05270 */
[----:B------:R-:W-:Y:S01]  /*fdf0*/  ISETP.GE.AND P1, PT, R8, 0x1, PT ;  /* 0x000000010800780c */ /* 0x000fe20003f26270 */
[----:B------:R0:W-:Y:S04]  /*fe00*/  STL [R1+0x34], R8 ;  /* 0x0000340801007387 */ /* 0x0001e80000100800 */
[----:B------:R0:W-:Y:S04]  /*fe10*/  STL [R1+0x40], R5 ;  /* 0x0000400501007387 */ /* 0x0001e80000100800 */
[----:B------:R0:W-:Y:S02]  /*fe20*/  STL [R1+0x58], R9 ;  /* 0x0000580901007387 */ /* 0x0001e40000100800 */
[----:B------:R-:W1:Y:S02]  /*fe30*/  @!P0 LDC R0, c[0x0][0x9f0] ;  /* 0x00027c00ff008b82 */ /* 0x000e640000000800 */
[----:B------:R-:W-:Y:S05]  /*fe40*/  @!P1 BRA `(.L_x_4668) ;  /* 0x0000000000709947 */ /* 0x000fea0003800000 */
[----:B-1----:R-:W-:-:S04]  /*fe50*/  IABS R4, R0 ;  /* 0x0000000000047213 */ /* 0x002fc80000000000 */
[----:B------:R-:W1:Y:S08]  /*fe60*/  I2F.RP R2, R4 ;  /* 0x0000000400027306 */ /* 0x000e700000209400 */
[----:B-1----:R-:W1:Y:S02]  /*fe70*/  MUFU.RCP R2, R2 ;  /* 0x0000000200027308 */ /* 0x002e640000001000 */
[----:B-1----:R-:W-:-:S06]  /*fe80*/  VIADD R2, R2, 0xffffffe ;  /* 0x0ffffffe02027836 */ /* 0x002fcc0000000000 */
[----:B------:R-:W1:Y:S02]  /*fe90*/  F2I.FTZ.U32.TRUNC.NTZ R3, R2 ;  /* 0x0000000200037305 */ /* 0x000e64000021f000 */
[----:B-1----:R-:W-:-:S04]  /*fea0*/  IMAD.MOV R2, RZ, RZ, -R3 ;  /* 0x000000ffff027224 */ /* 0x002fc800078e0a03 */
[----:B0-----:R-:W-:Y:S02]  /*feb0*/  IMAD R5, R2, R4, RZ ;  /* 0x0000000402057224 */ /* 0x001fe400078e02ff */
[----:B------:R-:W-:-:S04]  /*fec0*/  IMAD.MOV.U32 R2, RZ, RZ, RZ ;  /* 0x000000ffff027224 */ /* 0x000fc800078e00ff */
[----:B---3--:R-:W-:Y:S01]  /*fed0*/  IMAD.HI.U32 R7, R3, R5, R2 ;  /* 0x0000000503077227 */ /* 0x008fe200078e0002 */
        /* <DEDUP_REMOVED lines=19> */
.L_x_4668:
[----:B------:R-:W-:Y:S05]  /*10010*/  BSYNC B0 ;  /* 0x0000000000007941 */ /* 0x000fea0003800000 */
.L_x_4667:
[----:B-1----:R-:W-:Y:S01]  /*10020*/  IMAD.MOV.U32 R0, RZ, RZ, R10 ;  /* 0x000000ffff007224 */ /* 0x002fe200078e000a */
[----:B------:R-:W-:Y:S03]  /*10030*/  BSSY B7, `(.L_x_4669) ;  /* 0x00003e6000077945 */ /* 0x000fe60003800000 */
[----:B------:R-:W-:-:S05]  /*10040*/  IMAD R2, R9, R0, RZ ;  /* 0x0000000009027224 */ /* 0x000fca00078e02ff */
[----:B------:R-:W-:Y:S01]  /*10050*/  VIADDMNMX R0, R2, R0, R8, PT ;  /* 0x0000000002007246 */ /* 0x000fe20003800108 */
[----:B------:R1:W-:Y:S03]  /*10060*/  STL [R1+0x20], R2 ;  /* 0x0000200201007387 */ /* 0x0003e60000100800 */
[----:B------:R-:W-:Y:S01]  /*10070*/  ISETP.GT.AND P0, PT, R0, R2, PT ;  /* 0x000000020000720c */ /* 0x000fe20003f04270 */
[----:B------:R1:W-:-:S12]  /*10080*/  STL [R1+0x38], R0 ;  /* 0x0000380001007387 */ /* 0x0003d80000100800 */
[----:B------:R-:W-:Y:S05]  /*10090*/  @P0 BRA `(.L_x_4670) ;  /* 0x0000000000480947 */ /* 0x000fea0003800000 */
[----:B-1----:R-:W1:Y:S02]  /*100a0*/  S2R R0, SR_TID.X ;  /* 0x0000000000007919 */ /* 0x002e640000002100 */
[----:B-1----:R-:W-:-:S04]  /*100b0*/  LOP3.LUT R0, R0, 0x7f, RZ, 0xc0, !PT ;  /* 0x0000007f00007812 */ /* 0x002fc800078ec0ff */
[----:B------:R-:W-:-:S13]  /*100c0*/  ISETP.NE.AND P0, PT, R0, RZ, PT ;  /* 0x000000ff0000720c */ /* 0x000fda0003f05270 */
[----:B------:R-:W-:Y:S05]  /*100d0*/  @P0 BRA `(.L_x_4671) ;  /* 0x0000003c006c0947 */ /* 0x000fea0003800000 */
[----:B0-----:R-:W0:Y:S01]  /*100e0*/  S2R R5, SR_LANEID ;  /* 0x0000000000057919 */ /* 0x001e220000000000 */
[----:B------:R-:W-:Y:S01]  /*100f0*/  VOTEU.ANY UR4, UPT, PT ;  /* 0x0000000000047886 */ /* 0x000fe200038e0100 */
[----:B------:R-:W1:Y:S01]  /*10100*/  LDC.64 R2, c[0x0][0xc60] ;  /* 0x00031800ff027b82 */ /* 0x000e620000000a00 */
[----:B------:R-:W0:Y:S02]  /*10110*/  FLO.U32 R0, UR4 ;  /* 0x0000000400007d00 */ /* 0x000e2400080e0000 */
[----:B0-----:R-:W-:-:S06]  /*10120*/  ISETP.EQ.U32.AND P0, PT, R0, R5, PT ;  /* 0x000000050000720c */ /* 0x001fcc0003f02070 */
[----:B------:R-:W1:Y:S07]  /*10130*/  POPC R5, UR4 ;  /* 0x0000000400057d09 */ /* 0x000e6e0008000000 */
[----:B-1----:R-:W4:Y:S01]  /*10140*/  @P0 ATOMG.E.ADD.STRONG.GPU PT, R3, desc[UR38][R2.64], R5 ;  /* 0x00000005020309a8 */ /* 0x002f2200081ee1e6 */
[----:B------:R-:W0:Y:S02]  /*10150*/  S2R R4, SR_LTMASK ;  /* 0x0000000000047919 */ /* 0x000e240000003900 */
[----:B0-----:R-:W-:-:S04]  /*10160*/  LOP3.LUT R4, R4, UR4, RZ, 0xc0, !PT ;  /* 0x0000000404047c12 */ /* 0x001fc8000f8ec0ff */
[----:B---3--:R-:W0:Y:S01]  /*10170*/  POPC R7, R4 ;  /* 0x0000000400077309 */ /* 0x008e220000000000 */
[----:B----4-:R-:W0:Y:S02]  /*10180*/  SHFL.IDX PT, R0, R3, R0, 0x1f ;  /* 0x00001f0003007589 */ /* 0x010e2400000e0000 */
[----:B0-----:R-:W-:-:S05]  /*10190*/  IADD3 R0, R0, UR37, R7 ;  /* 0x0000002500007c10 */ /* 0x001fca000fffe007 */
[----:B------:R4:W-:Y:S01]  /*101a0*/  STL [R1], R0 ;  /* 0x0000000001007387 */ /* 0x0009e20000100800 */
[----:B------:R-:W-:Y:S05]  /*101b0*/  BRA `(.L_x_4671) ;  /* 0x0000003c00347947 */ /* 0x000fea0003800000 */
.L_x_4670:
[----:B-1----:R-:W-:Y:S01]  /*101c0*/  VIADD R0, R18, 0x1c400 ;  /* 0x0001c40012007836 */ /* 0x002fe20000000000 */
        /* <DEDUP_REMOVED lines=11> */
[----:B---3--:R-:W-:-:S02]  /*10280*/  IMAD.U32 R7, RZ, RZ, UR9 ;  /* 0x00000009ff077e24 */ /* 0x008fc4000f8e00ff */
[----:B--2---:R-:W-:Y:S02]  /*10290*/  IMAD.U32 R10, RZ, RZ, UR4 ;  /* 0x00000004ff0a7e24 */ /* 0x004fe4000f8e00ff */
[----:B------:R-:W-:Y:S02]  /*102a0*/  IMAD.U32 R11, RZ, RZ, UR5 ;  /* 0x00000005ff0b7e24 */ /* 0x000fe4000f8e00ff */
[----:B------:R-:W-:Y:S02]  /*102b0*/  IMAD.MOV.U32 R8, RZ, RZ, 0x70 ;  /* 0x00000070ff087424 */ /* 0x000fe400078e00ff */
[----:B------:R-:W-:Y:S02]  /*102c0*/  IMAD.MOV.U32 R12, RZ, RZ, 0x1 ;  /* 0x00000001ff0c7424 */ /* 0x000fe400078e00ff */
[----:B------:R-:W-:-:S07]  /*102d0*/  IMAD.MOV.U32 R13, RZ, RZ, RZ ;  /* 0x000000ffff0d7224 */ /* 0x000fce00078e00ff */
[----:B------:R-:W-:-:S07]  /*102e0*/  LEPC R20, `(.L_x_4673) ;  /* 0x000000001014794e */ /* 0x000fce0000000000 */
[----:B-1----:R-:W-:Y:S05]  /*102f0*/  CALL.ABS.NOINC R2 ;  /* 0x0000000002007343 */ /* 0x002fea0003c00000 */
.L_x_4673:
[----:B------:R-:W-:Y:S05]  /*10300*/  BSYNC B6 ;  /* 0x0000000000067941 */ /* 0x000fea0003800000 */
.L_x_4672:
        /* <DEDUP_REMOVED lines=9> */
[----:B------:R-:W-:Y:S02]  /*103a0*/  IMAD.U32 R4, RZ, RZ, UR6 ;  /* 0x00000006ff047e24 */ /* 0x000fe4000f8e00ff */
[----:B0-----:R-:W-:Y:S02]  /*103b0*/  IMAD.U32 R5, RZ, RZ, UR7 ;  /* 0x00000007ff057e24 */ /* 0x001fe4000f8e00ff */
[----:B------:R-:W-:Y:S02]  /*103c0*/  IMAD.U32 R6, RZ, RZ, UR8 ;  /* 0x00000008ff067e24 */ /* 0x000fe4000f8e00ff */
[----:B---3--:R-:W-:-:S02]  /*103d0*/  IMAD.U32 R7, RZ, RZ, UR9 ;  /* 0x00000009ff077e24 */ /* 0x008fc4000f8e00ff */
[----:B--2---:R-:W-:Y:S02]  /*103e0*/  IMAD.U32 R10, RZ, RZ, UR4 ;  /* 0x00000004ff0a7e24 */ /* 0x004fe4000f8e00ff */
[----:B------:R-:W-:Y:S02]  /*103f0*/  IMAD.U32 R11, RZ, RZ, UR5 ;  /* 0x00000005ff0b7e24 */ /* 0x000fe4000f8e00ff */
[----:B------:R-:W-:Y:S02]  /*10400*/  IMAD.MOV.U32 R8, RZ, RZ, 0x70 ;  /* 0x00000070ff087424 */ /* 0x000fe400078e00ff */
[----:B------:R-:W-:Y:S02]  /*10410*/  IMAD.MOV.U32 R12, RZ, RZ, 0x1 ;  /* 0x00000001ff0c7424 */ /* 0x000fe400078e00ff */
[----:B-1----:R-:W-:-:S07]  /*10420*/  IMAD.MOV.U32 R13, RZ, RZ, RZ ;  /* 0x000000ffff0d7224 */ /* 0x002fce00078e00ff */
[----:B------:R-:W-:-:S07]  /*10430*/  LEPC R20, `(.L_x_4676) ;  /* 0x000000001014794e */ /* 0x000fce0000000000 */
[----:B----4-:R-:W-:Y:S05]  /*10440*/  CALL.ABS.NOINC R2 ;  /* 0x0000000002007343 */ /* 0x010fea0003c00000 */
.L_x_4676:
        /* <DEDUP_REMOVED lines=16> */
.L_x_4675:
[----:B------:R-:W-:Y:S05]  /*10550*/  BSYNC B6 ;  /* 0x0000000000067941 */ /* 0x000fea0003800000 */
.L_x_4674:
[----:B------:R-:W4:Y:S01]  /*10560*/  LDL.LU R4, [R1+0x18] ;  /* 0x0000180001047983 */ /* 0x000f220000300800 */
[----:B------:R-:W-:-:S03]  /*10570*/  ULDC.64 UR4, c[0x0][0x9f8] ;  /* 0x00027e0000047ab9 */ /* 0x000fc60000000a00 */
[----:B---3--:R-:W3:Y:S01]  /*10580*/  LDL R7, [R1+0x8] ;  /* 0x0000080001077983 */ /* 0x008ee20000100800 */
[----:B------:R-:W-:-:S03]  /*10590*/  ISETP.NE.U32.AND P0, PT, RZ, UR4, PT ;  /* 0x00000004ff007c0c */ /* 0x000fc6000bf05070 */
[----:B------:R-:W5:Y:S01]  /*105a0*/  LDL R0, [R1+0x38] ;  /* 0x0000380001007983 */ /* 0x000f620000100800 */
[----:B------:R-:W-:-:S13]  /*105b0*/  ISETP.NE.AND.EX P0, PT, RZ, UR5, PT, P0 ;  /* 0x00000005ff007c0c */ /* 0x000fda000bf05300 */
[----:B------:R-:W-:-:S04]  /*105c0*/  @P0 IADD3 R2, P1, R16, UR4, RZ ;  /* 0x0000000410020c10 */ /* 0x000fc8000ff3e0ff */
[----:B----4-:R-:W-:Y:S01]  /*105d0*/  @P0 IADD3.X R3, R4, UR5, RZ, P1, !PT ;  /* 0x0000000504030c10 */ /* 0x010fe20008ffe4ff */
[----:B------:R-:W-:-:S04]  /*105e0*/  ULDC.64 UR4, c[0x0][0xa08] ;  /* 0x0002820000047ab9 */ /* 0x000fc80000000a00 */
[----:B---3--:R1:W0:Y:S02]  /*105f0*/  @P0 LDG.E R7, desc[UR38][R2.64] ;  /* 0x0000002602070981 */ /* 0x008224000c1e1900 */
[----:B-1----:R-:W1:Y:S01]  /*10600*/  LDC.64 R2, c[0x0][0x418] ;  /* 0x00010600ff027b82 */ /* 0x002e620000000a00 */
[----:B-----5:R-:W-:Y:S01]  /*10610*/  VIADD R0, R0, 0xffffffff ;  /* 0xffffffff00007836 */ /* 0x020fe20000000000 */
[----:B0-----:R-:W-:Y:S01]  /*10620*/  SHF.R.S32.HI R8, RZ, 0x1f, R7 ;  /* 0x0000001fff087819 */ /* 0x001fe20000011407 */
[----:B------:R0:W-:Y:S04]  /*10630*/  @P0 STL [R1+0x8], R7 ;  /* 0x0000080701000387 */ /* 0x0001e80000100800 */
[----:B------:R0:W-:Y:S01]  /*10640*/  STL [R1+0x18], R8 ;  /* 0x0000180801007387 */ /* 0x0001e20000100800 */
[----:B-1----:R-:W-:Y:S01]  /*10650*/  LOP3.LUT P0, RZ, R2, UR4, RZ, 0xfc, !PT ;  /* 0x0000000402ff7c12 */ /* 0x002fe2000f80fcff */
[----:B------:R-:W-:-:S03]  /*10660*/  UMOV UR4, 0xffffffff ;  /* 0xffffffff00047882 */ /* 0x000fc60000000000 */
[----:B------:R-:W-:-:S04]  /*10670*/  LOP3.LUT P0, RZ, R3, UR5, RZ, 0xfc, P0 ;  /* 0x0000000503ff7c12 */ /* 0x000fc8000800fcff */
[----:B------:R-:W-:Y:S01]  /*10680*/  SEL R16, R7, RZ, !P0 ;  /* 0x000000ff07107207 */ /* 0x000fe20004000000 */
[----:B0-----:R-:W-:Y:S08]  /*10690*/  BRA.DIV UR4, `(.L_x_4677) ;  /* 0x0000005204047947 */ /* 0x001ff0000b800000 */
[----:B------:R-:W0:Y:S02]  /*106a0*/  S2R R4, SR_TID.X ;  /* 0x0000000000047919 */ /* 0x000e240000002100 */
[----:B0-----:R-:W-:-:S04]  /*106b0*/  SHF.R.U32.HI R4, RZ, 0x5, R4 ;  /* 0x00000005ff047819 */ /* 0x001fc80000011604 */
[----:B------:R-:W-:-:S05]  /*106c0*/  LOP3.LUT R4, R4, 0x3, RZ, 0xc0, !PT ;  /* 0x0000000304047812 */ /* 0x000fca00078ec0ff */
[----:B------:R0:W1:Y:S02]  /*106d0*/  SHFL.IDX PT, R14, R4, RZ, 0x1f ;  /* 0x00001fff040e7589 */ /* 0x00006400000e0000 */
.L_x_4783:
[----:B0-----:R-:W3:Y:S01]  /*106e0*/  LDL.LU R4, [R1+0x14] ;  /* 0x0000140001047983 */ /* 0x001ee20000300800 */
[----:B------:R-:W-:Y:S02]  /*106f0*/  PLOP3.LUT P1, PT, PT, PT, PT, 0x8, 0x0 ;  /* 0x000000000000781c */ /* 0x000fe40003f2e170 */
[----:B-1----:R-:W-:Y:S01]  /*10700*/  ISETP.NE.AND P0, PT, R14, RZ, PT ;  /* 0x000000ff0e00720c */ /* 0x002fe20003f05270 */
        /* <DEDUP_REMOVED lines=8> */
.L_x_4786:
        /* <DEDUP_REMOVED lines=24> */
.L_x_4680:
[----:B-1----:R-:W3:Y:S01]  /*10910*/  LDL R2, [R1+0x10] ;  /* 0x0000100001027983 */ /* 0x002ee20000100800 */
[----:B0-----:R-:W-:Y:S01]  /*10920*/  IMAD R0, R19, 0x8, R18 ;  /* 0x0000000813007824 */ /* 0x001fe200078e0212 */
[----:B---3--:R-:W-:-:S04]  /*10930*/  SHF.L.U32 R2, R2, 0x1f, RZ ;  /* 0x0000001f02027819 */ /* 0x008fc800000006ff */
[----:B------:R-:W0:Y:S02]  /*10940*/  SYNCS.PHASECHK.TRANS64.TRYWAIT P0, [R0+URZ+0x22840], R2 ;  /* 0x02284002000075a7 */ /* 0x000e24000800017f */
[----:B0-----:R-:W-:Y:S05]  /*10950*/  @!P0 BRA `(.L_x_4681) ;  /* 0x0000004c00a88947 */ /* 0x001fea0003800000 */
.L_x_4787:
        /* <DEDUP_REMOVED lines=11> */
.L_x_4682:
[----:B------:R-:W3:Y:S04]  /*10a10*/  LDL R4, [R1+0x2c] ;  /* 0x00002c0001047983 */ /* 0x000ee80000100800 */
[----:B------:R-:W4:Y:S04]  /*10a20*/  LDL R3, [R1+0x1c] ;  /* 0x00001c0001037983 */ /* 0x000f280000100800 */
[----:B0-----:R-:W2:Y:S01]  /*10a30*/  LDL.LU R2, [R1+0x14] ;  /* 0x0000140001027983 */ /* 0x001ea20000300800 */
        /* <DEDUP_REMOVED lines=21> */
.L_x_4678:
[----:B------:R-:W3:Y:S04]  /*10b90*/  LDL.LU R3, [R1+0x3c] ;  /* 0x00003c0001037983 */ /* 0x000ee80000300800 */
[----:B------:R-:W4:Y:S04]  /*10ba0*/  LDL.LU R5, [R1+0x24] ;  /* 0x0000240001057983 */ /* 0x000f280000300800 */
[----:B0-----:R-:W5:Y:S01]  /*10bb0*/  LDL.LU R4, [R1+0x48] ;  /* 0x0000480001047983 */ /* 0x001f620000300800 */
        /* <DEDUP_REMOVED lines=9> */
[----:B---3--:R-:W-:Y:S02]  /*10c50*/  SHF.R.S32.HI R0, RZ, 0x1f, R3 ;  /* 0x0000001fff007819 */ /* 0x008fe40000011403 */
[----:B----4-:R-:W-:-:S03]  /*10c60*/  SEL R5, R5, RZ, !P0 ;  /* 0x000000ff05057207 */ /* 0x010fc60004000000 */
[----:B------:R-:W-:Y:S01]  /*10c70*/  IMAD R0, R0, UR4, RZ ;  /* 0x0000000400007c24 */ /* 0x000fe2000f8e02ff */
[----:B-----5:R-:W-:-:S03]  /*10c80*/  SEL R4, R4, RZ, !P0 ;  /* 0x000000ff04047207 */ /* 0x020fc60004000000 */
        /* <DEDUP_REMOVED lines=23> */
[----:B0-----:R-:W-:Y:S05]  /*10e00*/  CALL.ABS.NOINC R2 ;  /* 0x0000000002007343 */ /* 0x001fea0003c00000 */
.L_x_4684:
[----:B------:R-:W-:Y:S05]  /*10e10*/  BSYNC B6 ;  /* 0x0000000000067941 */ /* 0x000fea0003800000 */
.L_x_4683:
[----:B0-----:R-:W3:Y:S01]  /*10e20*/  LDL.LU R0, [R1+0x48] ;  /* 0x0000480001007983 */ /* 0x001ee20000300800 */
[----:B------:R-:W-:Y:S01]  /*10e30*/  ULDC.64 UR4, c[0x0][0x2d8] ;  /* 0x0000b60000047ab9 */ /* 0x000fe20000000a00 */
[----:B------:R-:W0:Y:S01]  /*10e40*/  LDC R7, c[0x0][0x448] ;  /* 0x00011200ff077b82 */ /* 0x000e220000000800 */
[----:B------:R-:W-:Y:S01]  /*10e50*/  ULDC UR6, c[0x0][0x2b8] ;  /* 0x0000ae0000067ab9 */ /* 0x000fe20000000800 */
[----:B------:R-:W4:Y:S04]  /*10e60*/  LDL.LU R4, [R1+0x3c] ;  /* 0x00003c0001047983 */ /* 0x000f280000300800 */
[----:B------:R-:W4:Y:S04]  /*10e70*/  LDL.LU.64 R2, [R1+0x50] ;  /* 0x0000500001027983 */ /* 0x000f280000300a00 */
[----:B------:R-:W3:Y:S04]  /*10e80*/  LDL.LU R5, [R1+0x24] ;  /* 0x0000240001057983 */ /* 0x000ee80000300800 */
[----:B------:R-:W3:Y:S04]  /*10e90*/  LDL R8, [R1+0x4] ;  /* 0x0000040001087983 */ /* 0x000ee80000100800 */
[----:B------:R1:W5:Y:S01]  /*10ea0*/  LDL R9, [R1+0x28] ;  /* 0x0000280001097983 */ /* 0x0003620000100800 */
[----:B0-----:R-:W-:-:S13]  /*10eb0*/  ISETP.NE.AND P0, PT, R7, 0x1, PT ;  /* 0x000000010700780c */ /* 0x001fda0003f05270 */
[----:B------:R-:W0:Y:S01]  /*10ec0*/  @P0 LDC R6, c[0x0][0x450] ;  /* 0x00011400ff060b82 */ /* 0x000e220000000800 */
[----:B--2---:R-:W2:Y:S02]  /*10ed0*/  S2R R10, SR_TID.X ;  /* 0x00000000000a7919 */ /* 0x004ea40000002100 */
[----:B--2---:R-:W-:-:S05]  /*10ee0*/  IMAD.SHL.U32 R10, R10, 0x8, RZ ;  /* 0x000000080a0a7824 */ /* 0x004fca00078e00ff */
[----:B------:R-:W-:Y:S01]  /*10ef0*/  LOP3.LUT R10, R10, 0x38, RZ, 0xc0, !PT ;  /* 0x000000380a0a7812 */ /* 0x000fe200078ec0ff */
[----:B----4-:R-:W-:Y:S02]  /*10f00*/  IMAD.MOV.U32 R3, RZ, RZ, R4 ;  /* 0x000000ffff037224 */ /* 0x010fe400078e0004 */
[----:B------:R-:W2:Y:S01]  /*10f10*/  S2R R4, SR_TID.X ;  /* 0x0000000000047919 */ /* 0x000ea20000002100 */
[----:B------:R-:W-:-:S04]  /*10f20*/  IMAD.WIDE.U32 R2, R17, UR4, R2 ;  /* 0x0000000411027c25 */ /* 0x000fc8000f8e0002 */
[----:B------:R-:W-:Y:S01]  /*10f30*/  IMAD R3, R17, UR5, R3 ;  /* 0x0000000511037c24 */ /* 0x000fe2000f8e0203 */
[----:B------:R-:W-:Y:S02]  /*10f40*/  ULDC.64 UR4, c[0x0][0x2e0] ;  /* 0x0000b80000047ab9 */ /* 0x000fe40000000a00 */
[----:B---3--:R-:W-:Y:S02]  /*10f50*/  IMAD R0, R0, UR4, RZ ;  /* 0x0000000400007c24 */ /* 0x008fe4000f8e02ff */
[----:B------:R-:W-:-:S04]  /*10f60*/  IMAD.WIDE.U32 R2, R5, UR4, R2 ;  /* 0x0000000405027c25 */ /* 0x000fc8000f8e0002 */
[----:B------:R-:W-:Y:S01]  /*10f70*/  IMAD R0, R5, UR5, R0 ;  /* 0x0000000505007c24 */ /* 0x000fe2000f8e0200 */
[----:B------:R-:W-:-:S03]  /*10f80*/  ULDC.64 UR4, c[0x0][0x2d0] ;  /* 0x0000b40000047ab9 */ /* 0x000fc60000000a00 */
[----:B------:R-:W-:Y:S01]  /*10f90*/  IMAD.IADD R3, R3, 0x1, R0 ;  /* 0x0000000103037824 */ /* 0x000fe200078e0200 */
[----:B--2---:R-:W-:-:S04]  /*10fa0*/  LOP3.LUT R4, R4, 0x7f, RZ, 0xc0, !PT ;  /* 0x0000007f04047812 */ /* 0x004fc800078ec0ff */
[----:B------:R-:W-:Y:S02]  /*10fb0*/  SHF.R.U32.HI R5, RZ, 0x3, R4 ;  /* 0x00000003ff057819 */ /* 0x000fe40000011604 */
[----:B------:R-:W2:Y:S02]  /*10fc0*/  S2R R4, SR_TID.X ;  /* 0x0000000000047919 */ /* 0x000ea40000002100 */
[----:B--2---:R-:W-:-:S05]  /*10fd0*/  IMAD.SHL.U32 R4, R4, 0x10, RZ ;  /* 0x0000001004047824 */ /* 0x004fca00078e00ff */
[----:B------:R-:W-:Y:S02]  /*10fe0*/  LOP3.LUT R4, R5, 0x70, R4, 0xf8, !PT ;  /* 0x0000007005047812 */ /* 0x000fe400078ef804 */
[----:B------:R-:W2:Y:S03]  /*10ff0*/  @P0 LDC R5, c[0x0][0x44c] ;  /* 0x00011300ff050b82 */ /* 0x000ea60000000800 */
[----:B------:R-:W-:-:S04]  /*11000*/  IMAD R4, R8, 0x80, R4 ;  /* 0x0000008008047824 */ /* 0x000fc800078e0204 */
[----:B------:R-:W-:Y:S02]  /*11010*/  IMAD.MOV.U32 R0, RZ, RZ, R4 ;  /* 0x000000ffff007224 */ /* 0x000fe400078e0004 */
[----:B--2---:R-:W-:-:S05]  /*11020*/  @P0 IMAD.HI.U32 R5, R4, R5, RZ ;  /* 0x0000000504050227 */ /* 0x004fca00078e00ff */
        /* <DEDUP_REMOVED lines=20> */
[----:B------:R-:W2:Y:S04]  /*11170*/  LDL.LU R6, [R1+0x44] ;  /* 0x0000440001067983 */ /* 0x000ea80000300800 */
[----:B------:R-:W3:Y:S01]  /*11180*/  LDL.LU R5, [R1+0x4] ;  /* 0x0000040001057983 */ /* 0x000ee20000300800 */
[----:B------:R-:W0:Y:S02]  /*11190*/  S2R R8, SR_TID.X ;  /* 0x0000000000087919 */ /* 0x000e240000002100 */
[----:B0-----:R-:W-:-:S04]  /*111a0*/  LOP3.LUT R8, R8, 0x7f, RZ, 0xc0, !PT ;  /* 0x0000007f08087812 */ /* 0x001fc800078ec0ff */
[----:B------:R-:W-:Y:S01]  /*111b0*/  SHF.R.U32.HI R8, RZ, 0x3, R8 ;  /* 0x00000003ff087819 */ /* 0x000fe20000011608 */
[----:B--2---:R-:W-:Y:S02]  /*111c0*/  IMAD R3, R6, R7, RZ ;  /* 0x0000000706037224 */ /* 0x004fe400078e02ff */
[----:B------:R-:W0:Y:S02]  /*111d0*/  SHFL.IDX PT, R7, R2, RZ, 0x181f ;  /* 0x00181fff02077589 */ /* 0x000e2400000e0000 */
[----:B---3--:R-:W-:Y:S02]  /*111e0*/  IMAD R4, R5, 0x80, R8 ;  /* 0x0000008005047824 */ /* 0x008fe400078e0208 */
[----:B------:R-:W1:Y:S03]  /*111f0*/  SHFL.IDX PT, R6, R0, RZ, 0x181f ;  /* 0x00181fff00067589 */ /* 0x000e6600000e0000 */
[----:B------:R-:W-:-:S13]  /*11200*/  ISETP.GE.AND P1, PT, R4, R3, PT ;  /* 0x000000030400720c */ /* 0x000fda0003f26270 */
[----:B0-----:R-:W-:-:S05]  /*11210*/  @!P1 LEA R7, P2, R10, R7, 0x1 ;  /* 0x000000070a079211 */ /* 0x001fca00078408ff */
[----:B-1----:R-:W-:-:S05]  /*11220*/  @!P1 IMAD.X R6, RZ, RZ, R6, P2 ;  /* 0x000000ffff069224 */ /* 0x002fca00010e0606 */
[----:B------:R-:W-:-:S04]  /*11230*/  @!P1 LOP3.LUT R7, R7, R6, RZ, 0x3c, !PT ;  /* 0x0000000607079212 */ /* 0x000fc800078e3cff */
[----:B------:R-:W-:Y:S01]  /*11240*/  @!P1 LOP3.LUT R6, R7, R6, RZ, 0x3c, !PT ;  /* 0x0000000607069212 */ /* 0x000fe200078e3cff */
[----:B------:R-:W-:-:S03]  /*11250*/  VIADD R5, R4, 0x10 ;  /* 0x0000001004057836 */ /* 0x000fc60000000000 */
        /* <DEDUP_REMOVED lines=57> */
[----:B------:R-:W2:Y:S02]  /*115f0*/  SHFL.IDX PT, R2, R2, 0x7, 0x181f ;  /* 0x00f81f0002027f89 */ /* 0x000ea400000e0000 */
.L_x_4804:
[----:B------:R-:W-:-:S05]  /*11600*/  VIADD R4, R4, 0x70 ;  /* 0x0000007004047836 */ /* 0x000fca0000000000 */
[----:B------:R-:W-:-:S13]  /*11610*/  ISETP.GE.AND P1, PT, R4, R3, PT ;  /* 0x000000030400720c */ /* 0x000fda0003f26270 */
[----:B--2---:R-:W-:-:S05]  /*11620*/  @!P1 LEA R2, P2, R10, R2, 0x1 ;  /* 0x000000020a029211 */ /* 0x004fca00078408ff */
[----:B0-----:R-:W-:-:S05]  /*11630*/  @!P1 IMAD.X R3, RZ, RZ, R0, P2 ;  /* 0x000000ffff039224 */ /* 0x001fca00010e0600 */
[----:B------:R-:W-:Y:S01]  /*11640*/  @!PT LDS RZ, [RZ] ;  /* 0x00000000fffff984 */ /* 0x000fe20000000800 */
[----:B------:R-:W-:Y:S01]  /*11650*/  @!PT LDS RZ, [RZ] ;  /* 0x00000000fffff984 */ /* 0x000fe20000000800 */
[----:B------:R-:W-:Y:S01]  /*11660*/  @!PT LDS RZ, [RZ] ;  /* 0x00000000fffff984 */ /* 0x000fe20000000800 */
[----:B------:R0:W-:Y:S01]  /*11670*/  @!P1 LDGSTS.E.BYPASS.LTC128B.128 [R9+0x1bc00], desc[UR38][R2.64], !P0 ;  /* 0x1bc0000002099fae */ /* 0x0001e2000c101d66 */
[----:B------:R-:W-:Y:S01]  /*11680*/  PLOP3.LUT P0, PT, PT, PT, PT, 0x80, 0x0 ;  /* 0x000000000000781c */ /* 0x000fe20003f0f070 */
[----:B------:R-:W-:-:S12]  /*11690*/  NOP ;  /* 0x0000000000007918 */ /* 0x000fd80000000000 */
.L_x_4686:
        /* <DEDUP_REMOVED lines=17> */
[----:B0-2---:R-:W-:Y:S05]  /*117b0*/  @!P0 BRA `(.L_x_4688) ;  /* 0x0000004800c08947 */ /* 0x005fea0003800000 */
.L_x_4805:
[----:B------:R-:W-:Y:S05]  /*117c0*/  BSYNC B0 ;  /* 0x0000000000007941 */ /* 0x000fea0003800000 */
.L_x_4687:
[----:B------:R-:W2:Y:S01]  /*117d0*/  LDL R2, [R1+0x14] ;  /* 0x0000140001027983 */ /* 0x000ea20000100800 */
[----:B------:R-:W-:Y:S01]  /*117e0*/  BSSY B0, `(.L_x_4689) ;  /* 0x000005a000007945 */ /* 0x000fe20003800000 */
[----:B--2---:R-:W-:-:S13]  /*117f0*/  LOP3.LUT P0, RZ, R2, 0x1, RZ, 0xc0, !PT ;  /* 0x0000000102ff7812 */ /* 0x004fda000780c0ff */
[----:B------:R-:W-:Y:S05]  /*11800*/  @!P0 BRA `(.L_x_4690) ;  /* 0x00000004005c8947 */ /* 0x000fea0003800000 */
[----:B------:R-:W0:Y:S01]  /*11810*/  LDL R4, [R1+0x10] ;  /* 0x0000100001047983 */ /* 0x000e220000100800 */
[----:B------:R-:W-:Y:S01]  /*11820*/  IMAD R2, R19, 0x8, R18 ;  /* 0x0000000813027824 */ /* 0x000fe200078e0212 */
[----:B------:R-:W-:Y:S01]  /*11830*/  BSSY B1, `(.L_x_4691) ;  /* 0x0000007000017945 */ /* 0x000fe20003800000 */
[----:B------:R-:W2:Y:S02]  /*11840*/  S2R R3, SR_TID.X ;  /* 0x0000000000037919 */ /* 0x000ea40000002100 */
[----:B--2---:R-:W-:-:S04]  /*11850*/  LOP3.LUT R3, R3, 0x7f, RZ, 0xc0, !PT ;  /* 0x0000007f03037812 */ /* 0x004fc800078ec0ff */
[----:B------:R-:W-:Y:S02]  /*11860*/  ISETP.NE.AND P1, PT, R3, RZ, PT ;  /* 0x000000ff0300720c */ /* 0x000fe40003f25270 */
[----:B0-----:R-:W-:-:S04]  /*11870*/  SHF.L.U32 R0, R4, 0x1f, RZ ;  /* 0x0000001f04007819 */ /* 0x001fc800000006ff */
[----:B------:R-:W0:Y:S02]  /*11880*/  SYNCS.PHASECHK.TRANS64.TRYWAIT P0, [R2+URZ+0x22860], R0 ;  /* 0x02286000020075a7 */ /* 0x000e24000800017f */
[----:B0-----:R-:W-:Y:S05]  /*11890*/  @!P0 BRA `(.L_x_4692) ;  /* 0x00000048009c8947 */ /* 0x001fea0003800000 */
.L_x_4806:
[----:B------:R-:W-:Y:S05]  /*118a0*/  BSYNC B1 ;  /* 0x0000000000017941 */ /* 0x000fea0003800000 */
.L_x_4691:
[----:B------:R-:W-:Y:S04]  /*118b0*/  BSSY B1, `(.L_x_4693) ;  /* 0x0000009000017945 */ /* 0x000fe80003800000 */
        /* <DEDUP_REMOVED lines=8> */
.L_x_4694:
[----:B------:R-:W-:Y:S05]  /*11940*/  BSYNC B1 ;  /* 0x0000000000017941 */ /* 0x000fea0003800000 */
.L_x_4693:
        /* <DEDUP_REMOVED lines=12> */
.L_x_4695:
        /* <DEDUP_REMOVED lines=15> */
.L_x_4696:
        /* <DEDUP_REMOVED lines=15> */
.L_x_4697:
        /* <DEDUP_REMOVED lines=15> */
.L_x_4698:
        /* <DEDUP_REMOVED lines=10> */
.L_x_4690:
[----:B------:R-:W-:Y:S05]  /*11d80*/  BSYNC B0 ;  /* 0x0000000000007941 */ /* 0x000fea0003800000 */
.L_x_4689:
[----:B------:R-:W0:Y:S04]  /*11d90*/  LDL R4, [R1+0x38] ;  /* 0x0000380001047983 */ /* 0x000e280000100800 */
[----:B------:R-:W2:Y:S01]  /*11da0*/  LDL R5, [R1+0x20] ;  /* 0x0000200001057983 */ /* 0x000ea20000100800 */
[----:B------:R-:W-:Y:S01]  /*11db0*/  BSSY B0, `(.L_x_4699) ;  /* 0x00001f3000007945 */ /* 0x000fe20003800000 */
[----:B0-----:R-:W-:-:S05]  /*11dc0*/  VIADD R0, R4, 0xfffffffe ;  /* 0xfffffffe04007836 */ /* 0x001fca0000000000 */
[----:B--2---:R-:W-:-:S13]  /*11dd0*/  ISETP.GE.AND P0, PT, R0, R5, PT ;  /* 0x000000050000720c */ /* 0x004fda0003f06270 */
[----:B------:R-:W-:Y:S05]  /*11de0*/  @!P0 BRA `(.L_x_4700) ;  /* 0x0000001c00bc8947 */ /* 0x000fea0003800000 */
[----:B-1----:R-:W2:Y:S04]  /*11df0*/  LDL.LU R7, [R1+0x58] ;  /* 0x0000580001077983 */ /* 0x002ea80000300800 */
        /* <DEDUP_REMOVED lines=47> */
.L_x_4705:
        /* <DEDUP_REMOVED lines=8> */
.L_x_4807:
[----:B------:R-:W-:Y:S05]  /*12170*/  BSYNC B3 ;  /* 0x0000000000037941 */ /* 0x000fea0003800000 */
.L_x_4706:
        /* <DEDUP_REMOVED lines=9> */
.L_x_4709:
[----:B------:R-:W-:Y:S05]  /*12210*/  BSYNC B3 ;  /* 0x0000000000037941 */ /* 0x000fea0003800000 */
.L_x_4708:
        /* <DEDUP_REMOVED lines=12> */
.L_x_4710:
        /* <DEDUP_REMOVED lines=13> */
.L_x_4808:
[----:B------:R-:W-:Y:S05]  /*123b0*/  BSYNC B3 ;  /* 0x0000000000037941 */ /* 0x000fea0003800000 */
.L_x_4711:
        /* <DEDUP_REMOVED lines=11> */
.L_x_4714:
[----:B------:R-:W-:Y:S05]  /*12470*/  BSYNC B3 ;  /* 0x0000000000037941 */ /* 0x000fea0003800000 */
.L_x_4713:
        /* <DEDUP_REMOVED lines=9> */
.L_x_4715:
        /* <DEDUP_REMOVED lines=15> */
.L_x_4716:
        /* <DEDUP_REMOVED lines=15> */
.L_x_4717:
        /* <DEDUP_REMOVED lines=15> */
.L_x_4718:
        /* <DEDUP_REMOVED lines=10> */
.L_x_4704:
[----:B------:R-:W-:Y:S05]  /*12880*/  BSYNC B1 ;  /* 0x0000000000017941 */ /* 0x000fea0003800000 */
.L_x_4703:
[----:B------:R-:W2:Y:S02]  /*12890*/  LDL.LU R5, [R1+0x38] ;  /* 0x0000380001057983 */ /* 0x000ea40000300800 */
[----:B--2---:R-:W-:-:S07]  /*128a0*/  VIADD R0, R5, 0xfffffffd ;  /* 0xfffffffd05007836 */ /* 0x004fce0000000000 */
.L_x_4702:
[----:B------:R-:W-:Y:S05]  /*128b0*/  BSYNC B2 ;  /* 0x0000000000027941 */ /* 0x000fea0003800000 */
.L_x_4701:
[----:B------:R-:W-:Y:S01]  /*128c0*/  VIADD R8, R8, 0xfffffffe ;  /* 0xfffffffe08087836 */ /* 0x000fe20000000000 */
[----:B------:R-:W-:-:S04]  /*128d0*/  LOP3.LUT R4, RZ, R4, RZ, 0x33, !PT ;  /* 0x00000004ff047212 */ /* 0x000fc800078e33ff */
[----:B------:R-:W-:-:S13]  /*128e0*/  ISETP.NE.AND P0, PT, R8, R4, PT ;  /* 0x000000040800720c */ /* 0x000fda0003f05270 */
[----:B------:R-:W-:Y:S05]  /*128f0*/  @!P0 BRA `(.L_x_4700) ;  /* 0x0000001000f88947 */ /* 0x000fea0003800000 */
.L_x_4751:
        /* <DEDUP_REMOVED lines=35> */
.L_x_4721:
        /* <DEDUP_REMOVED lines=8> */
.L_x_4809:
[----:B------:R-:W-:Y:S05]  /*12bb0*/  BSYNC B2 ;  /* 0x0000000000027941 */ /* 0x000fea0003800000 */
.L_x_4722:
        /* <DEDUP_REMOVED lines=9> */
.L_x_4725:
[----:B------:R-:W-:Y:S05]  /*12c50*/  BSYNC B2 ;  /* 0x0000000000027941 */ /* 0x000fea0003800000 */
.L_x_4724:
        /* <DEDUP_REMOVED lines=12> */
.L_x_4726:
        /* <DEDUP_REMOVED lines=13> */
.L_x_4810:
[----:B------:R-:W-:Y:S05]  /*12df0*/  BSYNC B2 ;  /* 0x0000000000027941 */ /* 0x000fea0003800000 */
.L_x_4727:
        /* <DEDUP_REMOVED lines=11> */
.L_x_4730:
[----:B------:R-:W-:Y:S05]  /*12eb0*/  BSYNC B2 ;  /* 0x0000000000027941 */ /* 0x000fea0003800000 */
.L_x_4729:
        /* <DEDUP_REMOVED lines=9> */
.L_x_4731:
        /* <DEDUP_REMOVED lines=15> */
.L_x_4732:
        /* <DEDUP_REMOVED lines=15> */
.L_x_4733:
        /* <DEDUP_REMOVED lines=15> */
.L_x_4734:
        /* <DEDUP_REMOVED lines=10> */
.L_x_4720:
[----:B------:R-:W-:Y:S05]  /*132c0*/  BSYNC B1 ;  /* 0x0000000000017941 */ /* 0x000fea0003800000 */
.L_x_4719:
[----:B------:R-:W2:Y:S01]  /*132d0*/  LDL R2, [R1+0x14] ;  /* 0x0000140001027983 */ /* 0x000ea20000100800 */
[----:B------:R-:W-:Y:S01]  /*132e0*/  VIADD R7, R7, 0x1 ;  /* 0x0000000107077836 */ /* 0x000fe20000000000 */
[----:B------:R-:W-:Y:S04]  /*132f0*/  BSSY B1, `(.L_x_4735) ;  /* 0x000009a000017945 */ /* 0x000fe80003800000 */
[----:B------:R-:W-:-:S04]  /*13300*/  ISETP.NE.AND P0, PT, R7, 0x2, PT ;  /* 0x000000020700780c */ /* 0x000fc80003f05270 */
[----:B------:R-:W-:Y:S02]  /*13310*/  SEL R19, R7, RZ, P0 ;  /* 0x000000ff07137207 */ /* 0x000fe40000000000 */
[----:B--2---:R-:W-:Y:S02]  /*13320*/  LOP3.LUT P2, RZ, R2, 0x1, RZ, 0xc0, !PT ;  /* 0x0000000102ff7812 */ /* 0x004fe4000784c0ff */
        /* <DEDUP_REMOVED lines=29> */
.L_x_4737:
        /* <DEDUP_REMOVED lines=8> */
.L_x_4811:
[----:B------:R-:W-:Y:S05]  /*13580*/  BSYNC B2 ;  /* 0x0000000000027941 */ /* 0x000fea0003800000 */
.L_x_4738:
        /* <DEDUP_REMOVED lines=9> */
.L_x_4741:
[----:B------:R-:W-:Y:S05]  /*13620*/  BSYNC B2 ;  /* 0x0000000000027941 */ /* 0x000fea0003800000 */
.L_x_4740:
        /* <DEDUP_REMOVED lines=12> */
.L_x_4742:
        /* <DEDUP_REMOVED lines=13> */
.L_x_4812:
[----:B------:R-:W-:Y:S05]  /*137c0*/  BSYNC B2 ;  /* 0x0000000000027941 */ /* 0x000fea0003800000 */
.L_x_4743:
        /* <DEDUP_REMOVED lines=11> */
.L_x_4746:
[----:B------:R-:W-:Y:S05]  /*13880*/  BSYNC B2 ;  /* 0x0000000000027941 */ /* 0x000fea0003800000 */
.L_x_4745:
        /* <DEDUP_REMOVED lines=9> */
.L_x_4747:
        /* <DEDUP_REMOVED lines=15> */
.L_x_4748:
        /* <DEDUP_REMOVED lines=15> */
.L_x_4749:
        /* <DEDUP_REMOVED lines=15> */
.L_x_4750:
        /* <DEDUP_REMOVED lines=10> */
.L_x_4736:
[----:B------:R-:W-:Y:S05]  /*13c90*/  BSYNC B1 ;  /* 0x0000000000017941 */ /* 0x000fea0003800000 */
.L_x_4735:
[----:B------:R-:W2:Y:S01]  /*13ca0*/  LDL R5, [R1+0x20] ;  /* 0x0000200001057983 */ /* 0x000ea20000100800 */
[----:B------:R-:W-:Y:S01]  /*13cb0*/  VIADD R0, R0, 0xfffffffe ;  /* 0xfffffffe00007836 */ /* 0x000fe20000000000 */
[----:B--2---:R-:W-:-:S13]  /*13cc0*/  ISETP.GT.AND P0, PT, R6, R5, PT ;  /* 0x000000050600720c */ /* 0x004fda0003f04270 */
[----:B------:R-:W-:Y:S05]  /*13cd0*/  @P0 BRA `(.L_x_4751) ;  /* 0xffffffec00080947 */ /* 0x000fea000383ffff */
.L_x_4700:
[----:B------:R-:W-:Y:S05]  /*13ce0*/  BSYNC B0 ;  /* 0x0000000000007941 */ /* 0x000fea0003800000 */
.L_x_4699:
        /* <DEDUP_REMOVED lines=20> */
[----:B-1----:R-:W1:Y:S01]  /*13e30*/  POPC R7, R4 ;  /* 0x0000000400077309 */ /* 0x002e620000000000 */
[----:B--2---:R-:W1:Y:S02]  /*13e40*/  SHFL.IDX PT, R0, R3, R0, 0x1f ;  /* 0x00001f0003007589 */ /* 0x004e6400000e0000 */
[----:B-1----:R-:W-:-:S05]  /*13e50*/  IADD3 R0, R0, UR37, R7 ;  /* 0x0000002500007c10 */ /* 0x002fca000fffe007 */
[----:B------:R3:W-:Y:S02]  /*13e60*/  STL [R1], R0 ;  /* 0x0000000001007387 */ /* 0x0007e40000100800 */
.L_x_4753:
[----:B------:R-:W-:Y:S05]  /*13e70*/  BSYNC B0 ;  /* 0x0000000000007941 */ /* 0x000fea0003800000 */
.L_x_4752:
[----:B------:R-:W-:-:S07]  /*13e80*/  SEL R19, R19, RZ, P0 ;  /* 0x000000ff13137207 */ /* 0x000fce0000000000 */
.L_x_4671:
[----:B------:R-:W-:Y:S05]  /*13e90*/  BSYNC B7 ;  /* 0x0000000000077941 */ /* 0x000fea0003800000 */
.L_x_4669:
        /* <DEDUP_REMOVED lines=9> */
[----:B01----:R-:W0:Y:S04]  /*13f30*/  LDS.128 R4, [R18+0x228d0] ;  /* 0x0228d00012047984 */ /* 0x003e280000000c00 */
[----:B0-----:R1:W-:Y:S04]  /*13f40*/  STL.64 [R1], R4 ;  /* 0x0000000401007387 */ /* 0x0013e80000100a00 */
[----:B------:R1:W-:Y:S01]  /*13f50*/  STL.64 [R1+0x8], R6 ;  /* 0x0000080601007387 */ /* 0x0003e20000100a00 */
[----:B------:R-:W-:Y:S06]  /*13f60*/  BAR.ARV 0x4, 0x180 ;  /* 0x0106000000007b1d */ /* 0x000fec0000002000 */
[----:B------:R-:W-:Y:S05]  /*13f70*/  BRA `(.L_x_4755) ;  /* 0x0000001000307947 */ /* 0x000fea0003800000 */
.L_x_4754:
[----:B------:R-:W3:Y:S01]  /*13f80*/  S2R R16, SR_TID.X ;  /* 0x0000000000107919 */ /* 0x000ee20000002100 */
[----:B------:R-:W-:Y:S01]  /*13f90*/  UMOV UR4, 0xffffffff ;  /* 0xffffffff00047882 */ /* 0x000fe20000000000 */
[----:B---3--:R-:W-:-:S04]  /*13fa0*/  LOP3.LUT R16, R16, 0x1f, RZ, 0xc0, !PT ;  /* 0x0000001f10107812 */ /* 0x008fc800078ec0ff */
[----:B------:R-:W-:Y:S01]  /*13fb0*/  ISETP.NE.AND P0, PT, R16, 0x1f, PT ;  /* 0x0000001f1000780c */ /* 0x000fe20003f05270 */
[----:B------:R-:W-:-:S12]  /*13fc0*/  BRA.DIV UR4, `(.L_x_4756) ;  /* 0x00000026045c7947 */ /* 0x000fd8000b800000 */
[----:B------:R-:W2:Y:S01]  /*13fd0*/  LDL.LU R3, [R1] ;  /* 0x0000000001037983 */ /* 0x000ea20000300800 */
[----:B------:R-:W-:-:S03]  /*13fe0*/  ULDC UR4, c[0x0][0xc3c] ;  /* 0x00030f0000047ab9 */ /* 0x000fc60000000800 */
[----:B------:R-:W3:Y:S01]  /*13ff0*/  LDL R4, [R1+0xc] ;  /* 0x00000c0001047983 */ /* 0x000ee20000100800 */
[----:B--2---:R-:W-:Y:S02]  /*14000*/  IMAD.MOV.U32 R10, RZ, RZ, R3 ;  /* 0x000000ffff0a7224 */ /* 0x004fe400078e0003 */
[----:B---3--:R-:W-:-:S05]  /*14010*/  IMAD.IADD R0, R4, 0x1, R16 ;  /* 0x0000000104007824 */ /* 0x008fca00078e0210 */
[----:B------:R-:W-:-:S13]  /*14020*/  ISETP.GE.OR P1, PT, R0, UR4, !P0 ;  /* 0x0000000400007c0c */ /* 0x000fda000c726670 */
[----:B------:R-:W2:Y:S08]  /*14030*/  @!P1 LDC.64 R2, c[0x0][0xc80] ;  /* 0x00032000ff029b82 */ /* 0x000eb00000000a00 */
[----:B0-----:R-:W0:Y:S01]  /*14040*/  @!P1 LDC.64 R4, c[0x0][0xc78] ;  /* 0x00031e00ff049b82 */ /* 0x001e220000000a00 */
[----:B--2---:R-:W-:-:S05]  /*14050*/  @!P1 IMAD.WIDE R2, R0, 0x4, R2 ;  /* 0x0000000400029825 */ /* 0x004fca00078e0202 */
[----:B-1----:R0:W2:Y:S02]  /*14060*/  @!P1 LDG.E R6, desc[UR38][R2.64] ;  /* 0x0000002602069981 */ /* 0x0020a4000c1e1900 */
[----:B0-----:R-:W-:-:S05]  /*14070*/  @!P1 IMAD.WIDE R2, R0, 0x4, R4 ;  /* 0x0000000400029825 */ /* 0x001fca00078e0204 */
        /* <DEDUP_REMOVED lines=30> */
.L_x_4822:
[----:B------:R-:W-:Y:S02]  /*14260*/  ULDC UR4, c[0x0][0xc38] ;  /* 0x00030e0000047ab9 */ /* 0x000fe40000000800 */
[----:B------:R-:W-:-:S04]  /*14270*/  IMAD.U32 R7, RZ, RZ, UR4 ;  /* 0x00000004ff077e24 */ /* 0x000fc8000f8e00ff */
[----:B-1----:R-:W-:-:S04]  /*14280*/  IMAD R10, R14, R7, RZ ;  /* 0x000000070e0a7224 */ /* 0x002fc800078e02ff */
[----:B------:R-:W-:-:S05]  /*14290*/  IMAD.IADD R4, R9, 0x1, R10 ;  /* 0x0000000109047824 */ /* 0x000fca00078e020a */
[----:B------:R-:W-:-:S13]  /*142a0*/  ISETP.GT.AND P6, PT, R4, R0, PT ;  /* 0x000000000400720c */ /* 0x000fda0003fc4270 */
[----:B------:R-:W-:Y:S05]  /*142b0*/  @P6 BRA `(.L_x_4757) ;  /* 0x0000000000ac6947 */ /* 0x000fea0003800000 */
.L_x_4760:
        /* <DEDUP_REMOVED lines=37> */
.L_x_4830:
[----:B------:R-:W-:Y:S02]  /*14510*/  ULDC UR4, c[0x0][0xc38] ;  /* 0x00030e0000047ab9 */ /* 0x000fe40000000800 */
[----:B------:R-:W-:-:S04]  /*14520*/  IMAD.U32 R7, RZ, RZ, UR4 ;  /* 0x00000004ff077e24 */ /* 0x000fc8000f8e00ff */
[----:B-1----:R-:W-:-:S04]  /*14530*/  IMAD R10, R14, R7, RZ ;  /* 0x000000070e0a7224 */ /* 0x002fc800078e02ff */
[----:B------:R-:W-:-:S05]  /*14540*/  IMAD.IADD R4, R10, 0x1, R4 ;  /* 0x000000010a047824 */ /* 0x000fca00078e0204 */
[----:B------:R-:W-:-:S13]  /*14550*/  ISETP.GT.AND P6, PT, R4, R0, PT ;  /* 0x000000000400720c */ /* 0x000fda0003fc4270 */
[----:B------:R-:W-:Y:S05]  /*14560*/  @!P6 BRA `(.L_x_4760) ;  /* 0xfffffffc0054e947 */ /* 0x000fea000383ffff */
.L_x_4757:
        /* <DEDUP_REMOVED lines=12> */
.L_x_4835:
[----:B------:R-:W-:-:S13]  /*14630*/  ISETP.NE.AND P0, PT, R3, RZ, PT ;  /* 0x000000ff0300720c */ /* 0x000fda0003f05270 */
[----:B------:R-:W-:Y:S05]  /*14640*/  @!P0 BRA `(.L_x_4762) ;  /* 0x0000000000108947 */ /* 0x000fea0003800000 */
[----:B------:R-:W-:Y:S01]  /*14650*/  UMOV UR4, 0xffffffff ;  /* 0xffffffff00047882 */ /* 0x000fe20000000000 */
[----:B------:R-:W-:Y:S02]  /*14660*/  VIADD R12, R9, 0xffffffff ;  /* 0xffffffff090c7836 */ /* 0x000fe40000000000 */
[----:B------:R-:W-:Y:S05]  /*14670*/  BRA.DIV UR4, `(.L_x_4763) ;  /* 0x0000002a04207947 */ /* 0x000fea000b800000 */
[----:B------:R2:W4:Y:S02]  /*14680*/  SHFL.IDX PT, R8, R2, R12, 0x1f ;  /* 0x00001f0c02087589 */ /* 0x00052400000e0000 */
.L_x_4762:
[----:B----4-:R-:W-:Y:S01]  /*14690*/  IMAD R3, R8, R7, R10 ;  /* 0x0000000708037224 */ /* 0x010fe200078e020a */
[----:B------:R-:W-:-:S03]  /*146a0*/  ISETP.NE.AND P0, PT, R6, 0x1, PT ;  /* 0x000000010600780c */ /* 0x000fc60003f05270 */
[----:B------:R-:W-:Y:S01]  /*146b0*/  IMAD.IADD R0, R0, 0x1, -R3 ;  /* 0x0000000100007824 */ /* 0x000fe200078e0a03 */
[----:B------:R4:W-:Y:S09]  /*146c0*/  STL [R1], R3 ;  /* 0x0000000301007387 */ /* 0x0009f20000100800 */
[----:B------:R-:W-:Y:S05]  /*146d0*/  @!P0 BRA `(.L_x_4764) ;  /* 0x0000000000e48947 */ /* 0x000fea0003800000 */
[----:B-1-3--:R-:W-:-:S04]  /*146e0*/  IABS R5, R4 ;  /* 0x0000000400057213 */ /* 0x00afc80000000000 */
[----:B------:R-:W1:Y:S08]  /*146f0*/  I2F.RP R7, R5 ;  /* 0x0000000500077306 */ /* 0x000e700000209400 */
[----:B-1----:R-:W1:Y:S02]  /*14700*/  MUFU.RCP R7, R7 ;  /* 0x0000000700077308 */ /* 0x002e640000001000 */
[----:B-1----:R-:W-:-:S06]  /*14710*/  VIADD R9, R7, 0xffffffe ;  /* 0x0ffffffe07097836 */ /* 0x002fcc0000000000 */
[----:B----4-:R-:W0:Y:S02]  /*14720*/  F2I.FTZ.U32.TRUNC.NTZ R3, R9 ;  /* 0x0000000900037305 */ /* 0x010e24000021f000 */
[----:B0-2---:R-:W-:-:S04]  /*14730*/  IMAD.MOV R2, RZ, RZ, -R3 ;  /* 0x000000ffff027224 */ /* 0x005fc800078e0a03 */
        /* <DEDUP_REMOVED lines=51> */
.L_x_4764:
[----:B-1-3--:R-:W3:Y:S01]  /*14a70*/  LDL R5, [R1+0xc] ;  /* 0x00000c0001057983 */ /* 0x00aee20000100800 */
[----:B0-2-4-:R-:W3:Y:S02]  /*14a80*/  LDC.64 R2, c[0x0][0xc90] ;  /* 0x00032400ff027b82 */ /* 0x015ee40000000a00 */
        /* <DEDUP_REMOVED lines=61> */
.L_x_4765:
[----:B-1----:R-:W-:-:S05]  /*14e60*/  LOP3.LUT R3, RZ, R0, RZ, 0x33, !PT ;  /* 0x00000000ff037212 */ /* 0x002fca00078e33ff */
[----:B------:R-:W-:-:S05]  /*14e70*/  IMAD.IADD R0, R4, 0x1, R3 ;  /* 0x0000000104007824 */ /* 0x000fca00078e0203 */
[----:B------:R2:W-:Y:S01]  /*14e80*/  STL [R1+0x4], R0 ;  /* 0x0000040001007387 */ /* 0x0005e20000100800 */
[----:B------:R-:W-:Y:S05]  /*14e90*/  BRA `(.L_x_4766) ;  /* 0x0000000000287947 */ /* 0x000fea0003800000 */
.L_x_4758:
        /* <DEDUP_REMOVED lines=10> */
.L_x_4766:
[----:B-1----:R-:W3:Y:S04]  /*14f40*/  LDL R3, [R1+0x8] ;  /* 0x0000080001037983 */ /* 0x002ee80000100800 */
[----:B0-----:R-:W4:Y:S04]  /*14f50*/  LDL R2, [R1+0xc] ;  /* 0x00000c0001027983 */ /* 0x001f280000100800 */
[----:B------:R-:W5:Y:S04]  /*14f60*/  LDL R5, [R1+0x4] ;  /* 0x0000040001057983 */ /* 0x000f680000100800 */
[----:B------:R-:W5:Y:S01]  /*14f70*/  LDL R4, [R1] ;  /* 0x0000000001047983 */ /* 0x000f620000100800 */
[----:B--2---:R-:W0:Y:S01]  /*14f80*/  S2R R0, SR_TID.X ;  /* 0x0000000000007919 */ /* 0x004e220000002100 */
[----:B------:R-:W-:Y:S05]  /*14f90*/  WARPSYNC.ALL ;  /* 0x0000000000007948 */ /* 0x000fea0003800000 */
        /* <DEDUP_REMOVED lines=10> */
.L_x_4755:
[----:B------:R-:W3:Y:S01]  /*15040*/  LDL R0, [R1+0xc] ;  /* 0x00000c0001007983 */ /* 0x000ee20000100800 */
[----:B------:R-:W-:Y:S02]  /*15050*/  ULDC UR4, c[0x0][0xc3c] ;  /* 0x00030f0000047ab9 */ /* 0x000fe40000000800 */
[----:B---3--:R-:W-:-:S13]  /*15060*/  ISETP.GE.AND P0, PT, R0, UR4, PT ;  /* 0x0000000400007c0c */ /* 0x008fda000bf06270 */
[----:B------:R-:W-:Y:S05]  /*15070*/  @!P0 BRA `(.L_x_4767) ;  /* 0xffffffa400bc8947 */ /* 0x000fea000383ffff */
[----:B------:R-:W-:Y:S05]  /*15080*/  BSYNC B8 ;  /* 0x0000000000087941 */ /* 0x000fea0003800000 */
.L_x_4663:
        /* <DEDUP_REMOVED lines=12> */
.L_x_4838:
[----:B------:R-:W-:Y:S05]  /*15150*/  BSYNC B0 ;  /* 0x0000000000007941 */ /* 0x000fea0003800000 */
.L_x_4768:
[----:B------:R-:W-:-:S03]  /*15160*/  UMOV UR4, 0xffffffff ;  /* 0xffffffff00047882 */ /* 0x000fc60000000000 */
[----:B------:R-:W-:Y:S05]  /*15170*/  BRA.DIV UR4, `(.L_x_4770) ;  /* 0x0000001e049c7947 */ /* 0x000fea000b800000 */
[----:B------:R-:W1:Y:S02]  /*15180*/  S2R R2, SR_TID.X ;  /* 0x0000000000027919 */ /* 0x000e640000002100 */
[----:B-1----:R-:W-:-:S04]  /*15190*/  SHF.R.U32.HI R2, RZ, 0x5, R2 ;  /* 0x00000005ff027819 */ /* 0x002fc80000011602 */
[----:B------:R-:W-:-:S05]  /*151a0*/  LOP3.LUT R2, R2, 0x3, RZ, 0xc0, !PT ;  /* 0x0000000302027812 */ /* 0x000fca00078ec0ff */
[----:B------:R1:W2:Y:S02]  /*151b0*/  SHFL.IDX PT, R14, R2, RZ, 0x1f ;  /* 0x00001fff020e7589 */ /* 0x0002a400000e0000 */
.L_x_4841:
[----:B--2---:R-:W-:Y:S01]  /*151c0*/  ISETP.NE.AND P0, PT, R14, RZ, PT ;  /* 0x000000ff0e00720c */ /* 0x004fe20003f05270 */
[----:B------:R-:W-:-:S12]  /*151d0*/  BSSY B0, `(.L_x_4771) ;  /* 0x0000025000007945 */ /* 0x000fd80003800000 */
[----:B------:R-:W-:Y:S05]  /*151e0*/  @P0 BRA `(.L_x_4772) ;  /* 0x00000000008c0947 */ /* 0x000fea0003800000 */
[----:B------:R-:W-:-:S03]  /*151f0*/  UMOV UR4, 0xffffffff ;  /* 0xffffffff00047882 */ /* 0x000fc60000000000 */
[----:B------:R-:W-:Y:S05]  /*15200*/  BRA.DIV UR4, `(.L_x_4773) ;  /* 0x0000001e04ac7947 */ /* 0x000fea000b800000 */
[----:B------:R-:W-:-:S13]  /*15210*/  ELECT P6, URZ, PT ;  /* 0x00000000003f782f */ /* 0x000fda00038c0000 */
.L_x_4844:
[----:B------:R-:W-:Y:S05]  /*15220*/  @!P6 BRA `(.L_x_4772) ;  /* 0x00000000007ce947 */ /* 0x000fea0003800000 */
[----:B------:R-:W-:-:S06]  /*15230*/  ULOP3.LUT UR4, UR36, 0x2, URZ, 0xfc, !UPT ;  /* 0x0000000224047892 */ /* 0x000fcc000f8efc3f */
[----:B-1----:R-:W-:-:S05]  /*15240*/  IMAD.U32 R2, RZ, RZ, UR4 ;  /* 0x00000004ff027e24 */ /* 0x002fca000f8e00ff */
[----:B------:R-:W-:-:S13]  /*15250*/  ISETP.NE.AND P2, PT, R2, 0x3, PT ;  /* 0x000000030200780c */ /* 0x000fda0003f45270 */
[----:B------:R-:W-:Y:S05]  /*15260*/  @!P2 BRA `(.L_x_4774) ;  /* 0x000000000004a947 */ /* 0x000fea0003800000 */
[----:B------:R-:W-:Y:S01]  /*15270*/  BPT.TRAP 0x1 ;  /* 0x000000040000795c */ /* 0x000fe20000300000 */
.L_x_4774:
        /* <DEDUP_REMOVED lines=13> */
.L_x_4845:
[----:B------:R-:W1:Y:S02]  /*15350*/  SYNCS.PHASECHK.TRANS64.TRYWAIT P0, [R7+URZ], R2 ;  /* 0x00000002070075a7 */ /* 0x000e64000800017f */
[----:B-1----:R-:W-:Y:S05]  /*15360*/  @!P0 BRA `(.L_x_4776) ;  /* 0x0000001c00888947 */ /* 0x002fea0003800000 */
.L_x_4846:
[----:B------:R-:W-:Y:S05]  /*15370*/  @!P2 BRA `(.L_x_4777) ;  /* 0x000000000004a947 */ /* 0x000fea0003800000 */
[----:B------:R-:W-:Y:S01]  /*15380*/  BPT.TRAP 0x1 ;  /* 0x000000040000795c */ /* 0x000fe20000300000 */
.L_x_4777:
[----:B------:R-:W-:-:S04]  /*15390*/  VIADD R0, R0, 0x22860 ;  /* 0x0002286000007836 */ /* 0x000fc80000000000 */
[----:B------:R-:W-:-:S04]  /*153a0*/  IMAD R4, R19, 0x8, R0 ;  /* 0x0000000813047824 */ /* 0x000fc800078e0200 */
[----:B------:R-:W2:Y:S02]  /*153b0*/  SYNCS.PHASECHK.TRANS64.TRYWAIT P0, [R4+URZ], R5 ;  /* 0x00000005040075a7 */ /* 0x000ea4000800017f */
[----:B--2---:R-:W-:Y:S05]  /*153c0*/  @!P0 BRA `(.L_x_4778) ;  /* 0x0000001c00848947 */ /* 0x004fea0003800000 */
.L_x_4847:
[----:B------:R-:W-:-:S07]  /*153d0*/  IMAD R3, R3, 0x8, R0 ;  /* 0x0000000803037824 */ /* 0x000fce00078e0200 */
.L_x_4779:
[----:B----4-:R4:W0:Y:S02]  /*153e0*/  SYNCS.PHASECHK.TRANS64.TRYWAIT P0, [R3+URZ], R2 ;  /* 0x00000002030075a7 */ /* 0x010824000800017f */
[----:B0-----:R-:W-:Y:S05]  /*153f0*/  @!P0 NANOSLEEP.SYNCS 0x989680 ;  /* 0x009896800000895d */ /* 0x001fea0003900000 */
[----:B------:R-:W0:Y:S02]  /*15400*/  @!P0 SYNCS.PHASECHK.TRANS64 P0, [R3+URZ], R2 ;  /* 0x00000002030085a7 */ /* 0x000e24000800007f */
[----:B0-----:R-:W-:Y:S05]  /*15410*/  @!P0 BRA `(.L_x_4779) ;  /* 0xfffffffc00f08947 */ /* 0x001fea000383ffff */
.L_x_4772:
[----:B------:R-:W-:Y:S05]  /*15420*/  BSYNC B0 ;  /* 0x0000000000007941 */ /* 0x000fea0003800000 */
.L_x_4771:
[----:B------:R-:W-:Y:S05]  /*15430*/  EXIT ;  /* 0x000000000000794d */ /* 0x000fea0003800000 */
.L_x_4602:
[----:B0-----:R0:W1:Y:S02]  /*15440*/  SYNCS.PHASECHK.TRANS64.TRYWAIT P0, [R6+URZ+0x22800], R3 ;  /* 0x02280003060075a7 */ /* 0x001064000800017f */
[----:B-1----:R-:W-:Y:S05]  /*15450*/  @!P0 NANOSLEEP.SYNCS 0x989680 ;  /* 0x009896800000895d */ /* 0x002fea0003900000 */
[----:B------:R-:W1:Y:S02]  /*15460*/  @!P0 SYNCS.PHASECHK.TRANS64 P0, [R6+URZ+0x22800], R3 ;  /* 0x02280003060085a7 */ /* 0x000e64000800007f */
[----:B-1----:R-:W-:Y:S05]  /*15470*/  @!P0 BRA `(.L_x_4602) ;  /* 0xfffffffc00f08947 */ /* 0x002fea000383ffff */
[----:B------:R-:W-:Y:S05]  /*15480*/  BRA `(.L_x_4780) ;  /* 0xfffffecc00487947 */ /* 0x000fea000383ffff */
.L_x_4606:
[----:B--2---:R-:W-:-:S04]  /*15490*/  IMAD.U32 R0, RZ, RZ, UR22 ;  /* 0x00000016ff007e24 */ /* 0x004fc8000f8e00ff */
[----:B------:R2:W3:Y:S03]  /*154a0*/  SYNCS.PHASECHK.TRANS64.TRYWAIT P1, [R0+URZ+0x22830], R9 ;  /* 0x02283009000075a7 */ /* 0x0004e6000802017f */
[----:B---3--:R-:W-:Y:S05]  /*154b0*/  @!P1 NANOSLEEP.SYNCS 0x989680 ;  /* 0x009896800000995d */ /* 0x008fea0003900000 */
[----:B------:R-:W3:Y:S02]  /*154c0*/  @!P1 SYNCS.PHASECHK.TRANS64 P1, [R0+URZ+0x22830], R9 ;  /* 0x02283009000095a7 */ /* 0x000ee4000802007f */
[----:B---3--:R-:W-:Y:S05]  /*154d0*/  @!P1 BRA `(.L_x_4606) ;  /* 0xfffffffc00ec9947 */ /* 0x008fea000383ffff */
[----:B------:R-:W-:Y:S05]  /*154e0*/  BRA `(.L_x_4605) ;  /* 0xfffffecc00707947 */ /* 0x000fea000383ffff */
.L_x_4610:
[----:B-1----:R-:W-:-:S04]  /*154f0*/  IMAD.U32 R10, RZ, RZ, UR22 ;  /* 0x00000016ff0a7e24 */ /* 0x002fc8000f8e00ff */
[----:B------:R1:W2:Y:S03]  /*15500*/  SYNCS.PHASECHK.TRANS64.TRYWAIT P3, [R10+URZ+0x22850], R9 ;  /* 0x022850090a0075a7 */ /* 0x0002a6000806017f */
[----:B--2---:R-:W-:Y:S05]  /*15510*/  @!P3 NANOSLEEP.SYNCS 0x989680 ;  /* 0x009896800000b95d */ /* 0x004fea0003900000 */
[----:B------:R-:W2:Y:S02]  /*15520*/  @!P3 SYNCS.PHASECHK.TRANS64 P3, [R10+URZ+0x22850], R9 ;  /* 0x022850090a00b5a7 */ /* 0x000ea4000806007f */
[----:B--2---:R-:W-:Y:S05]  /*15530*/  @!P3 BRA `(.L_x_4610) ;  /* 0xfffffffc00ecb947 */ /* 0x004fea000383ffff */
[----:B------:R-:W-:Y:S05]  /*15540*/  BRA `(.L_x_4609) ;  /* 0xfffffee800fc7947 */ /* 0x000fea000383ffff */
.L_x_4615:
[----:B--2---:R-:W-:-:S04]  /*15550*/  IMAD.U32 R5, RZ, RZ, UR26 ;  /* 0x0000001aff057e24 */ /* 0x004fc8000f8e00ff */
[----:B------:R2:W3:Y:S03]  /*15560*/  SYNCS.PHASECHK.TRANS64.TRYWAIT P3, [R5+URZ+0x22830], R6 ;  /* 0x02283006050075a7 */ /* 0x0004e6000806017f */
[----:B---3--:R-:W-:Y:S05]  /*15570*/  @!P3 NANOSLEEP.SYNCS 0x989680 ;  /* 0x009896800000b95d */ /* 0x008fea0003900000 */
[----:B------:R-:W3:Y:S02]  /*15580*/  @!P3 SYNCS.PHASECHK.TRANS64 P3, [R5+URZ+0x22830], R6 ;  /* 0x022830060500b5a7 */ /* 0x000ee4000806007f */
[----:B---3--:R-:W-:Y:S05]  /*15590*/  @!P3 BRA `(.L_x_4615) ;  /* 0xfffffffc00ecb947 */ /* 0x008fea000383ffff */
[----:B------:R-:W-:Y:S05]  /*155a0*/  BRA `(.L_x_4614) ;  /* 0xfffffef000387947 */ /* 0x000fea000383ffff */
.L_x_4619:
[----:B-1----:R1:W2:Y:S02]  /*155b0*/  SYNCS.PHASECHK.TRANS64.TRYWAIT P3, [R7+URZ+0x22850], R6 ;  /* 0x02285006070075a7 */ /* 0x0022a4000806017f */
[----:B--2---:R-:W-:Y:S05]  /*155c0*/  @!P3 NANOSLEEP.SYNCS 0x989680 ;  /* 0x009896800000b95d */ /* 0x004fea0003900000 */
[----:B------:R-:W2:Y:S02]  /*155d0*/  @!P3 SYNCS.PHASECHK.TRANS64 P3, [R7+URZ+0x22850], R6 ;  /* 0x022850060700b5a7 */ /* 0x000ea4000806007f */
[----:B--2---:R-:W-:Y:S05]  /*155e0*/  @!P3 BRA `(.L_x_4619) ;  /* 0xfffffffc00f0b947 */ /* 0x004fea000383ffff */
[----:B------:R-:W-:Y:S05]  /*155f0*/  BRA `(.L_x_4618) ;  /* 0xffffff1400e07947 */ /* 0x000fea000383ffff */
.L_x_4625:
[----:B-1----:R-:W-:-:S04]  /*15600*/  IMAD.U32 R5, RZ, RZ, UR25 ;  /* 0x00000019ff057e24 */ /* 0x002fc8000f8e00ff */
[----:B------:R1:W2:Y:S03]  /*15610*/  SYNCS.PHASECHK.TRANS64.TRYWAIT P1, [R5+URZ+0x22830], R6 ;  /* 0x02283006050075a7 */ /* 0x0002a6000802017f */
[----:B--2---:R-:W-:Y:S05]  /*15620*/  @!P1 NANOSLEEP.SYNCS 0x989680 ;  /* 0x009896800000995d */ /* 0x004fea0003900000 */
[----:B------:R-:W2:Y:S02]  /*15630*/  @!P1 SYNCS.PHASECHK.TRANS64 P1, [R5+URZ+0x22830], R6 ;  /* 0x02283006050095a7 */ /* 0x000ea4000802007f */
[----:B--2---:R-:W-:Y:S05]  /*15640*/  @!P1 BRA `(.L_x_4625) ;  /* 0xfffffffc00ec9947 */ /* 0x004fea000383ffff */
[----:B------:R-:W-:Y:S05]  /*15650*/  BRA `(.L_x_4624) ;  /* 0xffffff1800f47947 */ /* 0x000fea000383ffff */
.L_x_4629:
[----:B-1----:R1:W2:Y:S02]  /*15660*/  SYNCS.PHASECHK.TRANS64.TRYWAIT P1, [R12+URZ+0x22850], R6 ;  /* 0x022850060c0075a7 */ /* 0x0022a4000802017f */
[----:B--2---:R-:W-:Y:S05]  /*15670*/  @!P1 NANOSLEEP.SYNCS 0x989680 ;  /* 0x009896800000995d */ /* 0x004fea0003900000 */
[----:B------:R-:W2:Y:S02]  /*15680*/  @!P1 SYNCS.PHASECHK.TRANS64 P1, [R12+URZ+0x22850], R6 ;  /* 0x022850060c0095a7 */ /* 0x000ea4000802007f */
[----:B--2---:R-:W-:Y:S05]  /*15690*/  @!P1 BRA `(.L_x_4629) ;  /* 0xfffffffc00f09947 */ /* 0x004fea000383ffff */
[----:B------:R-:W-:Y:S05]  /*156a0*/  BRA `(.L_x_4628) ;  /* 0xffffff3800947947 */ /* 0x000fea000383ffff */
.L_x_4677:
[----:B------:R-:W0:Y:S01]  /*156b0*/  S2R R4, SR_TID.X ;  /* 0x0000000000047919 */ /* 0x000e220000002100 */
[----:B------:R-:W-:Y:S01]  /*156c0*/  BSSY B0, `(.L_x_4781) ;  /* 0x000000a000007945 */ /* 0x000fe20003800000 */
[----:B------:R-:W-:Y:S02]  /*156d0*/  IMAD.MOV.U32 R12, RZ, RZ, RZ ;  /* 0x000000ffff0c7224 */ /* 0x000fe400078e00ff */
[----:B------:R-:W-:Y:S02]  /*156e0*/  IMAD.MOV.U32 R11, RZ, RZ, 0x1f ;  /* 0x0000001fff0b7424 */ /* 0x000fe400078e00ff */
[----:B------:R-:W-:Y:S01]  /*156f0*/  IMAD.MOV.U32 R15, RZ, RZ, -0x1 ;  /* 0xffffffffff0f7424 */ /* 0x000fe200078e00ff */
[----:B0-----:R-:W-:-:S04]  /*15700*/  SHF.R.U32.HI R4, RZ, 0x5, R4 ;  /* 0x00000005ff047819 */ /* 0x001fc80000011604 */
[----:B------:R-:W-:-:S05]  /*15710*/  LOP3.LUT R4, R4, 0x3, RZ, 0xc0, !PT ;  /* 0x0000000304047812 */ /* 0x000fca00078ec0ff */
[----:B------:R-:W-:-:S07]  /*15720*/  IMAD.MOV.U32 R13, RZ, RZ, R4 ;  /* 0x000000ffff0d7224 */ /* 0x000fce00078e0004 */
[----:B--2---:R-:W-:Y:S05]  /*15730*/  WARPSYNC.COLLECTIVE R15, `(.L_x_4782) ;  /* 0x000000000f087348 */ /* 0x004fea0003c00000 */
[----:B------:R0:W1:Y:S02]  /*15740*/  SHFL.IDX P6, R14, R13, R12, R11 ;  /* 0x0000000c0d0e7389 */ /* 0x00006400000c000b */
[----:B012---:R-:W-:Y:S01]  /*15750*/  ENDCOLLECTIVE ;  /* 0x000000000000791b */ /* 0x007fe20003800000 */
.L_x_4782:
[----:B------:R-:W-:Y:S05]  /*15760*/  BSYNC B0 ;  /* 0x0000000000007941 */ /* 0x000fea0003800000 */
.L_x_4781:
[----:B------:R-:W-:Y:S05]  /*15770*/  BRA `(.L_x_4783) ;  /* 0xffffffac00d87947 */ /* 0x000fea000383ffff */
.L_x_4679:
[----:B------:R-:W-:Y:S01]  /*15780*/  BSSY B0, `(.L_x_4784) ;  /* 0x0000006000007945 */ /* 0x000fe20003800000 */
[----:B------:R-:W-:-:S07]  /*15790*/  IMAD.MOV.U32 R15, RZ, RZ, -0x1 ;  /* 0xffffffffff0f7424 */ /* 0x000fce00078e00ff */
[----:B0-2---:R-:W-:Y:S05]  /*157a0*/  WARPSYNC.COLLECTIVE R15, `(.L_x_4785) ;  /* 0x000000000f0c7348 */ /* 0x005fea0003c00000 */
[----:B------:R-:W-:Y:S02]  /*157b0*/  ELECT P6, UR62, PT ;  /* 0x00000000003e782f */ /* 0x000fe400038c0000 */
[----:B------:R-:W-:Y:S01]  /*157c0*/  MOV R14, UR62 ;  /* 0x0000003e000e7c02 */ /* 0x000fe20008000f00 */
[----:B0-2---:R-:W-:Y:S10]  /*157d0*/  ENDCOLLECTIVE ;  /* 0x000000000000791b */ /* 0x005ff40003800000 */
.L_x_4785:
[----:B------:R-:W-:Y:S05]  /*157e0*/  BSYNC B0 ;  /* 0x0000000000007941 */ /* 0x000fea0003800000 */
.L_x_4784:
[----:B------:R-:W-:Y:S05]  /*157f0*/  BRA `(.L_x_4786) ;  /* 0xffffffac00e47947 */ /* 0x000fea000383ffff */
.L_x_4681:
[----:B0-----:R0:W1:Y:S02]  /*15800*/  SYNCS.PHASECHK.TRANS64.TRYWAIT P0, [R0+URZ+0x22840], R2 ;  /* 0x02284002000075a7 */ /* 0x001064000800017f */
[----:B-1----:R-:W-:Y:S05]  /*15810*/  @!P0 NANOSLEEP.SYNCS 0x989680 ;  /* 0x009896800000895d */ /* 0x002fea0003900000 */
[----:B------:R-:W1:Y:S02]  /*15820*/  @!P0 SYNCS.PHASECHK.TRANS64 P0, [R0+URZ+0x22840], R2 ;  /* 0x02284002000085a7 */ /* 0x000e64000800007f */
[----:B-1----:R-:W-:Y:S05]  /*15830*/  @!P0 BRA `(.L_x_4681) ;  /* 0xfffffffc00f08947 */ /* 0x002fea000383ffff */
[----:B------:R-:W-:Y:S05]  /*15840*/  BRA `(.L_x_4787) ;  /* 0xffffffb000447947 */ /* 0x000fea000383ffff */
.L_x_4685:
[----:B------:R-:W2:Y:S01]  /*15850*/  LDL.LU R11, [R1+0x44] ;  /* 0x00004400010b7983 */ /* 0x000ea20000300800 */
[----:B------:R-:W-:Y:S02]  /*15860*/  IMAD.MOV.U32 R13, RZ, RZ, R0 ;  /* 0x000000ffff0d7224 */ /* 0x000fe400078e0000 */
[----:B------:R-:W-:Y:S01]  /*15870*/  IMAD.MOV.U32 R12, RZ, RZ, RZ ;  /* 0x000000ffff0c7224 */ /* 0x000fe200078e00ff */
[----:B------:R-:W0:Y:S01]  /*15880*/  S2R R5, SR_TID.X ;  /* 0x0000000000057919 */ /* 0x000e220000002100 */
[----:B------:R-:W-:Y:S01]  /*15890*/  IMAD.MOV.U32 R15, RZ, RZ, -0x1 ;  /* 0xffffffffff0f7424 */ /* 0x000fe200078e00ff */
[----:B0-----:R-:W-:-:S04]  /*158a0*/  LOP3.LUT R5, R5, 0x7f, RZ, 0xc0, !PT ;  /* 0x0000007f05057812 */ /* 0x001fc800078ec0ff */
[----:B------:R-:W-:-:S05]  /*158b0*/  SHF.R.U32.HI R5, RZ, 0x3, R5 ;  /* 0x00000003ff057819 */ /* 0x000fca0000011605 */
[----:B------:R-:W-:-:S04]  /*158c0*/  IMAD R4, R8, 0x80, R5 ;  /* 0x0000008008047824 */ /* 0x000fc800078e0205 */
[C---:B------:R-:W-:Y:S02]  /*158d0*/  VIADD R5, R4.reuse, 0x10 ;  /* 0x0000001004057836 */ /* 0x040fe40000000000 */
[----:B------:R-:W-:Y:S02]  /*158e0*/  VIADD R8, R4, 0x60 ;  /* 0x0000006004087836 */ /* 0x000fe40000000000 */
[----:B--2---:R-:W-:Y:S02]  /*158f0*/  IMAD R3, R11, R7, RZ ;  /* 0x000000070b037224 */ /* 0x004fe400078e02ff */
[----:B------:R-:W-:-:S03]  /*15900*/  IMAD.MOV.U32 R11, RZ, RZ, 0x181f ;  /* 0x0000181fff0b7424 */ /* 0x000fc600078e00ff */
[----:B------:R-:W-:-:S13]  /*15910*/  ISETP.GE.AND P1, PT, R4, R3, PT ;  /* 0x000000030400720c */ /* 0x000fda0003f26270 */
[----:B-----5:R-:W-:Y:S05]  /*15920*/  WARPSYNC.COLLECTIVE R15, `(.L_x_4788) ;  /* 0x000000000f087348 */ /* 0x020fea0003c00000 */
[----:B------:R0:W1:Y:S02]  /*15930*/  SHFL.IDX P6, R14, R13, R12, R11 ;  /* 0x0000000c0d0e7389 */ /* 0x00006400000c000b */
[----:B01---5:R-:W-:Y:S01]  /*15940*/  ENDCOLLECTIVE ;  /* 0x000000000000791b */ /* 0x023fe20003800000 */
.L_x_4788:
[----:B------:R-:W-:Y:S02]  /*15950*/  IMAD.MOV.U32 R13, RZ, RZ, R2 ;  /* 0x000000ffff0d7224 */ /* 0x000fe400078e0002 */
[----:B------:R-:W-:-:S07]  /*15960*/  IMAD.MOV.U32 R6, RZ, RZ, R14 ;  /* 0x000000ffff067224 */ /* 0x000fce00078e000e */
[----:B------:R-:W-:Y:S05]  /*15970*/  WARPSYNC.COLLECTIVE R15, `(.L_x_4789) ;  /* 0x000000000f087348 */ /* 0x000fea0003c00000 */
[----:B------:R0:W1:Y:S02]  /*15980*/  SHFL.IDX P6, R14, R13, R12, R11 ;  /* 0x0000000c0d0e7389 */ /* 0x00006400000c000b */
[----:B01----:R-:W-:Y:S01]  /*15990*/  ENDCOLLECTIVE ;  /* 0x000000000000791b */ /* 0x003fe20003800000 */
.L_x_4789:
[----:B------:R-:W-:Y:S02]  /*159a0*/  IMAD.MOV.U32 R13, RZ, RZ, R0 ;  /* 0x000000ffff0d7224 */ /* 0x000fe400078e0000 */
[----:B------:R-:W-:Y:S02]  /*159b0*/  IMAD.MOV.U32 R12, RZ, RZ, 0x1 ;  /* 0x00000001ff0c7424 */ /* 0x000fe400078e00ff */
[----:B------:R-:W-:-:S07]  /*159c0*/  IMAD.MOV.U32 R7, RZ, RZ, R14 ;  /* 0x000000ffff077224 */ /* 0x000fce00078e000e */
[----:B------:R-:W-:Y:S05]  /*159d0*/  WARPSYNC.COLLECTIVE R15, `(.L_x_4790) ;  /* 0x000000000f087348 */ /* 0x000fea0003c00000 */
[----:B------:R0:W1:Y:S02]  /*159e0*/  SHFL.IDX P6, R14, R13, R12, R11 ;  /* 0x0000000c0d0e7389 */ /* 0x00006400000c000b */
[----:B01----:R-:W-:Y:S01]  /*159f0*/  ENDCOLLECTIVE ;  /* 0x000000000000791b */ /* 0x003fe20003800000 */
.L_x_4790:
        /* <DEDUP_REMOVED lines=15> */
.L_x_4791:
[----:B------:R-:W-:Y:S02]  /*15af0*/  IMAD.MOV.U32 R13, RZ, RZ, R0 ;  /* 0x000000ffff0d7224 */ /* 0x000fe400078e0000 */
[----:B------:R-:W-:Y:S02]  /*15b00*/  IMAD.MOV.U32 R12, RZ, RZ, 0x2 ;  /* 0x00000002ff0c7424 */ /* 0x000fe400078e00ff */
[----:B------:R-:W-:-:S07]  /*15b10*/  IMAD.MOV.U32 R5, RZ, RZ, R14 ;  /* 0x000000ffff057224 */ /* 0x000fce00078e000e */
[----:B------:R-:W-:Y:S05]  /*15b20*/  WARPSYNC.COLLECTIVE R15, `(.L_x_4792) ;  /* 0x000000000f087348 */ /* 0x000fea0003c00000 */
[----:B------:R0:W1:Y:S02]  /*15b30*/  SHFL.IDX P6, R14, R13, R12, R11 ;  /* 0x0000000c0d0e7389 */ /* 0x00006400000c000b */
[----:B01----:R-:W-:Y:S01]  /*15b40*/  ENDCOLLECTIVE ;  /* 0x000000000000791b */ /* 0x003fe20003800000 */
.L_x_4792:
        /* <DEDUP_REMOVED lines=15> */
.L_x_4793:
[----:B------:R-:W-:Y:S02]  /*15c40*/  IMAD.MOV.U32 R13, RZ, RZ, R0 ;  /* 0x000000ffff0d7224 */ /* 0x000fe400078e0000 */
[----:B------:R-:W-:Y:S02]  /*15c50*/  IMAD.MOV.U32 R12, RZ, RZ, 0x3 ;  /* 0x00000003ff0c7424 */ /* 0x000fe400078e00ff */
[----:B------:R-:W-:-:S07]  /*15c60*/  IMAD.MOV.U32 R5, RZ, RZ, R14 ;  /* 0x000000ffff057224 */ /* 0x000fce00078e000e */
[----:B------:R-:W-:Y:S05]  /*15c70*/  WARPSYNC.COLLECTIVE R15, `(.L_x_4794) ;  /* 0x000000000f087348 */ /* 0x000fea0003c00000 */
[----:B------:R0:W1:Y:S02]  /*15c80*/  SHFL.IDX P6, R14, R13, R12, R11 ;  /* 0x0000000c0d0e7389 */ /* 0x00006400000c000b */
[----:B01----:R-:W-:Y:S01]  /*15c90*/  ENDCOLLECTIVE ;  /* 0x000000000000791b */ /* 0x003fe20003800000 */
.L_x_4794:
        /* <DEDUP_REMOVED lines=15> */
.L_x_4795:
[----:B------:R-:W-:Y:S02]  /*15d90*/  IMAD.MOV.U32 R13, RZ, RZ, R0 ;  /* 0x000000ffff0d7224 */ /* 0x000fe400078e0000 */
[----:B------:R-:W-:Y:S02]  /*15da0*/  IMAD.MOV.U32 R12, RZ, RZ, 0x4 ;  /* 0x00000004ff0c7424 */ /* 0x000fe400078e00ff */
[----:B------:R-:W-:-:S07]  /*15db0*/  IMAD.MOV.U32 R5, RZ, RZ, R14 ;  /* 0x000000ffff057224 */ /* 0x000fce00078e000e */
[----:B------:R-:W-:Y:S05]  /*15dc0*/  WARPSYNC.COLLECTIVE R15, `(.L_x_4796) ;  /* 0x000000000f087348 */ /* 0x000fea0003c00000 */
[----:B------:R0:W1:Y:S02]  /*15dd0*/  SHFL.IDX P6, R14, R13, R12, R11 ;  /* 0x0000000c0d0e7389 */ /* 0x00006400000c000b */
[----:B01----:R-:W-:Y:S01]  /*15de0*/  ENDCOLLECTIVE ;  /* 0x000000000000791b */ /* 0x003fe20003800000 */
.L_x_4796:
        /* <DEDUP_REMOVED lines=15> */
.L_x_4797:
[----:B------:R-:W-:Y:S02]  /*15ee0*/  IMAD.MOV.U32 R13, RZ, RZ, R0 ;  /* 0x000000ffff0d7224 */ /* 0x000fe400078e0000 */
[----:B------:R-:W-:Y:S02]  /*15ef0*/  IMAD.MOV.U32 R12, RZ, RZ, 0x5 ;  /* 0x00000005ff0c7424 */ /* 0x000fe400078e00ff */
[----:B------:R-:W-:-:S07]  /*15f00*/  IMAD.MOV.U32 R5, RZ, RZ, R14 ;  /* 0x000000ffff057224 */ /* 0x000fce00078e000e */
[----:B------:R-:W-:Y:S05]  /*15f10*/  WARPSYNC.COLLECTIVE R15, `(.L_x_4798) ;  /* 0x000000000f087348 */ /* 0x000fea0003c00000 */
[----:B------:R0:W1:Y:S02]  /*15f20*/  SHFL.IDX P6, R14, R13, R12, R11 ;  /* 0x0000000c0d0e7389 */ /* 0x00006400000c000b */
[----:B01----:R-:W-:Y:S01]  /*15f30*/  ENDCOLLECTIVE ;  /* 0x000000000000791b */ /* 0x003fe20003800000 */
.L_x_4798:
        /* <DEDUP_REMOVED lines=15> */
.L_x_4799:
[----:B------:R-:W-:Y:S02]  /*16030*/  IMAD.MOV.U32 R13, RZ, RZ, R0 ;  /* 0x000000ffff0d7224 */ /* 0x000fe400078e0000 */
[----:B------:R-:W-:Y:S02]  /*16040*/  IMAD.MOV.U32 R12, RZ, RZ, 0x6 ;  /* 0x00000006ff0c7424 */ /* 0x000fe400078e00ff */
[----:B------:R-:W-:-:S07]  /*16050*/  IMAD.MOV.U32 R5, RZ, RZ, R14 ;  /* 0x000000ffff057224 */ /* 0x000fce00078e000e */
[----:B------:R-:W-:Y:S05]  /*16060*/  WARPSYNC.COLLECTIVE R15, `(.L_x_4800) ;  /* 0x000000000f087348 */ /* 0x000fea0003c00000 */
[----:B------:R0:W1:Y:S02]  /*16070*/  SHFL.IDX P6, R14, R13, R12, R11 ;  /* 0x0000000c0d0e7389 */ /* 0x00006400000c000b */
[----:B01----:R-:W-:Y:S01]  /*16080*/  ENDCOLLECTIVE ;  /* 0x000000000000791b */ /* 0x003fe20003800000 */
.L_x_4800:
        /* <DEDUP_REMOVED lines=14> */
.L_x_4801:
[----:B------:R-:W-:Y:S02]  /*16170*/  IMAD.MOV.U32 R13, RZ, RZ, R0 ;  /* 0x000000ffff0d7224 */ /* 0x000fe400078e0000 */
[----:B------:R-:W-:Y:S02]  /*16180*/  IMAD.MOV.U32 R12, RZ, RZ, 0x7 ;  /* 0x00000007ff0c7424 */ /* 0x000fe400078e00ff */
[----:B------:R-:W-:-:S07]  /*16190*/  IMAD.MOV.U32 R5, RZ, RZ, R14 ;  /* 0x000000ffff057224 */ /* 0x000fce00078e000e */
[----:B------:R-:W-:Y:S05]  /*161a0*/  WARPSYNC.COLLECTIVE R15, `(.L_x_4802) ;  /* 0x000000000f087348 */ /* 0x000fea0003c00000 */
[----:B------:R0:W1:Y:S02]  /*161b0*/  SHFL.IDX P6, R14, R13, R12, R11 ;  /* 0x0000000c0d0e7389 */ /* 0x00006400000c000b */
[----:B01----:R-:W-:Y:S01]  /*161c0*/  ENDCOLLECTIVE ;  /* 0x000000000000791b */ /* 0x003fe20003800000 */
.L_x_4802:
        /* <DEDUP_REMOVED lines=13> */
.L_x_4803:
[----:B------:R-:W-:Y:S01]  /*162a0*/  IMAD.MOV.U32 R2, RZ, RZ, R14 ;  /* 0x000000ffff027224 */ /* 0x000fe200078e000e */
[----:B------:R-:W-:Y:S06]  /*162b0*/  BRA `(.L_x_4804) ;  /* 0xffffffb000d07947 */ /* 0x000fec000383ffff */
.L_x_4688:
[----:B0-----:R0:W2:Y:S02]  /*162c0*/  SYNCS.PHASECHK.TRANS64.TRYWAIT P0, [R18+URZ+0x22820], R0 ;  /* 0x02282000120075a7 */ /* 0x0010a4000800017f */
[----:B--2---:R-:W-:Y:S05]  /*162d0*/  @!P0 NANOSLEEP.SYNCS 0x989680 ;  /* 0x009896800000895d */ /* 0x004fea0003900000 */
[----:B------:R-:W2:Y:S02]  /*162e0*/  @!P0 SYNCS.PHASECHK.TRANS64 P0, [R18+URZ+0x22820], R0 ;  /* 0x02282000120085a7 */ /* 0x000ea4000800007f */
[----:B--2---:R-:W-:Y:S05]  /*162f0*/  @!P0 BRA `(.L_x_4688) ;  /* 0xfffffffc00f08947 */ /* 0x004fea000383ffff */
[----:B------:R-:W-:Y:S05]  /*16300*/  BRA `(.L_x_4805) ;  /* 0xffffffb4002c7947 */ /* 0x000fea000383ffff */
.L_x_4692:
[----:B0-----:R0:W2:Y:S02]  /*16310*/  SYNCS.PHASECHK.TRANS64.TRYWAIT P0, [R2+URZ+0x22860], R0 ;  /* 0x02286000020075a7 */ /* 0x0010a4000800017f */
[----:B--2---:R-:W-:Y:S05]  /*16320*/  @!P0 NANOSLEEP.SYNCS 0x989680 ;  /* 0x009896800000895d */ /* 0x004fea0003900000 */
[----:B------:R-:W2:Y:S02]  /*16330*/  @!P0 SYNCS.PHASECHK.TRANS64 P0, [R2+URZ+0x22860], R0 ;  /* 0x02286000020085a7 */ /* 0x000ea4000800007f */
[----:B--2---:R-:W-:Y:S05]  /*16340*/  @!P0 BRA `(.L_x_4692) ;  /* 0xfffffffc00f08947 */ /* 0x004fea000383ffff */
[----:B------:R-:W-:Y:S05]  /*16350*/  BRA `(.L_x_4806) ;  /* 0xffffffb400507947 */ /* 0x000fea000383ffff */
.L_x_4707:
[----:B--2---:R2:W3:Y:S02]  /*16360*/  SYNCS.PHASECHK.TRANS64.TRYWAIT P0, [R3+URZ+0x22840], R2 ;  /* 0x02284002030075a7 */ /* 0x0044e4000800017f */
[----:B---3--:R-:W-:Y:S05]  /*16370*/  @!P0 NANOSLEEP.SYNCS 0x989680 ;  /* 0x009896800000895d */ /* 0x008fea0003900000 */
[----:B------:R-:W3:Y:S02]  /*16380*/  @!P0 SYNCS.PHASECHK.TRANS64 P0, [R3+URZ+0x22840], R2 ;  /* 0x02284002030085a7 */ /* 0x000ee4000800007f */
[----:B---3--:R-:W-:Y:S05]  /*16390*/  @!P0 BRA `(.L_x_4707) ;  /* 0xfffffffc00f08947 */ /* 0x008fea000383ffff */
[----:B------:R-:W-:Y:S05]  /*163a0*/  BRA `(.L_x_4807) ;  /* 0xffffffbc00707947 */ /* 0x000fea000383ffff */
.L_x_4712:
[----:B0-----:R0:W1:Y:S02]  /*163b0*/  SYNCS.PHASECHK.TRANS64.TRYWAIT P0, [R3+URZ+0x22860], R2 ;  /* 0x02286002030075a7 */ /* 0x001064000800017f */
[----:B-1----:R-:W-:Y:S05]  /*163c0*/  @!P0 NANOSLEEP.SYNCS 0x989680 ;  /* 0x009896800000895d */ /* 0x002fea0003900000 */
[----:B------:R-:W1:Y:S02]  /*163d0*/  @!P0 SYNCS.PHASECHK.TRANS64 P0, [R3+URZ+0x22860], R2 ;  /* 0x02286002030085a7 */ /* 0x000e64000800007f */
[----:B-1----:R-:W-:Y:S05]  /*163e0*/  @!P0 BRA `(.L_x_4712) ;  /* 0xfffffffc00f08947 */ /* 0x002fea000383ffff */
[----:B------:R-:W-:Y:S05]  /*163f0*/  BRA `(.L_x_4808) ;  /* 0xffffffbc00ec7947 */ /* 0x000fea000383ffff */
.L_x_4723:
[----:B-1----:R1:W2:Y:S02]  /*16400*/  SYNCS.PHASECHK.TRANS64.TRYWAIT P0, [R4+URZ+0x22840], R2 ;  /* 0x02284002040075a7 */ /* 0x0022a4000800017f */
[----:B--2---:R-:W-:Y:S05]  /*16410*/  @!P0 NANOSLEEP.SYNCS 0x989680 ;  /* 0x009896800000895d */ /* 0x004fea0003900000 */
[----:B------:R-:W2:Y:S02]  /*16420*/  @!P0 SYNCS.PHASECHK.TRANS64 P0, [R4+URZ+0x22840], R2 ;  /* 0x02284002040085a7 */ /* 0x000ea4000800007f */
[----:B--2---:R-:W-:Y:S05]  /*16430*/  @!P0 BRA `(.L_x_4723) ;  /* 0xfffffffc00f08947 */ /* 0x004fea000383ffff */
[----:B------:R-:W-:Y:S05]  /*16440*/  BRA `(.L_x_4809) ;  /* 0xffffffc400d87947 */ /* 0x000fea000383ffff */
.L_x_4728:
[----:B0-----:R0:W2:Y:S02]  /*16450*/  SYNCS.PHASECHK.TRANS64.TRYWAIT P0, [R4+URZ+0x22860], R2 ;  /* 0x02286002040075a7 */ /* 0x0010a4000800017f */
[----:B--2---:R-:W-:Y:S05]  /*16460*/  @!P0 NANOSLEEP.SYNCS 0x989680 ;  /* 0x009896800000895d */ /* 0x004fea0003900000 */
[----:B------:R-:W2:Y:S02]  /*16470*/  @!P0 SYNCS.PHASECHK.TRANS64 P0, [R4+URZ+0x22860], R2 ;  /* 0x02286002040085a7 */ /* 0x000ea4000800007f */
[----:B--2---:R-:W-:Y:S05]  /*16480*/  @!P0 BRA `(.L_x_4728) ;  /* 0xfffffffc00f08947 */ /* 0x004fea000383ffff */
[----:B------:R-:W-:Y:S05]  /*16490*/  BRA `(.L_x_4810) ;  /* 0xffffffc800547947 */ /* 0x000fea000383ffff */
.L_x_4739:
[----:B--2---:R2:W3:Y:S02]  /*164a0*/  SYNCS.PHASECHK.TRANS64.TRYWAIT P0, [R2+URZ+0x22840], R3 ;  /* 0x02284003020075a7 */ /* 0x0044e4000800017f */
[----:B---3--:R-:W-:Y:S05]  /*164b0*/  @!P0 NANOSLEEP.SYNCS 0x989680 ;  /* 0x009896800000895d */ /* 0x008fea0003900000 */
[----:B------:R-:W3:Y:S02]  /*164c0*/  @!P0 SYNCS.PHASECHK.TRANS64 P0, [R2+URZ+0x22840], R3 ;  /* 0x02284003020085a7 */ /* 0x000ee4000800007f */
[----:B---3--:R-:W-:Y:S05]  /*164d0*/  @!P0 BRA `(.L_x_4739) ;  /* 0xfffffffc00f08947 */ /* 0x008fea000383ffff */
[----:B------:R-:W-:Y:S05]  /*164e0*/  BRA `(.L_x_4811) ;  /* 0xffffffd000247947 */ /* 0x000fea000383ffff */
.L_x_4744:
[----:B---3--:R3:W4:Y:S02]  /*164f0*/  SYNCS.PHASECHK.TRANS64.TRYWAIT P0, [R2+URZ+0x22860], R3 ;  /* 0x02286003020075a7 */ /* 0x008724000800017f */
[----:B----4-:R-:W-:Y:S05]  /*16500*/  @!P0 NANOSLEEP.SYNCS 0x989680 ;  /* 0x009896800000895d */ /* 0x010fea0003900000 */
[----:B------:R-:W4:Y:S02]  /*16510*/  @!P0 SYNCS.PHASECHK.TRANS64 P0, [R2+URZ+0x22860], R3 ;  /* 0x02286003020085a7 */ /* 0x000f24000800007f */
[----:B----4-:R-:W-:Y:S05]  /*16520*/  @!P0 BRA `(.L_x_4744) ;  /* 0xfffffffc00f08947 */ /* 0x010fea000383ffff */
[----:B------:R-:W-:Y:S05]  /*16530*/  BRA `(.L_x_4812) ;  /* 0xffffffd000a07947 */ /* 0x000fea000383ffff */
.L_x_4756:
[----:B------:R-:W3:Y:S01]  /*16540*/  LDL R3, [R1] ;  /* 0x0000000001037983 */ /* 0x000ee20000100800 */
[----:B------:R-:W-:Y:S01]  /*16550*/  BSSY B0, `(.L_x_4813) ;  /* 0x0000008000007945 */ /* 0x000fe20003800000 */
[----:B------:R-:W-:Y:S02]  /*16560*/  IMAD.MOV.U32 R12, RZ, RZ, RZ ;  /* 0x000000ffff0c7224 */ /* 0x000fe400078e00ff */
[----:B------:R-:W-:Y:S02]  /*16570*/  IMAD.MOV.U32 R11, RZ, RZ, 0x1f ;  /* 0x0000001fff0b7424 */ /* 0x000fe400078e00ff */
[----:B------:R-:W-:Y:S02]  /*16580*/  IMAD.MOV.U32 R15, RZ, RZ, -0x1 ;  /* 0xffffffffff0f7424 */ /* 0x000fe400078e00ff */
[----:B---3--:R-:W-:-:S07]  /*16590*/  IMAD.MOV.U32 R13, RZ, RZ, R3 ;  /* 0x000000ffff0d7224 */ /* 0x008fce00078e0003 */
[----:B012---:R-:W-:Y:S05]  /*165a0*/  WARPSYNC.COLLECTIVE R15, `(.L_x_4814) ;  /* 0x000000000f087348 */ /* 0x007fea0003c00000 */
[----:B------:R3:W4:Y:S02]  /*165b0*/  SHFL.IDX P6, R14, R13, R12, R11 ;  /* 0x0000000c0d0e7389 */ /* 0x00072400000c000b */
[----:B01234-:R-:W-:Y:S01]  /*165c0*/  ENDCOLLECTIVE ;  /* 0x000000000000791b */ /* 0x01ffe20003800000 */
.L_x_4814:
[----:B------:R-:W-:Y:S05]  /*165d0*/  BSYNC B0 ;  /* 0x0000000000007941 */ /* 0x000fea0003800000 */
.L_x_4813:
        /* <DEDUP_REMOVED lines=9> */
.L_x_4815:
        /* <DEDUP_REMOVED lines=26> */
.L_x_4816:
[----:B------:R-:W-:Y:S01]  /*16810*/  IMAD.MOV.U32 R12, RZ, RZ, 0x2 ;  /* 0x00000002ff0c7424 */ /* 0x000fe200078e00ff */
[----:B------:R-:W-:-:S05]  /*16820*/  SEL R3, R14, RZ, P1 ;  /* 0x000000ff0e037207 */ /* 0x000fca0000800000 */
[----:B------:R-:W-:-:S04]  /*16830*/  IMAD.IADD R2, R2, 0x1, R3 ;  /* 0x0000000102027824 */ /* 0x000fc800078e0203 */
[----:B------:R-:W-:-:S07]  /*16840*/  IMAD.MOV.U32 R13, RZ, RZ, R2 ;  /* 0x000000ffff0d7224 */ /* 0x000fce00078e0002 */
[----:B------:R-:W-:Y:S05]  /*16850*/  WARPSYNC.COLLECTIVE R15, `(.L_x_4817) ;  /* 0x000000000f087348 */ /* 0x000fea0003c00000 */
[----:B------:R0:W1:Y:S02]  /*16860*/  SHFL.UP P6, R14, R13, R12, R11 ;  /* 0x0400000c0d0e7389 */ /* 0x00006400000c000b */
[----:B01----:R-:W-:Y:S01]  /*16870*/  ENDCOLLECTIVE ;  /* 0x000000000000791b */ /* 0x003fe20003800000 */
.L_x_4817:
[----:B------:R-:W-:Y:S01]  /*16880*/  IMAD.MOV.U32 R12, RZ, RZ, 0x4 ;  /* 0x00000004ff0c7424 */ /* 0x000fe200078e00ff */
[----:B------:R-:W-:-:S05]  /*16890*/  SEL R3, R14, RZ, P2 ;  /* 0x000000ff0e037207 */ /* 0x000fca0001000000 */
[----:B------:R-:W-:-:S04]  /*168a0*/  IMAD.IADD R2, R2, 0x1, R3 ;  /* 0x0000000102027824 */ /* 0x000fc800078e0203 */
[----:B------:R-:W-:-:S07]  /*168b0*/  IMAD.MOV.U32 R13, RZ, RZ, R2 ;  /* 0x000000ffff0d7224 */ /* 0x000fce00078e0002 */
[----:B------:R-:W-:Y:S05]  /*168c0*/  WARPSYNC.COLLECTIVE R15, `(.L_x_4818) ;  /* 0x000000000f087348 */ /* 0x000fea0003c00000 */
[----:B------:R0:W1:Y:S02]  /*168d0*/  SHFL.UP P6, R14, R13, R12, R11 ;  /* 0x0400000c0d0e7389 */ /* 0x00006400000c000b */
[----:B01----:R-:W-:Y:S01]  /*168e0*/  ENDCOLLECTIVE ;  /* 0x000000000000791b */ /* 0x003fe20003800000 */
.L_x_4818:
[----:B------:R-:W-:Y:S01]  /*168f0*/  IMAD.MOV.U32 R12, RZ, RZ, 0x8 ;  /* 0x00000008ff0c7424 */ /* 0x000fe200078e00ff */
[----:B------:R-:W-:-:S05]  /*16900*/  SEL R3, R14, RZ, P3 ;  /* 0x000000ff0e037207 */ /* 0x000fca0001800000 */
[----:B------:R-:W-:-:S04]  /*16910*/  IMAD.IADD R2, R2, 0x1, R3 ;  /* 0x0000000102027824 */ /* 0x000fc800078e0203 */
[----:B------:R-:W-:-:S07]  /*16920*/  IMAD.MOV.U32 R13, RZ, RZ, R2 ;  /* 0x000000ffff0d7224 */ /* 0x000fce00078e0002 */
[----:B------:R-:W-:Y:S05]  /*16930*/  WARPSYNC.COLLECTIVE R15, `(.L_x_4819) ;  /* 0x000000000f087348 */ /* 0x000fea0003c00000 */
[----:B------:R0:W1:Y:S02]  /*16940*/  SHFL.UP P6, R14, R13, R12, R11 ;  /* 0x0400000c0d0e7389 */ /* 0x00006400000c000b */
[----:B01----:R-:W-:Y:S01]  /*16950*/  ENDCOLLECTIVE ;  /* 0x000000000000791b */ /* 0x003fe20003800000 */
.L_x_4819:
[----:B------:R-:W-:Y:S01]  /*16960*/  IMAD.MOV.U32 R12, RZ, RZ, 0x10 ;  /* 0x00000010ff0c7424 */ /* 0x000fe200078e00ff */
[----:B------:R-:W-:-:S05]  /*16970*/  SEL R3, R14, RZ, P4 ;  /* 0x000000ff0e037207 */ /* 0x000fca0002000000 */
[----:B------:R-:W-:-:S04]  /*16980*/  IMAD.IADD R2, R2, 0x1, R3 ;  /* 0x0000000102027824 */ /* 0x000fc800078e0203 */
[----:B------:R-:W-:-:S07]  /*16990*/  IMAD.MOV.U32 R13, RZ, RZ, R2 ;  /* 0x000000ffff0d7224 */ /* 0x000fce00078e0002 */
[----:B------:R-:W-:Y:S05]  /*169a0*/  WARPSYNC.COLLECTIVE R15, `(.L_x_4820) ;  /* 0x000000000f087348 */ /* 0x000fea0003c00000 */
[----:B------:R0:W1:Y:S02]  /*169b0*/  SHFL.UP P6, R14, R13, R12, R11 ;  /* 0x0400000c0d0e7389 */ /* 0x00006400000c000b */
[----:B01----:R-:W-:Y:S01]  /*169c0*/  ENDCOLLECTIVE ;  /* 0x000000000000791b */ /* 0x003fe20003800000 */
.L_x_4820:
        /* <DEDUP_REMOVED lines=8> */
.L_x_4821:
[----:B------:R-:W-:Y:S05]  /*16a50*/  BRA `(.L_x_4822) ;  /* 0xffffffd800007947 */ /* 0x000fea000383ffff */
.L_x_4759:
        /* <DEDUP_REMOVED lines=8> */
.L_x_4824:
[----:B------:R-:W-:Y:S05]  /*16ae0*/  BSYNC B0 ;  /* 0x0000000000007941 */ /* 0x000fea0003800000 */
.L_x_4823:
        /* <DEDUP_REMOVED lines=9> */
.L_x_4825:
[----:B------:R-:W-:Y:S01]  /*16b80*/  IMAD.MOV.U32 R12, RZ, RZ, 0x4 ;  /* 0x00000004ff0c7424 */ /* 0x000fe200078e00ff */
[----:B------:R-:W-:-:S05]  /*16b90*/  SEL R3, R14, RZ, P2 ;  /* 0x000000ff0e037207 */ /* 0x000fca0001000000 */
[----:B------:R-:W-:-:S04]  /*16ba0*/  IMAD.IADD R2, R2, 0x1, R3 ;  /* 0x0000000102027824 */ /* 0x000fc800078e0203 */
[----:B------:R-:W-:-:S07]  /*16bb0*/  IMAD.MOV.U32 R13, RZ, RZ, R2 ;  /* 0x000000ffff0d7224 */ /* 0x000fce00078e0002 */
[----:B------:R-:W-:Y:S05]  /*16bc0*/  WARPSYNC.COLLECTIVE R15, `(.L_x_4826) ;  /* 0x000000000f087348 */ /* 0x000fea0003c00000 */
[----:B------:R0:W1:Y:S02]  /*16bd0*/  SHFL.UP P6, R14, R13, R12, R11 ;  /* 0x0400000c0d0e7389 */ /* 0x00006400000c000b */
[----:B01----:R-:W-:Y:S01]  /*16be0*/  ENDCOLLECTIVE ;  /* 0x000000000000791b */ /* 0x003fe20003800000 */
.L_x_4826:
[----:B------:R-:W-:Y:S01]  /*16bf0*/  IMAD.MOV.U32 R12, RZ, RZ, 0x8 ;  /* 0x00000008ff0c7424 */ /* 0x000fe200078e00ff */
[----:B------:R-:W-:-:S05]  /*16c00*/  SEL R3, R14, RZ, P3 ;  /* 0x000000ff0e037207 */ /* 0x000fca0001800000 */
[----:B------:R-:W-:-:S04]  /*16c10*/  IMAD.IADD R2, R2, 0x1, R3 ;  /* 0x0000000102027824 */ /* 0x000fc800078e0203 */
[----:B------:R-:W-:-:S07]  /*16c20*/  IMAD.MOV.U32 R13, RZ, RZ, R2 ;  /* 0x000000ffff0d7224 */ /* 0x000fce00078e0002 */
[----:B------:R-:W-:Y:S05]  /*16c30*/  WARPSYNC.COLLECTIVE R15, `(.L_x_4827) ;  /* 0x000000000f087348 */ /* 0x000fea0003c00000 */
[----:B------:R0:W1:Y:S02]  /*16c40*/  SHFL.UP P6, R14, R13, R12, R11 ;  /* 0x0400000c0d0e7389 */ /* 0x00006400000c000b */
[----:B01----:R-:W-:Y:S01]  /*16c50*/  ENDCOLLECTIVE ;  /* 0x000000000000791b */ /* 0x003fe20003800000 */
.L_x_4827:
[----:B------:R-:W-:Y:S01]  /*16c60*/  IMAD.MOV.U32 R12, RZ, RZ, 0x10 ;  /* 0x00000010ff0c7424 */ /* 0x000fe200078e00ff */
[----:B------:R-:W-:-:S05]  /*16c70*/  SEL R3, R14, RZ, P4 ;  /* 0x000000ff0e037207 */ /* 0x000fca0002000000 */
[----:B------:R-:W-:-:S04]  /*16c80*/  IMAD.IADD R2, R2, 0x1, R3 ;  /* 0x0000000102027824 */ /* 0x000fc800078e0203 */
[----:B------:R-:W-:-:S07]  /*16c90*/  IMAD.MOV.U32 R13, RZ, RZ, R2 ;  /* 0x000000ffff0d7224 */ /* 0x000fce00078e0002 */
[----:B------:R-:W-:Y:S05]  /*16ca0*/  WARPSYNC.COLLECTIVE R15, `(.L_x_4828) ;  /* 0x000000000f087348 */ /* 0x000fea0003c00000 */
[----:B------:R0:W1:Y:S02]  /*16cb0*/  SHFL.UP P6, R14, R13, R12, R11 ;  /* 0x0400000c0d0e7389 */ /* 0x00006400000c000b */
[----:B01----:R-:W-:Y:S01]  /*16cc0*/  ENDCOLLECTIVE ;  /* 0x000000000000791b */ /* 0x003fe20003800000 */
.L_x_4828:
        /* <DEDUP_REMOVED lines=8> */
.L_x_4829:
[----:B------:R-:W-:Y:S05]  /*16d50*/  BRA `(.L_x_4830) ;  /* 0xffffffd400ec7947 */ /* 0x000fea000383ffff */
.L_x_4761:
[----:B------:R-:W-:Y:S01]  /*16d60*/  BSSY B0, `(.L_x_4831) ;  /* 0x0000006000007945 */ /* 0x000fe20003800000 */
[----:B------:R-:W-:Y:S01]  /*16d70*/  PLOP3.LUT P6, PT, P6, PT, PT, 0x8, 0x0 ;  /* 0x000000000000781c */ /* 0x000fe200037ce170 */
[----:B------:R-:W-:-:S12]  /*16d80*/  IMAD.MOV.U32 R15, RZ, RZ, -0x1 ;  /* 0xffffffffff0f7424 */ /* 0x000fd800078e00ff */
[----:B0-----:R-:W-:Y:S05]  /*16d90*/  WARPSYNC.COLLECTIVE R15, `(.L_x_4832) ;  /* 0x000000000f087348 */ /* 0x001fea0003c00000 */
[----:B------:R-:W-:Y:S01]  /*16da0*/  VOTE.ANY R14, PT, P6 ;  /* 0x00000000000e7806 */ /* 0x000fe200030e0100 */
[----:B0-----:R-:W-:Y:S06]  /*16db0*/  ENDCOLLECTIVE ;  /* 0x000000000000791b */ /* 0x001fec0003800000 */
.L_x_4832:
[----:B------:R-:W-:Y:S05]  /*16dc0*/  BSYNC B0 ;  /* 0x0000000000007941 */ /* 0x000fea0003800000 */
.L_x_4831:
        /* <DEDUP_REMOVED lines=10> */
.L_x_4833:
[----:B------:R-:W-:Y:S02]  /*16e70*/  IMAD.MOV.U32 R13, RZ, RZ, R6 ;  /* 0x000000ffff0d7224 */ /* 0x000fe400078e0006 */
[----:B------:R-:W-:-:S07]  /*16e80*/  IMAD.MOV.U32 R4, RZ, RZ, R14 ;  /* 0x000000ffff047224 */ /* 0x000fce00078e000e */
[----:B------:R-:W-:Y:S05]  /*16e90*/  WARPSYNC.COLLECTIVE R15, `(.L_x_4834) ;  /* 0x000000000f087348 */ /* 0x000fea0003c00000 */
[----:B------:R0:W1:Y:S02]  /*16ea0*/  SHFL.IDX P6, R14, R13, R12, R11 ;  /* 0x0000000c0d0e7389 */ /* 0x00006400000c000b */
[----:B01----:R-:W-:Y:S01]  /*16eb0*/  ENDCOLLECTIVE ;  /* 0x000000000000791b */ /* 0x003fe20003800000 */
.L_x_4834:
[----:B------:R-:W-:Y:S02]  /*16ec0*/  IMAD.MOV.U32 R6, RZ, RZ, R14 ;  /* 0x000000ffff067224 */ /* 0x000fe400078e000e */
[----:B------:R-:W-:-:S05]  /*16ed0*/  IMAD.IADD R5, R9, 0x1, R16 ;  /* 0x0000000109057824 */ /* 0x000fca00078e0210 */
[----:B------:R1:W-:Y:S01]  /*16ee0*/  STL [R1+0xc], R5 ;  /* 0x00000c0501007387 */ /* 0x0003e20000100800 */
[----:B------:R-:W-:Y:S05]  /*16ef0*/  BRA `(.L_x_4835) ;  /* 0xffffffd400cc7947 */ /* 0x000fea000383ffff */
.L_x_4763:
[----:B------:R-:W-:Y:S01]  /*16f00*/  BSSY B0, `(.L_x_4836) ;  /* 0x0000007000007945 */ /* 0x000fe20003800000 */
[----:B------:R-:W-:Y:S02]  /*16f10*/  IMAD.MOV.U32 R13, RZ, RZ, R2 ;  /* 0x000000ffff0d7224 */ /* 0x000fe400078e0002 */
[----:B------:R-:W-:Y:S02]  /*16f20*/  IMAD.MOV.U32 R11, RZ, RZ, 0x1f ;  /* 0x0000001fff0b7424 */ /* 0x000fe400078e00ff */
[----:B------:R-:W-:-:S07]  /*16f30*/  IMAD.MOV.U32 R15, RZ, RZ, -0x1 ;  /* 0xffffffffff0f7424 */ /* 0x000fce00078e00ff */
[----:B01-3--:R-:W-:Y:S05]  /*16f40*/  WARPSYNC.COLLECTIVE R15, `(.L_x_4837) ;  /* 0x000000000f087348 */ /* 0x00bfea0003c00000 */
[----:B------:R2:W4:Y:S02]  /*16f50*/  SHFL.IDX P6, R14, R13, R12, R11 ;  /* 0x0000000c0d0e7389 */ /* 0x00052400000c000b */
[----:B01234-:R-:W-:Y:S01]  /*16f60*/  ENDCOLLECTIVE ;  /* 0x000000000000791b */ /* 0x01ffe20003800000 */
.L_x_4837:
[----:B------:R-:W-:Y:S05]  /*16f70*/  BSYNC B0 ;  /* 0x0000000000007941 */ /* 0x000fea0003800000 */
.L_x_4836:
[----:B------:R-:W-:Y:S01]  /*16f80*/  IMAD.MOV.U32 R8, RZ, RZ, R14 ;  /* 0x000000ffff087224 */ /* 0x000fe200078e000e */
[----:B------:R-:W-:Y:S06]  /*16f90*/  BRA `(.L_x_4762) ;  /* 0xffffffd400bc7947 */ /* 0x000fec000383ffff */
.L_x_4769:
[----:B0-----:R0:W1:Y:S02]  /*16fa0*/  SYNCS.PHASECHK.TRANS64.TRYWAIT P0, [R0+URZ+0x22820], R3 ;  /* 0x02282003000075a7 */ /* 0x001064000800017f */
[----:B-1----:R-:W-:Y:S05]  /*16fb0*/  @!P0 NANOSLEEP.SYNCS 0x989680 ;  /* 0x009896800000895d */ /* 0x002fea0003900000 */
[----:B------:R-:W1:Y:S02]  /*16fc0*/  @!P0 SYNCS.PHASECHK.TRANS64 P0, [R0+URZ+0x22820], R3 ;  /* 0x02282003000085a7 */ /* 0x000e64000800007f */
[----:B-1----:R-:W-:Y:S05]  /*16fd0*/  @!P0 BRA `(.L_x_4769) ;  /* 0xfffffffc00f08947 */ /* 0x002fea000383ffff */
[----:B------:R-:W-:Y:S05]  /*16fe0*/  BRA `(.L_x_4838) ;  /* 0xffffffe000587947 */ /* 0x000fea000383ffff */
.L_x_4770:
        /* <DEDUP_REMOVED lines=11> */
.L_x_4840:
[----:B------:R-:W-:Y:S05]  /*170a0*/  BSYNC B0 ;  /* 0x0000000000007941 */ /* 0x000fea0003800000 */
.L_x_4839:
[----:B------:R-:W-:Y:S05]  /*170b0*/  BRA `(.L_x_4841) ;  /* 0xffffffe000407947 */ /* 0x000fea000383ffff */
.L_x_4773:
[----:B------:R-:W-:Y:S01]  /*170c0*/  BSSY B1, `(.L_x_4842) ;  /* 0x0000006000017945 */ /* 0x000fe20003800000 */
[----:B------:R-:W-:-:S07]  /*170d0*/  IMAD.MOV.U32 R15, RZ, RZ, -0x1 ;  /* 0xffffffffff0f7424 */ /* 0x000fce00078e00ff */
[----:B01-3--:R-:W-:Y:S05]  /*170e0*/  WARPSYNC.COLLECTIVE R15, `(.L_x_4843) ;  /* 0x000000000f0c7348 */ /* 0x00bfea0003c00000 */
[----:B------:R-:W-:Y:S02]  /*170f0*/  ELECT P6, UR62, PT ;  /* 0x00000000003e782f */ /* 0x000fe400038c0000 */
[----:B------:R-:W-:Y:S01]  /*17100*/  MOV R14, UR62 ;  /* 0x0000003e000e7c02 */ /* 0x000fe20008000f00 */
[----:B01-3--:R-:W-:Y:S10]  /*17110*/  ENDCOLLECTIVE ;  /* 0x000000000000791b */ /* 0x00bff40003800000 */
.L_x_4843:
[----:B------:R-:W-:Y:S05]  /*17120*/  BSYNC B1 ;  /* 0x0000000000017941 */ /* 0x000fea0003800000 */
.L_x_4842:
[----:B------:R-:W-:Y:S05]  /*17130*/  BRA `(.L_x_4844) ;  /* 0xffffffe000387947 */ /* 0x000fea000383ffff */
.L_x_4775:
[----:B0-----:R0:W1:Y:S02]  /*17140*/  SYNCS.PHASECHK.TRANS64.TRYWAIT P0, [R6+URZ], R5 ;  /* 0x00000005060075a7 */ /* 0x001064000800017f */
[----:B-1----:R-:W-:Y:S05]  /*17150*/  @!P0 NANOSLEEP.SYNCS 0x989680 ;  /* 0x009896800000895d */ /* 0x002fea0003900000 */
[----:B------:R-:W1:Y:S02]  /*17160*/  @!P0 SYNCS.PHASECHK.TRANS64 P0, [R6+URZ], R5 ;  /* 0x00000005060085a7 */ /* 0x000e64000800007f */
[----:B-1----:R-:W-:Y:S05]  /*17170*/  @!P0 BRA `(.L_x_4775) ;  /* 0xfffffffc00f08947 */ /* 0x002fea000383ffff */
[----:B------:R-:W-:Y:S05]  /*17180*/  BRA `(.L_x_4845) ;  /* 0xffffffe000707947 */ /* 0x000fea000383ffff */
.L_x_4776:
[----:B-1----:R1:W2:Y:S02]  /*17190*/  SYNCS.PHASECHK.TRANS64.TRYWAIT P0, [R7+URZ], R2 ;  /* 0x00000002070075a7 */ /* 0x0022a4000800017f */
[----:B--2---:R-:W-:Y:S05]  /*171a0*/  @!P0 NANOSLEEP.SYNCS 0x989680 ;  /* 0x009896800000895d */ /* 0x004fea0003900000 */
[----:B------:R-:W2:Y:S02]  /*171b0*/  @!P0 SYNCS.PHASECHK.TRANS64 P0, [R7+URZ], R2 ;  /* 0x00000002070085a7 */ /* 0x000ea4000800007f */
[----:B--2---:R-:W-:Y:S05]  /*171c0*/  @!P0 BRA `(.L_x_4776) ;  /* 0xfffffffc00f08947 */ /* 0x004fea000383ffff */
[----:B------:R-:W-:Y:S05]  /*171d0*/  BRA `(.L_x_4846) ;  /* 0xffffffe000647947 */ /* 0x000fea000383ffff */
.L_x_4778:
[----:B--2---:R2:W4:Y:S02]  /*171e0*/  SYNCS.PHASECHK.TRANS64.TRYWAIT P0, [R4+URZ], R5 ;  /* 0x00000005040075a7 */ /* 0x004524000800017f */
[----:B----4-:R-:W-:Y:S05]  /*171f0*/  @!P0 NANOSLEEP.SYNCS 0x989680 ;  /* 0x009896800000895d */ /* 0x010fea0003900000 */
[----:B------:R-:W4:Y:S02]  /*17200*/  @!P0 SYNCS.PHASECHK.TRANS64 P0, [R4+URZ], R5 ;  /* 0x00000005040085a7 */ /* 0x000f24000800007f */
[----:B----4-:R-:W-:Y:S05]  /*17210*/  @!P0 BRA `(.L_x_4778) ;  /* 0xfffffffc00f08947 */ /* 0x010fea000383ffff */
[----:B------:R-:W-:Y:S05]  /*17220*/  BRA `(.L_x_4847) ;  /* 0xffffffe000687947 */ /* 0x000fea000383ffff */
.L_x_4848:
        /* <DEDUP_REMOVED lines=13> */
.L_x_6145:


//--------------------- .text._ZN7cutlass13device_kernelIN5flash11enable_sm90INS1_16FlashAttnFwdSm90INS1_25CollectiveMainloopFwdSm90ILi2EN4cute5tupleIJNS5_1CILi1EEES8_S8_EEENS6_IJNS7_ILi128EEENS7_ILi96EEENS7_ILi64EEEEEELi256ENS_10bfloat16_tEfNS_4arch4Sm90ELb1ELb0ELb1ELb1ELb0ELb1ELb0ELb1ELb0ELb1ELb1ELb0EEENS1_21CollectiveEpilogueFwdINS6_IJSA_NS7_ILi256EEESB_EEES9_SE_SG_Li256ELb1ELb1ELb1ELb0EEENS1_36VarlenDynamicPersistentTileSchedulerILi128ELi96ELi256ELi128ELb1ELb1ELb1ELb1ELb1ELb1EEEEEEEEEvNT_6ParamsE --------------------------
	.section	.text._ZN7cutlass13device_kernelIN5flash11enable_sm90INS1_16FlashAttnFwdSm90INS1_25CollectiveMainloopFwdSm90ILi2EN4cute5tupleIJNS5_1CILi1EEES8_S8_EEENS6_IJNS7_ILi128EEENS7_ILi96EEENS7_ILi64EEEEEELi256ENS_10bfloat16_tEfNS_4arch4Sm90ELb1ELb0ELb1ELb1ELb0ELb1ELb0ELb1ELb0ELb1ELb1ELb0EEENS1_21CollectiveEpilogueFwdINS6_IJSA_NS7_ILi256EEESB_EEES9_SE_SG_Li256ELb1ELb1ELb1ELb0EEENS1_36VarlenDynamicPersistentTileSchedulerILi128ELi96ELi256ELi128ELb1ELb1ELb1ELb1ELb1ELb1EEEEEEEEEvNT_6ParamsE,"ax",@progbits
	.align	128
.text._ZN7cutlass13device_kernelIN5flash11enable_sm90INS1_16FlashAttnFwdSm90INS1_25CollectiveMainloopFwdSm90ILi2EN4cute5tupleIJNS5_1CILi1EEES8_S8_EEENS6_IJNS7_ILi128EEENS7_ILi96EEENS7_ILi64EEEEEELi256ENS_10bfloat16_tEfNS_4arch4Sm90ELb1ELb0ELb1ELb1ELb0ELb1ELb0ELb1ELb0ELb1ELb1ELb0EEENS1_21CollectiveEpilogueFwdINS6_IJSA_NS7_ILi256EEESB_EEES9_SE_SG_Li256ELb1ELb1ELb1ELb0EEENS1_36VarlenDynamicPersistentTileSchedulerILi128ELi96ELi256ELi128ELb1ELb1ELb1ELb1ELb1ELb1EEEEEEEEEvNT_6ParamsE:
        .type           _ZN7cutlass13device_kernelIN5flash11enable_sm90INS1_16FlashAttnFwdSm90INS1_25CollectiveMainloopFwdSm90ILi2EN4cute5tupleIJNS5_1CILi1EEES8_S8_EEENS6_IJNS7_ILi128EEENS7_ILi96EEENS7_ILi64EEEEEELi256ENS_10bfloat16_tEfNS_4arch4Sm90ELb1ELb0ELb1ELb1ELb0ELb1ELb0ELb1ELb0ELb1ELb1ELb0EEENS1_21CollectiveEpilogueFwdINS6_IJSA_NS7_ILi256EEESB_EEES9_SE_SG_Li256ELb1ELb1ELb1ELb0EEENS1_36VarlenDynamicPersistentTileSchedulerILi128ELi96ELi256ELi128ELb1ELb1ELb1ELb1ELb1ELb1EEEEEEEEEvNT_6ParamsE,@function
        .size           _ZN7cutlass13device_kernelIN5flash11enable_sm90INS1_16FlashAttnFwdSm90INS1_25CollectiveMainloopFwdSm90ILi2EN4cute5tupleIJNS5_1CILi1EEES8_S8_EEENS6_IJNS7_ILi128EEENS7_ILi96EEENS7_ILi64EEEEEELi256ENS_10bfloat16_tEfNS_4arch4Sm90ELb1ELb0ELb1ELb1ELb0ELb1ELb0ELb1ELb0ELb1ELb1ELb0EEENS1_21CollectiveEpilogueFwdINS6_IJSA_NS7_ILi256EEESB_EEES9_SE_SG_Li256ELb1ELb1ELb1ELb0EEENS1_36VarlenDynamicPersistentTileSchedulerILi128ELi96ELi256ELi128ELb1ELb1ELb1ELb1ELb1ELb1EEEEEEEEEvNT_6ParamsE,(.L_x_6146 - _ZN7cutlass13device_kernelIN5flash11enable_sm90INS1_16FlashAttnFwdSm90INS1_25CollectiveMainloopFwdSm90ILi2EN4cute5tupleIJNS5_1CILi1EEES8_S8_EEENS6_IJNS7_ILi128EEENS7_ILi96EEENS7_ILi64EEEEEELi256ENS_10bfloat16_tEfNS_4arch4Sm90ELb1ELb0ELb1ELb1ELb0ELb1ELb0ELb1ELb0ELb1ELb1ELb0EEENS1_21CollectiveEpilogueFwdINS6_IJSA_NS7_ILi256EEESB_EEES9_SE_SG_Li256ELb1ELb1ELb1ELb0EEENS1_36VarlenDynamicPersistentTileSchedulerILi128ELi96ELi256ELi128ELb1ELb1ELb1ELb1ELb1ELb1EEEEEEEEEvNT_6ParamsE)
        .other          _ZN7cutlass13device_kernelIN5flash11enable_sm90INS1_16FlashAttnFwdSm90INS1_25CollectiveMainloopFwdSm90ILi2EN4cute5tupleIJNS5_1CILi1EEES8_S8_EEENS6_IJNS7_ILi128EEENS7_ILi96EEENS7_ILi64EEEEEELi256ENS_10bfloat16_tEfNS_4arch4Sm90ELb1ELb0ELb1ELb1ELb0ELb1ELb0ELb1ELb0ELb1ELb1ELb0EEENS1_21CollectiveEpilogueFwdINS6_IJSA_NS7_ILi256EEESB_EEES9_SE_SG_Li256ELb1ELb1ELb1ELb0EEENS1_36VarlenDynamicPersistentTileSchedulerILi128ELi96ELi256ELi128ELb1ELb1ELb1ELb1ELb1ELb1EEEEEEEEEvNT_6ParamsE,@"STO_CUDA_ENTRY STV_DEFAULT"
_ZN7cutlass13device_kernelIN5flash11enable_sm90INS1_16FlashAttnFwdSm90INS1_25CollectiveMainloopFwdSm90ILi2EN4cute5tupleIJNS5_1CILi1EEES8_S8_EEENS6_IJNS7_ILi128EEENS7_ILi96EEENS7_ILi64EEEEEELi256ENS_10bfloat16_tEfNS_4arch4Sm90ELb1ELb0ELb1ELb1ELb0ELb1ELb0ELb1ELb0ELb1ELb1ELb0EEENS1_21CollectiveEpilogueFwdINS6_IJSA_NS7_ILi256EEESB_EEES9_SE_SG_Li256ELb1ELb1ELb1ELb0EEENS1_36VarlenDynamicPersistentTileSchedulerILi128ELi96ELi256ELi128ELb1ELb1ELb1ELb1ELb1ELb1EEEEEEEEEvNT_6ParamsE:
        /* <DEDUP_REMOVED lines=24> */
.L_x_4850:
[----:B------:R-:W-:Y:S05]  /*0180*/  BSYNC B0 ;  /* 0x0000000000007941 */ /* 0x000fea0003800000 */
.L_x_4849:
        /* <DEDUP_REMOVED lines=41> */
.L_x_4851:
        /* <DEDUP_REMOVED lines=22> */
.L_x_4852:
        /* <DEDUP_REMOVED lines=18> */
.L_x_4853:
        /* <DEDUP_REMOVED lines=22> */
.L_x_4854:
        /* <DEDUP_REMOVED lines=22> */
.L_x_4855:
        /* <DEDUP_REMOVED lines=8> */
.L_x_4858:
        /* <DEDUP_REMOVED lines=32> */
[----:B------:R-:W-:-:S02]  /*0be0*/  LEA.HI R4, R2, R7, RZ, 0x1 ;  /* 0x0000000702047211 */ /* 0x000fc400078f08ff */
[----:B------:R-:W-:Y:S02]  /*0bf0*/  SHF.R.S32.HI R5, RZ, 0x7, R0 ;  /* 0x00000007ff057819 */ /* 0x000fe40000011400 */
[----:B------:R-:W-:Y:S01]  /*0c00*/  SHF.R.S32.HI R8, RZ, 0x1f, R20 ;  /* 0x0000001fff087819 */ /* 0x000fe20000011414 */
[----:B------:R-:W-:Y:S01]  /*0c10*/  STL [R1+0x68], R20 ;  /* 0x0000681401007387 */ /* 0x000fe20000100800 */
[----:B------:R-:W-:Y:S02]  /*0c20*/  LOP3.LUT R4, R4, 0x1ffffffe, RZ, 0xc0, !PT ;  /* 0x1ffffffe04047812 */ /* 0x000fe400078ec0ff */
[----:B------:R-:W-:Y:S02]  /*0c30*/  LEA.HI R9, R8, R20, RZ, 0x2 ;  /* 0x0000001408097211 */ /* 0x000fe400078f10ff */
[----:B------:R-:W-:Y:S01]  /*0c40*/  LEA.HI R23, R3, R6, RZ, 0x2 ;  /* 0x0000000603177211 */ /* 0x000fe200078f10ff */
[----:B------:R-:W-:Y:S01]  /*0c50*/  IMAD.IADD R4, R7, 0x1, -R4 ;  /* 0x0000000107047824 */ /* 0x000fe200078e0a04 */
[----:B------:R-:W-:-:S02]  /*0c60*/  SHF.R.S32.HI R10, RZ, 0x2, R9 ;  /* 0x00000002ff0a7819 */ /* 0x000fc40000011409 */
[----:B------:R-:W-:Y:S02]  /*0c70*/  SHF.R.S32.HI R11, RZ, 0x1f, R9 ;  /* 0x0000001fff0b7819 */ /* 0x000fe40000011409 */
[----:B------:R-:W-:Y:S02]  /*0c80*/  LEA.HI R3, R3, R6, RZ, 0x3 ;  /* 0x0000000603037211 */ /* 0x000fe400078f18ff */
[----:B------:R-:W-:Y:S02]  /*0c90*/  LEA.HI R11, R11, R10, RZ, 0x3 ;  /* 0x0000000a0b0b7211 */ /* 0x000fe400078f18ff */
[----:B------:R-:W-:Y:S02]  /*0ca0*/  LEA.HI R0, R0, R5, RZ, 0x1 ;  /* 0x0000000500007211 */ /* 0x000fe400078f08ff */
[----:B------:R-:W-:Y:S02]  /*0cb0*/  LOP3.LUT R11, R11, 0xfffffff8, RZ, 0xc0, !PT ;  /* 0xfffffff80b0b7812 */ /* 0x000fe400078ec0ff */
[----:B------:R-:W-:-:S02]  /*0cc0*/  LEA.HI R8, R8, R20, RZ, 0x5 ;  /* 0x0000001408087211 */ /* 0x000fc400078f28ff */
[----:B------:R-:W-:Y:S01]  /*0cd0*/  LOP3.LUT R7, R3, 0xfffffff8, RZ, 0xc0, !PT ;  /* 0xfffffff803077812 */ /* 0x000fe200078ec0ff */
[----:B------:R-:W-:Y:S01]  /*0ce0*/  IMAD.IADD R11, R10, 0x1, -R11 ;  /* 0x000000010a0b7824 */ /* 0x000fe200078e0a0b */
[----:B------:R-:W-:Y:S02]  /*0cf0*/  LOP3.LUT R3, R23, 0xfffffffc, RZ, 0xc0, !PT ;  /* 0xfffffffc17037812 */ /* 0x000fe400078ec0ff */
[----:B------:R-:W-:Y:S01]  /*0d00*/  LOP3.LUT R0, R0, 0x3fffffe, RZ, 0xc0, !PT ;  /* 0x03fffffe00007812 */ /* 0x000fe200078ec0ff */
[C---:B------:R-:W-:Y:S01]  /*0d10*/  IMAD.IADD R205, R6.reuse, 0x1, -R7 ;  /* 0x0000000106cd7824 */ /* 0x040fe200078e0a07 */
[----:B------:R-:W-:Y:S01]  /*0d20*/  SHF.R.S32.HI R8, RZ, 0x5, R8 ;  /* 0x00000005ff087819 */ /* 0x000fe20000011408 */
[----:B------:R-:W-:Y:S01]  /*0d30*/  IMAD.IADD R3, R6, 0x1, -R3 ;  /* 0x0000000106037824 */ /* 0x000fe200078e0a03 */
[----:B------:R-:W-:Y:S01]  /*0d40*/  SHF.R.S32.HI R23, RZ, 0x2, R23 ;  /* 0x00000002ff177819 */ /* 0x000fe20000011417 */
[----:B------:R-:W-:Y:S01]  /*0d50*/  IMAD.IADD R0, R5, 0x1, -R0 ;  /* 0x0000000105007824 */ /* 0x000fe200078e0a00 */
[----:B------:R-:W-:Y:S01]  /*0d60*/  LOP3.LUT R5, R2, 0x3fffff0, RZ, 0xc0, !PT ;  /* 0x03fffff002057812 */ /* 0x000fe200078ec0ff */
[----:B------:R-:W-:Y:S01]  /*0d70*/  IMAD R11, R8, 0x10, R11 ;  /* 0x00000010080b7824 */ /* 0x000fe200078e020b */
[----:B------:R-:W-:Y:S01]  /*0d80*/  SHF.R.S32.HI R212, RZ, 0x5, R212 ;  /* 0x00000005ffd47819 */ /* 0x000fe200000114d4 */
[----:B------:R-:W-:Y:S01]  /*0d90*/  VIADD R228, R23, 0x40 ;  /* 0x0000004017e47836 */ /* 0x000fe20000000000 */
[----:B------:R-:W-:Y:S01]  /*0da0*/  LOP3.LUT R9, R9, 0x7ffffffc, RZ, 0xc0, !PT ;  /* 0x7ffffffc09097812 */ /* 0x000fe200078ec0ff */
[----:B------:R-:W-:Y:S01]  /*0db0*/  IMAD R12, R0, 0x40, R11 ;  /* 0x00000040000c7824 */ /* 0x000fe200078e020b */
[----:B------:R-:W-:Y:S01]  /*0dc0*/  LEA.HI R0, R3, R3, RZ, 0x1 ;  /* 0x0000000303007211 */ /* 0x000fe200078f08ff */
[----:B------:R-:W-:Y:S01]  /*0dd0*/  IMAD.SHL.U32 R208, R228, 0x40, RZ ;  /* 0x00000040e4d07824 */ /* 0x000fe200078e00ff */
[----:B------:R-:W-:Y:S01]  /*0de0*/  SHF.R.S32.HI R11, RZ, 0x1f, R228 ;  /* 0x0000001fff0b7819 */ /* 0x000fe200000114e4 */
[----:B------:R-:W-:Y:S01]  /*0df0*/  IMAD.SHL.U32 R205, R205, 0x8, RZ ;  /* 0x00000008cdcd7824 */ /* 0x000fe200078e00ff */
[----:B------:R-:W-:Y:S01]  /*0e00*/  LOP3.LUT R0, R0, 0x1ffffffe, RZ, 0xc0, !PT ;  /* 0x1ffffffe00007812 */ /* 0x000fe200078ec0ff */
[----:B------:R-:W-:Y:S01]  /*0e10*/  IMAD.SHL.U32 R16, R3, 0x8, RZ ;  /* 0x0000000803107824 */ /* 0x000fe200078e00ff */
[----:B------:R-:W-:Y:S01]  /*0e20*/  LEA.HI R11, R11, R228, RZ, 0x3 ;  /* 0x000000e40b0b7211 */ /* 0x000fe200078f18ff */
[----:B------:R-:W-:Y:S01]  /*0e30*/  IMAD.IADD R5, R6, 0x1, -R5 ;  /* 0x0000000106057824 */ /* 0x000fe200078e0a05 */
[----:B------:R-:W-:Y:S01]  /*0e40*/  LOP3.LUT R208, R208, 0x1c0, RZ, 0xc0, !PT ;  /* 0x000001c0d0d07812 */ /* 0x000fe200078ec0ff */
[----:B------:R-:W-:Y:S01]  /*0e50*/  IMAD.SHL.U32 R200, R3, 0x4, RZ ;  /* 0x0000000403c87824 */ /* 0x000fe200078e00ff */
[----:B------:R-:W-:Y:S01]  /*0e60*/  STL [R1+0x70], R12 ;  /* 0x0000700c01007387 */ /* 0x000fe20000100800 */
[----:B------:R-:W-:Y:S01]  /*0e70*/  IMAD.SHL.U32 R11, R11, 0x40, RZ ;  /* 0x000000400b0b7824 */ /* 0x000fe200078e00ff */
[----:B------:R-:W-:Y:S01]  /*0e80*/  SHF.R.U32.HI R8, RZ, 0x3, R208 ;  /* 0x00000003ff087819 */ /* 0x000fe200000116d0 */
[----:B------:R-:W-:Y:S01]  /*0e90*/  IMAD.IADD R0, R3, 0x1, -R0 ;  /* 0x0000000103007824 */ /* 0x000fe200078e0a00 */
[----:B------:R-:W-:Y:S01]  /*0ea0*/  SHF.R.S32.HI R3, RZ, 0x1f, R205 ;  /* 0x0000001fff037819 */ /* 0x000fe200000114cd */
[----:B------:R-:W-:Y:S01]  /*0eb0*/  IMAD R5, R212, 0x10, R5 ;  /* 0x00000010d4057824 */ /* 0x000fe200078e0205 */
[----:B------:R-:W-:Y:S01]  /*0ec0*/  LOP3.LUT R3, R208, 0x38, R16, 0xf8, !PT ;  /* 0x00000038d0037812 */ /* 0x000fe200078ef810 */
[----:B------:R-:W-:Y:S01]  /*0ed0*/  IMAD.IADD R9, R20, 0x1, -R9 ;  /* 0x0000000114097824 */ /* 0x000fe200078e0a09 */
[----:B------:R-:W-:Y:S01]  /*0ee0*/  LOP3.LUT R214, R11, 0xfffffe00, RZ, 0xc0, !PT ;  /* 0xfffffe000bd67812 */ /* 0x000fe200078ec0ff */
[----:B------:R-:W-:Y:S01]  /*0ef0*/  IMAD R4, R5, 0x8, R4 ;  /* 0x0000000805047824 */ /* 0x000fe200078e0204 */
[----:B------:R-:W-:Y:S01]  /*0f00*/  SHF.R.S32.HI R231, RZ, 0x1f, R23 ;  /* 0x0000001fffe77819 */ /* 0x000fe20000011417 */
[----:B------:R-:W-:Y:S01]  /*0f10*/  IMAD.SHL.U32 R210, R9, 0x2, RZ ;  /* 0x0000000209d27824 */ /* 0x000fe200078e00ff */
[----:B------:R-:W-:Y:S01]  /*0f20*/  LOP3.LUT R3, R214, R3, R8, 0xf6, !PT ;  /* 0x00000003d6037212 */ /* 0x000fe200078ef608 */
[----:B------:R-:W-:-:S02]  /*0f30*/  IMAD.SHL.U32 R4, R4, 0x8, RZ ;  /* 0x0000000804047824 */ /* 0x000fc400078e00ff */
[C---:B------:R-:W-:Y:S02]  /*0f40*/  VIADD R38, R210.reuse, 0x8 ;  /* 0x00000008d2267836 */ /* 0x040fe40000000000 */
[----:B------:R-:W-:Y:S01]  /*0f50*/  IMAD R3, R3, 0x2, R18 ;  /* 0x0000000203037824 */ /* 0x000fe200078e0212 */
[----:B------:R-:W-:Y:S01]  /*0f60*/  STL [R1+0x74], R4 ;  /* 0x0000740401007387 */ /* 0x000fe20000100800 */
[C---:B------:R-:W-:Y:S02]  /*0f70*/  VIADD R217, R205.reuse, 0x40 ;  /* 0x00000040cdd97836 */ /* 0x040fe40000000000 */
[C---:B------:R-:W-:Y:S01]  /*0f80*/  VIADD R35, R210.reuse, 0x20 ;  /* 0x00000020d2237836 */ /* 0x040fe20000000000 */
[----:B------:R0:W-:Y:S01]  /*0f90*/  STL [R1+0x6c], R3 ;  /* 0x00006c0301007387 */ /* 0x0001e20000100800 */
[----:B------:R-:W-:Y:S01]  /*0fa0*/  VIADD R32, R210, 0x38 ;  /* 0x00000038d2207836 */ /* 0x000fe20000000000 */
[----:B------:R-:W-:Y:S01]  /*0fb0*/  SHF.R.S32.HI R10, RZ, 0x1f, R217 ;  /* 0x0000001fff0a7819 */ /* 0x000fe200000114d9 */
[----:B------:R-:W-:-:S02]  /*0fc0*/  VIADD R216, R205, 0x80 ;  /* 0x00000080cdd87836 */ /* 0x000fc40000000000 */
[C---:B------:R-:W-:Y:S02]  /*0fd0*/  VIADD R29, R210.reuse, 0x50 ;  /* 0x00000050d21d7836 */ /* 0x040fe40000000000 */
[C---:B------:R-:W-:Y:S01]  /*0fe0*/  VIADD R26, R210.reuse, 0x68 ;  /* 0x00000068d21a7836 */ /* 0x040fe20000000000 */
[----:B------:R-:W-:Y:S01]  /*0ff0*/  SHF.R.S32.HI R8, RZ, 0x1f, R216 ;  /* 0x0000001fff087819 */ /* 0x000fe200000114d8 */
[----:B------:R-:W-:Y:S01]  /*1000*/  IMAD.MOV.U32 R6, RZ, RZ, R14 ;  /* 0x000000ffff067224 */ /* 0x000fe200078e000e */
        /* <DEDUP_REMOVED lines=13> */
[----:B------:R-:W-:Y:S01]  /*10e0*/  IMAD.MOV.U32 R5, RZ, RZ, R13 ;  /* 0x000000ffff057224 */ /* 0x000fe200078e000d */
[----:B------:R-:W-:Y:S01]  /*10f0*/  SHF.R.S32.HI R3, RZ, 0x1f, R10 ;  /* 0x0000001fff037819 */ /* 0x000fe2000001140a */
[----:B------:R-:W-:Y:S01]  /*1100*/  IMAD.MOV.U32 R7, RZ, RZ, R15 ;  /* 0x000000ffff077224 */ /* 0x000fe200078e000f */
        /* <DEDUP_REMOVED lines=41> */
[----:B------:R-:W-:Y:S01]  /*13a0*/  IMAD.MOV.U32 R2, RZ, RZ, RZ ;  /* 0x000000ffff027224 */ /* 0x000fe200078e00ff */
[----:B------:R-:W-:Y:S01]  /*13b0*/  SHF.R.S32.HI R4, RZ, 0x1f, R233 ;  /* 0x0000001fff047819 */ /* 0x000fe200000114e9 */
[----:B------:R-:W-:Y:S01]  /*13c0*/  VIADD R204, R200, 0x10 ;  /* 0x00000010c8cc7836 */ /* 0x000fe20000000000 */
[----:B------:R-:W-:Y:S01]  /*13d0*/  SHF.R.S32.HI R3, RZ, 0x1f, R232 ;  /* 0x0000001fff037819 */ /* 0x000fe200000114e8 */
[----:B------:R-:W-:-:S07]  /*13e0*/  IMAD R215, R0, 0x8, R12 ;  /* 0x0000000800d77824 */ /* 0x000fce00078e020c */
.L_x_5019:
[----:B01----:R-:W0:Y:S02]  /*13f0*/  LDC.64 R8, c[0x0][0xc88] ;  /* 0x00032200ff087b82 */ /* 0x003e240000000a00 */
[----:B0-----:R-:W-:-:S05]  /*1400*/  IMAD.WIDE R8, R7, 0x4, R8 ;  /* 0x0000000407087825 */ /* 0x001fca00078e0208 */
[----:B--2---:R-:W2:Y:S01]  /*1410*/  LDG.E R224, desc[UR40][R8.64] ;  /* 0x0000002808e07981 */ /* 0x004ea2000c1e1900 */
[----:B------:R-:W-:Y:S05]  /*1420*/  YIELD ;  /* 0x0000000000007946 */ /* 0x000fea0003800000 */
[----:B------:R-:W-:Y:S01]  /*1430*/  ULDC.64 UR4, c[0x0][0xa28] ;  /* 0x00028a0000047ab9 */ /* 0x000fe20000000a00 */
[----:B------:R-:W-:Y:S01]  /*1440*/  ULDC.64 UR8, c[0x0][0xa18] ;  /* 0x0002860000087ab9 */ /* 0x000fe20000000a00 */
[----:B------:R-:W-:Y:S01]  /*1450*/  ISETP.NE.U32.AND P1, PT, RZ, UR4, PT ;  /* 0x00000004ff007c0c */ /* 0x000fe2000bf25070 */
[----:B------:R-:W-:Y:S01]  /*1460*/  ULDC.64 UR6, c[0x0][0xa08] ;  /* 0x0002820000067ab9 */ /* 0x000fe20000000a00 */
[----:B------:R-:W-:Y:S01]  /*1470*/  IMAD.MOV.U32 R15, RZ, RZ, RZ ;  /* 0x000000ffff0f7224 */ /* 0x000fe200078e00ff */
        /* <DEDUP_REMOVED lines=31> */
[----:B0---4-:R-:W-:Y:S06]  /*1670*/  @P2 BRA `(.L_x_4860) ;  /* 0x0000000000242947 */ /* 0x011fec0003800000 */
        /* <DEDUP_REMOVED lines=9> */
.L_x_4860:
[----:B------:R-:W-:Y:S01]  /*1710*/  ULDC.64 UR4, c[0x0][0xa20] ;  /* 0x0002880000047ab9 */ /* 0x000fe20000000a00 */
[C---:B------:R-:W-:Y:S02]  /*1720*/  LOP3.LUT R3, R6.reuse, 0xff000000, RZ, 0xc0, !PT ;  /* 0xff00000006037812 */ /* 0x040fe400078ec0ff */
        /* <DEDUP_REMOVED lines=11> */
.L_x_4861:
[----:B------:R-:W-:Y:S05]  /*17e0*/  @!P0 BRA `(.L_x_4862) ;  /* 0x00000000000c8947 */ /* 0x000fea0003800000 */
[----:B------:R-:W2:Y:S04]  /*17f0*/  LDG.E R3, desc[UR40][R12.64] ;  /* 0x000000280c037981 */ /* 0x000ea8000c1e1900 */
[----:B------:R-:W2:Y:S02]  /*1800*/  LDG.E R30, desc[UR40][R12.64+0x4] ;  /* 0x000004280c1e7981 */ /* 0x000ea4000c1e1900 */
[----:B--2---:R-:W-:-:S07]  /*1810*/  IMAD.IADD R30, R30, 0x1, -R3 ;  /* 0x000000011e1e7824 */ /* 0x004fce00078e0a03 */
.L_x_4862:
[----:B------:R-:W-:Y:S01]  /*1820*/  ULDC.64 UR4, c[0x0][0xa10] ;  /* 0x0002840000047ab9 */ /* 0x000fe20000000a00 */
[----:B------:R-:W1:Y:S01]  /*1830*/  LDC R4, c[0x0][0x448] ;  /* 0x00011200ff047b82 */ /* 0x000e620000000800 */
[----:B------:R-:W-:-:S04]  /*1840*/  ISETP.NE.U32.AND P0, PT, RZ, UR4, PT ;  /* 0x00000004ff007c0c */ /* 0x000fc8000bf05070 */
[----:B------:R-:W-:Y:S01]  /*1850*/  ISETP.NE.AND.EX P0, PT, RZ, UR5, PT, P0 ;  /* 0x00000005ff007c0c */ /* 0x000fe2000bf05300 */
[----:B------:R-:W-:-:S12]  /*1860*/  ULDC.64 UR4, c[0x0][0xa30] ;  /* 0x00028c0000047ab9 */ /* 0x000fd80000000a00 */
[----:B0-----:R-:W0:Y:S02]  /*1870*/  @P0 LDC.64 R6, c[0x0][0xa10] ;  /* 0x00028400ff060b82 */ /* 0x001e240000000a00 */
[----:B0-----:R-:W-:-:S05]  /*1880*/  @P0 IMAD.WIDE R6, R224, 0x4, R6 ;  /* 0x00000004e0060825 */ /* 0x001fca00078e0206 */
[----:B------:R-:W2:Y:S04]  /*1890*/  @P0 LDG.E R0, desc[UR40][R6.64] ;  /* 0x0000002806000981 */ /* 0x000ea8000c1e1900 */
[----:B------:R0:W2:Y:S01]  /*18a0*/  @P0 LDG.E R3, desc[UR40][R6.64+0x4] ;  /* 0x0000042806030981 */ /* 0x0000a2000c1e1900 */
[----:B------:R-:W-:Y:S01]  /*18b0*/  ISETP.NE.U32.AND P1, PT, RZ, UR4, PT ;  /* 0x00000004ff007c0c */ /* 0x000fe2000bf25070 */
[----:B-----5:R-:W-:-:S03]  /*18c0*/  IMAD.MOV.U32 R152, RZ, RZ, R30 ;  /* 0x000000ffff987224 */ /* 0x020fc600078e001e */
[----:B------:R-:W-:-:S13]  /*18d0*/  ISETP.NE.AND.EX P1, PT, RZ, UR5, PT, P1 ;  /* 0x00000005ff007c0c */ /* 0x000fda000bf25310 */
[----:B------:R-:W-:-:S04]  /*18e0*/  @P1 IADD3 R8, P2, R225, UR4, RZ ;  /* 0x00000004e1081c10 */ /* 0x000fc8000ff5e0ff */
[----:B------:R-:W-:-:S05]  /*18f0*/  @P1 IADD3.X R9, R227, UR5, RZ, P2, !PT ;  /* 0x00000005e3091c10 */ /* 0x000fca00097fe4ff */
[----:B------:R3:W5:Y:S01]  /*1900*/  @P1 LDG.E R152, desc[UR40][R8.64] ;  /* 0x0000002808981981 */ /* 0x000762000c1e1900 */
[----:B-1----:R-:W-:Y:S01]  /*1910*/  ISETP.NE.AND P1, PT, R4, 0x1, PT ;  /* 0x000000010400780c */ /* 0x002fe20003f25270 */
[----:B------:R-:W-:Y:S01]  /*1920*/  IMAD.SHL.U32 R206, R5, 0x80, RZ ;  /* 0x0000008005ce7824 */ /* 0x000fe200078e00ff */
[----:B------:R-:W-:Y:S01]  /*1930*/  BSSY B0, `(.L_x_4863) ;  /* 0x0000035000007945 */ /* 0x000fe20003800000 */
[----:B------:R-:W-:Y:S01]  /*1940*/  IMAD.IADD R15, R30, 0x1, -R15 ;  /* 0x000000011e0f7824 */ /* 0x000fe200078e0a0f */
[----:B------:R-:W-:Y:S01]  /*1950*/  LOP3.LUT R230, R223, 0xff, RZ, 0xc0, !PT ;  /* 0x000000ffdfe67812 */ /* 0x000fe200078ec0ff */
[----:B------:R-:W-:Y:S01]  /*1960*/  VIADD R4, R206, 0x7f ;  /* 0x0000007fce047836 */ /* 0x000fe20000000000 */
[----:B------:R-:W-:-:S07]  /*1970*/  SHF.R.U32.HI R223, RZ, 0x10, R223 ;  /* 0x00000010ffdf7819 */ /* 0x000fce00000116df */
[----:B------:R-:W1:Y:S08]  /*1980*/  @P1 LDC R11, c[0x0][0x44c] ;  /* 0x00011300ff0b1b82 */ /* 0x000e700000000800 */
[----:B0-----:R-:W0:Y:S01]  /*1990*/  @P1 LDC R7, c[0x0][0x450] ;  /* 0x00011400ff071b82 */ /* 0x001e220000000800 */
[----:B--2---:R-:W-:Y:S02]  /*19a0*/  @P0 IMAD.IADD R24, R3, 0x1, -R0 ;  /* 0x0000000103180824 */ /* 0x004fe400078e0a00 */
[----:B-1----:R-:W-:-:S04]  /*19b0*/  @P1 IMAD.HI.U32 R0, R4, R11, RZ ;  /* 0x0000000b04001227 */ /* 0x002fc800078e00ff */
[----:B------:R-:W-:Y:S01]  /*19c0*/  IMAD.IADD R209, R15, 0x1, R24 ;  /* 0x000000010fd17824 */ /* 0x000fe200078e0218 */
[----:B0-----:R-:W-:-:S03]  /*19d0*/  @P1 SHF.R.U32.HI R4, RZ, R7, R0 ;  /* 0x00000007ff041219 */ /* 0x001fc60000011600 */
[C---:B------:R-:W-:Y:S01]  /*19e0*/  VIADD R0, R209.reuse, 0x5f ;  /* 0x0000005fd1007836 */ /* 0x040fe20000000000 */
[----:B------:R-:W-:-:S03]  /*19f0*/  IADD3 R60, R209, 0x60, -R207 ;  /* 0x00000060d13c7810 */ /* 0x000fc60007ffe8cf */
[----:B------:R-:W-:-:S04]  /*1a00*/  IMAD.HI R0, R0, 0x2aaaaaab, RZ ;  /* 0x2aaaaaab00007827 */ /* 0x000fc800078e02ff */
[----:B------:R-:W-:Y:S01]  /*1a10*/  IMAD.IADD R4, R60, 0x1, R4 ;  /* 0x000000013c047824 */ /* 0x000fe200078e0204 */
[----:B------:R-:W-:-:S03]  /*1a20*/  SHF.R.U32.HI R29, RZ, 0x1f, R0 ;  /* 0x0000001fff1d7819 */ /* 0x000fc60000011600 */
[----:B------:R-:W-:Y:S01]  /*1a30*/  IMAD.HI R4, R4, 0x2aaaaaab, RZ ;  /* 0x2aaaaaab04047827 */ /* 0x000fe200078e02ff */
[----:B------:R-:W-:-:S04]  /*1a40*/  LEA.HI.SX32 R29, R0, R29, 0x1c ;  /* 0x0000001d001d7211 */ /* 0x000fc800078fe2ff */
[----:B------:R-:W-:-:S04]  /*1a50*/  SHF.R.U32.HI R3, RZ, 0x1f, R4 ;  /* 0x0000001fff037819 */ /* 0x000fc80000011604 */
[----:B------:R-:W-:Y:S01]  /*1a60*/  LEA.HI.SX32 R4, R4, R3, 0x1c ;  /* 0x0000000304047211 */ /* 0x000fe200078fe2ff */
[----:B------:R-:W-:-:S03]  /*1a70*/  IMAD.MOV.U32 R3, RZ, RZ, RZ ;  /* 0x000000ffff037224 */ /* 0x000fc600078e00ff */
[----:B---3--:R-:W-:-:S04]  /*1a80*/  VIMNMX R9, R29, R4, PT ;  /* 0x000000041d097248 */ /* 0x008fc80003fe0100 */
[----:B------:R-:W-:-:S13]  /*1a90*/  ISETP.GE.AND P0, PT, R9, 0x1, PT ;  /* 0x000000010900780c */ /* 0x000fda0003f06270 */
        /* <DEDUP_REMOVED lines=30> */
.L_x_4864:
[----:B------:R-:W-:Y:S05]  /*1c80*/  BSYNC B0 ;  /* 0x0000000000007941 */ /* 0x000fea0003800000 */
.L_x_4863:
        /* <DEDUP_REMOVED lines=37> */
.L_x_4867:
[----:B------:R-:W-:Y:S05]  /*1ee0*/  BSYNC B6 ;  /* 0x0000000000067941 */ /* 0x000fea0003800000 */
.L_x_4866:
        /* <DEDUP_REMOVED lines=20> */
.L_x_4869:
[----:B------:R-:W-:Y:S05]  /*2030*/  BSYNC B6 ;  /* 0x0000000000067941 */ /* 0x000fea0003800000 */
.L_x_4868:
        /* <DEDUP_REMOVED lines=9> */
[----:B------:R-:W-:Y:S01]  /*20d0*/  VIADD R64, R16, 0x60 ;  /* 0x0000006010407836 */ /* 0x000fe20000000000 */
[----:B------:R-:W3:Y:S07]  /*20e0*/  LDC.64 R14, c[0x0][0x3f8] ;  /* 0x0000fe00ff0e7b82 */ /* 0x000eee0000000a00 */
[----:B------:R-:W-:-:S04]  /*20f0*/  @P0 IADD3 R6, P1, R225, UR4, RZ ;  /* 0x00000004e1060c10 */ /* 0x000fc8000ff3e0ff */
[----:B------:R-:W-:Y:S01]  /*2100*/  @P0 IADD3.X R7, R227, UR5, RZ, P1, !PT ;  /* 0x00000005e3070c10 */ /* 0x000fe20008ffe4ff */
[----:B------:R-:W-:Y:S01]  /*2110*/  ULDC.64 UR4, c[0x0][0xa08] ;  /* 0x0002820000047ab9 */ /* 0x000fe20000000a00 */
[----:B------:R-:W-:Y:S01]  /*2120*/  VIADD R12, R16, 0xe0 ;  /* 0x000000e0100c7836 */ /* 0x000fe20000000000 */
[----:B------:R-:W4:Y:S02]  /*2130*/  LDC R75, c[0x0][0x3f4] ;  /* 0x0000fd00ff4b7b82 */ /* 0x000f240000000800 */
[----:B------:R3:W4:Y:S01]  /*2140*/  @P0 LDG.E R0, desc[UR40][R6.64] ;  /* 0x0000002806000981 */ /* 0x000722000c1e1900 */
[----:B------:R-:W-:Y:S01]  /*2150*/  SHF.R.S32.HI R32, RZ, 0x1f, R58 ;  /* 0x0000001fff207819 */ /* 0x000fe2000001143a */
[-C--:B0-----:R-:W-:Y:S01]  /*2160*/  IMAD.WIDE.U32 R4, R58, R8.reuse, RZ ;  /* 0x000000083a047225 */ /* 0x081fe200078e00ff */
[----:B------:R-:W-:Y:S02]  /*2170*/  ISETP.NE.U32.AND P0, PT, RZ, UR4, PT ;  /* 0x00000004ff007c0c */ /* 0x000fe4000bf05070 */
[----:B------:R-:W-:Y:S01]  /*2180*/  SHF.R.S32.HI R201, RZ, 0x1f, R200 ;  /* 0x0000001fffc97819 */ /* 0x000fe200000114c8 */
[-C--:B------:R-:W-:Y:S01]  /*2190*/  IMAD R10, R32, R8.reuse, RZ ;  /* 0x00000008200a7224 */ /* 0x080fe200078e02ff */
[----:B------:R-:W-:Y:S01]  /*21a0*/  ISETP.NE.AND.EX P0, PT, RZ, UR5, PT, P0 ;  /* 0x00000005ff007c0c */ /* 0x000fe2000bf05300 */
[----:B------:R-:W-:Y:S01]  /*21b0*/  ULDC.64 UR4, c[0x0][0x308] ;  /* 0x0000c20000047ab9 */ /* 0x000fe20000000a00 */
[----:B------:R-:W-:Y:S01]  /*21c0*/  IMAD.WIDE.U32 R62, R23, R8, R16 ;  /* 0x00000008173e7225 */ /* 0x000fe200078e0010 */
[----:B------:R-:W0:Y:S01]  /*21d0*/  LDC.64 R56, c[0x0][0x408] ;  /* 0x00010200ff387b82 */ /* 0x000e220000000a00 */
[----:B-1----:R-:W-:-:S02]  /*21e0*/  SHF.R.U32.HI R40, RZ, 0x7, R40 ;  /* 0x00000007ff287819 */ /* 0x002fc40000011628 */
        /* <DEDUP_REMOVED lines=9> */
[----:B------:R-:W-:Y:S02]  /*2280*/  SHF.R.S32.HI R73, RZ, 0x1f, R228 ;  /* 0x0000001fff497819 */ /* 0x000fe400000114e4 */
[----:B------:R-:W-:Y:S01]  /*2290*/  LEA.HI R38, R6, R11, RZ, 0x2 ;  /* 0x0000000b06267211 */ /* 0x000fe200078f10ff */
[----:B------:R-:W-:Y:S01]  /*22a0*/  IMAD R5, R222, UR5, R5 ;  /* 0x00000005de057c24 */ /* 0x000fe2000f8e0205 */
[----:B------:R-:W-:Y:S01]  /*22b0*/  ULDC.64 UR4, c[0x0][0x310] ;  /* 0x0000c40000047ab9 */ /* 0x000fe20000000a00 */
[----:B------:R-:W-:Y:S01]  /*22c0*/  IMAD R6, R231, R8, RZ ;  /* 0x00000008e7067224 */ /* 0x000fe200078e02ff */
[----:B------:R-:W-:Y:S01]  /*22d0*/  SHF.R.S32.HI R38, RZ, 0x1f, R38 ;  /* 0x0000001fff267819 */ /* 0x000fe20000011426 */
[----:B------:R-:W-:-:S02]  /*22e0*/  VIADD R11, R16, 0xc0 ;  /* 0x000000c0100b7836 */ /* 0x000fc40000000000 */
[----:B------:R-:W-:Y:S01]  /*22f0*/  IMAD R10, R23, R9, R6 ;  /* 0x00000009170a7224 */ /* 0x000fe200078e0206 */
[----:B------:R-:W-:Y:S01]  /*2300*/  LEA.HI R38, R38, R23, RZ, 0x3 ;  /* 0x0000001726267211 */ /* 0x000fe200078f18ff */
[----:B------:R-:W-:Y:S01]  /*2310*/  VIADD R66, R16, 0xa0 ;  /* 0x000000a010427836 */ /* 0x000fe20000000000 */
[----:B0-----:R-:W-:Y:S01]  /*2320*/  SHF.L.U64.HI R71, R56, 0x6, R57 ;  /* 0x0000000638477819 */ /* 0x001fe20000010239 */
[----:B------:R-:W-:Y:S01]  /*2330*/  IMAD R30, R231, R56, RZ ;  /* 0x00000038e71e7224 */ /* 0x000fe200078e02ff */
[----:B------:R-:W-:Y:S01]  /*2340*/  LOP3.LUT R38, R38, 0xfffffff8, RZ, 0xc0, !PT ;  /* 0xfffffff826267812 */ /* 0x000fe200078ec0ff */
[----:B------:R-:W-:Y:S02]  /*2350*/  IMAD.SHL.U32 R68, R8, 0x40, RZ ;  /* 0x0000004008447824 */ /* 0x000fe400078e00ff */
[C---:B------:R-:W-:Y:S02]  /*2360*/  IMAD R37, R23.reuse, R57, R30 ;  /* 0x0000003917257224 */ /* 0x040fe400078e021e */
[----:B------:R-:W-:-:S02]  /*2370*/  IMAD.IADD R38, R23, 0x1, -R38 ;  /* 0x0000000117267824 */ /* 0x000fc400078e0a26 */
[----:B------:R-:W-:-:S04]  /*2380*/  IMAD.WIDE.U32 R30, R23, R56, R16 ;  /* 0x00000038171e7225 */ /* 0x000fc800078e0010 */
[----:B------:R-:W-:Y:S02]  /*2390*/  IMAD.SHL.U32 R83, R38, 0x40, RZ ;  /* 0x0000004026537824 */ /* 0x000fe400078e00ff */
[----:B------:R-:W-:Y:S02]  /*23a0*/  IMAD.IADD R31, R37, 0x1, R31 ;  /* 0x00000001251f7824 */ /* 0x000fe400078e021f */
[----:B------:R-:W-:Y:S01]  /*23b0*/  IMAD.MOV.U32 R89, RZ, RZ, 0x20 ;  /* 0x00000020ff597424 */ /* 0x000fe200078e00ff */
[----:B------:R-:W-:Y:S01]  /*23c0*/  LOP3.LUT R83, R83, 0x1c0, RZ, 0xc0, !PT ;  /* 0x000001c053537812 */ /* 0x000fe200078ec0ff */
[----:B-----5:R-:W-:-:S03]  /*23d0*/  IMAD.WIDE.U32 R30, R152, R56, R30 ;  /* 0x00000038981e7225 */ /* 0x020fc600078e001e */
[----:B------:R-:W-:Y:S01]  /*23e0*/  SHF.R.U32.HI R86, RZ, 0x3, R83 ;  /* 0x00000003ff567819 */ /* 0x000fe20000011653 */
[----:B------:R-:W-:Y:S01]  /*23f0*/  VIADD R74, R40, 0x8 ;  /* 0x00000008284a7836 */ /* 0x000fe20000000000 */
[----:B------:R-:W-:Y:S01]  /*2400*/  SHF.R.U32.HI R40, RZ, 0x3, R208 ;  /* 0x00000003ff287819 */ /* 0x000fe200000116d0 */
[----:B------:R-:W-:Y:S02]  /*2410*/  IMAD R77, R15, 0x60, RZ ;  /* 0x000000600f4d7824 */ /* 0x000fe400078e02ff */
[----:B------:R-:W-:Y:S02]  /*2420*/  IMAD.SHL.U32 R70, R14, 0x40, RZ ;  /* 0x000000400e467824 */ /* 0x000fe400078e00ff */
[----:B------:R-:W-:Y:S02]  /*2430*/  IMAD R39, R57, 0x60, RZ ;  /* 0x0000006039277824 */ /* 0x000fe400078e02ff */
[----:B------:R-:W-:Y:S01]  /*2440*/  IMAD.SHL.U32 R72, R56, 0x40, RZ ;  /* 0x0000004038487824 */ /* 0x000fe200078e00ff */
[----:B----4-:R-:W-:-:S02]  /*2450*/  SHF.R.S32.HI R3, RZ, 0x1f, R0 ;  /* 0x0000001fff037819 */ /* 0x010fc40000011400 */
[----:B------:R-:W-:Y:S02]  /*2460*/  SEL R21, R0, RZ, !P0 ;  /* 0x000000ff00157207 */ /* 0x000fe40004000000 */
[----:B------:R-:W-:-:S03]  /*2470*/  SEL R13, R3, RZ, !P0 ;  /* 0x000000ff030d7207 */ /* 0x000fc60004000000 */
[----:B------:R-:W-:-:S04]  /*2480*/  IMAD.WIDE.U32 R4, R21, UR4, R4 ;  /* 0x0000000415047c25 */ /* 0x000fc8000f8e0004 */
[----:B------:R-:W-:Y:S01]  /*2490*/  IMAD R0, R13, UR4, RZ ;  /* 0x000000040d007c24 */ /* 0x000fe2000f8e02ff */
[----:B------:R-:W-:-:S03]  /*24a0*/  IADD3 R3, P2, R4, R62, RZ ;  /* 0x0000003e04037210 */ /* 0x000fc60007f5e0ff */
[----:B------:R-:W-:Y:S01]  /*24b0*/  IMAD R61, R21, UR5, R0 ;  /* 0x00000005153d7c24 */ /* 0x000fe2000f8e0200 */
[----:B------:R-:W-:Y:S05]  /*24c0*/  @!P6 WARPSYNC.ALL ;  /* 0x000000000000e948 */ /* 0x000fea0003800000 */
[C---:B------:R-:W-:Y:S01]  /*24d0*/  VIADD R0, R16.reuse, 0x20 ;  /* 0x0000002010007836 */ /* 0x040fe20000000000 */
[----:B------:R-:W-:Y:S01]  /*24e0*/  ULDC UR4, c[0x0][0x320] ;  /* 0x0000c80000047ab9 */ /* 0x000fe20000000800 */
[----:B------:R-:W-:Y:S01]  /*24f0*/  IMAD.IADD R61, R5, 0x1, R61 ;  /* 0x00000001053d7824 */ /* 0x000fe200078e023d */
[----:B------:R-:W-:Y:S01]  /*2500*/  @!P6 BAR.SYNC.DEFER_BLOCKING 0x9, 0x100 ;  /* 0x024400000000eb1d */ /* 0x000fe20000010000 */
[----:B------:R-:W-:-:S02]  /*2510*/  ISETP.GE.AND P0, PT, R16, UR4, PT ;  /* 0x0000000410007c0c */ /* 0x000fc4000bf06270 */
[----:B------:R-:W-:Y:S02]  /*2520*/  ISETP.GE.AND P1, PT, R0, UR4, PT ;  /* 0x0000000400007c0c */ /* 0x000fe4000bf26270 */
[----:B------:R-:W-:Y:S01]  /*2530*/  IADD3.X R62, R61, R63, R10, P2, !PT ;  /* 0x0000003f3d3e7210 */ /* 0x000fe200017fe40a */
[----:B------:R-:W-:Y:S01]  /*2540*/  VIADD R63, R16, 0x40 ;  /* 0x00000040103f7836 */ /* 0x000fe20000000000 */
[----:B------:R-:W-:Y:S01]  /*2550*/  SEL R7, RZ, 0xffffffff, P1 ;  /* 0xffffffffff077807 */ /* 0x000fe20000800000 */
[----:B------:R-:W-:Y:S01]  /*2560*/  ULDC.64 UR6, c[0x0][0x330] ;  /* 0x0000cc0000067ab9 */ /* 0x000fe20000000a00 */
[----:B------:R-:W-:Y:S02]  /*2570*/  SEL R6, RZ, 0x1, P0 ;  /* 0x00000001ff067807 */ /* 0x000fe40000000000 */
[----:B------:R-:W-:Y:S01]  /*2580*/  ISETP.GE.AND P0, PT, R63, UR4, PT ;  /* 0x000000043f007c0c */ /* 0x000fe2000bf06270 */
[----:B------:R-:W-:Y:S01]  /*2590*/  IMAD.SHL.U32 R7, R7, 0x2, RZ ;  /* 0x0000000207077824 */ /* 0x000fe200078e00ff */
[----:B------:R-:W-:-:S02]  /*25a0*/  ISETP.GE.AND P1, PT, R64, UR4, PT ;  /* 0x0000000440007c0c */ /* 0x000fc4000bf26270 */
[----:B------:R-:W-:Y:S02]  /*25b0*/  ISETP.GE.AND P2, PT, R11, UR4, PT ;  /* 0x000000040b007c0c */ /* 0x000fe4000bf46270 */
[----:B------:R-:W-:Y:S02]  /*25c0*/  ISETP.GE.AND P3, PT, R12, UR4, PT ;  /* 0x000000040c007c0c */ /* 0x000fe4000bf66270 */
[----:B------:R-:W-:Y:S01]  /*25d0*/  LOP3.LUT R10, R7, 0x2, R6, 0xe2, !PT ;  /* 0x00000002070a7812 */ /* 0x000fe200078ee206 */
[C---:B------:R-:W-:Y:S01]  /*25e0*/  IMAD.WIDE.U32 R6, R222.reuse, UR6, R16 ;  /* 0x00000006de067c25 */ /* 0x040fe2000f8e0010 */
[----:B------:R-:W-:Y:S02]  /*25f0*/  SEL R11, RZ, 0x4, P0 ;  /* 0x00000004ff0b7807 */ /* 0x000fe40000000000 */
[----:B------:R-:W-:Y:S01]  /*2600*/  SEL R12, RZ, 0x8, P1 ;  /* 0x00000008ff0c7807 */ /* 0x000fe20000800000 */
[----:B------:R-:W-:Y:S01]  /*2610*/  IMAD R7, R222, UR7, R7 ;  /* 0x00000007de077c24 */ /* 0x000fe2000f8e0207 */
[----:B------:R-:W-:-:S02]  /*2620*/  ISETP.GE.AND P0, PT, R65, UR4, PT ;  /* 0x0000000441007c0c */ /* 0x000fc4000bf06270 */
        /* <DEDUP_REMOVED lines=8> */
[----:B------:R-:W-:Y:S01]  /*26b0*/  ISETP.GE.AND P0, PT, R16, R75, PT ;  /* 0x0000004b1000720c */ /* 0x000fe20003f06270 */
[----:B------:R-:W-:Y:S01]  /*26c0*/  IMAD R93, R21, UR5, R13 ;  /* 0x00000005155d7c24 */ /* 0x000fe2000f8e020d */
[----:B------:R-:W-:Y:S01]  /*26d0*/  LOP3.LUT R11, R12, R10, R11, 0xfe, !PT ;  /* 0x0000000a0c0b7212 */ /* 0x000fe200078efe0b */
[----:B------:R-:W-:Y:S01]  /*26e0*/  IMAD.WIDE.U32 R12, R23, R14, R16 ;  /* 0x0000000e170c7225 */ /* 0x000fe200078e0010 */
[----:B------:R-:W-:-:S02]  /*26f0*/  SEL R10, RZ, 0x40, P2 ;  /* 0x00000040ff0a7807 */ /* 0x000fc40001000000 */
[----:B------:R-:W-:Y:S01]  /*2700*/  SEL R33, R75, RZ, P0 ;  /* 0x000000ff4b217207 */ /* 0x000fe20000000000 */
[----:B------:R-:W-:Y:S01]  /*2710*/  IMAD.WIDE.U32 R20, R23, R56, R200 ;  /* 0x0000003817147225 */ /* 0x000fe200078e00c8 */
[----:B------:R-:W-:Y:S02]  /*2720*/  LOP3.LUT R95, R11, R10, RZ, 0xfc, !PT ;  /* 0x0000000a0b5f7212 */ /* 0x000fe400078efcff */
[----:B------:R-:W-:Y:S01]  /*2730*/  IADD3 R58, P1, R23, R58, RZ ;  /* 0x0000003a173a7210 */ /* 0x000fe20007f3e0ff */
[-C--:B------:R-:W-:Y:S01]  /*2740*/  IMAD R10, R231, R14.reuse, RZ ;  /* 0x0000000ee70a7224 */ /* 0x080fe200078e02ff */
[----:B------:R-:W-:Y:S01]  /*2750*/  SEL R94, RZ, 0xffffff80, P3 ;  /* 0xffffff80ff5e7807 */ /* 0x000fe20001800000 */
[----:B------:R-:W-:Y:S01]  /*2760*/  IMAD.IADD R33, R16, 0x1, R33 ;  /* 0x0000000110217824 */ /* 0x000fe200078e0221 */
[----:B------:R-:W-:Y:S01]  /*2770*/  ISETP.GE.AND P2, PT, R0, UR4, PT ;  /* 0x0000000400007c0c */ /* 0x000fe2000bf46270 */
[----:B------:R-:W-:Y:S01]  /*2780*/  IMAD R35, R23, R15, R10 ;  /* 0x0000000f17237224 */ /* 0x000fe200078e020a */
[----:B------:R-:W-:Y:S01]  /*2790*/  LOP3.LUT R94, R95, 0x80, R94, 0xc8, !PT ;  /* 0x000000805f5e7812 */ /* 0x000fe200078ec85e */
[----:B------:R-:W-:Y:S01]  /*27a0*/  IMAD.WIDE.U32 R10, R23, R14, R200 ;  /* 0x0000000e170a7225 */ /* 0x000fe200078e00c8 */
[----:B------:R-:W-:-:S02]  /*27b0*/  SHF.R.S32.HI R34, RZ, 0x1f, R33 ;  /* 0x0000001fff227819 */ /* 0x000fc40000011421 */
[----:B------:R-:W-:Y:S01]  /*27c0*/  LOP3.LUT R95, R95, 0x40, RZ, 0xc0, !PT ;  /* 0x000000405f5f7812 */ /* 0x000fe200078ec0ff */
[----:B------:R-:W-:Y:S01]  /*27d0*/  IMAD.IADD R11, R11, 0x1, R35 ;  /* 0x000000010b0b7824 */ /* 0x000fe200078e0223 */
[----:B------:R-:W-:Y:S01]  /*27e0*/  LEA.HI R34, R34, R33, RZ, 0x3 ;  /* 0x0000002122227211 */ /* 0x000fe200078f18ff */
[----:B------:R-:W-:Y:S01]  /*27f0*/  IMAD.IADD R13, R35, 0x1, R13 ;  /* 0x00000001230d7824 */ /* 0x000fe200078e020d */
[----:B------:R-:W-:Y:S01]  /*2800*/  SHF.R.S32.HI R35, RZ, 0x1f, R152 ;  /* 0x0000001fff237819 */ /* 0x000fe20000011498 */
[----:B------:R-:W-:Y:S01]  /*2810*/  IMAD.IADD R21, R21, 0x1, R37 ;  /* 0x0000000115157824 */ /* 0x000fe200078e0225 */
[----:B------:R-:W-:Y:S01]  /*2820*/  LOP3.LUT R85, R34, 0xfffffff8, RZ, 0xc0, !PT ;  /* 0xfffffff822557812 */ /* 0x000fe200078ec0ff */
[-C--:B------:R-:W-:Y:S01]  /*2830*/  IMAD.WIDE.U32 R10, R152, R14.reuse, R10 ;  /* 0x0000000e980a7225 */ /* 0x080fe200078e000a */
[----:B------:R-:W-:Y:S02]  /*2840*/  SHF.R.S32.HI R84, RZ, 0x3, R34 ;  /* 0x00000003ff547819 */ /* 0x000fe40000011422 */
[----:B------:R-:W-:Y:S01]  /*2850*/  SHF.R.S32.HI R87, RZ, 0x1f, R85 ;  /* 0x0000001fff577819 */ /* 0x000fe20000011455 */
[----:B------:R-:W-:-:S02]  /*2860*/  IMAD R36, R35, R14, RZ ;  /* 0x0000000e23247224 */ /* 0x000fc400078e02ff */
[----:B------:R-:W-:-:S04]  /*2870*/  IMAD.WIDE.U32 R12, R152, R14, R12 ;  /* 0x0000000e980c7225 */ /* 0x000fc800078e000c */
[----:B------:R-:W-:Y:S02]  /*2880*/  IMAD R37, R152, R15, R36 ;  /* 0x0000000f98257224 */ /* 0x000fe400078e0224 */
[----:B------:R-:W-:Y:S02]  /*2890*/  IMAD R33, R9, 0x60, RZ ;  /* 0x0000006009217824 */ /* 0x000fe400078e02ff */
[----:B------:R-:W-:-:S04]  /*28a0*/  IMAD.WIDE.U32 R8, R8, 0x60, RZ ;  /* 0x0000006008087825 */ /* 0x000fc800078e00ff */
[-C--:B------:R-:W-:Y:S02]  /*28b0*/  IMAD R35, R35, R56.reuse, RZ ;  /* 0x0000003823237224 */ /* 0x080fe400078e02ff */
[----:B------:R-:W-:Y:S02]  /*28c0*/  IMAD.IADD R79, R11, 0x1, R37 ;  /* 0x000000010b4f7824 */ /* 0x000fe400078e0225 */
[----:B------:R-:W-:Y:S01]  /*28d0*/  IMAD.IADD R80, R37, 0x1, R13 ;  /* 0x0000000125507824 */ /* 0x000fe200078e020d */
[----:B------:R-:W-:Y:S01]  /*28e0*/  LOP3.LUT R37, R83, 0x18, R16, 0xf8, !PT ;  /* 0x0000001853257812 */ /* 0x000fe200078ef810 */
[C---:B------:R-:W-:Y:S02]  /*28f0*/  IMAD R35, R152.reuse, R57, R35 ;  /* 0x0000003998237224 */ /* 0x040fe400078e0223 */
[----:B------:R-:W-:Y:S01]  /*2900*/  IMAD.WIDE.U32 R20, R152, R56, R20 ;  /* 0x0000003898147225 */ /* 0x000fe200078e0014 */
[----:B------:R-:W-:-:S03]  /*2910*/  LOP3.LUT R37, R37, R86, RZ, 0x3c, !PT ;  /* 0x0000005625257212 */ /* 0x000fc600078e3cff */
[----:B------:R-:W-:Y:S01]  /*2920*/  IMAD.X R59, R231, 0x1, R32, P1 ;  /* 0x00000001e73b7824 */ /* 0x000fe200008e0620 */
[----:B------:R-:W-:Y:S01]  /*2930*/  LOP3.LUT P1, RZ, R38, 0x4, RZ, 0xc0, !PT ;  /* 0x0000000426ff7812 */ /* 0x000fe2000782c0ff */
[----:B------:R-:W-:Y:S01]  /*2940*/  IMAD.IADD R76, R9, 0x1, R33 ;  /* 0x00000001094c7824 */ /* 0x000fe200078e0221 */
[--C-:B------:R-:W-:Y:S01]  /*2950*/  LOP3.LUT R32, R208, 0x38, R34.reuse, 0xf8, !PT ;  /* 0x00000038d0207812 */ /* 0x100fe200078ef822 */
[----:B------:R-:W-:Y:S01]  /*2960*/  IMAD.IADD R81, R21, 0x1, R35 ;  /* 0x0000000115517824 */ /* 0x000fe200078e0223 */
[----:B------:R-:W-:Y:S01]  /*2970*/  LOP3.LUT R33, R83, 0x38, R34, 0xf8, !PT ;  /* 0x0000003853217812 */ /* 0x000fe200078ef822 */
[----:B------:R-:W-:Y:S01]  /*2980*/  IMAD.IADD R82, R35, 0x1, R31 ;  /* 0x0000000123527824 */ /* 0x000fe200078e021f */
[----:B------:R-:W-:Y:S01]  /*2990*/  LOP3.LUT R35, R32, R40, RZ, 0x3c, !PT ;  /* 0x0000002820237212 */ /* 0x000fe200078e3cff */
[----:B------:R-:W-:Y:S01]  /*29a0*/  IMAD.WIDE.U32 R14, R14, 0x60, RZ ;  /* 0x000000600e0e7825 */ /* 0x000fe200078e00ff */
[----:B------:R-:W-:Y:S02]  /*29b0*/  SEL R89, R89, 0xffffffe0, !P1 ;  /* 0xffffffe059597807 */ /* 0x000fe40004800000 */
[----:B------:R-:W-:Y:S01]  /*29c0*/  LOP3.LUT R33, R33, R86, RZ, 0x3c, !PT ;  /* 0x0000005621217212 */ /* 0x000fe200078e3cff */
[----:B------:R-:W-:Y:S01]  /*29d0*/  IMAD.WIDE.U32 R56, R56, 0x60, RZ ;  /* 0x0000006038387825 */ /* 0x000fe200078e00ff */
[----:B------:R-:W-:-:S03]  /*29e0*/  ISETP.GE.AND P1, PT, R16, UR4, PT ;  /* 0x0000000410007c0c */ /* 0x000fc6000bf26270 */
[----:B------:R-:W-:Y:S02]  /*29f0*/  IMAD R90, R212, 0x200, R37 ;  /* 0x00000200d45a7824 */ /* 0x000fe400078e0225 */
[----:B------:R-:W-:Y:S02]  /*2a00*/  IMAD.SHL.U32 R75, R75, 0x2, RZ ;  /* 0x000000024b4b7824 */ /* 0x000fe400078e00ff */
[----:B------:R-:W-:Y:S02]  /*2a10*/  IMAD.IADD R77, R15, 0x1, R77 ;  /* 0x000000010f4d7824 */ /* 0x000fe400078e024d */
[----:B------:R-:W-:Y:S02]  /*2a20*/  IMAD.IADD R78, R57, 0x1, R39 ;  /* 0x00000001394e7824 */ /* 0x000fe400078e0227 */
[----:B------:R-:W-:Y:S02]  /*2a30*/  IMAD.IADD R88, R214, 0x1, R35 ;  /* 0x00000001d6587824 */ /* 0x000fe400078e0223 */
[----:B------:R-:W-:-:S02]  /*2a40*/  IMAD R91, R212, 0x200, R33 ;  /* 0x00000200d45b7824 */ /* 0x000fc400078e0221 */
[----:B------:R-:W-:Y:S02]  /*2a50*/  IMAD.IADD R92, R89, 0x1, R90 ;  /* 0x00000001595c7824 */ /* 0x000fe400078e025a */
[----:B------:R-:W-:-:S07]  /*2a60*/  IMAD.IADD R93, R7, 0x1, R93 ;  /* 0x00000001075d7824 */ /* 0x000fce00078e025d */
.L_x_4917:
[----:B------:R-:W0:Y:S01]  /*2a70*/  LDC.64 R98, c[0x0][0x2e8] ;  /* 0x0000ba00ff627b82 */ /* 0x000e220000000a00 */
[----:B------:R-:W-:Y:S01]  /*2a80*/  VIADD R45, R27, 0xffffffff ;  /* 0xffffffff1b2d7836 */ /* 0x000fe20000000000 */
[----:B------:R-:W-:Y:S05]  /*2a90*/  YIELD ;  /* 0x0000000000007946 */ /* 0x000fea0003800000 */
[----:B------:R-:W-:Y:S01]  /*2aa0*/  SHF.R.S32.HI R39, RZ, 0x1f, R45 ;  /* 0x0000001fff277819 */ /* 0x000fe2000001142d */
[----:B------:R-:W1:Y:S01]  /*2ab0*/  LDC R102, c[0x0][0x3f4] ;  /* 0x0000fd00ff667b82 */ /* 0x000e620000000800 */
        /* <DEDUP_REMOVED lines=21> */
[----:B----4-:R-:W-:Y:S05]  /*2c10*/  @!P3 BRA `(.L_x_4871) ;  /* 0x00000028007cb947 */ /* 0x010fea0003800000 */
        /* <DEDUP_REMOVED lines=41> */
.L_x_4874:
[----:B------:R-:W-:Y:S05]  /*2eb0*/  BSYNC B1 ;  /* 0x0000000000017941 */ /* 0x000fea0003800000 */
.L_x_4873:
        /* <DEDUP_REMOVED lines=28> */
.L_x_4876:
[----:B------:R-:W-:Y:S05]  /*3080*/  BSYNC B1 ;  /* 0x0000000000017941 */ /* 0x000fea0003800000 */
.L_x_4875:
        /* <DEDUP_REMOVED lines=34> */
.L_x_4877:
[----:B------:R-:W-:Y:S01]  /*32b0*/  IMAD R96, R2, 0x8, R18 ;  /* 0x0000000802607824 */ /* 0x000fe200078e0212 */
[----:B------:R-:W-:Y:S01]  /*32c0*/  SHF.L.U32 R107, R203, 0x1f, RZ ;  /* 0x0000001fcb6b7819 */ /* 0x000fe200000006ff */
[----:B------:R-:W-:Y:S03]  /*32d0*/  BSSY B1, `(.L_x_4878) ;  /* 0x0000003000017945 */ /* 0x000fe60003800000 */
[----:B------:R-:W0:Y:S02]  /*32e0*/  SYNCS.PHASECHK.TRANS64.TRYWAIT P6, [R96+URZ+0x22890], R107 ;  /* 0x0228906b600075a7 */ /* 0x000e2400080c017f */
[----:B0-----:R-:W-:Y:S05]  /*32f0*/  @!P6 BRA `(.L_x_4879) ;  /* 0x000001bc0070e947 */ /* 0x001fea0003800000 */
.L_x_5184:
[----:B------:R-:W-:Y:S05]  /*3300*/  BSYNC B1 ;  /* 0x0000000000017941 */ /* 0x000fea0003800000 */
.L_x_4878:
        /* <DEDUP_REMOVED lines=12> */
[----:B------:R-:W-:Y:S01]  /*33d0*/  LOP3.LUT R54, R34, 0xffff0000, RZ, 0xc0, !PT ;  /* 0xffff000022367812 */ /* 0x000fe200078ec0ff */
[C---:B------:R-:W-:Y:S01]  /*33e0*/  IMAD.U32 R34, R35.reuse, 0x10000, RZ ;  /* 0x0001000023227824 */ /* 0x040fe200078e00ff */
[----:B------:R-:W-:Y:S02]  /*33f0*/  SHF.R.U32.HI R117, RZ, 0x10, R55 ;  /* 0x00000010ff757819 */ /* 0x000fe40000011637 */
[----:B------:R-:W-:-:S02]  /*3400*/  LOP3.LUT R52, R35, 0xffff0000, RZ, 0xc0, !PT ;  /* 0xffff000023347812 */ /* 0x000fc400078ec0ff */
[----:B------:R-:W-:Y:S01]  /*3410*/  PRMT R35, R112, 0x5410, R111 ;  /* 0x0000541070237816 */ /* 0x000fe2000000006f */
[C---:B------:R-:W-:Y:S01]  /*3420*/  IMAD.U32 R111, R33.reuse, 0x10000, RZ ;  /* 0x00010000216f7824 */ /* 0x040fe200078e00ff */
[----:B------:R-:W-:Y:S02]  /*3430*/  PRMT R115, R116, 0x5410, R115 ;  /* 0x0000541074737816 */ /* 0x000fe40000000073 */
[----:B------:R-:W-:Y:S02]  /*3440*/  PRMT R117, R118, 0x5410, R117 ;  /* 0x0000541076757816 */ /* 0x000fe40000000075 */
[----:B------:R-:W-:Y:S01]  /*3450*/  LOP3.LUT R55, R33, 0xffff0000, RZ, 0xc0, !PT ;  /* 0xffff000021377812 */ /* 0x000fe200078ec0ff */
[----:B------:R-:W-:Y:S01]  /*3460*/  IMAD.U32 R33, R32, 0x10000, RZ ;  /* 0x0001000020217824 */ /* 0x000fe200078e00ff */
[----:B------:R-:W-:Y:S01]  /*3470*/  LOP3.LUT R116, R115, 0xffff0000, RZ, 0xc0, !PT ;  /* 0xffff000073747812 */ /* 0x000fe200078ec0ff */
[----:B------:R-:W-:Y:S01]  /*3480*/  IMAD.U32 R118, R117, 0x10000, RZ ;  /* 0x0001000075767824 */ /* 0x000fe200078e00ff */
[----:B------:R-:W-:-:S02]  /*3490*/  LOP3.LUT R112, R35, 0xffff0000, RZ, 0xc0, !PT ;  /* 0xffff000023707812 */ /* 0x000fc400078ec0ff */
[----:B------:R-:W-:Y:S01]  /*34a0*/  PRMT R113, R114, 0x5410, R113 ;  /* 0x0000541072717816 */ /* 0x000fe20000000071 */
[C---:B------:R-:W-:Y:S01]  /*34b0*/  FMUL.FTZ R120, R55.reuse, R116 ;  /* 0x0000007437787220 */ /* 0x040fe20000410000 */
[----:B------:R-:W-:Y:S01]  /*34c0*/  FMUL.FTZ R122, R54, R118 ;  /* 0x00000076367a7220 */ /* 0x000fe20000410000 */
[-C--:B------:R-:W-:Y:S01]  /*34d0*/  FMUL.FTZ R119, R55, R112.reuse ;  /* 0x0000007037777220 */ /* 0x080fe20000410000 */
[----:B------:R-:W-:Y:S01]  /*34e0*/  LOP3.LUT R55, R32, 0xffff0000, RZ, 0xc0, !PT ;  /* 0xffff000020377812 */ /* 0x000fe200078ec0ff */
[----:B------:R-:W-:Y:S01]  /*34f0*/  IMAD.U32 R114, R113, 0x10000, RZ ;  /* 0x0001000071727824 */ /* 0x000fe200078e00ff */
[----:B------:R-:W-:Y:S01]  /*3500*/  LOP3.LUT R117, R117, 0xffff0000, RZ, 0xc0, !PT ;  /* 0xffff000075757812 */ /* 0x000fe200078ec0ff */
[----:B------:R-:W-:Y:S01]  /*3510*/  FFMA.FTZ R32, R111, R112, -R120 ;  /* 0x000000706f207223 */ /* 0x000fe20000010878 */
[----:B------:R-:W-:Y:S01]  /*3520*/  LOP3.LUT R113, R113, 0xffff0000, RZ, 0xc0, !PT ;  /* 0xffff000071717812 */ /* 0x000fe200078ec0ff */
[----:B------:R-:W-:Y:S01]  /*3530*/  FFMA.FTZ R119, R111, R116, R119 ;  /* 0x000000746f777223 */ /* 0x000fe20000010077 */
[----:B------:R-:W-:Y:S01]  /*3540*/  FMUL.FTZ R116, R54, R114 ;  /* 0x0000007236747220 */ /* 0x000fe20000410000 */
[----:B------:R-:W-:-:S02]  /*3550*/  IMAD.U32 R112, R115, 0x10000, RZ ;  /* 0x0001000073707824 */ /* 0x000fc400078e00ff */
[----:B------:R-:W-:Y:S01]  /*3560*/  FFMA.FTZ R122, R53, R114, -R122 ;  /* 0x00000072357a7223 */ /* 0x000fe2000001087a */
[----:B------:R-:W-:Y:S02]  /*3570*/  IMAD.U32 R54, R35, 0x10000, RZ ;  /* 0x0001000023367824 */ /* 0x000fe400078e00ff */
[C---:B------:R-:W-:Y:S01]  /*3580*/  FMUL.FTZ R35, R52.reuse, R117 ;  /* 0x0000007534237220 */ /* 0x040fe20000410000 */
[-C--:B------:R-:W-:Y:S01]  /*3590*/  FMUL.FTZ R114, R52, R113.reuse ;  /* 0x0000007134727220 */ /* 0x080fe20000410000 */
[C---:B------:R-:W-:Y:S01]  /*35a0*/  FMUL.FTZ R52, R55.reuse, R112 ;  /* 0x0000007037347220 */ /* 0x040fe20000410000 */
        /* <DEDUP_REMOVED lines=9> */
[----:B------:R-:W-:-:S07]  /*3640*/  F2FP.BF16.F32.PACK_AB R32, R55, R52 ;  /* 0x000000343720723e */ /* 0x000fce00000010ff */
.L_x_4885:
[----:B------:R-:W-:Y:S05]  /*3650*/  BSYNC B3 ;  /* 0x0000000000037941 */ /* 0x000fea0003800000 */
.L_x_4884:
[----:B--2---:R1:W-:Y:S02]  /*3660*/  STG.E.128 desc[UR40][R42.64], R32 ;  /* 0x000000202a007986 */ /* 0x0043e4000c101d28 */
.L_x_4883:
[----:B------:R-:W-:Y:S05]  /*3670*/  BSYNC B2 ;  /* 0x0000000000027941 */ /* 0x000fea0003800000 */
.L_x_4882:
[----:B------:R-:W-:Y:S05]  /*3680*/  @P2 BRA `(.L_x_4881) ;  /* 0x0000000000cc2947 */ /* 0x000fea0003800000 */
[----:B-1----:R1:W2:Y:S01]  /*3690*/  LDS.128 R32, [R103] ;  /* 0x0000000067207984 */ /* 0x0022a20000000c00 */
[----:B------:R-:W-:Y:S01]  /*36a0*/  ISETP.GE.AND P4, PT, R204, R102, PT ;  /* 0x00000066cc00720c */ /* 0x000fe20003f86270 */
[----:B------:R-:W-:-:S12]  /*36b0*/  BSSY B2, `(.L_x_4886) ;  /* 0x000002f000027945 */ /* 0x000fd80003800000 */
[----:B-1----:R-:W-:Y:S05]  /*36c0*/  @P4 BRA `(.L_x_4887) ;  /* 0x0000000000b44947 */ /* 0x002fea0003800000 */
[----:B------:R-:W-:Y:S02]  /*36d0*/  SHF.R.U64 R111, R48, 0x10, R49 ;  /* 0x00000010306f7819 */ /* 0x000fe40000001231 */
[--C-:B------:R-:W-:Y:S01]  /*36e0*/  SHF.R.U64 R52, R50, 0x10, R51.reuse ;  /* 0x0000001032347819 */ /* 0x100fe20000001233 */
[----:B--2---:R-:W-:Y:S01]  /*36f0*/  IMAD.U32 R50, R34, 0x10000, RZ ;  /* 0x0001000022327824 */ /* 0x004fe200078e00ff */
        /* <DEDUP_REMOVED lines=12> */
[----:B------:R-:W-:Y:S01]  /*37c0*/  LOP3.LUT R51, R34, 0xffff0000, RZ, 0xc0, !PT ;  /* 0xffff000022337812 */ /* 0x000fe200078ec0ff */
[C---:B------:R-:W-:Y:S01]  /*37d0*/  IMAD.U32 R34, R35.reuse, 0x10000, RZ ;  /* 0x0001000023227824 */ /* 0x040fe200078e00ff */
[----:B------:R-:W-:Y:S01]  /*37e0*/  LOP3.LUT R48, R35, 0xffff0000, RZ, 0xc0, !PT ;  /* 0xffff000023307812 */ /* 0x000fe200078ec0ff */
[----:B------:R-:W-:-:S02]  /*37f0*/  IMAD.U32 R35, R33, 0x10000, RZ ;  /* 0x0001000021237824 */ /* 0x000fc400078e00ff */
[C---:B------:R-:W-:Y:S01]  /*3800*/  FMUL.FTZ R116, R49.reuse, R112 ;  /* 0x0000007031747220 */ /* 0x040fe20000410000 */
[----:B------:R-:W-:Y:S02]  /*3810*/  IMAD.U32 R33, R32, 0x10000, RZ ;  /* 0x0001000020217824 */ /* 0x000fe400078e00ff */
[-C--:B------:R-:W-:Y:S01]  /*3820*/  FMUL.FTZ R49, R49, R54.reuse ;  /* 0x0000003631317220 */ /* 0x080fe20000410000 */
[----:B------:R-:W-:Y:S01]  /*3830*/  LOP3.LUT R113, R113, 0xffff0000, RZ, 0xc0, !PT ;  /* 0xffff000071717812 */ /* 0x000fe200078ec0ff */
[----:B------:R-:W-:Y:S01]  /*3840*/  IMAD.U32 R52, R52, 0x10000, RZ ;  /* 0x0001000034347824 */ /* 0x000fe200078e00ff */
[----:B------:R-:W-:Y:S01]  /*3850*/  LOP3.LUT R53, R53, 0xffff0000, RZ, 0xc0, !PT ;  /* 0xffff000035357812 */ /* 0x000fe200078ec0ff */
[C---:B------:R-:W-:Y:S01]  /*3860*/  FFMA.FTZ R116, R35.reuse, R54, -R116 ;  /* 0x0000003623747223 */ /* 0x040fe20000010874 */
[----:B------:R-:W-:Y:S01]  /*3870*/  LOP3.LUT R32, R32, 0xffff0000, RZ, 0xc0, !PT ;  /* 0xffff000020207812 */ /* 0x000fe200078ec0ff */
[----:B------:R-:W-:Y:S01]  /*3880*/  FFMA.FTZ R49, R35, R112, R49 ;  /* 0x0000007023317223 */ /* 0x000fe20000010031 */
[C---:B------:R-:W-:Y:S01]  /*3890*/  FMUL.FTZ R35, R48.reuse, R113 ;  /* 0x0000007130237220 */ /* 0x040fe20000410000 */
[----:B------:R-:W-:Y:S01]  /*38a0*/  FMUL.FTZ R54, R48, R53 ;  /* 0x0000003530367220 */ /* 0x000fe20000410000 */
[C---:B------:R-:W-:Y:S01]  /*38b0*/  FMUL.FTZ R115, R51.reuse, R114 ;  /* 0x0000007233737220 */ /* 0x040fe20000410000 */
[C---:B------:R-:W-:Y:S01]  /*38c0*/  FMUL.FTZ R48, R32.reuse, R111 ;  /* 0x0000006f20307220 */ /* 0x040fe20000410000 */
[-C--:B------:R-:W-:Y:S01]  /*38d0*/  FMUL.FTZ R32, R32, R52.reuse ;  /* 0x0000003420207220 */ /* 0x080fe20000410000 */
[-C--:B------:R-:W-:Y:S01]  /*38e0*/  FMUL.FTZ R51, R51, R55.reuse ;  /* 0x0000003733337220 */ /* 0x080fe20000410000 */
[C---:B------:R-:W-:Y:S01]  /*38f0*/  FFMA.FTZ R115, R50.reuse, R55, -R115 ;  /* 0x0000003732737223 */ /* 0x040fe20000010873 */
[C---:B------:R-:W-:Y:S01]  /*3900*/  FFMA.FTZ R48, R33.reuse, R52, -R48 ;  /* 0x0000003421307223 */ /* 0x040fe20000010830 */
[----:B------:R-:W-:Y:S01]  /*3910*/  FFMA.FTZ R33, R33, R111, R32 ;  /* 0x0000006f21217223 */ /* 0x000fe20000010020 */
[----:B------:R-:W-:Y:S01]  /*3920*/  FFMA.FTZ R50, R50, R114, R51 ;  /* 0x0000007232327223 */ /* 0x000fe20000010033 */
[C---:B------:R-:W-:Y:S01]  /*3930*/  FFMA.FTZ R35, R34.reuse, R53, -R35 ;  /* 0x0000003522237223 */ /* 0x040fe20000010823 */
[----:B------:R-:W-:Y:S01]  /*3940*/  FFMA.FTZ R54, R34, R113, R54 ;  /* 0x0000007122367223 */ /* 0x000fe20000010036 */
[----:B------:R-:W-:-:S02]  /*3950*/  F2FP.BF16.F32.PACK_AB R49, R49, R116 ;  /* 0x000000743131723e */ /* 0x000fc400000010ff */
[----:B------:R-:W-:Y:S02]  /*3960*/  F2FP.BF16.F32.PACK_AB R32, R33, R48 ;  /* 0x000000302120723e */ /* 0x000fe400000010ff */
[----:B------:R-:W-:Y:S01]  /*3970*/  F2FP.BF16.F32.PACK_AB R35, R54, R35 ;  /* 0x000000233623723e */ /* 0x000fe200000010ff */
[----:B------:R-:W-:Y:S01]  /*3980*/  IMAD.MOV.U32 R33, RZ, RZ, R49 ;  /* 0x000000ffff217224 */ /* 0x000fe200078e0031 */
[----:B------:R-:W-:-:S07]  /*3990*/  F2FP.BF16.F32.PACK_AB R34, R50, R115 ;  /* 0x000000733222723e */ /* 0x000fce00000010ff */
.L_x_4887:
[----:B------:R-:W-:Y:S05]  /*39a0*/  BSYNC B2 ;  /* 0x0000000000027941 */ /* 0x000fea0003800000 */
.L_x_4886:
[----:B--2---:R2:W-:Y:S02]  /*39b0*/  STG.E.128 desc[UR40][R42.64+0x40], R32 ;  /* 0x000040202a007986 */ /* 0x0045e4000c101d28 */
.L_x_4881:
[----:B------:R-:W-:Y:S05]  /*39c0*/  BSYNC B1 ;  /* 0x0000000000017941 */ /* 0x000fea0003800000 */
.L_x_4880:
        /* <DEDUP_REMOVED lines=10> */
[--C-:B------:R-:W-:Y:S02]  /*3a70*/  SHF.R.U32.HI R48, RZ, 0x10, R45.reuse ;  /* 0x00000010ff307819 */ /* 0x100fe4000001162d */
[----:B------:R-:W-:Y:S02]  /*3a80*/  PRMT R105, R105, 0x5410, R46 ;  /* 0x0000541069697816 */ /* 0x000fe4000000002e */
[----:B------:R-:W-:Y:S01]  /*3a90*/  SHF.R.U64 R51, R44, 0x10, R45 ;  /* 0x000000102c337819 */ /* 0x000fe2000000122d */
[----:B------:R-:W-:Y:S01]  /*3aa0*/  IMAD.U32 R44, R35, 0x10000, RZ ;  /* 0x00010000232c7824 */ /* 0x000fe200078e00ff */
[----:B------:R-:W-:-:S02]  /*3ab0*/  PRMT R109, R109, 0x5410, R48 ;  /* 0x000054106d6d7816 */ /* 0x000fc40000000030 */
[----:B------:R-:W-:Y:S01]  /*3ac0*/  PRMT R108, R108, 0x5410, R49 ;  /* 0x000054106c6c7816 */ /* 0x000fe20000000031 */
[----:B------:R-:W-:Y:S01]  /*3ad0*/  IMAD.U32 R49, R105, 0x10000, RZ ;  /* 0x0001000069317824 */ /* 0x000fe200078e00ff */
[----:B------:R-:W-:Y:S01]  /*3ae0*/  LOP3.LUT R43, R34, 0xffff0000, RZ, 0xc0, !PT ;  /* 0xffff0000222b7812 */ /* 0x000fe200078ec0ff */
[----:B------:R-:W-:Y:S01]  /*3af0*/  IMAD.U32 R47, R109, 0x10000, RZ ;  /* 0x000100006d2f7824 */ /* 0x000fe200078e00ff */
[----:B------:R-:W-:Y:S01]  /*3b00*/  LOP3.LUT R45, R35, 0xffff0000, RZ, 0xc0, !PT ;  /* 0xffff0000232d7812 */ /* 0x000fe200078ec0ff */
[----:B------:R-:W-:Y:S01]  /*3b10*/  IMAD.U32 R34, R33, 0x10000, RZ ;  /* 0x0001000021227824 */ /* 0x000fe200078e00ff */
[----:B------:R-:W-:Y:S01]  /*3b20*/  PRMT R110, R110, 0x5410, R51 ;  /* 0x000054106e6e7816 */ /* 0x000fe20000000033 */
[----:B------:R-:W-:Y:S01]  /*3b30*/  FMUL.FTZ R53, R43, R49 ;  /* 0x000000312b357220 */ /* 0x000fe20000410000 */
[----:B------:R-:W-:Y:S01]  /*3b40*/  LOP3.LUT R35, R33, 0xffff0000, RZ, 0xc0, !PT ;  /* 0xffff000021237812 */ /* 0x000fe200078ec0ff */
[-C--:B------:R-:W-:Y:S01]  /*3b50*/  FMUL.FTZ R43, R43, R47.reuse ;  /* 0x0000002f2b2b7220 */ /* 0x080fe20000410000 */
[----:B------:R-:W-:Y:S01]  /*3b60*/  LOP3.LUT R48, R108, 0xffff0000, RZ, 0xc0, !PT ;  /* 0xffff00006c307812 */ /* 0x000fe200078ec0ff */
[----:B------:R-:W-:Y:S01]  /*3b70*/  IMAD.U32 R33, R32, 0x10000, RZ ;  /* 0x0001000020217824 */ /* 0x000fe200078e00ff */
[----:B------:R-:W-:Y:S01]  /*3b80*/  LOP3.LUT R46, R110, 0xffff0000, RZ, 0xc0, !PT ;  /* 0xffff00006e2e7812 */ /* 0x000fe200078ec0ff */
[----:B------:R-:W-:Y:S01]  /*3b90*/  FFMA.FTZ R53, R42, R47, -R53 ;  /* 0x0000002f2a357223 */ /* 0x000fe20000010835 */
[----:B------:R-:W-:Y:S01]  /*3ba0*/  LOP3.LUT R105, R105, 0xffff0000, RZ, 0xc0, !PT ;  /* 0xffff000069697812 */ /* 0x000fe200078ec0ff */
[----:B------:R-:W-:Y:S01]  /*3bb0*/  FMUL.FTZ R51, R35, R48 ;  /* 0x0000003023337220 */ /* 0x000fe20000410000 */
[----:B------:R-:W-:Y:S01]  /*3bc0*/  LOP3.LUT R109, R109, 0xffff0000, RZ, 0xc0, !PT ;  /* 0xffff00006d6d7812 */ /* 0x000fe200078ec0ff */
        /* <DEDUP_REMOVED lines=21> */
.L_x_4892:
[----:B------:R-:W-:Y:S05]  /*3d20*/  BSYNC B2 ;  /* 0x0000000000027941 */ /* 0x000fea0003800000 */
.L_x_4891:
[----:B--2---:R3:W-:Y:S02]  /*3d30*/  STG.E.128 desc[UR40][R40.64], R32 ;  /* 0x0000002028007986 */ /* 0x0047e4000c101d28 */
.L_x_4890:
[----:B------:R-:W-:Y:S05]  /*3d40*/  BSYNC B1 ;  /* 0x0000000000017941 */ /* 0x000fea0003800000 */
.L_x_4889:
        /* <DEDUP_REMOVED lines=51> */
.L_x_4894:
[----:B------:R-:W-:Y:S05]  /*4080*/  BSYNC B1 ;  /* 0x0000000000017941 */ /* 0x000fea0003800000 */
.L_x_4893:
[----:B--2---:R4:W-:Y:S01]  /*4090*/  STG.E.128 desc[UR40][R40.64+0x40], R32 ;  /* 0x0000402028007986 */ /* 0x0049e2000c101d28 */
[----:B------:R-:W-:Y:S05]  /*40a0*/  BRA `(.L_x_4888) ;  /* 0x0000001400c07947 */ /* 0x000fea0003800000 */
.L_x_4872:
        /* <DEDUP_REMOVED lines=73> */
.L_x_4895:
        /* <DEDUP_REMOVED lines=9> */
.L_x_5185:
[----:B------:R-:W-:Y:S05]  /*45d0*/  BSYNC B1 ;  /* 0x0000000000017941 */ /* 0x000fea0003800000 */
.L_x_4896:
        /* <DEDUP_REMOVED lines=31> */
[----:B------:R-:W-:Y:S01]  /*47d0*/  LOP3.LUT R53, R53, 0xffff0000, RZ, 0xc0, !PT ;  /* 0xffff000035357812 */ /* 0x000fe200078ec0ff */
[C---:B------:R-:W-:Y:S01]  /*47e0*/  IMAD.U32 R128, R117.reuse, 0x10000, RZ ;  /* 0x0001000075807824 */ /* 0x040fe200078e00ff */
[----:B------:R-:W-:Y:S01]  /*47f0*/  LOP3.LUT R117, R117, 0xffff0000, RZ, 0xc0, !PT ;  /* 0xffff000075757812 */ /* 0x000fe200078ec0ff */
[C---:B------:R-:W-:Y:S01]  /*4800*/  IMAD.U32 R118, R116.reuse, 0x10000, RZ ;  /* 0x0001000074767824 */ /* 0x040fe200078e00ff */
[----:B------:R-:W-:Y:S01]  /*4810*/  LOP3.LUT R116, R116, 0xffff0000, RZ, 0xc0, !PT ;  /* 0xffff000074747812 */ /* 0x000fe200078ec0ff */
[C---:B------:R-:W-:Y:S01]  /*4820*/  FMUL.FTZ R130, R113.reuse, R128 ;  /* 0x0000008071827220 */ /* 0x040fe20000410000 */
[----:B------:R-:W-:Y:S01]  /*4830*/  SHF.R.U64 R32, R32, 0x10, R33 ;  /* 0x0000001020207819 */ /* 0x000fe20000001221 */
[-C--:B------:R-:W-:Y:S01]  /*4840*/  FMUL.FTZ R119, R113, R118.reuse ;  /* 0x0000007671777220 */ /* 0x080fe20000410000 */
[----:B------:R-:W-:Y:S01]  /*4850*/  SHF.R.U64 R37, R36, 0x10, R37 ;  /* 0x0000001024257819 */ /* 0x000fe20000001225 */
[----:B------:R-:W-:Y:S01]  /*4860*/  FFMA.FTZ R113, R115, R118, -R130 ;  /* 0x0000007673717223 */ /* 0x000fe20000010882 */
[----:B------:R-:W-:Y:S01]  /*4870*/  LOP3.LUT R118, R49, 0xffff0000, RZ, 0xc0, !PT ;  /* 0xffff000031767812 */ /* 0x000fe200078ec0ff */
[----:B------:R-:W-:Y:S01]  /*4880*/  FFMA.FTZ R115, R115, R128, R119 ;  /* 0x0000008073737223 */ /* 0x000fe20000010077 */
[C---:B------:R-:W-:Y:S01]  /*4890*/  FMUL.FTZ R49, R53.reuse, R117 ;  /* 0x0000007535317220 */ /* 0x040fe20000410000 */
[----:B------:R-:W-:Y:S01]  /*48a0*/  FMUL.FTZ R128, R53, R116 ;  /* 0x0000007435807220 */ /* 0x000fe20000410000 */
[----:B------:R-:W-:Y:S01]  /*48b0*/  SHF.R.U32.HI R53, RZ, 0x10, R39 ;  /* 0x00000010ff357819 */ /* 0x000fe20000011627 */
[----:B------:R-:W-:-:S02]  /*48c0*/  IMAD.U32 R119, R51, 0x10000, RZ ;  /* 0x0001000033777824 */ /* 0x000fc400078e00ff */
[C---:B------:R-:W-:Y:S01]  /*48d0*/  FFMA.FTZ R116, R118.reuse, R116, -R49 ;  /* 0x0000007476747223 */ /* 0x040fe20000010831 */
[----:B------:R-:W-:Y:S01]  /*48e0*/  SHF.R.U32.HI R49, RZ, 0x10, R35 ;  /* 0x00000010ff317819 */ /* 0x000fe20000011623 */
[----:B------:R-:W-:Y:S01]  /*48f0*/  FFMA.FTZ R118, R118, R117, R128 ;  /* 0x0000007576767223 */ /* 0x000fe20000010080 */
[----:B------:R-:W-:Y:S01]  /*4900*/  PRMT R53, R132, 0x5410, R53 ;  /* 0x0000541084357816 */ /* 0x000fe20000000035 */
[----:B------:R-:W-:Y:S01]  /*4910*/  IMAD.U32 R117, R55, 0x10000, RZ ;  /* 0x0001000037757824 */ /* 0x000fe200078e00ff */
[----:B------:R-:W-:Y:S01]  /*4920*/  PRMT R49, R131, 0x5410, R49 ;  /* 0x0000541083317816 */ /* 0x000fe20000000031 */
[----:B------:R-:W-:Y:S01]  /*4930*/  IMAD.U32 R36, R52, 0x10000, RZ ;  /* 0x0001000034247824 */ /* 0x000fe200078e00ff */
[----:B------:R-:W-:Y:S01]  /*4940*/  LOP3.LUT R55, R55, 0xffff0000, RZ, 0xc0, !PT ;  /* 0xffff000037377812 */ /* 0x000fe200078ec0ff */
[----:B------:R-:W-:Y:S01]  /*4950*/  IMAD.U32 R130, R53, 0x10000, RZ ;  /* 0x0001000035827824 */ /* 0x000fe200078e00ff */
[----:B------:R-:W-:Y:S01]  /*4960*/  PRMT R37, R133, 0x5410, R37 ;  /* 0x0000541085257816 */ /* 0x000fe20000000025 */
[----:B------:R-:W-:Y:S01]  /*4970*/  IMAD.U32 R128, R49, 0x10000, RZ ;  /* 0x0001000031807824 */ /* 0x000fe200078e00ff */
[----:B------:R-:W-:Y:S01]  /*4980*/  LOP3.LUT R51, R51, 0xffff0000, RZ, 0xc0, !PT ;  /* 0xffff000033337812 */ /* 0x000fe200078ec0ff */
[----:B------:R-:W-:Y:S01]  /*4990*/  FMUL.FTZ R132, R117, R130 ;  /* 0x0000008275847220 */ /* 0x000fe20000410000 */
[----:B------:R-:W-:-:S02]  /*49a0*/  IMAD.U32 R33, R48, 0x10000, RZ ;  /* 0x0001000030217824 */ /* 0x000fc400078e00ff */
[-C--:B------:R-:W-:Y:S01]  /*49b0*/  FMUL.FTZ R131, R117, R128.reuse ;  /* 0x0000008075837220 */ /* 0x080fe20000410000 */
[----:B------:R-:W-:Y:S01]  /*49c0*/  LOP3.LUT R52, R52, 0xffff0000, RZ, 0xc0, !PT ;  /* 0xffff000034347812 */ /* 0x000fe200078ec0ff */
[----:B------:R-:W-:Y:S01]  /*49d0*/  FFMA.FTZ R117, R119, R128, -R132 ;  /* 0x0000008077757223 */ /* 0x000fe20000010884 */
[----:B------:R-:W-:Y:S01]  /*49e0*/  LOP3.LUT R128, R53, 0xffff0000, RZ, 0xc0, !PT ;  /* 0xffff000035807812 */ /* 0x000fe200078ec0ff */
[----:B------:R-:W-:Y:S01]  /*49f0*/  FFMA.FTZ R119, R119, R130, R131 ;  /* 0x0000008277777223 */ /* 0x000fe20000010083 */
[----:B------:R-:W-:Y:S02]  /*4a00*/  PRMT R53, R121, 0x5432, R32 ;  /* 0x0000543279357816 */ /* 0x000fe40000000020 */
[----:B------:R-:W-:Y:S01]  /*4a10*/  LOP3.LUT R32, R49, 0xffff0000, RZ, 0xc0, !PT ;  /* 0xffff000031207812 */ /* 0x000fe200078ec0ff */
[C---:B------:R-:W-:Y:S01]  /*4a20*/  FMUL.FTZ R130, R55.reuse, R128 ;  /* 0x0000008037827220 */ /* 0x040fe20000410000 */
[----:B------:R-:W-:Y:S01]  /*4a30*/  SHF.R.U64 R39, R38, 0x10, R39 ;  /* 0x0000001026277819 */ /* 0x000fe20000001227 */
[----:B------:R-:W-:Y:S01]  /*4a40*/  IMAD.U32 R38, R54, 0x10000, RZ ;  /* 0x0001000036267824 */ /* 0x000fe200078e00ff */
[----:B------:R-:W-:Y:S01]  /*4a50*/  SHF.R.U64 R34, R34, 0x10, R35 ;  /* 0x0000001022227819 */ /* 0x000fe20000001223 */
[----:B------:R-:W-:Y:S01]  /*4a60*/  FMUL.FTZ R49, R55, R32 ;  /* 0x0000002037317220 */ /* 0x000fe20000410000 */
[----:B------:R-:W-:-:S02]  /*4a70*/  IMAD.U32 R55, R37, 0x10000, RZ ;  /* 0x0001000025377824 */ /* 0x000fc400078e00ff */
[----:B------:R-:W-:Y:S01]  /*4a80*/  FFMA.FTZ R32, R51, R32, -R130 ;  /* 0x0000002033207223 */ /* 0x000fe20000010882 */
[----:B------:R-:W-:Y:S01]  /*4a90*/  LOP3.LUT R37, R37, 0xffff0000, RZ, 0xc0, !PT ;  /* 0xffff000025257812 */ /* 0x000fe200078ec0ff */
[----:B------:R-:W-:Y:S01]  /*4aa0*/  FFMA.FTZ R128, R51, R128, R49 ;  /* 0x0000008033807223 */ /* 0x000fe20000010031 */
[C---:B------:R-:W-:Y:S02]  /*4ab0*/  IMAD.U32 R49, R53.reuse, 0x10000, RZ ;  /* 0x0001000035317824 */ /* 0x040fe400078e00ff */
[----:B------:R-:W-:Y:S01]  /*4ac0*/  FMUL.FTZ R130, R36, R55 ;  /* 0x0000003724827220 */ /* 0x000fe20000410000 */
[----:B------:R-:W-:Y:S01]  /*4ad0*/  LOP3.LUT R48, R48, 0xffff0000, RZ, 0xc0, !PT ;  /* 0xffff000030307812 */ /* 0x000fe200078ec0ff */
[----:B------:R-:W-:Y:S02]  /*4ae0*/  IMAD.U32 R35, R50, 0x10000, RZ ;  /* 0x0001000032237824 */ /* 0x000fe400078e00ff */
[-C--:B------:R-:W-:Y:S01]  /*4af0*/  FMUL.FTZ R132, R36, R49.reuse ;  /* 0x0000003124847220 */ /* 0x080fe20000410000 */
[----:B------:R-:W-:Y:S01]  /*4b00*/  LOP3.LUT R53, R53, 0xffff0000, RZ, 0xc0, !PT ;  /* 0xffff000035357812 */ /* 0x000fe200078ec0ff */
[----:B------:R-:W-:Y:S01]  /*4b10*/  FFMA.FTZ R36, R33, R49, -R130 ;  /* 0x0000003121247223 */ /* 0x000fe20000010882 */
[----:B------:R-:W-:Y:S01]  /*4b20*/  PRMT R39, R129, 0x5410, R39 ;  /* 0x0000541081277816 */ /* 0x000fe20000000027 */
[----:B------:R-:W-:Y:S01]  /*4b30*/  FMUL.FTZ R49, R52, R37 ;  /* 0x0000002534317220 */ /* 0x000fe20000410000 */
[----:B------:R-:W-:Y:S01]  /*4b40*/  PRMT R34, R120, 0x5432, R34 ;  /* 0x0000543278227816 */ /* 0x000fe20000000022 */
[----:B------:R-:W-:Y:S01]  /*4b50*/  FFMA.FTZ R33, R33, R55, R132 ;  /* 0x0000003721217223 */ /* 0x000fe20000010084 */
[-C--:B------:R-:W-:Y:S01]  /*4b60*/  FMUL.FTZ R55, R52, R53.reuse ;  /* 0x0000003534377220 */ /* 0x080fe20000410000 */
[----:B------:R-:W-:Y:S01]  /*4b70*/  FFMA.FTZ R49, R48, R53, -R49 ;  /* 0x0000003530317223 */ /* 0x000fe20000010831 */
[----:B------:R-:W-:Y:S01]  /*4b80*/  LOP3.LUT R54, R54, 0xffff0000, RZ, 0xc0, !PT ;  /* 0xffff000036367812 */ /* 0x000fe200078ec0ff */
[C---:B------:R-:W-:Y:S01]  /*4b90*/  IMAD.U32 R52, R39.reuse, 0x10000, RZ ;  /* 0x0001000027347824 */ /* 0x040fe200078e00ff */
[----:B------:R-:W-:Y:S01]  /*4ba0*/  LOP3.LUT R53, R39, 0xffff0000, RZ, 0xc0, !PT ;  /* 0xffff000027357812 */ /* 0x000fe200078ec0ff */
[C---:B------:R-:W-:Y:S01]  /*4bb0*/  IMAD.U32 R51, R34.reuse, 0x10000, RZ ;  /* 0x0001000022337824 */ /* 0x040fe200078e00ff */
[----:B------:R-:W-:Y:S01]  /*4bc0*/  LOP3.LUT R39, R34, 0xffff0000, RZ, 0xc0, !PT ;  /* 0xffff000022277812 */ /* 0x000fe200078ec0ff */
[----:B------:R-:W-:Y:S01]  /*4bd0*/  FFMA.FTZ R48, R48, R37, R55 ;  /* 0x0000002530307223 */ /* 0x000fe20000010037 */
[----:B------:R-:W-:Y:S01]  /*4be0*/  LOP3.LUT R50, R50, 0xffff0000, RZ, 0xc0, !PT ;  /* 0xffff000032327812 */ /* 0x000fe200078ec0ff */
[-C--:B------:R-:W-:Y:S01]  /*4bf0*/  FMUL.FTZ R34, R38, R52.reuse ;  /* 0x0000003426227220 */ /* 0x080fe20000410000 */
[----:B------:R-:W-:Y:S01]  /*4c00*/  FMUL.FTZ R55, R54, R53 ;  /* 0x0000003536377220 */ /* 0x000fe20000410000 */
        /* <DEDUP_REMOVED lines=17> */
.L_x_4901:
[----:B------:R-:W-:Y:S05]  /*4d20*/  BSYNC B2 ;  /* 0x0000000000027941 */ /* 0x000fea0003800000 */
.L_x_4900:
[----:B------:R-:W-:Y:S02]  /*4d30*/  ISETP.GE.AND P5, PT, R111, R108, PT ;  /* 0x0000006c6f00720c */ /* 0x000fe40003fa6270 */
[----:B------:R-:W-:-:S11]  /*4d40*/  P2R R33, PR, RZ, 0x1 ;  /* 0x00000001ff217803 */ /* 0x000fd60000000000 */
[--C-:B------:R-:W-:Y:S02]  /*4d50*/  @!P5 SHF.R.S32.HI R32, RZ, 0x1f, R111.reuse ;  /* 0x0000001fff20d819 */ /* 0x100fe4000001146f */
[----:B------:R-:W-:-:S04]  /*4d60*/  @!P5 IADD3 R104, P0, P6, R4, R104, R111 ;  /* 0x000000680468d210 */ /* 0x000fc80007e1e06f */
[----:B------:R-:W-:Y:S02]  /*4d70*/  @!P5 IADD3.X R114, R61, R114, R32, P0, P6 ;  /* 0x000000723d72d210 */ /* 0x000fe400007ec420 */
[-C--:B------:R-:W-:Y:S02]  /*4d80*/  LEA R32, P6, R109, R98.reuse, 0x1 ;  /* 0x000000626d207211 */ /* 0x080fe400078c08ff */
[----:B------:R-:W-:Y:S02]  /*4d90*/  ISETP.NE.AND P0, PT, R33, RZ, PT ;  /* 0x000000ff2100720c */ /* 0x000fe40003f05270 */
[----:B------:R-:W-:Y:S02]  /*4da0*/  LEA.HI.X R33, R109, R99, R112, 0x1, P6 ;  /* 0x000000636d217211 */ /* 0x000fe400030f0c70 */
[----:B------:R-:W-:-:S03]  /*4db0*/  @!P5 LEA R34, P6, R104, R98, 0x1 ;  /* 0x000000626822d211 */ /* 0x000fc600078c08ff */
[----:B-1----:R1:W-:Y:S01]  /*4dc0*/  STG.E.128 desc[UR40][R32.64], R48 ;  /* 0x0000003020007986 */ /* 0x0023e2000c101d28 */
[----:B------:R-:W-:-:S05]  /*4dd0*/  @!P5 LEA.HI.X R35, R104, R99, R114, 0x1, P6 ;  /* 0x000000636823d211 */ /* 0x000fca00030f0c72 */
[----:B--2---:R1:W-:Y:S04]  /*4de0*/  @!P5 STG.E.128 desc[UR40][R34.64], R52 ;  /* 0x000000342200d986 */ /* 0x0043e8000c101d28 */
.L_x_4899:
[----:B------:R-:W-:Y:S05]  /*4df0*/  BSYNC B1 ;  /* 0x0000000000017941 */ /* 0x000fea0003800000 */
.L_x_4898:
        /* <DEDUP_REMOVED lines=32> */
[----:B------:R-:W-:Y:S01]  /*5000*/  SHF.R.U32.HI R103, RZ, 0x10, R47 ;  /* 0x00000010ff677819 */ /* 0x000fe2000001162f */
[----:B------:R-:W-:Y:S01]  /*5010*/  IMAD.U32 R53, R124, 0x10000, RZ ;  /* 0x000100007c357824 */ /* 0x000fe200078e00ff */
[----:B------:R-:W-:-:S02]  /*5020*/  SHF.R.U32.HI R102, RZ, 0x10, R43 ;  /* 0x00000010ff667819 */ /* 0x000fc4000001162b */
[----:B------:R-:W-:Y:S02]  /*5030*/  SHF.R.U64 R54, R44, 0x10, R45 ;  /* 0x000000102c367819 */ /* 0x000fe4000000122d */
[----:B------:R-:W-:Y:S01]  /*5040*/  SHF.R.U64 R55, R46, 0x10, R47 ;  /* 0x000000102e377819 */ /* 0x000fe2000000122f */
[C---:B------:R-:W-:Y:S01]  /*5050*/  IMAD.U32 R47, R39.reuse, 0x10000, RZ ;  /* 0x00010000272f7824 */ /* 0x040fe200078e00ff */
[----:B------:R-:W-:Y:S01]  /*5060*/  LOP3.LUT R45, R39, 0xffff0000, RZ, 0xc0, !PT ;  /* 0xffff0000272d7812 */ /* 0x000fe200078ec0ff */
[----:B------:R-:W-:Y:S01]  /*5070*/  IMAD.U32 R39, R126, 0x10000, RZ ;  /* 0x000100007e277824 */ /* 0x000fe200078e00ff */
[----:B------:R-:W-:Y:S01]  /*5080*/  PRMT R120, R120, 0x5410, R103 ;  /* 0x0000541078787816 */ /* 0x000fe20000000067 */
[----:B-1----:R-:W-:Y:S01]  /*5090*/  IMAD.U32 R46, R35, 0x10000, RZ ;  /* 0x00010000232e7824 */ /* 0x002fe200078e00ff */
[----:B------:R-:W-:Y:S01]  /*50a0*/  PRMT R121, R121, 0x5410, R102 ;  /* 0x0000541079797816 */ /* 0x000fe20000000066 */
[----:B------:R-:W-:Y:S01]  /*50b0*/  FMUL.FTZ R103, R52, R39 ;  /* 0x0000002734677220 */ /* 0x000fe20000410000 */
[----:B------:R-:W-:Y:S01]  /*50c0*/  SHF.R.U64 R104, R42, 0x10, R43 ;  /* 0x000000102a687819 */ /* 0x000fe2000000122b */
[----:B------:R-:W-:Y:S01]  /*50d0*/  IMAD.U32 R42, R33, 0x10000, RZ ;  /* 0x00010000212a7824 */ /* 0x000fe200078e00ff */
[----:B------:R-:W-:Y:S01]  /*50e0*/  PRMT R122, R122, 0x5410, R55 ;  /* 0x000054107a7a7816 */ /* 0x000fe20000000037 */
[----:B------:R-:W-:Y:S01]  /*50f0*/  FMUL.FTZ R55, R52, R53 ;  /* 0x0000003534377220 */ /* 0x000fe20000410000 */
[----:B------:R-:W-:Y:S01]  /*5100*/  PRMT R123, R123, 0x5410, R54 ;  /* 0x000054107b7b7816 */ /* 0x000fe20000000036 */
[----:B------:R-:W-:Y:S01]  /*5110*/  IMAD.U32 R54, R120, 0x10000, RZ ;  /* 0x0001000078367824 */ /* 0x000fe200078e00ff */
[----:B------:R-:W-:Y:S01]  /*5120*/  SHF.R.U64 R110, R40, 0x10, R41 ;  /* 0x00000010286e7819 */ /* 0x000fe20000001229 */
[----:B------:R-:W-:-:S02]  /*5130*/  IMAD.U32 R52, R121, 0x10000, RZ ;  /* 0x0001000079347824 */ /* 0x000fc400078e00ff */
[C---:B------:R-:W-:Y:S01]  /*5140*/  FFMA.FTZ R39, R42.reuse, R39, -R55 ;  /* 0x000000272a277223 */ /* 0x040fe20000010837 */
[----:B------:R-:W-:Y:S01]  /*5150*/  FFMA.FTZ R42, R42, R53, R103 ;  /* 0x000000352a2a7223 */ /* 0x000fe20000010067 */
[----:B------:R-:W-:Y:S01]  /*5160*/  LOP3.LUT R44, R37, 0xffff0000, RZ, 0xc0, !PT ;  /* 0xffff0000252c7812 */ /* 0x000fe200078ec0ff */
[C---:B------:R-:W-:Y:S01]  /*5170*/  FMUL.FTZ R53, R47.reuse, R54 ;  /* 0x000000362f357220 */ /* 0x040fe20000410000 */
[----:B------:R-:W-:Y:S01]  /*5180*/  LOP3.LUT R124, R124, 0xffff0000, RZ, 0xc0, !PT ;  /* 0xffff00007c7c7812 */ /* 0x000fe200078ec0ff */
[-C--:B------:R-:W-:Y:S01]  /*5190*/  FMUL.FTZ R55, R47, R52.reuse ;  /* 0x000000342f377220 */ /* 0x080fe20000410000 */
[----:B------:R-:W-:Y:S01]  /*51a0*/  LOP3.LUT R120, R120, 0xffff0000, RZ, 0xc0, !PT ;  /* 0xffff000078787812 */ /* 0x000fe200078ec0ff */
[----:B------:R-:W-:Y:S01]  /*51b0*/  FFMA.FTZ R47, R46, R52, -R53 ;  /* 0x000000342e2f7223 */ /* 0x000fe20000010835 */
[----:B------:R-:W-:Y:S01]  /*51c0*/  PRMT R127, R127, 0x5410, R110 ;  /* 0x000054107f7f7816 */ /* 0x000fe2000000006e */
[----:B------:R-:W-:Y:S01]  /*51d0*/  FMUL.FTZ R102, R44, R124 ;  /* 0x0000007c2c667220 */ /* 0x000fe20000410000 */
[----:B------:R-:W-:Y:S01]  /*51e0*/  LOP3.LUT R126, R126, 0xffff0000, RZ, 0xc0, !PT ;  /* 0xffff00007e7e7812 */ /* 0x000fe200078ec0ff */
[----:B------:R-:W-:Y:S01]  /*51f0*/  FFMA.FTZ R55, R46, R54, R55 ;  /* 0x000000362e377223 */ /* 0x000fe20000010037 */
[----:B------:R-:W-:Y:S01]  /*5200*/  LOP3.LUT R43, R33, 0xffff0000, RZ, 0xc0, !PT ;  /* 0xffff0000212b7812 */ /* 0x000fe200078ec0ff */
[C---:B------:R-:W-:Y:S01]  /*5210*/  IMAD.U32 R37, R36.reuse, 0x10000, RZ ;  /* 0x0001000024257824 */ /* 0x040fe200078e00ff */
[----:B------:R-:W-:Y:S01]  /*5220*/  LOP3.LUT R41, R35, 0xffff0000, RZ, 0xc0, !PT ;  /* 0xffff000023297812 */ /* 0x000fe200078ec0ff */
[----:B------:R-:W-:Y:S01]  /*5230*/  FMUL.FTZ R54, R45, R120 ;  /* 0x000000782d367220 */ /* 0x000fe20000410000 */
[----:B------:R-:W-:Y:S01]  /*5240*/  LOP3.LUT R52, R121, 0xffff0000, RZ, 0xc0, !PT ;  /* 0xffff000079347812 */ /* 0x000fe200078ec0ff */
[----:B------:R-:W-:Y:S01]  /*5250*/  IMAD.U32 R53, R123, 0x10000, RZ ;  /* 0x000100007b357824 */ /* 0x000fe200078e00ff */
[----:B------:R-:W-:Y:S01]  /*5260*/  LOP3.LUT R36, R36, 0xffff0000, RZ, 0xc0, !PT ;  /* 0xffff000024247812 */ /* 0x000fe200078ec0ff */
[----:B------:R-:W-:Y:S01]  /*5270*/  IMAD.U32 R46, R127, 0x10000, RZ ;  /* 0x000100007f2e7824 */ /* 0x000fe200078e00ff */
[----:B------:R-:W-:Y:S01]  /*5280*/  PRMT R125, R125, 0x5410, R104 ;  /* 0x000054107d7d7816 */ /* 0x000fe20000000068 */
[-C--:B------:R-:W-:Y:S01]  /*5290*/  FMUL.FTZ R104, R44, R126.reuse ;  /* 0x0000007e2c687220 */ /* 0x080fe20000410000 */
[----:B------:R-:W-:Y:S01]  /*52a0*/  LOP3.LUT R123, R123, 0xffff0000, RZ, 0xc0, !PT ;  /* 0xffff00007b7b7812 */ /* 0x000fe200078ec0ff */
[----:B------:R-:W-:Y:S01]  /*52b0*/  FFMA.FTZ R44, R43, R126, -R102 ;  /* 0x0000007e2b2c7223 */ /* 0x000fe20000010866 */
[----:B------:R-:W-:-:S02]  /*52c0*/  IMAD.U32 R40, R32, 0x10000, RZ ;  /* 0x0001000020287824 */ /* 0x000fc400078e00ff */
[-C--:B------:R-:W-:Y:S01]  /*52d0*/  FMUL.FTZ R102, R45, R52.reuse ;  /* 0x000000342d667220 */ /* 0x080fe20000410000 */
[----:B------:R-:W-:Y:S01]  /*52e0*/  FFMA.FTZ R54, R41, R52, -R54 ;  /* 0x0000003429367223 */ /* 0x000fe20000010836 */
[----:B------:R-:W-:Y:S01]  /*52f0*/  LOP3.LUT R32, R32, 0xffff0000, RZ, 0xc0, !PT ;  /* 0xffff000020207812 */ /* 0x000fe200078ec0ff */
[----:B------:R-:W-:Y:S01]  /*5300*/  FMUL.FTZ R45, R37, R53 ;  /* 0x00000035252d7220 */ /* 0x000fe20000410000 */
[----:B------:R-:W-:Y:S01]  /*5310*/  LOP3.LUT R127, R127, 0xffff0000, RZ, 0xc0, !PT ;  /* 0xffff00007f7f7812 */ /* 0x000fe200078ec0ff */
[-C--:B------:R-:W-:Y:S01]  /*5320*/  FMUL.FTZ R52, R37, R46.reuse ;  /* 0x0000002e25347220 */ /* 0x080fe20000410000 */
[----:B------:R-:W-:Y:S01]  /*5330*/  FMUL.FTZ R37, R36, R123 ;  /* 0x0000007b24257220 */ /* 0x000fe20000410000 */
[----:B------:R-:W-:Y:S01]  /*5340*/  FFMA.FTZ R45, R40, R46, -R45 ;  /* 0x0000002e282d7223 */ /* 0x000fe2000001082d */
[----:B------:R-:W-:Y:S02]  /*5350*/  IMAD.U32 R33, R34, 0x10000, RZ ;  /* 0x0001000022217824 */ /* 0x000fe400078e00ff */
[----:B------:R-:W-:Y:S01]  /*5360*/  FFMA.FTZ R52, R40, R53, R52 ;  /* 0x0000003528347223 */ /* 0x000fe20000010034 */
[----:B------:R-:W-:Y:S01]  /*5370*/  LOP3.LUT R35, R34, 0xffff0000, RZ, 0xc0, !PT ;  /* 0xffff000022237812 */ /* 0x000fe200078ec0ff */
[----:B------:R-:W-:Y:S01]  /*5380*/  FFMA.FTZ R102, R41, R120, R102 ;  /* 0x0000007829667223 */ /* 0x000fe20000010066 */
[----:B------:R-:W-:Y:S01]  /*5390*/  FFMA.FTZ R40, R32, R127, -R37 ;  /* 0x0000007f20287223 */ /* 0x000fe20000010825 */
[----:B------:R-:W-:-:S02]  /*53a0*/  IMAD.U32 R34, R38, 0x10000, RZ ;  /* 0x0001000026227824 */ /* 0x000fc400078e00ff */
[----:B------:R-:W-:Y:S01]  /*53b0*/  FMUL.FTZ R41, R36, R127 ;  /* 0x0000007f24297220 */ /* 0x000fe20000410000 */
[----:B------:R-:W-:Y:S01]  /*53c0*/  IMAD.U32 R37, R122, 0x10000, RZ ;  /* 0x000100007a257824 */ /* 0x000fe200078e00ff */
[----:B------:R-:W-:Y:S01]  /*53d0*/  LOP3.LUT R38, R38, 0xffff0000, RZ, 0xc0, !PT ;  /* 0xffff000026267812 */ /* 0x000fe200078ec0ff */
[C---:B------:R-:W-:Y:S01]  /*53e0*/  IMAD.U32 R36, R125.reuse, 0x10000, RZ ;  /* 0x000100007d247824 */ /* 0x040fe200078e00ff */
[----:B------:R-:W-:Y:S01]  /*53f0*/  LOP3.LUT R122, R122, 0xffff0000, RZ, 0xc0, !PT ;  /* 0xffff00007a7a7812 */ /* 0x000fe200078ec0ff */
[----:B------:R-:W-:Y:S01]  /*5400*/  FFMA.FTZ R41, R32, R123, R41 ;  /* 0x0000007b20297223 */ /* 0x000fe20000010029 */
[----:B------:R-:W-:Y:S01]  /*5410*/  LOP3.LUT R125, R125, 0xffff0000, RZ, 0xc0, !PT ;  /* 0xffff00007d7d7812 */ /* 0x000fe200078ec0ff */
[C---:B------:R-:W-:Y:S01]  /*5420*/  FMUL.FTZ R32, R34.reuse, R37 ;  /* 0x0000002522207220 */ /* 0x040fe20000410000 */
[----:B------:R-:W-:Y:S01]  /*5430*/  FMUL.FTZ R34, R34, R36 ;  /* 0x0000002422227220 */ /* 0x000fe20000410000 */
        /* <DEDUP_REMOVED lines=18> */
.L_x_4903:
[----:B------:R-:W-:Y:S05]  /*5560*/  BSYNC B1 ;  /* 0x0000000000017941 */ /* 0x000fea0003800000 */
.L_x_4902:
        /* <DEDUP_REMOVED lines=10> */
.L_x_4871:
[----:B------:R-:W-:-:S06]  /*5610*/  UISETP.NE.AND UP0, UPT, UR45, 0x3, UPT ;  /* 0x000000032d00788c */ /* 0x000fcc000bf05270 */
[----:B------:R-:W-:-:S13]  /*5620*/  PLOP3.LUT P3, PT, PT, PT, UP0, 0x80, 0x0 ;  /* 0x000000000000781c */ /* 0x000fda0003f6f008 */
[----:B------:R-:W-:Y:S05]  /*5630*/  @!P3 BRA `(.L_x_4904) ;  /* 0x000000000004b947 */ /* 0x000fea0003800000 */
[----:B------:R-:W-:Y:S01]  /*5640*/  BPT.TRAP 0x1 ;  /* 0x000000040000795c */ /* 0x000fe20000300000 */
.L_x_4904:
[----:B------:R-:W-:Y:S01]  /*5650*/  IMAD R96, R2, 0x8, R18 ;  /* 0x0000000802607824 */ /* 0x000fe200078e0212 */
[----:B------:R-:W-:Y:S01]  /*5660*/  SHF.L.U32 R107, R203, 0x1f, RZ ;  /* 0x0000001fcb6b7819 */ /* 0x000fe200000006ff */
[----:B------:R-:W-:Y:S01]  /*5670*/  IMAD R106, R27, -0x60, R24 ;  /* 0xffffffa01b6a7824 */ /* 0x000fe200078e0218 */
[----:B------:R-:W-:Y:S02]  /*5680*/  BSSY B1, `(.L_x_4905) ;  /* 0x0000004000017945 */ /* 0x000fe40003800000 */
[----:B------:R-:W0:Y:S02]  /*5690*/  SYNCS.PHASECHK.TRANS64.TRYWAIT P4, [R96+URZ+0x22890], R107 ;  /* 0x0228906b600075a7 */ /* 0x000e24000808017f */
[----:B------:R-:W-:Y:S01]  /*56a0*/  VIMNMX R106, R106, 0x60, PT ;  /* 0x000000606a6a7848 */ /* 0x000fe20003fe0100 */
[----:B0-----:R-:W-:Y:S06]  /*56b0*/  @!P4 BRA `(.L_x_4906) ;  /* 0x0000019800a8c947 */ /* 0x001fec0003800000 */
.L_x_5186:
[----:B------:R-:W-:Y:S05]  /*56c0*/  BSYNC B1 ;  /* 0x0000000000017941 */ /* 0x000fea0003800000 */
.L_x_4905:
        /* <DEDUP_REMOVED lines=8> */
.L_x_4908:
[----:B------:R-:W-:Y:S05]  /*5750*/  BSYNC B1 ;  /* 0x0000000000017941 */ /* 0x000fea0003800000 */
.L_x_4907:
[----:B------:R-:W-:Y:S05]  /*5760*/  @P4 BRA `(.L_x_4888) ;  /* 0x0000000000104947 */ /* 0x000fea0003800000 */
[----:B-1----:R-:W1:Y:S04]  /*5770*/  @!P1 LDS.128 R32, [R104+0x2000] ;  /* 0x0020000068209984 */ /* 0x002e680000000c00 */
[----:B------:R-:W2:Y:S04]  /*5780*/  @!P2 LDS.128 R36, [R103+0x2000] ;  /* 0x002000006724a984 */ /* 0x000ea80000000c00 */
[----:B-1----:R1:W-:Y:S04]  /*5790*/  @!P1 STG.E.128 desc[UR40][R40.64], R32 ;  /* 0x0000002028009986 */ /* 0x0023e8000c101d28 */
[----:B--2---:R1:W-:Y:S02]  /*57a0*/  @!P2 STG.E.128 desc[UR40][R40.64+0x40], R36 ;  /* 0x000040242800a986 */ /* 0x0043e4000c101d28 */
.L_x_4888:
[----:B------:R-:W-:Y:S05]  /*57b0*/  BSYNC B0 ;  /* 0x0000000000007941 */ /* 0x000fea0003800000 */
.L_x_4870:
        /* <DEDUP_REMOVED lines=17> */
.L_x_4910:
[----:B------:R-:W-:Y:S05]  /*58d0*/  BSYNC B0 ;  /* 0x0000000000007941 */ /* 0x000fea0003800000 */
.L_x_4909:
[----:B------:R-:W2:Y:S01]  /*58e0*/  SYNCS.PHASECHK.TRANS64.TRYWAIT P3, [R96+URZ+0x228b0], R107 ;  /* 0x0228b06b600075a7 */ /* 0x000ea2000806017f */
[----:B------:R-:W-:Y:S01]  /*58f0*/  ULDC UR43, c[0x0][0x320] ;  /* 0x0000c800002b7ab9 */ /* 0x000fe20000000800 */
[----:B------:R-:W-:Y:S01]  /*5900*/  ULDC.64 UR48, c[0x0][0x328] ;  /* 0x0000ca0000307ab9 */ /* 0x000fe20000000a00 */
[----:B------:R-:W-:Y:S01]  /*5910*/  ULDC.64 UR46, c[0x0][0x318] ;  /* 0x0000c600002e7ab9 */ /* 0x000fe20000000a00 */
[----:B------:R-:W-:Y:S01]  /*5920*/  BSSY B0, `(.L_x_4911) ;  /* 0x0000003000007945 */ /* 0x000fe20003800000 */
[----:B-1----:R-:W-:-:S03]  /*5930*/  IMAD R32, R2, 0x6000, R90 ;  /* 0x0000600002207824 */ /* 0x002fc600078e025a */
[----:B--2---:R-:W-:Y:S05]  /*5940*/  @!P3 BRA `(.L_x_4912) ;  /* 0x000001980018b947 */ /* 0x004fea0003800000 */
.L_x_5187:
[----:B------:R-:W-:Y:S05]  /*5950*/  BSYNC B0 ;  /* 0x0000000000007941 */ /* 0x000fea0003800000 */
.L_x_4911:
        /* <DEDUP_REMOVED lines=39> */
.L_x_4914:
[----:B------:R-:W-:Y:S05]  /*5bd0*/  BSYNC B0 ;  /* 0x0000000000007941 */ /* 0x000fea0003800000 */
.L_x_4913:
        /* <DEDUP_REMOVED lines=37> */
.L_x_4916:
[----:B------:R-:W-:Y:S05]  /*5e30*/  BSYNC B0 ;  /* 0x0000000000007941 */ /* 0x000fea0003800000 */
.L_x_4915:
        /* <DEDUP_REMOVED lines=22> */
.L_x_4865:
[----:B------:R-:W0:Y:S01]  /*5fa0*/  LDC R0, c[0x0][0x448] ;  /* 0x00011200ff007b82 */ /* 0x000e220000000800 */
[----:B------:R-:W-:Y:S02]  /*5fb0*/  VIADD R3, R206, 0x7f ;  /* 0x0000007fce037836 */ /* 0x000fe40000000000 */
[----:B------:R-:W-:Y:S01]  /*5fc0*/  IMAD.MOV.U32 R178, RZ, RZ, RZ ;  /* 0x000000ffffb27224 */ /* 0x000fe200078e00ff */
[----:B0-----:R-:W-:-:S13]  /*5fd0*/  ISETP.NE.AND P1, PT, R0, 0x1, PT ;  /* 0x000000010000780c */ /* 0x001fda0003f25270 */
[----:B------:R-:W0:Y:S08]  /*5fe0*/  @P1 LDC R0, c[0x0][0x44c] ;  /* 0x00011300ff001b82 */ /* 0x000e300000000800 */
[----:B------:R-:W1:Y:S01]  /*5ff0*/  @P1 LDC R5, c[0x0][0x450] ;  /* 0x00011400ff051b82 */ /* 0x000e620000000800 */
[----:B0-----:R-:W-:-:S05]  /*6000*/  @P1 IMAD.HI.U32 R0, R3, R0, RZ ;  /* 0x0000000003001227 */ /* 0x001fca00078e00ff */
[----:B-1----:R-:W-:-:S05]  /*6010*/  @P1 SHF.R.U32.HI R3, RZ, R5, R0 ;  /* 0x00000005ff031219 */ /* 0x002fca0000011600 */
[----:B------:R-:W-:-:S04]  /*6020*/  IMAD.IADD R3, R60, 0x1, R3 ;  /* 0x000000013c037824 */ /* 0x000fc800078e0203 */
[----:B------:R-:W-:-:S05]  /*6030*/  IMAD.HI R3, R3, 0x2aaaaaab, RZ ;  /* 0x2aaaaaab03037827 */ /* 0x000fca00078e02ff */
[----:B------:R-:W-:-:S04]  /*6040*/  SHF.R.U32.HI R0, RZ, 0x1f, R3 ;  /* 0x0000001fff007819 */ /* 0x000fc80000011603 */
[----:B------:R-:W-:-:S04]  /*6050*/  LEA.HI.SX32 R0, R3, R0, 0x1c ;  /* 0x0000000003007211 */ /* 0x000fc800078fe2ff */
[----:B------:R-:W-:-:S04]  /*6060*/  VIMNMX R29, R29, R0, PT ;  /* 0x000000001d1d7248 */ /* 0x000fc80003fe0100 */
[----:B------:R-:W-:Y:S01]  /*6070*/  ISETP.GE.AND P1, PT, R29, 0x1, PT ;  /* 0x000000011d00780c */ /* 0x000fe20003f26270 */
[----:B------:R-:W-:-:S12]  /*6080*/  @P0 BRA `(.L_x_4918) ;  /* 0x00000000000c0947 */ /* 0x000fd80003800000 */
[----:B------:R-:W0:Y:S01]  /*6090*/  FENCE.VIEW.ASYNC.G ;  /* 0x00000000000073c6 */ /* 0x000e220000000100 */
[----:B------:R-:W-:Y:S05]  /*60a0*/  WARPSYNC.ALL ;  /* 0x0000000000007948 */ /* 0x000fea0003800000 */
[----:B0-----:R-:W-:Y:S06]  /*60b0*/  BAR.ARV 0xc, 0x180 ;  /* 0x0306000000007b1d */ /* 0x001fec0000002000 */
.L_x_4918:
[----:B------:R-:W-:Y:S04]  /*60c0*/  BSSY B0, `(.L_x_4919) ;  /* 0x000001f000007945 */ /* 0x000fe80003800000 */
[----:B------:R-:W-:Y:S05]  /*60d0*/  @!P1 BRA `(.L_x_4920) ;  /* 0x0000000000749947 */ /* 0x000fea0003800000 */
        /* <DEDUP_REMOVED lines=29> */
.L_x_4920:
[----:B------:R-:W-:Y:S05]  /*62b0*/  BSYNC B0 ;  /* 0x0000000000007941 */ /* 0x000fea0003800000 */
.L_x_4919:
        /* <DEDUP_REMOVED lines=33> */
[----:B----4-:R-:W-:Y:S02]  /*64d0*/  CS2R R96, SRZ ;  /* 0x0000000000607805 */ /* 0x010fe4000001ff00 */
        /* <DEDUP_REMOVED lines=45> */
.L_x_5190:
        /* <DEDUP_REMOVED lines=26> */
.L_x_4924:
[----:B------:R-:W-:Y:S05]  /*6950*/  BSYNC B6 ;  /* 0x0000000000067941 */ /* 0x000fea0003800000 */
.L_x_4923:
        /* <DEDUP_REMOVED lines=12> */
.L_x_4928:
[----:B--2---:R2:W3:Y:S02]  /*6a20*/  SYNCS.PHASECHK.TRANS64.TRYWAIT P0, [R18+URZ+0x22800], R3 ;  /* 0x02280003120075a7 */ /* 0x0044e4000800017f */
[----:B---3--:R-:W-:Y:S05]  /*6a30*/  @!P0 NANOSLEEP.SYNCS 0x989680 ;  /* 0x009896800000895d */ /* 0x008fea0003900000 */
[----:B------:R-:W3:Y:S02]  /*6a40*/  @!P0 SYNCS.PHASECHK.TRANS64 P0, [R18+URZ+0x22800], R3 ;  /* 0x02280003120085a7 */ /* 0x000ee4000800007f */
[----:B---3--:R-:W-:Y:S05]  /*6a50*/  @!P0 BRA `(.L_x_4928) ;  /* 0xfffffffc00f08947 */ /* 0x008fea000383ffff */
.L_x_4927:
[----:B------:R-:W-:Y:S05]  /*6a60*/  BSYNC B0 ;  /* 0x0000000000007941 */ /* 0x000fea0003800000 */
.L_x_4926:
[----:B------:R-:W-:Y:S05]  /*6a70*/  BRA `(.L_x_4929) ;  /* 0x0000002c008c7947 */ /* 0x000fea0003800000 */
.L_x_4925:
        /* <DEDUP_REMOVED lines=30> */
.L_x_4931:
[----:B------:R-:W-:Y:S05]  /*6c60*/  BSYNC B6 ;  /* 0x0000000000067941 */ /* 0x000fea0003800000 */
.L_x_4930:
        /* <DEDUP_REMOVED lines=47> */
.L_x_5196:
        /* <DEDUP_REMOVED lines=15> */
[----:B------:R-:W-:Y:S02]  /*7050*/  @!P2 IMAD.WIDE R34, R200, 0x2, R8 ;  /* 0x00000002c822a825 */ /* 0x000fe400078e0208 */
[C---:B------:R-:W-:Y:S02]  /*7060*/  @!P3 SHF.L.U64.HI R24, R204.reuse, 0x1, R33 ;  /* 0x00000001cc18b819 */ /* 0x040fe40000010221 */
[----:B------:R-:W-:Y:S01]  /*7070*/  @!P3 IMAD.SHL.U32 R9, R204, 0x2, RZ ;  /* 0x00000002cc09b824 */ /* 0x000fe200078e00ff */
[----:B------:R-:W-:Y:S02]  /*7080*/  CS2R R26, SRZ ;  /* 0x00000000001a7805 */ /* 0x000fe4000001ff00 */
[----:B------:R-:W-:Y:S01]  /*7090*/  CS2R R20, SRZ ;  /* 0x0000000000147805 */ /* 0x000fe2000001ff00 */
[----:B0-----:R-:W-:Y:S01]  /*70a0*/  @!P2 IMAD.WIDE R12, R200, 0x2, R14 ;  /* 0x00000002c80ca825 */ /* 0x001fe200078e020e */
[----:B------:R0:W5:Y:S01]  /*70b0*/  @!P2 LD.E.64 R28, desc[UR40][R34.64] ;  /* 0x00000028221ca980 */ /* 0x000162000c101b00 */
[----:B------:R-:W-:-:S02]  /*70c0*/  @!P3 IADD3 R10, P0, R0, R9, RZ ;  /* 0x00000009000ab210 */ /* 0x000fc40007f1e0ff */
[----:B------:R-:W-:Y:S01]  /*70d0*/  @!P3 IADD3 R8, P1, R14, R9, RZ ;  /* 0x000000090e08b210 */ /* 0x000fe20007f3e0ff */
[----:B------:R0:W5:Y:S02]  /*70e0*/  @!P2 LD.E.64 R26, desc[UR40][R12.64] ;  /* 0x000000280c1aa980 */ /* 0x000164000c101b00 */
[--C-:B------:R-:W-:Y:S02]  /*70f0*/  @!P3 IMAD.X R11, R3, 0x1, R24.reuse, P0 ;  /* 0x00000001030bb824 */ /* 0x100fe400000e0618 */
[----:B------:R-:W-:Y:S01]  /*7100*/  @!P3 IMAD.X R9, R5, 0x1, R24, P1 ;  /* 0x000000010509b824 */ /* 0x000fe200008e0618 */
[----:B------:R-:W-:Y:S02]  /*7110*/  CS2R R24, SRZ ;  /* 0x0000000000187805 */ /* 0x000fe4000001ff00 */
[----:B------:R0:W5:Y:S04]  /*7120*/  @!P3 LD.E.64 R20, desc[UR40][R10.64] ;  /* 0x000000280a14b980 */ /* 0x000168000c101b00 */
[----:B------:R0:W5:Y:S02]  /*7130*/  @!P3 LD.E.64 R24, desc[UR40][R8.64] ;  /* 0x000000280818b980 */ /* 0x000164000c101b00 */
.L_x_4936:
[----:B------:R-:W-:Y:S05]  /*7140*/  BSYNC B1 ;  /* 0x0000000000017941 */ /* 0x000fea0003800000 */
.L_x_4935:
[----:B----45:R-:W-:Y:S01]  /*7150*/  IMAD.MOV.U32 R5, RZ, RZ, R24 ;  /* 0x000000ffff057224 */ /* 0x030fe200078e0018 */
[----:B------:R-:W-:Y:S01]  /*7160*/  UMOV UR4, 0xffffffff ;  /* 0xffffffff00047882 */ /* 0x000fe20000000000 */
[----:B0-----:R-:W-:Y:S02]  /*7170*/  IMAD.MOV.U32 R8, RZ, RZ, R25 ;  /* 0x000000ffff087224 */ /* 0x001fe400078e0019 */
[----:B---3--:R-:W-:Y:S02]  /*7180*/  IMAD.MOV.U32 R0, RZ, RZ, R26 ;  /* 0x000000ffff007224 */ /* 0x008fe400078e001a */
[----:B--2---:R-:W-:Y:S01]  /*7190*/  IMAD.MOV.U32 R3, RZ, RZ, R27 ;  /* 0x000000ffff037224 */ /* 0x004fe200078e001b */
[----:B------:R-:W-:Y:S01]  /*71a0*/  PRMT R42, R5, 0x5410, R8 ;  /* 0x00005410052a7816 */ /* 0x000fe20000000008 */
[----:B------:R-:W-:Y:S02]  /*71b0*/  IMAD.MOV.U32 R5, RZ, RZ, R20 ;  /* 0x000000ffff057224 */ /* 0x000fe400078e0014 */
[----:B------:R-:W-:Y:S01]  /*71c0*/  IMAD.MOV.U32 R8, RZ, RZ, R21 ;  /* 0x000000ffff087224 */ /* 0x000fe200078e0015 */
[----:B------:R-:W-:Y:S01]  /*71d0*/  PRMT R36, R0, 0x5410, R3 ;  /* 0x0000541000247816 */ /* 0x000fe20000000003 */
[----:B------:R-:W-:-:S02]  /*71e0*/  IMAD.MOV.U32 R0, RZ, RZ, R28 ;  /* 0x000000ffff007224 */ /* 0x000fc400078e001c */
[----:B------:R-:W-:Y:S01]  /*71f0*/  IMAD.MOV.U32 R3, RZ, RZ, R29 ;  /* 0x000000ffff037224 */ /* 0x000fe200078e001d */
[----:B------:R-:W-:Y:S02]  /*7200*/  PRMT R44, R8, 0x5410, R5 ;  /* 0x00005410082c7816 */ /* 0x000fe40000000005 */
[----:B------:R-:W-:Y:S02]  /*7210*/  CS2R R8, SRZ ;  /* 0x0000000000087805 */ /* 0x000fe4000001ff00 */
[----:B------:R-:W-:Y:S01]  /*7220*/  PRMT R39, R3, 0x5410, R0 ;  /* 0x0000541003277816 */ /* 0x000fe20000000000 */
[----:B------:R-:W-:Y:S06]  /*7230*/  BRA.DIV UR4, `(.L_x_4937) ;  /* 0x0000018204847947 */ /* 0x000fec000b800000 */
[----:B------:R0:W2:Y:S04]  /*7240*/  SHFL.IDX PT, R3, R6, 0x1, 0x1c1f ;  /* 0x003c1f0006037f89 */ /* 0x0000a800000e0000 */
[----:B------:R0:W3:Y:S04]  /*7250*/  SHFL.IDX PT, R0, R4, 0x1, 0x1c1f ;  /* 0x003c1f0004007f89 */ /* 0x0000e800000e0000 */
[----:B-1----:R-:W1:Y:S04]  /*7260*/  SHFL.IDX PT, R7, R7, 0x1, 0x1c1f ;  /* 0x003c1f0007077f89 */ /* 0x002e6800000e0000 */
[----:B0-----:R-:W4:Y:S02]  /*7270*/  SHFL.IDX PT, R32, R32, 0x1, 0x1c1f ;  /* 0x003c1f0020207f89 */ /* 0x001f2400000e0000 */
.L_x_5202:
[----:B------:R-:W-:Y:S01]  /*7280*/  VIADD R40, R40, 0x40 ;  /* 0x0000004028287836 */ /* 0x000fe20000000000 */
[----:B------:R-:W-:Y:S01]  /*7290*/  LEA.HI R4, R229, R229, RZ, 0x1 ;  /* 0x000000e5e5047211 */ /* 0x000fe200078f08ff */
        /* <DEDUP_REMOVED lines=15> */
[----:B------:R-:W-:Y:S02]  /*7390*/  @!P2 IMAD.WIDE R34, R200, 0x2, R4 ;  /* 0x00000002c822a825 */ /* 0x000fe400078e0204 */
[C---:B------:R-:W-:Y:S02]  /*73a0*/  @!P3 SHF.L.U64.HI R10, R204.reuse, 0x1, R33 ;  /* 0x00000001cc0ab819 */ /* 0x040fe40000010221 */
[----:B------:R-:W-:Y:S01]  /*73b0*/  @!P3 IMAD.SHL.U32 R5, R204, 0x2, RZ ;  /* 0x00000002cc05b824 */ /* 0x000fe200078e00ff */
[----:B------:R-:W-:Y:S01]  /*73c0*/  CS2R R8, SRZ ;  /* 0x0000000000087805 */ /* 0x000fe2000001ff00 */
[----:B-1----:R-:W-:Y:S01]  /*73d0*/  IMAD.MOV.U32 R33, RZ, RZ, R7 ;  /* 0x000000ffff217224 */ /* 0x002fe200078e0007 */
[----:B------:R-:W-:Y:S01]  /*73e0*/  CS2R R12, SRZ ;  /* 0x00000000000c7805 */ /* 0x000fe2000001ff00 */
[----:B------:R0:W5:Y:S01]  /*73f0*/  @!P2 LD.E.64 R14, desc[UR40][R34.64] ;  /* 0x00000028220ea980 */ /* 0x000162000c101b00 */
[-C--:B------:R-:W-:Y:S02]  /*7400*/  @!P3 IADD3 R4, P0, R0, R5.reuse, RZ ;  /* 0x000000050004b210 */ /* 0x080fe40007f1e0ff */
[----:B----4-:R-:W-:Y:S01]  /*7410*/  @!P3 IADD3 R6, P1, R32, R5, RZ ;  /* 0x000000052006b210 */ /* 0x010fe20007f3e0ff */
[----:B------:R-:W-:-:S04]  /*7420*/  @!P2 IMAD.WIDE R32, R200, 0x2, R32 ;  /* 0x00000002c820a825 */ /* 0x000fc800078e0220 */
[--C-:B------:R-:W-:Y:S01]  /*7430*/  @!P3 IMAD.X R5, R3, 0x1, R10.reuse, P0 ;  /* 0x000000010305b824 */ /* 0x100fe200000e060a */
[----:B------:R0:W5:Y:S01]  /*7440*/  @!P2 LD.E.64 R8, desc[UR40][R32.64] ;  /* 0x000000282008a980 */ /* 0x000162000c101b00 */
[----:B------:R-:W-:Y:S01]  /*7450*/  @!P3 IMAD.X R7, R7, 0x1, R10, P1 ;  /* 0x000000010707b824 */ /* 0x000fe200008e060a */
[----:B------:R-:W-:Y:S02]  /*7460*/  CS2R R10, SRZ ;  /* 0x00000000000a7805 */ /* 0x000fe4000001ff00 */
[----:B------:R0:W5:Y:S04]  /*7470*/  @!P3 LD.E.64 R12, desc[UR40][R4.64] ;  /* 0x00000028040cb980 */ /* 0x000168000c101b00 */
[----:B------:R0:W5:Y:S02]  /*7480*/  @!P3 LD.E.64 R10, desc[UR40][R6.64] ;  /* 0x00000028060ab980 */ /* 0x000164000c101b00 */
.L_x_4939:
[----:B------:R-:W-:Y:S05]  /*7490*/  BSYNC B1 ;  /* 0x0000000000017941 */ /* 0x000fea0003800000 */
.L_x_4938:
[----:B------:R-:W1:Y:S01]  /*74a0*/  SYNCS.PHASECHK.TRANS64.TRYWAIT P0, [R18+URZ+0x22800], R37 ;  /* 0x02280025120075a7 */ /* 0x000e62000800017f */
[----:B---3--:R-:W-:Y:S01]  /*74b0*/  IMAD.SHL.U32 R0, R38, 0x40, RZ ;  /* 0x0000004026007824 */ /* 0x008fe200078e00ff */
[----:B------:R-:W-:Y:S01]  /*74c0*/  VIADDMNMX R31, R31, -R206, 0x80, PT ;  /* 0x000000801f1f7446 */ /* 0x000fe200038009ce */
[----:B0----5:R-:W-:Y:S01]  /*74d0*/  IMAD.MOV.U32 R4, RZ, RZ, R8 ;  /* 0x000000ffff047224 */ /* 0x021fe200078e0008 */
[----:B------:R-:W-:Y:S01]  /*74e0*/  BSSY B1, `(.L_x_4940) ;  /* 0x0000018000017945 */ /* 0x000fe20003800000 */
[----:B------:R-:W-:Y:S01]  /*74f0*/  IMAD.MOV.U32 R5, RZ, RZ, R11 ;  /* 0x000000ffff057224 */ /* 0x000fe200078e000b */
        /* <DEDUP_REMOVED lines=10> */
[----:B------:R-:W-:Y:S02]  /*75a0*/  LOP3.LUT P2, RZ, R38, 0x4, RZ, 0xc0, !PT ;  /* 0x0000000426ff7812 */ /* 0x000fe4000784c0ff */
[----:B------:R-:W-:Y:S01]  /*75b0*/  PRMT R47, R4, 0x7610, R47 ;  /* 0x00007610042f7816 */ /* 0x000fe2000000002f */
[----:B------:R-:W-:Y:S01]  /*75c0*/  IMAD R3, R212, 0x200, R3 ;  /* 0x00000200d4037824 */ /* 0x000fe200078e0203 */
[----:B----4-:R-:W-:Y:S01]  /*75d0*/  PRMT R32, R5, 0x5410, R0 ;  /* 0x0000541005207816 */ /* 0x010fe20000000000 */
[----:B------:R-:W-:Y:S01]  /*75e0*/  IMAD.MOV.U32 R0, RZ, RZ, R15 ;  /* 0x000000ffff007224 */ /* 0x000fe200078e000f */
[----:B------:R-:W-:Y:S01]  /*75f0*/  ISETP.GE.AND P1, PT, R23, R31, PT ;  /* 0x0000001f1700720c */ /* 0x000fe20003f26270 */
[----:B------:R-:W-:-:S02]  /*7600*/  IMAD R3, R3, 0x2, R18 ;  /* 0x0000000203037824 */ /* 0x000fc400078e0212 */
[----:B------:R-:W-:Y:S01]  /*7610*/  IMAD.MOV.U32 R5, RZ, RZ, R13 ;  /* 0x000000ffff057224 */ /* 0x000fe200078e000d */
[----:B------:R-:W-:Y:S01]  /*7620*/  PRMT R46, R0, 0x7610, R46 ;  /* 0x00007610002e7816 */ /* 0x000fe2000000002e */
[C---:B------:R-:W-:Y:S02]  /*7630*/  VIADD R4, R3.reuse, 0x18400 ;  /* 0x0001840003047836 */ /* 0x040fe40000000000 */
[----:B------:R-:W-:Y:S01]  /*7640*/  VIADD R0, R3, 0x18440 ;  /* 0x0001844003007836 */ /* 0x000fe20000000000 */
[----:B-1----:R-:W-:Y:S06]  /*7650*/  @!P0 BRA `(.L_x_4941) ;  /* 0x0000017c00f08947 */ /* 0x002fec0003800000 */
.L_x_5203:
[----:B------:R-:W-:Y:S05]  /*7660*/  BSYNC B1 ;  /* 0x0000000000017941 */ /* 0x000fea0003800000 */
.L_x_4940:
        /* <DEDUP_REMOVED lines=11> */
[--C-:B------:R-:W-:Y:S02]  /*7720*/  SHF.R.U32.HI R35, RZ, 0x10, R29.reuse ;  /* 0x00000010ff237819 */ /* 0x100fe4000001161d */
[----:B------:R-:W-:Y:S02]  /*7730*/  SHF.R.U64 R34, R28, 0x10, R29 ;  /* 0x000000101c227819 */ /* 0x000fe4000000121d */
[----:B------:R-:W-:Y:S02]  /*7740*/  PRMT R38, R36, 0x5432, R38 ;  /* 0x0000543224267816 */ /* 0x000fe40000000026 */
[----:B0-----:R-:W-:Y:S02]  /*7750*/  SHF.R.U64 R37, R26, 0x10, R27 ;  /* 0x000000101a257819 */ /* 0x001fe4000000121b */
[----:B------:R-:W-:-:S02]  /*7760*/  PRMT R35, R39, 0x5410, R35 ;  /* 0x0000541027237816 */ /* 0x000fc40000000023 */
[----:B------:R-:W-:Y:S01]  /*7770*/  PRMT R34, R39, 0x5432, R34 ;  /* 0x0000543227227816 */ /* 0x000fe20000000022 */
[----:B------:R-:W-:Y:S01]  /*7780*/  IMAD.U32 R39, R38, 0x10000, RZ ;  /* 0x0001000026277824 */ /* 0x000fe200078e00ff */
[----:B------:R-:W-:Y:S01]  /*7790*/  PRMT R37, R36, 0x5410, R37 ;  /* 0x0000541024257816 */ /* 0x000fe20000000025 */
[C---:B------:R-:W-:Y:S01]  /*77a0*/  IMAD.U32 R36, R35.reuse, 0x10000, RZ ;  /* 0x0001000023247824 */ /* 0x040fe200078e00ff */
[----:B------:R-:W-:Y:S02]  /*77b0*/  LOP3.LUT R38, R38, 0xffff0000, RZ, 0xc0, !PT ;  /* 0xffff000026267812 */ /* 0x000fe400078ec0ff */
[----:B------:R-:W-:Y:S02]  /*77c0*/  LOP3.LUT R35, R35, 0xffff0000, RZ, 0xc0, !PT ;  /* 0xffff000023237812 */ /* 0x000fe400078ec0ff */
[C---:B-1----:R-:W-:Y:S01]  /*77d0*/  LOP3.LUT R27, R6.reuse, 0xffff0000, RZ, 0xc0, !PT ;  /* 0xffff0000061b7812 */ /* 0x042fe200078ec0ff */
        /* <DEDUP_REMOVED lines=32> */
.L_x_4945:
[----:B------:R-:W-:Y:S05]  /*79e0*/  BSYNC B2 ;  /* 0x0000000000027941 */ /* 0x000fea0003800000 */
.L_x_4944:
        /* <DEDUP_REMOVED lines=18> */
[C---:B0-----:R-:W-:Y:S01]  /*7b10*/  FMUL.FTZ R37, R21.reuse, R35 ;  /* 0x0000002315257220 */ /* 0x041fe20000410000 */
        /* <DEDUP_REMOVED lines=27> */
[----:B------:R2:W-:Y:S02]  /*7cd0*/  STS.128 [R0], R4 ;  /* 0x0000000400007388 */ /* 0x0005e40000000c00 */
.L_x_4943:
[----:B------:R-:W-:Y:S05]  /*7ce0*/  BSYNC B1 ;  /* 0x0000000000017941 */ /* 0x000fea0003800000 */
.L_x_4942:
        /* <DEDUP_REMOVED lines=53> */
.L_x_4948:
[----:B------:R-:W-:Y:S05]  /*8040*/  BSYNC B1 ;  /* 0x0000000000017941 */ /* 0x000fea0003800000 */
.L_x_4947:
        /* <DEDUP_REMOVED lines=8> */
[----:B------:R-:W-:Y:S01]  /*80d0*/  IMAD.U32 R14, R32, 0x10000, RZ ;  /* 0x00010000200e7824 */ /* 0x000fe200078e00ff */
[----:B------:R-:W-:Y:S01]  /*80e0*/  PRMT R11, R47, 0x5410, R9 ;  /* 0x000054102f0b7816 */ /* 0x000fe20000000009 */
[----:B------:R-:W-:Y:S01]  /*80f0*/  IMAD.U32 R13, R12, 0x10000, RZ ;  /* 0x000100000c0d7824 */ /* 0x000fe200078e00ff */
[----:B------:R-:W-:-:S02]  /*8100*/  PRMT R33, R33, 0x5410, R8 ;  /* 0x0000541021217816 */ /* 0x000fc40000000008 */
[----:B------:R-:W-:Y:S02]  /*8110*/  LOP3.LUT R32, R32, 0xffff0000, RZ, 0xc0, !PT ;  /* 0xffff000020207812 */ /* 0x000fe400078ec0ff */
[----:B------:R-:W-:Y:S02]  /*8120*/  LOP3.LUT R12, R12, 0xffff0000, RZ, 0xc0, !PT ;  /* 0xffff00000c0c7812 */ /* 0x000fe400078ec0ff */
        /* <DEDUP_REMOVED lines=15> */
[----:B------:R-:W-:Y:S01]  /*8220*/  IMAD.U32 R7, R11, 0x10000, RZ ;  /* 0x000100000b077824 */ /* 0x000fe200078e00ff */
        /* <DEDUP_REMOVED lines=18> */
.L_x_4933:
        /* <DEDUP_REMOVED lines=71> */
[----:B------:R-:W-:Y:S02]  /*87c0*/  IMAD.MOV.U32 R6, RZ, RZ, R34 ;  /* 0x000000ffff067224 */ /* 0x000fe400078e0022 */
[----:B------:R-:W-:Y:S01]  /*87d0*/  IMAD.MOV.U32 R8, RZ, RZ, R28 ;  /* 0x000000ffff087224 */ /* 0x000fe200078e001c */
[----:B------:R-:W-:Y:S01]  /*87e0*/  PRMT R37, R37, 0x5410, R5 ;  /* 0x0000541025257816 */ /* 0x000fe20000000005 */
[----:B------:R-:W-:Y:S01]  /*87f0*/  IMAD.MOV.U32 R7, RZ, RZ, R35 ;  /* 0x000000ffff077224 */ /* 0x000fe200078e0023 */
[----:B------:R-:W-:Y:S02]  /*8800*/  PRMT R45, R4, 0x5410, R6 ;  /* 0x00005410042d7816 */ /* 0x000fe40000000006 */
[----:B------:R-:W-:Y:S02]  /*8810*/  CS2R R4, SRZ ;  /* 0x0000000000047805 */ /* 0x000fe4000001ff00 */
[----:B------:R-:W-:Y:S02]  /*8820*/  PRMT R36, R8, 0x7610, R36 ;  /* 0x0000761008247816 */ /* 0x000fe40000000024 */
[----:B012-4-:R-:W-:-:S07]  /*8830*/  PRMT R48, R7, 0x7610, R48 ;  /* 0x0000761007307816 */ /* 0x017fce0000000030 */
.L_x_5213:
        /* <DEDUP_REMOVED lines=23> */
.L_x_4951:
[----:B------:R-:W-:Y:S05]  /*89b0*/  BSYNC B1 ;  /* 0x0000000000017941 */ /* 0x000fea0003800000 */
.L_x_4950:
[----:B------:R-:W0:Y:S01]  /*89c0*/  SYNCS.PHASECHK.TRANS64.TRYWAIT P1, [R18+URZ+0x22800], R13 ;  /* 0x0228000d120075a7 */ /* 0x000e22000802017f */
[----:B-----5:R-:W-:Y:S01]  /*89d0*/  IMAD.MOV.U32 R0, RZ, RZ, R4 ;  /* 0x000000ffff007224 */ /* 0x020fe200078e0004 */
[----:B------:R-:W-:Y:S01]  /*89e0*/  VIADDMNMX R31, R31, -R206, 0x80, PT ;  /* 0x000000801f1f7446 */ /* 0x000fe200038009ce */
[----:B---3--:R-:W-:Y:S01]  /*89f0*/  IMAD.MOV.U32 R3, RZ, RZ, R5 ;  /* 0x000000ffff037224 */ /* 0x008fe200078e0005 */
[----:B------:R-:W-:Y:S01]  /*8a00*/  BSSY B1, `(.L_x_4952) ;  /* 0x0000010000017945 */ /* 0x000fe20003800000 */
[----:B------:R-:W-:Y:S01]  /*8a10*/  IMAD.MOV.U32 R12, RZ, RZ, R8 ;  /* 0x000000ffff0c7224 */ /* 0x000fe200078e0008 */
[----:B------:R-:W-:Y:S01]  /*8a20*/  PRMT R55, R0, 0x7610, R55 ;  /* 0x0000761000377816 */ /* 0x000fe20000000037 */
[----:B------:R-:W-:Y:S01]  /*8a30*/  IMAD.MOV.U32 R0, RZ, RZ, R6 ;  /* 0x000000ffff007224 */ /* 0x000fe200078e0006 */
[----:B------:R-:W-:Y:S01]  /*8a40*/  PRMT R56, R3, 0x7610, R56 ;  /* 0x0000761003387816 */ /* 0x000fe20000000038 */
[----:B------:R-:W-:Y:S01]  /*8a50*/  IMAD.MOV.U32 R3, RZ, RZ, R7 ;  /* 0x000000ffff037224 */ /* 0x000fe200078e0007 */
[-C--:B------:R-:W-:Y:S01]  /*8a60*/  ISETP.GE.OR P2, PT, R23, R31.reuse, P0 ;  /* 0x0000001f1700720c */ /* 0x080fe20000746670 */
[----:B------:R-:W-:Y:S01]  /*8a70*/  IMAD.MOV.U32 R14, RZ, RZ, R9 ;  /* 0x000000ffff0e7224 */ /* 0x000fe200078e0009 */
[----:B------:R-:W-:Y:S01]  /*8a80*/  PRMT R57, R0, 0x7610, R57 ;  /* 0x0000761000397816 */ /* 0x000fe20000000039 */
[----:B------:R-:W-:Y:S01]  /*8a90*/  IMAD.MOV.U32 R0, RZ, RZ, R10 ;  /* 0x000000ffff007224 */ /* 0x000fe200078e000a */
[----:B------:R-:W-:Y:S01]  /*8aa0*/  PRMT R55, R55, 0x5410, R3 ;  /* 0x0000541037377816 */ /* 0x000fe20000000003 */
[----:B------:R-:W-:Y:S01]  /*8ab0*/  IMAD.MOV.U32 R3, RZ, RZ, R11 ;  /* 0x000000ffff037224 */ /* 0x000fe200078e000b */
[----:B------:R-:W-:-:S02]  /*8ac0*/  ISETP.GE.OR P0, PT, R228, R31, P0 ;  /* 0x0000001fe400720c */ /* 0x000fc40000706670 */
[----:B------:R-:W-:Y:S02]  /*8ad0*/  PRMT R58, R12, 0x7610, R58 ;  /* 0x000076100c3a7816 */ /* 0x000fe4000000003a */
[----:B------:R-:W-:Y:S01]  /*8ae0*/  PRMT R56, R56, 0x5410, R14 ;  /* 0x0000541038387816 */ /* 0x000fe2000000000e */
[----:B0-----:R-:W-:Y:S08]  /*8af0*/  @!P1 BRA `(.L_x_4953) ;  /* 0x0000017000489947 */ /* 0x001ff00003800000 */
.L_x_5214:
[----:B------:R-:W-:Y:S05]  /*8b00*/  BSYNC B1 ;  /* 0x0000000000017941 */ /* 0x000fea0003800000 */
.L_x_4952:
[----:B------:R-:W-:Y:S04]  /*8b10*/  BSSY B1, `(.L_x_4954) ;  /* 0x000006a000017945 */ /* 0x000fe80003800000 */
[----:B------:R-:W-:Y:S05]  /*8b20*/  @P2 BRA `(.L_x_4955) ;  /* 0x0000000400a02947 */ /* 0x000fea0003800000 */
[----:B------:R-:W-:Y:S01]  /*8b30*/  IMAD.SHL.U32 R38, R38, 0x40, RZ ;  /* 0x0000004026267824 */ /* 0x000fe200078e00ff */
[----:B------:R-:W-:Y:S01]  /*8b40*/  SHF.R.U64 R43, R32, 0x10, R33 ;  /* 0x00000010202b7819 */ /* 0x000fe20000001221 */
[----:B------:R-:W-:Y:S01]  /*8b50*/  IMAD.IADD R14, R16, 0x1, R39 ;  /* 0x00000001100e7824 */ /* 0x000fe200078e0227 */
[----:B------:R-:W-:Y:S02]  /*8b60*/  SHF.R.U64 R40, R20, 0x10, R21 ;  /* 0x0000001014287819 */ /* 0x000fe40000001215 */
[----:B------:R-:W-:Y:S02]  /*8b70*/  LOP3.LUT R15, R38, 0x1c0, RZ, 0xc0, !PT ;  /* 0x000001c0260f7812 */ /* 0x000fe400078ec0ff */
[----:B------:R-:W-:Y:S02]  /*8b80*/  SHF.R.U64 R46, R34, 0x10, R35 ;  /* 0x00000010222e7819 */ /* 0x000fe40000001223 */
[----:B------:R-:W-:Y:S02]  /*8b90*/  SHF.R.U32.HI R25, RZ, 0x3, R15 ;  /* 0x00000003ff197819 */ /* 0x000fe4000001160f */
[----:B------:R-:W-:-:S02]  /*8ba0*/  LOP3.LUT R14, R15, 0x38, R14, 0xf8, !PT ;  /* 0x000000380f0e7812 */ /* 0x000fc400078ef80e */
[----:B------:R-:W-:Y:S02]  /*8bb0*/  LOP3.LUT R12, R15, 0x38, R16, 0xf8, !PT ;  /* 0x000000380f0c7812 */ /* 0x000fe400078ef810 */
[-C--:B------:R-:W-:Y:S02]  /*8bc0*/  LOP3.LUT R15, R14, R25.reuse, RZ, 0x3c, !PT ;  /* 0x000000190e0f7212 */ /* 0x080fe400078e3cff */
[----:B0-----:R-:W-:Y:S02]  /*8bd0*/  LOP3.LUT R13, R12, R25, RZ, 0x3c, !PT ;  /* 0x000000190c0d7212 */ /* 0x001fe400078e3cff */
[----:B------:R-:W-:Y:S01]  /*8be0*/  PRMT R43, R45, 0x5410, R43 ;  /* 0x000054102d2b7816 */ /* 0x000fe2000000002b */
[C---:B------:R-:W-:Y:S01]  /*8bf0*/  IMAD R25, R212.reuse, 0x200, R15 ;  /* 0x00000200d4197824 */ /* 0x040fe200078e020f */
[----:B------:R-:W-:Y:S01]  /*8c00*/  SHF.R.U32.HI R42, RZ, 0x10, R29 ;  /* 0x00000010ff2a7819 */ /* 0x000fe2000001161d */
[----:B------:R-:W-:Y:S01]  /*8c10*/  IMAD R13, R212, 0x200, R13 ;  /* 0x00000200d40d7824 */ /* 0x000fe200078e020d */
[----:B------:R-:W-:Y:S01]  /*8c20*/  SHF.R.U32.HI R44, RZ, 0x10, R33 ;  /* 0x00000010ff2c7819 */ /* 0x000fe20000011621 */
[----:B------:R-:W-:Y:S01]  /*8c30*/  IMAD R38, R25, 0x2, R18 ;  /* 0x0000000219267824 */ /* 0x000fe200078e0212 */
[----:B------:R-:W-:Y:S01]  /*8c40*/  PRMT R40, R36, 0x5432, R40 ;  /* 0x0000543224287816 */ /* 0x000fe20000000028 */
[----:B------:R-:W-:Y:S01]  /*8c50*/  IMAD R31, R13, 0x2, R18 ;  /* 0x000000020d1f7824 */ /* 0x000fe200078e0212 */
[----:B------:R-:W-:-:S02]  /*8c60*/  SHF.R.U32.HI R41, RZ, 0x10, R21 ;  /* 0x00000010ff297819 */ /* 0x000fc40000011615 */
[----:B------:R-:W0:Y:S01]  /*8c70*/  LDS.128 R24, [R38+0x18400] ;  /* 0x0184000026187984 */ /* 0x000e220000000c00 */
[----:B------:R-:W-:Y:S01]  /*8c80*/  PRMT R46, R45, 0x5432, R46 ;  /* 0x000054322d2e7816 */ /* 0x000fe2000000002e */
[----:B------:R-:W-:Y:S01]  /*8c90*/  IMAD.U32 R45, R43, 0x10000, RZ ;  /* 0x000100002b2d7824 */ /* 0x000fe200078e00ff */
[C---:B------:R-:W-:Y:S01]  /*8ca0*/  PRMT R42, R37.reuse, 0x5410, R42 ;  /* 0x00005410252a7816 */ /* 0x040fe2000000002a */
[----:B------:R-:W1:Y:S01]  /*8cb0*/  LDS.128 R12, [R31+0x18400] ;  /* 0x018400001f0c7984 */ /* 0x000e620000000c00 */
[----:B------:R-:W-:Y:S01]  /*8cc0*/  PRMT R44, R37, 0x5432, R44 ;  /* 0x00005432252c7816 */ /* 0x000fe2000000002c */
[----:B------:R-:W-:Y:S01]  /*8cd0*/  IMAD.U32 R37, R40, 0x10000, RZ ;  /* 0x0001000028257824 */ /* 0x000fe200078e00ff */
[----:B------:R-:W-:Y:S02]  /*8ce0*/  PRMT R41, R49, 0x5410, R41 ;  /* 0x0000541031297816 */ /* 0x000fe40000000029 */
[----:B------:R-:W-:Y:S02]  /*8cf0*/  SHF.R.U64 R21, R28, 0x10, R29 ;  /* 0x000000101c157819 */ /* 0x000fe4000000121d */
[----:B------:R-:W-:-:S02]  /*8d00*/  SHF.R.U32.HI R47, RZ, 0x10, R35 ;  /* 0x00000010ff2f7819 */ /* 0x000fc40000011623 */
[----:B------:R-:W-:Y:S02]  /*8d10*/  PRMT R36, R36, 0x5410, R21 ;  /* 0x0000541024247816 */ /* 0x000fe40000000015 */
[----:B------:R-:W-:Y:S02]  /*8d20*/  LOP3.LUT R43, R43, 0xffff0000, RZ, 0xc0, !PT ;  /* 0xffff00002b2b7812 */ /* 0x000fe400078ec0ff */
[----:B------:R-:W-:Y:S01]  /*8d30*/  PRMT R47, R48, 0x5410, R47 ;  /* 0x00005410302f7816 */ /* 0x000fe2000000002f */
[C---:B0-----:R-:W-:Y:S01]  /*8d40*/  IMAD.U32 R32, R24.reuse, 0x10000, RZ ;  /* 0x0001000018207824 */ /* 0x041fe200078e00ff */
[----:B------:R-:W-:Y:S01]  /*8d50*/  LOP3.LUT R24, R24, 0xffff0000, RZ, 0xc0, !PT ;  /* 0xffff000018187812 */ /* 0x000fe200078ec0ff */
[C---:B------:R-:W-:Y:S01]  /*8d60*/  IMAD.U32 R33, R25.reuse, 0x10000, RZ ;  /* 0x0001000019217824 */ /* 0x040fe200078e00ff */
[----:B------:R-:W-:Y:S01]  /*8d70*/  LOP3.LUT R25, R25, 0xffff0000, RZ, 0xc0, !PT ;  /* 0xffff000019197812 */ /* 0x000fe200078ec0ff */
[----:B-1----:R-:W-:Y:S02]  /*8d80*/  IMAD.U32 R20, R12, 0x10000, RZ ;  /* 0x000100000c147824 */ /* 0x002fe400078e00ff */
[C---:B------:R-:W-:Y:S01]  /*8d90*/  FMUL.FTZ R49, R32.reuse, R45 ;  /* 0x0000002d20317220 */ /* 0x040fe20000410000 */
[-C--:B------:R-:W-:Y:S01]  /*8da0*/  FMUL.FTZ R51, R32, R37.reuse ;  /* 0x0000002520337220 */ /* 0x080fe20000410000 */
[----:B------:R-:W-:Y:S01]  /*8db0*/  IMAD.U32 R32, R44, 0x10000, RZ ;  /* 0x000100002c207824 */ /* 0x000fe200078e00ff */
[----:B------:R-:W-:Y:S01]  /*8dc0*/  LOP3.LUT R12, R12, 0xffff0000, RZ, 0xc0, !PT ;  /* 0xffff00000c0c7812 */ /* 0x000fe200078ec0ff */
[----:B------:R-:W-:Y:S01]  /*8dd0*/  FFMA.FTZ R49, R20, R37, -R49 ;  /* 0x0000002514317223 */ /* 0x000fe20000010831 */
[----:B------:R-:W-:Y:S01]  /*8de0*/  LOP3.LUT R37, R40, 0xffff0000, RZ, 0xc0, !PT ;  /* 0xffff000028257812 */ /* 0x000fe200078ec0ff */
[----:B------:R-:W-:Y:S01]  /*8df0*/  FFMA.FTZ R51, R20, R45, R51 ;  /* 0x0000002d14337223 */ /* 0x000fe20000010033 */
[----:B------:R-:W-:-:S02]  /*8e00*/  IMAD.U32 R21, R13, 0x10000, RZ ;  /* 0x000100000d157824 */ /* 0x000fc400078e00ff */
[----:B------:R-:W-:Y:S01]  /*8e10*/  FMUL.FTZ R50, R33, R32 ;  /* 0x0000002021327220 */ /* 0x000fe20000410000 */
[----:B------:R-:W-:Y:S02]  /*8e20*/  IMAD.U32 R20, R41, 0x10000, RZ ;  /* 0x0001000029147824 */ /* 0x000fe400078e00ff */
[C---:B------:R-:W-:Y:S01]  /*8e30*/  FMUL.FTZ R53, R24.reuse, R43 ;  /* 0x0000002b18357220 */ /* 0x040fe20000410000 */
[-C--:B------:R-:W-:Y:S01]  /*8e40*/  FMUL.FTZ R45, R24, R37.reuse ;  /* 0x00000025182d7220 */ /* 0x080fe20000410000 */
[----:B------:R-:W-:Y:S02]  /*8e50*/  IMAD.U32 R35, R27, 0x10000, RZ ;  /* 0x000100001b237824 */ /* 0x000fe400078e00ff */
[-C--:B------:R-:W-:Y:S01]  /*8e60*/  FMUL.FTZ R33, R33, R20.reuse ;  /* 0x0000001421217220 */ /* 0x080fe20000410000 */
[----:B------:R-:W-:Y:S01]  /*8e70*/  FFMA.FTZ R50, R21, R20, -R50 ;  /* 0x0000001415327223 */ /* 0x000fe20000010832 */
[----:B------:R-:W-:Y:S02]  /*8e80*/  IMAD.U32 R24, R47, 0x10000, RZ ;  /* 0x000100002f187824 */ /* 0x000fe400078e00ff */
[----:B------:R-:W-:Y:S01]  /*8e90*/  FFMA.FTZ R40, R12, R37, -R53 ;  /* 0x000000250c287223 */ /* 0x000fe20000010835 */
[----:B------:R-:W-:-:S02]  /*8ea0*/  IMAD.U32 R20, R42, 0x10000, RZ ;  /* 0x000100002a147824 */ /* 0x000fc400078e00ff */
[----:B------:R-:W-:Y:S01]  /*8eb0*/  FFMA.FTZ R48, R12, R43, R45 ;  /* 0x0000002b0c307223 */ /* 0x000fe2000001002d */
[----:B------:R-:W-:Y:S02]  /*8ec0*/  IMAD.U32 R29, R15, 0x10000, RZ ;  /* 0x000100000f1d7824 */ /* 0x000fe400078e00ff */
[----:B------:R-:W-:Y:S01]  /*8ed0*/  FFMA.FTZ R32, R21, R32, R33 ;  /* 0x0000002015207223 */ /* 0x000fe20000010021 */
[C---:B------:R-:W-:Y:S01]  /*8ee0*/  FMUL.FTZ R52, R35.reuse, R24 ;  /* 0x0000001823347220 */ /* 0x040fe20000410000 */
[-C--:B------:R-:W-:Y:S01]  /*8ef0*/  FMUL.FTZ R54, R35, R20.reuse ;  /* 0x0000001423367220 */ /* 0x080fe20000410000 */
[----:B------:R-:W-:Y:S01]  /*8f00*/  IMAD.U32 R34, R26, 0x10000, RZ ;  /* 0x000100001a227824 */ /* 0x000fe200078e00ff */
[----:B------:R-:W-:Y:S01]  /*8f10*/  LOP3.LUT R12, R41, 0xffff0000, RZ, 0xc0, !PT ;  /* 0xffff0000290c7812 */ /* 0x000fe200078ec0ff */
[----:B------:R-:W-:Y:S01]  /*8f20*/  IMAD.U32 R33, R46, 0x10000, RZ ;  /* 0x000100002e217824 */ /* 0x000fe200078e00ff */
[----:B------:R-:W-:Y:S01]  /*8f30*/  LOP3.LUT R44, R44, 0xffff0000, RZ, 0xc0, !PT ;  /* 0xffff00002c2c7812 */ /* 0x000fe200078ec0ff */
[C---:B------:R-:W-:Y:S01]  /*8f40*/  FFMA.FTZ R52, R29.reuse, R20, -R52 ;  /* 0x000000141d347223 */ /* 0x040fe20000010834 */
[----:B------:R-:W-:Y:S01]  /*8f50*/  FFMA.FTZ R54, R29, R24, R54 ;  /* 0x000000181d367223 */ /* 0x000fe20000010036 */
[----:B------:R-:W-:Y:S01]  /*8f60*/  LOP3.LUT R13, R13, 0xffff0000, RZ, 0xc0, !PT ;  /* 0xffff00000d0d7812 */ /* 0x000fe200078ec0ff */
[----:B------:R-:W-:-:S02]  /*8f70*/  IMAD.U32 R28, R14, 0x10000, RZ ;  /* 0x000100000e1c7824 */ /* 0x000fc400078e00ff */
[----:B------:R-:W-:Y:S01]  /*8f80*/  FMUL.FTZ R29, R34, R33 ;  /* 0x00000021221d7220 */ /* 0x000fe20000410000 */
[----:B------:R-:W-:Y:S02]  /*8f90*/  IMAD.U32 R21, R36, 0x10000, RZ ;  /* 0x0001000024157824 */ /* 0x000fe400078e00ff */
[C---:B------:R-:W-:Y:S01]  /*8fa0*/  FMUL.FTZ R20, R25.reuse, R44 ;  /* 0x0000002c19147220 */ /* 0x040fe20000410000 */
[-C--:B------:R-:W-:Y:S01]  /*8fb0*/  FMUL.FTZ R35, R25, R12.reuse ;  /* 0x0000000c19237220 */ /* 0x080fe20000410000 */
[----:B------:R-:W-:Y:S01]  /*8fc0*/  LOP3.LUT R26, R26, 0xffff0000, RZ, 0xc0, !PT ;  /* 0xffff00001a1a7812 */ /* 0x000fe200078ec0ff */
[-C--:B------:R-:W-:Y:S01]  /*8fd0*/  FMUL.FTZ R37, R34, R21.reuse ;  /* 0x0000001522257220 */ /* 0x080fe20000410000 */
[----:B------:R-:W-:Y:S01]  /*8fe0*/  FFMA.FTZ R29, R28, R21, -R29 ;  /* 0x000000151c1d7223 */ /* 0x000fe2000001081d */
[C---:B------:R-:W-:Y:S01]  /*8ff0*/  FFMA.FTZ R25, R13.reuse, R12, -R20 ;  /* 0x0000000c0d197223 */ /* 0x040fe20000010814 */
[----:B------:R-:W-:Y:S01]  /*9000*/  FFMA.FTZ R35, R13, R44, R35 ;  /* 0x0000002c0d237223 */ /* 0x000fe20000010023 */
[----:B------:R-:W-:Y:S01]  /*9010*/  LOP3.LUT R21, R46, 0xffff0000, RZ, 0xc0, !PT ;  /* 0xffff00002e157812 */ /* 0x000fe200078ec0ff */
[----:B------:R-:W-:Y:S01]  /*9020*/  FFMA.FTZ R37, R28, R33, R37 ;  /* 0x000000211c257223 */ /* 0x000fe20000010025 */
[----:B------:R-:W-:-:S02]  /*9030*/  LOP3.LUT R13, R36, 0xffff0000, RZ, 0xc0, !PT ;  /* 0xffff0000240d7812 */ /* 0x000fc400078ec0ff */
[----:B------:R-:W-:Y:S01]  /*9040*/  LOP3.LUT R27, R27, 0xffff0000, RZ, 0xc0, !PT ;  /* 0xffff00001b1b7812 */ /* 0x000fe200078ec0ff */
[C---:B------:R-:W-:Y:S01]  /*9050*/  FMUL.FTZ R33, R26.reuse, R21 ;  /* 0x000000151a217220 */ /* 0x040fe20000410000 */
[----:B------:R-:W-:Y:S01]  /*9060*/  LOP3.LUT R12, R47, 0xffff0000, RZ, 0xc0, !PT ;  /* 0xffff00002f0c7812 */ /* 0x000fe200078ec0ff */
[----:B------:R-:W-:Y:S01]  /*9070*/  FMUL.FTZ R26, R26, R13 ;  /* 0x0000000d1a1a7220 */ /* 0x000fe20000410000 */
[----:B------:R-:W-:Y:S02]  /*9080*/  LOP3.LUT R42, R42, 0xffff0000, RZ, 0xc0, !PT ;  /* 0xffff00002a2a7812 */ /* 0x000fe400078ec0ff */
[----:B------:R-:W-:Y:S01]  /*9090*/  LOP3.LUT R14, R14, 0xffff0000, RZ, 0xc0, !PT ;  /* 0xffff00000e0e7812 */ /* 0x000fe200078ec0ff */
[----:B------:R-:W-:Y:S01]  /*90a0*/  FMUL.FTZ R24, R27, R12 ;  /* 0x0000000c1b187220 */ /* 0x000fe20000410000 */
[----:B------:R-:W-:Y:S01]  /*90b0*/  LOP3.LUT R15, R15, 0xffff0000, RZ, 0xc0, !PT ;  /* 0xffff00000f0f7812 */ /* 0x000fe200078ec0ff */
[-C--:B------:R-:W-:Y:S02]  /*90c0*/  FMUL.FTZ R27, R27, R42.reuse ;  /* 0x0000002a1b1b7220 */ /* 0x080fe40000410000 */
        /* <DEDUP_REMOVED lines=14> */
.L_x_4955:
[----:B------:R-:W-:Y:S05]  /*91b0*/  BSYNC B1 ;  /* 0x0000000000017941 */ /* 0x000fea0003800000 */
.L_x_4954:
[----:B------:R-:W-:Y:S02]  /*91c0*/  PRMT R20, R0, 0x7610, R20 ;  /* 0x0000761000147816 */ /* 0x000fe40000000014 */
[----:B------:R-:W-:Y:S01]  /*91d0*/  PRMT R32, R3, 0x7610, R32 ;  /* 0x0000761003207816 */ /* 0x000fe20000000020 */
[----:B------:R-:W-:Y:S06]  /*91e0*/  @P0 BRA `(.L_x_4946) ;  /* 0x00000004008c0947 */ /* 0x000fec0003800000 */
[----:B------:R-:W0:Y:S01]  /*91f0*/  LDL R41, [R1+0x6c] ;  /* 0x00006c0001297983 */ /* 0x000e220000100800 */
[----:B------:R-:W-:Y:S01]  /*9200*/  IMAD.IADD R39, R16, 0x1, R39 ;  /* 0x0000000110277824 */ /* 0x000fe200078e0227 */
[----:B-1----:R-:W-:-:S04]  /*9210*/  SHF.R.U32.HI R12, RZ, 0x3, R208 ;  /* 0x00000003ff0c7819 */ /* 0x002fc800000116d0 */
[----:B------:R-:W-:-:S04]  /*9220*/  LOP3.LUT R0, R208, 0x38, R39, 0xf8, !PT ;  /* 0x00000038d0007812 */ /* 0x000fc800078ef827 */
[----:B------:R-:W-:-:S05]  /*9230*/  LOP3.LUT R3, R0, R12, RZ, 0x3c, !PT ;  /* 0x0000000c00037212 */ /* 0x000fca00078e3cff */
[----:B------:R-:W-:-:S04]  /*9240*/  IMAD.IADD R3, R214, 0x1, R3 ;  /* 0x00000001d6037824 */ /* 0x000fc800078e0203 */
[----:B------:R-:W-:-:S05]  /*9250*/  IMAD R3, R3, 0x2, R18 ;  /* 0x0000000203037824 */ /* 0x000fca00078e0212 */
[----:B------:R-:W1:Y:S01]  /*9260*/  LDS.128 R24, [R3+0x18400] ;  /* 0x0184000003187984 */ /* 0x000e620000000c00 */
[----:B------:R-:W-:Y:S02]  /*9270*/  SHF.R.U64 R33, R4, 0x10, R5 ;  /* 0x0000001004217819 */ /* 0x000fe40000001205 */
[----:B------:R-:W-:Y:S02]  /*9280*/  SHF.R.U64 R21, R8, 0x10, R9 ;  /* 0x0000001008157819 */ /* 0x000fe40000001209 */
[----:B------:R-:W-:Y:S02]  /*9290*/  PRMT R33, R55, 0x5410, R33 ;  /* 0x0000541037217816 */ /* 0x000fe40000000021 */
[----:B------:R-:W-:Y:S02]  /*92a0*/  SHF.R.U32.HI R35, RZ, 0x10, R5 ;  /* 0x00000010ff237819 */ /* 0x000fe40000011605 */
[----:B------:R-:W-:Y:S02]  /*92b0*/  PRMT R21, R58, 0x5410, R21 ;  /* 0x000054103a157816 */ /* 0x000fe40000000015 */
[----:B------:R-:W-:-:S02]  /*92c0*/  SHF.R.U32.HI R28, RZ, 0x10, R9 ;  /* 0x00000010ff1c7819 */ /* 0x000fc40000011609 */
[--C-:B------:R-:W-:Y:S01]  /*92d0*/  SHF.R.U64 R29, R10, 0x10, R11.reuse ;  /* 0x000000100a1d7819 */ /* 0x100fe2000000120b */
[----:B------:R-:W-:Y:S01]  /*92e0*/  IMAD.U32 R34, R33, 0x10000, RZ ;  /* 0x0001000021227824 */ /* 0x000fe200078e00ff */
[----:B------:R-:W-:Y:S02]  /*92f0*/  SHF.R.U32.HI R31, RZ, 0x10, R11 ;  /* 0x00000010ff1f7819 */ /* 0x000fe4000001160b */
[----:B------:R-:W-:Y:S02]  /*9300*/  SHF.R.U32.HI R38, RZ, 0x10, R7 ;  /* 0x00000010ff267819 */ /* 0x000fe40000011607 */
[C---:B------:R-:W-:Y:S02]  /*9310*/  PRMT R35, R56.reuse, 0x5410, R35 ;  /* 0x0000541038237816 */ /* 0x040fe40000000023 */
[----:B------:R-:W-:Y:S02]  /*9320*/  PRMT R28, R56, 0x5432, R28 ;  /* 0x00005432381c7816 */ /* 0x000fe4000000001c */
[----:B------:R-:W-:Y:S01]  /*9330*/  PRMT R38, R55, 0x5432, R38 ;  /* 0x0000543237267816 */ /* 0x000fe20000000026 */
[----:B------:R-:W-:Y:S01]  /*9340*/  IMAD.U32 R36, R35, 0x10000, RZ ;  /* 0x0001000023247824 */ /* 0x000fe200078e00ff */
[----:B------:R-:W-:Y:S01]  /*9350*/  PRMT R31, R32, 0x5410, R31 ;  /* 0x00005410201f7816 */ /* 0x000fe2000000001f */
[----:B------:R-:W-:Y:S01]  /*9360*/  IMAD.U32 R32, R28, 0x10000, RZ ;  /* 0x000100001c207824 */ /* 0x000fe200078e00ff */
[----:B------:R-:W-:-:S02]  /*9370*/  PRMT R29, R20, 0x5410, R29 ;  /* 0x00005410141d7816 */ /* 0x000fc4000000001d */
[----:B------:R-:W-:Y:S01]  /*9380*/  SHF.R.U64 R37, R6, 0x10, R7 ;  /* 0x0000001006257819 */ /* 0x000fe20000001207 */
[C---:B-1----:R-:W-:Y:S01]  /*9390*/  IMAD.U32 R9, R24.reuse, 0x10000, RZ ;  /* 0x0001000018097824 */ /* 0x042fe200078e00ff */
[----:B------:R-:W-:Y:S01]  /*93a0*/  LOP3.LUT R10, R24, 0xffff0000, RZ, 0xc0, !PT ;  /* 0xffff0000180a7812 */ /* 0x000fe200078ec0ff */
[C---:B------:R-:W-:Y:S01]  /*93b0*/  IMAD.U32 R11, R25.reuse, 0x10000, RZ ;  /* 0x00010000190b7824 */ /* 0x040fe200078e00ff */
[----:B------:R-:W-:Y:S01]  /*93c0*/  LOP3.LUT R24, R25, 0xffff0000, RZ, 0xc0, !PT ;  /* 0xffff000019187812 */ /* 0x000fe200078ec0ff */
[----:B------:R-:W-:Y:S02]  /*93d0*/  IMAD.U32 R25, R21, 0x10000, RZ ;  /* 0x0001000015197824 */ /* 0x000fe400078e00ff */
[C---:B------:R-:W-:Y:S02]  /*93e0*/  FMUL.FTZ R39, R9.reuse, R34 ;  /* 0x0000002209277220 */ /* 0x040fe40000410000 */
[----:B------:R-:W-:Y:S01]  /*93f0*/  FMUL.FTZ R9, R9, R25 ;  /* 0x0000001909097220 */ /* 0x000fe20000410000 */
[----:B------:R-:W-:-:S02]  /*9400*/  IMAD.U32 R20, R27, 0x10000, RZ ;  /* 0x000100001b147824 */ /* 0x000fc400078e00ff */
[----:B------:R-:W-:Y:S01]  /*9410*/  FMUL.FTZ R40, R11, R36 ;  /* 0x000000240b287220 */ /* 0x000fe20000410000 */
[----:B------:R-:W-:Y:S02]  /*9420*/  LOP3.LUT R33, R33, 0xffff0000, RZ, 0xc0, !PT ;  /* 0xffff000021217812 */ /* 0x000fe400078ec0ff */
[----:B------:R-:W-:Y:S02]  /*9430*/  PRMT R37, R57, 0x5410, R37 ;  /* 0x0000541039257816 */ /* 0x000fe40000000025 */
[----:B------:R-:W-:Y:S02]  /*9440*/  LOP3.LUT R21, R21, 0xffff0000, RZ, 0xc0, !PT ;  /* 0xffff000015157812 */ /* 0x000fe400078ec0ff */
[----:B------:R-:W-:Y:S01]  /*9450*/  LOP3.LUT R35, R35, 0xffff0000, RZ, 0xc0, !PT ;  /* 0xffff000023237812 */ /* 0x000fe200078ec0ff */
[----:B0-----:R-:W0:Y:S02]  /*9460*/  LDS.128 R12, [R41+0x18400] ;  /* 0x01840000290c7984 */ /* 0x001e240000000c00 */
[----:B0-----:R-:W-:-:S02]  /*9470*/  IMAD.U32 R0, R12, 0x10000, RZ ;  /* 0x000100000c007824 */ /* 0x001fc400078e00ff */
[----:B------:R-:W-:Y:S02]  /*9480*/  IMAD.U32 R5, R13, 0x10000, RZ ;  /* 0x000100000d057824 */ /* 0x000fe400078e00ff */
[----:B------:R-:W-:Y:S01]  /*9490*/  FFMA.FTZ R39, R0, R25, -R39 ;  /* 0x0000001900277223 */ /* 0x000fe20000010827 */
[----:B------:R-:W-:Y:S02]  /*94a0*/  IMAD.U32 R25, R38, 0x10000, RZ ;  /* 0x0001000026197824 */ /* 0x000fe400078e00ff */
[----:B------:R-:W-:Y:S01]  /*94b0*/  FFMA.FTZ R34, R0, R34, R9 ;  /* 0x0000002200227223 */ /* 0x000fe20000010009 */
[----:B------:R-:W-:Y:S02]  /*94c0*/  IMAD.U32 R9, R31, 0x10000, RZ ;  /* 0x000100001f097824 */ /* 0x000fe400078e00ff */
[-C--:B------:R-:W-:Y:S01]  /*94d0*/  FMUL.FTZ R0, R11, R32.reuse ;  /* 0x000000200b007220 */ /* 0x080fe20000410000 */
[----:B------:R-:W-:Y:S02]  /*94e0*/  IMAD.U32 R8, R15, 0x10000, RZ ;  /* 0x000100000f087824 */ /* 0x000fe400078e00ff */
[----:B------:R-:W-:Y:S01]  /*94f0*/  FFMA.FTZ R40, R5, R32, -R40 ;  /* 0x0000002005287223 */ /* 0x000fe20000010828 */
[C---:B------:R-:W-:Y:S01]  /*9500*/  FMUL.FTZ R11, R20.reuse, R25 ;  /* 0x00000019140b7220 */ /* 0x040fe20000410000 */
[----:B------:R-:W-:Y:S01]  /*9510*/  FMUL.FTZ R32, R20, R9 ;  /* 0x0000000914207220 */ /* 0x000fe20000410000 */
[----:B------:R-:W-:-:S02]  /*9520*/  LOP3.LUT R4, R12, 0xffff0000, RZ, 0xc0, !PT ;  /* 0xffff00000c047812 */ /* 0x000fc400078ec0ff */
[C---:B------:R-:W-:Y:S01]  /*9530*/  FFMA.FTZ R20, R8.reuse, R9, -R11 ;  /* 0x0000000908147223 */ /* 0x040fe2000001080b */
[----:B------:R-:W-:Y:S01]  /*9540*/  LOP3.LUT R12, R13, 0xffff0000, RZ, 0xc0, !PT ;  /* 0xffff00000d0c7812 */ /* 0x000fe200078ec0ff */
[----:B------:R-:W-:Y:S01]  /*9550*/  FFMA.FTZ R32, R8, R25, R32 ;  /* 0x0000001908207223 */ /* 0x000fe20000010020 */
[----:B------:R-:W-:Y:S01]  /*9560*/  FMUL.FTZ R9, R10, R33 ;  /* 0x000000210a097220 */ /* 0x000fe20000410000 */
[----:B------:R-:W-:Y:S02]  /*9570*/  IMAD.U32 R13, R26, 0x10000, RZ ;  /* 0x000100001a0d7824 */ /* 0x000fe400078e00ff */
[----:B------:R-:W-:Y:S02]  /*9580*/  IMAD.U32 R8, R37, 0x10000, RZ ;  /* 0x0001000025087824 */ /* 0x000fe400078e00ff */
[-C--:B------:R-:W-:Y:S01]  /*9590*/  FMUL.FTZ R11, R10, R21.reuse ;  /* 0x000000150a0b7220 */ /* 0x080fe20000410000 */
[----:B------:R-:W-:Y:S01]  /*95a0*/  FFMA.FTZ R36, R5, R36, R0 ;  /* 0x0000002405247223 */ /* 0x000fe20000010000 */
[----:B------:R-:W-:Y:S01]  /*95b0*/  FFMA.FTZ R10, R4, R21, -R9 ;  /* 0x00000015040a7223 */ /* 0x000fe20000010809 */
[----:B------:R-:W-:Y:S01]  /*95c0*/  IMAD.U32 R6, R14, 0x10000, RZ ;  /* 0x000100000e067824 */ /* 0x000fe200078e00ff */
[----:B------:R-:W-:Y:S01]  /*95d0*/  LOP3.LUT R5, R28, 0xffff0000, RZ, 0xc0, !PT ;  /* 0xffff00001c057812 */ /* 0x000fe200078ec0ff */
[----:B------:R-:W-:-:S02]  /*95e0*/  IMAD.U32 R0, R29, 0x10000, RZ ;  /* 0x000100001d007824 */ /* 0x000fc400078e00ff */
[----:B------:R-:W-:Y:S01]  /*95f0*/  FMUL.FTZ R21, R13, R8 ;  /* 0x000000080d157220 */ /* 0x000fe20000410000 */
[----:B------:R-:W-:Y:S01]  /*9600*/  FMUL.FTZ R9, R24, R35 ;  /* 0x0000002318097220 */ /* 0x000fe20000410000 */
[----:B------:R-:W-:Y:S01]  /*9610*/  LOP3.LUT R7, R14, 0xffff0000, RZ, 0xc0, !PT ;  /* 0xffff00000e077812 */ /* 0x000fe200078ec0ff */
[----:B------:R-:W-:Y:S01]  /*9620*/  FFMA.FTZ R11, R4, R33, R11 ;  /* 0x00000021040b7223 */ /* 0x000fe2000001000b */
[----:B------:R-:W-:Y:S01]  /*9630*/  LOP3.LUT R14, R15, 0xffff0000, RZ, 0xc0, !PT ;  /* 0xffff00000f0e7812 */ /* 0x000fe200078ec0ff */
[-C--:B------:R-:W-:Y:S01]  /*9640*/  FMUL.FTZ R13, R13, R0.reuse ;  /* 0x000000000d0d7220 */ /* 0x080fe20000410000 */
[----:B------:R-:W-:Y:S01]  /*9650*/  LOP3.LUT R15, R26, 0xffff0000, RZ, 0xc0, !PT ;  /* 0xffff00001a0f7812 */ /* 0x000fe200078ec0ff */
[----:B------:R-:W-:Y:S01]  /*9660*/  FFMA.FTZ R21, R6, R0, -R21 ;  /* 0x0000000006157223 */ /* 0x000fe20000010815 */
[----:B------:R-:W-:Y:S01]  /*9670*/  LOP3.LUT R4, R37, 0xffff0000, RZ, 0xc0, !PT ;  /* 0xffff000025047812 */ /* 0x000fe200078ec0ff */
[-C--:B------:R-:W-:Y:S01]  /*9680*/  FMUL.FTZ R24, R24, R5.reuse ;  /* 0x0000000518187220 */ /* 0x080fe20000410000 */
[----:B------:R-:W-:Y:S01]  /*9690*/  FFMA.FTZ R9, R12, R5, -R9 ;  /* 0x000000050c097223 */ /* 0x000fe20000010809 */
[----:B------:R-:W-:-:S02]  /*96a0*/  LOP3.LUT R0, R29, 0xffff0000, RZ, 0xc0, !PT ;  /* 0xffff00001d007812 */ /* 0x000fc400078ec0ff */
[----:B------:R-:W-:Y:S02]  /*96b0*/  LOP3.LUT R26, R27, 0xffff0000, RZ, 0xc0, !PT ;  /* 0xffff00001b1a7812 */ /* 0x000fe400078ec0ff */
[----:B------:R-:W-:Y:S01]  /*96c0*/  LOP3.LUT R5, R38, 0xffff0000, RZ, 0xc0, !PT ;  /* 0xffff000026057812 */ /* 0x000fe200078ec0ff */
[----:B------:R-:W-:Y:S01]  /*96d0*/  FFMA.FTZ R13, R6, R8, R13 ;  /* 0x00000008060d7223 */ /* 0x000fe2000001000d */
[----:B------:R-:W-:Y:S01]  /*96e0*/  LOP3.LUT R31, R31, 0xffff0000, RZ, 0xc0, !PT ;  /* 0xffff00001f1f7812 */ /* 0x000fe200078ec0ff */
[C---:B------:R-:W-:Y:S01]  /*96f0*/  FMUL.FTZ R6, R15.reuse, R4 ;  /* 0x000000040f067220 */ /* 0x040fe20000410000 */
[-C--:B------:R-:W-:Y:S01]  /*9700*/  FMUL.FTZ R15, R15, R0.reuse ;  /* 0x000000000f0f7220 */ /* 0x080fe20000410000 */
[C---:B------:R-:W-:Y:S02]  /*9710*/  FMUL.FTZ R25, R26.reuse, R5 ;  /* 0x000000051a197220 */ /* 0x040fe40000410000 */
[-C--:B------:R-:W-:Y:S01]  /*9720*/  FMUL.FTZ R26, R26, R31.reuse ;  /* 0x0000001f1a1a7220 */ /* 0x080fe20000410000 */
[C---:B------:R-:W-:Y:S01]  /*9730*/  FFMA.FTZ R6, R7.reuse, R0, -R6 ;  /* 0x0000000007067223 */ /* 0x040fe20000010806 */
[----:B------:R-:W-:Y:S01]  /*9740*/  FFMA.FTZ R0, R7, R4, R15 ;  /* 0x0000000407007223 */ /* 0x000fe2000001000f */
[----:B------:R-:W-:Y:S01]  /*9750*/  FFMA.FTZ R7, R14, R31, -R25 ;  /* 0x0000001f0e077223 */ /* 0x000fe20000010819 */
        /* <DEDUP_REMOVED lines=12> */
.L_x_4946:
[----:B------:R-:W-:Y:S05]  /*9820*/  BSYNC B0 ;  /* 0x0000000000007941 */ /* 0x000fea0003800000 */
.L_x_4932:
        /* <DEDUP_REMOVED lines=8> */
.L_x_4929:
[----:B-12---:R-:W1:Y:S01]  /*98b0*/  S2R R3, SR_TID.X ;  /* 0x0000000000037919 */ /* 0x006e620000002100 */
[----:B---3--:R-:W-:Y:S01]  /*98c0*/  IMAD.U32 R0, RZ, RZ, UR45 ;  /* 0x0000002dff007e24 */ /* 0x008fe2000f8e00ff */
[----:B------:R-:W-:Y:S05]  /*98d0*/  WARPSYNC.ALL ;  /* 0x0000000000007948 */ /* 0x000fea0003800000 */
[----:B------:R-:W-:Y:S02]  /*98e0*/  ISETP.NE.AND P0, PT, R0, 0x3, PT ;  /* 0x000000030000780c */ /* 0x000fe40003f05270 */
[----:B-1----:R-:W-:-:S05]  /*98f0*/  SHF.R.U32.HI R3, RZ, 0x7, R3 ;  /* 0x00000007ff037819 */ /* 0x002fca0000011603 */
[----:B------:R-:W-:-:S05]  /*9900*/  VIADD R72, R3, 0x8 ;  /* 0x0000000803487836 */ /* 0x000fca0000000000 */
[----:B------:R1:W-:Y:S06]  /*9910*/  BAR.SYNC.DEFER_BLOCKING R72, 0x100 ;  /* 0x000400480000751d */ /* 0x0003ec0000010000 */
[----:B------:R-:W-:Y:S05]  /*9920*/  @!P0 BRA `(.L_x_4956) ;  /* 0x0000000000048947 */ /* 0x000fea0003800000 */
[----:B------:R-:W-:Y:S01]  /*9930*/  BPT.TRAP 0x1 ;  /* 0x000000040000795c */ /* 0x000fe20000300000 */
.L_x_4956:
[----:B------:R-:W-:Y:S01]  /*9940*/  IMAD R15, R22, 0x8, R18 ;  /* 0x00000008160f7824 */ /* 0x000fe200078e0212 */
[----:B------:R-:W-:-:S04]  /*9950*/  SHF.L.U32 R74, R202, 0x1f, RZ ;  /* 0x0000001fca4a7819 */ /* 0x000fc800000006ff */
[----:B------:R2:W3:Y:S01]  /*9960*/  SYNCS.PHASECHK.TRANS64.TRYWAIT P2, [R15+URZ+0x22830], R74 ;  /* 0x0228304a0f0075a7 */ /* 0x0004e2000804017f */
[----:B------:R-:W-:Y:S05]  /*9970*/  @!P0 BRA `(.L_x_4957) ;  /* 0x0000000000048947 */ /* 0x000fea0003800000 */
[----:B------:R-:W-:Y:S01]  /*9980*/  BPT.TRAP 0x1 ;  /* 0x000000040000795c */ /* 0x000fe20000300000 */
.L_x_4957:
        /* <DEDUP_REMOVED lines=9> */
.L_x_4958:
        /* <DEDUP_REMOVED lines=11> */
[----:B------:R-:W-:Y:S01]  /*9ad0*/  R2UR UR4, R4 ;  /* 0x00000000040472ca */ /* 0x000fe200000e0000 */
[----:B------:R-:W-:Y:S01]  /*9ae0*/  IMAD.MOV.U32 R9, RZ, RZ, 0x40000040 ;  /* 0x40000040ff097424 */ /* 0x000fe200078e00ff */
[----:B------:R-:W-:Y:S01]  /*9af0*/  R2UR UR5, R5 ;  /* 0x00000000050572ca */ /* 0x000fe200000e0000 */
[----:B------:R-:W-:Y:S01]  /*9b00*/  IMAD.MOV.U32 R11, RZ, RZ, 0x40000040 ;  /* 0x40000040ff0b7424 */ /* 0x000fe200078e00ff */
[----:B------:R-:W0:Y:S01]  /*9b10*/  LDC R14, c[0x0][0x448] ;  /* 0x00011200ff0e7b82 */ /* 0x000e220000000800 */
[----:B------:R-:W-:Y:S01]  /*9b20*/  VIADD R20, R6, 0x4 ;  /* 0x0000000406147836 */ /* 0x000fe20000000000 */
[----:B------:R-:W-:Y:S01]  /*9b30*/  LOP3.LUT R19, R19, 0xfff7ffff, RZ, 0xc0, !PT ;  /* 0xfff7ffff13137812 */ /* 0x000fe200078ec0ff */
[----:B------:R-:W-:Y:S01]  /*9b40*/  IMAD.MOV.U32 R21, RZ, RZ, 0x40000040 ;  /* 0x40000040ff157424 */ /* 0x000fe200078e00ff */
[----:B------:R-:W4:Y:S01]  /*9b50*/  S2R R76, SR_TID.X ;  /* 0x00000000004c7919 */ /* 0x000f220000002100 */
[----:B------:R-:W-:-:S06]  /*9b60*/  IMAD.MOV.U32 R7, RZ, RZ, 0x40000040 ;  /* 0x40000040ff077424 */ /* 0x000fcc00078e00ff */
[----:B------:R-:W-:Y:S01]  /*9b70*/  HGMMA.64x96x16.F32.BF16 R24, gdesc[UR4], RZ, !UPT, gsb0 ;  /* 0x01600000041879f0 */ /* 0x000fe2000c0018ff */
[----:B------:R-:W-:Y:S01]  /*9b80*/  R2UR UR6, R8 ;  /* 0x00000000080672ca */ /* 0x000fe200000e0000 */
[----:B------:R-:W-:Y:S01]  /*9b90*/  VIADD R8, R4, 0x4 ;  /* 0x0000000404087836 */ /* 0x000fe20000000000 */
[----:B------:R-:W-:Y:S01]  /*9ba0*/  R2UR UR7, R9 ;  /* 0x00000000090772ca */ /* 0x000fe200000e0000 */
[----:B------:R-:W-:Y:S01]  /*9bb0*/  IMAD.MOV.U32 R9, RZ, RZ, 0x40000040 ;  /* 0x40000040ff097424 */ /* 0x000fe200078e00ff */
[----:B------:R-:W-:Y:S02]  /*9bc0*/  R2UR UR4, R10 ;  /* 0x000000000a0472ca */ /* 0x000fe400000e0000 */
[----:B------:R-:W-:Y:S02]  /*9bd0*/  R2UR UR5, R11 ;  /* 0x000000000b0572ca */ /* 0x000fe400000e0000 */
[----:B0-----:R-:W-:Y:S01]  /*9be0*/  ISETP.NE.AND P2, PT, R14, 0x1, PT ;  /* 0x000000010e00780c */ /* 0x001fe20003f45270 */
[----:B------:R-:W-:Y:S01]  /*9bf0*/  IMAD.IADD R14, R215, 0x1, R206 ;  /* 0x00000001d70e7824 */ /* 0x000fe200078e02ce */
[----:B----4-:R-:W-:-:S11]  /*9c00*/  SHF.R.U32.HI R76, RZ, 0x7, R76 ;  /* 0x00000007ff4c7819 */ /* 0x010fd6000001164c */
[----:B------:R-:W-:Y:S02]  /*9c10*/  @P2 LOP3.LUT R19, R19, 0x80000, RZ, 0xfc, !PT ;  /* 0x0008000013132812 */ /* 0x000fe400078efcff */
[----:B------:R-:W-:Y:S01]  /*9c20*/  IADD3 R177, -R76, 0xb, RZ ;  /* 0x0000000b4cb17810 */ /* 0x000fe20007ffe1ff */
        /* <DEDUP_REMOVED lines=24> */
[----:B------:R-:W-:Y:S01]  /*9db0*/  FMUL.FTZ R21, R32, UR4 ;  /* 0x0000000420157c20 */ /* 0x000fe20008410000 */
[----:B------:R-:W0:Y:S01]  /*9dc0*/  @P2 LDC R37, c[0x0][0x44c] ;  /* 0x00011300ff252b82 */ /* 0x000e220000000800 */
[----:B------:R-:W-:Y:S01]  /*9dd0*/  FMUL.FTZ R32, R41, UR4 ;  /* 0x0000000429207c20 */ /* 0x000fe20008410000 */
[----:B------:R-:W-:Y:S01]  /*9de0*/  FMUL.FTZ R26, R26, UR4 ;  /* 0x000000041a1a7c20 */ /* 0x000fe20008410000 */
[----:B------:R-:W-:Y:S01]  /*9df0*/  FMUL.FTZ R0, R24, UR4 ;  /* 0x0000000418007c20 */ /* 0x000fe20008410000 */
[----:B------:R-:W-:Y:S01]  /*9e00*/  FMUL.FTZ R24, R33, UR4 ;  /* 0x0000000421187c20 */ /* 0x000fe20008410000 */
[----:B------:R-:W-:Y:S01]  /*9e10*/  FMUL.FTZ R31, R31, UR4 ;  /* 0x000000041f1f7c20 */ /* 0x000fe20008410000 */
[----:B------:R0:W4:Y:S01]  /*9e20*/  MUFU.TANH R33, R26 ;  /* 0x0000001a00217308 */ /* 0x0001220000002400 */
[----:B------:R-:W-:Y:S01]  /*9e30*/  FMUL.FTZ R27, R27, UR4 ;  /* 0x000000041b1b7c20 */ /* 0x000fe20008410000 */
[----:B------:R-:W1:Y:S01]  /*9e40*/  @P2 LDC R41, c[0x0][0x450] ;  /* 0x00011400ff292b82 */ /* 0x000e620000000800 */
        /* <DEDUP_REMOVED lines=13> */
[----:B------:R2:W3:Y:S01]  /*9f20*/  MUFU.TANH R91, R27 ;  /* 0x0000001b005b7308 */ /* 0x0004e20000002400 */
[----:B------:R-:W-:Y:S01]  /*9f30*/  FMUL.FTZ R51, R51, UR4 ;  /* 0x0000000433337c20 */ /* 0x000fe20008410000 */
[----:B0-----:R-:W-:-:S04]  /*9f40*/  @P2 IMAD.HI.U32 R26, R14, R37, RZ ;  /* 0x000000250e1a2227 */ /* 0x001fc800078e00ff */
[----:B------:R-:W-:Y:S01]  /*9f50*/  FMUL.FTZ R54, R54, UR4 ;  /* 0x0000000436367c20 */ /* 0x000fe20008410000 */
[----:B------:R-:W-:Y:S01]  /*9f60*/  FMUL.FTZ R55, R55, UR4 ;  /* 0x0000000437377c20 */ /* 0x000fe20008410000 */
[----:B------:R-:W-:Y:S01]  /*9f70*/  FMUL.FTZ R58, R58, UR4 ;  /* 0x000000043a3a7c20 */ /* 0x000fe20008410000 */
[----:B------:R-:W-:Y:S01]  /*9f80*/  FMUL.FTZ R59, R59, UR4 ;  /* 0x000000043b3b7c20 */ /* 0x000fe20008410000 */
[----:B------:R-:W-:Y:S01]  /*9f90*/  FMUL.FTZ R62, R62, UR4 ;  /* 0x000000043e3e7c20 */ /* 0x000fe20008410000 */
[----:B------:R0:W3:Y:S01]  /*9fa0*/  MUFU.TANH R89, R30 ;  /* 0x0000001e00597308 */ /* 0x0000e20000002400 */
[----:B--2---:R-:W-:Y:S01]  /*9fb0*/  IMAD R27, R178, -0x60, R209 ;  /* 0xffffffa0b21b7824 */ /* 0x004fe200078e02d1 */
[----:B-1----:R-:W-:Y:S01]  /*9fc0*/  @P2 SHF.R.U32.HI R14, RZ, R41, R26 ;  /* 0x00000029ff0e2219 */ /* 0x002fe2000001161a */
[----:B------:R-:W-:Y:S01]  /*9fd0*/  FMUL.FTZ R66, R66, UR4 ;  /* 0x0000000442427c20 */ /* 0x000fe20008410000 */
[----:B------:R-:W-:Y:S01]  /*9fe0*/  FMUL.FTZ R67, R67, UR4 ;  /* 0x0000000443437c20 */ /* 0x000fe20008410000 */
[----:B------:R-:W-:Y:S01]  /*9ff0*/  FMUL.FTZ R70, R70, UR4 ;  /* 0x0000000446467c20 */ /* 0x000fe20008410000 */
[C-C-:B------:R-:W-:Y:S01]  /*a000*/  IADD3 R26, -R210.reuse, 0x61, R27.reuse ;  /* 0x00000061d21a7810 */ /* 0x140fe20007ffe11b */
[----:B------:R-:W1:Y:S01]  /*a010*/  SHFL.IDX PT, R31, R14, 0x1, 0x1c1f ;  /* 0x003c1f000e1f7f89 */ /* 0x000e6200000e0000 */
[----:B------:R1:W2:Y:S01]  /*a020*/  MUFU.TANH R85, R34 ;  /* 0x0000002200557308 */ /* 0x0002a20000002400 */
[----:B0-----:R-:W-:Y:S01]  /*a030*/  IADD3 R30, -R210, 0x60, R27 ;  /* 0x00000060d21e7810 */ /* 0x001fe20007ffe11b */
[----:B------:R-:W-:Y:S01]  /*a040*/  FMUL.FTZ R27, R63, UR4 ;  /* 0x000000043f1b7c20 */ /* 0x000fe20008410000 */
[----:B------:R-:W-:-:S02]  /*a050*/  IMAD.IADD R93, R26, 0x1, -R207 ;  /* 0x000000011a5d7824 */ /* 0x000fc400078e0acf */
[----:B------:R-:W-:Y:S01]  /*a060*/  FMUL.FTZ R71, R71, UR4 ;  /* 0x0000000447477c20 */ /* 0x000fe20008410000 */
[----:B------:R-:W0:Y:S01]  /*a070*/  SHFL.IDX PT, R14, R14, RZ, 0x1c1f ;  /* 0x001c1fff0e0e7589 */ /* 0x000e2200000e0000 */
        /* <DEDUP_REMOVED lines=17> */
[----:B-1----:R-:W-:Y:S01]  /*a190*/  VIADDMNMX R34, R31, R93, R30, PT ;  /* 0x0000005d1f227246 */ /* 0x002fe2000380011e */
[----:B------:R-:W1:Y:S03]  /*a1a0*/  MUFU.TANH R39, R39 ;  /* 0x0000002700277308 */ /* 0x000e660000002400 */
[----:B------:R-:W-:-:S02]  /*a1b0*/  ISETP.GT.AND P3, PT, R34, RZ, PT ;  /* 0x000000ff2200720c */ /* 0x000fc40003f64270 */
[C---:B------:R-:W-:Y:S02]  /*a1c0*/  ISETP.GT.AND P4, PT, R34.reuse, 0x1, PT ;  /* 0x000000012200780c */ /* 0x040fe40003f84270 */
[C---:B------:R-:W-:Y:S01]  /*a1d0*/  ISETP.GT.AND P2, PT, R34.reuse, 0x8, PT ;  /* 0x000000082200780c */ /* 0x040fe20003f44270 */
[----:B------:R-:W1:Y:S01]  /*a1e0*/  MUFU.TANH R42, R42 ;  /* 0x0000002a002a7308 */ /* 0x000e620000002400 */
[----:B----4-:R-:W-:Y:S02]  /*a1f0*/  FSEL R26, R33, -INF , P3 ;  /* 0xff800000211a7808 */ /* 0x010fe40001800000 */
[----:B---3--:R-:W-:Y:S02]  /*a200*/  FSEL R91, R91, -INF , P4 ;  /* 0xff8000005b5b7808 */ /* 0x008fe40002000000 */
[----:B------:R-:W-:Y:S02]  /*a210*/  ISETP.GT.AND P3, PT, R34, 0x9, PT ;  /* 0x000000092200780c */ /* 0x000fe40003f64270 */
[----:B------:R-:W-:Y:S01]  /*a220*/  FSEL R89, R89, -INF , P2 ;  /* 0xff80000059597808 */ /* 0x000fe20001000000 */
[----:B------:R-:W3:Y:S01]  /*a230*/  MUFU.TANH R43, R43 ;  /* 0x0000002b002b7308 */ /* 0x000ee20000002400 */
[----:B------:R-:W-:-:S02]  /*a240*/  FMNMX.FTZ R36, R26, R91, !PT ;  /* 0x0000005b1a247209 */ /* 0x000fc40007810000 */
[C---:B------:R-:W-:Y:S02]  /*a250*/  ISETP.GT.AND P2, PT, R34.reuse, 0x10, PT ;  /* 0x000000102200780c */ /* 0x040fe40003f44270 */
[----:B------:R-:W-:Y:S02]  /*a260*/  FSEL R87, R87, -INF , P3 ;  /* 0xff80000057577808 */ /* 0x000fe40001800000 */
[----:B------:R-:W-:Y:S01]  /*a270*/  FMNMX.FTZ R36, R89, R36, !PT ;  /* 0x0000002459247209 */ /* 0x000fe20007810000 */
[----:B------:R-:W4:Y:S01]  /*a280*/  MUFU.TANH R46, R46 ;  /* 0x0000002e002e7308 */ /* 0x000f220000002400 */
[----:B------:R-:W-:Y:S02]  /*a290*/  ISETP.GT.AND P3, PT, R34, 0x11, PT ;  /* 0x000000112200780c */ /* 0x000fe40003f64270 */
[----:B--2---:R-:W-:Y:S02]  /*a2a0*/  FSEL R85, R85, -INF , P2 ;  /* 0xff80000055557808 */ /* 0x004fe40001000000 */
[----:B------:R-:W-:-:S02]  /*a2b0*/  FMNMX.FTZ R36, R87, R36, !PT ;  /* 0x0000002457247209 */ /* 0x000fc40007810000 */
[C---:B------:R-:W-:Y:S01]  /*a2c0*/  ISETP.GT.AND P2, PT, R34.reuse, 0x18, PT ;  /* 0x000000182200780c */ /* 0x040fe20003f44270 */
[----:B------:R-:W2:Y:S01]  /*a2d0*/  MUFU.TANH R47, R47 ;  /* 0x0000002f002f7308 */ /* 0x000ea20000002400 */
[----:B0-----:R-:W-:Y:S02]  /*a2e0*/  FSEL R83, R35, -INF , P3 ;  /* 0xff80000023537808 */ /* 0x001fe40001800000 */
[----:B------:R-:W-:Y:S02]  /*a2f0*/  FMNMX.FTZ R36, R85, R36, !PT ;  /* 0x0000002455247209 */ /* 0x000fe40007810000 */
[----:B------:R-:W-:Y:S02]  /*a300*/  ISETP.GT.AND P3, PT, R34, 0x19, PT ;  /* 0x000000192200780c */ /* 0x000fe40003f64270 */
[----:B------:R-:W-:Y:S01]  /*a310*/  FSEL R81, R38, -INF , P2 ;  /* 0xff80000026517808 */ /* 0x000fe20001000000 */
[----:B------:R-:W0:Y:S01]  /*a320*/  MUFU.TANH R41, R50 ;  /* 0x0000003200297308 */ /* 0x000e220000002400 */
[----:B------:R-:W-:-:S02]  /*a330*/  FMNMX.FTZ R36, R83, R36, !PT ;  /* 0x0000002453247209 */ /* 0x000fc40007810000 */
[C---:B------:R-:W-:Y:S02]  /*a340*/  ISETP.GT.AND P2, PT, R34.reuse, 0x20, PT ;  /* 0x000000202200780c */ /* 0x040fe40003f44270 */
[----:B-1----:R-:W-:Y:S02]  /*a350*/  FSEL R79, R39, -INF , P3 ;  /* 0xff800000274f7808 */ /* 0x002fe40001800000 */
[----:B------:R-:W-:Y:S01]  /*a360*/  FMNMX.FTZ R36, R81, R36, !PT ;  /* 0x0000002451247209 */ /* 0x000fe20007810000 */
[----:B------:R-:W1:Y:S01]  /*a370*/  MUFU.TANH R51, R51 ;  /* 0x0000003300337308 */ /* 0x000e620000002400 */
[----:B------:R-:W-:Y:S02]  /*a380*/  ISETP.GT.AND P3, PT, R34, 0x21, PT ;  /* 0x000000212200780c */ /* 0x000fe40003f64270 */
[----:B------:R-:W-:Y:S02]  /*a390*/  FSEL R77, R42, -INF , P2 ;  /* 0xff8000002a4d7808 */ /* 0x000fe40001000000 */
[----:B------:R-:W-:-:S02]  /*a3a0*/  FMNMX.FTZ R36, R79, R36, !PT ;  /* 0x000000244f247209 */ /* 0x000fc40007810000 */
[C---:B------:R-:W-:Y:S01]  /*a3b0*/  ISETP.GT.AND P2, PT, R34.reuse, 0x28, PT ;  /* 0x000000282200780c */ /* 0x040fe20003f44270 */
[----:B------:R-:W1:Y:S01]  /*a3c0*/  MUFU.TANH R31, R54 ;  /* 0x00000036001f7308 */ /* 0x000e620000002400 */
[----:B---3--:R-:W-:Y:S02]  /*a3d0*/  FSEL R75, R43, -INF , P3 ;  /* 0xff8000002b4b7808 */ /* 0x008fe40001800000 */
[----:B------:R-:W-:Y:S02]  /*a3e0*/  FMNMX.FTZ R36, R77, R36, !PT ;  /* 0x000000244d247209 */ /* 0x000fe40007810000 */
[----:B------:R-:W-:Y:S02]  /*a3f0*/  ISETP.GT.AND P3, PT, R34, 0x29, PT ;  /* 0x000000292200780c */ /* 0x000fe40003f64270 */
[----:B----4-:R-:W-:Y:S01]  /*a400*/  FSEL R35, R46, -INF , P2 ;  /* 0xff8000002e237808 */ /* 0x010fe20001000000 */
[----:B------:R-:W3:Y:S01]  /*a410*/  MUFU.TANH R55, R55 ;  /* 0x0000003700377308 */ /* 0x000ee20000002400 */
[----:B------:R-:W-:-:S02]  /*a420*/  FMNMX.FTZ R36, R75, R36, !PT ;  /* 0x000000244b247209 */ /* 0x000fc40007810000 */
[C---:B------:R-:W-:Y:S02]  /*a430*/  ISETP.GT.AND P2, PT, R34.reuse, 0x30, PT ;  /* 0x000000302200780c */ /* 0x040fe40003f44270 */
[----:B--2---:R-:W-:Y:S02]  /*a440*/  FSEL R73, R47, -INF , P3 ;  /* 0xff8000002f497808 */ /* 0x004fe40001800000 */
[----:B------:R-:W-:Y:S01]  /*a450*/  FMNMX.FTZ R36, R35, R36, !PT ;  /* 0x0000002423247209 */ /* 0x000fe20007810000 */
[----:B------:R-:W2:Y:S01]  /*a460*/  MUFU.TANH R58, R58 ;  /* 0x0000003a003a7308 */ /* 0x000ea20000002400 */
[----:B------:R-:W-:Y:S02]  /*a470*/  ISETP.GT.AND P3, PT, R34, 0x31, PT ;  /* 0x000000312200780c */ /* 0x000fe40003f64270 */
[----:B0-----:R-:W-:Y:S02]  /*a480*/  FSEL R41, R41, -INF , P2 ;  /* 0xff80000029297808 */ /* 0x001fe40001000000 */
[----:B------:R-:W-:-:S02]  /*a490*/  FMNMX.FTZ R36, R73, R36, !PT ;  /* 0x0000002449247209 */ /* 0x000fc40007810000 */
[C---:B------:R-:W-:Y:S01]  /*a4a0*/  ISETP.GT.AND P2, PT, R34.reuse, 0x38, PT ;  /* 0x000000382200780c */ /* 0x040fe20003f44270 */
[----:B------:R3:W0:Y:S01]  /*a4b0*/  MUFU.TANH R33, R59 ;  /* 0x0000003b00217308 */ /* 0x0006220000002400 */
[----:B-1----:R-:W-:Y:S02]  /*a4c0*/  FSEL R63, R51, -INF , P3 ;  /* 0xff800000333f7808 */ /* 0x002fe40001800000 */
[----:B------:R-:W-:Y:S02]  /*a4d0*/  FMNMX.FTZ R36, R41, R36, !PT ;  /* 0x0000002429247209 */ /* 0x000fe40007810000 */
[----:B------:R-:W-:Y:S02]  /*a4e0*/  ISETP.GT.AND P3, PT, R34, 0x39, PT ;  /* 0x000000392200780c */ /* 0x000fe40003f64270 */
[----:B------:R-:W-:Y:S01]  /*a4f0*/  FSEL R31, R31, -INF , P2 ;  /* 0xff8000001f1f7808 */ /* 0x000fe20001000000 */
[----:B------:R-:W1:Y:S01]  /*a500*/  MUFU.TANH R39, R62 ;  /* 0x0000003e00277308 */ /* 0x000e620000002400 */
[----:B------:R-:W-:-:S02]  /*a510*/  FMNMX.FTZ R36, R63, R36, !PT ;  /* 0x000000243f247209 */ /* 0x000fc40007810000 */
[C---:B------:R-:W-:Y:S02]  /*a520*/  ISETP.GT.AND P2, PT, R34.reuse, 0x40, PT ;  /* 0x000000402200780c */ /* 0x040fe40003f44270 */
[----:B---3--:R-:W-:Y:S02]  /*a530*/  FSEL R59, R55, -INF , P3 ;  /* 0xff800000373b7808 */ /* 0x008fe40001800000 */
[----:B------:R-:W-:Y:S01]  /*a540*/  FMNMX.FTZ R36, R31, R36, !PT ;  /* 0x000000241f247209 */ /* 0x000fe20007810000 */
[----:B------:R0:W3:Y:S01]  /*a550*/  MUFU.TANH R37, R27 ;  /* 0x0000001b00257308 */ /* 0x0000e20000002400 */
        /* <DEDUP_REMOVED lines=8> */
[----:B-1----:R-:W-:Y:S01]  /*a5e0*/  FSEL R39, R39, -INF , P2 ;  /* 0xff80000027277808 */ /* 0x002fe20001000000 */
[----:B------:R-:W0:Y:S01]  /*a5f0*/  MUFU.TANH R47, R67 ;  /* 0x00000043002f7308 */ /* 0x000e220000002400 */
[----:B------:R-:W-:-:S02]  /*a600*/  FMNMX.FTZ R36, R27, R36, !PT ;  /* 0x000000241b247209 */ /* 0x000fc40007810000 */
[C---:B------:R-:W-:Y:S02]  /*a610*/  ISETP.GT.AND P2, PT, R34.reuse, 0x50, PT ;  /* 0x000000502200780c */ /* 0x040fe40003f44270 */
[----:B---3--:R-:W-:Y:S02]  /*a620*/  FSEL R51, R37, -INF , P3 ;  /* 0xff80000025337808 */ /* 0x008fe40001800000 */
[----:B------:R-:W-:Y:S01]  /*a630*/  FMNMX.FTZ R36, R39, R36, !PT ;  /* 0x0000002427247209 */ /* 0x000fe20007810000 */
[----:B------:R-:W1:Y:S01]  /*a640*/  MUFU.TANH R70, R70 ;  /* 0x0000004600467308 */ /* 0x000e620000002400 */
[----:B------:R-:W-:Y:S02]  /*a650*/  ISETP.GT.AND P3, PT, R34, 0x51, PT ;  /* 0x000000512200780c */ /* 0x000fe40003f64270 */
[----:B--2---:R-:W-:Y:S02]  /*a660*/  FSEL R33, R66, -INF , P2 ;  /* 0xff80000042217808 */ /* 0x004fe40001000000 */
[----:B------:R-:W-:-:S02]  /*a670*/  FMNMX.FTZ R36, R51, R36, !PT ;  /* 0x0000002433247209 */ /* 0x000fc40007810000 */
[C---:B------:R-:W-:Y:S01]  /*a680*/  ISETP.GT.AND P2, PT, R34.reuse, 0x58, PT ;  /* 0x000000582200780c */ /* 0x040fe20003f44270 */
[----:B------:R2:W3:Y:S01]  /*a690*/  MUFU.TANH R43, R71 ;  /* 0x00000047002b7308 */ /* 0x0004e20000002400 */
[----:B0-----:R-:W-:Y:S02]  /*a6a0*/  FSEL R47, R47, -INF , P3 ;  /* 0xff8000002f2f7808 */ /* 0x001fe40001800000 */
[----:B------:R-:W-:Y:S02]  /*a6b0*/  FMNMX.FTZ R36, R33, R36, !PT ;  /* 0x0000002421247209 */ /* 0x000fe40007810000 */
[----:B------:R-:W-:Y:S02]  /*a6c0*/  ISETP.GT.AND P3, PT, R34, 0x59, PT ;  /* 0x000000592200780c */ /* 0x000fe40003f64270 */
[----:B------:R-:W-:Y:S01]  /*a6d0*/  FMNMX.FTZ R36, R47, R36, !PT ;  /* 0x000000242f247209 */ /* 0x000fe20007810000 */
[----:B------:R-:W0:Y:S01]  /*a6e0*/  MUFU.TANH R0, R0 ;  /* 0x0000000000007308 */ /* 0x000e220000002400 */
[----:B-1----:R-:W-:Y:S01]  /*a6f0*/  FSEL R37, R70, -INF , P2 ;  /* 0xff80000046257808 */ /* 0x002fe20001000000 */
[----:B--2---:R-:W-:Y:S01]  /*a700*/  FMUL.FTZ R71, R64, UR4 ;  /* 0x0000000440477c20 */ /* 0x004fe20008410000 */
[----:B------:R-:W-:Y:S01]  /*a710*/  VIADDMNMX R30, R14, R93, R30, PT ;  /* 0x0000005d0e1e7246 */ /* 0x000fe2000380011e */
[----:B------:R-:W-:Y:S01]  /*a720*/  ULDC UR4, c[0x0][0x988] ;  /* 0x0002620000047ab9 */ /* 0x000fe20000000800 */
[----:B------:R-:W-:Y:S01]  /*a730*/  FMNMX.FTZ R36, R37, R36, !PT ;  /* 0x0000002425247209 */ /* 0x000fe20007810000 */
[----:B------:R-:W-:Y:S01]  /*a740*/  IMAD.U32 R14, RZ, RZ, UR4 ;  /* 0x00000004ff0e7e24 */ /* 0x000fe2000f8e00ff */
[----:B------:R-:W-:Y:S01]  /*a750*/  ISETP.GT.AND P2, PT, R30, RZ, PT ;  /* 0x000000ff1e00720c */ /* 0x000fe20003f44270 */
[----:B------:R-:W1:Y:S01]  /*a760*/  MUFU.TANH R3, R3 ;  /* 0x0000000300037308 */ /* 0x000e620000002400 */
[----:B---3--:R-:W-:-:S02]  /*a770*/  FSEL R43, R43, -INF , P3 ;  /* 0xff8000002b2b7808 */ /* 0x008fc40001800000 */
[C---:B------:R-:W-:Y:S02]  /*a780*/  ISETP.GT.AND P3, PT, R30.reuse, 0x1, PT ;  /* 0x000000011e00780c */ /* 0x040fe40003f64270 */
[----:B------:R-:W-:Y:S02]  /*a790*/  FMNMX.FTZ R36, R43, R36, !PT ;  /* 0x000000242b247209 */ /* 0x000fe40007810000 */
[----:B------:R-:W-:Y:S01]  /*a7a0*/  ISETP.GT.AND P4, PT, R30, 0x8, PT ;  /* 0x000000081e00780c */ /* 0x000fe20003f84270 */
[----:B------:R-:W2:Y:S01]  /*a7b0*/  MUFU.TANH R13, R13 ;  /* 0x0000000d000d7308 */ /* 0x000ea20000002400 */
[----:B0-----:R-:W-:Y:S01]  /*a7c0*/  FSEL R40, R0, -INF , P2 ;  /* 0xff80000000287808 */ /* 0x001fe20001000000 */
[----:B------:R-:W0:Y:S01]  /*a7d0*/  SHFL.BFLY PT, R67, R36, 0x2, 0x1f ;  /* 0x0c401f0024437f89 */ /* 0x000e2200000e0000 */
[----:B------:R-:W-:-:S05]  /*a7e0*/  ISETP.GT.AND P2, PT, R30, 0x9, PT ;  /* 0x000000091e00780c */ /* 0x000fca0003f44270 */
[----:B------:R-:W-:Y:S08]  /*a7f0*/  MUFU.TANH R20, R20 ;  /* 0x0000001400147308 */ /* 0x000ff00000002400 */
[----:B------:R-:W3:Y:S08]  /*a800*/  MUFU.TANH R21, R21 ;  /* 0x0000001500157308 */ /* 0x000ef00000002400 */
[----:B------:R-:W-:Y:S01]  /*a810*/  MUFU.TANH R24, R24 ;  /* 0x0000001800187308 */ /* 0x000fe20000002400 */
[----:B0-----:R-:W-:-:S05]  /*a820*/  FMNMX.FTZ R67, R36, R67, !PT ;  /* 0x0000004324437209 */ /* 0x001fca0007810000 */
[----:B------:R-:W0:Y:S02]  /*a830*/  SHFL.BFLY PT, R176, R67, 0x1, 0x1f ;  /* 0x0c201f0043b07f89 */ /* 0x000e2400000e0000 */
[----:B------:R1:W-:Y:S08]  /*a840*/  MUFU.TANH R97, R45 ;  /* 0x0000002d00617308 */ /* 0x0003f00000002400 */
[----:B------:R-:W4:Y:S01]  /*a850*/  MUFU.TANH R25, R25 ;  /* 0x0000001900197308 */ /* 0x000f220000002400 */
[----:B-1----:R-:W-:-:S02]  /*a860*/  FSEL R45, R3, -INF , P3 ;  /* 0xff800000032d7808 */ /* 0x002fc40001800000 */
[----:B--2---:R-:W-:Y:S02]  /*a870*/  FSEL R3, R13, -INF , P4 ;  /* 0xff8000000d037808 */ /* 0x004fe40002000000 */
[----:B------:R-:W-:Y:S02]  /*a880*/  FMNMX.FTZ R0, R40, R45, !PT ;  /* 0x0000002d28007209 */ /* 0x000fe40007810000 */
[C---:B------:R-:W-:Y:S01]  /*a890*/  ISETP.GT.AND P3, PT, R30.reuse, 0x10, PT ;  /* 0x000000101e00780c */ /* 0x040fe20003f64270 */
[----:B------:R-:W-:Y:S01]  /*a8a0*/  MUFU.TANH R28, R28 ;  /* 0x0000001c001c7308 */ /* 0x000fe20000002400 */
[----:B------:R-:W-:Y:S02]  /*a8b0*/  FMNMX.FTZ R0, R3, R0, !PT ;  /* 0x0000000003007209 */ /* 0x000fe40007810000 */
[----:B---3--:R-:W-:Y:S02]  /*a8c0*/  FSEL R21, R21, -INF , P3 ;  /* 0xff80000015157808 */ /* 0x008fe40001800000 */
[----:B------:R-:W-:-:S02]  /*a8d0*/  ISETP.GT.AND P3, PT, R30, 0x18, PT ;  /* 0x000000181e00780c */ /* 0x000fc40003f64270 */
[----:B0-----:R-:W-:Y:S01]  /*a8e0*/  FMNMX.FTZ R176, R67, R176, !PT ;  /* 0x000000b043b07209 */ /* 0x001fe20007810000 */
[----:B------:R0:W-:Y:S01]  /*a8f0*/  MUFU.TANH R34, R49 ;  /* 0x0000003100227308 */ /* 0x0001e20000002400 */
[----:B----4-:R-:W-:Y:S02]  /*a900*/  FSEL R25, R25, -INF , P3 ;  /* 0xff80000019197808 */ /* 0x010fe40001800000 */
[C---:B------:R-:W-:Y:S01]  /*a910*/  FSETP.NEU.FTZ.AND P4, PT, R176.reuse, -INF , PT ;  /* 0xff800000b000780b */ /* 0x040fe20003f9d000 */
[----:B------:R-:W-:Y:S01]  /*a920*/  FMUL.FTZ R42, R176, R14 ;  /* 0x0000000eb02a7220 */ /* 0x000fe20000410000 */
[----:B------:R-:W-:-:S03]  /*a930*/  ISETP.GT.AND P3, PT, R30, 0x20, PT ;  /* 0x000000201e00780c */ /* 0x000fc60003f64270 */
[----:B------:R-:W1:Y:S01]  /*a940*/  MUFU.TANH R29, R29 ;  /* 0x0000001d001d7308 */ /* 0x000e620000002400 */
[----:B0-----:R-:W-:Y:S02]  /*a950*/  FSEL R49, R20, -INF , P2 ;  /* 0xff80000014317808 */ /* 0x001fe40001000000 */
[----:B------:R-:W-:Y:S02]  /*a960*/  ISETP.GT.AND P2, PT, R30, 0x11, PT ;  /* 0x000000111e00780c */ /* 0x000fe40003f44270 */
[----:B------:R-:W-:Y:S02]  /*a970*/  FMNMX.FTZ R0, R49, R0, !PT ;  /* 0x0000000031007209 */ /* 0x000fe40007810000 */
[----:B------:R-:W-:Y:S01]  /*a980*/  FSEL R42, R42, RZ, P4 ;  /* 0x000000ff2a2a7208 */ /* 0x000fe20002000000 */
[----:B------:R-:W0:Y:S01]  /*a990*/  MUFU.TANH R32, R32 ;  /* 0x0000002000207308 */ /* 0x000e220000002400 */
[----:B------:R-:W-:-:S03]  /*a9a0*/  FMNMX.FTZ R0, R21, R0, !PT ;  /* 0x0000000015007209 */ /* 0x000fc60007810000 */
[-CC-:B------:R-:W-:Y:S01]  /*a9b0*/  FFMA.FTZ R13, R91, R14.reuse, -R42.reuse ;  /* 0x0000000e5b0d7223 */ /* 0x180fe2000001082a */
[-CC-:B------:R-:W-:Y:S01]  /*a9c0*/  FFMA.FTZ R155, R89, R14.reuse, -R42.reuse ;  /* 0x0000000e599b7223 */ /* 0x180fe2000001082a */
[-CC-:B------:R-:W-:Y:S01]  /*a9d0*/  FFMA.FTZ R157, R85, R14.reuse, -R42.reuse ;  /* 0x0000000e559d7223 */ /* 0x180fe2000001082a */
[-CC-:B------:R-:W-:Y:S01]  /*a9e0*/  FFMA.FTZ R153, R26, R14.reuse, -R42.reuse ;  /* 0x0000000e1a997223 */ /* 0x180fe2000001082a */
[----:B------:R2:W-:Y:S01]  /*a9f0*/  MUFU.TANH R38, R53 ;  /* 0x0000003500267308 */ /* 0x0005e20000002400 */
[----:B-1----:R-:W-:Y:S01]  /*aa00*/  FSEL R93, R29, -INF , P3 ;  /* 0xff8000001d5d7808 */ /* 0x002fe20001800000 */
[-CC-:B------:R-:W-:Y:S01]  /*aa10*/  FFMA.FTZ R79, R79, R14.reuse, -R42.reuse ;  /* 0x0000000e4f4f7223 */ /* 0x180fe2000001082a */
[----:B------:R-:W-:Y:S01]  /*aa20*/  ISETP.GT.AND P3, PT, R30, 0x28, PT ;  /* 0x000000281e00780c */ /* 0x000fe20003f64270 */
[-CC-:B------:R-:W-:Y:S01]  /*aa30*/  FFMA.FTZ R161, R77, R14.reuse, -R42.reuse ;  /* 0x0000000e4da17223 */ /* 0x180fe2000001082a */
[-CC-:B------:R-:W-:Y:S01]  /*aa40*/  FFMA.FTZ R167, R31, R14.reuse, -R42.reuse ;  /* 0x0000000e1fa77223 */ /* 0x180fe2000001082a */
[-CC-:B------:R-:W-:Y:S01]  /*aa50*/  FFMA.FTZ R83, R83, R14.reuse, -R42.reuse ;  /* 0x0000000e53537223 */ /* 0x180fe2000001082a */
[-CC-:B------:R-:W-:Y:S01]  /*aa60*/  FFMA.FTZ R159, R81, R14.reuse, -R42.reuse ;  /* 0x0000000e519f7223 */ /* 0x180fe2000001082a */
[----:B------:R-:W1:Y:S01]  /*aa70*/  MUFU.TANH R95, R95 ;  /* 0x0000005f005f7308 */ /* 0x000e620000002400 */
[----:B--2---:R-:W-:Y:S01]  /*aa80*/  FSEL R53, R24, -INF , P2 ;  /* 0xff80000018357808 */ /* 0x004fe20001000000 */
[-CC-:B------:R-:W-:Y:S01]  /*aa90*/  FFMA.FTZ R175, R37, R14.reuse, -R42.reuse ;  /* 0x0000000e25af7223 */ /* 0x180fe2000001082a */
[----:B------:R-:W-:Y:S01]  /*aaa0*/  ISETP.GT.AND P2, PT, R30, 0x19, PT ;  /* 0x000000191e00780c */ /* 0x000fe20003f44270 */
[--C-:B------:R-:W-:Y:S01]  /*aab0*/  FFMA.FTZ R171, R39, R14, -R42.reuse ;  /* 0x0000000e27ab7223 */ /* 0x100fe2000001082a */
[----:B------:R-:W-:Y:S01]  /*aac0*/  FMNMX.FTZ R20, R53, R0, !PT ;  /* 0x0000000035147209 */ /* 0x000fe20007810000 */
[--C-:B------:R-:W-:Y:S01]  /*aad0*/  FFMA.FTZ R163, R35, R14, -R42.reuse ;  /* 0x0000000e23a37223 */ /* 0x100fe2000001082a */
[----:B------:R-:W-:Y:S01]  /*aae0*/  FSEL R91, R28, -INF , P2 ;  /* 0xff8000001c5b7808 */ /* 0x000fe20001000000 */
[----:B------:R-:W2:Y:S01]  /*aaf0*/  MUFU.TANH R48, R48 ;  /* 0x0000003000307308 */ /* 0x000ea20000002400 */
[----:B------:R-:W-:Y:S01]  /*ab00*/  FMNMX.FTZ R20, R25, R20, !PT ;  /* 0x0000001419147209 */ /* 0x000fe20007810000 */
[-CC-:B------:R-:W-:Y:S01]  /*ab10*/  FFMA.FTZ R165, R41, R14.reuse, -R42.reuse ;  /* 0x0000000e29a57223 */ /* 0x180fe2000001082a */
[----:B------:R-:W-:Y:S01]  /*ab20*/  ISETP.GT.AND P2, PT, R30, 0x21, PT ;  /* 0x000000211e00780c */ /* 0x000fe20003f44270 */
[--C-:B------:R-:W-:Y:S01]  /*ab30*/  FFMA.FTZ R63, R63, R14, -R42.reuse ;  /* 0x0000000e3f3f7223 */ /* 0x100fe2000001082a */
[----:B------:R-:W-:Y:S01]  /*ab40*/  FMNMX.FTZ R20, R91, R20, !PT ;  /* 0x000000145b147209 */ /* 0x000fe20007810000 */
[--C-:B------:R-:W-:Y:S01]  /*ab50*/  FFMA.FTZ R173, R33, R14, -R42.reuse ;  /* 0x0000000e21ad7223 */ /* 0x100fe2000001082a */
[----:B0-----:R-:W-:Y:S01]  /*ab60*/  FSEL R89, R32, -INF , P2 ;  /* 0xff80000020597808 */ /* 0x001fe20001000000 */
[----:B------:R-:W0:Y:S01]  /*ab70*/  MUFU.TANH R52, R52 ;  /* 0x0000003400347308 */ /* 0x000e220000002400 */
[----:B------:R-:W-:Y:S01]  /*ab80*/  FMNMX.FTZ R20, R93, R20, !PT ;  /* 0x000000145d147209 */ /* 0x000fe20007810000 */
[-CC-:B------:R-:W-:Y:S01]  /*ab90*/  FFMA.FTZ R32, R75, R14.reuse, -R42.reuse ;  /* 0x0000000e4b207223 */ /* 0x180fe2000001082a */
[C---:B------:R-:W-:Y:S01]  /*aba0*/  ISETP.GT.AND P2, PT, R30.reuse, 0x29, PT ;  /* 0x000000291e00780c */ /* 0x040fe20003f44270 */
[-CC-:B------:R-:W-:Y:S01]  /*abb0*/  FFMA.FTZ R169, R55, R14.reuse, -R42.reuse ;  /* 0x0000000e37a97223 */ /* 0x180fe2000001082a */
[----:B-1----:R-:W-:Y:S01]  /*abc0*/  FSEL R95, R95, -INF , P3 ;  /* 0xff8000005f5f7808 */ /* 0x002fe20001800000 */
[----:B------:R-:W-:Y:S01]  /*abd0*/  FFMA.FTZ R47, R47, R14, -R42 ;  /* 0x0000000e2f2f7223 */ /* 0x000fe2000001082a */
[----:B------:R-:W-:Y:S01]  /*abe0*/  FMNMX.FTZ R24, R89, R20, !PT ;  /* 0x0000001459187209 */ /* 0x000fe20007810000 */
[----:B------:R1:W-:Y:S01]  /*abf0*/  MUFU.EX2 R0, R13 ;  /* 0x0000000d00007308 */ /* 0x0003e20000000800 */
[----:B------:R-:W-:-:S02]  /*ac00*/  ISETP.GT.AND P3, PT, R30, 0x30, PT ;  /* 0x000000301e00780c */ /* 0x000fc40003f64270 */
[----:B------:R-:W-:Y:S02]  /*ac10*/  FSEL R97, R97, -INF , P2 ;  /* 0xff80000061617808 */ /* 0x000fe40001000000 */
[----:B------:R-:W-:Y:S02]  /*ac20*/  FMNMX.FTZ R24, R95, R24, !PT ;  /* 0x000000185f187209 */ /* 0x000fe40007810000 */
[----:B------:R-:W-:Y:S01]  /*ac30*/  ISETP.GT.AND P2, PT, R30, 0x31, PT ;  /* 0x000000311e00780c */ /* 0x000fe20003f44270 */
[----:B------:R-:W3:Y:S01]  /*ac40*/  MUFU.TANH R56, R56 ;  /* 0x0000003800387308 */ /* 0x000ee20000002400 */
[----:B-1----:R-:W-:Y:S01]  /*ac50*/  FFMA.FTZ R13, R87, R14, -R42 ;  /* 0x0000000e570d7223 */ /* 0x002fe2000001082a */
[----:B--2---:R-:W-:Y:S02]  /*ac60*/  FSEL R87, R48, -INF , P3 ;  /* 0xff80000030577808 */ /* 0x004fe40001800000 */
[----:B------:R-:W-:Y:S02]  /*ac70*/  FMNMX.FTZ R24, R97, R24, !PT ;  /* 0x0000001861187209 */ /* 0x000fe40007810000 */
[----:B------:R-:W-:-:S02]  /*ac80*/  ISETP.GT.AND P3, PT, R30, 0x38, PT ;  /* 0x000000381e00780c */ /* 0x000fc40003f64270 */
[----:B------:R1:W-:Y:S01]  /*ac90*/  MUFU.TANH R36, R57 ;  /* 0x0000003900247308 */ /* 0x0003e20000002400 */
[----:B------:R-:W-:Y:S01]  /*aca0*/  FSEL R85, R34, -INF , P2 ;  /* 0xff80000022557808 */ /* 0x000fe20001000000 */
[----:B------:R-:W-:Y:S01]  /*acb0*/  FFMA.FTZ R34, R59, R14, -R42 ;  /* 0x0000000e3b227223 */ /* 0x000fe2000001082a */
[----:B------:R-:W-:Y:S02]  /*acc0*/  FMNMX.FTZ R24, R87, R24, !PT ;  /* 0x0000001857187209 */ /* 0x000fe40007810000 */
[----:B------:R-:W-:Y:S02]  /*acd0*/  ISETP.GT.AND P2, PT, R30, 0x39, PT ;  /* 0x000000391e00780c */ /* 0x000fe40003f44270 */
[----:B0-----:R-:W-:Y:S01]  /*ace0*/  FSEL R67, R52, -INF , P3 ;  /* 0xff80000034437808 */ /* 0x001fe20001800000 */
[----:B------:R-:W0:Y:S01]  /*acf0*/  MUFU.TANH R60, R60 ;  /* 0x0000003c003c7308 */ /* 0x000e220000002400 */
[----:B------:R-:W-:Y:S02]  /*ad00*/  FMNMX.FTZ R26, R85, R24, !PT ;  /* 0x00000018551a7209 */ /* 0x000fe40007810000 */
[----:B------:R-:W-:-:S02]  /*ad10*/  ISETP.GT.AND P3, PT, R30, 0x40, PT ;  /* 0x000000401e00780c */ /* 0x000fc40003f64270 */
[----:B-1----:R-:W-:Y:S01]  /*ad20*/  FSEL R57, R38, -INF , P2 ;  /* 0xff80000026397808 */ /* 0x002fe20001000000 */
[----:B------:R-:W-:Y:S01]  /*ad30*/  FFMA.FTZ R38, R51, R14, -R42 ;  /* 0x0000000e33267223 */ /* 0x000fe2000001082a */
[----:B------:R-:W-:Y:S01]  /*ad40*/  FMNMX.FTZ R26, R67, R26, !PT ;  /* 0x0000001a431a7209 */ /* 0x000fe20007810000 */
[----:B------:R0:W-:Y:S01]  /*ad50*/  MUFU.TANH R44, R61 ;  /* 0x0000003d002c7308 */ /* 0x0001e20000002400 */
[----:B------:R-:W-:Y:S02]  /*ad60*/  ISETP.GT.AND P2, PT, R30, 0x41, PT ;  /* 0x000000411e00780c */ /* 0x000fe40003f44270 */
[----:B---3--:R-:W-:Y:S02]  /*ad70*/  FSEL R29, R56, -INF , P3 ;  /* 0xff800000381d7808 */ /* 0x008fe40001800000 */
[----:B------:R-:W-:Y:S02]  /*ad80*/  FMNMX.FTZ R26, R57, R26, !PT ;  /* 0x0000001a391a7209 */ /* 0x000fe40007810000 */
[----:B------:R-:W-:Y:S01]  /*ad90*/  ISETP.GT.AND P3, PT, R30, 0x48, PT ;  /* 0x000000481e00780c */ /* 0x000fe20003f64270 */
[----:B------:R-:W1:Y:S01]  /*ada0*/  MUFU.TANH R71, R71 ;  /* 0x0000004700477308 */ /* 0x000e620000002400 */
[----:B------:R-:W-:-:S02]  /*adb0*/  FMNMX.FTZ R26, R29, R26, !PT ;  /* 0x0000001a1d1a7209 */ /* 0x000fc40007810000 */
[----:B0-----:R-:W-:Y:S02]  /*adc0*/  FSEL R61, R60, -INF , P3 ;  /* 0xff8000003c3d7808 */ /* 0x001fe40001800000 */
[----:B------:R-:W-:-:S03]  /*add0*/  ISETP.GT.AND P3, PT, R30, 0x50, PT ;  /* 0x000000501e00780c */ /* 0x000fc60003f64270 */
[----:B------:R0:W2:Y:S08]  /*ade0*/  MUFU.TANH R46, R65 ;  /* 0x00000041002e7308 */ /* 0x0000b00000002400 */
[----:B------:R-:W3:Y:S01]  /*adf0*/  MUFU.TANH R68, R68 ;  /* 0x0000004400447308 */ /* 0x000ee20000002400 */
[----:B0-----:R-:W-:Y:S02]  /*ae00*/  FSEL R65, R36, -INF , P2 ;  /* 0xff80000024417808 */ /* 0x001fe40001000000 */
[----:B------:R-:W-:-:S02]  /*ae10*/  ISETP.GT.AND P2, PT, R30, 0x49, PT ;  /* 0x000000491e00780c */ /* 0x000fc40003f44270 */
[----:B------:R-:W-:Y:S02]  /*ae20*/  FMNMX.FTZ R28, R65, R26, !PT ;  /* 0x0000001a411c7209 */ /* 0x000fe40007810000 */
[----:B-1----:R-:W-:Y:S01]  /*ae30*/  FSEL R71, R71, -INF , P3 ;  /* 0xff80000047477808 */ /* 0x002fe20001800000 */
[----:B------:R0:W1:Y:S01]  /*ae40*/  MUFU.TANH R50, R69 ;  /* 0x0000004500327308 */ /* 0x0000620000002400 */
[----:B------:R-:W-:Y:S02]  /*ae50*/  FMNMX.FTZ R28, R61, R28, !PT ;  /* 0x0000001c3d1c7209 */ /* 0x000fe40007810000 */
[----:B------:R-:W-:-:S05]  /*ae60*/  ISETP.GT.AND P3, PT, R30, 0x58, PT ;  /* 0x000000581e00780c */ /* 0x000fca0003f64270 */
[----:B------:R3:W-:Y:S01]  /*ae70*/  MUFU.EX2 R26, R79 ;  /* 0x0000004f001a7308 */ /* 0x0007e20000000800 */
[----:B0-----:R-:W-:Y:S02]  /*ae80*/  FSEL R69, R44, -INF , P2 ;  /* 0xff8000002c457808 */ /* 0x001fe40001000000 */
[----:B------:R-:W-:Y:S02]  /*ae90*/  ISETP.GT.AND P2, PT, R30, 0x51, PT ;  /* 0x000000511e00780c */ /* 0x000fe40003f44270 */
[----:B------:R-:W-:Y:S02]  /*aea0*/  FMNMX.FTZ R28, R69, R28, !PT ;  /* 0x0000001c451c7209 */ /* 0x000fe40007810000 */
[----:B--2---:R-:W-:Y:S01]  /*aeb0*/  FSEL R77, R46, -INF , P2 ;  /* 0xff8000002e4d7808 */ /* 0x004fe20001000000 */
[----:B------:R0:W-:Y:S01]  /*aec0*/  MUFU.EX2 R20, R13 ;  /* 0x0000000d00147308 */ /* 0x0001e20000000800 */
[----:B------:R-:W-:Y:S02]  /*aed0*/  FMNMX.FTZ R28, R71, R28, !PT ;  /* 0x0000001c471c7209 */ /* 0x000fe40007810000 */
[----:B------:R-:W-:-:S02]  /*aee0*/  ISETP.GT.AND P2, PT, R30, 0x59, PT ;  /* 0x000000591e00780c */ /* 0x000fc40003f44270 */
[----:B---3--:R-:W-:Y:S02]  /*aef0*/  FSEL R79, R68, -INF , P3 ;  /* 0xff800000444f7808 */ /* 0x008fe40001800000 */
[----:B------:R-:W-:Y:S01]  /*af00*/  FMNMX.FTZ R30, R77, R28, !PT ;  /* 0x0000001c4d1e7209 */ /* 0x000fe20007810000 */
[----:B------:R-:W2:Y:S01]  /*af10*/  MUFU.EX2 R153, R153 ;  /* 0x0000009900997308 */ /* 0x000ea20000000800 */
[----:B-1----:R-:W-:Y:S02]  /*af20*/  FSEL R75, R50, -INF , P2 ;  /* 0xff800000324b7808 */ /* 0x002fe40001000000 */
[----:B------:R-:W-:-:S04]  /*af30*/  FMNMX.FTZ R30, R79, R30, !PT ;  /* 0x0000001e4f1e7209 */ /* 0x000fc80007810000 */
[----:B0-----:R-:W-:Y:S01]  /*af40*/  FMNMX.FTZ R13, R75, R30, !PT ;  /* 0x0000001e4b0d7209 */ /* 0x001fe20007810000 */
[----:B------:R-:W0:Y:S01]  /*af50*/  MUFU.EX2 R155, R155 ;  /* 0x0000009b009b7308 */ /* 0x000e220000000800 */
[----:B------:R-:W-:-:S03]  /*af60*/  FFMA.FTZ R30, R73, R14, -R42 ;  /* 0x0000000e491e7223 */ /* 0x000fc6000001082a */
[----:B------:R-:W1:Y:S04]  /*af70*/  SHFL.BFLY PT, R36, R13, 0x2, 0x1f ;  /* 0x0c401f000d247f89 */ /* 0x000e6800000e0000 */
[----:B------:R-:W3:Y:S08]  /*af80*/  MUFU.EX2 R157, R157 ;  /* 0x0000009d009d7308 */ /* 0x000ef00000000800 */
[----:B------:R-:W4:Y:S08]  /*af90*/  MUFU.EX2 R24, R83 ;  /* 0x0000005300187308 */ /* 0x000f300000000800 */
[----:B------:R-:W4:Y:S01]  /*afa0*/  MUFU.EX2 R159, R159 ;  /* 0x0000009f009f7308 */ /* 0x000f220000000800 */
[----:B-1----:R-:W-:Y:S01]  /*afb0*/  FMNMX.FTZ R31, R13, R36, !PT ;  /* 0x000000240d1f7209 */ /* 0x002fe20007810000 */
[-CC-:B------:R-:W-:Y:S01]  /*afc0*/  FFMA.FTZ R36, R27, R14.reuse, -R42.reuse ;  /* 0x0000000e1b247223 */ /* 0x180fe2000001082a */
[----:B------:R-:W-:-:S05]  /*afd0*/  FFMA.FTZ R42, R43, R14, -R42 ;  /* 0x0000000e2b2a7223 */ /* 0x000fca000001082a */
[----:B------:R-:W-:Y:S01]  /*afe0*/  MUFU.EX2 R161, R161 ;  /* 0x000000a100a17308 */ /* 0x000fe20000000800 */
[----:B------:R-:W1:Y:S07]  /*aff0*/  SHFL.BFLY PT, R44, R31, 0x1, 0x1f ;  /* 0x0c201f001f2c7f89 */ /* 0x000e6e00000e0000 */
[----:B------:R-:W-:Y:S08]  /*b000*/  MUFU.EX2 R28, R32 ;  /* 0x00000020001c7308 */ /* 0x000ff00000000800 */
[----:B------:R-:W-:Y:S08]  /*b010*/  MUFU.EX2 R163, R163 ;  /* 0x000000a300a37308 */ /* 0x000ff00000000800 */
[----:B------:R-:W-:Y:S01]  /*b020*/  MUFU.EX2 R30, R30 ;  /* 0x0000001e001e7308 */ /* 0x000fe20000000800 */
[----:B-1----:R-:W-:-:S04]  /*b030*/  FMNMX.FTZ R13, R31, R44, !PT ;  /* 0x0000002c1f0d7209 */ /* 0x002fc80007810000 */
[C---:B------:R-:W-:Y:S01]  /*b040*/  FSETP.NEU.FTZ.AND P2, PT, R13.reuse, -INF , PT ;  /* 0xff8000000d00780b */ /* 0x040fe20003f5d000 */
[----:B------:R-:W-:Y:S02]  /*b050*/  FMUL.FTZ R46, R13, R14 ;  /* 0x0000000e0d2e7220 */ /* 0x000fe40000410000 */
[----:B------:R-:W-:Y:S03]  /*b060*/  MUFU.EX2 R165, R165 ;  /* 0x000000a500a57308 */ /* 0x000fe60000000800 */
[----:B------:R-:W-:-:S05]  /*b070*/  FSEL R46, R46, RZ, P2 ;  /* 0x000000ff2e2e7208 */ /* 0x000fca0001000000 */
[-CC-:B-----5:R-:W-:Y:S01]  /*b080*/  FFMA.FTZ R152, R40, R14.reuse, -R46.reuse ;  /* 0x0000000e28987223 */ /* 0x1a0fe2000001082e */
[-CC-:B------:R-:W-:Y:S01]  /*b090*/  FFMA.FTZ R27, R45, R14.reuse, -R46.reuse ;  /* 0x0000000e2d1b7223 */ /* 0x180fe2000001082e */
[-CC-:B------:R-:W-:Y:S01]  /*b0a0*/  FFMA.FTZ R154, R3, R14.reuse, -R46.reuse ;  /* 0x0000000e039a7223 */ /* 0x180fe2000001082e */
[-C--:B------:R-:W-:Y:S01]  /*b0b0*/  FFMA.FTZ R3, R49, R14.reuse, -R46 ;  /* 0x0000000e31037223 */ /* 0x080fe2000001082e */
[----:B--2---:R-:W-:Y:S01]  /*b0c0*/  FADD.FTZ R40, R153, R0 ;  /* 0x0000000099287221 */ /* 0x004fe20000010000 */
[-CC-:B------:R-:W-:Y:S01]  /*b0d0*/  FFMA.FTZ R156, R21, R14.reuse, -R46.reuse ;  /* 0x0000000e159c7223 */ /* 0x180fe2000001082e */
[----:B------:R-:W-:Y:S01]  /*b0e0*/  MUFU.EX2 R152, R152 ;  /* 0x0000009800987308 */ /* 0x000fe20000000800 */
[-C--:B------:R-:W-:Y:S01]  /*b0f0*/  FFMA.FTZ R21, R53, R14.reuse, -R46 ;  /* 0x0000000e35157223 */ /* 0x080fe2000001082e */
[----:B0-----:R-:W-:Y:S01]  /*b100*/  FADD.FTZ R37, R155, R40 ;  /* 0x000000289b257221 */ /* 0x001fe20000010000 */
        /* <DEDUP_REMOVED lines=17> */
[----:B------:R-:W-:Y:S01]  /*b220*/  F2FP.BF16.F32.PACK_AB R153, R0, R153 ;  /* 0x000000990099723e */ /* 0x000fe200000010ff */
[-CC-:B------:R-:W-:Y:S01]  /*b230*/  FFMA.FTZ R61, R61, R14.reuse, -R46.reuse ;  /* 0x0000000e3d3d7223 */ /* 0x180fe2000001082e */
[----:B------:R-:W-:Y:S01]  /*b240*/  FADD.FTZ R48, R26, R39 ;  /* 0x000000271a307221 */ /* 0x000fe20000010000 */
[----:B------:R-:W-:Y:S01]  /*b250*/  @!P1 VIADD R39, R15, 0x22840 ;  /* 0x000228400f279836 */ /* 0x000fe20000000000 */
[----:B------:R-:W2:Y:S01]  /*b260*/  MUFU.EX2 R3, R3 ;  /* 0x0000000300037308 */ /* 0x000ea20000000800 */
[----:B0-----:R-:W-:Y:S01]  /*b270*/  FADD.FTZ R37, R152, R27 ;  /* 0x0000001b98257221 */ /* 0x001fe20000010000 */
[----:B------:R-:W-:Y:S01]  /*b280*/  F2FP.BF16.F32.PACK_AB R155, R20, R155 ;  /* 0x0000009b149b723e */ /* 0x000fe200000010ff */
[-CC-:B------:R-:W-:Y:S01]  /*b290*/  FFMA.FTZ R69, R69, R14.reuse, -R46.reuse ;  /* 0x0000000e45457223 */ /* 0x180fe2000001082e */
[----:B------:R-:W-:Y:S01]  /*b2a0*/  @!P1 PRMT R39, RZ, 0x654, R39 ;  /* 0x00000654ff279816 */ /* 0x000fe20000000027 */
[----:B------:R0:W-:Y:S06]  /*b2b0*/  BAR.ARV R177, 0x100 ;  /* 0x000400b10000751d */ /* 0x0001ec0000002000 */
[----:B------:R-:W3:Y:S01]  /*b2c0*/  MUFU.EX2 R156, R156 ;  /* 0x0000009c009c7308 */ /* 0x000ee20000000800 */
[----:B-1----:R-:W-:Y:S01]  /*b2d0*/  FADD.FTZ R40, R154, R37 ;  /* 0x000000259a287221 */ /* 0x002fe20000010000 */
[----:B------:R1:W-:Y:S01]  /*b2e0*/  @!P1 SYNCS.ARRIVE.TRANS64.RED.A1T0 RZ, [R39+URZ], RZ ;  /* 0x000000ff27ff99a7 */ /* 0x0003e2000810043f */
[-CC-:B------:R-:W-:Y:S01]  /*b2f0*/  FFMA.FTZ R37, R57, R14.reuse, -R46.reuse ;  /* 0x0000000e39257223 */ /* 0x180fe2000001082e */
[-CC-:B------:R-:W-:Y:S01]  /*b300*/  FFMA.FTZ R71, R71, R14.reuse, -R46.reuse ;  /* 0x0000000e47477223 */ /* 0x180fe2000001082e */
[-C--:B------:R-:W-:Y:S01]  /*b310*/  FFMA.FTZ R77, R77, R14.reuse, -R46 ;  /* 0x0000000e4d4d7223 */ /* 0x080fe2000001082e */
[----:B--2---:R-:W-:Y:S01]  /*b320*/  FADD.FTZ R41, R3, R40 ;  /* 0x0000002803297221 */ /* 0x004fe20000010000 */
[-CC-:B------:R-:W-:Y:S01]  /*b330*/  FFMA.FTZ R79, R79, R14.reuse, -R46.reuse ;  /* 0x0000000e4f4f7223 */ /* 0x180fe2000001082e */
[----:B------:R-:W2:Y:S01]  /*b340*/  MUFU.EX2 R21, R21 ;  /* 0x0000001500157308 */ /* 0x000ea20000000800 */
[----:B------:R-:W-:Y:S01]  /*b350*/  FFMA.FTZ R46, R75, R14, -R46 ;  /* 0x0000000e4b2e7223 */ /* 0x000fe2000001082e */
[----:B------:R-:W-:-:S02]  /*b360*/  F2FP.BF16.F32.PACK_AB R154, R3, R154 ;  /* 0x0000009a039a723e */ /* 0x000fc400000010ff */
[----:B------:R-:W-:Y:S02]  /*b370*/  F2FP.BF16.F32.PACK_AB R157, R24, R157 ;  /* 0x0000009d189d723e */ /* 0x000fe400000010ff */
[----:B------:R-:W-:Y:S02]  /*b380*/  F2FP.BF16.F32.PACK_AB R159, R26, R159 ;  /* 0x0000009f1a9f723e */ /* 0x000fe400000010ff */
[----:B------:R-:W4:Y:S01]  /*b390*/  MUFU.EX2 R158, R158 ;  /* 0x0000009e009e7308 */ /* 0x000f220000000800 */
[----:B---3--:R-:W-:Y:S01]  /*b3a0*/  FADD.FTZ R40, R156, R41 ;  /* 0x000000299c287221 */ /* 0x008fe20000010000 */
[----:B------:R-:W-:Y:S01]  /*b3b0*/  FADD.FTZ R41, R161, R48 ;  /* 0x00000030a1297221 */ /* 0x000fe20000010000 */
[C---:B------:R-:W-:Y:S02]  /*b3c0*/  F2FP.BF16.F32.PACK_AB R161, R28.reuse, R161 ;  /* 0x000000a11ca1723e */ /* 0x040fe400000010ff */
[----:B------:R-:W-:Y:S01]  /*b3d0*/  F2FP.BF16.F32.PACK_AB R152, R27, R152 ;  /* 0x000000981b98723e */ /* 0x000fe200000010ff */
[----:B------:R-:W-:-:S02]  /*b3e0*/  FADD.FTZ R48, R28, R41 ;  /* 0x000000291c307221 */ /* 0x000fc40000010000 */
[----:B------:R-:W3:Y:S01]  /*b3f0*/  MUFU.EX2 R25, R25 ;  /* 0x0000001900197308 */ /* 0x000ee20000000800 */
[----:B--2---:R-:W-:Y:S01]  /*b400*/  FADD.FTZ R29, R21, R40 ;  /* 0x00000028151d7221 */ /* 0x004fe20000010000 */
[----:B------:R-:W-:Y:S01]  /*b410*/  FADD.FTZ R41, R163, R48 ;  /* 0x00000030a3297221 */ /* 0x000fe20000010000 */
[C---:B------:R-:W-:Y:S02]  /*b420*/  F2FP.BF16.F32.PACK_AB R163, R30.reuse, R163 ;  /* 0x000000a31ea3723e */ /* 0x040fe400000010ff */
[----:B------:R-:W-:Y:S01]  /*b430*/  F2FP.BF16.F32.PACK_AB R156, R21, R156 ;  /* 0x0000009c159c723e */ /* 0x000fe200000010ff */
[----:B------:R-:W-:Y:S02]  /*b440*/  FADD.FTZ R48, R30, R41 ;  /* 0x000000291e307221 */ /* 0x000fe40000010000 */
[----:B------:R-:W2:Y:S01]  /*b450*/  MUFU.EX2 R160, R160 ;  /* 0x000000a000a07308 */ /* 0x000ea20000000800 */
[----:B----4-:R-:W-:Y:S01]  /*b460*/  FADD.FTZ R40, R158, R29 ;  /* 0x0000001d9e287221 */ /* 0x010fe20000010000 */
[----:B-1----:R-:W-:-:S06]  /*b470*/  FADD.FTZ R39, R165, R48 ;  /* 0x00000030a5277221 */ /* 0x002fcc0000010000 */
[----:B------:R-:W1:Y:S01]  /*b480*/  MUFU.EX2 R31, R31 ;  /* 0x0000001f001f7308 */ /* 0x000e620000000800 */
[C---:B---3--:R-:W-:Y:S01]  /*b490*/  FADD.FTZ R29, R25.reuse, R40 ;  /* 0x00000028191d7221 */ /* 0x048fe20000010000 */
[----:B------:R-:W-:-:S06]  /*b4a0*/  F2FP.BF16.F32.PACK_AB R158, R25, R158 ;  /* 0x0000009e199e723e */ /* 0x000fcc00000010ff */
[----:B------:R-:W3:Y:S01]  /*b4b0*/  MUFU.EX2 R32, R63 ;  /* 0x0000003f00207308 */ /* 0x000ee20000000800 */
[----:B--2---:R-:W-:-:S07]  /*b4c0*/  FADD.FTZ R40, R160, R29 ;  /* 0x0000001da0287221 */ /* 0x004fce0000010000 */
[----:B------:R-:W2:Y:S01]  /*b4d0*/  MUFU.EX2 R162, R162 ;  /* 0x000000a200a27308 */ /* 0x000ea20000000800 */
[C---:B-1----:R-:W-:Y:S01]  /*b4e0*/  FADD.FTZ R29, R31.reuse, R40 ;  /* 0x000000281f1d7221 */ /* 0x042fe20000010000 */
[----:B------:R-:W-:-:S06]  /*b4f0*/  F2FP.BF16.F32.PACK_AB R160, R31, R160 ;  /* 0x000000a01fa0723e */ /* 0x000fcc00000010ff */
        /* <DEDUP_REMOVED lines=63> */
.L_x_4960:
[----:B------:R0:W1:Y:S01]  /*b8f0*/  SYNCS.PHASECHK.TRANS64.TRYWAIT P2, [R15+URZ+0x22850], R74 ;  /* 0x0228504a0f0075a7 */ /* 0x000062000804017f */
[----:B------:R-:W-:Y:S05]  /*b900*/  @!P0 BRA `(.L_x_4961) ;  /* 0x0000000000048947 */ /* 0x000fea0003800000 */
[----:B------:R-:W-:Y:S01]  /*b910*/  BPT.TRAP 0x1 ;  /* 0x000000040000795c */ /* 0x000fe20000300000 */
.L_x_4961:
[----:B------:R-:W-:Y:S04]  /*b920*/  BSSY B0, `(.L_x_4962) ;  /* 0x0000004000007945 */ /* 0x000fe80003800000 */
[----:B-1----:R-:W-:Y:S05]  /*b930*/  @P2 BRA `(.L_x_4963) ;  /* 0x0000000000082947 */ /* 0x002fea0003800000 */
[----:B------:R-:W1:Y:S02]  /*b940*/  SYNCS.PHASECHK.TRANS64.TRYWAIT P2, [R15+URZ+0x22850], R74 ;  /* 0x0228504a0f0075a7 */ /* 0x000e64000804017f */
[----:B-1----:R-:W-:Y:S05]  /*b950*/  @!P2 BRA `(.L_x_4964) ;  /* 0x0000014000d8a947 */ /* 0x002fea0003800000 */
.L_x_4963:
[----:B------:R-:W-:Y:S05]  /*b960*/  BSYNC B0 ;  /* 0x0000000000007941 */ /* 0x000fea0003800000 */
.L_x_4962:
[----:B------:R-:W-:Y:S05]  /*b970*/  WARPSYNC.ALL ;  /* 0x0000000000007948 */ /* 0x000fea0003800000 */
[----:B------:R-:W2:Y:S01]  /*b980*/  LDC R20, c[0x0][0x448] ;  /* 0x00011200ff147b82 */ /* 0x000ea20000000800 */
[----:B------:R-:W-:Y:S01]  /*b990*/  R2UR UR4, R18 ;  /* 0x00000000120472ca */ /* 0x000fe200000e0000 */
[----:B------:R-:W-:Y:S01]  /*b9a0*/  IMAD.MOV.U32 R25, RZ, RZ, 0xc00 ;  /* 0x00000c00ff197424 */ /* 0x000fe200078e00ff */
[----:B------:R-:W-:Y:S01]  /*b9b0*/  ULDC UR39, c[0x0][0x9d8] ;  /* 0x0002760000277ab9 */ /* 0x000fe20000000800 */
[----:B------:R-:W-:Y:S01]  /*b9c0*/  IMAD.MOV.U32 R29, RZ, RZ, 0x40000040 ;  /* 0x40000040ff1d7424 */ /* 0x000fe200078e00ff */
[----:B------:R-:W-:Y:S01]  /*b9d0*/  ULDC UR42, c[0x0][0x9d8] ;  /* 0x00027600002a7ab9 */ /* 0x000fe20000000800 */
[----:B------:R-:W-:Y:S01]  /*b9e0*/  IMAD.MOV.U32 R27, RZ, RZ, 0x40000040 ;  /* 0x40000040ff1b7424 */ /* 0x000fe200078e00ff */
[----:B------:R-:W-:Y:S01]  /*b9f0*/  ULDC UR37, c[0x0][0x988] ;  /* 0x0002620000257ab9 */ /* 0x000fe20000000800 */
[----:B------:R-:W-:Y:S01]  /*ba00*/  IMAD.MOV.U32 R31, RZ, RZ, 0x40000040 ;  /* 0x40000040ff1f7424 */ /* 0x000fe200078e00ff */
[----:B------:R-:W-:Y:S01]  /*ba10*/  R2UR UR11, R29 ;  /* 0x000000001d0b72ca */ /* 0x000fe200000e0000 */
[----:B01----:R-:W-:Y:S01]  /*ba20*/  @!P1 VIADD R15, R15, 0x22860 ;  /* 0x000228600f0f9836 */ /* 0x003fe20000000000 */
[----:B------:R-:W-:Y:S01]  /*ba30*/  R2UR UR15, R27 ;  /* 0x000000001b0f72ca */ /* 0x000fe200000e0000 */
[----:B------:R-:W-:Y:S01]  /*ba40*/  ULDC UR38, c[0x0][0x988] ;  /* 0x0002620000267ab9 */ /* 0x000fe20000000800 */
[----:B------:R-:W-:Y:S01]  /*ba50*/  R2UR UR19, R29 ;  /* 0x000000001d1372ca */ /* 0x000fe200000e0000 */
[----:B------:R-:W-:Y:S01]  /*ba60*/  UIADD3 UR4, UR4, 0x400, URZ ;  /* 0x0000040004047890 */ /* 0x000fe2000fffe03f */
[----:B------:R-:W-:-:S02]  /*ba70*/  R2UR UR23, R31 ;  /* 0x000000001f1772ca */ /* 0x000fc400000e0000 */
[----:B------:R-:W-:Y:S01]  /*ba80*/  @!P1 PRMT R15, RZ, 0x654, R15 ;  /* 0x00000654ff0f9816 */ /* 0x000fe2000000000f */
[----:B------:R-:W-:-:S04]  /*ba90*/  USHF.R.U32.HI UR4, URZ, 0x4, UR4 ;  /* 0x000000043f047899 */ /* 0x000fc80008011604 */
[----:B------:R-:W-:Y:S01]  /*baa0*/  ULOP3.LUT UR4, UR4, 0x3fff, URZ, 0xc0, !UPT ;  /* 0x00003fff04047892 */ /* 0x000fe2000f8ec03f */
[----:B------:R0:W-:Y:S01]  /*bab0*/  BAR.SYNC.DEFER_BLOCKING R72, 0x100 ;  /* 0x000400480000751d */ /* 0x0001e20000010000 */
[----:B--2---:R-:W-:Y:S01]  /*bac0*/  ISETP.NE.AND P2, PT, R20, 0x1, PT ;  /* 0x000000011400780c */ /* 0x004fe20003f45270 */
[----:B------:R-:W-:Y:S01]  /*bad0*/  IMAD.MOV.U32 R20, RZ, RZ, R206 ;  /* 0x000000ffff147224 */ /* 0x000fe200078e00ce */
[----:B------:R-:W-:-:S06]  /*bae0*/  ULOP3.LUT UR44, UR4, 0x3000000, URZ, 0xfc, !UPT ;  /* 0x03000000042c7892 */ /* 0x000fcc000f8efc3f */
[----:B------:R-:W-:Y:S02]  /*baf0*/  IMAD R24, R22, R25, UR44 ;  /* 0x0000002c16187e24 */ /* 0x000fe4000f8e0219 */
[----:B------:R-:W-:Y:S02]  /*bb00*/  IMAD.MOV.U32 R25, RZ, RZ, 0x40000040 ;  /* 0x40000040ff197424 */ /* 0x000fe400078e00ff */
[C---:B------:R-:W-:Y:S01]  /*bb10*/  VIADD R28, R24.reuse, 0x80 ;  /* 0x00000080181c7836 */ /* 0x040fe20000000000 */
[----:B------:R-:W1:Y:S01]  /*bb20*/  @P2 LDC R21, c[0x0][0x44c] ;  /* 0x00011300ff152b82 */ /* 0x000e620000000800 */
[C---:B------:R-:W-:Y:S01]  /*bb30*/  R2UR UR6, R24.reuse ;  /* 0x00000000180672ca */ /* 0x040fe200000e0000 */
[----:B------:R-:W-:Y:S01]  /*bb40*/  VIADD R30, R24, 0x200 ;  /* 0x00000200181e7836 */ /* 0x000fe20000000000 */
[C---:B------:R-:W-:Y:S02]  /*bb50*/  R2UR UR7, R25.reuse ;  /* 0x00000000190772ca */ /* 0x040fe400000e0000 */
[----:B------:R-:W-:Y:S01]  /*bb60*/  R2UR UR10, R28 ;  /* 0x000000001c0a72ca */ /* 0x000fe200000e0000 */
[----:B------:R-:W-:Y:S01]  /*bb70*/  VIADD R28, R24, 0x180 ;  /* 0x00000180181c7836 */ /* 0x000fe20000000000 */
[----:B------:R-:W-:Y:S01]  /*bb80*/  R2UR UR22, R30 ;  /* 0x000000001e1672ca */ /* 0x000fe200000e0000 */
[----:B------:R-:W2:Y:S01]  /*bb90*/  @P2 LDC R26, c[0x0][0x450] ;  /* 0x00011400ff1a2b82 */ /* 0x000ea20000000800 */
[----:B------:R-:W-:-:S02]  /*bba0*/  R2UR UR27, R25 ;  /* 0x00000000191b72ca */ /* 0x000fc400000e0000 */
[----:B------:R-:W-:Y:S01]  /*bbb0*/  R2UR UR18, R28 ;  /* 0x000000001c1272ca */ /* 0x000fe200000e0000 */
[----:B-1----:R-:W-:-:S05]  /*bbc0*/  @P2 IMAD.HI.U32 R21, R206, R21, RZ ;  /* 0x00000015ce152227 */ /* 0x002fca00078e00ff */
[----:B--2---:R-:W-:Y:S01]  /*bbd0*/  @P2 SHF.R.U32.HI R20, RZ, R26, R21 ;  /* 0x0000001aff142219 */ /* 0x004fe20000011615 */
[C---:B------:R-:W-:Y:S02]  /*bbe0*/  VIADD R26, R24.reuse, 0x100 ;  /* 0x00000100181a7836 */ /* 0x040fe40000000000 */
[----:B------:R-:W-:Y:S01]  /*bbf0*/  VIADD R24, R24, 0x280 ;  /* 0x0000028018187836 */ /* 0x000fe20000000000 */
[----:B------:R-:W-:Y:S02]  /*bc00*/  IADD3 R20, R20, R209, -R207 ;  /* 0x000000d114147210 */ /* 0x000fe40007ffe8cf */
[----:B------:R-:W-:Y:S02]  /*bc10*/  R2UR UR14, R26 ;  /* 0x000000001a0e72ca */ /* 0x000fe400000e0000 */
[----:B------:R-:W-:Y:S01]  /*bc20*/  R2UR UR26, R24 ;  /* 0x00000000181a72ca */ /* 0x000fe200000e0000 */
[----:B------:R-:W-:Y:S01]  /*bc30*/  IMAD.HI R20, R20, 0x2aaaaaab, RZ ;  /* 0x2aaaaaab14147827 */ /* 0x000fe200078e02ff */
[----:B0-----:R-:W-:-:S06]  /*bc40*/  WARPGROUP.ARRIVE ;  /* 0x00000000000079c5 */ /* 0x001fcc0000000000 */
        /* <DEDUP_REMOVED lines=23> */
[----:B0-----:R-:W-:-:S04]  /*bdc0*/  SHF.R.U32.HI R15, RZ, 0x1f, R20 ;  /* 0x0000001fff0f7819 */ /* 0x001fc80000011614 */
[----:B------:R-:W-:Y:S01]  /*bdd0*/  LEA.HI.SX32 R15, R20, R15, 0x1c ;  /* 0x0000000f140f7211 */ /* 0x000fe200078fe2ff */
[----:B------:R-:W-:-:S03]  /*bde0*/  VIADD R20, R178, 0xfffffffe ;  /* 0xfffffffeb2147836 */ /* 0x000fc60000000000 */
[----:B------:R-:W-:-:S04]  /*bdf0*/  VIMNMX R15, R211, R15, !PT ;  /* 0x0000000fd30f7248 */ /* 0x000fc80007fe0100 */
[----:B------:R-:W-:-:S13]  /*be00*/  ISETP.GE.AND P2, PT, R20, R15, PT ;  /* 0x0000000f1400720c */ /* 0x000fda0003f46270 */
[----:B------:R-:W-:Y:S05]  /*be10*/  @!P2 BRA `(.L_x_4965) ;  /* 0x0000002c0030a947 */ /* 0x000fea0003800000 */
[----:B------:R-:W-:Y:S02]  /*be20*/  IMAD.MOV.U32 R218, RZ, RZ, R176 ;  /* 0x000000ffffda7224 */ /* 0x000fe400078e00b0 */
[----:B------:R-:W-:-:S07]  /*be30*/  IMAD.MOV.U32 R219, RZ, RZ, R13 ;  /* 0x000000ffffdb7224 */ /* 0x000fce00078e000d */
.L_x_4975:
[----:B------:R-:W-:Y:S01]  /*be40*/  VIADD R22, R22, 0x1 ;  /* 0x0000000116167836 */ /* 0x000fe20000000000 */
[----:B------:R-:W-:Y:S05]  /*be50*/  YIELD ;  /* 0x0000000000007946 */ /* 0x000fea0003800000 */
[----:B------:R-:W-:-:S04]  /*be60*/  ISETP.NE.AND P2, PT, R22, 0x2, PT ;  /* 0x000000021600780c */ /* 0x000fc80003f45270 */
[----:B------:R-:W-:Y:S02]  /*be70*/  SEL R13, RZ, 0x1, P2 ;  /* 0x00000001ff0d7807 */ /* 0x000fe40001000000 */
[----:B------:R-:W-:Y:S02]  /*be80*/  SEL R22, R22, RZ, P2 ;  /* 0x000000ff16167207 */ /* 0x000fe40001000000 */
[----:B------:R-:W-:Y:S01]  /*be90*/  LOP3.LUT R202, R202, R13, RZ, 0x3c, !PT ;  /* 0x0000000dcaca7212 */ /* 0x000fe200078e3cff */
[----:B0-----:R-:W-:Y:S06]  /*bea0*/  @!P0 BRA `(.L_x_4966) ;  /* 0x0000000000048947 */ /* 0x001fec0003800000 */
[----:B------:R-:W-:Y:S01]  /*beb0*/  BPT.TRAP 0x1 ;  /* 0x000000040000795c */ /* 0x000fe20000300000 */
.L_x_4966:
[----:B------:R-:W-:Y:S01]  /*bec0*/  IMAD R21, R22, 0x8, R18 ;  /* 0x0000000816157824 */ /* 0x000fe200078e0212 */
[----:B------:R-:W-:-:S04]  /*bed0*/  SHF.L.U32 R213, R202, 0x1f, RZ ;  /* 0x0000001fcad57819 */ /* 0x000fc800000006ff */
[----:B------:R0:W1:Y:S01]  /*bee0*/  SYNCS.PHASECHK.TRANS64.TRYWAIT P2, [R21+URZ+0x22830], R213 ;  /* 0x022830d5150075a7 */ /* 0x000062000804017f */
[----:B------:R-:W-:Y:S05]  /*bef0*/  @!P0 BRA `(.L_x_4967) ;  /* 0x0000000000048947 */ /* 0x000fea0003800000 */
[----:B------:R-:W-:Y:S01]  /*bf00*/  BPT.TRAP 0x1 ;  /* 0x000000040000795c */ /* 0x000fe20000300000 */
.L_x_4967:
[----:B------:R-:W2:Y:S01]  /*bf10*/  LDC R13, c[0x0][0x448] ;  /* 0x00011200ff0d7b82 */ /* 0x000ea20000000800 */
[----:B------:R-:W-:Y:S01]  /*bf20*/  IMAD.IADD R220, R215, 0x1, R206 ;  /* 0x00000001d7dc7824 */ /* 0x000fe200078e02ce */
[----:B--2---:R-:W-:-:S13]  /*bf30*/  ISETP.NE.AND P3, PT, R13, 0x1, PT ;  /* 0x000000010d00780c */ /* 0x004fda0003f65270 */
[----:B------:R-:W2:Y:S08]  /*bf40*/  @P3 LDC R14, c[0x0][0x44c] ;  /* 0x00011300ff0e3b82 */ /* 0x000eb00000000800 */
[----:B------:R-:W3:Y:S01]  /*bf50*/  @P3 LDC R13, c[0x0][0x450] ;  /* 0x00011400ff0d3b82 */ /* 0x000ee20000000800 */
[----:B--2---:R-:W-:-:S05]  /*bf60*/  @P3 IMAD.HI.U32 R14, R220, R14, RZ ;  /* 0x0000000edc0e3227 */ /* 0x004fca00078e00ff */
[----:B---3--:R-:W-:Y:S01]  /*bf70*/  @P3 SHF.R.U32.HI R220, RZ, R13, R14 ;  /* 0x0000000dffdc3219 */ /* 0x008fe2000001160e */
[----:B-1----:R-:W-:Y:S06]  /*bf80*/  @P2 BRA `(.L_x_4968) ;  /* 0x0000000000082947 */ /* 0x002fec0003800000 */
[----:B------:R-:W1:Y:S02]  /*bf90*/  SYNCS.PHASECHK.TRANS64.TRYWAIT P2, [R21+URZ+0x22830], R213 ;  /* 0x022830d5150075a7 */ /* 0x000e64000804017f */
[----:B-1----:R-:W-:Y:S05]  /*bfa0*/  @!P2 BRA `(.L_x_4969) ;  /* 0x0000013c0058a947 */ /* 0x002fea0003800000 */
.L_x_4968:
[----:B------:R-:W-:Y:S01]  /*bfb0*/  IMAD R156, R22, 0x300, R12 ;  /* 0x00000300169c7824 */ /* 0x000fe200078e020c */
[----:B------:R-:W-:Y:S05]  /*bfc0*/  WARPSYNC.ALL ;  /* 0x0000000000007948 */ /* 0x000fea0003800000 */
[----:B------:R-:W-:Y:S01]  /*bfd0*/  IMAD.MOV.U32 R157, RZ, RZ, 0x40000040 ;  /* 0x40000040ff9d7424 */ /* 0x000fe200078e00ff */
[C---:B------:R-:W-:Y:S01]  /*bfe0*/  R2UR UR6, R156.reuse ;  /* 0x000000009c0672ca */ /* 0x040fe200000e0000 */
[----:B------:R-:W-:Y:S01]  /*bff0*/  VIADD R154, R156, 0x2 ;  /* 0x000000029c9a7836 */ /* 0x000fe20000000000 */
[----:B------:R-:W-:Y:S01]  /*c000*/  R2UR UR4, R4 ;  /* 0x00000000040472ca */ /* 0x000fe200000e0000 */
[C---:B------:R-:W-:Y:S01]  /*c010*/  VIADD R152, R156.reuse, 0x4 ;  /* 0x000000049c987836 */ /* 0x040fe20000000000 */
[----:B------:R-:W-:Y:S01]  /*c020*/  R2UR UR7, R157 ;  /* 0x000000009d0772ca */ /* 0x000fe200000e0000 */
[----:B------:R-:W-:Y:S01]  /*c030*/  VIADD R156, R156, 0x6 ;  /* 0x000000069c9c7836 */ /* 0x000fe20000000000 */
[----:B------:R-:W-:Y:S01]  /*c040*/  R2UR UR5, R5 ;  /* 0x00000000050572ca */ /* 0x000fe200000e0000 */
[----:B------:R-:W-:Y:S01]  /*c050*/  IMAD.MOV.U32 R155, RZ, RZ, 0x40000040 ;  /* 0x40000040ff9b7424 */ /* 0x000fe200078e00ff */
[----:B------:R-:W-:Y:S01]  /*c060*/  R2UR UR10, R154 ;  /* 0x000000009a0a72ca */ /* 0x000fe200000e0000 */
[----:B------:R-:W-:Y:S01]  /*c070*/  IMAD.MOV.U32 R153, RZ, RZ, 0x40000040 ;  /* 0x40000040ff997424 */ /* 0x000fe200078e00ff */
[----:B------:R-:W-:Y:S01]  /*c080*/  R2UR UR14, R152 ;  /* 0x00000000980e72ca */ /* 0x000fe200000e0000 */
[----:B------:R-:W2:Y:S01]  /*c090*/  SHFL.IDX PT, R13, R220, RZ, 0x1c1f ;  /* 0x001c1fffdc0d7589 */ /* 0x000ea200000e0000 */
[----:B------:R-:W-:Y:S01]  /*c0a0*/  R2UR UR11, R155 ;  /* 0x000000009b0b72ca */ /* 0x000fe200000e0000 */
[----:B------:R-:W-:Y:S01]  /*c0b0*/  IMAD R14, R20, -0x60, RZ ;  /* 0xffffffa0140e7824 */ /* 0x000fe200078e02ff */
[----:B------:R-:W-:Y:S01]  /*c0c0*/  R2UR UR15, R153 ;  /* 0x00000000990f72ca */ /* 0x000fe200000e0000 */
[----:B------:R-:W3:Y:S01]  /*c0d0*/  SHFL.IDX PT, R220, R220, 0x1, 0x1c1f ;  /* 0x003c1f00dcdc7f89 */ /* 0x000ee200000e0000 */
[----:B------:R-:W-:-:S02]  /*c0e0*/  R2UR UR18, R156 ;  /* 0x000000009c1272ca */ /* 0x000fc400000e0000 */
[----:B------:R-:W-:Y:S02]  /*c0f0*/  R2UR UR19, R157 ;  /* 0x000000009d1372ca */ /* 0x000fe400000e0000 */
[----:B------:R-:W-:Y:S01]  /*c100*/  WARPGROUP.ARRIVE ;  /* 0x00000000000079c5 */ /* 0x000fe20000000000 */
[----:B------:R-:W-:Y:S02]  /*c110*/  R2UR UR8, R10 ;  /* 0x000000000a0872ca */ /* 0x000fe400000e0000 */
[----:B------:R-:W-:Y:S02]  /*c120*/  R2UR UR9, R11 ;  /* 0x000000000b0972ca */ /* 0x000fe400000e0000 */
[----:B------:R-:W-:Y:S01]  /*c130*/  R2UR UR12, R8 ;  /* 0x00000000080c72ca */ /* 0x000fe200000e0000 */
[----:B------:R-:W-:Y:S01]  /*c140*/  HGMMA.64x96x16.F32.BF16 R152, gdesc[UR4], RZ, !UPT, gsb0 ;  /* 0x01600000049879f0 */ /* 0x000fe2000c0018ff */
[----:B------:R-:W-:Y:S02]  /*c150*/  R2UR UR13, R9 ;  /* 0x00000000090d72ca */ /* 0x000fe400000e0000 */
[----:B------:R-:W-:-:S02]  /*c160*/  R2UR UR16, R6 ;  /* 0x00000000061072ca */ /* 0x000fc400000e0000 */
[----:B------:R-:W-:Y:S02]  /*c170*/  R2UR UR17, R7 ;  /* 0x00000000071172ca */ /* 0x000fe400000e0000 */
[----:B------:R-:W-:Y:S02]  /*c180*/  IADD3 R14, -R210, 0x1, R14 ;  /* 0x00000001d20e7810 */ /* 0x000fe40007ffe10e */
[----:B------:R-:W-:Y:S02]  /*c190*/  LOP3.LUT R19, R19, 0xffbfffff, RZ, 0xc0, !PT ;  /* 0xffbfffff13137812 */ /* 0x000fe400078ec0ff */
[----:B------:R-:W-:Y:S02]  /*c1a0*/  IADD3 R14, -R207, R14, R209 ;  /* 0x0000000ecf0e7210 */ /* 0x000fe40007ffe1d1 */
[----:B------:R-:W-:-:S03]  /*c1b0*/  @P1 LOP3.LUT R19, R19, 0x400000, RZ, 0xfc, !PT ;  /* 0x0040000013131812 */ /* 0x000fc600078efcff */
[C---:B--2---:R-:W-:Y:S01]  /*c1c0*/  IMAD.IADD R13, R14.reuse, 0x1, R13 ;  /* 0x000000010e0d7824 */ /* 0x044fe200078e020d */
[----:B------:R-:W-:Y:S01]  /*c1d0*/  LOP3.LUT R19, R19, 0xffdfffff, RZ, 0xc0, !PT ;  /* 0xffdfffff13137812 */ /* 0x000fe200078ec0ff */
[----:B---3--:R-:W-:-:S03]  /*c1e0*/  IMAD.IADD R220, R14, 0x1, R220 ;  /* 0x000000010edc7824 */ /* 0x008fc600078e02dc */
[----:B------:R-:W-:Y:S02]  /*c1f0*/  ISETP.GT.AND P1, PT, R13, 0x41, PT ;  /* 0x000000410d00780c */ /* 0x000fe40003f24270 */
[----:B------:R-:W-:Y:S02]  /*c200*/  @P0 LOP3.LUT R19, R19, 0x200000, RZ, 0xfc, !PT ;  /* 0x0020000013130812 */ /* 0x000fe400078efcff */
[----:B------:R-:W-:Y:S02]  /*c210*/  ISETP.GT.AND P0, PT, R13, 0x48, PT ;  /* 0x000000480d00780c */ /* 0x000fe40003f04270 */
[----:B------:R-:W-:Y:S02]  /*c220*/  LOP3.LUT R19, R19, 0xff7fffff, RZ, 0xc0, !PT ;  /* 0xff7fffff13137812 */ /* 0x000fe400078ec0ff */
[C---:B------:R-:W-:Y:S02]  /*c230*/  ISETP.GT.AND P2, PT, R13.reuse, 0x49, PT ;  /* 0x000000490d00780c */ /* 0x040fe40003f44270 */
[----:B------:R-:W-:-:S02]  /*c240*/  ISETP.GT.AND P3, PT, R13, 0x50, PT ;  /* 0x000000500d00780c */ /* 0x000fc40003f64270 */
[----:B------:R-:W-:Y:S02]  /*c250*/  ISETP.GT.AND P4, PT, R13, 0x51, PT ;  /* 0x000000510d00780c */ /* 0x000fe40003f84270 */
[----:B------:R-:W-:Y:S02]  /*c260*/  @P1 LOP3.LUT R19, R19, 0x800000, RZ, 0xfc, !PT ;  /* 0x0080000013131812 */ /* 0x000fe400078efcff */
[----:B------:R-:W-:Y:S02]  /*c270*/  ISETP.GT.AND P1, PT, R13, RZ, PT ;  /* 0x000000ff0d00720c */ /* 0x000fe40003f24270 */
[----:B------:R-:W-:Y:S02]  /*c280*/  LOP3.LUT R19, R19, 0xfeffffff, RZ, 0xc0, !PT ;  /* 0xfeffffff13137812 */ /* 0x000fe400078ec0ff */
[----:B------:R-:W-:Y:S02]  /*c290*/  ISETP.GT.AND P5, PT, R13, 0x58, PT ;  /* 0x000000580d00780c */ /* 0x000fe40003fa4270 */
[----:B------:R-:W-:-:S02]  /*c2a0*/  @P0 LOP3.LUT R19, R19, 0x1000000, RZ, 0xfc, !PT ;  /* 0x0100000013130812 */ /* 0x000fc400078efcff */
[C---:B------:R-:W-:Y:S02]  /*c2b0*/  ISETP.GT.AND P0, PT, R13.reuse, 0x1, PT ;  /* 0x000000010d00780c */ /* 0x040fe40003f04270 */
        /* <DEDUP_REMOVED lines=50> */
[----:B----4-:R-:W-:Y:S01]  /*c5e0*/  FSEL R156, R156, -INF , P1 ;  /* 0xff8000009c9c7808 */ /* 0x010fe20000800000 */
[----:B------:R-:W-:Y:S01]  /*c5f0*/  FMUL.FTZ R171, R171, UR42 ;  /* 0x0000002aabab7c20 */ /* 0x000fe20008410000 */
[----:B------:R-:W-:Y:S01]  /*c600*/  ISETP.GT.AND P1, PT, R13, 0x10, PT ;  /* 0x000000100d00780c */ /* 0x000fe20003f24270 */
        /* <DEDUP_REMOVED lines=23> */
[----:B------:R-:W-:-:S05]  /*c780*/  ISETP.GT.AND P0, PT, R13, 0x19, PT ;  /* 0x000000190d00780c */ /* 0x000fca0003f04270 */
[----:B------:R-:W4:Y:S01]  /*c790*/  MUFU.TANH R168, R168 ;  /* 0x000000a800a87308 */ /* 0x000f220000002400 */
[----:B--2---:R-:W-:Y:S02]  /*c7a0*/  FSEL R164, R164, -INF , P1 ;  /* 0xff800000a4a47808 */ /* 0x004fe40000800000 */
[----:B------:R-:W-:-:S05]  /*c7b0*/  ISETP.GT.AND P1, PT, R13, 0x20, PT ;  /* 0x000000200d00780c */ /* 0x000fca0003f24270 */
[----:B------:R-:W2:Y:S01]  /*c7c0*/  MUFU.TANH R169, R169 ;  /* 0x000000a900a97308 */ /* 0x000ea20000002400 */
[----:B---3--:R-:W-:Y:S02]  /*c7d0*/  FSEL R165, R165, -INF , P0 ;  /* 0xff800000a5a57808 */ /* 0x008fe40000000000 */
[----:B------:R-:W-:-:S05]  /*c7e0*/  ISETP.GT.AND P0, PT, R13, 0x21, PT ;  /* 0x000000210d00780c */ /* 0x000fca0003f04270 */
[----:B------:R-:W3:Y:S01]  /*c7f0*/  MUFU.TANH R172, R172 ;  /* 0x000000ac00ac7308 */ /* 0x000ee20000002400 */
[----:B----4-:R-:W-:Y:S02]  /*c800*/  FSEL R168, R168, -INF , P1 ;  /* 0xff800000a8a87808 */ /* 0x010fe40000800000 */
        /* <DEDUP_REMOVED lines=18> */
[----:B------:R-:W-:Y:S02]  /*c930*/  ISETP.GT.AND P1, PT, R13, 0x40, PT ;  /* 0x000000400d00780c */ /* 0x000fe40003f24270 */
[----:B------:R-:W-:-:S03]  /*c940*/  FMNMX.FTZ R13, R152, R219, !PT ;  /* 0x000000db980d7209 */ /* 0x000fc60007810000 */
[----:B------:R-:W4:Y:S01]  /*c950*/  MUFU.TANH R185, R185 ;  /* 0x000000b900b97308 */ /* 0x000f220000002400 */
[----:B------:R-:W-:Y:S02]  /*c960*/  FMNMX.FTZ R13, R153, R13, !PT ;  /* 0x0000000d990d7209 */ /* 0x000fe40007810000 */
[----:B--2---:R-:W-:Y:S02]  /*c970*/  FSEL R181, R181, -INF , P0 ;  /* 0xff800000b5b57808 */ /* 0x004fe40000000000 */
[----:B------:R-:W-:Y:S02]  /*c980*/  FMNMX.FTZ R13, R156, R13, !PT ;  /* 0x0000000d9c0d7209 */ /* 0x000fe40007810000 */
[----:B------:R-:W-:Y:S01]  /*c990*/  LOP3.LUT P0, RZ, R19, 0x1000000, RZ, 0xc0, !PT ;  /* 0x0100000013ff7812 */ /* 0x000fe2000780c0ff */
[----:B------:R-:W2:Y:S01]  /*c9a0*/  MUFU.TANH R188, R188 ;  /* 0x000000bc00bc7308 */ /* 0x000ea20000002400 */
[----:B------:R-:W-:Y:S02]  /*c9b0*/  FMNMX.FTZ R13, R157, R13, !PT ;  /* 0x0000000d9d0d7209 */ /* 0x000fe40007810000 */
[----:B---3--:R-:W-:-:S02]  /*c9c0*/  FSEL R184, R184, -INF , P1 ;  /* 0xff800000b8b87808 */ /* 0x008fc40000800000 */
[----:B------:R-:W-:Y:S02]  /*c9d0*/  FMNMX.FTZ R13, R160, R13, !PT ;  /* 0x0000000da00d7209 */ /* 0x000fe40007810000 */
[----:B------:R-:W-:Y:S01]  /*c9e0*/  LOP3.LUT P1, RZ, R19, 0x800000, RZ, 0xc0, !PT ;  /* 0x0080000013ff7812 */ /* 0x000fe2000782c0ff */
[----:B------:R-:W3:Y:S01]  /*c9f0*/  MUFU.TANH R189, R189 ;  /* 0x000000bd00bd7308 */ /* 0x000ee20000002400 */
[----:B------:R-:W-:Y:S02]  /*ca00*/  FMNMX.FTZ R13, R161, R13, !PT ;  /* 0x0000000da10d7209 */ /* 0x000fe40007810000 */
[----:B----4-:R-:W-:Y:S02]  /*ca10*/  FSEL R185, R185, -INF , P1 ;  /* 0xff800000b9b97808 */ /* 0x010fe40000800000 */
[----:B------:R-:W-:Y:S02]  /*ca20*/  FMNMX.FTZ R13, R164, R13, !PT ;  /* 0x0000000da40d7209 */ /* 0x000fe40007810000 */
[----:B------:R-:W-:Y:S01]  /*ca30*/  LOP3.LUT P1, RZ, R19, 0x400000, RZ, 0xc0, !PT ;  /* 0x0040000013ff7812 */ /* 0x000fe2000782c0ff */
[----:B------:R-:W4:Y:S01]  /*ca40*/  MUFU.TANH R192, R192 ;  /* 0x000000c000c07308 */ /* 0x000f220000002400 */
[----:B------:R-:W-:-:S02]  /*ca50*/  FMNMX.FTZ R13, R165, R13, !PT ;  /* 0x0000000da50d7209 */ /* 0x000fc40007810000 */
[----:B--2---:R-:W-:Y:S02]  /*ca60*/  FSEL R188, R188, -INF , P0 ;  /* 0xff800000bcbc7808 */ /* 0x004fe40000000000 */
[----:B------:R-:W-:Y:S02]  /*ca70*/  FMNMX.FTZ R13, R168, R13, !PT ;  /* 0x0000000da80d7209 */ /* 0x000fe40007810000 */
[----:B------:R-:W-:Y:S01]  /*ca80*/  LOP3.LUT P0, RZ, R19, 0x200000, RZ, 0xc0, !PT ;  /* 0x0020000013ff7812 */ /* 0x000fe2000780c0ff */
[----:B------:R-:W2:Y:S01]  /*ca90*/  MUFU.TANH R196, R196 ;  /* 0x000000c400c47308 */ /* 0x000ea20000002400 */
[----:B------:R-:W-:Y:S02]  /*caa0*/  FMNMX.FTZ R13, R169, R13, !PT ;  /* 0x0000000da90d7209 */ /* 0x000fe40007810000 */
[----:B---3--:R-:W-:Y:S02]  /*cab0*/  FSEL R189, R189, -INF , P2 ;  /* 0xff800000bdbd7808 */ /* 0x008fe40001000000 */
[----:B------:R-:W-:-:S03]  /*cac0*/  FMNMX.FTZ R13, R172, R13, !PT ;  /* 0x0000000dac0d7209 */ /* 0x000fc60007810000 */
[----:B------:R-:W3:Y:S01]  /*cad0*/  MUFU.TANH R197, R197 ;  /* 0x000000c500c57308 */ /* 0x000ee20000002400 */
[----:B------:R-:W-:Y:S02]  /*cae0*/  FMNMX.FTZ R14, R173, R13, !PT ;  /* 0x0000000dad0e7209 */ /* 0x000fe40007810000 */
[----:B----4-:R-:W-:Y:S02]  /*caf0*/  FSEL R192, R192, -INF , P3 ;  /* 0xff800000c0c07808 */ /* 0x010fe40001800000 */
[----:B------:R-:W-:Y:S02]  /*cb00*/  FMNMX.FTZ R14, R176, R14, !PT ;  /* 0x0000000eb00e7209 */ /* 0x000fe40007810000 */
[----:B------:R-:W-:Y:S01]  /*cb10*/  ISETP.GT.AND P3, PT, R220, 0x8, PT ;  /* 0x00000008dc00780c */ /* 0x000fe20003f64270 */
[----:B------:R4:W5:Y:S01]  /*cb20*/  MUFU.TANH R13, R193 ;  /* 0x000000c1000d7308 */ /* 0x0009620000002400 */
[----:B------:R-:W-:Y:S02]  /*cb30*/  FMNMX.FTZ R14, R177, R14, !PT ;  /* 0x0000000eb10e7209 */ /* 0x000fe40007810000 */
[----:B--2---:R-:W-:-:S02]  /*cb40*/  FSEL R196, R196, -INF , P5 ;  /* 0xff800000c4c47808 */ /* 0x004fc40002800000 */
[----:B------:R-:W-:-:S03]  /*cb50*/  FMNMX.FTZ R14, R180, R14, !PT ;  /* 0x0000000eb40e7209 */ /* 0x000fc60007810000 */
[----:B------:R-:W-:Y:S01]  /*cb60*/  MUFU.TANH R154, R154 ;  /* 0x0000009a009a7308 */ /* 0x000fe20000002400 */
[----:B------:R-:W-:Y:S01]  /*cb70*/  FMNMX.FTZ R14, R181, R14, !PT ;  /* 0x0000000eb50e7209 */ /* 0x000fe20007810000 */
[----:B----4-:R-:W-:Y:S01]  /*cb80*/  FMUL.FTZ R193, R155, UR42 ;  /* 0x0000002a9bc17c20 */ /* 0x010fe20008410000 */
[----:B---3--:R-:W-:Y:S02]  /*cb90*/  FSEL R197, R197, -INF , P6 ;  /* 0xff800000c5c57808 */ /* 0x008fe40003000000 */
[----:B------:R-:W-:-:S03]  /*cba0*/  FMNMX.FTZ R14, R184, R14, !PT ;  /* 0x0000000eb80e7209 */ /* 0x000fc60007810000 */
[----:B------:R-:W2:Y:S01]  /*cbb0*/  MUFU.TANH R158, R158 ;  /* 0x0000009e009e7308 */ /* 0x000ea20000002400 */
[----:B------:R-:W-:Y:S02]  /*cbc0*/  FMNMX.FTZ R14, R185, R14, !PT ;  /* 0x0000000eb90e7209 */ /* 0x000fe40007810000 */
[----:B-----5:R-:W-:Y:S02]  /*cbd0*/  FSEL R155, R13, -INF , P4 ;  /* 0xff8000000d9b7808 */ /* 0x020fe40002000000 */
[----:B------:R-:W-:Y:S02]  /*cbe0*/  FMNMX.FTZ R14, R188, R14, !PT ;  /* 0x0000000ebc0e7209 */ /* 0x000fe40007810000 */
[----:B------:R-:W-:Y:S01]  /*cbf0*/  ISETP.GT.AND P4, PT, R220, 0x1, PT ;  /* 0x00000001dc00780c */ /* 0x000fe20003f84270 */
[----:B------:R-:W-:Y:S01]  /*cc00*/  MUFU.TANH R159, R159 ;  /* 0x0000009f009f7308 */ /* 0x000fe20000002400 */
[----:B------:R-:W-:-:S04]  /*cc10*/  FMNMX.FTZ R14, R189, R14, !PT ;  /* 0x0000000ebd0e7209 */ /* 0x000fc80007810000 */
[----:B------:R-:W-:-:S03]  /*cc20*/  FMNMX.FTZ R13, R192, R14, !PT ;  /* 0x0000000ec00d7209 */ /* 0x000fc60007810000 */
[----:B------:R-:W3:Y:S01]  /*cc30*/  MUFU.TANH R163, R163 ;  /* 0x000000a300a37308 */ /* 0x000ee20000002400 */
[----:B------:R-:W-:Y:S02]  /*cc40*/  FMNMX.FTZ R13, R155, R13, !PT ;  /* 0x0000000d9b0d7209 */ /* 0x000fe40007810000 */
[----:B--2---:R-:W-:Y:S02]  /*cc50*/  FSEL R158, R158, -INF , P3 ;  /* 0xff8000009e9e7808 */ /* 0x004fe40001800000 */
[----:B------:R-:W-:Y:S02]  /*cc60*/  FMNMX.FTZ R13, R196, R13, !PT ;  /* 0x0000000dc40d7209 */ /* 0x000fe40007810000 */
[----:B------:R-:W-:Y:S01]  /*cc70*/  ISETP.GT.AND P3, PT, R220, 0x11, PT ;  /* 0x00000011dc00780c */ /* 0x000fe20003f64270 */
[----:B------:R-:W-:Y:S01]  /*cc80*/  MUFU.TANH R166, R166 ;  /* 0x000000a600a67308 */ /* 0x000fe20000002400 */
[----:B------:R-:W-:-:S05]  /*cc90*/  FMNMX.FTZ R13, R197, R13, !PT ;  /* 0x0000000dc50d7209 */ /* 0x000fca0007810000 */
[----:B------:R-:W2:Y:S02]  /*cca0*/  SHFL.BFLY PT, R14, R13, 0x2, 0x1f ;  /* 0x0c401f000d0e7f89 */ /* 0x000ea400000e0000 */
[----:B------:R-:W4:Y:S01]  /*ccb0*/  MUFU.TANH R170, R170 ;  /* 0x000000aa00aa7308 */ /* 0x000f220000002400 */
[----:B---3--:R-:W-:Y:S02]  /*ccc0*/  FSEL R163, R163, -INF , P3 ;  /* 0xff800000a3a37808 */ /* 0x008fe40001800000 */
[----:B------:R-:W-:-:S05]  /*ccd0*/  ISETP.GT.AND P3, PT, R220, 0x20, PT ;  /* 0x00000020dc00780c */ /* 0x000fca0003f64270 */
[----:B------:R-:W-:Y:S08]  /*cce0*/  MUFU.TANH R171, R171 ;  /* 0x000000ab00ab7308 */ /* 0x000ff00000002400 */
[----:B------:R-:W3:Y:S01]  /*ccf0*/  MUFU.TANH R175, R175 ;  /* 0x000000af00af7308 */ /* 0x000ee20000002400 */
[----:B----4-:R-:W-:Y:S02]  /*cd00*/  FSEL R170, R170, -INF , P3 ;  /* 0xff800000aaaa7808 */ /* 0x010fe40001800000 */
[----:B------:R-:W-:-:S02]  /*cd10*/  ISETP.GT.AND P3, PT, R220, 0x29, PT ;  /* 0x00000029dc00780c */ /* 0x000fc40003f64270 */
[----:B--2---:R-:W-:-:S03]  /*cd20*/  FMNMX.FTZ R13, R13, R14, !PT ;  /* 0x0000000e0d0d7209 */ /* 0x004fc60007810000 */
[----:B------:R-:W-:Y:S02]  /*cd30*/  MUFU.TANH R178, R178 ;  /* 0x000000b200b27308 */ /* 0x000fe40000002400 */
[----:B------:R-:W2:Y:S06]  /*cd40*/  SHFL.BFLY PT, R14, R13, 0x1, 0x1f ;  /* 0x0c201f000d0e7f89 */ /* 0x000eac00000e0000 */
[----:B------:R-:W4:Y:S01]  /*cd50*/  MUFU.TANH R182, R182 ;  /* 0x000000b600b67308 */ /* 0x000f220000002400 */
[----:B---3--:R-:W-:Y:S02]  /*cd60*/  FSEL R175, R175, -INF , P3 ;  /* 0xff800000afaf7808 */ /* 0x008fe40001800000 */
[----:B------:R-:W-:-:S05]  /*cd70*/  ISETP.GT.AND P3, PT, R220, 0x38, PT ;  /* 0x00000038dc00780c */ /* 0x000fca0003f64270 */
[----:B------:R-:W3:Y:S08]  /*cd80*/  MUFU.TANH R183, R183 ;  /* 0x000000b700b77308 */ /* 0x000ef00000002400 */
[----:B------:R-:W-:Y:S01]  /*cd90*/  MUFU.TANH R187, R187 ;  /* 0x000000bb00bb7308 */ /* 0x000fe20000002400 */
[----:B----4-:R-:W-:Y:S02]  /*cda0*/  FSEL R182, R182, -INF , P3 ;  /* 0xff800000b6b67808 */ /* 0x010fe40001800000 */
[----:B--2---:R-:W-:Y:S01]  /*cdb0*/  FMNMX.FTZ R13, R13, R14, !PT ;  /* 0x0000000e0d0d7209 */ /* 0x004fe20007810000 */
[----:B------:R-:W-:Y:S01]  /*cdc0*/  IMAD.U32 R14, RZ, RZ, UR38 ;  /* 0x00000026ff0e7e24 */ /* 0x000fe2000f8e00ff */
[----:B------:R-:W-:-:S02]  /*cdd0*/  ISETP.GT.AND P3, PT, R220, 0x41, PT ;  /* 0x00000041dc00780c */ /* 0x000fc40003f64270 */
[C---:B------:R-:W-:Y:S01]  /*cde0*/  FSETP.NEU.FTZ.AND P2, PT, R13.reuse, -INF , PT ;  /* 0xff8000000d00780b */ /* 0x040fe20003f5d000 */
[----:B------:R-:W-:Y:S03]  /*cdf0*/  MUFU.TANH R190, R190 ;  /* 0x000000be00be7308 */ /* 0x000fe60000002400 */
[----:B------:R-:W-:-:S05]  /*ce00*/  FSEL R221, R13, RZ, P2 ;  /* 0x000000ff0ddd7208 */ /* 0x000fca0001000000 */
[----:B------:R-:W-:Y:S01]  /*ce10*/  FADD.FTZ R221, -R221, R219 ;  /* 0x000000dbdddd7221 */ /* 0x000fe20000010100 */
[-C--:B------:R-:W-:Y:S01]  /*ce20*/  FMUL.FTZ R219, R13, R14.reuse ;  /* 0x0000000e0ddb7220 */ /* 0x080fe20000410000 */
[----:B------:R-:W-:Y:S02]  /*ce30*/  MUFU.TANH R194, R194 ;  /* 0x000000c200c27308 */ /* 0x000fe40000002400 */
[-C--:B------:R-:W-:Y:S02]  /*ce40*/  FMUL.FTZ R221, R221, R14.reuse ;  /* 0x0000000edddd7220 */ /* 0x080fe40000410000 */
[----:B------:R-:W-:Y:S02]  /*ce50*/  FSEL R219, R219, RZ, P2 ;  /* 0x000000ffdbdb7208 */ /* 0x000fe40001000000 */
[----:B------:R-:W-:Y:S02]  /*ce60*/  ISETP.GT.AND P2, PT, R220, RZ, PT ;  /* 0x000000ffdc00720c */ /* 0x000fe40003f44270 */
[----:B------:R-:W2:Y:S01]  /*ce70*/  MUFU.TANH R193, R193 ;  /* 0x000000c100c17308 */ /* 0x000ea20000002400 */
[-CC-:B------:R-:W-:Y:S01]  /*ce80*/  FFMA.FTZ R153, R153, R14.reuse, -R219.reuse ;  /* 0x0000000e99997223 */ /* 0x180fe200000108db */
[----:B------:R-:W-:Y:S01]  /*ce90*/  FSEL R154, R154, -INF , P2 ;  /* 0xff8000009a9a7808 */ /* 0x000fe20001000000 */
[-CC-:B------:R-:W-:Y:S01]  /*cea0*/  FFMA.FTZ R152, R152, R14.reuse, -R219.reuse ;  /* 0x0000000e98987223 */ /* 0x180fe200000108db */
[----:B------:R-:W-:Y:S01]  /*ceb0*/  ISETP.GT.AND P2, PT, R220, 0x9, PT ;  /* 0x00000009dc00780c */ /* 0x000fe20003f44270 */
[-CC-:B------:R-:W-:Y:S01]  /*cec0*/  FFMA.FTZ R156, R156, R14.reuse, -R219.reuse ;  /* 0x0000000e9c9c7223 */ /* 0x180fe200000108db */
[-CC-:B------:R-:W-:Y:S01]  /*ced0*/  FFMA.FTZ R157, R157, R14.reuse, -R219.reuse ;  /* 0x0000000e9d9d7223 */ /* 0x180fe200000108db */
        /* <DEDUP_REMOVED lines=25> */
[-CC-:B------:R-:W-:Y:S01]  /*d070*/  FFMA.FTZ R155, R155, R14.reuse, -R219.reuse ;  /* 0x0000000e9b9b7223 */ /* 0x180fe200000108db */
[-CC-:B------:R-:W-:Y:S01]  /*d080*/  FFMA.FTZ R196, R196, R14.reuse, -R219.reuse ;  /* 0x0000000ec4c47223 */ /* 0x180fe200000108db */
[----:B------:R-:W-:Y:S01]  /*d090*/  FFMA.FTZ R197, R197, R14, -R219 ;  /* 0x0000000ec5c57223 */ /* 0x000fe200000108db */
[----:B---3--:R-:W-:Y:S01]  /*d0a0*/  FSEL R183, R183, -INF , P2 ;  /* 0xff800000b7b77808 */ /* 0x008fe20001000000 */
[----:B------:R3:W-:Y:S01]  /*d0b0*/  MUFU.EX2 R219, R153 ;  /* 0x0000009900db7308 */ /* 0x0007e20000000800 */
[----:B------:R-:W-:-:S02]  /*d0c0*/  ISETP.GT.AND P2, PT, R220, 0x48, PT ;  /* 0x00000048dc00780c */ /* 0x000fc40003f44270 */
[----:B--2---:R-:W-:Y:S02]  /*d0d0*/  FSEL R193, R193, -INF , P4 ;  /* 0xff800000c1c17808 */ /* 0x004fe40002000000 */
[----:B------:R-:W-:-:S03]  /*d0e0*/  ISETP.GT.AND P4, PT, R220, 0x10, PT ;  /* 0x00000010dc00780c */ /* 0x000fc60003f84270 */
[----:B------:R-:W2:Y:S01]  /*d0f0*/  MUFU.TANH R162, R162 ;  /* 0x000000a200a27308 */ /* 0x000ea20000002400 */
[----:B---3--:R-:W-:Y:S02]  /*d100*/  FSEL R153, R187, -INF , P3 ;  /* 0xff800000bb997808 */ /* 0x008fe40001800000 */
[----:B------:R-:W-:Y:S02]  /*d110*/  ISETP.GT.AND P3, PT, R220, 0x50, PT ;  /* 0x00000050dc00780c */ /* 0x000fe40003f64270 */
[----:B------:R-:W-:Y:S02]  /*d120*/  FSEL R187, R190, -INF , P2 ;  /* 0xff800000bebb7808 */ /* 0x000fe40001000000 */
[----:B------:R-:W-:Y:S01]  /*d130*/  FSEL R190, R194, -INF , P3 ;  /* 0xff800000c2be7808 */ /* 0x000fe20001800000 */
[----:B------:R-:W3:Y:S01]  /*d140*/  MUFU.TANH R167, R167 ;  /* 0x000000a700a77308 */ /* 0x000ee20000002400 */
[----:B------:R-:W-:Y:S02]  /*d150*/  FMNMX.FTZ R194, R154, R218, !PT ;  /* 0x000000da9ac27209 */ /* 0x000fe40007810000 */
[----:B------:R-:W-:-:S02]  /*d160*/  ISETP.GT.AND P2, PT, R220, 0x51, PT ;  /* 0x00000051dc00780c */ /* 0x000fc40003f44270 */
[----:B------:R-:W-:Y:S02]  /*d170*/  FMNMX.FTZ R194, R193, R194, !PT ;  /* 0x000000c2c1c27209 */ /* 0x000fe40007810000 */
[----:B------:R-:W-:Y:S01]  /*d180*/  ISETP.GT.AND P3, PT, R220, 0x59, PT ;  /* 0x00000059dc00780c */ /* 0x000fe20003f64270 */
[----:B------:R-:W4:Y:S01]  /*d190*/  MUFU.TANH R174, R174 ;  /* 0x000000ae00ae7308 */ /* 0x000f220000002400 */
[----:B------:R-:W-:Y:S02]  /*d1a0*/  FMNMX.FTZ R194, R158, R194, !PT ;  /* 0x000000c29ec27209 */ /* 0x000fe40007810000 */
[----:B--2---:R-:W-:Y:S02]  /*d1b0*/  FSEL R162, R162, -INF , P4 ;  /* 0xff800000a2a27808 */ /* 0x004fe40002000000 */
[----:B------:R-:W-:Y:S02]  /*d1c0*/  FMNMX.FTZ R194, R159, R194, !PT ;  /* 0x000000c29fc27209 */ /* 0x000fe40007810000 */
[----:B------:R-:W-:Y:S01]  /*d1d0*/  ISETP.GT.AND P4, PT, R220, 0x19, PT ;  /* 0x00000019dc00780c */ /* 0x000fe20003f84270 */
[----:B------:R-:W2:Y:S01]  /*d1e0*/  MUFU.TANH R179, R179 ;  /* 0x000000b300b37308 */ /* 0x000ea20000002400 */
[----:B------:R-:W-:-:S02]  /*d1f0*/  FMNMX.FTZ R194, R162, R194, !PT ;  /* 0x000000c2a2c27209 */ /* 0x000fc40007810000 */
[----:B---3--:R-:W-:Y:S02]  /*d200*/  FSEL R167, R167, -INF , P4 ;  /* 0xff800000a7a77808 */ /* 0x008fe40002000000 */
[----:B------:R-:W-:Y:S02]  /*d210*/  FMNMX.FTZ R194, R163, R194, !PT ;  /* 0x000000c2a3c27209 */ /* 0x000fe40007810000 */
[----:B------:R-:W-:Y:S01]  /*d220*/  ISETP.GT.AND P4, PT, R220, 0x28, PT ;  /* 0x00000028dc00780c */ /* 0x000fe20003f84270 */
[----:B------:R-:W3:Y:S01]  /*d230*/  MUFU.EX2 R221, R221 ;  /* 0x000000dd00dd7308 */ /* 0x000ee20000000800 */
[----:B------:R-:W-:Y:S02]  /*d240*/  FMNMX.FTZ R194, R166, R194, !PT ;  /* 0x000000c2a6c27209 */ /* 0x000fe40007810000 */
[----:B----4-:R-:W-:Y:S02]  /*d250*/  FSEL R174, R174, -INF , P4 ;  /* 0xff800000aeae7808 */ /* 0x010fe40002000000 */
[----:B------:R-:W-:-:S02]  /*d260*/  FMNMX.FTZ R194, R167, R194, !PT ;  /* 0x000000c2a7c27209 */ /* 0x000fc40007810000 */
[----:B------:R-:W-:Y:S01]  /*d270*/  ISETP.GT.AND P4, PT, R220, 0x31, PT ;  /* 0x00000031dc00780c */ /* 0x000fe20003f84270 */
[----:B------:R-:W4:Y:S01]  /*d280*/  MUFU.EX2 R152, R152 ;  /* 0x0000009800987308 */ /* 0x000f220000000800 */
[----:B------:R-:W-:Y:S02]  /*d290*/  FMNMX.FTZ R194, R170, R194, !PT ;  /* 0x000000c2aac27209 */ /* 0x000fe40007810000 */
[----:B--2---:R-:W-:Y:S02]  /*d2a0*/  FSEL R179, R179, -INF , P4 ;  /* 0xff800000b3b37808 */ /* 0x004fe40002000000 */
[----:B------:R-:W-:Y:S02]  /*d2b0*/  FMNMX.FTZ R194, R171, R194, !PT ;  /* 0x000000c2abc27209 */ /* 0x000fe40007810000 */
[----:B------:R-:W-:Y:S01]  /*d2c0*/  ISETP.GT.AND P4, PT, R220, 0x40, PT ;  /* 0x00000040dc00780c */ /* 0x000fe20003f84270 */
[----:B------:R-:W2:Y:S01]  /*d2d0*/  MUFU.TANH R186, R186 ;  /* 0x000000ba00ba7308 */ /* 0x000ea20000002400 */
[----:B------:R-:W-:Y:S01]  /*d2e0*/  FMNMX.FTZ R194, R174, R194, !PT ;  /* 0x000000c2aec27209 */ /* 0x000fe20007810000 */
[-C--:B---3--:R-:W-:Y:S01]  /*d2f0*/  FMUL.FTZ R24, R24, R221.reuse ;  /* 0x000000dd18187220 */ /* 0x088fe20000410000 */
[-C--:B------:R-:W-:Y:S01]  /*d300*/  FMUL.FTZ R25, R25, R221.reuse ;  /* 0x000000dd19197220 */ /* 0x080fe20000410000 */
[-C--:B------:R-:W-:Y:S01]  /*d310*/  FMUL.FTZ R28, R28, R221.reuse ;  /* 0x000000dd1c1c7220 */ /* 0x080fe20000410000 */
[----:B------:R-:W-:Y:S01]  /*d320*/  FMNMX.FTZ R194, R175, R194, !PT ;  /* 0x000000c2afc27209 */ /* 0x000fe20007810000 */
[-C--:B------:R-:W-:Y:S01]  /*d330*/  FMUL.FTZ R29, R29, R221.reuse ;  /* 0x000000dd1d1d7220 */ /* 0x080fe20000410000 */
[----:B------:R-:W-:Y:S01]  /*d340*/  FMUL.FTZ R32, R32, R221 ;  /* 0x000000dd20207220 */ /* 0x000fe20000410000 */
[----:B------:R-:W3:Y:S01]  /*d350*/  MUFU.TANH R191, R191 ;  /* 0x000000bf00bf7308 */ /* 0x000ee20000002400 */
[----:B------:R-:W-:Y:S01]  /*d360*/  FMNMX.FTZ R194, R178, R194, !PT ;  /* 0x000000c2b2c27209 */ /* 0x000fe20007810000 */
[----:B----4-:R-:W-:Y:S01]  /*d370*/  FFMA.FTZ R3, R221, R3, R152 ;  /* 0x00000003dd037223 */ /* 0x010fe20000010098 */
[----:B------:R-:W-:Y:S01]  /*d380*/  F2FP.BF16.F32.PACK_AB R152, R219, R152 ;  /* 0x00000098db98723e */ /* 0x000fe200000010ff */
[-C--:B------:R-:W-:Y:S01]  /*d390*/  FMUL.FTZ R33, R33, R221.reuse ;  /* 0x000000dd21217220 */ /* 0x080fe20000410000 */
[----:B------:R-:W-:Y:S01]  /*d3a0*/  FMNMX.FTZ R194, R179, R194, !PT ;  /* 0x000000c2b3c27209 */ /* 0x000fe20007810000 */
[----:B------:R-:W-:Y:S01]  /*d3b0*/  FADD.FTZ R3, R219, R3 ;  /* 0x00000003db037221 */ /* 0x000fe20000010000 */
[-C--:B------:R-:W-:Y:S01]  /*d3c0*/  FMUL.FTZ R36, R36, R221.reuse ;  /* 0x000000dd24247220 */ /* 0x080fe20000410000 */
[----:B------:R-:W4:Y:S01]  /*d3d0*/  MUFU.TANH R195, R195 ;  /* 0x000000c300c37308 */ /* 0x000f220000002400 */
[----:B------:R-:W-:Y:S01]  /*d3e0*/  FMNMX.FTZ R194, R182, R194, !PT ;  /* 0x000000c2b6c27209 */ /* 0x000fe20007810000 */
[-C--:B------:R-:W-:Y:S01]  /*d3f0*/  FMUL.FTZ R37, R37, R221.reuse ;  /* 0x000000dd25257220 */ /* 0x080fe20000410000 */
[----:B--2---:R-:W-:Y:S01]  /*d400*/  FSEL R186, R186, -INF , P4 ;  /* 0xff800000baba7808 */ /* 0x004fe20002000000 */
[-C--:B------:R-:W-:Y:S01]  /*d410*/  FMUL.FTZ R40, R40, R221.reuse ;  /* 0x000000dd28287220 */ /* 0x080fe20000410000 */
[----:B------:R-:W-:Y:S01]  /*d420*/  FMNMX.FTZ R219, R183, R194, !PT ;  /* 0x000000c2b7db7209 */ /* 0x000fe20007810000 */
[----:B------:R-:W-:Y:S01]  /*d430*/  FMUL.FTZ R41, R41, R221 ;  /* 0x000000dd29297220 */ /* 0x000fe20000410000 */
[----:B------:R-:W-:Y:S01]  /*d440*/  ISETP.GT.AND P4, PT, R220, 0x49, PT ;  /* 0x00000049dc00780c */ /* 0x000fe20003f84270 */
[----:B------:R2:W5:Y:S01]  /*d450*/  MUFU.TANH R194, R198 ;  /* 0x000000c600c27308 */ /* 0x0005620000002400 */
[----:B------:R-:W-:Y:S01]  /*d460*/  FMNMX.FTZ R219, R186, R219, !PT ;  /* 0x000000dbbadb7209 */ /* 0x000fe20007810000 */
[-C--:B------:R-:W-:Y:S01]  /*d470*/  FMUL.FTZ R44, R44, R221.reuse ;  /* 0x000000dd2c2c7220 */ /* 0x080fe20000410000 */
[----:B---3--:R-:W-:Y:S01]  /*d480*/  FSEL R191, R191, -INF , P4 ;  /* 0xff800000bfbf7808 */ /* 0x008fe20002000000 */
[----:B------:R-:W-:Y:S01]  /*d490*/  FMUL.FTZ R45, R45, R221 ;  /* 0x000000dd2d2d7220 */ /* 0x000fe20000410000 */
[----:B------:R-:W-:Y:S01]  /*d4a0*/  FMNMX.FTZ R219, R153, R219, !PT ;  /* 0x000000db99db7209 */ /* 0x000fe20007810000 */
[-C--:B------:R-:W-:Y:S01]  /*d4b0*/  FMUL.FTZ R48, R48, R221.reuse ;  /* 0x000000dd30307220 */ /* 0x080fe20000410000 */
[----:B------:R-:W-:Y:S01]  /*d4c0*/  ISETP.GT.AND P4, PT, R220, 0x58, PT ;  /* 0x00000058dc00780c */ /* 0x000fe20003f84270 */
[----:B------:R-:W-:Y:S01]  /*d4d0*/  FMUL.FTZ R49, R49, R221 ;  /* 0x000000dd31317220 */ /* 0x000fe20000410000 */
[----:B--2---:R-:W-:Y:S01]  /*d4e0*/  FMUL.FTZ R198, R199, UR42 ;  /* 0x0000002ac7c67c20 */ /* 0x004fe20008410000 */
[----:B------:R-:W-:Y:S01]  /*d4f0*/  FMNMX.FTZ R199, R187, R219, !PT ;  /* 0x000000dbbbc77209 */ /* 0x000fe20007810000 */
[-C--:B------:R-:W-:Y:S01]  /*d500*/  FMUL.FTZ R52, R52, R221.reuse ;  /* 0x000000dd34347220 */ /* 0x080fe20000410000 */
[----:B----4-:R-:W-:Y:S01]  /*d510*/  FSEL R195, R195, -INF , P2 ;  /* 0xff800000c3c37808 */ /* 0x010fe20001000000 */
[----:B------:R-:W-:Y:S01]  /*d520*/  FMUL.FTZ R53, R53, R221 ;  /* 0x000000dd35357220 */ /* 0x000fe20000410000 */
[----:B------:R-:W-:Y:S01]  /*d530*/  FMNMX.FTZ R199, R191, R199, !PT ;  /* 0x000000c7bfc77209 */ /* 0x000fe20007810000 */
[----:B------:R-:W2:Y:S01]  /*d540*/  MUFU.TANH R198, R198 ;  /* 0x000000c600c67308 */ /* 0x000ea20000002400 */
[-C--:B------:R-:W-:Y:S01]  /*d550*/  FMUL.FTZ R56, R56, R221.reuse ;  /* 0x000000dd38387220 */ /* 0x080fe20000410000 */
[----:B-----5:R-:W-:Y:S01]  /*d560*/  FSEL R194, R194, -INF , P4 ;  /* 0xff800000c2c27808 */ /* 0x020fe20002000000 */
[----:B------:R-:W-:Y:S01]  /*d570*/  FMUL.FTZ R57, R57, R221 ;  /* 0x000000dd39397220 */ /* 0x000fe20000410000 */
[----:B------:R-:W-:Y:S01]  /*d580*/  FMNMX.FTZ R199, R190, R199, !PT ;  /* 0x000000c7bec77209 */ /* 0x000fe20007810000 */
[-C--:B------:R-:W-:Y:S01]  /*d590*/  FMUL.FTZ R60, R60, R221.reuse ;  /* 0x000000dd3c3c7220 */ /* 0x080fe20000410000 */
[-C--:B------:R-:W-:Y:S01]  /*d5a0*/  FMUL.FTZ R61, R61, R221.reuse ;  /* 0x000000dd3d3d7220 */ /* 0x080fe20000410000 */
        /* <DEDUP_REMOVED lines=8> */
[-C--:B------:R-:W-:Y:S01]  /*d630*/  FMUL.FTZ R76, R76, R221.reuse ;  /* 0x000000dd4c4c7220 */ /* 0x080fe20000410000 */
[-C--:B------:R-:W-:Y:S01]  /*d640*/  FMUL.FTZ R77, R77, R221.reuse ;  /* 0x000000dd4d4d7220 */ /* 0x080fe20000410000 */
[----:B--2---:R-:W-:Y:S01]  /*d650*/  FSEL R198, R198, -INF , P3 ;  /* 0xff800000c6c67808 */ /* 0x004fe20001800000 */
        /* <DEDUP_REMOVED lines=8> */
[----:B------:R-:W2:Y:S01]  /*d6e0*/  SHFL.BFLY PT, R219, R220, 0x2, 0x1f ;  /* 0x0c401f00dcdb7f89 */ /* 0x000ea200000e0000 */
        /* <DEDUP_REMOVED lines=23> */
[----:B--2---:R-:W-:Y:S01]  /*d860*/  FMNMX.FTZ R220, R220, R219, !PT ;  /* 0x000000dbdcdc7209 */ /* 0x004fe20007810000 */
[-C--:B------:R-:W-:Y:S01]  /*d870*/  FMUL.FTZ R140, R140, R221.reuse ;  /* 0x000000dd8c8c7220 */ /* 0x080fe20000410000 */
[-C--:B------:R-:W-:Y:S01]  /*d880*/  FMUL.FTZ R141, R141, R221.reuse ;  /* 0x000000dd8d8d7220 */ /* 0x080fe20000410000 */
[-C--:B------:R-:W-:Y:S01]  /*d890*/  FMUL.FTZ R144, R144, R221.reuse ;  /* 0x000000dd90907220 */ /* 0x080fe20000410000 */
[-C--:B------:R-:W-:Y:S01]  /*d8a0*/  FMUL.FTZ R145, R145, R221.reuse ;  /* 0x000000dd91917220 */ /* 0x080fe20000410000 */
[-C--:B------:R-:W-:Y:S01]  /*d8b0*/  FMUL.FTZ R148, R148, R221.reuse ;  /* 0x000000dd94947220 */ /* 0x080fe20000410000 */
[----:B------:R-:W-:Y:S01]  /*d8c0*/  FMUL.FTZ R149, R149, R221 ;  /* 0x000000dd95957220 */ /* 0x000fe20000410000 */
[----:B------:R2:W-:Y:S01]  /*d8d0*/  MUFU.EX2 R219, R177 ;  /* 0x000000b100db7308 */ /* 0x0005e20000000800 */
[----:B------:R-:W3:Y:S07]  /*d8e0*/  SHFL.BFLY PT, R221, R220, 0x1, 0x1f ;  /* 0x0c201f00dcdd7f89 */ /* 0x000eee00000e0000 */
[----:B------:R-:W4:Y:S01]  /*d8f0*/  MUFU.EX2 R199, R156 ;  /* 0x0000009c00c77308 */ /* 0x000f220000000800 */
[----:B--2---:R-:W2:Y:S07]  /*d900*/  S2R R177, SR_TID.X ;  /* 0x0000000000b17919 */ /* 0x004eae0000002100 */
[----:B------:R-:W5:Y:S08]  /*d910*/  MUFU.EX2 R157, R157 ;  /* 0x0000009d009d7308 */ /* 0x000f700000000800 */
[----:B------:R-:W0:Y:S01]  /*d920*/  MUFU.EX2 R156, R160 ;  /* 0x000000a0009c7308 */ /* 0x000e220000000800 */
[----:B----4-:R-:W-:-:S07]  /*d930*/  FADD.FTZ R3, R199, R3 ;  /* 0x00000003c7037221 */ /* 0x010fce0000010000 */
[----:B------:R-:W-:Y:S01]  /*d940*/  MUFU.EX2 R160, R168 ;  /* 0x000000a800a07308 */ /* 0x000fe20000000800 */
[----:B-----5:R-:W-:-:S07]  /*d950*/  FADD.FTZ R3, R157, R3 ;  /* 0x000000039d037221 */ /* 0x020fce0000010000 */
[----:B------:R3:W-:Y:S01]  /*d960*/  MUFU.EX2 R168, R176 ;  /* 0x000000b000a87308 */ /* 0x0007e20000000800 */
[----:B0-----:R-:W-:Y:S01]  /*d970*/  FADD.FTZ R3, R156, R3 ;  /* 0x000000039c037221 */ /* 0x001fe20000010000 */
[----:B--2---:R-:W-:-:S04]  /*d980*/  SHF.R.U32.HI R177, RZ, 0x7, R177 ;  /* 0x00000007ffb17819 */ /* 0x004fc800000116b1 */
[----:B------:R-:W-:Y:S02]  /*d990*/  IADD3 R177, -R177, 0xb, RZ ;  /* 0x0000000bb1b17810 */ /* 0x000fe40007ffe1ff */
[----:B------:R-:W0:Y:S01]  /*d9a0*/  MUFU.EX2 R161, R161 ;  /* 0x000000a100a17308 */ /* 0x000e220000000800 */
[----:B---3--:R-:W-:-:S04]  /*d9b0*/  FMNMX.FTZ R176, R220, R221, !PT ;  /* 0x000000dddcb07209 */ /* 0x008fc80007810000 */
[C---:B------:R-:W-:Y:S01]  /*d9c0*/  FSETP.NEU.FTZ.AND P2, PT, R176.reuse, -INF , PT ;  /* 0xff800000b000780b */ /* 0x040fe20003f5d000 */
[----:B------:R-:W-:Y:S02]  /*d9d0*/  FMUL.FTZ R221, R176, R14 ;  /* 0x0000000eb0dd7220 */ /* 0x000fe40000410000 */
[----:B------:R-:W2:Y:S03]  /*d9e0*/  MUFU.EX2 R164, R164 ;  /* 0x000000a400a47308 */ /* 0x000ea60000000800 */
[----:B------:R-:W-:-:S05]  /*d9f0*/  FSEL R221, R221, RZ, P2 ;  /* 0x000000ffdddd7208 */ /* 0x000fca0001000000 */
[----:B------:R-:W3:Y:S01]  /*da00*/  MUFU.EX2 R165, R165 ;  /* 0x000000a500a57308 */ /* 0x000ee20000000800 */
[-CC-:B------:R-:W-:Y:S01]  /*da10*/  FFMA.FTZ R154, R154, R14.reuse, -R221.reuse ;  /* 0x0000000e9a9a7223 */ /* 0x180fe200000108dd */
[-CC-:B------:R-:W-:Y:S01]  /*da20*/  FFMA.FTZ R220, R170, R14.reuse, -R221.reuse ;  /* 0x0000000eaadc7223 */ /* 0x180fe200000108dd */
[-C--:B------:R-:W-:Y:S01]  /*da30*/  FFMA.FTZ R170, R174, R14.reuse, -R221 ;  /* 0x0000000eaeaa7223 */ /* 0x080fe200000108dd */
[----:B0-----:R-:W-:Y:S01]  /*da40*/  FADD.FTZ R3, R161, R3 ;  /* 0x00000003a1037221 */ /* 0x001fe20000010000 */
[-CC-:B------:R-:W-:Y:S01]  /*da50*/  FFMA.FTZ R193, R193, R14.reuse, -R221.reuse ;  /* 0x0000000ec1c17223 */ /* 0x180fe200000108dd */
[-CC-:B------:R-:W-:Y:S01]  /*da60*/  FFMA.FTZ R158, R158, R14.reuse, -R221.reuse ;  /* 0x0000000e9e9e7223 */ /* 0x180fe200000108dd */
[-C--:B------:R-:W-:Y:S01]  /*da70*/  FFMA.FTZ R159, R159, R14.reuse, -R221 ;  /* 0x0000000e9f9f7223 */ /* 0x080fe200000108dd */
[----:B------:R-:W-:Y:S01]  /*da80*/  MUFU.EX2 R174, R197 ;  /* 0x000000c500ae7308 */ /* 0x000fe20000000800 */
[----:B--2---:R-:W-:Y:S01]  /*da90*/  FADD.FTZ R3, R164, R3 ;  /* 0x00000003a4037221 */ /* 0x004fe20000010000 */
[-CC-:B------:R-:W-:Y:S01]  /*daa0*/  FFMA.FTZ R162, R162, R14.reuse, -R221.reuse ;  /* 0x0000000ea2a27223 */ /* 0x180fe200000108dd */
[-CC-:B------:R-:W-:Y:S01]  /*dab0*/  FFMA.FTZ R163, R163, R14.reuse, -R221.reuse ;  /* 0x0000000ea3a37223 */ /* 0x180fe200000108dd */
[-CC-:B------:R-:W-:Y:S01]  /*dac0*/  FFMA.FTZ R166, R166, R14.reuse, -R221.reuse ;  /* 0x0000000ea6a67223 */ /* 0x180fe200000108dd */
[-CC-:B------:R-:W-:Y:S01]  /*dad0*/  FFMA.FTZ R167, R167, R14.reuse, -R221.reuse ;  /* 0x0000000ea7a77223 */ /* 0x180fe200000108dd */
[-CC-:B------:R-:W-:Y:S01]  /*dae0*/  FFMA.FTZ R171, R171, R14.reuse, -R221.reuse ;  /* 0x0000000eabab7223 */ /* 0x180fe200000108dd */
[-C--:B------:R-:W-:Y:S01]  /*daf0*/  FFMA.FTZ R175, R175, R14.reuse, -R221 ;  /* 0x0000000eafaf7223 */ /* 0x080fe200000108dd */
[----:B------:R-:W0:Y:S01]  /*db00*/  MUFU.EX2 R169, R169 ;  /* 0x000000a900a97308 */ /* 0x000e220000000800 */
[----:B---3--:R-:W-:Y:S01]  /*db10*/  FADD.FTZ R3, R165, R3 ;  /* 0x00000003a5037221 */ /* 0x008fe20000010000 */
[-CC-:B------:R-:W-:Y:S01]  /*db20*/  FFMA.FTZ R178, R178, R14.reuse, -R221.reuse ;  /* 0x0000000eb2b27223 */ /* 0x180fe200000108dd */
[-CC-:B------:R-:W-:Y:S01]  /*db30*/  FFMA.FTZ R179, R179, R14.reuse, -R221.reuse ;  /* 0x0000000eb3b37223 */ /* 0x180fe200000108dd */
[-C--:B------:R-:W-:Y:S01]  /*db40*/  FFMA.FTZ R182, R182, R14.reuse, -R221 ;  /* 0x0000000eb6b67223 */ /* 0x080fe200000108dd */
[----:B------:R-:W-:Y:S01]  /*db50*/  FADD.FTZ R3, R160, R3 ;  /* 0x00000003a0037221 */ /* 0x000fe20000010000 */
[-CC-:B------:R-:W-:Y:S01]  /*db60*/  FFMA.FTZ R183, R183, R14.reuse, -R221.reuse ;  /* 0x0000000eb7b77223 */ /* 0x180fe200000108dd */
        /* <DEDUP_REMOVED lines=8> */
[----:B------:R-:W-:Y:S01]  /*dbf0*/  FFMA.FTZ R198, R198, R14, -R221 ;  /* 0x0000000ec6c67223 */ /* 0x000fe200000108dd */
[----:B------:R-:W3:Y:S01]  /*dc00*/  MUFU.EX2 R172, R172 ;  /* 0x000000ac00ac7308 */ /* 0x000ee20000000800 */
[----:B--2---:R-:W-:Y:S01]  /*dc10*/  F2FP.BF16.F32.PACK_AB R154, R157, R199 ;  /* 0x000000c79d9a723e */ /* 0x004fe200000010ff */
[----:B------:R-:W-:-:S02]  /*dc20*/  @!P1 VIADD R157, R21, 0x22840 ;  /* 0x00022840159d9836 */ /* 0x000fc40000000000 */
[----:B0-----:R-:W-:Y:S01]  /*dc30*/  FADD.FTZ R3, R169, R3 ;  /* 0x00000003a9037221 */ /* 0x001fe20000010000 */
[----:B------:R-:W-:Y:S02]  /*dc40*/  F2FP.BF16.F32.PACK_AB R156, R161, R156 ;  /* 0x0000009ca19c723e */ /* 0x000fe400000010ff */
[----:B------:R-:W-:Y:S02]  /*dc50*/  F2FP.BF16.F32.PACK_AB R160, R169, R160 ;  /* 0x000000a0a9a0723e */ /* 0x000fe400000010ff */
[----:B------:R-:W-:Y:S01]  /*dc60*/  @!P1 PRMT R157, RZ, 0x654, R157 ;  /* 0x00000654ff9d9816 */ /* 0x000fe2000000009d */
[----:B------:R-:W0:Y:S01]  /*dc70*/  MUFU.EX2 R173, R173 ;  /* 0x000000ad00ad7308 */ /* 0x000e220000000800 */
[----:B------:R2:W-:Y:S06]  /*dc80*/  BAR.ARV R177, 0x100 ;  /* 0x000400b10000751d */ /* 0x0005ec0000002000 */
[----:B------:R4:W-:Y:S01]  /*dc90*/  @!P1 SYNCS.ARRIVE.TRANS64.RED.A1T0 RZ, [R157+URZ], RZ ;  /* 0x000000ff9dff99a7 */ /* 0x0009e2000810043f */
[----:B------:R-:W5:Y:S01]  /*dca0*/  MUFU.EX2 R180, R180 ;  /* 0x000000b400b47308 */ /* 0x000f620000000800 */
[----:B---3--:R-:W-:Y:S01]  /*dcb0*/  FADD.FTZ R3, R172, R3 ;  /* 0x00000003ac037221 */ /* 0x008fe20000010000 */
[----:B----4-:R-:W-:-:S06]  /*dcc0*/  FSEL R157, R176, RZ, P2 ;  /* 0x000000ffb09d7208 */ /* 0x010fcc0001000000 */
[----:B------:R-:W3:Y:S01]  /*dcd0*/  MUFU.EX2 R181, R181 ;  /* 0x000000b500b57308 */ /* 0x000ee20000000800 */
[----:B0-----:R-:W-:Y:S01]  /*dce0*/  FADD.FTZ R3, R173, R3 ;  /* 0x00000003ad037221 */ /* 0x001fe20000010000 */
[----:B------:R-:W-:-:S03]  /*dcf0*/  FADD.FTZ R157, -R157, R218 ;  /* 0x000000da9d9d7221 */ /* 0x000fc60000010100 */
[----:B------:R-:W-:Y:S01]  /*dd00*/  FADD.FTZ R3, R168, R3 ;  /* 0x00000003a8037221 */ /* 0x000fe20000010000 */
[----:B------:R-:W-:Y:S02]  /*dd10*/  FMUL.FTZ R157, R157, R14 ;  /* 0x0000000e9d9d7220 */ /* 0x000fe40000410000 */
[----:B------:R-:W0:Y:S01]  /*dd20*/  MUFU.EX2 R184, R184 ;  /* 0x000000b800b87308 */ /* 0x000e220000000800 */
[----:B------:R-:W-:-:S04]  /*dd30*/  FADD.FTZ R3, R219, R3 ;  /* 0x00000003db037221 */ /* 0x000fc80000010000 */
[----:B-----5:R-:W-:-:S03]  /*dd40*/  FADD.FTZ R3, R180, R3 ;  /* 0x00000003b4037221 */ /* 0x020fc60000010000 */
[----:B------:R-:W4:Y:S01]  /*dd50*/  MUFU.EX2 R218, R157 ;  /* 0x0000009d00da7308 */ /* 0x000f220000000800 */
[----:B---3--:R-:W-:-:S07]  /*dd60*/  FADD.FTZ R3, R181, R3 ;  /* 0x00000003b5037221 */ /* 0x008fce0000010000 */
[----:B------:R-:W3:Y:S01]  /*dd70*/  MUFU.EX2 R193, R193 ;  /* 0x000000c100c17308 */ /* 0x000ee20000000800 */
[----:B0-----:R-:W-:-:S07]  /*dd80*/  FADD.FTZ R3, R184, R3 ;  /* 0x00000003b8037221 */ /* 0x001fce0000010000 */
[----:B------:R-:W0:Y:S01]  /*dd90*/  MUFU.EX2 R185, R185 ;  /* 0x000000b900b97308 */ /* 0x000e220000000800 */
[----:B----4-:R-:W-:Y:S01]  /*dda0*/  FFMA.FTZ R0, R218, R0, R197 ;  /* 0x00000000da007223 */ /* 0x010fe200000100c5 */
        /* <DEDUP_REMOVED lines=16> */
[----:B----4-:R-:W-:Y:S01]  /*deb0*/  F2FP.BF16.F32.PACK_AB R158, R165, R164 ;  /* 0x000000a4a59e723e */ /* 0x010fe200000010ff */
[----:B------:R-:W-:Y:S01]  /*dec0*/  FMUL.FTZ R50, R50, R218 ;  /* 0x000000da32327220 */ /* 0x000fe20000410000 */
[----:B------:R-:W-:Y:S01]  /*ded0*/  F2FP.BF16.F32.PACK_AB R164, R219, R168 ;  /* 0x000000a8dba4723e */ /* 0x000fe200000010ff */
[----:B------:R-:W-:Y:S01]  /*dee0*/  FMUL.FTZ R51, R51, R218 ;  /* 0x000000da33337220 */ /* 0x000fe20000410000 */
[----:B------:R-:W-:Y:S01]  /*def0*/  F2FP.BF16.F32.PACK_AB R168, R185, R184 ;  /* 0x000000b8b9a8723e */ /* 0x000fe200000010ff */
[-C--:B------:R-:W-:Y:S01]  /*df00*/  FMUL.FTZ R54, R54, R218.reuse ;  /* 0x000000da36367220 */ /* 0x080fe20000410000 */
[----:B------:R-:W0:Y:S01]  /*df10*/  MUFU.EX2 R159, R159 ;  /* 0x0000009f009f7308 */ /* 0x000e220000000800 */
[----:B-----5:R-:W-:Y:S01]  /*df20*/  FADD.FTZ R0, R221, R0 ;  /* 0x00000000dd007221 */ /* 0x020fe20000010000 */
        /* <DEDUP_REMOVED lines=10> */
[-C--:B------:R-:W-:Y:S01]  /*dfd0*/  FMUL.FTZ R71, R71, R218.reuse ;  /* 0x000000da47477220 */ /* 0x080fe20000410000 */
[-C--:B------:R-:W-:Y:S01]  /*dfe0*/  FMUL.FTZ R74, R74, R218.reuse ;  /* 0x000000da4a4a7220 */ /* 0x080fe20000410000 */
[-C--:B------:R-:W-:Y:S01]  /*dff0*/  FMUL.FTZ R75, R75, R218.reuse ;  /* 0x000000da4b4b7220 */ /* 0x080fe20000410000 */
[-C--:B------:R-:W-:Y:S01]  /*e000*/  FMUL.FTZ R78, R78, R218.reuse ;  /* 0x000000da4e4e7220 */ /* 0x080fe20000410000 */
[----:B------:R3:W5:Y:S01]  /*e010*/  MUFU.EX2 R226, R162 ;  /* 0x000000a200e27308 */ /* 0x0007620000000800 */
        /* <DEDUP_REMOVED lines=8> */
[----:B----4-:R-:W-:Y:S01]  /*e0a0*/  FADD.FTZ R3, R189, R3 ;  /* 0x00000003bd037221 */ /* 0x010fe20000010000 */
[----:B---3--:R-:W-:Y:S01]  /*e0b0*/  F2FP.BF16.F32.PACK_AB R162, R173, R172 ;  /* 0x000000acada2723e */ /* 0x008fe200000010ff */
[-C--:B------:R-:W-:Y:S01]  /*e0c0*/  FMUL.FTZ R91, R91, R218.reuse ;  /* 0x000000da5b5b7220 */ /* 0x080fe20000410000 */
[-C--:B------:R-:W-:Y:S01]  /*e0d0*/  FMUL.FTZ R94, R94, R218.reuse ;  /* 0x000000da5e5e7220 */ /* 0x080fe20000410000 */
[-C--:B------:R-:W-:Y:S01]  /*e0e0*/  FMUL.FTZ R95, R95, R218.reuse ;  /* 0x000000da5f5f7220 */ /* 0x080fe20000410000 */
[-C--:B------:R-:W-:Y:S01]  /*e0f0*/  FMUL.FTZ R98, R98, R218.reuse ;  /* 0x000000da62627220 */ /* 0x080fe20000410000 */
[-C--:B------:R-:W-:Y:S01]  /*e100*/  FMUL.FTZ R99, R99, R218.reuse ;  /* 0x000000da63637220 */ /* 0x080fe20000410000 */
[----:B------:R-:W3:Y:S01]  /*e110*/  MUFU.EX2 R163, R163 ;  /* 0x000000a300a37308 */ /* 0x000ee20000000800 */
        /* <DEDUP_REMOVED lines=24> */
[C---:B----4-:R-:W-:Y:S01]  /*e2a0*/  FADD.FTZ R3, R155.reuse, R3 ;  /* 0x000000039b037221 */ /* 0x050fe20000010000 */
[----:B------:R-:W-:Y:S01]  /*e2b0*/  F2FP.BF16.F32.PACK_AB R172, R155, R192 ;  /* 0x000000c09bac723e */ /* 0x000fe200000010ff */
[----:B------:R-:W-:Y:S01]  /*e2c0*/  FMUL.FTZ R138, R138, R218 ;  /* 0x000000da8a8a7220 */ /* 0x000fe20000410000 */
[----:B0-----:R-:W-:Y:S01]  /*e2d0*/  F2FP.BF16.F32.PACK_AB R166, R181, R180 ;  /* 0x000000b4b5a6723e */ /* 0x001fe200000010ff */
[-C--:B------:R-:W-:Y:S01]  /*e2e0*/  FMUL.FTZ R139, R139, R218.reuse ;  /* 0x000000da8b8b7220 */ /* 0x080fe20000410000 */
[-C--:B------:R-:W-:Y:S01]  /*e2f0*/  FMUL.FTZ R142, R142, R218.reuse ;  /* 0x000000da8e8e7220 */ /* 0x080fe20000410000 */
[-C--:B------:R-:W-:Y:S01]  /*e300*/  FMUL.FTZ R143, R143, R218.reuse ;  /* 0x000000da8f8f7220 */ /* 0x080fe20000410000 */
[----:B------:R-:W0:Y:S01]  /*e310*/  MUFU.EX2 R220, R220 ;  /* 0x000000dc00dc7308 */ /* 0x000e220000000800 */
[----:B-----5:R-:W-:Y:S01]  /*e320*/  FADD.FTZ R155, R199, R0 ;  /* 0x00000000c79b7221 */ /* 0x020fe20000010000 */
[-C--:B------:R-:W-:Y:S01]  /*e330*/  FMUL.FTZ R146, R146, R218.reuse ;  /* 0x000000da92927220 */ /* 0x080fe20000410000 */
[-C--:B------:R-:W-:Y:S01]  /*e340*/  FMUL.FTZ R147, R147, R218.reuse ;  /* 0x000000da93937220 */ /* 0x080fe20000410000 */
[-C--:B------:R-:W-:Y:S01]  /*e350*/  FMUL.FTZ R150, R150, R218.reuse ;  /* 0x000000da96967220 */ /* 0x080fe20000410000 */
[----:B------:R-:W-:-:S03]  /*e360*/  FMUL.FTZ R151, R151, R218 ;  /* 0x000000da97977220 */ /* 0x000fc60000410000 */
[----:B------:R-:W4:Y:S01]  /*e370*/  MUFU.EX2 R161, R171 ;  /* 0x000000ab00a17308 */ /* 0x000f220000000800 */
[----:B---3--:R-:W-:-:S07]  /*e380*/  FADD.FTZ R155, R167, R155 ;  /* 0x0000009ba79b7221 */ /* 0x008fce0000010000 */
[----:B------:R3:W5:Y:S01]  /*e390*/  MUFU.EX2 R165, R170 ;  /* 0x000000aa00a57308 */ /* 0x0007620000000800 */
[----:B0-----:R-:W-:-:S07]  /*e3a0*/  FADD.FTZ R155, R220, R155 ;  /* 0x0000009bdc9b7221 */ /* 0x001fce0000010000 */
[----:B------:R-:W0:Y:S01]  /*e3b0*/  MUFU.EX2 R175, R175 ;  /* 0x000000af00af7308 */ /* 0x000e220000000800 */
[----:B----4-:R-:W-:Y:S01]  /*e3c0*/  FADD.FTZ R157, R161, R155 ;  /* 0x0000009ba19d7221 */ /* 0x010fe20000010000 */
[----:B------:R-:W-:Y:S02]  /*e3d0*/  F2FP.BF16.F32.PACK_AB R155, R159, R221 ;  /* 0x000000dd9f9b723e */ /* 0x000fe400000010ff */
[----:B---3--:R-:W-:Y:S02]  /*e3e0*/  F2FP.BF16.F32.PACK_AB R170, R189, R188 ;  /* 0x000000bcbdaa723e */ /* 0x008fe400000010ff */
[----:B------:R-:W-:Y:S02]  /*e3f0*/  F2FP.BF16.F32.PACK_AB R161, R161, R220 ;  /* 0x000000dca1a1723e */ /* 0x000fe400000010ff */
[----:B------:R-:W3:Y:S01]  /*e400*/  MUFU.EX2 R178, R178 ;  /* 0x000000b200b27308 */ /* 0x000ee20000000800 */
[----:B-----5:R-:W-:-:S07]  /*e410*/  FADD.FTZ R157, R165, R157 ;  /* 0x0000009da59d7221 */ /* 0x020fce0000010000 */
[----:B------:R-:W4:Y:S01]  /*e420*/  MUFU.EX2 R179, R179 ;  /* 0x000000b300b37308 */ /* 0x000f220000000800 */
[----:B0-----:R-:W-:Y:S01]  /*e430*/  FADD.FTZ R159, R175, R157 ;  /* 0x0000009daf9f7221 */ /* 0x001fe20000010000 */
[----:B------:R-:W-:-:S06]  /*e440*/  F2FP.BF16.F32.PACK_AB R157, R163, R226 ;  /* 0x000000e2a39d723e */ /* 0x000fcc00000010ff */
[----:B------:R-:W0:Y:S01]  /*e450*/  MUFU.EX2 R182, R182 ;  /* 0x000000b600b67308 */ /* 0x000e220000000800 */
[----:B---3--:R-:W-:-:S07]  /*e460*/  FADD.FTZ R159, R178, R159 ;  /* 0x0000009fb29f7221 */ /* 0x008fce0000010000 */
[----:B------:R-:W3:Y:S01]  /*e470*/  MUFU.EX2 R183, R183 ;  /* 0x000000b700b77308 */ /* 0x000ee20000000800 */
[----:B----4-:R-:W-:Y:S01]  /*e480*/  FADD.FTZ R163, R179, R159 ;  /* 0x0000009fb3a37221 */ /* 0x010fe20000010000 */
[----:B------:R-:W-:-:S06]  /*e490*/  F2FP.BF16.F32.PACK_AB R159, R167, R199 ;  /* 0x000000c7a79f723e */ /* 0x000fcc00000010ff */
[----:B------:R-:W4:Y:S01]  /*e4a0*/  MUFU.EX2 R169, R186 ;  /* 0x000000ba00a97308 */ /* 0x000f220000000800 */
[----:B0-----:R-:W-:-:S07]  /*e4b0*/  FADD.FTZ R163, R182, R163 ;  /* 0x000000a3b6a37221 */ /* 0x001fce0000010000 */
[----:B------:R0:W5:Y:S01]  /*e4c0*/  MUFU.EX2 R0, R153 ;  /* 0x0000009900007308 */ /* 0x0001620000000800 */
[----:B---3--:R-:W-:-:S07]  /*e4d0*/  FADD.FTZ R163, R183, R163 ;  /* 0x000000a3b7a37221 */ /* 0x008fce0000010000 */
[----:B------:R-:W3:Y:S01]  /*e4e0*/  MUFU.EX2 R171, R187 ;  /* 0x000000bb00ab7308 */ /* 0x000ee20000000800 */
[----:B----4-:R-:W-:Y:S01]  /*e4f0*/  FADD.FTZ R163, R169, R163 ;  /* 0x000000a3a9a37221 */ /* 0x010fe20000010000 */
[----:B0-----:R-:W-:-:S06]  /*e500*/  F2FP.BF16.F32.PACK_AB R153, R193, R197 ;  /* 0x000000c5c199723e */ /* 0x001fcc00000010ff */
[----:B------:R-:W0:Y:S01]  /*e510*/  MUFU.EX2 R191, R191 ;  /* 0x000000bf00bf7308 */ /* 0x000e220000000800 */
[C---:B-----5:R-:W-:Y:S01]  /*e520*/  FADD.FTZ R167, R0.reuse, R163 ;  /* 0x000000a300a77221 */ /* 0x060fe20000010000 */
[----:B------:R-:W-:Y:S02]  /*e530*/  F2FP.BF16.F32.PACK_AB R163, R175, R165 ;  /* 0x000000a5afa3723e */ /* 0x000fe400000010ff */
[----:B------:R-:W-:Y:S02]  /*e540*/  F2FP.BF16.F32.PACK_AB R165, R179, R178 ;  /* 0x000000b2b3a5723e */ /* 0x000fe400000010ff */
[----:B------:R-:W-:Y:S02]  /*e550*/  F2FP.BF16.F32.PACK_AB R169, R0, R169 ;  /* 0x000000a900a9723e */ /* 0x000fe400000010ff */
[----:B------:R-:W4:Y:S01]  /*e560*/  MUFU.EX2 R173, R190 ;  /* 0x000000be00ad7308 */ /* 0x000f220000000800 */
[----:B---3--:R-:W-:-:S07]  /*e570*/  FADD.FTZ R167, R171, R167 ;  /* 0x000000a7aba77221 */ /* 0x008fce0000010000 */
[----:B------:R-:W3:Y:S01]  /*e580*/  MUFU.EX2 R195, R195 ;  /* 0x000000c300c37308 */ /* 0x000ee20000000800 */
[C---:B0-----:R-:W-:Y:S01]  /*e590*/  FADD.FTZ R167, R191.reuse, R167 ;  /* 0x000000a7bfa77221 */ /* 0x041fe20000010000 */
[----:B------:R-:W-:-:S06]  /*e5a0*/  F2FP.BF16.F32.PACK_AB R171, R191, R171 ;  /* 0x000000abbfab723e */ /* 0x000fcc00000010ff */
[----:B------:R-:W0:Y:S01]  /*e5b0*/  MUFU.EX2 R196, R196 ;  /* 0x000000c400c47308 */ /* 0x000e220000000800 */
[----:B----4-:R-:W-:Y:S01]  /*e5c0*/  FADD.FTZ R178, R173, R167 ;  /* 0x000000a7adb27221 */ /* 0x010fe20000010000 */
[----:B------:R-:W-:-:S06]  /*e5d0*/  F2FP.BF16.F32.PACK_AB R167, R183, R182 ;  /* 0x000000b6b7a7723e */ /* 0x000fcc00000010ff */
[----:B------:R-:W4:Y:S01]  /*e5e0*/  MUFU.EX2 R194, R194 ;  /* 0x000000c200c27308 */ /* 0x000f220000000800 */
[C---:B---3--:R-:W-:Y:S01]  /*e5f0*/  FADD.FTZ R178, R195.reuse, R178 ;  /* 0x000000b2c3b27221 */ /* 0x048fe20000010000 */
[----:B------:R-:W-:-:S06]  /*e600*/  F2FP.BF16.F32.PACK_AB R173, R195, R173 ;  /* 0x000000adc3ad723e */ /* 0x000fcc00000010ff */
[----:B------:R-:W3:Y:S01]  /*e610*/  MUFU.EX2 R175, R198 ;  /* 0x000000c600af7308 */ /* 0x000ee20000000800 */
[----:B0-----:R-:W-:-:S04]  /*e620*/  FADD.FTZ R3, R196, R3 ;  /* 0x00000003c4037221 */ /* 0x001fc80000010000 */
[C---:B------:R-:W-:Y:S01]  /*e630*/  FADD.FTZ R3, R174.reuse, R3 ;  /* 0x00000003ae037221 */ /* 0x040fe20000010000 */
[----:B------:R-:W-:Y:S01]  /*e640*/  F2FP.BF16.F32.PACK_AB R174, R174, R196 ;  /* 0x000000c4aeae723e */ /* 0x000fe200000010ff */
[----:B----4-:R-:W-:-:S04]  /*e650*/  FADD.FTZ R178, R194, R178 ;  /* 0x000000b2c2b27221 */ /* 0x010fc80000010000 */
[C---:B---3--:R-:W-:Y:S01]  /*e660*/  FADD.FTZ R0, R175.reuse, R178 ;  /* 0x000000b2af007221 */ /* 0x048fe20000010000 */
[----:B------:R-:W-:Y:S01]  /*e670*/  F2FP.BF16.F32.PACK_AB R175, R175, R194 ;  /* 0x000000c2afaf723e */ /* 0x000fe200000010ff */
[----:B--2---:R-:W-:Y:S06]  /*e680*/  @!P0 BRA `(.L_x_4970) ;  /* 0x0000000000048947 */ /* 0x004fec0003800000 */
[----:B------:R-:W-:Y:S01]  /*e690*/  BPT.TRAP 0x1 ;  /* 0x000000040000795c */ /* 0x000fe20000300000 */
.L_x_4970:
[----:B------:R0:W2:Y:S01]  /*e6a0*/  SYNCS.PHASECHK.TRANS64.TRYWAIT P2, [R21+URZ+0x22850], R213 ;  /* 0x022850d5150075a7 */ /* 0x0000a2000804017f */
[----:B------:R-:W-:Y:S05]  /*e6b0*/  @!P0 BRA `(.L_x_4971) ;  /* 0x0000000000048947 */ /* 0x000fea0003800000 */
[----:B------:R-:W-:Y:S01]  /*e6c0*/  BPT.TRAP 0x1 ;  /* 0x000000040000795c */ /* 0x000fe20000300000 */
.L_x_4971:
[----:B------:R-:W-:Y:S04]  /*e6d0*/  BSSY B0, `(.L_x_4972) ;  /* 0x0000004000007945 */ /* 0x000fe80003800000 */
[----:B--2---:R-:W-:Y:S05]  /*e6e0*/  @P2 BRA `(.L_x_4973) ;  /* 0x0000000000082947 */ /* 0x004fea0003800000 */
[----:B------:R-:W2:Y:S02]  /*e6f0*/  SYNCS.PHASECHK.TRANS64.TRYWAIT P2, [R21+URZ+0x22850], R213 ;  /* 0x022850d5150075a7 */ /* 0x000ea4000804017f */
[----:B--2---:R-:W-:Y:S05]  /*e700*/  @!P2 BRA `(.L_x_4974) ;  /* 0x000001140094a947 */ /* 0x004fea0003800000 */
.L_x_4973:
[----:B------:R-:W-:Y:S05]  /*e710*/  BSYNC B0 ;  /* 0x0000000000007941 */ /* 0x000fea0003800000 */
.L_x_4972:
        /* <DEDUP_REMOVED lines=60> */
.L_x_4965:
[----:B------:R-:W-:-:S13]  /*eae0*/  ISETP.GE.AND P2, PT, R20, R211, PT ;  /* 0x000000d31400720c */ /* 0x000fda0003f46270 */
[----:B------:R-:W-:Y:S05]  /*eaf0*/  @!P2 BRA `(.L_x_4976) ;  /* 0x000000240034a947 */ /* 0x000fea0003800000 */
[----:B------:R-:W-:Y:S02]  /*eb00*/  IMAD.MOV.U32 R207, RZ, RZ, R176 ;  /* 0x000000ffffcf7224 */ /* 0x000fe400078e00b0 */
[----:B------:R-:W-:-:S07]  /*eb10*/  IMAD.MOV.U32 R209, RZ, RZ, R13 ;  /* 0x000000ffffd17224 */ /* 0x000fce00078e000d */
.L_x_4986:
[----:B------:R-:W-:Y:S01]  /*eb20*/  VIADD R22, R22, 0x1 ;  /* 0x0000000116167836 */ /* 0x000fe20000000000 */
[----:B------:R-:W-:Y:S05]  /*eb30*/  YIELD ;  /* 0x0000000000007946 */ /* 0x000fea0003800000 */
[----:B------:R-:W-:-:S04]  /*eb40*/  ISETP.NE.AND P2, PT, R22, 0x2, PT ;  /* 0x000000021600780c */ /* 0x000fc80003f45270 */
[----:B------:R-:W-:Y:S02]  /*eb50*/  SEL R13, RZ, 0x1, P2 ;  /* 0x00000001ff0d7807 */ /* 0x000fe40001000000 */
[----:B------:R-:W-:Y:S02]  /*eb60*/  SEL R22, R22, RZ, P2 ;  /* 0x000000ff16167207 */ /* 0x000fe40001000000 */
[----:B------:R-:W-:Y:S01]  /*eb70*/  LOP3.LUT R202, R202, R13, RZ, 0x3c, !PT ;  /* 0x0000000dcaca7212 */ /* 0x000fe200078e3cff */
[----:B-1----:R-:W-:Y:S06]  /*eb80*/  @!P0 BRA `(.L_x_4977) ;  /* 0x0000000000048947 */ /* 0x002fec0003800000 */
[----:B------:R-:W-:Y:S01]  /*eb90*/  BPT.TRAP 0x1 ;  /* 0x000000040000795c */ /* 0x000fe20000300000 */
.L_x_4977:
[----:B------:R-:W-:Y:S01]  /*eba0*/  IMAD R15, R22, 0x8, R18 ;  /* 0x00000008160f7824 */ /* 0x000fe200078e0212 */
[----:B0-----:R-:W-:-:S04]  /*ebb0*/  SHF.L.U32 R21, R202, 0x1f, RZ ;  /* 0x0000001fca157819 */ /* 0x001fc800000006ff */
[----:B------:R0:W1:Y:S01]  /*ebc0*/  SYNCS.PHASECHK.TRANS64.TRYWAIT P2, [R15+URZ+0x22830], R21 ;  /* 0x022830150f0075a7 */ /* 0x000062000804017f */
[----:B------:R-:W-:Y:S05]  /*ebd0*/  @!P0 BRA `(.L_x_4978) ;  /* 0x0000000000048947 */ /* 0x000fea0003800000 */
[----:B------:R-:W-:Y:S01]  /*ebe0*/  BPT.TRAP 0x1 ;  /* 0x000000040000795c */ /* 0x000fe20000300000 */
.L_x_4978:
[----:B------:R-:W-:Y:S02]  /*ebf0*/  IMAD R156, R22, 0x300, R12 ;  /* 0x00000300169c7824 */ /* 0x000fe400078e020c */
[----:B------:R-:W-:Y:S01]  /*ec00*/  IMAD.MOV.U32 R157, RZ, RZ, 0x40000040 ;  /* 0x40000040ff9d7424 */ /* 0x000fe200078e00ff */
[----:B-1----:R-:W-:Y:S06]  /*ec10*/  @P2 BRA `(.L_x_4979) ;  /* 0x0000000000082947 */ /* 0x002fec0003800000 */
[----:B------:R-:W1:Y:S02]  /*ec20*/  SYNCS.PHASECHK.TRANS64.TRYWAIT P2, [R15+URZ+0x22830], R21 ;  /* 0x022830150f0075a7 */ /* 0x000e64000804017f */
[----:B-1----:R-:W-:Y:S05]  /*ec30*/  @!P2 BRA `(.L_x_4980) ;  /* 0x00000110005ca947 */ /* 0x002fea0003800000 */
.L_x_4979:
        /* <DEDUP_REMOVED lines=253> */
[----:B---3--:R-:W-:-:S04]  /*fc10*/  FADD.FTZ R154, R209, R154 ;  /* 0x0000009ad19a7221 */ /* 0x008fc80000010000 */
[C---:B------:R-:W-:Y:S01]  /*fc20*/  FADD.FTZ R171, R218.reuse, R154 ;  /* 0x0000009adaab7221 */ /* 0x040fe20000010000 */
[----:B------:R-:W-:Y:S02]  /*fc30*/  F2FP.BF16.F32.PACK_AB R154, R218, R209 ;  /* 0x000000d1da9a723e */ /* 0x000fe400000010ff */
        /* <DEDUP_REMOVED lines=32> */
[----:B------:R-:W-:Y:S01]  /*fe40*/  MUFU.EX2 R160, R160 ;  /* 0x000000a000a07308 */ /* 0x000fe20000000800 */
[----:B0-----:R-:W-:-:S05]  /*fe50*/  FMNMX.FTZ R199, R194, R195, !PT ;  /* 0x000000c3c2c77209 */ /* 0x001fca0007810000 */
[----:B------:R-:W0:Y:S02]  /*fe60*/  SHFL.BFLY PT, R195, R199, 0x2, 0x1f ;  /* 0x0c401f00c7c37f89 */ /* 0x000e2400000e0000 */
[----:B------:R-:W1:Y:S08]  /*fe70*/  MUFU.EX2 R161, R161 ;  /* 0x000000a100a17308 */ /* 0x000e700000000800 */
        /* <DEDUP_REMOVED lines=25> */
[----:B-1----:R-:W-:Y:S01]  /*10010*/  F2FP.BF16.F32.PACK_AB R156, R161, R160 ;  /* 0x000000a0a19c723e */ /* 0x002fe200000010ff */
        /* <DEDUP_REMOVED lines=14> */
[----:B------:R-:W-:Y:S01]  /*10100*/  FFMA.FTZ R194, R194, R14, -R177 ;  /* 0x0000000ec2c27223 */ /* 0x000fe200000108b1 */
[----:B------:R-:W-:Y:S01]  /*10110*/  IADD3 R177, -R219, 0xb, RZ ;  /* 0x0000000bdbb17810 */ /* 0x000fe20007ffe1ff */
[----:B------:R2:W3:Y:S01]  /*10120*/  MUFU.EX2 R209, R158 ;  /* 0x0000009e00d17308 */ /* 0x0004e20000000800 */
[----:B0-----:R-:W-:Y:S01]  /*10130*/  FFMA.FTZ R0, R199, R0, R196 ;  /* 0x00000000c7007223 */ /* 0x001fe200000100c4 */
[-C--:B------:R-:W-:Y:S01]  /*10140*/  FMUL.FTZ R26, R26, R199.reuse ;  /* 0x000000c71a1a7220 */ /* 0x080fe20000410000 */
[-C--:B------:R-:W-:Y:S01]  /*10150*/  FMUL.FTZ R27, R27, R199.reuse ;  /* 0x000000c71b1b7220 */ /* 0x080fe20000410000 */
[-C--:B------:R-:W-:Y:S01]  /*10160*/  FMUL.FTZ R30, R30, R199.reuse ;  /* 0x000000c71e1e7220 */ /* 0x080fe20000410000 */
[-C--:B------:R-:W-:Y:S01]  /*10170*/  FMUL.FTZ R31, R31, R199.reuse ;  /* 0x000000c71f1f7220 */ /* 0x080fe20000410000 */
[-C--:B------:R-:W-:Y:S01]  /*10180*/  FMUL.FTZ R34, R34, R199.reuse ;  /* 0x000000c722227220 */ /* 0x080fe20000410000 */
[----:B------:R-:W-:Y:S01]  /*10190*/  FMUL.FTZ R35, R35, R199 ;  /* 0x000000c723237220 */ /* 0x000fe20000410000 */
[----:B------:R-:W0:Y:S01]  /*101a0*/  MUFU.EX2 R159, R159 ;  /* 0x0000009f009f7308 */ /* 0x000e220000000800 */
[----:B--2---:R-:W-:Y:S01]  /*101b0*/  FADD.FTZ R158, R160, R171 ;  /* 0x000000aba09e7221 */ /* 0x004fe20000010000 */
[----:B-1----:R-:W-:Y:S01]  /*101c0*/  FADD.FTZ R0, R155, R0 ;  /* 0x000000009b007221 */ /* 0x002fe20000010000 */
[----:B------:R-:W-:-:S02]  /*101d0*/  @!P1 VIADD R160, R15, 0x22840 ;  /* 0x000228400fa09836 */ /* 0x000fc40000000000 */
[-C--:B------:R-:W-:Y:S01]  /*101e0*/  FMUL.FTZ R38, R38, R199.reuse ;  /* 0x000000c726267220 */ /* 0x080fe20000410000 */
[----:B------:R-:W-:Y:S01]  /*101f0*/  FADD.FTZ R158, R161, R158 ;  /* 0x0000009ea19e7221 */ /* 0x000fe20000010000 */
[-C--:B------:R-:W-:Y:S01]  /*10200*/  FMUL.FTZ R39, R39, R199.reuse ;  /* 0x000000c727277220 */ /* 0x080fe20000410000 */
[-C--:B------:R-:W-:Y:S01]  /*10210*/  FMUL.FTZ R42, R42, R199.reuse ;  /* 0x000000c72a2a7220 */ /* 0x080fe20000410000 */
[----:B------:R1:W2:Y:S01]  /*10220*/  MUFU.EX2 R218, R162 ;  /* 0x000000a200da7308 */ /* 0x0002a20000000800 */
[----:B------:R-:W-:Y:S01]  /*10230*/  FADD.FTZ R158, R164, R158 ;  /* 0x0000009ea49e7221 */ /* 0x000fe20000010000 */
[----:B---3--:R-:W-:Y:S01]  /*10240*/  FADD.FTZ R0, R209, R0 ;  /* 0x00000000d1007221 */ /* 0x008fe20000010000 */
[----:B------:R-:W-:Y:S01]  /*10250*/  @!P1 PRMT R160, RZ, 0x654, R160 ;  /* 0x00000654ffa09816 */ /* 0x000fe200000000a0 */
[----:B------:R3:W-:Y:S06]  /*10260*/  BAR.ARV R177, 0x100 ;  /* 0x000400b10000751d */ /* 0x0007ec0000002000 */
[----:B------:R-:W4:Y:S01]  /*10270*/  MUFU.EX2 R163, R163 ;  /* 0x000000a300a37308 */ /* 0x000f220000000800 */
[----:B------:R-:W-:Y:S01]  /*10280*/  FADD.FTZ R158, R165, R158 ;  /* 0x0000009ea59e7221 */ /* 0x000fe20000010000 */
[----:B0-----:R-:W-:Y:S01]  /*10290*/  FADD.FTZ R0, R159, R0 ;  /* 0x000000009f007221 */ /* 0x001fe20000010000 */
[----:B------:R0:W-:Y:S01]  /*102a0*/  @!P1 SYNCS.ARRIVE.TRANS64.RED.A1T0 RZ, [R160+URZ], RZ ;  /* 0x000000ffa0ff99a7 */ /* 0x0001e2000810043f */
[----:B-1----:R-:W-:Y:S01]  /*102b0*/  F2FP.BF16.F32.PACK_AB R162, R173, R172 ;  /* 0x000000acada2723e */ /* 0x002fe200000010ff */
[-C--:B------:R-:W-:Y:S01]  /*102c0*/  FMUL.FTZ R43, R43, R199.reuse ;  /* 0x000000c72b2b7220 */ /* 0x080fe20000410000 */
[-C--:B------:R-:W-:Y:S01]  /*102d0*/  FMUL.FTZ R46, R46, R199.reuse ;  /* 0x000000c72e2e7220 */ /* 0x080fe20000410000 */
[----:B--2---:R-:W-:Y:S01]  /*102e0*/  FADD.FTZ R0, R218, R0 ;  /* 0x00000000da007221 */ /* 0x004fe20000010000 */
[----:B------:R-:W1:Y:S01]  /*102f0*/  MUFU.EX2 R161, R166 ;  /* 0x000000a600a17308 */ /* 0x000e620000000800 */
[-C--:B------:R-:W-:Y:S01]  /*10300*/  FMUL.FTZ R47, R47, R199.reuse ;  /* 0x000000c72f2f7220 */ /* 0x080fe20000410000 */
[-C--:B------:R-:W-:Y:S01]  /*10310*/  FMUL.FTZ R50, R50, R199.reuse ;  /* 0x000000c732327220 */ /* 0x080fe20000410000 */
[----:B0-----:R-:W-:Y:S01]  /*10320*/  F2FP.BF16.F32.PACK_AB R160, R169, R168 ;  /* 0x000000a8a9a0723e */ /* 0x001fe200000010ff */
        /* <DEDUP_REMOVED lines=14> */
[----:B------:R-:W-:Y:S01]  /*10410*/  F2FP.BF16.F32.PACK_AB R158, R165, R164 ;  /* 0x000000a4a59e723e */ /* 0x000fe200000010ff */
[----:B-1----:R-:W-:Y:S01]  /*10420*/  FADD.FTZ R0, R161, R0 ;  /* 0x00000000a1007221 */ /* 0x002fe20000010000 */
        /* <DEDUP_REMOVED lines=29> */
[C---:B-1----:R-:W-:Y:S01]  /*10600*/  F2FP.BF16.F32.PACK_AB R166, R181.reuse, R180 ;  /* 0x000000b4b5a6723e */ /* 0x042fe200000010ff */
[----:B------:R-:W-:Y:S01]  /*10610*/  FADD.FTZ R3, R181, R3 ;  /* 0x00000003b5037221 */ /* 0x000fe20000010000 */
[----:B--2---:R-:W-:Y:S01]  /*10620*/  F2FP.BF16.F32.PACK_AB R153, R155, R196 ;  /* 0x000000c49b99723e */ /* 0x004fe200000010ff */
[----:B------:R-:W-:Y:S01]  /*10630*/  FMUL.FTZ R103, R103, R199 ;  /* 0x000000c767677220 */ /* 0x000fe20000410000 */
[----:B------:R-:W-:Y:S01]  /*10640*/  F2FP.BF16.F32.PACK_AB R155, R159, R209 ;  /* 0x000000d19f9b723e */ /* 0x000fe200000010ff */
[----:B------:R-:W-:Y:S01]  /*10650*/  FMUL.FTZ R106, R106, R199 ;  /* 0x000000c76a6a7220 */ /* 0x000fe20000410000 */
        /* <DEDUP_REMOVED lines=20> */
[----:B------:R-:W-:Y:S01]  /*107a0*/  FMUL.FTZ R130, R130, R199 ;  /* 0x000000c782827220 */ /* 0x000fe20000410000 */
        /* <DEDUP_REMOVED lines=16> */
[----:B------:R-:W-:-:S04]  /*108b0*/  FMUL.FTZ R151, R151, R199 ;  /* 0x000000c797977220 */ /* 0x000fc80000410000 */
        /* <DEDUP_REMOVED lines=45> */
.L_x_4981:
[----:B------:R0:W1:Y:S01]  /*10b90*/  SYNCS.PHASECHK.TRANS64.TRYWAIT P2, [R15+URZ+0x22850], R21 ;  /* 0x022850150f0075a7 */ /* 0x000062000804017f */
[----:B------:R-:W-:Y:S05]  /*10ba0*/  @!P0 BRA `(.L_x_4982) ;  /* 0x0000000000048947 */ /* 0x000fea0003800000 */
[----:B------:R-:W-:Y:S01]  /*10bb0*/  BPT.TRAP 0x1 ;  /* 0x000000040000795c */ /* 0x000fe20000300000 */
.L_x_4982:
[----:B------:R-:W-:Y:S04]  /*10bc0*/  BSSY B0, `(.L_x_4983) ;  /* 0x0000004000007945 */ /* 0x000fe80003800000 */
[----:B-1----:R-:W-:Y:S05]  /*10bd0*/  @P2 BRA `(.L_x_4984) ;  /* 0x0000000000082947 */ /* 0x002fea0003800000 */
[----:B------:R-:W1:Y:S02]  /*10be0*/  SYNCS.PHASECHK.TRANS64.TRYWAIT P2, [R15+URZ+0x22850], R21 ;  /* 0x022850150f0075a7 */ /* 0x000e64000804017f */
[----:B-1----:R-:W-:Y:S05]  /*10bf0*/  @!P2 BRA `(.L_x_4985) ;  /* 0x000000f00080a947 */ /* 0x002fea0003800000 */
.L_x_4984:
[----:B------:R-:W-:Y:S05]  /*10c00*/  BSYNC B0 ;  /* 0x0000000000007941 */ /* 0x000fea0003800000 */
.L_x_4983:
[----:B------:R-:W2:Y:S01]  /*10c10*/  S2R R180, SR_TID.X ;  /* 0x0000000000b47919 */ /* 0x000ea20000002100 */
[----:B------:R-:W-:Y:S05]  /*10c20*/  WARPSYNC.ALL ;  /* 0x0000000000007948 */ /* 0x000fea0003800000 */
[----:B------:R-:W-:Y:S01]  /*10c30*/  IMAD.MOV.U32 R178, RZ, RZ, 0xc00 ;  /* 0x00000c00ffb27424 */ /* 0x000fe200078e00ff */
[----:B------:R-:W-:Y:S01]  /*10c40*/  ISETP.GT.AND P2, PT, R20, R211, PT ;  /* 0x000000d31400720c */ /* 0x000fe20003f44270 */
[----:B------:R-:W-:Y:S02]  /*10c50*/  IMAD.MOV.U32 R179, RZ, RZ, 0x40000040 ;  /* 0x40000040ffb37424 */ /* 0x000fe400078e00ff */
[----:B------:R-:W-:-:S02]  /*10c60*/  IMAD R178, R22, R178, UR44 ;  /* 0x0000002c16b27e24 */ /* 0x000fc4000f8e02b2 */
[----:B01----:R-:W-:Y:S01]  /*10c70*/  @!P1 VIADD R15, R15, 0x22860 ;  /* 0x000228600f0f9836 */ /* 0x003fe20000000000 */
[----:B------:R-:W-:Y:S01]  /*10c80*/  R2UR UR7, R179 ;  /* 0x00000000b30772ca */ /* 0x000fe200000e0000 */
[----:B------:R-:W-:Y:S01]  /*10c90*/  IMAD.MOV.U32 R179, RZ, RZ, 0x40000040 ;  /* 0x40000040ffb37424 */ /* 0x000fe200078e00ff */
[----:B------:R-:W-:Y:S01]  /*10ca0*/  R2UR UR6, R178 ;  /* 0x00000000b20672ca */ /* 0x000fe200000e0000 */
[----:B------:R-:W-:Y:S01]  /*10cb0*/  VIADD R20, R20, 0xffffffff ;  /* 0xffffffff14147836 */ /* 0x000fe20000000000 */
[----:B------:R-:W-:Y:S01]  /*10cc0*/  @!P1 PRMT R15, RZ, 0x654, R15 ;  /* 0x00000654ff0f9816 */ /* 0x000fe2000000000f */
[----:B------:R-:W-:Y:S02]  /*10cd0*/  IMAD.MOV.U32 R207, RZ, RZ, R176 ;  /* 0x000000ffffcf7224 */ /* 0x000fe400078e00b0 */
[----:B------:R-:W-:Y:S01]  /*10ce0*/  IMAD.MOV.U32 R209, RZ, RZ, R13 ;  /* 0x000000ffffd17224 */ /* 0x000fe200078e000d */
[----:B--2---:R-:W-:-:S05]  /*10cf0*/  SHF.R.U32.HI R180, RZ, 0x7, R180 ;  /* 0x00000007ffb47819 */ /* 0x004fca00000116b4 */
[----:B------:R-:W-:-:S05]  /*10d00*/  VIADD R21, R180, 0x8 ;  /* 0x00000008b4157836 */ /* 0x000fca0000000000 */
        /* <DEDUP_REMOVED lines=44> */
.L_x_4976:
[----:B------:R-:W-:Y:S05]  /*10fd0*/  WARPSYNC.ALL ;  /* 0x0000000000007948 */ /* 0x000fea0003800000 */
[----:B------:R-:W2:Y:S01]  /*10fe0*/  SHFL.BFLY PT, R4, R3, 0x2, 0x1f ;  /* 0x0c401f0003047f89 */ /* 0x000ea200000e0000 */
[----:B------:R-:W-:Y:S02]  /*10ff0*/  IMAD.MOV.U32 R154, RZ, RZ, -0x800000 ;  /* 0xff800000ff9a7424 */ /* 0x000fe400078e00ff */
[----:B------:R-:W-:Y:S01]  /*11000*/  VIADD R22, R22, 0x1 ;  /* 0x0000000116167836 */ /* 0x000fe20000000000 */
[----:B------:R3:W-:Y:S08]  /*11010*/  BAR.ARV R177, 0x100 ;  /* 0x000400b10000751d */ /* 0x0007f00000002000 */
[----:B------:R-:W-:Y:S06]  /*11020*/  BAR.ARV 0x8, 0x180 ;  /* 0x0206000000007b1d */ /* 0x000fec0000002000 */
[----:B------:R-:W-:Y:S01]  /*11030*/  ISETP.NE.AND P1, PT, R22, 0x2, PT ;  /* 0x000000021600780c */ /* 0x000fe20003f25270 */
[----:B------:R-:W-:-:S03]  /*11040*/  VIADD R229, R229, 0x1 ;  /* 0x00000001e5e57836 */ /* 0x000fc60000000000 */
[----:B------:R-:W-:Y:S01]  /*11050*/  SEL R22, R22, RZ, P1 ;  /* 0x000000ff16167207 */ /* 0x000fe20000800000 */
[----:B--2---:R-:W-:Y:S01]  /*11060*/  FADD.FTZ R6, R4, R3 ;  /* 0x0000000304067221 */ /* 0x004fe20000010000 */
[----:B------:R-:W-:-:S04]  /*11070*/  IMAD.MOV.U32 R4, RZ, RZ, RZ ;  /* 0x000000ffff047224 */ /* 0x000fc800078e00ff */
[----:B------:R-:W2:Y:S02]  /*11080*/  SHFL.BFLY PT, R5, R6, 0x1, 0x1f ;  /* 0x0c201f0006057f89 */ /* 0x000ea400000e0000 */
[----:B--2---:R-:W-:-:S05]  /*11090*/  FADD.FTZ R3, R6, R5 ;  /* 0x0000000506037221 */ /* 0x004fca0000010000 */
[----:B------:R-:W-:-:S13]  /*110a0*/  FSETP.NE.FTZ.AND P0, PT, R3, RZ, PT ;  /* 0x000000ff0300720b */ /* 0x000fda0003f15000 */
[----:B------:R-:W2:Y:S08]  /*110b0*/  @P0 MUFU.LG2 R5, R3 ;  /* 0x0000000300050308 */ /* 0x000eb00000000c00 */
[----:B------:R4:W5:Y:S01]  /*110c0*/  @P0 MUFU.RCP R4, R3 ;  /* 0x0000000300040308 */ /* 0x0009620000001000 */
[----:B--2---:R-:W-:Y:S01]  /*110d0*/  @P0 FMUL.FTZ R5, R5, 0.69314718246459960938 ;  /* 0x3f31721805050820 */ /* 0x004fe20000410000 */
[----:B----4-:R-:W-:-:S04]  /*110e0*/  @P0 FMUL.FTZ R3, R14, 0.69314718246459960938 ;  /* 0x3f3172180e030820 */ /* 0x010fc80000410000 */
[----:B------:R-:W-:Y:S01]  /*110f0*/  @P0 FFMA.FTZ R154, R3, R13, R5 ;  /* 0x0000000d039a0223 */ /* 0x000fe20000010005 */
[----:B------:R-:W-:Y:S01]  /*11100*/  IMAD.MOV.U32 R3, RZ, RZ, -0x800000 ;  /* 0xff800000ff037424 */ /* 0x000fe200078e00ff */
[----:B------:R-:W2:Y:S01]  /*11110*/  SHFL.BFLY PT, R5, R0, 0x2, 0x1f ;  /* 0x0c401f0000057f89 */ /* 0x000ea200000e0000 */
        /* <DEDUP_REMOVED lines=23> */
[----:B--2---:R-:W-:Y:S01]  /*11290*/  FADD.FTZ R7, R5, R0 ;  /* 0x0000000005077221 */ /* 0x004fe20000010000 */
[----:B------:R-:W-:-:S02]  /*112a0*/  IMAD.MOV.U32 R0, RZ, RZ, RZ ;  /* 0x000000ffff007224 */ /* 0x000fc400078e00ff */
        /* <DEDUP_REMOVED lines=27> */
[----:B--2---:R-:W-:Y:S01]  /*11460*/  FADD.FTZ R8, R7, R6 ;  /* 0x0000000607087221 */ /* 0x004fe20000010000 */
[-C--:B------:R-:W-:Y:S01]  /*11470*/  FMUL.FTZ R121, R121, R4.reuse ;  /* 0x0000000479797220 */ /* 0x080fe20000410000 */
        /* <DEDUP_REMOVED lines=14> */
[----:B------:R-:W-:-:S02]  /*11560*/  FMUL.FTZ R149, R149, R4 ;  /* 0x0000000495957220 */ /* 0x000fc40000410000 */
[----:B------:R-:W2:Y:S01]  /*11570*/  @P0 MUFU.LG2 R6, R8 ;  /* 0x0000000800060308 */ /* 0x000ea20000000c00 */
[----:B------:R-:W-:-:S07]  /*11580*/  @P0 FMUL.FTZ R5, R14, 0.69314718246459960938 ;  /* 0x3f3172180e050820 */ /* 0x000fce0000410000 */
[----:B------:R-:W4:Y:S01]  /*11590*/  @P0 MUFU.RCP R0, R8 ;  /* 0x0000000800000308 */ /* 0x000f220000001000 */
[----:B--2---:R-:W-:-:S04]  /*115a0*/  @P0 FMUL.FTZ R6, R6, 0.69314718246459960938 ;  /* 0x3f31721806060820 */ /* 0x004fc80000410000 */
[----:B------:R-:W-:Y:S01]  /*115b0*/  @P0 FFMA.FTZ R3, R5, R176, R6 ;  /* 0x000000b005030223 */ /* 0x000fe20000010006 */
[----:B------:R-:W-:Y:S02]  /*115c0*/  SEL R5, RZ, 0x1, P1 ;  /* 0x00000001ff057807 */ /* 0x000fe40000800000 */
[----:B------:R-:W-:Y:S01]  /*115d0*/  PLOP3.LUT P0, PT, PT, PT, PT, 0x8, 0x0 ;  /* 0x000000000000781c */ /* 0x000fe20003f0e170 */
[-C--:B----4-:R-:W-:Y:S01]  /*115e0*/  FMUL.FTZ R26, R26, R0.reuse ;  /* 0x000000001a1a7220 */ /* 0x090fe20000410000 */
        /* <DEDUP_REMOVED lines=63> */
[----:B---3--:R-:W-:-:S07]  /*119e0*/  LOP3.LUT R202, R202, R5, RZ, 0x3c, !PT ;  /* 0x00000005caca7212 */ /* 0x008fce00078e3cff */
.L_x_4921:
[----:B------:R-:W-:Y:S05]  /*119f0*/  WARPSYNC.ALL ;  /* 0x0000000000007948 */ /* 0x000fea0003800000 */
[----:B------:R-:W2:Y:S08]  /*11a00*/  S2UR UR5, SR_CgaCtaId ;  /* 0x00000000000579c3 */ /* 0x000eb00000008800 */
[----:B------:R-:W-:Y:S06]  /*11a10*/  BAR.SYNC.DEFER_BLOCKING 0x5, 0x180 ;  /* 0x0146000000007b1d */ /* 0x000fec0000010000 */
[----:B------:R-:W-:Y:S01]  /*11a20*/  UMOV UR4, 0x400 ;  /* 0x0000040000047882 */ /* 0x000fe20000000000 */
[----:B------:R-:W-:Y:S01]  /*11a30*/  BSSY B0, `(.L_x_4987) ;  /* 0x00004f6000007945 */ /* 0x000fe20003800000 */
[----:B--2---:R-:W-:-:S06]  /*11a40*/  ULEA UR4, UR5, UR4, 0x18 ;  /* 0x0000000405047291 */ /* 0x004fcc000f8ec03f */
[----:B------:R-:W-:-:S05]  /*11a50*/  IMAD.U32 R18, RZ, RZ, UR4 ;  /* 0x00000004ff127e24 */ /* 0x000fca000f8e00ff */
[----:B------:R2:W3:Y:S01]  /*11a60*/  LDS.128 R4, [R18+0x228d0] ;  /* 0x0228d00012047984 */ /* 0x0004e20000000c00 */
        /* <DEDUP_REMOVED lines=15> */
[----:B-1----:R-:W-:Y:S01]  /*11b60*/  F2FP.BF16.F32.PACK_AB R15, R39, R38 ;  /* 0x00000026270f723e */ /* 0x002fe200000010ff */
[----:B------:R-:W-:Y:S01]  /*11b70*/  BAR.SYNC.DEFER_BLOCKING 0x1, 0x100 ;  /* 0x0044000000007b1d */ /* 0x000fe20000010000 */
[----:B------:R-:W-:-:S04]  /*11b80*/  ISETP.NE.U32.AND P1, PT, RZ, UR4, PT ;  /* 0x00000004ff007c0c */ /* 0x000fc8000bf25070 */
[----:B------:R-:W-:Y:S02]  /*11b90*/  ISETP.NE.AND.EX P1, PT, RZ, UR5, PT, P1 ;  /* 0x00000005ff007c0c */ /* 0x000fe4000bf25310 */
[----:B------:R-:W-:Y:S02]  /*11ba0*/  MOV R20, R18 ;  /* 0x0000001200147202 */ /* 0x000fe40000000f00 */
[----:B0-----:R-:W-:-:S03]  /*11bb0*/  MOV R21, R0 ;  /* 0x0000000000157202 */ /* 0x001fc60000000f00 */
[----:B----45:R-:W-:-:S04]  /*11bc0*/  IMAD.WIDE R152, R8, 0x2, R20 ;  /* 0x0000000208987825 */ /* 0x030fc800078e0214 */
        /* <DEDUP_REMOVED lines=163> */
[----:B---3--:R-:W-:Y:S01]  /*12600*/  LOP3.LUT R4, R0, 0x380, RZ, 0xc0, !PT ;  /* 0x0000038000047812 */ /* 0x008fe200078ec0ff */
[----:B------:R-:W-:Y:S01]  /*12610*/  IMAD.X R153, RZ, RZ, R153, P0 ;  /* 0x000000ffff997224 */ /* 0x000fe200000e0699 */
[----:B------:R-:W-:Y:S02]  /*12620*/  IADD3 R8, P0, R225, UR4, RZ ;  /* 0x00000004e1087c10 */ /* 0x000fe4000ff1e0ff */
[----:B------:R-:W-:Y:S02]  /*12630*/  SHF.R.U64 R4, R4, 0x3, RZ ;  /* 0x0000000304047819 */ /* 0x000fe400000012ff */
[----:B------:R-:W-:Y:S02]  /*12640*/  IADD3.X R9, R227, UR5, RZ, P0, !PT ;  /* 0x00000005e3097c10 */ /* 0x000fe400087fe4ff */
[----:B------:R-:W-:Y:S01]  /*12650*/  LOP3.LUT R152, R4, R0, RZ, 0x3c, !PT ;  /* 0x0000000004987212 */ /* 0x000fe200078e3cff */
[----:B------:R-:W-:-:S03]  /*12660*/  IMAD.MOV.U32 R4, RZ, RZ, RZ ;  /* 0x000000ffff047224 */ /* 0x000fc600078e00ff */
[----:B------:R-:W-:-:S05]  /*12670*/  MOV R152, R152 ;  /* 0x0000009800987202 */ /* 0x000fca0000000f00 */
[----:B------:R0:W-:Y:S01]  /*12680*/  STSM.16.M88.4 [R152], R12 ;  /* 0x0000000c98007844 */ /* 0x0001e20000000200 */
[----:B------:R-:W-:Y:S06]  /*12690*/  BAR.SYNC.DEFER_BLOCKING 0x1, 0x100 ;  /* 0x0044000000007b1d */ /* 0x000fec0000010000 */
[----:B------:R-:W5:Y:S01]  /*126a0*/  @P1 LDG.E R4, desc[UR40][R8.64] ;  /* 0x0000002808041981 */ /* 0x000f62000c1e1900 */
[----:B------:R-:W-:-:S04]  /*126b0*/  ISETP.NE.U32.AND P0, PT, RZ, UR6, PT ;  /* 0x00000006ff007c0c */ /* 0x000fc8000bf05070 */
[----:B------:R-:W-:Y:S01]  /*126c0*/  ISETP.NE.AND.EX P0, PT, RZ, UR7, PT, P0 ;  /* 0x00000007ff007c0c */ /* 0x000fe2000bf05300 */
[----:B0-----:R-:W-:-:S12]  /*126d0*/  IMAD.MOV.U32 R14, RZ, RZ, 0x9b8 ;  /* 0x000009b8ff0e7424 */ /* 0x001fd800078e00ff */
[----:B------:R-:W-:Y:S01]  /*126e0*/  @P0 IADD3 R10, P2, R225, UR6, RZ ;  /* 0x00000006e10a0c10 */ /* 0x000fe2000ff5e0ff */
[----:B------:R-:W-:Y:S02]  /*126f0*/  ULDC UR6, c[0x0][0xa88] ;  /* 0x0002a20000067ab9 */ /* 0x000fe40000000800 */
[----:B------:R-:W-:Y:S01]  /*12700*/  IMAD.U32 R0, RZ, RZ, UR6 ;  /* 0x00000006ff007e24 */ /* 0x000fe2000f8e00ff */
[----:B------:R-:W-:Y:S02]  /*12710*/  @P0 IADD3.X R11, R227, UR7, RZ, P2, !PT ;  /* 0x00000007e30b0c10 */ /* 0x000fe400097fe4ff */
[----:B------:R-:W-:-:S03]  /*12720*/  ISETP.GT.AND P2, PT, R223, 0x1, PT ;  /* 0x00000001df00780c */ /* 0x000fc60003f44270 */
[----:B------:R0:W5:Y:S01]  /*12730*/  @P0 LDG.E R0, desc[UR40][R10.64] ;  /* 0x000000280a000981 */ /* 0x000162000c1e1900 */
[----:B------:R-:W-:-:S04]  /*12740*/  SEL R14, R14, 0x978, P2 ;  /* 0x000009780e0e7807 */ /* 0x000fc80001000000 */
[----:B------:R1:W3:Y:S08]  /*12750*/  LDC.64 R12, c[0x0][R14+0x220] ;  /* 0x000088000e0c7b82 */ /* 0x0002f00000000a00 */
[----:B0-----:R1:W0:Y:S01]  /*12760*/  LDC.64 R10, c[0x0][R14+0x218] ;  /* 0x000086000e0a7b82 */ /* 0x0012220000000a00 */
[----:B------:R-:W-:Y:S05]  /*12770*/  @P0 BRA `(.L_x_4989) ;  /* 0x0000000000100947 */ /* 0x000fea0003800000 */
[----:B------:R-:W-:Y:S05]  /*12780*/  @!P1 BRA `(.L_x_4989) ;  /* 0x00000000000c9947 */ /* 0x000fea0003800000 */
[----:B-----5:R-:W4:Y:S04]  /*12790*/  LDG.E R0, desc[UR40][R8.64] ;  /* 0x0000002808007981 */ /* 0x020f28000c1e1900 */
[----:B------:R-:W4:Y:S02]  /*127a0*/  LDG.E R8, desc[UR40][R8.64+0x4] ;  /* 0x0000042808087981 */ /* 0x000f24000c1e1900 */
[----:B----4-:R-:W-:-:S07]  /*127b0*/  IMAD.IADD R0, R8, 0x1, -R0 ;  /* 0x0000000108007824 */ /* 0x010fce00078e0a00 */
.L_x_4989:
[----:B------:R-:W4:Y:S01]  /*127c0*/  LDL.LU R15, [R1+0x64] ;  /* 0x00006400010f7983 */ /* 0x000f220000300800 */
[----:B------:R-:W2:Y:S01]  /*127d0*/  LDC R156, c[0x0][0xbe8] ;  /* 0x0002fa00ff9c7b82 */ /* 0x000ea20000000800 */
[----:B------:R-:W-:Y:S02]  /*127e0*/  ISETP.NE.U32.AND P0, PT, RZ, UR4, PT ;  /* 0x00000004ff007c0c */ /* 0x000fe4000bf05070 */
[----:B------:R-:W4:Y:S02]  /*127f0*/  LDL R158, [R1+0x70] ;  /* 0x00007000019e7983 */ /* 0x000f240000100800 */
[----:B------:R-:W-:Y:S02]  /*12800*/  ISETP.NE.AND.EX P0, PT, RZ, UR5, PT, P0 ;  /* 0x00000005ff007c0c */ /* 0x000fe4000bf05300 */
[----:B------:R-:W4:Y:S01]  /*12810*/  LDL R157, [R1+0x68] ;  /* 0x00006800019d7983 */ /* 0x000f220000100800 */
[----:B------:R-:W1:Y:S01]  /*12820*/  LDC.64 R8, c[0x0][R14+0x228] ;  /* 0x00008a000e087b82 */ /* 0x000e620000000a00 */
[----:B------:R-:W-:Y:S01]  /*12830*/  SEL R224, R224, RZ, !P0 ;  /* 0x000000ffe0e07207 */ /* 0x000fe20004000000 */
[----:B0-----:R-:W-:-:S02]  /*12840*/  IMAD R153, R11, R222, RZ ;  /* 0x000000de0b997224 */ /* 0x001fc400078e02ff */
[----:B------:R-:W-:-:S04]  /*12850*/  IMAD.WIDE.U32 R10, R10, R222, RZ ;  /* 0x000000de0a0a7225 */ /* 0x000fc800078e00ff */
[----:B---3--:R-:W-:Y:S01]  /*12860*/  IMAD R13, R13, R224, RZ ;  /* 0x000000e00d0d7224 */ /* 0x008fe200078e02ff */
[----:B--2---:R-:W-:Y:S01]  /*12870*/  ISETP.NE.AND P1, PT, R156, 0x1, PT ;  /* 0x000000019c00780c */ /* 0x004fe20003f25270 */
[----:B------:R-:W-:-:S12]  /*12880*/  IMAD.IADD R153, R11, 0x1, R153 ;  /* 0x000000010b997824 */ /* 0x000fd800078e0299 */
[----:B------:R-:W0:Y:S01]  /*12890*/  @P1 LDC R11, c[0x0][0xbec] ;  /* 0x0002fb00ff0b1b82 */ /* 0x000e220000000800 */
[----:B------:R-:W-:-:S04]  /*128a0*/  IMAD.IADD R155, R215, 0x1, R206 ;  /* 0x00000001d79b7824 */ /* 0x000fc800078e02ce */
[----:B0-----:R-:W-:-:S04]  /*128b0*/  @P1 IMAD.HI.U32 R11, R155, R11, RZ ;  /* 0x0000000b9b0b1227 */ /* 0x001fc800078e00ff */
[----:B-----5:R-:W-:Y:S01]  /*128c0*/  IMAD R0, R0, R156, RZ ;  /* 0x0000009c00007224 */ /* 0x020fe200078e02ff */
[----:B----4-:R-:W-:-:S05]  /*128d0*/  SEL R152, R15, RZ, !P0 ;  /* 0x000000ff0f987207 */ /* 0x010fca0004000000 */
[C---:B------:R-:W-:Y:S02]  /*128e0*/  IMAD R152, R12.reuse, R152, R13 ;  /* 0x000000980c987224 */ /* 0x040fe400078e020d */
[----:B------:R-:W-:-:S03]  /*128f0*/  IMAD.WIDE.U32 R12, R12, R224, RZ ;  /* 0x000000e00c0c7225 */ /* 0x000fc600078e00ff */
[----:B------:R-:W-:Y:S02]  /*12900*/  IADD3 R15, P0, P3, R12, R10, R4 ;  /* 0x0000000a0c0f7210 */ /* 0x000fe40007b1e004 */
[----:B------:R-:W0:Y:S01]  /*12910*/  @P1 LDC R10, c[0x0][0xbf0] ;  /* 0x0002fc00ff0a1b82 */ /* 0x000e220000000800 */
[----:B------:R-:W-:Y:S01]  /*12920*/  SEL R12, R230, RZ, P2 ;  /* 0x000000ffe60c7207 */ /* 0x000fe20001000000 */
[----:B------:R-:W-:-:S04]  /*12930*/  IMAD.IADD R152, R13, 0x1, R152 ;  /* 0x000000010d987824 */ /* 0x000fc800078e0298 */
[-C--:B-1----:R-:W-:Y:S02]  /*12940*/  IMAD R9, R9, R12.reuse, RZ ;  /* 0x0000000c09097224 */ /* 0x082fe400078e02ff */
[----:B------:R-:W-:Y:S01]  /*12950*/  IMAD.WIDE.U32 R12, R8, R12, RZ ;  /* 0x0000000c080c7225 */ /* 0x000fe200078e00ff */
[----:B------:R-:W-:-:S04]  /*12960*/  SHF.R.S32.HI R8, RZ, 0x1f, R4 ;  /* 0x0000001fff087819 */ /* 0x000fc80000011404 */
[----:B------:R-:W-:Y:S01]  /*12970*/  IADD3.X R152, R152, R153, R8, P0, P3 ;  /* 0x0000009998987210 */ /* 0x000fe200007e6408 */
[----:B------:R-:W-:Y:S01]  /*12980*/  IMAD.MOV.U32 R153, RZ, RZ, R155 ;  /* 0x000000ffff997224 */ /* 0x000fe200078e009b */
[----:B0-----:R-:W-:Y:S02]  /*12990*/  @P1 SHF.R.U32.HI R153, RZ, R10, R11 ;  /* 0x0000000aff991219 */ /* 0x001fe4000001160b */
[----:B------:R0:W1:Y:S02]  /*129a0*/  LDC.64 R10, c[0x0][R14+0x210] ;  /* 0x000084000e0a7b82 */ /* 0x0000640000000a00 */
[----:B------:R-:W-:-:S06]  /*129b0*/  IADD3 R12, P0, P3, R153, R15, R12 ;  /* 0x0000000f990c7210 */ /* 0x000fcc0007b1e00c */
[----:B0-----:R-:W0:Y:S01]  /*129c0*/  LDC.64 R14, c[0x0][0xba8] ;  /* 0x0002ea00ff0e7b82 */ /* 0x001e220000000a00 */
[----:B------:R-:W-:Y:S01]  /*129d0*/  IMAD.IADD R9, R13, 0x1, R9 ;  /* 0x000000010d097824 */ /* 0x000fe200078e0209 */
[----:B------:R-:W-:-:S04]  /*129e0*/  SHF.R.S32.HI R13, RZ, 0x1f, R153 ;  /* 0x0000001fff0d7819 */ /* 0x000fc80000011499 */
[----:B------:R-:W-:Y:S01]  /*129f0*/  IADD3.X R13, R13, R152, R9, P0, P3 ;  /* 0x000000980d0d7210 */ /* 0x000fe200007e6409 */
[----:B------:R-:W-:-:S04]  /*12a00*/  IMAD.MOV R152, RZ, RZ, -R153 ;  /* 0x000000ffff987224 */ /* 0x000fc800078e0a99 */
[----:B------:R-:W-:Y:S01]  /*12a10*/  IMAD R152, R156, R152, R155 ;  /* 0x000000989c987224 */ /* 0x000fe200078e029b */
[----:B0-----:R-:W0:Y:S08]  /*12a20*/  @!P2 LDC R14, c[0x0][0xb50] ;  /* 0x0002d400ff0eab82 */ /* 0x001e300000000800 */
[----:B------:R-:W2:Y:S01]  /*12a30*/  @!P2 LDC R15, c[0x0][0xb54] ;  /* 0x0002d500ff0fab82 */ /* 0x000ea20000000800 */
[----:B------:R-:W-:Y:S01]  /*12a40*/  SHF.R.S32.HI R9, RZ, 0x1f, R152 ;  /* 0x0000001fff097819 */ /* 0x000fe20000011498 */
[----:B-1----:R-:W-:-:S02]  /*12a50*/  IMAD R11, R11, R152, RZ ;  /* 0x000000980b0b7224 */ /* 0x002fc400078e02ff */
[----:B------:R-:W-:-:S04]  /*12a60*/  IMAD.WIDE.U32 R12, R10, R152, R12 ;  /* 0x000000980a0c7225 */ /* 0x000fc800078e000c */
[----:B------:R-:W-:Y:S01]  /*12a70*/  IMAD R9, R10, R9, R11 ;  /* 0x000000090a097224 */ /* 0x000fe200078e020b */
[----:B0-----:R-:W-:-:S03]  /*12a80*/  LEA R14, P0, R12, R14, 0x2 ;  /* 0x0000000e0c0e7211 */ /* 0x001fc600078010ff */
[----:B------:R-:W-:-:S05]  /*12a90*/  IMAD.IADD R9, R13, 0x1, R9 ;  /* 0x000000010d097824 */ /* 0x000fca00078e0209 */
[----:B--2---:R-:W-:Y:S01]  /*12aa0*/  LEA.HI.X R9, R12, R15, R9, 0x2, P0 ;  /* 0x0000000f0c097211 */ /* 0x004fe200000f1409 */
[----:B------:R-:W-:Y:S01]  /*12ab0*/  SHFL.IDX PT, R10, R14, RZ, 0x1c1f ;  /* 0x001c1fff0e0a7589 */ /* 0x000fe200000e0000 */
[----:B------:R-:W-:-:S03]  /*12ac0*/  IMAD.IADD R153, R158, 0x1, R206 ;  /* 0x000000019e997824 */ /* 0x000fc600078e02ce */
[----:B------:R-:W0:Y:S04]  /*12ad0*/  SHFL.IDX PT, R11, R9, RZ, 0x1c1f ;  /* 0x001c1fff090b7589 */ /* 0x000e2800000e0000 */
[----:B------:R-:W-:Y:S04]  /*12ae0*/  SHFL.IDX PT, R12, R14, 0x1, 0x1c1f ;  /* 0x003c1f000e0c7f89 */ /* 0x000fe800000e0000 */
[----:B------:R-:W1:Y:S01]  /*12af0*/  SHFL.IDX PT, R13, R9, 0x1, 0x1c1f ;  /* 0x003c1f00090d7f89 */ /* 0x000e6200000e0000 */
[----:B------:R-:W-:Y:S01]  /*12b00*/  LOP3.LUT P0, RZ, R157, 0x3, RZ, 0xc0, !PT ;  /* 0x000000039dff7812 */ /* 0x000fe2000780c0ff */
[----:B------:R-:W-:-:S03]  /*12b10*/  VIADD R152, R153, 0x8 ;  /* 0x0000000899987836 */ /* 0x000fc60000000000 */
[-C--:B------:R-:W-:Y:S02]  /*12b20*/  ISETP.GE.OR P3, PT, R153, R0.reuse, P0 ;  /* 0x000000009900720c */ /* 0x080fe40000766670 */
[----:B------:R-:W-:-:S11]  /*12b30*/  ISETP.GE.OR P0, PT, R152, R0, P0 ;  /* 0x000000009800720c */ /* 0x000fd60000706670 */
[----:B0-----:R0:W-:Y:S04]  /*12b40*/  @!P3 ST.E desc[UR40][R10.64], R154 ;  /* 0x0000009a0a00b985 */ /* 0x0011e8000c101928 */
[----:B-1----:R0:W-:Y:S01]  /*12b50*/  @!P0 ST.E desc[UR40][R12.64], R3 ;  /* 0x000000030c008985 */ /* 0x0021e2000c101928 */
[----:B------:R-:W-:Y:S05]  /*12b60*/  @P2 BRA `(.L_x_4990) ;  /* 0x0000001000382947 */ /* 0x000fea0003800000 */
[----:B0-----:R-:W0:Y:S01]  /*12b70*/  S2R R3, SR_TID.X ;  /* 0x0000000000037919 */ /* 0x001e220000002100 */
[----:B------:R-:W-:Y:S01]  /*12b80*/  ULDC.64 UR4, c[0x0][0xaa0] ;  /* 0x0002a80000047ab9 */ /* 0x000fe20000000a00 */
[----:B------:R-:W1:Y:S01]  /*12b90*/  @P1 LDC R15, c[0x0][0xbec] ;  /* 0x0002fb00ff0f1b82 */ /* 0x000e620000000800 */
        /* <DEDUP_REMOVED lines=9> */
[----:B------:R-:W-:Y:S02]  /*12c30*/  IADD3 R33, P2, R20, 0x2000, RZ ;  /* 0x0000200014217810 */ /* 0x000fe40007f5e0ff */
[----:B------:R-:W-:Y:S02]  /*12c40*/  SHF.R.U64 R44, R44, 0x3, RZ ;  /* 0x000000032c2c7819 */ /* 0x000fe400000012ff */
[----:B------:R-:W-:-:S02]  /*12c50*/  IADD3 R37, P3, R20, 0x3000, RZ ;  /* 0x0000300014257810 */ /* 0x000fc40007f7e0ff */
[----:B------:R-:W-:Y:S01]  /*12c60*/  LOP3.LUT R44, R44, R45, RZ, 0x3c, !PT ;  /* 0x0000002d2c2c7212 */ /* 0x000fe200078e3cff */
[----:B------:R-:W-:Y:S01]  /*12c70*/  IMAD.X R45, RZ, RZ, R21, P5 ;  /* 0x000000ffff2d7224 */ /* 0x000fe200028e0615 */
[C---:B------:R-:W-:Y:S02]  /*12c80*/  IADD3 R65, P5, R20.reuse, 0xa000, RZ ;  /* 0x0000a00014417810 */ /* 0x040fe40007fbe0ff */
[----:B------:R-:W-:Y:S02]  /*12c90*/  IADD3 R41, P4, R20, 0x4000, RZ ;  /* 0x0000400014297810 */ /* 0x000fe40007f9e0ff */
[----:B------:R-:W-:Y:S01]  /*12ca0*/  LOP3.LUT R64, R65, 0x380, RZ, 0xc0, !PT ;  /* 0x0000038041407812 */ /* 0x000fe200078ec0ff */
[----:B------:R-:W5:Y:S01]  /*12cb0*/  LD.E.128 R44, desc[UR40][R44.64] ;  /* 0x000000282c2c7980 */ /* 0x000f62000c101d00 */
        /* <DEDUP_REMOVED lines=23> */
[----:B------:R-:W-:Y:S01]  /*12e30*/  IMAD.X R85, RZ, RZ, R21, P5 ;  /* 0x000000ffff557224 */ /* 0x000fe200028e0615 */
        /* <DEDUP_REMOVED lines=19> */
[----:B------:R-:W-:Y:S01]  /*12f70*/  IMAD R9, R8, UR4, RZ ;  /* 0x0000000408097c24 */ /* 0x000fe2000f8e02ff */
        /* <DEDUP_REMOVED lines=15> */
[C---:B------:R-:W-:Y:S01]  /*13070*/  IMAD R13, R4.reuse, UR5, R9 ;  /* 0x00000005040d7c24 */ /* 0x040fe2000f8e0209 */
[----:B------:R-:W-:Y:S01]  /*13080*/  LOP3.LUT R12, R11, 0xfffffff8, RZ, 0xc0, !PT ;  /* 0xfffffff80b0c7812 */ /* 0x000fe200078ec0ff */
[----:B------:R-:W-:Y:S01]  /*13090*/  IMAD.WIDE.U32 R8, R4, UR4, RZ ;  /* 0x0000000404087c25 */ /* 0x000fe2000f8e00ff */
[----:B------:R-:W-:Y:S01]  /*130a0*/  LOP3.LUT R68, R69, 0x380, RZ, 0xc0, !PT ;  /* 0x0000038045447812 */ /* 0x000fe200078ec0ff */
[----:B------:R-:W0:Y:S01]  /*130b0*/  @P1 LDC R4, c[0x0][0xbf0] ;  /* 0x0002fc00ff041b82 */ /* 0x000e220000000800 */
[----:B------:R-:W-:Y:S01]  /*130c0*/  LOP3.LUT R72, R73, 0x380, RZ, 0xc0, !PT ;  /* 0x0000038049487812 */ /* 0x000fe200078ec0ff */
[----:B------:R-:W-:Y:S01]  /*130d0*/  IMAD.IADD R3, R3, 0x1, -R12 ;  /* 0x0000000103037824 */ /* 0x000fe200078e0a0c */
[----:B------:R-:W-:Y:S01]  /*130e0*/  LOP3.LUT R76, R77, 0x380, RZ, 0xc0, !PT ;  /* 0x000003804d4c7812 */ /* 0x000fe200078ec0ff */
[----:B------:R-:W-:Y:S01]  /*130f0*/  IMAD.IADD R9, R9, 0x1, R13 ;  /* 0x0000000109097824 */ /* 0x000fe200078e020d */
[----:B------:R-:W-:Y:S01]  /*13100*/  LOP3.LUT R80, R81, 0x380, RZ, 0xc0, !PT ;  /* 0x0000038051507812 */ /* 0x000fe200078ec0ff */
[----:B------:R-:W-:Y:S01]  /*13110*/  ULDC.64 UR4, c[0x0][0xae8] ;  /* 0x0002ba0000047ab9 */ /* 0x000fe20000000a00 */
[----:B------:R-:W-:Y:S01]  /*13120*/  IMAD R3, R3, 0x20, R10 ;  /* 0x0000002003037824 */ /* 0x000fe200078e020a */
[----:B------:R-:W-:Y:S01]  /*13130*/  SHF.R.U64 R68, R68, 0x3, RZ ;  /* 0x0000000344447819 */ /* 0x000fe200000012ff */
[----:B------:R-:W-:Y:S01]  /*13140*/  IMAD.WIDE.U32 R8, R222, UR4, R8 ;  /* 0x00000004de087c25 */ /* 0x000fe2000f8e0008 */
[----:B------:R-:W-:Y:S01]  /*13150*/  SHF.R.U64 R72, R72, 0x3, RZ ;  /* 0x0000000348487819 */ /* 0x000fe200000012ff */
[----:B------:R2:W5:Y:S01]  /*13160*/  LD.E.128 R24, desc[UR40][R20.64] ;  /* 0x0000002814187980 */ /* 0x000562000c101d00 */
[----:B------:R-:W-:Y:S01]  /*13170*/  SHF.R.U64 R76, R76, 0x3, RZ ;  /* 0x000000034c4c7819 */ /* 0x000fe200000012ff */
[----:B------:R-:W-:Y:S01]  /*13180*/  IMAD.IADD R12, R206, 0x1, R3 ;  /* 0x00000001ce0c7824 */ /* 0x000fe200078e0203 */
[----:B------:R-:W-:Y:S01]  /*13190*/  SHF.R.U64 R80, R80, 0x3, RZ ;  /* 0x0000000350507819 */ /* 0x000fe200000012ff */
[----:B------:R-:W5:Y:S01]  /*131a0*/  LD.E.128 R56, desc[UR40][R56.64] ;  /* 0x0000002838387980 */ /* 0x000f62000c101d00 */
        /* <DEDUP_REMOVED lines=10> */
[--C-:B------:R-:W-:Y:S01]  /*13250*/  IMAD.X R73, RZ, RZ, R21.reuse, P2 ;  /* 0x000000ffff497224 */ /* 0x100fe200010e0615 */
[----:B------:R-:W5:Y:S01]  /*13260*/  LD.E.128 R84, desc[UR40][R84.64] ;  /* 0x0000002854547980 */ /* 0x000f62000c101d00 */
[----:B------:R-:W-:-:S02]  /*13270*/  IMAD.X R77, RZ, RZ, R21, P3 ;  /* 0x000000ffff4d7224 */ /* 0x000fc400018e0615 */
[----:B------:R-:W-:Y:S01]  /*13280*/  IMAD.X R81, RZ, RZ, R21, P4 ;  /* 0x000000ffff517224 */ /* 0x000fe200020e0615 */
[----:B------:R-:W5:Y:S01]  /*13290*/  LD.E.128 R68, desc[UR40][R68.64] ;  /* 0x0000002844447980 */ /* 0x000f62000c101d00 */
[----:B------:R-:W-:Y:S02]  /*132a0*/  IMAD R13, R13, UR4, RZ ;  /* 0x000000040d0d7c24 */ /* 0x000fe4000f8e02ff */
[----:B------:R-:W-:Y:S01]  /*132b0*/  IMAD.MOV.U32 R11, RZ, RZ, R12 ;  /* 0x000000ffff0b7224 */ /* 0x000fe200078e000c */
[----:B0-----:R-:W-:Y:S01]  /*132c0*/  @P1 SHF.R.U32.HI R11, RZ, R4, R3 ;  /* 0x00000004ff0b1219 */ /* 0x001fe20000011603 */
        /* <DEDUP_REMOVED lines=32> */
[----:B--2---:R-:W-:Y:S01]  /*134d0*/  LEA.HI.X R20, R8, UR5, R9, 0x1, P0 ;  /* 0x0000000508147c11 */ /* 0x004fe200080f0c09 */
[----:B------:R-:W-:Y:S08]  /*134e0*/  BRA.DIV UR4, `(.L_x_4991) ;  /* 0x000000ca04587947 */ /* 0x000ff0000b800000 */
[----:B------:R0:W1:Y:S04]  /*134f0*/  SHFL.IDX PT, R4, R20, RZ, 0x181f ;  /* 0x00181fff14047589 */ /* 0x00006800000e0000 */
[----:B------:R0:W2:Y:S02]  /*13500*/  SHFL.IDX PT, R14, R3, RZ, 0x181f ;  /* 0x00181fff030e7589 */ /* 0x0000a400000e0000 */
.L_x_5217:
        /* <DEDUP_REMOVED lines=27> */
.L_x_4993:
[----:B------:R-:W-:Y:S05]  /*136c0*/  BSYNC B1 ;  /* 0x0000000000017941 */ /* 0x000fea0003800000 */
.L_x_4992:
[----:B------:R-:W-:Y:S01]  /*136d0*/  UMOV UR4, 0xffffffff ;  /* 0xffffffff00047882 */ /* 0x000fe20000000000 */
[----:B---3-5:R-:W-:Y:S02]  /*136e0*/  SHF.R.S32.HI R24, RZ, 0x1f, R89 ;  /* 0x0000001fff187819 */ /* 0x028fe40000011459 */
[----:B------:R-:W-:Y:S05]  /*136f0*/  BRA.DIV UR4, `(.L_x_4994) ;  /* 0x000000ca04087947 */ /* 0x000fea000b800000 */
[----:B-1----:R1:W3:Y:S04]  /*13700*/  SHFL.IDX PT, R4, R20, 0x1, 0x181f ;  /* 0x00381f0014047f89 */ /* 0x0022e800000e0000 */
[----:B--2---:R1:W2:Y:S02]  /*13710*/  SHFL.IDX PT, R14, R3, 0x1, 0x181f ;  /* 0x00381f00030e7f89 */ /* 0x0042a400000e0000 */
.L_x_5221:
        /* <DEDUP_REMOVED lines=24> */
.L_x_4996:
[----:B------:R-:W-:Y:S05]  /*138a0*/  BSYNC B1 ;  /* 0x0000000000017941 */ /* 0x000fea0003800000 */
.L_x_4995:
[----:B------:R-:W-:-:S03]  /*138b0*/  UMOV UR4, 0xffffffff ;  /* 0xffffffff00047882 */ /* 0x000fc60000000000 */
[----:B------:R-:W-:Y:S05]  /*138c0*/  BRA.DIV UR4, `(.L_x_4997) ;  /* 0x000000c604dc7947 */ /* 0x000fea000b800000 */
[----:B---3--:R3:W0:Y:S04]  /*138d0*/  SHFL.IDX PT, R4, R20, 0x2, 0x181f ;  /* 0x00581f0014047f89 */ /* 0x00862800000e0000 */
[----:B--2-4-:R3:W2:Y:S02]  /*138e0*/  SHFL.IDX PT, R14, R3, 0x2, 0x181f ;  /* 0x00581f00030e7f89 */ /* 0x0146a400000e0000 */
.L_x_5225:
        /* <DEDUP_REMOVED lines=24> */
.L_x_4999:
[----:B------:R-:W-:Y:S05]  /*13a70*/  BSYNC B1 ;  /* 0x0000000000017941 */ /* 0x000fea0003800000 */
.L_x_4998:
[----:B------:R-:W-:-:S03]  /*13a80*/  UMOV UR4, 0xffffffff ;  /* 0xffffffff00047882 */ /* 0x000fc60000000000 */
[----:B------:R-:W-:Y:S05]  /*13a90*/  BRA.DIV UR4, `(.L_x_5000) ;  /* 0x000000c604b07947 */ /* 0x000fea000b800000 */
[----:B0-----:R0:W0:Y:S04]  /*13aa0*/  SHFL.IDX PT, R4, R20, 0x3, 0x181f ;  /* 0x00781f0014047f89 */ /* 0x00102800000e0000 */
[----:B--2-4-:R2:W4:Y:S02]  /*13ab0*/  SHFL.IDX PT, R14, R3, 0x3, 0x181f ;  /* 0x00781f00030e7f89 */ /* 0x01452400000e0000 */
.L_x_5229:
[----:B-123--:R-:W-:-:S05]  /*13ac0*/  VIADD R3, R21, 0x60 ;  /* 0x0000006015037836 */ /* 0x00efca0000000000 */
[----:B------:R-:W-:-:S13]  /*13ad0*/  ISETP.GE.AND P0, PT, R3, R0, PT ;  /* 0x000000000300720c */ /* 0x000fda0003f06270 */
[----:B------:R-:W-:Y:S05]  /*13ae0*/  @P0 BRA `(.L_x_5001) ;  /* 0x0000002c00a80947 */ /* 0x000fea0003800000 */
[----:B------:R-:W-:Y:S01]  /*13af0*/  ULDC UR4, c[0x0][0xac8] ;  /* 0x0002b20000047ab9 */ /* 0x000fe20000000800 */
[----:B------:R-:W-:Y:S02]  /*13b00*/  SHF.R.S32.HI R25, RZ, 0x1f, R205 ;  /* 0x0000001fff197819 */ /* 0x000fe400000114cd */
[----:B------:R-:W-:Y:S02]  /*13b10*/  ISETP.GE.AND P3, PT, R205, UR4, PT ;  /* 0x00000004cd007c0c */ /* 0x000fe4000bf66270 */
[----:B------:R-:W-:Y:S02]  /*13b20*/  ISETP.GE.AND P4, PT, R217, UR4, PT ;  /* 0x00000004d9007c0c */ /* 0x000fe4000bf86270 */
[----:B------:R-:W-:Y:S02]  /*13b30*/  ISETP.GE.AND P5, PT, R216, UR4, PT ;  /* 0x00000004d8007c0c */ /* 0x000fe4000bfa6270 */
[----:B0-----:R-:W-:Y:S02]  /*13b40*/  SHF.R.S32.HI R20, RZ, 0x1f, R217 ;  /* 0x0000001fff147819 */ /* 0x001fe400000114d9 */
[----:B------:R-:W-:-:S05]  /*13b50*/  SHF.R.S32.HI R15, RZ, 0x1f, R216 ;  /* 0x0000001fff0f7819 */ /* 0x000fca00000114d8 */
[-C--:B----4-:R-:W-:Y:S02]  /*13b60*/  @!P3 LEA R8, P0, R205, R14.reuse, 0x1 ;  /* 0x0000000ecd08b211 */ /* 0x090fe400078008ff */
        /* <DEDUP_REMOVED lines=14> */
.L_x_4990:
[----:B0-----:R-:W0:Y:S01]  /*13c50*/  @P1 LDC R10, c[0x0][0xbec] ;  /* 0x0002fb00ff0a1b82 */ /* 0x001e220000000800 */
[----:B------:R-:W-:Y:S01]  /*13c60*/  IMAD.MOV.U32 R3, RZ, RZ, R155 ;  /* 0x000000ffff037224 */ /* 0x000fe200078e009b */
[----:B------:R-:W-:Y:S01]  /*13c70*/  ULDC.64 UR4, c[0x0][0xb08] ;  /* 0x0002c20000047ab9 */ /* 0x000fe20000000a00 */
[----:B------:R-:W-:-:S05]  /*13c80*/  SHF.R.S32.HI R11, RZ, 0x1f, R224 ;  /* 0x0000001fff0b7819 */ /* 0x000fca00000114e0 */
[----:B------:R-:W1:Y:S01]  /*13c90*/  @P1 LDC R9, c[0x0][0xbf0] ;  /* 0x0002fc00ff091b82 */ /* 0x000e620000000800 */
[----:B0-----:R-:W-:-:S05]  /*13ca0*/  @P1 IMAD.HI.U32 R10, R155, R10, RZ ;  /* 0x0000000a9b0a1227 */ /* 0x001fca00078e00ff */
[----:B-1----:R-:W-:Y:S01]  /*13cb0*/  @P1 SHF.R.U32.HI R3, RZ, R9, R10 ;  /* 0x00000009ff031219 */ /* 0x002fe2000001160a */
[----:B------:R-:W-:-:S04]  /*13cc0*/  IMAD R9, R8, UR4, RZ ;  /* 0x0000000408097c24 */ /* 0x000fc8000f8e02ff */
[C---:B------:R-:W-:Y:S02]  /*13cd0*/  IMAD R10, R4.reuse, UR5, R9 ;  /* 0x00000005040a7c24 */ /* 0x040fe4000f8e0209 */
[----:B------:R-:W-:Y:S01]  /*13ce0*/  IMAD.WIDE.U32 R8, R4, UR4, RZ ;  /* 0x0000000404087c25 */ /* 0x000fe2000f8e00ff */
[----:B------:R-:W-:-:S03]  /*13cf0*/  ULDC.64 UR4, c[0x0][0xb38] ;  /* 0x0002ce0000047ab9 */ /* 0x000fc60000000a00 */
[----:B------:R-:W-:Y:S02]  /*13d00*/  IMAD.IADD R9, R9, 0x1, R10 ;  /* 0x0000000109097824 */ /* 0x000fe400078e020a */
[----:B------:R-:W-:Y:S02]  /*13d10*/  IMAD.MOV R4, RZ, RZ, -R3 ;  /* 0x000000ffff047224 */ /* 0x000fe400078e0a03 */
[----:B------:R-:W-:-:S04]  /*13d20*/  IMAD.WIDE.U32 R8, R222, UR4, R8 ;  /* 0x00000004de087c25 */ /* 0x000fc8000f8e0008 */
[----:B------:R-:W-:Y:S01]  /*13d30*/  IMAD R9, R222, UR5, R9 ;  /* 0x00000005de097c24 */ /* 0x000fe2000f8e0209 */
[----:B------:R-:W-:Y:S01]  /*13d40*/  ULDC.64 UR4, c[0x0][0xb40] ;  /* 0x0002d00000047ab9 */ /* 0x000fe20000000a00 */
[----:B------:R-:W-:Y:S02]  /*13d50*/  IMAD R4, R156, R4, R155 ;  /* 0x000000049c047224 */ /* 0x000fe400078e029b */
[----:B------:R-:W-:Y:S02]  /*13d60*/  IMAD R11, R11, UR4, RZ ;  /* 0x000000040b0b7c24 */ /* 0x000fe4000f8e02ff */
[----:B------:R-:W-:-:S04]  /*13d70*/  IMAD.WIDE.U32 R8, R224, UR4, R8 ;  /* 0x00000004e0087c25 */ /* 0x000fc8000f8e0008 */
        /* <DEDUP_REMOVED lines=27> */
.L_x_5232:
        /* <DEDUP_REMOVED lines=17> */
[----:B------:R-:W-:-:S05]  /*14040*/  @!P0 IMAD.WIDE R8, R210, 0x4, R8 ;  /* 0x00000004d2088825 */ /* 0x000fca00078e0208 */
[----:B------:R1:W-:Y:S01]  /*14050*/  @!P0 ST.E.64 desc[UR40][R8.64], R24 ;  /* 0x0000001808008985 */ /* 0x0003e2000c101b28 */
[----:B------:R-:W-:Y:S02]  /*14060*/  ISETP.GE.AND P0, PT, R11, UR4, PT ;  /* 0x000000040b007c0c */ /* 0x000fe4000bf06270 */
[C---:B-1----:R-:W-:Y:S01]  /*14070*/  @!P1 LEA R8, P2, R13.reuse, R12, 0x2 ;  /* 0x0000000c0d089211 */ /* 0x042fe200078410ff */
[C---:B------:R-:W-:Y:S02]  /*14080*/  VIADD R24, R210.reuse, 0x40 ;  /* 0x00000040d2187836 */ /* 0x040fe40000000000 */
[C---:B------:R-:W-:Y:S01]  /*14090*/  VIADD R25, R210.reuse, 0x60 ;  /* 0x00000060d2197836 */ /* 0x040fe20000000000 */
[----:B------:R-:W-:Y:S01]  /*140a0*/  @!P1 LEA.HI.X R9, R13, R20, R14, 0x2, P2 ;  /* 0x000000140d099211 */ /* 0x000fe200010f140e */
[C---:B------:R-:W-:Y:S01]  /*140b0*/  VIADD R14, R210.reuse, 0x10 ;  /* 0x00000010d20e7836 */ /* 0x040fe20000000000 */
[----:B------:R-:W-:Y:S01]  /*140c0*/  SHF.R.S32.HI R24, RZ, 0x1f, R24 ;  /* 0x0000001fff187819 */ /* 0x000fe20000011418 */
[----:B------:R-:W-:Y:S01]  /*140d0*/  VIADD R13, R210, 0x20 ;  /* 0x00000020d20d7836 */ /* 0x000fe20000000000 */
[----:B------:R-:W-:Y:S01]  /*140e0*/  SHF.R.S32.HI R25, RZ, 0x1f, R25 ;  /* 0x0000001fff197819 */ /* 0x000fe20000011419 */
[----:B------:R1:W-:Y:S01]  /*140f0*/  @!P1 ST.E.64 desc[UR40][R8.64], R28 ;  /* 0x0000001c08009985 */ /* 0x0003e2000c101b28 */
[----:B------:R-:W-:-:S02]  /*14100*/  SHF.R.S32.HI R14, RZ, 0x1f, R14 ;  /* 0x0000001fff0e7819 */ /* 0x000fc4000001140e */
        /* <DEDUP_REMOVED lines=139> */
[----:B------:R-:W-:Y:S01]  /*149c0*/  @!P4 LEA.HI.X R9, R24, R20, R25, 0x2, P3 ;  /* 0x000000141809c211 */ /* 0x000fe200018f1419 */
[----:B------:R-:W-:Y:S01]  /*149d0*/  VIADD R24, R210, 0xc8 ;  /* 0x000000c8d2187836 */ /* 0x000fe20000000000 */
[----:B------:R-:W-:Y:S02]  /*149e0*/  ISETP.GE.AND P3, PT, R237, UR4, PT ;  /* 0x00000004ed007c0c */ /* 0x000fe4000bf66270 */
[C---:B--2---:R-:W-:Y:S01]  /*149f0*/  @!P1 LEA R10, P5, R14.reuse, R12, 0x2 ;  /* 0x0000000c0e0a9211 */ /* 0x044fe200078a10ff */
[----:B------:R1:W-:Y:S01]  /*14a00*/  @!P4 ST.E.64 desc[UR40][R8.64], R112 ;  /* 0x000000700800c985 */ /* 0x0003e2000c101b28 */
[----:B------:R-:W-:Y:S02]  /*14a10*/  SHF.R.S32.HI R24, RZ, 0x1f, R24 ;  /* 0x0000001fff187819 */ /* 0x000fe40000011418 */
[----:B------:R-:W-:Y:S01]  /*14a20*/  @!P1 LEA.HI.X R11, R14, R20, R15, 0x2, P5 ;  /* 0x000000140e0b9211 */ /* 0x000fe200028f140f */
[----:B------:R-:W-:-:S04]  /*14a30*/  VIADD R14, R210, 0xc0 ;  /* 0x000000c0d20e7836 */ /* 0x000fc80000000000 */
[----:B------:R2:W-:Y:S01]  /*14a40*/  @!P1 ST.E.64 desc[UR40][R10.64], R116 ;  /* 0x000000740a009985 */ /* 0x0005e2000c101b28 */
[----:B------:R-:W-:Y:S02]  /*14a50*/  SHF.R.S32.HI R14, RZ, 0x1f, R14 ;  /* 0x0000001fff0e7819 */ /* 0x000fe4000001140e */
[----:B------:R-:W-:Y:S02]  /*14a60*/  ISETP.GE.AND P1, PT, R236, UR4, PT ;  /* 0x00000004ec007c0c */ /* 0x000fe4000bf26270 */
[----:B-1----:R-:W-:-:S04]  /*14a70*/  @!P0 LEA R8, P4, R13, R12, 0x2 ;  /* 0x0000000c0d088211 */ /* 0x002fc800078810ff */
[----:B------:R-:W-:Y:S02]  /*14a80*/  @!P0 LEA.HI.X R9, R13, R20, R14, 0x2, P4 ;  /* 0x000000140d098211 */ /* 0x000fe400020f140e */
[-C--:B------:R-:W-:Y:S02]  /*14a90*/  @!P3 LEA R14, P4, R237, R12.reuse, 0x2 ;  /* 0x0000000ced0eb211 */ /* 0x080fe400078810ff */
[----:B--2---:R-:W-:Y:S01]  /*14aa0*/  @!P2 LEA R10, P5, R21, R12, 0x2 ;  /* 0x0000000c150aa211 */ /* 0x004fe200078a10ff */
        /* <DEDUP_REMOVED lines=12> */
[----:B------:R-:W-:Y:S02]  /*14b70*/  @!P1 LEA.HI.X R9, R236, R20, R13, 0x2, P5 ;  /* 0x00000014ec099211 */ /* 0x000fe400028f140d */
[----:B------:R-:W-:Y:S02]  /*14b80*/  SHF.R.S32.HI R13, RZ, 0x1f, R235 ;  /* 0x0000001fff0d7819 */ /* 0x000fe400000114eb */
[----:B------:R-:W-:Y:S01]  /*14b90*/  SHF.R.S32.HI R24, RZ, 0x1f, R233 ;  /* 0x0000001fff187819 */ /* 0x000fe200000114e9 */
[----:B------:R1:W-:Y:S01]  /*14ba0*/  @!P1 ST.E.64 desc[UR40][R8.64], R132 ;  /* 0x0000008408009985 */ /* 0x0003e2000c101b28 */
[C---:B--2---:R-:W-:Y:S02]  /*14bb0*/  @!P0 LEA R10, P5, R235.reuse, R12, 0x2 ;  /* 0x0000000ceb0a8211 */ /* 0x044fe400078a10ff */
[----:B------:R-:W-:Y:S02]  /*14bc0*/  SHF.R.S32.HI R21, RZ, 0x1f, R232 ;  /* 0x0000001fff157819 */ /* 0x000fe400000114e8 */
[----:B------:R-:W-:-:S02]  /*14bd0*/  @!P0 LEA.HI.X R11, R235, R20, R13, 0x2, P5 ;  /* 0x00000014eb0b8211 */ /* 0x000fc400028f140d */
[C---:B---3--:R-:W-:Y:S02]  /*14be0*/  @!P4 LEA R14, P1, R234.reuse, R12, 0x2 ;  /* 0x0000000cea0ec211 */ /* 0x048fe400078210ff */
[----:B------:R-:W-:Y:S01]  /*14bf0*/  SHF.R.S32.HI R13, RZ, 0x1f, R234 ;  /* 0x0000001fff0d7819 */ /* 0x000fe200000114ea */
[----:B------:R3:W-:Y:S03]  /*14c00*/  @!P0 ST.E.64 desc[UR40][R10.64], R136 ;  /* 0x000000880a008985 */ /* 0x0007e6000c101b28 */
[----:B------:R-:W-:Y:S02]  /*14c10*/  @!P4 LEA.HI.X R15, R234, R20, R13, 0x2, P1 ;  /* 0x00000014ea0fc211 */ /* 0x000fe400008f140d */
[CC--:B-1----:R-:W-:Y:S02]  /*14c20*/  @!P2 LEA R8, P5, R233.reuse, R12.reuse, 0x2 ;  /* 0x0000000ce908a211 */ /* 0x0c2fe400078a10ff */
[----:B------:R-:W-:Y:S01]  /*14c30*/  @!P3 LEA R12, P1, R232, R12, 0x2 ;  /* 0x0000000ce80cb211 */ /* 0x000fe200078210ff */
[----:B------:R3:W-:Y:S01]  /*14c40*/  @!P4 ST.E.64 desc[UR40][R14.64], R140 ;  /* 0x0000008c0e00c985 */ /* 0x0007e2000c101b28 */
[----:B------:R-:W-:-:S02]  /*14c50*/  @!P2 LEA.HI.X R9, R233, R20, R24, 0x2, P5 ;  /* 0x00000014e909a211 */ /* 0x000fc400028f1418 */
[----:B------:R-:W-:-:S03]  /*14c60*/  @!P3 LEA.HI.X R13, R232, R20, R21, 0x2, P1 ;  /* 0x00000014e80db211 */ /* 0x000fc600008f1415 */
[----:B------:R3:W-:Y:S04]  /*14c70*/  @!P2 ST.E.64 desc[UR40][R8.64], R144 ;  /* 0x000000900800a985 */ /* 0x0007e8000c101b28 */
[----:B------:R3:W-:Y:S02]  /*14c80*/  @!P3 ST.E.64 desc[UR40][R12.64], R148 ;  /* 0x000000940c00b985 */ /* 0x0007e4000c101b28 */
.L_x_5004:
[----:B------:R-:W-:Y:S05]  /*14c90*/  BSYNC B1 ;  /* 0x0000000000017941 */ /* 0x000fea0003800000 */
.L_x_5003:
[----:B------:R-:W-:-:S03]  /*14ca0*/  UMOV UR4, 0xffffffff ;  /* 0xffffffff00047882 */ /* 0x000fc60000000000 */
[----:B------:R-:W-:Y:S05]  /*14cb0*/  BRA.DIV UR4, `(.L_x_5005) ;  /* 0x000000b604a87947 */ /* 0x000fea000b800000 */
[----:B0-----:R-:W0:Y:S04]  /*14cc0*/  SHFL.IDX PT, R4, R4, 0x1, 0x1c1f ;  /* 0x003c1f0004047f89 */ /* 0x001e2800000e0000 */
[----:B------:R-:W4:Y:S02]  /*14cd0*/  SHFL.IDX PT, R3, R3, 0x1, 0x1c1f ;  /* 0x003c1f0003037f89 */ /* 0x000f2400000e0000 */
.L_x_5236:
[----:B------:R-:W-:-:S13]  /*14ce0*/  ISETP.GE.AND P0, PT, R152, R0, PT ;  /* 0x000000009800720c */ /* 0x000fda0003f06270 */
[----:B------:R-:W-:Y:S05]  /*14cf0*/  @P0 BRA `(.L_x_5001) ;  /* 0x0000001c00240947 */ /* 0x000fea0003800000 */
[----:B------:R-:W-:Y:S01]  /*14d00*/  ULDC UR4, c[0x0][0xac8] ;  /* 0x0002b20000047ab9 */ /* 0x000fe20000000800 */
[C---:B---3--:R-:W-:Y:S01]  /*14d10*/  VIADD R15, R210.reuse, 0x8 ;  /* 0x00000008d20f7836 */ /* 0x048fe20000000000 */
[C---:B------:R-:W-:Y:S01]  /*14d20*/  ISETP.GE.AND P2, PT, R210.reuse, UR4, PT ;  /* 0x00000004d2007c0c */ /* 0x040fe2000bf46270 */
[C---:B--2---:R-:W-:Y:S02]  /*14d30*/  VIADD R12, R210.reuse, 0x10 ;  /* 0x00000010d20c7836 */ /* 0x044fe40000000000 */
[C---:B-1----:R-:W-:Y:S01]  /*14d40*/  VIADD R20, R210.reuse, 0x18 ;  /* 0x00000018d2147836 */ /* 0x042fe20000000000 */
[----:B------:R-:W-:Y:S01]  /*14d50*/  ISETP.GE.AND P3, PT, R15, UR4, PT ;  /* 0x000000040f007c0c */ /* 0x000fe2000bf66270 */
[----:B------:R-:W-:Y:S01]  /*14d60*/  VIADD R21, R210, 0x8 ;  /* 0x00000008d2157836 */ /* 0x000fe20000000000 */
[----:B------:R-:W-:Y:S01]  /*14d70*/  ISETP.GE.AND P1, PT, R12, UR4, PT ;  /* 0x000000040c007c0c */ /* 0x000fe2000bf26270 */
[----:B------:R-:W-:Y:S01]  /*14d80*/  VIADD R13, R210, 0x20 ;  /* 0x00000020d20d7836 */ /* 0x000fe20000000000 */
[----:B------:R-:W-:Y:S01]  /*14d90*/  ISETP.GE.AND P0, PT, R20, UR4, PT ;  /* 0x0000000414007c0c */ /* 0x000fe2000bf06270 */
[C---:B------:R-:W-:Y:S01]  /*14da0*/  VIADD R14, R210.reuse, 0x10 ;  /* 0x00000010d20e7836 */ /* 0x040fe20000000000 */
[----:B------:R-:W-:Y:S01]  /*14db0*/  SHF.R.S32.HI R21, RZ, 0x1f, R21 ;  /* 0x0000001fff157819 */ /* 0x000fe20000011415 */
[----:B------:R-:W-:-:S02]  /*14dc0*/  VIADD R29, R210, 0x68 ;  /* 0x00000068d21d7836 */ /* 0x000fc40000000000 */
[----:B----4-:R-:W-:Y:S01]  /*14dd0*/  @!P2 IMAD.MOV.U32 R8, RZ, RZ, R3 ;  /* 0x000000ffff08a224 */ /* 0x010fe200078e0003 */
[----:B------:R-:W-:Y:S01]  /*14de0*/  SHF.R.S32.HI R14, RZ, 0x1f, R14 ;  /* 0x0000001fff0e7819 */ /* 0x000fe2000001140e */
[----:B0-----:R-:W-:Y:S02]  /*14df0*/  @!P2 IMAD.MOV.U32 R9, RZ, RZ, R4 ;  /* 0x000000ffff09a224 */ /* 0x001fe400078e0004 */
[C---:B------:R-:W-:Y:S01]  /*14e00*/  @!P3 LEA R10, P4, R15.reuse, R3, 0x2 ;  /* 0x000000030f0ab211 */ /* 0x040fe200078810ff */
[C---:B------:R-:W-:Y:S02]  /*14e10*/  VIADD R25, R210.reuse, 0x70 ;  /* 0x00000070d2197836 */ /* 0x040fe40000000000 */
[----:B------:R-:W-:Y:S01]  /*14e20*/  @!P2 IMAD.WIDE R8, R210, 0x4, R8 ;  /* 0x00000004d208a825 */ /* 0x000fe200078e0208 */
[----:B------:R-:W-:-:S03]  /*14e30*/  @!P3 LEA.HI.X R11, R15, R4, R21, 0x2, P4 ;  /* 0x000000040f0bb211 */ /* 0x000fc600020f1415 */
[C---:B------:R-:W-:Y:S01]  /*14e40*/  VIADD R15, R210.reuse, 0x28 ;  /* 0x00000028d20f7836 */ /* 0x040fe20000000000 */
        /* <DEDUP_REMOVED lines=8> */
[----:B------:R-:W-:-:S02]  /*14ed0*/  VIADD R24, R210, 0x80 ;  /* 0x00000080d2187836 */ /* 0x000fc40000000000 */
[C---:B------:R-:W-:Y:S01]  /*14ee0*/  VIADD R28, R210.reuse, 0x70 ;  /* 0x00000070d21c7836 */ /* 0x040fe20000000000 */
[----:B------:R-:W-:Y:S01]  /*14ef0*/  SHF.R.S32.HI R33, RZ, 0x1f, R33 ;  /* 0x0000001fff217819 */ /* 0x000fe20000011421 */
[----:B------:R-:W-:Y:S01]  /*14f00*/  VIADD R36, R210, 0x98 ;  /* 0x00000098d2247836 */ /* 0x000fe20000000000 */
[CC--:B0-----:R-:W-:Y:S02]  /*14f10*/  @!P1 LEA R8, P5, R12.reuse, R3.reuse, 0x2 ;  /* 0x000000030c089211 */ /* 0x0c1fe400078a10ff */
[----:B------:R-:W-:Y:S02]  /*14f20*/  SHF.R.S32.HI R28, RZ, 0x1f, R28 ;  /* 0x0000001fff1c7819 */ /* 0x000fe4000001141c */
[----:B------:R-:W-:Y:S01]  /*14f30*/  @!P1 LEA.HI.X R9, R12, R4, R14, 0x2, P5 ;  /* 0x000000040c099211 */ /* 0x000fe200028f140e */
[----:B------:R-:W-:Y:S01]  /*14f40*/  VIADD R12, R210, 0x30 ;  /* 0x00000030d20c7836 */ /* 0x000fe20000000000 */
[----:B-1----:R-:W-:Y:S01]  /*14f50*/  @!P0 LEA R10, P4, R20, R3, 0x2 ;  /* 0x00000003140a8211 */ /* 0x002fe200078810ff */
[----:B------:R-:W-:Y:S01]  /*14f60*/  VIADD R14, R210, 0x20 ;  /* 0x00000020d20e7836 */ /* 0x000fe20000000000 */
[----:B------:R-:W-:Y:S01]  /*14f70*/  SHF.R.S32.HI R36, RZ, 0x1f, R36 ;  /* 0x0000001fff247819 */ /* 0x000fe20000011424 */
        /* <DEDUP_REMOVED lines=10> */
[-C--:B------:R-:W-:Y:S01]  /*15020*/  @!P2 LEA.HI.X R9, R13, R4.reuse, R14, 0x2, P5 ;  /* 0x000000040d09a211 */ /* 0x080fe200028f140e */
[C---:B------:R-:W-:Y:S02]  /*15030*/  VIADD R13, R210.reuse, 0x40 ;  /* 0x00000040d20d7836 */ /* 0x040fe40000000000 */
[C---:B------:R-:W-:Y:S01]  /*15040*/  VIADD R14, R210.reuse, 0x30 ;  /* 0x00000030d20e7836 */ /* 0x040fe20000000000 */
[----:B-1----:R-:W-:Y:S01]  /*15050*/  @!P3 LEA R10, P4, R15, R3, 0x2 ;  /* 0x000000030f0ab211 */ /* 0x002fe200078810ff */
        /* <DEDUP_REMOVED lines=10> */
[-C--:B------:R-:W-:Y:S01]  /*15100*/  @!P1 LEA.HI.X R9, R12, R4.reuse, R14, 0x2, P5 ;  /* 0x000000040c099211 */ /* 0x080fe200028f140e */
[C---:B------:R-:W-:Y:S02]  /*15110*/  VIADD R12, R210.reuse, 0x50 ;  /* 0x00000050d20c7836 */ /* 0x040fe40000000000 */
[----:B------:R-:W-:Y:S01]  /*15120*/  VIADD R14, R210, 0x40 ;  /* 0x00000040d20e7836 */ /* 0x000fe20000000000 */
[----:B-1----:R-:W-:Y:S01]  /*15130*/  @!P0 LEA R10, P4, R20, R3, 0x2 ;  /* 0x00000003140a8211 */ /* 0x002fe200078810ff */
        /* <DEDUP_REMOVED lines=23> */
[----:B------:R-:W-:Y:S02]  /*152b0*/  SHF.R.S32.HI R15, RZ, 0x1f, R15 ;  /* 0x0000001fff0f7819 */ /* 0x000fe4000001140f */
[----:B0-----:R-:W-:-:S04]  /*152c0*/  @!P1 LEA R8, P5, R12, R3, 0x2 ;  /* 0x000000030c089211 */ /* 0x001fc800078a10ff */
[-C--:B------:R-:W-:Y:S02]  /*152d0*/  @!P1 LEA.HI.X R9, R12, R4.reuse, R13, 0x2, P5 ;  /* 0x000000040c099211 */ /* 0x080fe400028f140d */
[-C--:B------:R-:W-:Y:S02]  /*152e0*/  @!P2 LEA R12, P5, R14, R3.reuse, 0x2 ;  /* 0x000000030e0ca211 */ /* 0x080fe400078a10ff */
[C---:B-1----:R-:W-:Y:S01]  /*152f0*/  @!P0 LEA R10, P4, R20.reuse, R3, 0x2 ;  /* 0x00000003140a8211 */ /* 0x042fe200078810ff */
[----:B------:R0:W-:Y:S01]  /*15300*/  @!P1 ST.E.64 desc[UR40][R8.64], R66 ;  /* 0x0000004208009985 */ /* 0x0001e2000c101b28 */
[----:B------:R-:W-:Y:S02]  /*15310*/  ISETP.GE.AND P1, PT, R25, UR4, PT ;  /* 0x0000000419007c0c */ /* 0x000fe4000bf26270 */
[-C--:B------:R-:W-:Y:S02]  /*15320*/  @!P0 LEA.HI.X R11, R20, R4.reuse, R21, 0x2, P4 ;  /* 0x00000004140b8211 */ /* 0x080fe400020f1415 */
[----:B------:R-:W-:-:S02]  /*15330*/  @!P2 LEA.HI.X R13, R14, R4, R15, 0x2, P5 ;  /* 0x000000040e0da211 */ /* 0x000fc400028f140f */
[CC--:B------:R-:W-:Y:S01]  /*15340*/  @!P3 LEA R14, P4, R29.reuse, R3.reuse, 0x2 ;  /* 0x000000031d0eb211 */ /* 0x0c0fe200078810ff */
[----:B------:R1:W-:Y:S01]  /*15350*/  @!P0 ST.E.64 desc[UR40][R10.64], R70 ;  /* 0x000000460a008985 */ /* 0x0003e2000c101b28 */
[----:B------:R-:W-:Y:S02]  /*15360*/  ISETP.GE.AND P0, PT, R32, UR4, PT ;  /* 0x0000000420007c0c */ /* 0x000fe4000bf06270 */
[-C--:B------:R-:W-:Y:S01]  /*15370*/  @!P3 LEA.HI.X R15, R29, R4.reuse, R33, 0x2, P4 ;  /* 0x000000041d0fb211 */ /* 0x080fe200020f1421 */
[----:B------:R2:W-:Y:S01]  /*15380*/  @!P2 ST.E.64 desc[UR40][R12.64], R74 ;  /* 0x0000004a0c00a985 */ /* 0x0005e2000c101b28 */
[----:B------:R-:W-:Y:S01]  /*15390*/  ISETP.GE.AND P2, PT, R24, UR4, PT ;  /* 0x0000000418007c0c */ /* 0x000fe2000bf46270 */
[C---:B------:R-:W-:Y:S01]  /*153a0*/  VIADD R29, R210.reuse, 0x88 ;  /* 0x00000088d21d7836 */ /* 0x040fe20000000000 */
[CC--:B------:R-:W-:Y:S01]  /*153b0*/  @!P1 LEA R20, P5, R25.reuse, R3.reuse, 0x2 ;  /* 0x0000000319149211 */ /* 0x0c0fe200078a10ff */
[C---:B------:R-:W-:Y:S01]  /*153c0*/  VIADD R33, R210.reuse, 0x78 ;  /* 0x00000078d2217836 */ /* 0x040fe20000000000 */
[----:B------:R3:W-:Y:S02]  /*153d0*/  @!P3 ST.E.64 desc[UR40][R14.64], R78 ;  /* 0x0000004e0e00b985 */ /* 0x0007e4000c101b28 */
[----:B------:R-:W-:Y:S01]  /*153e0*/  @!P1 LEA.HI.X R21, R25, R4, R28, 0x2, P5 ;  /* 0x0000000419159211 */ /* 0x000fe200028f141c */
[C---:B------:R-:W-:Y:S01]  /*153f0*/  VIADD R25, R210.reuse, 0x90 ;  /* 0x00000090d2197836 */ /* 0x040fe20000000000 */
[----:B------:R-:W-:Y:S01]  /*15400*/  ISETP.GE.AND P3, PT, R29, UR4, PT ;  /* 0x000000041d007c0c */ /* 0x000fe2000bf66270 */
[----:B------:R-:W-:Y:S01]  /*15410*/  VIADD R28, R210, 0x80 ;  /* 0x00000080d21c7836 */ /* 0x000fe20000000000 */
[----:B0-----:R-:W-:Y:S01]  /*15420*/  @!P0 LEA R8, P4, R32, R3, 0x2 ;  /* 0x0000000320088211 */ /* 0x001fe200078810ff */
[----:B------:R0:W-:Y:S01]  /*15430*/  @!P1 ST.E.64 desc[UR40][R20.64], R82 ;  /* 0x0000005214009985 */ /* 0x0001e2000c101b28 */
[----:B------:R-:W-:-:S02]  /*15440*/  SHF.R.S32.HI R33, RZ, 0x1f, R33 ;  /* 0x0000001fff217819 */ /* 0x000fc40000011421 */
[----:B------:R-:W-:Y:S02]  /*15450*/  ISETP.GE.AND P1, PT, R25, UR4, PT ;  /* 0x0000000419007c0c */ /* 0x000fe4000bf26270 */
[----:B------:R-:W-:Y:S02]  /*15460*/  SHF.R.S32.HI R28, RZ, 0x1f, R28 ;  /* 0x0000001fff1c7819 */ /* 0x000fe4000001141c */
[-C--:B-1----:R-:W-:Y:S02]  /*15470*/  @!P2 LEA R10, P5, R24, R3.reuse, 0x2 ;  /* 0x00000003180aa211 */ /* 0x082fe400078a10ff */
        /* <DEDUP_REMOVED lines=12> */
[-C--:B------:R-:W-:Y:S01]  /*15540*/  @!P3 LEA.HI.X R13, R29, R4.reuse, R33, 0x2, P4 ;  /* 0x000000041d0db211 */ /* 0x080fe200020f1421 */
[C---:B------:R-:W-:Y:S01]  /*15550*/  VIADD R33, R210.reuse, 0xa8 ;  /* 0x000000a8d2217836 */ /* 0x040fe20000000000 */
[----:B------:R-:W-:Y:S01]  /*15560*/  SHF.R.S32.HI R28, RZ, 0x1f, R28 ;  /* 0x0000001fff1c7819 */ /* 0x000fe2000001141c */
[C---:B------:R-:W-:Y:S01]  /*15570*/  VIADD R29, R210.reuse, 0xb0 ;  /* 0x000000b0d21d7836 */ /* 0x040fe20000000000 */
[-C--:B---3--:R-:W-:Y:S01]  /*15580*/  @!P1 LEA R14, P5, R25, R3.reuse, 0x2 ;  /* 0x00000003190e9211 */ /* 0x088fe200078a10ff */
[----:B------:R3:W-:Y:S01]  /*15590*/  @!P3 ST.E.64 desc[UR40][R12.64], R94 ;  /* 0x0000005e0c00b985 */ /* 0x0007e2000c101b28 */
[----:B------:R-:W-:Y:S02]  /*155a0*/  ISETP.GE.AND P4, PT, R33, UR4, PT ;  /* 0x0000000421007c0c */ /* 0x000fe4000bf86270 */
[----:B------:R-:W-:Y:S01]  /*155b0*/  @!P1 LEA.HI.X R15, R25, R4, R28, 0x2, P5 ;  /* 0x00000004190f9211 */ /* 0x000fe200028f141c */
[C---:B------:R-:W-:Y:S01]  /*155c0*/  VIADD R28, R210.reuse, 0xa0 ;  /* 0x000000a0d21c7836 */ /* 0x040fe20000000000 */
[----:B------:R-:W-:Y:S01]  /*155d0*/  ISETP.GE.AND P3, PT, R29, UR4, PT ;  /* 0x000000041d007c0c */ /* 0x000fe2000bf66270 */
[----:B------:R-:W-:Y:S01]  /*155e0*/  VIADD R25, R210, 0xb8 ;  /* 0x000000b8d2197836 */ /* 0x000fe20000000000 */
[----:B0-----:R-:W-:Y:S01]  /*155f0*/  @!P0 LEA R20, P5, R32, R3, 0x2 ;  /* 0x0000000320148211 */ /* 0x001fe200078a10ff */
[----:B------:R0:W-:Y:S01]  /*15600*/  @!P1 ST.E.64 desc[UR40][R14.64], R98 ;  /* 0x000000620e009985 */ /* 0x0001e2000c101b28 */
[----:B------:R-:W-:-:S02]  /*15610*/  SHF.R.S32.HI R28, RZ, 0x1f, R28 ;  /* 0x0000001fff1c7819 */ /* 0x000fc4000001141c */
[-C--:B-1----:R-:W-:Y:S02]  /*15620*/  @!P2 LEA R8, P1, R24, R3.reuse, 0x2 ;  /* 0x000000031808a211 */ /* 0x082fe400078210ff */
[-C--:B------:R-:W-:Y:S01]  /*15630*/  @!P0 LEA.HI.X R21, R32, R4.reuse, R36, 0x2, P5 ;  /* 0x0000000420158211 */ /* 0x080fe200028f1424 */
[----:B------:R-:W-:Y:S01]  /*15640*/  VIADD R36, R210, 0xa8 ;  /* 0x000000a8d2247836 */ /* 0x000fe20000000000 */
[----:B------:R-:W-:Y:S01]  /*15650*/  @!P2 LEA.HI.X R9, R24, R4, R28, 0x2, P1 ;  /* 0x000000041809a211 */ /* 0x000fe200008f141c */
[C---:B------:R-:W-:Y:S01]  /*15660*/  VIADD R32, R210.reuse, 0xb0 ;  /* 0x000000b0d2207836 */ /* 0x040fe20000000000 */
[----:B------:R-:W-:Y:S01]  /*15670*/  ISETP.GE.AND P1, PT, R25, UR4, PT ;  /* 0x0000000419007c0c */ /* 0x000fe2000bf26270 */
[----:B------:R1:W-:Y:S01]  /*15680*/  @!P0 ST.E.64 desc[UR40][R20.64], R102 ;  /* 0x0000006614008985 */ /* 0x0003e2000c101b28 */
[-C--:B--2---:R-:W-:Y:S01]  /*15690*/  @!P4 LEA R10, P0, R33, R3.reuse, 0x2 ;  /* 0x00000003210ac211 */ /* 0x084fe200078010ff */
[C---:B------:R-:W-:Y:S01]  /*156a0*/  VIADD R28, R210.reuse, 0xc0 ;  /* 0x000000c0d21c7836 */ /* 0x040fe20000000000 */
[----:B------:R-:W-:Y:S01]  /*156b0*/  SHF.R.S32.HI R36, RZ, 0x1f, R36 ;  /* 0x0000001fff247819 */ /* 0x000fe20000011424 */
[----:B------:R-:W-:Y:S01]  /*156c0*/  VIADD R24, R210, 0xc8 ;  /* 0x000000c8d2187836 */ /* 0x000fe20000000000 */
[----:B------:R-:W-:Y:S01]  /*156d0*/  SHF.R.S32.HI R32, RZ, 0x1f, R32 ;  /* 0x0000001fff207819 */ /* 0x000fe20000011420 */
[----:B------:R2:W-:Y:S01]  /*156e0*/  @!P2 ST.E.64 desc[UR40][R8.64], R106 ;  /* 0x0000006a0800a985 */ /* 0x0005e2000c101b28 */
[----:B---3--:R-:W-:-:S02]  /*156f0*/  @!P3 LEA R12, P5, R29, R3, 0x2 ;  /* 0x000000031d0cb211 */ /* 0x008fc400078a10ff */
[-C--:B------:R-:W-:Y:S02]  /*15700*/  @!P4 LEA.HI.X R11, R33, R4.reuse, R36, 0x2, P0 ;  /* 0x00000004210bc211 */ /* 0x080fe400000f1424 */
[----:B------:R-:W-:Y:S01]  /*15710*/  @!P3 LEA.HI.X R13, R29, R4, R32, 0x2, P5 ;  /* 0x000000041d0db211 */ /* 0x000fe200028f1420 */
[----:B------:R-:W-:Y:S01]  /*15720*/  VIADD R29, R210, 0xb8 ;  /* 0x000000b8d21d7836 */ /* 0x000fe20000000000 */
[----:B------:R-:W-:Y:S01]  /*15730*/  ISETP.GE.AND P2, PT, R28, UR4, PT ;  /* 0x000000041c007c0c */ /* 0x000fe2000bf46270 */
[----:B------:R3:W-:Y:S01]  /*15740*/  @!P4 ST.E.64 desc[UR40][R10.64], R110 ;  /* 0x0000006e0a00c985 */ /* 0x0007e2000c101b28 */
[----:B------:R-:W-:Y:S02]  /*15750*/  ISETP.GE.AND P0, PT, R24, UR4, PT ;  /* 0x0000000418007c0c */ /* 0x000fe4000bf06270 */
[----:B0-----:R-:W-:Y:S01]  /*15760*/  @!P1 LEA R14, P4, R25, R3, 0x2 ;  /* 0x00000003190e9211 */ /* 0x001fe200078810ff */
[----:B------:R0:W-:Y:S01]  /*15770*/  @!P3 ST.E.64 desc[UR40][R12.64], R114 ;  /* 0x000000720c00b985 */ /* 0x0001e2000c101b28 */
[----:B------:R-:W-:-:S02]  /*15780*/  SHF.R.S32.HI R29, RZ, 0x1f, R29 ;  /* 0x0000001fff1d7819 */ /* 0x000fc4000001141d */
[----:B------:R-:W-:Y:S02]  /*15790*/  ISETP.GE.AND P3, PT, R237, UR4, PT ;  /* 0x00000004ed007c0c */ /* 0x000fe4000bf66270 */
[----:B------:R-:W-:Y:S01]  /*157a0*/  @!P1 LEA.HI.X R15, R25, R4, R29, 0x2, P4 ;  /* 0x00000004190f9211 */ /* 0x000fe200020f141d */
[C---:B------:R-:W-:Y:S02]  /*157b0*/  VIADD R29, R210.reuse, 0xc0 ;  /* 0x000000c0d21d7836 */ /* 0x040fe40000000000 */
[----:B------:R-:W-:Y:S01]  /*157c0*/  VIADD R25, R210, 0xc8 ;  /* 0x000000c8d2197836 */ /* 0x000fe20000000000 */
[-C--:B-1----:R-:W-:Y:S01]  /*157d0*/  @!P2 LEA R20, P5, R28, R3.reuse, 0x2 ;  /* 0x000000031c14a211 */ /* 0x082fe200078a10ff */
[----:B------:R1:W-:Y:S01]  /*157e0*/  @!P1 ST.E.64 desc[UR40][R14.64], R118 ;  /* 0x000000760e009985 */ /* 0x0003e2000c101b28 */
[----:B------:R-:W-:Y:S02]  /*157f0*/  SHF.R.S32.HI R29, RZ, 0x1f, R29 ;  /* 0x0000001fff1d7819 */ /* 0x000fe4000001141d */
[----:B--2---:R-:W-:-:S02]  /*15800*/  @!P0 LEA R8, P4, R24, R3, 0x2 ;  /* 0x0000000318088211 */ /* 0x004fc400078810ff */
[----:B------:R-:W-:Y:S02]  /*15810*/  SHF.R.S32.HI R25, RZ, 0x1f, R25 ;  /* 0x0000001fff197819 */ /* 0x000fe40000011419 */
[----:B------:R-:W-:Y:S02]  /*15820*/  ISETP.GE.AND P1, PT, R236, UR4, PT ;  /* 0x00000004ec007c0c */ /* 0x000fe4000bf26270 */
[-C--:B------:R-:W-:Y:S02]  /*15830*/  @!P2 LEA.HI.X R21, R28, R4.reuse, R29, 0x2, P5 ;  /* 0x000000041c15a211 */ /* 0x080fe400028f141d */
[----:B------:R-:W-:Y:S02]  /*15840*/  @!P0 LEA.HI.X R9, R24, R4, R25, 0x2, P4 ;  /* 0x0000000418098211 */ /* 0x000fe400020f1419 */
[----:B------:R-:W-:Y:S01]  /*15850*/  ISETP.GE.AND P4, PT, R235, UR4, PT ;  /* 0x00000004eb007c0c */ /* 0x000fe2000bf86270 */
[----:B------:R2:W-:Y:S01]  /*15860*/  @!P2 ST.E.64 desc[UR40][R20.64], R122 ;  /* 0x0000007a1400a985 */ /* 0x0005e2000c101b28 */
[----:B------:R-:W-:-:S02]  /*15870*/  SHF.R.S32.HI R24, RZ, 0x1f, R237 ;  /* 0x0000001fff187819 */ /* 0x000fc400000114ed */
[-C--:B---3--:R-:W-:Y:S01]  /*15880*/  @!P3 LEA R10, P5, R237, R3.reuse, 0x2 ;  /* 0x00000003ed0ab211 */ /* 0x088fe200078a10ff */
[----:B------:R3:W-:Y:S01]  /*15890*/  @!P0 ST.E.64 desc[UR40][R8.64], R126 ;  /* 0x0000007e08008985 */ /* 0x0007e2000c101b28 */
[----:B------:R-:W-:Y:S02]  /*158a0*/  ISETP.GE.AND P2, PT, R234, UR4, PT ;  /* 0x00000004ea007c0c */ /* 0x000fe4000bf46270 */
[----:B------:R-:W-:Y:S02]  /*158b0*/  ISETP.GE.AND P0, PT, R233, UR4, PT ;  /* 0x00000004e9007c0c */ /* 0x000fe4000bf06270 */
[----:B------:R-:W-:Y:S02]  /*158c0*/  @!P3 LEA.HI.X R11, R237, R4, R24, 0x2, P5 ;  /* 0x00000004ed0bb211 */ /* 0x000fe400028f1418 */
[----:B------:R-:W-:Y:S02]  /*158d0*/  SHF.R.S32.HI R24, RZ, 0x1f, R236 ;  /* 0x0000001fff187819 */ /* 0x000fe400000114ec */
[-C--:B0-----:R-:W-:Y:S01]  /*158e0*/  @!P1 LEA R12, P5, R236, R3.reuse, 0x2 ;  /* 0x00000003ec0c9211 */ /* 0x081fe200078a10ff */
[----:B------:R3:W-:Y:S01]  /*158f0*/  @!P3 ST.E.64 desc[UR40][R10.64], R130 ;  /* 0x000000820a00b985 */ /* 0x0007e2000c101b28 */
[----:B-1----:R-:W-:-:S02]  /*15900*/  @!P4 LEA R14, P3, R235, R3, 0x2 ;  /* 0x00000003eb0ec211 */ /* 0x002fc400078610ff */
[-C--:B------:R-:W-:Y:S02]  /*15910*/  @!P1 LEA.HI.X R13, R236, R4.reuse, R24, 0x2, P5 ;  /* 0x00000004ec0d9211 */ /* 0x080fe400028f1418 */
[----:B------:R-:W-:Y:S02]  /*15920*/  SHF.R.S32.HI R24, RZ, 0x1f, R235 ;  /* 0x0000001fff187819 */ /* 0x000fe400000114eb */
[----:B--2---:R-:W-:Y:S01]  /*15930*/  @!P2 LEA R20, P5, R234, R3, 0x2 ;  /* 0x00000003ea14a211 */ /* 0x004fe200078a10ff */
[----:B------:R3:W-:Y:S01]  /*15940*/  @!P1 ST.E.64 desc[UR40][R12.64], R134 ;  /* 0x000000860c009985 */ /* 0x0007e2000c101b28 */
[----:B------:R-:W-:Y:S02]  /*15950*/  SHF.R.S32.HI R29, RZ, 0x1f, R234 ;  /* 0x0000001fff1d7819 */ /* 0x000fe400000114ea */
[----:B------:R-:W-:Y:S02]  /*15960*/  @!P4 LEA.HI.X R15, R235, R4, R24, 0x2, P3 ;  /* 0x00000004eb0fc211 */ /* 0x000fe400018f1418 */
[----:B------:R-:W-:-:S02]  /*15970*/  SHF.R.S32.HI R28, RZ, 0x1f, R233 ;  /* 0x0000001fff1c7819 */ /* 0x000fc400000114e9 */
[C---:B------:R-:W-:Y:S01]  /*15980*/  @!P0 LEA R24, P3, R233.reuse, R3, 0x2 ;  /* 0x00000003e9188211 */ /* 0x040fe200078610ff */
[----:B------:R3:W-:Y:S01]  /*15990*/  @!P4 ST.E.64 desc[UR40][R14.64], R138 ;  /* 0x0000008a0e00c985 */ /* 0x0007e2000c101b28 */
[-C--:B------:R-:W-:Y:S02]  /*159a0*/  @!P2 LEA.HI.X R21, R234, R4.reuse, R29, 0x2, P5 ;  /* 0x00000004ea15a211 */ /* 0x080fe400028f141d */
[----:B------:R-:W-:-:S03]  /*159b0*/  @!P0 LEA.HI.X R25, R233, R4, R28, 0x2, P3 ;  /* 0x00000004e9198211 */ /* 0x000fc600018f141c */
[----:B------:R3:W-:Y:S04]  /*159c0*/  @!P2 ST.E.64 desc[UR40][R20.64], R142 ;  /* 0x0000008e1400a985 */ /* 0x0007e8000c101b28 */
[----:B------:R3:W-:Y:S01]  /*159d0*/  @!P0 ST.E.64 desc[UR40][R24.64], R146 ;  /* 0x0000009218008985 */ /* 0x0007e2000c101b28 */
[----:B------:R-:W-:-:S13]  /*159e0*/  ISETP.GE.AND P0, PT, R232, UR4, PT ;  /* 0x00000004e8007c0c */ /* 0x000fda000bf06270 */
[----:B---3--:R-:W-:Y:S05]  /*159f0*/  @P0 BRA `(.L_x_5001) ;  /* 0x0000000c00e40947 */ /* 0x008fea0003800000 */
[----:B------:R-:W-:Y:S02]  /*15a00*/  SHF.R.S32.HI R28, RZ, 0x1f, R232 ;  /* 0x0000001fff1c7819 */ /* 0x000fe400000114e8 */
[----:B------:R-:W-:-:S04]  /*15a10*/  LEA R8, P0, R232, R3, 0x2 ;  /* 0x00000003e8087211 */ /* 0x000fc800078010ff */
[----:B------:R-:W-:-:S05]  /*15a20*/  LEA.HI.X R9, R232, R4, R28, 0x2, P0 ;  /* 0x00000004e8097211 */ /* 0x000fca00000f141c */
[----:B------:R0:W-:Y:S01]  /*15a30*/  ST.E.64 desc[UR40][R8.64], R150 ;  /* 0x0000009608007985 */ /* 0x0001e2000c101b28 */
[----:B------:R-:W-:Y:S05]  /*15a40*/  BRA `(.L_x_5001) ;  /* 0x0000000c00d07947 */ /* 0x000fea0003800000 */
.L_x_4988:
        /* <DEDUP_REMOVED lines=16> */
[----:B------:R-:W0:-:S12]  /*15b50*/  S2R R0, SR_TID.X ;  /* 0x0000000000007919 */ /* 0x000e180000002100 */
        /* <DEDUP_REMOVED lines=9> */
.L_x_5006:
[----:B------:R-:W4:Y:S01]  /*15bf0*/  LDL.LU R0, [R1+0x64] ;  /* 0x0000640001007983 */ /* 0x000f220000300800 */
[----:B------:R-:W-:Y:S01]  /*15c00*/  BSSY B1, `(.L_x_5007) ;  /* 0x0000036000017945 */ /* 0x000fe20003800000 */
[----:B------:R-:W-:Y:S02]  /*15c10*/  SEL R33, R224, RZ, !P0 ;  /* 0x000000ffe0217207 */ /* 0x000fe40004000000 */
[----:B-----5:R-:W-:Y:S02]  /*15c20*/  SHF.R.S32.HI R28, RZ, 0x1f, R3 ;  /* 0x0000001fff1c7819 */ /* 0x020fe40000011403 */
[----:B----4-:R-:W-:Y:S01]  /*15c30*/  SEL R30, R0, RZ, !P0 ;  /* 0x000000ff001e7207 */ /* 0x010fe20004000000 */
[----:B------:R-:W-:Y:S06]  /*15c40*/  @P3 BRA `(.L_x_5008) ;  /* 0x0000000000c43947 */ /* 0x000fec0003800000 */
[----:B------:R-:W0:Y:S01]  /*15c50*/  S2R R35, SR_TID.X ;  /* 0x0000000000237919 */ /* 0x000e220000002100 */
[----:B------:R-:W1:Y:S02]  /*15c60*/  LDC R37, c[0x0][0xbe8] ;  /* 0x0002fa00ff257b82 */ /* 0x000e640000000800 */
[----:B-1----:R-:W-:Y:S01]  /*15c70*/  IMAD R0, R26, R37, RZ ;  /* 0x000000251a007224 */ /* 0x002fe200078e02ff */
[----:B0-----:R-:W-:-:S04]  /*15c80*/  IADD3 R35, R206, -0x80, R35 ;  /* 0xffffff80ce237810 */ /* 0x001fc80007ffe023 */
[----:B------:R-:W-:-:S13]  /*15c90*/  ISETP.GE.AND P0, PT, R35, R0, PT ;  /* 0x000000002300720c */ /* 0x000fda0003f06270 */
[----:B------:R-:W-:Y:S05]  /*15ca0*/  @P0 BRA `(.L_x_5008) ;  /* 0x0000000000ac0947 */ /* 0x000fea0003800000 */
[----:B---3--:R-:W-:Y:S01]  /*15cb0*/  IMAD.MOV.U32 R4, RZ, RZ, 0x9b8 ;  /* 0x000009b8ff047424 */ /* 0x008fe200078e00ff */
[----:B------:R-:W-:Y:S01]  /*15cc0*/  ISETP.GT.AND P0, PT, R223, 0x1, PT ;  /* 0x00000001df00780c */ /* 0x000fe20003f04270 */
[----:B------:R-:W0:Y:S01]  /*15cd0*/  LDC.64 R8, c[0x0][0xba8] ;  /* 0x0002ea00ff087b82 */ /* 0x000e220000000a00 */
[----:B------:R-:W-:Y:S01]  /*15ce0*/  ISETP.NE.AND P1, PT, R37, 0x1, PT ;  /* 0x000000012500780c */ /* 0x000fe20003f25270 */
[----:B------:R-:W-:Y:S01]  /*15cf0*/  IMAD.MOV.U32 R27, RZ, RZ, R35 ;  /* 0x000000ffff1b7224 */ /* 0x000fe200078e0023 */
[----:B------:R-:W-:-:S05]  /*15d00*/  SEL R4, R4, 0x978, P0 ;  /* 0x0000097804047807 */ /* 0x000fca0000000000 */
[----:B------:R-:W1:Y:S08]  /*15d10*/  LDC.64 R20, c[0x0][R4+0x220] ;  /* 0x0000880004147b82 */ /* 0x000e700000000a00 */
[----:B------:R-:W3:Y:S08]  /*15d20*/  LDC.64 R24, c[0x0][R4+0x218] ;  /* 0x0000860004187b82 */ /* 0x000ef00000000a00 */
[----:B------:R-:W4:Y:S08]  /*15d30*/  LDC.64 R12, c[0x0][R4+0x228] ;  /* 0x00008a00040c7b82 */ /* 0x000f300000000a00 */
[----:B------:R-:W5:Y:S08]  /*15d40*/  @P1 LDC R0, c[0x0][0xbec] ;  /* 0x0002fb00ff001b82 */ /* 0x000f700000000800 */
[----:B------:R-:W2:Y:S08]  /*15d50*/  LDC.64 R10, c[0x0][R4+0x210] ;  /* 0x00008400040a7b82 */ /* 0x000eb00000000a00 */
[----:B------:R-:W4:Y:S01]  /*15d60*/  @P1 LDC R31, c[0x0][0xbf0] ;  /* 0x0002fc00ff1f1b82 */ /* 0x000f220000000800 */
[----:B-----5:R-:W-:-:S07]  /*15d70*/  @P1 IMAD.HI.U32 R0, R35, R0, RZ ;  /* 0x0000000023001227 */ /* 0x020fce00078e00ff */
[----:B0-----:R-:W0:Y:S01]  /*15d80*/  @!P0 LDC R8, c[0x0][0xb50] ;  /* 0x0002d400ff088b82 */ /* 0x001e220000000800 */
[-C--:B-1----:R-:W-:Y:S02]  /*15d90*/  IMAD R21, R21, R33.reuse, RZ ;  /* 0x0000002115157224 */ /* 0x082fe400078e02ff */
[----:B------:R-:W-:-:S05]  /*15da0*/  IMAD.WIDE.U32 R14, R20, R33, RZ ;  /* 0x00000021140e7225 */ /* 0x000fca00078e00ff */
[----:B------:R-:W1:Y:S01]  /*15db0*/  @!P0 LDC R9, c[0x0][0xb54] ;  /* 0x0002d500ff098b82 */ /* 0x000e620000000800 */
[-C--:B---3--:R-:W-:Y:S02]  /*15dc0*/  IMAD R29, R25, R222.reuse, RZ ;  /* 0x000000de191d7224 */ /* 0x088fe400078e02ff */
[----:B------:R-:W-:Y:S01]  /*15dd0*/  IMAD.WIDE.U32 R24, R24, R222, RZ ;  /* 0x000000de18187225 */ /* 0x000fe200078e00ff */
[----:B----4-:R-:W-:-:S03]  /*15de0*/  @P1 SHF.R.U32.HI R27, RZ, R31, R0 ;  /* 0x0000001fff1b1219 */ /* 0x010fc60000011600 */
        /* <DEDUP_REMOVED lines=12> */
[----:B------:R-:W-:Y:S02]  /*15eb0*/  SHF.R.S32.HI R27, RZ, 0x1f, R27 ;  /* 0x0000001fff1b7819 */ /* 0x000fe4000001141b */
[----:B------:R-:W-:Y:S02]  /*15ec0*/  SHF.R.S32.HI R21, RZ, 0x1f, R15 ;  /* 0x0000001fff157819 */ /* 0x000fe4000001140f */
[----:B------:R-:W-:Y:S01]  /*15ed0*/  IADD3.X R13, R27, R0, R25, P0, P1 ;  /* 0x000000001b0d7210 */ /* 0x000fe200007e2419 */
[----:B--2---:R-:W-:-:S04]  /*15ee0*/  IMAD R0, R11, R15, RZ ;  /* 0x0000000f0b007224 */ /* 0x004fc800078e02ff */
[C---:B------:R-:W-:Y:S02]  /*15ef0*/  IMAD R21, R10.reuse, R21, R0 ;  /* 0x000000150a157224 */ /* 0x040fe400078e0200 */
[----:B------:R-:W-:-:S04]  /*15f00*/  IMAD.WIDE.U32 R10, R10, R15, R12 ;  /* 0x0000000f0a0a7225 */ /* 0x000fc800078e000c */
[----:B------:R-:W-:Y:S01]  /*15f10*/  IMAD.IADD R0, R11, 0x1, R21 ;  /* 0x000000010b007824 */ /* 0x000fe200078e0215 */
[----:B0-----:R-:W-:Y:S01]  /*15f20*/  LEA R8, P0, R10, R8, 0x2 ;  /* 0x000000080a087211 */ /* 0x001fe200078010ff */
[----:B------:R-:W-:-:S03]  /*15f30*/  IMAD.MOV.U32 R11, RZ, RZ, -0x800000 ;  /* 0xff800000ff0b7424 */ /* 0x000fc600078e00ff */
[----:B-1----:R-:W-:-:S05]  /*15f40*/  LEA.HI.X R9, R10, R9, R0, 0x2, P0 ;  /* 0x000000090a097211 */ /* 0x002fca00000f1400 */
[----:B------:R0:W-:Y:S04]  /*15f50*/  STG.E desc[UR40][R8.64], R11 ;  /* 0x0000000b08007986 */ /* 0x0001e8000c101928 */
.L_x_5008:
[----:B------:R-:W-:Y:S05]  /*15f60*/  BSYNC B1 ;  /* 0x0000000000017941 */ /* 0x000fea0003800000 */
.L_x_5007:
[----:B------:R-:W-:Y:S05]  /*15f70*/  @P2 BRA `(.L_x_5001) ;  /* 0x0000000800842947 */ /* 0x000fea0003800000 */
[----:B------:R-:W1:Y:S01]  /*15f80*/  LDC R21, c[0x0][0xbe8] ;  /* 0x0002fa00ff157b82 */ /* 0x000e620000000800 */
        /* <DEDUP_REMOVED lines=13> */
[----:B-1----:R-:W-:-:S03]  /*16060*/  ISETP.NE.AND P0, PT, R21, 0x1, PT ;  /* 0x000000011500780c */ /* 0x002fc60003f05270 */
[----:B------:R-:W-:Y:S02]  /*16070*/  IMAD.IADD R13, R206, 0x1, R3 ;  /* 0x00000001ce0d7824 */ /* 0x000fe400078e0203 */
[----:B------:R-:W-:Y:S01]  /*16080*/  IMAD R9, R222, UR5, R9 ;  /* 0x00000005de097c24 */ /* 0x000fe2000f8e0209 */
[----:B------:R-:W-:Y:S01]  /*16090*/  ULDC.64 UR4, c[0x0][0xaf0] ;  /* 0x0002bc0000047ab9 */ /* 0x000fe20000000a00 */
[----:B------:R-:W-:Y:S02]  /*160a0*/  IMAD.MOV.U32 R3, RZ, RZ, R13 ;  /* 0x000000ffff037224 */ /* 0x000fe400078e000d */
[----:B------:R-:W-:-:S04]  /*160b0*/  IMAD.WIDE.U32 R8, R33, UR4, R8 ;  /* 0x0000000421087c25 */ /* 0x000fc8000f8e0008 */
[----:B---3--:R-:W0:Y:S08]  /*160c0*/  @P0 LDC R4, c[0x0][0xbec] ;  /* 0x0002fb00ff040b82 */ /* 0x008e300000000800 */
[----:B------:R-:W1:Y:S01]  /*160d0*/  @P0 LDC R15, c[0x0][0xbf0] ;  /* 0x0002fc00ff0f0b82 */ /* 0x000e620000000800 */
[----:B0-----:R-:W-:-:S04]  /*160e0*/  @P0 IMAD.HI.U32 R0, R13, R4, RZ ;  /* 0x000000040d000227 */ /* 0x001fc800078e00ff */
[----:B------:R-:W-:Y:S01]  /*160f0*/  IMAD R4, R30, UR4, RZ ;  /* 0x000000041e047c24 */ /* 0x000fe2000f8e02ff */
[----:B-1----:R-:W-:-:S03]  /*16100*/  @P0 SHF.R.U32.HI R3, RZ, R15, R0 ;  /* 0x0000000fff030219 */ /* 0x002fc60000011600 */
        /* <DEDUP_REMOVED lines=20> */
[----:B------:R-:W-:-:S05]  /*16250*/  VIADD R9, R205, 0xc0 ;  /* 0x000000c0cd097836 */ /* 0x000fca0000000000 */
[----:B------:R-:W-:Y:S01]  /*16260*/  SHF.R.S32.HI R10, RZ, 0x1f, R9 ;  /* 0x0000001fff0a7819 */ /* 0x000fe20000011409 */
[----:B------:R-:W-:Y:S06]  /*16270*/  BRA.DIV UR4, `(.L_x_5009) ;  /* 0x000000a204847947 */ /* 0x000fec000b800000 */
[----:B------:R0:W1:Y:S04]  /*16280*/  SHFL.IDX PT, R0, R4, RZ, 0x181f ;  /* 0x00181fff04007589 */ /* 0x00006800000e0000 */
[----:B------:R0:W3:Y:S02]  /*16290*/  SHFL.IDX PT, R14, R3, RZ, 0x181f ;  /* 0x00181fff030e7589 */ /* 0x0000e400000e0000 */
.L_x_5239:
        /* <DEDUP_REMOVED lines=12> */
[-C--:B---3--:R-:W-:Y:S02]  /*16360*/  @!P3 LEA R12, P5, R205, R14.reuse, 0x1 ;  /* 0x0000000ecd0cb211 */ /* 0x088fe400078a08ff */
[----:B------:R-:W-:Y:S02]  /*16370*/  @!P2 LEA R24, P4, R217, R14, 0x1 ;  /* 0x0000000ed918a211 */ /* 0x000fe400078808ff */
[----:B-1----:R-:W-:Y:S02]  /*16380*/  @!P3 LEA.HI.X R13, R205, R0, R8, 0x1, P5 ;  /* 0x00000000cd0db211 */ /* 0x002fe400028f0c08 */
        /* <DEDUP_REMOVED lines=10> */
.L_x_5011:
[----:B------:R-:W-:Y:S05]  /*16430*/  BSYNC B1 ;  /* 0x0000000000017941 */ /* 0x000fea0003800000 */
.L_x_5010:
[----:B------:R-:W-:-:S03]  /*16440*/  UMOV UR4, 0xffffffff ;  /* 0xffffffff00047882 */ /* 0x000fc60000000000 */
[----:B------:R-:W-:Y:S05]  /*16450*/  BRA.DIV UR4, `(.L_x_5012) ;  /* 0x000000a204407947 */ /* 0x000fea000b800000 */
[----:B-1----:R1:W0:Y:S04]  /*16460*/  SHFL.IDX PT, R0, R4, 0x1, 0x181f ;  /* 0x00381f0004007f89 */ /* 0x00222800000e0000 */
[----:B---34-:R1:W3:Y:S02]  /*16470*/  SHFL.IDX PT, R14, R3, 0x1, 0x181f ;  /* 0x00381f00030e7f89 */ /* 0x0182e400000e0000 */
.L_x_5243:
        /* <DEDUP_REMOVED lines=13> */
[----:B0-----:R-:W-:Y:S02]  /*16550*/  @!P3 LEA.HI.X R13, R205, R0, R11, 0x1, P5 ;  /* 0x00000000cd0db211 */ /* 0x001fe400028f0c0b */
        /* <DEDUP_REMOVED lines=10> */
.L_x_5014:
[----:B------:R-:W-:Y:S05]  /*16600*/  BSYNC B1 ;  /* 0x0000000000017941 */ /* 0x000fea0003800000 */
.L_x_5013:
[----:B------:R-:W-:-:S03]  /*16610*/  UMOV UR4, 0xffffffff ;  /* 0xffffffff00047882 */ /* 0x000fc60000000000 */
[----:B------:R-:W-:Y:S05]  /*16620*/  BRA.DIV UR4, `(.L_x_5015) ;  /* 0x000000a204147947 */ /* 0x000fea000b800000 */
[----:B0-----:R0:W0:Y:S04]  /*16630*/  SHFL.IDX PT, R0, R4, 0x2, 0x181f ;  /* 0x00581f0004007f89 */ /* 0x00102800000e0000 */
[----:B---34-:R3:W4:Y:S02]  /*16640*/  SHFL.IDX PT, R14, R3, 0x2, 0x181f ;  /* 0x00581f00030e7f89 */ /* 0x01872400000e0000 */
.L_x_5247:
        /* <DEDUP_REMOVED lines=24> */
.L_x_5017:
[----:B------:R-:W-:Y:S05]  /*167d0*/  BSYNC B1 ;  /* 0x0000000000017941 */ /* 0x000fea0003800000 */
.L_x_5016:
[----:B------:R-:W-:-:S03]  /*167e0*/  UMOV UR4, 0xffffffff ;  /* 0xffffffff00047882 */ /* 0x000fc60000000000 */
[----:B------:R-:W-:Y:S05]  /*167f0*/  BRA.DIV UR4, `(.L_x_5018) ;  /* 0x0000009e04e87947 */ /* 0x000fea000b800000 */
[----:B0-----:R0:W0:Y:S04]  /*16800*/  SHFL.IDX PT, R0, R4, 0x3, 0x181f ;  /* 0x00781f0004007f89 */ /* 0x00102800000e0000 */
[----:B----4-:R4:W0:Y:S02]  /*16810*/  SHFL.IDX PT, R14, R3, 0x3, 0x181f ;  /* 0x00781f00030e7f89 */ /* 0x01082400000e0000 */
.L_x_5251:
[----:B-1-34-:R-:W-:-:S05]  /*16820*/  VIADD R3, R206, 0x60 ;  /* 0x00000060ce037836 */ /* 0x01afca0000000000 */
[----:B------:R-:W-:-:S13]  /*16830*/  ISETP.GE.AND P0, PT, R3, R21, PT ;  /* 0x000000150300720c */ /* 0x000fda0003f06270 */
[----:B------:R-:W-:Y:S05]  /*16840*/  @P0 BRA `(.L_x_5001) ;  /* 0x0000000000500947 */ /* 0x000fea0003800000 */
[----:B------:R-:W-:Y:S01]  /*16850*/  ULDC UR4, c[0x0][0xac8] ;  /* 0x0002b20000047ab9 */ /* 0x000fe20000000800 */
[----:B0-----:R-:W-:Y:S02]  /*16860*/  SHF.R.S32.HI R4, RZ, 0x1f, R205 ;  /* 0x0000001fff047819 */ /* 0x001fe400000114cd */
[----:B------:R-:W-:Y:S02]  /*16870*/  ISETP.GE.AND P3, PT, R205, UR4, PT ;  /* 0x00000004cd007c0c */ /* 0x000fe4000bf66270 */
[----:B------:R-:W-:Y:S02]  /*16880*/  ISETP.GE.AND P2, PT, R217, UR4, PT ;  /* 0x00000004d9007c0c */ /* 0x000fe4000bf46270 */
[----:B------:R-:W-:Y:S02]  /*16890*/  ISETP.GE.AND P1, PT, R216, UR4, PT ;  /* 0x00000004d8007c0c */ /* 0x000fe4000bf26270 */
[----:B------:R-:W-:Y:S02]  /*168a0*/  ISETP.GE.AND P0, PT, R9, UR4, PT ;  /* 0x0000000409007c0c */ /* 0x000fe4000bf06270 */
[----:B------:R-:W-:-:S05]  /*168b0*/  SHF.R.S32.HI R8, RZ, 0x1f, R217 ;  /* 0x0000001fff087819 */ /* 0x000fca00000114d9 */
[-C--:B------:R-:W-:Y:S02]  /*168c0*/  @!P3 LEA R12, P5, R205, R14.reuse, 0x1 ;  /* 0x0000000ecd0cb211 */ /* 0x080fe400078a08ff */
[----:B------:R-:W-:Y:S02]  /*168d0*/  @!P2 LEA R20, P4, R217, R14, 0x1 ;  /* 0x0000000ed914a211 */ /* 0x000fe400078808ff */
[----:B------:R-:W-:Y:S02]  /*168e0*/  @!P3 LEA.HI.X R13, R205, R0, R4, 0x1, P5 ;  /* 0x00000000cd0db211 */ /* 0x000fe400028f0c04 */
        /* <DEDUP_REMOVED lines=10> */
.L_x_5001:
[----:B------:R-:W-:Y:S05]  /*16990*/  BSYNC B0 ;  /* 0x0000000000007941 */ /* 0x000fea0003800000 */
.L_x_4987:
[----:B------:R-:W-:Y:S02]  /*169a0*/  ULDC UR4, c[0x0][0xc3c] ;  /* 0x00030f0000047ab9 */ /* 0x000fe40000000800 */
[----:B---3--:R-:W-:-:S13]  /*169b0*/  ISETP.GE.AND P0, PT, R7, UR4, PT ;  /* 0x0000000407007c0c */ /* 0x008fda000bf06270 */
[----:B------:R-:W-:Y:S05]  /*169c0*/  @!P0 BRA `(.L_x_5019) ;  /* 0xfffffea800888947 */ /* 0x000fea000383ffff */
[----:B------:R-:W-:Y:S05]  /*169d0*/  BRA `(.L_x_4859) ;  /* 0x0000008400b07947 */ /* 0x000fea0003800000 */
.L_x_4857:
        /* <DEDUP_REMOVED lines=18> */
.L_x_5020:
        /* <DEDUP_REMOVED lines=43> */
.L_x_5024:
        /* <DEDUP_REMOVED lines=39> */
.L_x_5022:
        /* <DEDUP_REMOVED lines=12> */
.L_x_5025:
        /* <DEDUP_REMOVED lines=63> */
.L_x_5026:
        /* <DEDUP_REMOVED lines=61> */
.L_x_5027:
[----:B01----:R-:W-:-:S05]  /*178a0*/  LOP3.LUT R3, RZ, R2, RZ, 0x33, !PT ;  /* 0x00000002ff037212 */ /* 0x003fca00078e33ff */
[----:B------:R-:W-:-:S05]  /*178b0*/  IMAD.IADD R2, R4, 0x1, R3 ;  /* 0x0000000104027824 */ /* 0x000fca00078e0203 */
[----:B------:R1:W-:Y:S01]  /*178c0*/  STL [R1+0x4], R2 ;  /* 0x0000040201007387 */ /* 0x0003e20000100800 */
[----:B------:R-:W-:Y:S05]  /*178d0*/  BRA `(.L_x_5028) ;  /* 0x0000000000107947 */ /* 0x000fea0003800000 */
.L_x_5023:
[----:B------:R-:W-:Y:S01]  /*178e0*/  IMAD.U32 R2, RZ, RZ, UR6 ;  /* 0x00000006ff027e24 */ /* 0x000fe2000f8e00ff */
[----:B------:R0:W-:Y:S04]  /*178f0*/  STL [R1+0x4], RZ ;  /* 0x000004ff01007387 */ /* 0x0001e80000100800 */
[----:B------:R0:W-:Y:S04]  /*17900*/  STL [R1+0x8], RZ ;  /* 0x000008ff01007387 */ /* 0x0001e80000100800 */
[----:B------:R0:W-:Y:S02]  /*17910*/  STL [R1], R2 ;  /* 0x0000000201007387 */ /* 0x0001e40000100800 */
.L_x_5028:
        /* <DEDUP_REMOVED lines=10> */
.L_x_5021:
        /* <DEDUP_REMOVED lines=9> */
[C---:B---3--:R-:W-:Y:S01]  /*17a50*/  IMAD.SHL.U32 R0, R6.reuse, 0x8, RZ ;  /* 0x0000000806007824 */ /* 0x048fe200078e00ff */
        /* <DEDUP_REMOVED lines=22> */
.L_x_5173:
[----:B0-2---:R-:W2:Y:S01]  /*17bc0*/  LDL R0, [R1+0xc] ;  /* 0x00000c0001007983 */ /* 0x005ea20000100800 */
[----:B-1----:R-:W2:Y:S01]  /*17bd0*/  LDC.64 R2, c[0x0][0xc88] ;  /* 0x00032200ff027b82 */ /* 0x002ea20000000a00 */
[----:B------:R-:W-:Y:S05]  /*17be0*/  YIELD ;  /* 0x0000000000007946 */ /* 0x000fea0003800000 */
[----:B------:R-:W-:Y:S01]  /*17bf0*/  ULDC.64 UR4, c[0x0][0xa28] ;  /* 0x00028a0000047ab9 */ /* 0x000fe20000000a00 */
[----:B------:R-:W-:Y:S02]  /*17c00*/  CS2R R8, SRZ ;  /* 0x0000000000087805 */ /* 0x000fe4000001ff00 */
[----:B------:R-:W-:Y:S01]  /*17c10*/  ISETP.NE.U32.AND P0, PT, RZ, UR4, PT ;  /* 0x00000004ff007c0c */ /* 0x000fe2000bf05070 */
[----:B------:R-:W-:Y:S01]  /*17c20*/  ULDC.64 UR10, c[0x0][0xa18] ;  /* 0x00028600000a7ab9 */ /* 0x000fe20000000a00 */
[----:B------:R-:W-:Y:S01]  /*17c30*/  ULDC.64 UR8, c[0x0][0xa10] ;  /* 0x0002840000087ab9 */ /* 0x000fe20000000a00 */
[----:B------:R-:W-:Y:S01]  /*17c40*/  ULDC.64 UR6, c[0x0][0xa08] ;  /* 0x0002820000067ab9 */ /* 0x000fe20000000a00 */
[----:B--2---:R-:W-:-:S05]  /*17c50*/  IMAD.WIDE R2, R0, 0x4, R2 ;  /* 0x0000000400027825 */ /* 0x004fca00078e0202 */
        /* <DEDUP_REMOVED lines=22> */
[----:B------:R-:W-:Y:S02]  /*17dc0*/  IADD3.X R3, R15, UR5, RZ, P4, !PT ;  /* 0x000000050f037c10 */ /* 0x000fe4000a7fe4ff */
        /* <DEDUP_REMOVED lines=9> */
[----:B------:R0:W5:Y:S04]  /*17e60*/  @P0 LDG.E R12, desc[UR40][R6.64] ;  /* 0x00000028060c0981 */ /* 0x000168000c1e1900 */
[----:B------:R0:W5:Y:S04]  /*17e70*/  @P1 LDG.E R0, desc[UR40][R4.64] ;  /* 0x0000002804001981 */ /* 0x000168000c1e1900 */
        /* <DEDUP_REMOVED lines=14> */
[----:B-1----:R-:W-:Y:S01]  /*17f60*/  IMAD.U32 R9, RZ, RZ, UR4 ;  /* 0x00000004ff097e24 */ /* 0x002fe2000f8e00ff */
[----:B0-----:R-:W-:Y:S06]  /*17f70*/  @P3 BRA `(.L_x_5030) ;  /* 0x0000000000143947 */ /* 0x001fec0003800000 */
[----:B------:R-:W-:Y:S05]  /*17f80*/  @!P2 BRA `(.L_x_5030) ;  /* 0x000000000010a947 */ /* 0x000fea0003800000 */
[----:B------:R-:W2:Y:S04]  /*17f90*/  LDG.E R10, desc[UR40][R2.64] ;  /* 0x00000028020a7981 */ /* 0x000ea8000c1e1900 */
[----:B------:R-:W2:Y:S02]  /*17fa0*/  LDG.E R2, desc[UR40][R2.64+0x4] ;  /* 0x0000042802027981 */ /* 0x000ea4000c1e1900 */
[----:B--2--5:R-:W-:-:S05]  /*17fb0*/  IMAD.IADD R14, R2, 0x1, -R10 ;  /* 0x00000001020e7824 */ /* 0x024fca00078e0a0a */
[----:B------:R0:W-:Y:S02]  /*17fc0*/  STL [R1+0x48], R14 ;  /* 0x0000480e01007387 */ /* 0x0001e40000100800 */
.L_x_5030:
[----:B------:R-:W2:Y:S01]  /*17fd0*/  LDL.LU R3, [R1+0x8] ;  /* 0x0000080001037983 */ /* 0x000ea20000300800 */
[----:B------:R-:W-:Y:S02]  /*17fe0*/  ULDC.64 UR4, c[0x0][0xa20] ;  /* 0x0002880000047ab9 */ /* 0x000fe40000000a00 */
[----:B------:R-:W-:Y:S01]  /*17ff0*/  ISETP.NE.U32.AND P2, PT, RZ, UR4, PT ;  /* 0x00000004ff007c0c */ /* 0x000fe2000bf45070 */
[----:B------:R1:W-:Y:S03]  /*18000*/  STL [R1+0x8], R13 ;  /* 0x0000080d01007387 */ /* 0x0003e60000100800 */
[----:B------:R-:W-:Y:S02]  /*18010*/  ISETP.NE.AND.EX P2, PT, RZ, UR5, PT, P2 ;  /* 0x00000005ff007c0c */ /* 0x000fe4000bf45320 */
[C---:B--2---:R-:W-:Y:S02]  /*18020*/  LOP3.LUT R10, R3.reuse, 0xff000000, RZ, 0xc0, !PT ;  /* 0xff000000030a7812 */ /* 0x044fe400078ec0ff */
[----:B------:R-:W-:-:S02]  /*18030*/  LOP3.LUT R2, R3, 0xff0000, RZ, 0xc0, !PT ;  /* 0x00ff000003027812 */ /* 0x000fc400078ec0ff */
        /* <DEDUP_REMOVED lines=10> */
.L_x_5031:
[----:B------:R-:W-:Y:S05]  /*180e0*/  @!P0 BRA `(.L_x_5032) ;  /* 0x00000000000c8947 */ /* 0x000fea0003800000 */
[----:B------:R-:W2:Y:S04]  /*180f0*/  LDG.E R9, desc[UR40][R6.64] ;  /* 0x0000002806097981 */ /* 0x000ea8000c1e1900 */
[----:B------:R-:W2:Y:S02]  /*18100*/  LDG.E R6, desc[UR40][R6.64+0x4] ;  /* 0x0000042806067981 */ /* 0x000ea4000c1e1900 */
[----:B--2---:R-:W-:-:S07]  /*18110*/  IMAD.IADD R9, R6, 0x1, -R9 ;  /* 0x0000000106097824 */ /* 0x004fce00078e0a09 */
.L_x_5032:
[----:B------:R-:W2:Y:S01]  /*18120*/  LDL R7, [R1+0x4] ;  /* 0x0000040001077983 */ /* 0x000ea20000100800 */
[----:B-1----:R-:W1:Y:S03]  /*18130*/  LDC R3, c[0x0][0x448] ;  /* 0x00011200ff037b82 */ /* 0x002e660000000800 */
[----:B------:R-:W3:Y:S04]  /*18140*/  @P1 LDG.E R2, desc[UR40][R4.64] ;  /* 0x0000002804021981 */ /* 0x000ee8000c1e1900 */
[----:B------:R4:W3:Y:S01]  /*18150*/  @P1 LDG.E R4, desc[UR40][R4.64+0x4] ;  /* 0x0000042804041981 */ /* 0x0008e2000c1e1900 */
[----:B------:R-:W-:Y:S01]  /*18160*/  LOP3.LUT R12, R10, 0xff, RZ, 0xc0, !PT ;  /* 0x000000ff0a0c7812 */ /* 0x000fe200078ec0ff */
[----:B------:R-:W-:Y:S01]  /*18170*/  BSSY B0, `(.L_x_5033) ;  /* 0x0000037000007945 */ /* 0x000fe20003800000 */
[----:B------:R-:W-:-:S03]  /*18180*/  SHF.R.U32.HI R10, RZ, 0x10, R10 ;  /* 0x00000010ff0a7819 */ /* 0x000fc6000001160a */
[----:B------:R0:W-:Y:S01]  /*18190*/  STL [R1+0x60], R12 ;  /* 0x0000600c01007387 */ /* 0x0001e20000100800 */
[----:B-1----:R-:W-:-:S13]  /*181a0*/  ISETP.NE.AND P0, PT, R3, 0x1, PT ;  /* 0x000000010300780c */ /* 0x002fda0003f05270 */
[----:B----4-:R-:W1:Y:S08]  /*181b0*/  @P0 LDC R5, c[0x0][0x44c] ;  /* 0x00011300ff050b82 */ /* 0x010e700000000800 */
[----:B------:R-:W4:Y:S01]  /*181c0*/  @P0 LDC R6, c[0x0][0x450] ;  /* 0x00011400ff060b82 */ /* 0x000f220000000800 */
[----:B--2---:R-:W-:Y:S02]  /*181d0*/  IMAD.SHL.U32 R3, R7, 0x80, RZ ;  /* 0x0000008007037824 */ /* 0x004fe400078e00ff */
[----:B-----5:R-:W-:-:S02]  /*181e0*/  IMAD.IADD R7, R9, 0x1, -R8 ;  /* 0x0000000109077824 */ /* 0x020fc400078e0a08 */
[----:B------:R-:W-:Y:S02]  /*181f0*/  VIADD R3, R3, 0x7f ;  /* 0x0000007f03037836 */ /* 0x000fe40000000000 */
[----:B---3--:R-:W-:Y:S02]  /*18200*/  @P1 IMAD.IADD R11, R4, 0x1, -R2 ;  /* 0x00000001040b1824 */ /* 0x008fe400078e0a02 */
[----:B-1----:R-:W-:-:S05]  /*18210*/  @P0 IMAD.HI.U32 R2, R3, R5, RZ ;  /* 0x0000000503020227 */ /* 0x002fca00078e00ff */
[----:B----4-:R-:W-:Y:S01]  /*18220*/  @P0 SHF.R.U32.HI R3, RZ, R6, R2 ;  /* 0x00000006ff030219 */ /* 0x010fe20000011602 */
[----:B------:R-:W-:-:S04]  /*18230*/  IMAD.IADD R2, R7, 0x1, R11 ;  /* 0x0000000107027824 */ /* 0x000fc800078e020b */
[C---:B------:R-:W-:Y:S01]  /*18240*/  VIADD R4, R2.reuse, 0x5f ;  /* 0x0000005f02047836 */ /* 0x040fe20000000000 */
[----:B------:R-:W-:-:S03]  /*18250*/  IADD3 R21, R2, 0x60, -R14 ;  /* 0x0000006002157810 */ /* 0x000fc60007ffe80e */
[----:B------:R-:W-:-:S04]  /*18260*/  IMAD.HI R2, R4, 0x2aaaaaab, RZ ;  /* 0x2aaaaaab04027827 */ /* 0x000fc800078e02ff */
[----:B------:R-:W-:Y:S01]  /*18270*/  IMAD.IADD R3, R21, 0x1, R3 ;  /* 0x0000000115037824 */ /* 0x000fe200078e0203 */
[----:B------:R-:W-:Y:S01]  /*18280*/  SHF.R.U32.HI R20, RZ, 0x1f, R2 ;  /* 0x0000001fff147819 */ /* 0x000fe20000011602 */
[----:B------:R-:W-:Y:S02]  /*18290*/  IMAD.MOV.U32 R4, RZ, RZ, RZ ;  /* 0x000000ffff047224 */ /* 0x000fe400078e00ff */
[----:B------:R-:W-:Y:S01]  /*182a0*/  IMAD.HI R3, R3, 0x2aaaaaab, RZ ;  /* 0x2aaaaaab03037827 */ /* 0x000fe200078e02ff */
[----:B------:R-:W-:-:S04]  /*182b0*/  LEA.HI.SX32 R20, R2, R20, 0x1c ;  /* 0x0000001402147211 */ /* 0x000fc800078fe2ff */
[----:B------:R-:W-:-:S04]  /*182c0*/  SHF.R.U32.HI R6, RZ, 0x1f, R3 ;  /* 0x0000001fff067819 */ /* 0x000fc80000011603 */
[----:B------:R-:W-:-:S04]  /*182d0*/  LEA.HI.SX32 R6, R3, R6, 0x1c ;  /* 0x0000000603067211 */ /* 0x000fc800078fe2ff */
[----:B------:R-:W-:-:S04]  /*182e0*/  VIMNMX R6, R20, R6, PT ;  /* 0x0000000614067248 */ /* 0x000fc80003fe0100 */
[----:B------:R-:W-:-:S13]  /*182f0*/  ISETP.GE.AND P0, PT, R6, 0x1, PT ;  /* 0x000000010600780c */ /* 0x000fda0003f06270 */
[----:B0-----:R-:W-:Y:S05]  /*18300*/  @!P0 BRA `(.L_x_5034) ;  /* 0x0000000000748947 */ /* 0x001fea0003800000 */
[----:B------:R-:W-:Y:S01]  /*18310*/  ISETP.NE.AND P0, PT, R10, RZ, PT ;  /* 0x000000ff0a00720c */ /* 0x000fe20003f05270 */
[----:B------:R-:W-:-:S03]  /*18320*/  ULDC UR4, c[0x0][0x9f0] ;  /* 0x00027c0000047ab9 */ /* 0x000fc60000000800 */
[----:B------:R-:W-:-:S04]  /*18330*/  SEL R2, R10, UR4, P0 ;  /* 0x000000040a027c07 */ /* 0x000fc80008000000 */
[----:B------:R-:W-:Y:S02]  /*18340*/  IABS R3, R2 ;  /* 0x0000000200037213 */ /* 0x000fe40000000000 */
[----:B------:R-:W-:Y:S02]  /*18350*/  IADD3 R8, R2, -0x1, R6 ;  /* 0xffffffff02087810 */ /* 0x000fe40007ffe006 */
[----:B------:R-:W0:Y:S08]  /*18360*/  I2F.RP R4, R3 ;  /* 0x0000000300047306 */ /* 0x000e300000209400 */
[----:B0-----:R-:W0:Y:S02]  /*18370*/  MUFU.RCP R4, R4 ;  /* 0x0000000400047308 */ /* 0x001e240000001000 */
[----:B0-----:R-:W-:-:S06]  /*18380*/  VIADD R4, R4, 0xffffffe ;  /* 0x0ffffffe04047836 */ /* 0x001fcc0000000000 */
[----:B------:R0:W1:Y:S02]  /*18390*/  F2I.FTZ.U32.TRUNC.NTZ R5, R4 ;  /* 0x0000000400057305 */ /* 0x000064000021f000 */
[----:B0-----:R-:W-:-:S04]  /*183a0*/  LOP3.LUT R4, R8, R2, RZ, 0x3c, !PT ;  /* 0x0000000208047212 */ /* 0x001fc800078e3cff */
[----:B------:R-:W-:Y:S01]  /*183b0*/  ISETP.GE.AND P3, PT, R4, RZ, PT ;  /* 0x000000ff0400720c */ /* 0x000fe20003f66270 */
[----:B-1----:R-:W-:-:S04]  /*183c0*/  IMAD.MOV R4, RZ, RZ, -R5 ;  /* 0x000000ffff047224 */ /* 0x002fc800078e0a05 */
        /* <DEDUP_REMOVED lines=17> */
.L_x_5034:
[----:B------:R-:W-:Y:S05]  /*184e0*/  BSYNC B0 ;  /* 0x0000000000007941 */ /* 0x000fea0003800000 */
.L_x_5033:
        /* <DEDUP_REMOVED lines=21> */
[----:B------:R-:W0:Y:S02]  /*18640*/  S2R R4, SR_TID.X ;  /* 0x0000000000047919 */ /* 0x000e240000002100 */
[----:B0-----:R-:W-:-:S04]  /*18650*/  SHF.R.U32.HI R4, RZ, 0x5, R4 ;  /* 0x00000005ff047819 */ /* 0x001fc80000011604 */
[----:B------:R-:W-:-:S05]  /*18660*/  LOP3.LUT R4, R4, 0x3, RZ, 0xc0, !PT ;  /* 0x0000000304047812 */ /* 0x000fca00078ec0ff */
[----:B------:R0:W1:Y:S02]  /*18670*/  SHFL.IDX PT, R14, R4, RZ, 0x1f ;  /* 0x00001fff040e7589 */ /* 0x00006400000e0000 */
.L_x_5254:
[----:B-1----:R-:W-:Y:S02]  /*18680*/  ISETP.NE.AND P0, PT, R14, RZ, PT ;  /* 0x000000ff0e00720c */ /* 0x002fe40003f05270 */
[----:B------:R-:W-:-:S11]  /*18690*/  PLOP3.LUT P6, PT, PT, PT, PT, 0x8, 0x0 ;  /* 0x000000000000781c */ /* 0x000fd60003fce170 */
[----:B------:R-:W-:Y:S05]  /*186a0*/  @P0 BRA `(.L_x_5038) ;  /* 0x00000000000c0947 */ /* 0x000fea0003800000 */
[----:B------:R-:W-:-:S03]  /*186b0*/  UMOV UR4, 0xffffffff ;  /* 0xffffffff00047882 */ /* 0x000fc60000000000 */
[----:B------:R-:W-:Y:S05]  /*186c0*/  BRA.DIV UR4, `(.L_x_5039) ;  /* 0x0000008204b07947 */ /* 0x000fea000b800000 */
[----:B------:R-:W-:-:S13]  /*186d0*/  ELECT P6, URZ, PT ;  /* 0x00000000003f782f */ /* 0x000fda00038c0000 */
.L_x_5038:
        /* <DEDUP_REMOVED lines=9> */
.L_x_5257:
[----:B------:R-:W-:Y:S05]  /*18770*/  BSYNC B1 ;  /* 0x0000000000017941 */ /* 0x000fea0003800000 */
.L_x_5040:
        /* <DEDUP_REMOVED lines=12> */
.L_x_5258:
[----:B------:R-:W-:Y:S05]  /*18840*/  BSYNC B2 ;  /* 0x0000000000027941 */ /* 0x000fea0003800000 */
.L_x_5044:
        /* <DEDUP_REMOVED lines=9> */
.L_x_5047:
[----:B------:R-:W-:Y:S05]  /*188e0*/  BSYNC B2 ;  /* 0x0000000000027941 */ /* 0x000fea0003800000 */
.L_x_5046:
        /* <DEDUP_REMOVED lines=13> */
.L_x_5048:
        /* <DEDUP_REMOVED lines=13> */
.L_x_5259:
[----:B------:R-:W-:Y:S05]  /*18a90*/  BSYNC B2 ;  /* 0x0000000000027941 */ /* 0x000fea0003800000 */
.L_x_5049:
        /* <DEDUP_REMOVED lines=11> */
.L_x_5052:
[----:B------:R-:W-:Y:S05]  /*18b50*/  BSYNC B2 ;  /* 0x0000000000027941 */ /* 0x000fea0003800000 */
.L_x_5051:
        /* <DEDUP_REMOVED lines=10> */
.L_x_5053:
        /* <DEDUP_REMOVED lines=15> */
.L_x_5054:
        /* <DEDUP_REMOVED lines=15> */
.L_x_5055:
        /* <DEDUP_REMOVED lines=15> */
.L_x_5056:
        /* <DEDUP_REMOVED lines=10> */
.L_x_5043:
[----:B------:R-:W-:Y:S05]  /*18f70*/  BSYNC B1 ;  /* 0x0000000000017941 */ /* 0x000fea0003800000 */
.L_x_5042:
        /* <DEDUP_REMOVED lines=13> */
.L_x_5072:
[----:B------:R-:W-:Y:S05]  /*19050*/  YIELD ;  /* 0x0000000000007946 */ /* 0x000fea0003800000 */
[----:B------:R-:W-:Y:S04]  /*19060*/  BSSY B1, `(.L_x_5057) ;  /* 0x000007e000017945 */ /* 0x000fe80003800000 */
[----:B-1----:R-:W-:Y:S05]  /*19070*/  @!P6 BRA `(.L_x_5058) ;  /* 0x0000000400f0e947 */ /* 0x002fea0003800000 */
[----:B0-----:R-:W2:Y:S04]  /*19080*/  LDL R5, [R1+0x14] ;  /* 0x0000140001057983 */ /* 0x001ea80000100800 */
        /* <DEDUP_REMOVED lines=9> */
.L_x_5260:
[----:B------:R-:W-:Y:S05]  /*19120*/  BSYNC B2 ;  /* 0x0000000000027941 */ /* 0x000fea0003800000 */
.L_x_5059:
        /* <DEDUP_REMOVED lines=9> */
.L_x_5062:
[----:B------:R-:W-:Y:S05]  /*191c0*/  BSYNC B2 ;  /* 0x0000000000027941 */ /* 0x000fea0003800000 */
.L_x_5061:
        /* <DEDUP_REMOVED lines=12> */
.L_x_5063:
        /* <DEDUP_REMOVED lines=13> */
.L_x_5261:
[----:B------:R-:W-:Y:S05]  /*19360*/  BSYNC B2 ;  /* 0x0000000000027941 */ /* 0x000fea0003800000 */
.L_x_5064:
        /* <DEDUP_REMOVED lines=11> */
.L_x_5067:
[----:B------:R-:W-:Y:S05]  /*19420*/  BSYNC B2 ;  /* 0x0000000000027941 */ /* 0x000fea0003800000 */
.L_x_5066:
        /* <DEDUP_REMOVED lines=10> */
.L_x_5068:
        /* <DEDUP_REMOVED lines=15> */
.L_x_5069:
        /* <DEDUP_REMOVED lines=15> */
.L_x_5070:
        /* <DEDUP_REMOVED lines=15> */
.L_x_5071:
        /* <DEDUP_REMOVED lines=10> */
.L_x_5058:
[----:B------:R-:W-:Y:S05]  /*19840*/  BSYNC B1 ;  /* 0x0000000000017941 */ /* 0x000fea0003800000 */
.L_x_5057:
[----:B------:R-:W2:Y:S04]  /*19850*/  LDL.LU R9, [R1+0x14] ;  /* 0x0000140001097983 */ /* 0x000ea80000300800 */
[----:B0-----:R-:W3:Y:S01]  /*19860*/  LDL.LU R7, [R1+0x1c] ;  /* 0x00001c0001077983 */ /* 0x001ee20000300800 */
        /* <DEDUP_REMOVED lines=10> */
.L_x_5036:
[----:B------:R-:W-:Y:S05]  /*19910*/  BSYNC B0 ;  /* 0x0000000000007941 */ /* 0x000fea0003800000 */
.L_x_5035:
[----:B01----:R-:W2:Y:S01]  /*19920*/  LDL R5, [R1+0x4] ;  /* 0x0000040001057983 */ /* 0x003ea20000100800 */
[----:B------:R-:W0:Y:S01]  /*19930*/  LDC R0, c[0x0][0x448] ;  /* 0x00011200ff007b82 */ /* 0x000e220000000800 */
[----:B------:R-:W-:Y:S01]  /*19940*/  ISETP.NE.AND P2, PT, R10, RZ, PT ;  /* 0x000000ff0a00720c */ /* 0x000fe20003f45270 */
[----:B------:R-:W-:Y:S05]  /*19950*/  @!P0 WARPSYNC.ALL ;  /* 0x0000000000008948 */ /* 0x000fea0003800000 */
[----:B------:R-:W-:Y:S07]  /*19960*/  BSSY B0, `(.L_x_5073) ;  /* 0x000002d000007945 */ /* 0x000fee0003800000 */
[----:B------:R-:W1:Y:S08]  /*19970*/  @!P2 LDC R10, c[0x0][0x9f0] ;  /* 0x00027c00ff0aab82 */ /* 0x000e700000000800 */
[----:B------:R-:W-:Y:S01]  /*19980*/  @!P0 BAR.SYNC.DEFER_BLOCKING 0xc, 0x180 ;  /* 0x0306000000008b1d */ /* 0x000fe20000010000 */
[----:B0-----:R-:W-:-:S13]  /*19990*/  ISETP.NE.AND P1, PT, R0, 0x1, PT ;  /* 0x000000010000780c */ /* 0x001fda0003f25270 */
[----:B------:R-:W0:Y:S08]  /*199a0*/  @P1 LDC R2, c[0x0][0x44c] ;  /* 0x00011300ff021b82 */ /* 0x000e300000000800 */
[----:B------:R-:W3:Y:S01]  /*199b0*/  @P1 LDC R3, c[0x0][0x450] ;  /* 0x00011400ff031b82 */ /* 0x000ee20000000800 */
[----:B--2---:R-:W-:-:S05]  /*199c0*/  LEA R0, R5, 0x7f, 0x7 ;  /* 0x0000007f05007811 */ /* 0x004fca00078e38ff */
[----:B0-----:R-:W-:-:S05]  /*199d0*/  @P1 IMAD.HI.U32 R2, R0, R2, RZ ;  /* 0x0000000200021227 */ /* 0x001fca00078e00ff */
[----:B---3--:R-:W-:-:S05]  /*199e0*/  @P1 SHF.R.U32.HI R0, RZ, R3, R2 ;  /* 0x00000003ff001219 */ /* 0x008fca0000011602 */
[----:B------:R-:W-:-:S04]  /*199f0*/  IMAD.IADD R0, R21, 0x1, R0 ;  /* 0x0000000115007824 */ /* 0x000fc800078e0200 */
[----:B------:R-:W-:-:S05]  /*19a00*/  IMAD.HI R0, R0, 0x2aaaaaab, RZ ;  /* 0x2aaaaaab00007827 */ /* 0x000fca00078e02ff */
[----:B------:R-:W-:-:S04]  /*19a10*/  SHF.R.U32.HI R2, RZ, 0x1f, R0 ;  /* 0x0000001fff027819 */ /* 0x000fc80000011600 */
[----:B------:R-:W-:-:S04]  /*19a20*/  LEA.HI.SX32 R0, R0, R2, 0x1c ;  /* 0x0000000200007211 */ /* 0x000fc800078fe2ff */
[----:B------:R-:W-:-:S04]  /*19a30*/  VIMNMX R7, R20, R0, PT ;  /* 0x0000000014077248 */ /* 0x000fc80003fe0100 */
[----:B------:R-:W-:Y:S01]  /*19a40*/  ISETP.GE.AND P1, PT, R7, 0x1, PT ;  /* 0x000000010700780c */ /* 0x000fe20003f26270 */
[----:B------:R0:W-:Y:S04]  /*19a50*/  STL [R1+0x38], R7 ;  /* 0x0000380701007387 */ /* 0x0001e80000100800 */
[----:B------:R0:W-:Y:S08]  /*19a60*/  STL [R1+0x3c], RZ ;  /* 0x00003cff01007387 */ /* 0x0001f00000100800 */
[----:B01----:R-:W-:Y:S05]  /*19a70*/  @!P1 BRA `(.L_x_5074) ;  /* 0x00000000006c9947 */ /* 0x003fea0003800000 */
        /* <DEDUP_REMOVED lines=27> */
.L_x_5074:
[----:B------:R-:W-:Y:S05]  /*19c30*/  BSYNC B0 ;  /* 0x0000000000007941 */ /* 0x000fea0003800000 */
.L_x_5073:
[----:B------:R-:W2:Y:S04]  /*19c40*/  LDL R0, [R1+0x3c] ;  /* 0x00003c0001007983 */ /* 0x000ea80000100800 */
[----:B0-----:R-:W2:Y:S01]  /*19c50*/  LDL R2, [R1+0x60] ;  /* 0x0000600001027983 */ /* 0x001ea20000100800 */
[----:B------:R-:W-:Y:S01]  /*19c60*/  BSSY B7, `(.L_x_5075) ;  /* 0x00003eb000077945 */ /* 0x000fe20003800000 */
[----:B--2---:R-:W-:-:S05]  /*19c70*/  IMAD R2, R2, R0, RZ ;  /* 0x0000000002027224 */ /* 0x004fca00078e02ff */
[----:B------:R-:W-:Y:S01]  /*19c80*/  VIADDMNMX R0, R2, R0, R7, PT ;  /* 0x0000000002007246 */ /* 0x000fe20003800107 */
[----:B------:R0:W-:Y:S03]  /*19c90*/  STL [R1+0x28], R2 ;  /* 0x0000280201007387 */ /* 0x0001e60000100800 */
[----:B------:R-:W-:Y:S01]  /*19ca0*/  ISETP.GT.AND P0, PT, R0, R2, PT ;  /* 0x000000020000720c */ /* 0x000fe20003f04270 */
[----:B------:R0:W-:-:S12]  /*19cb0*/  STL [R1+0x40], R0 ;  /* 0x0000400001007387 */ /* 0x0001d80000100800 */
[----:B0-----:R-:W-:Y:S05]  /*19cc0*/  @P0 BRA `(.L_x_5076) ;  /* 0x0000000000480947 */ /* 0x001fea0003800000 */
[----:B------:R-:W0:Y:S02]  /*19cd0*/  S2R R0, SR_TID.X ;  /* 0x0000000000007919 */ /* 0x000e240000002100 */
[----:B0-----:R-:W-:-:S04]  /*19ce0*/  LOP3.LUT R0, R0, 0x7f, RZ, 0xc0, !PT ;  /* 0x0000007f00007812 */ /* 0x001fc800078ec0ff */
[----:B------:R-:W-:-:S13]  /*19cf0*/  ISETP.NE.AND P0, PT, R0, RZ, PT ;  /* 0x000000ff0000720c */ /* 0x000fda0003f05270 */
[----:B------:R-:W-:Y:S05]  /*19d00*/  @P0 BRA `(.L_x_5077) ;  /* 0x0000003c00800947 */ /* 0x000fea0003800000 */
[----:B------:R-:W0:Y:S01]  /*19d10*/  S2R R5, SR_LANEID ;  /* 0x0000000000057919 */ /* 0x000e220000000000 */
[----:B------:R-:W-:Y:S01]  /*19d20*/  VOTEU.ANY UR4, UPT, PT ;  /* 0x0000000000047886 */ /* 0x000fe200038e0100 */
[----:B------:R-:W1:Y:S01]  /*19d30*/  LDC.64 R2, c[0x0][0xc60] ;  /* 0x00031800ff027b82 */ /* 0x000e620000000a00 */
[----:B------:R-:W0:Y:S02]  /*19d40*/  FLO.U32 R0, UR4 ;  /* 0x0000000400007d00 */ /* 0x000e2400080e0000 */
[----:B0-----:R-:W-:-:S06]  /*19d50*/  ISETP.EQ.U32.AND P0, PT, R0, R5, PT ;  /* 0x000000050000720c */ /* 0x001fcc0003f02070 */
[----:B------:R-:W1:Y:S07]  /*19d60*/  POPC R5, UR4 ;  /* 0x0000000400057d09 */ /* 0x000e6e0008000000 */
[----:B-1----:R-:W2:Y:S01]  /*19d70*/  @P0 ATOMG.E.ADD.STRONG.GPU PT, R3, desc[UR40][R2.64], R5 ;  /* 0x00000005020309a8 */ /* 0x002ea200081ee1e8 */
[----:B------:R-:W0:Y:S02]  /*19d80*/  S2R R4, SR_LTMASK ;  /* 0x0000000000047919 */ /* 0x000e240000003900 */
[----:B0-----:R-:W-:-:S04]  /*19d90*/  LOP3.LUT R4, R4, UR4, RZ, 0xc0, !PT ;  /* 0x0000000404047c12 */ /* 0x001fc8000f8ec0ff */
[----:B------:R-:W0:Y:S01]  /*19da0*/  POPC R7, R4 ;  /* 0x0000000400077309 */ /* 0x000e220000000000 */
[----:B--2---:R-:W0:Y:S02]  /*19db0*/  SHFL.IDX PT, R0, R3, R0, 0x1f ;  /* 0x00001f0003007589 */ /* 0x004e2400000e0000 */
[----:B0-----:R-:W-:-:S05]  /*19dc0*/  IADD3 R0, R0, UR37, R7 ;  /* 0x0000002500007c10 */ /* 0x001fca000fffe007 */
[----:B------:R4:W-:Y:S01]  /*19dd0*/  STL [R1], R0 ;  /* 0x0000000001007387 */ /* 0x0009e20000100800 */
[----:B------:R-:W-:Y:S05]  /*19de0*/  BRA `(.L_x_5077) ;  /* 0x0000003c00487947 */ /* 0x000fea0003800000 */
.L_x_5076:
        /* <DEDUP_REMOVED lines=20> */
.L_x_5079:
[----:B------:R-:W-:Y:S05]  /*19f30*/  BSYNC B6 ;  /* 0x0000000000067941 */ /* 0x000fea0003800000 */
.L_x_5078:
        /* <DEDUP_REMOVED lines=20> */
.L_x_5082:
        /* <DEDUP_REMOVED lines=16> */
.L_x_5081:
[----:B------:R-:W-:Y:S05]  /*1a180*/  BSYNC B6 ;  /* 0x0000000000067941 */ /* 0x000fea0003800000 */
.L_x_5080:
        /* <DEDUP_REMOVED lines=10> */
[----:B0-----:R-:W0:Y:S01]  /*1a230*/  LDC.64 R2, c[0x0][0x418] ;  /* 0x00010600ff027b82 */ /* 0x001e220000000a00 */
[----:B----4-:R-:W-:Y:S01]  /*1a240*/  VIADD R0, R0, 0xffffffff ;  /* 0xffffffff00007836 */ /* 0x010fe20000000000 */
[----:B--2---:R-:W-:Y:S01]  /*1a250*/  SHF.R.S32.HI R8, RZ, 0x1f, R7 ;  /* 0x0000001fff087819 */ /* 0x004fe20000011407 */
[----:B------:R1:W-:Y:S04]  /*1a260*/  @P0 STL [R1+0x8], R7 ;  /* 0x0000080701000387 */ /* 0x0003e80000100800 */
[----:B------:R1:W-:Y:S01]  /*1a270*/  STL [R1+0x20], R8 ;  /* 0x0000200801007387 */ /* 0x0003e20000100800 */
[----:B0-----:R-:W-:Y:S01]  /*1a280*/  LOP3.LUT P0, RZ, R2, UR4, RZ, 0xfc, !PT ;  /* 0x0000000402ff7c12 */ /* 0x001fe2000f80fcff */
[----:B------:R-:W-:-:S03]  /*1a290*/  UMOV UR4, 0xffffffff ;  /* 0xffffffff00047882 */ /* 0x000fc60000000000 */
[----:B------:R-:W-:-:S04]  /*1a2a0*/  LOP3.LUT P0, RZ, R3, UR5, RZ, 0xfc, P0 ;  /* 0x0000000503ff7c12 */ /* 0x000fc8000800fcff */
[----:B------:R-:W-:Y:S01]  /*1a2b0*/  SEL R17, R7, RZ, !P0 ;  /* 0x000000ff07117207 */ /* 0x000fe20004000000 */
[----:B-1----:R-:W-:Y:S08]  /*1a2c0*/  BRA.DIV UR4, `(.L_x_5083) ;  /* 0x0000006a04347947 */ /* 0x002ff0000b800000 */
[----:B------:R-:W0:Y:S02]  /*1a2d0*/  S2R R4, SR_TID.X ;  /* 0x0000000000047919 */ /* 0x000e240000002100 */
[----:B0-----:R-:W-:-:S04]  /*1a2e0*/  SHF.R.U32.HI R4, RZ, 0x5, R4 ;  /* 0x00000005ff047819 */ /* 0x001fc80000011604 */
[----:B------:R-:W-:-:S05]  /*1a2f0*/  LOP3.LUT R4, R4, 0x3, RZ, 0xc0, !PT ;  /* 0x0000000304047812 */ /* 0x000fca00078ec0ff */
[----:B------:R0:W1:Y:S02]  /*1a300*/  SHFL.IDX PT, R14, R4, RZ, 0x1f ;  /* 0x00001fff040e7589 */ /* 0x00006400000e0000 */
.L_x_5264:
        /* <DEDUP_REMOVED lines=9> */
.L_x_5267:
[----:B------:R-:W-:Y:S05]  /*1a3a0*/  @!P6 BRA `(.L_x_5084) ;  /* 0x0000000000fce947 */ /* 0x000fea0003800000 */
[----:B------:R-:W-:-:S04]  /*1a3b0*/  ISETP.NE.U32.AND P0, PT, R2, RZ, PT ;  /* 0x000000ff0200720c */ /* 0x000fc80003f05070 */
[----:B------:R-:W-:-:S13]  /*1a3c0*/  ISETP.NE.AND.EX P0, PT, R3, RZ, PT, P0 ;  /* 0x000000ff0300720c */ /* 0x000fda0003f05300 */
[----:B------:R-:W-:Y:S05]  /*1a3d0*/  @!P0 BRA `(.L_x_5086) ;  /* 0x0000000000508947 */ /* 0x000fea0003800000 */
[----:B------:R-:W1:Y:S01]  /*1a3e0*/  LDC R6, c[0x0][0x43c] ;  /* 0x00010f00ff067b82 */ /* 0x000e620000000800 */
[----:B------:R-:W-:Y:S01]  /*1a3f0*/  IMAD.MOV.U32 R9, RZ, RZ, R0 ;  /* 0x000000ffff097224 */ /* 0x000fe200078e0000 */
[----:B------:R-:W-:-:S03]  /*1a400*/  ULDC.64 UR4, c[0x0][0x428] ;  /* 0x00010a0000047ab9 */ /* 0x000fc60000000a00 */
[----:B------:R-:W-:Y:S01]  /*1a410*/  IMAD.MOV.U32 R0, RZ, RZ, R9 ;  /* 0x000000ffff007224 */ /* 0x000fe200078e0009 */
[----:B-1----:R-:W-:-:S13]  /*1a420*/  ISETP.NE.AND P0, PT, R6, 0x1, PT ;  /* 0x000000010600780c */ /* 0x002fda0003f05270 */
[----:B0-----:R-:W0:Y:S02]  /*1a430*/  @P0 LDC.64 R4, c[0x0][0x440] ;  /* 0x00011000ff040b82 */ /* 0x001e240000000a00 */
        /* <DEDUP_REMOVED lines=14> */
.L_x_5086:
[----:B------:R-:W2:Y:S04]  /*1a520*/  LDL R0, [R1+0x10] ;  /* 0x0000100001007983 */ /* 0x000ea80000100800 */
[----:B-1----:R-:W3:Y:S01]  /*1a530*/  LDL R2, [R1+0x18] ;  /* 0x0000180001027983 */ /* 0x002ee20000100800 */
[----:B--2---:R-:W-:Y:S01]  /*1a540*/  IMAD R0, R0, 0x8, R18 ;  /* 0x0000000800007824 */ /* 0x004fe200078e0212 */
[----:B---3--:R-:W-:-:S04]  /*1a550*/  SHF.L.U32 R2, R2, 0x1f, RZ ;  /* 0x0000001f02027819 */ /* 0x008fc800000006ff */
[----:B------:R-:W1:Y:S02]  /*1a560*/  SYNCS.PHASECHK.TRANS64.TRYWAIT P0, [R0+URZ+0x22840], R2 ;  /* 0x02284002000075a7 */ /* 0x000e64000800017f */
[----:B-1----:R-:W-:Y:S05]  /*1a570*/  @!P0 BRA `(.L_x_5087) ;  /* 0x0000006400dc8947 */ /* 0x002fea0003800000 */
.L_x_5268:
[----:B------:R-:W2:Y:S02]  /*1a580*/  S2R R3, SR_TID.X ;  /* 0x0000000000037919 */ /* 0x000ea40000002100 */
[----:B--2---:R-:W-:-:S04]  /*1a590*/  LOP3.LUT R3, R3, 0x7f, RZ, 0xc0, !PT ;  /* 0x0000007f03037812 */ /* 0x004fc800078ec0ff */
[----:B------:R-:W-:-:S13]  /*1a5a0*/  ISETP.NE.AND P0, PT, R3, RZ, PT ;  /* 0x000000ff0300720c */ /* 0x000fda0003f05270 */
[----:B------:R-:W-:Y:S05]  /*1a5b0*/  @P0 BRA `(.L_x_5088) ;  /* 0x00000000001c0947 */ /* 0x000fea0003800000 */
[----:B------:R-:W2:Y:S01]  /*1a5c0*/  S2R R3, SR_TID.X ;  /* 0x0000000000037919 */ /* 0x000ea20000002100 */
[----:B-1----:R-:W-:-:S04]  /*1a5d0*/  IMAD.MOV.U32 R2, RZ, RZ, 0x3000 ;  /* 0x00003000ff027424 */ /* 0x002fc800078e00ff */
[----:B------:R3:W-:Y:S01]  /*1a5e0*/  SYNCS.ARRIVE.TRANS64 RZ, [R0+URZ+0x22830], R2 ;  /* 0x0228300200ff79a7 */ /* 0x0007e2000800003f */
[----:B--2---:R-:W-:-:S04]  /*1a5f0*/  LOP3.LUT R3, R3, 0x1f, RZ, 0xc0, !PT ;  /* 0x0000001f03037812 */ /* 0x004fc800078ec0ff */
[----:B------:R-:W-:-:S13]  /*1a600*/  ISETP.NE.AND P0, PT, R3, RZ, PT ;  /* 0x000000ff0300720c */ /* 0x000fda0003f05270 */
[----:B---3--:R-:W-:Y:S05]  /*1a610*/  @!P0 BRA `(.L_x_5088) ;  /* 0x0000000000048947 */ /* 0x008fea0003800000 */
[----:B------:R-:W-:Y:S01]  /*1a620*/  BPT.TRAP 0x1 ;  /* 0x000000040000795c */ /* 0x000fe20000300000 */
.L_x_5088:
[----:B0-----:R-:W2:Y:S04]  /*1a630*/  LDL R4, [R1+0x10] ;  /* 0x0000100001047983 */ /* 0x001ea80000100800 */
[----:B------:R-:W3:Y:S04]  /*1a640*/  LDL R3, [R1+0x30] ;  /* 0x0000300001037983 */ /* 0x000ee80000100800 */
[----:B-1----:R-:W4:Y:S01]  /*1a650*/  LDL R2, [R1+0x24] ;  /* 0x0000240001027983 */ /* 0x002f220000100800 */
        /* <DEDUP_REMOVED lines=11> */
[----:B--2---:R-:W-:Y:S01]  /*1a710*/  IMAD R0, R4, 0x3000, R18 ;  /* 0x0000300004007824 */ /* 0x004fe200078e0212 */
[----:B---3--:R-:W-:-:S04]  /*1a720*/  R2UR UR11, R3 ;  /* 0x00000000030b72ca */ /* 0x008fc800000e0000 */
[----:B------:R-:W-:Y:S02]  /*1a730*/  R2UR UR8, R0 ;  /* 0x00000000000872ca */ /* 0x000fe400000e0000 */
[----:B----4-:R-:W-:-:S11]  /*1a740*/  R2UR UR4, R2 ;  /* 0x00000000020472ca */ /* 0x010fd600000e0000 */
[----:B------:R-:W-:Y:S02]  /*1a750*/  UIADD3 UR8, UR8, 0x1c400, URZ ;  /* 0x0001c40008087890 */ /* 0x000fe4000fffe03f */
[----:B------:R-:W-:-:S03]  /*1a760*/  UIMAD UR11, UR11, 0x60, UR4 ;  /* 0x000000600b0b78a4 */ /* 0x000fc6000f8e0204 */
[----:B------:R-:W-:-:S06]  /*1a770*/  UMOV UR4, 0x0 ;  /* 0x0000000000047882 */ /* 0x000fcc0000000000 */
[----:B------:R1:W-:Y:S02]  /*1a780*/  UTMALDG.4D [UR8], [UR6], desc[UR4] ;  /* 0x00000408060075b4 */ /* 0x0003e40008019000 */
[----:B-1----:R-:W-:Y:S01]  /*1a790*/  NOP ;  /* 0x0000000000007918 */ /* 0x002fe20000000000 */
.L_x_5084:
[----:B------:R-:W2:Y:S04]  /*1a7a0*/  LDL.LU R3, [R1+0x44] ;  /* 0x0000440001037983 */ /* 0x000ea80000300800 */
[----:B------:R-:W3:Y:S04]  /*1a7b0*/  LDL.LU R5, [R1+0x2c] ;  /* 0x00002c0001057983 */ /* 0x000ee80000300800 */
[----:B0-----:R-:W4:Y:S01]  /*1a7c0*/  LDL.LU R4, [R1+0x58] ;  /* 0x0000580001047983 */ /* 0x001f220000300800 */
        /* <DEDUP_REMOVED lines=37> */
.L_x_5090:
[----:B------:R-:W-:Y:S05]  /*1aa20*/  BSYNC B6 ;  /* 0x0000000000067941 */ /* 0x000fea0003800000 */
.L_x_5089:
[----:B0-----:R-:W2:Y:S01]  /*1aa30*/  LDL.LU R0, [R1+0x58] ;  /* 0x0000580001007983 */ /* 0x001ea20000300800 */
[----:B------:R-:W-:Y:S01]  /*1aa40*/  ULDC.64 UR4, c[0x0][0x2d8] ;  /* 0x0000b60000047ab9 */ /* 0x000fe20000000a00 */
[----:B------:R-:W0:Y:S01]  /*1aa50*/  LDC R7, c[0x0][0x448] ;  /* 0x00011200ff077b82 */ /* 0x000e220000000800 */
[----:B------:R-:W-:Y:S01]  /*1aa60*/  ULDC UR6, c[0x0][0x2b8] ;  /* 0x0000ae0000067ab9 */ /* 0x000fe20000000800 */
[----:B------:R-:W3:Y:S04]  /*1aa70*/  LDL.LU R4, [R1+0x44] ;  /* 0x0000440001047983 */ /* 0x000ee80000300800 */
[----:B------:R-:W3:Y:S04]  /*1aa80*/  LDL.LU.64 R2, [R1+0x50] ;  /* 0x0000500001027983 */ /* 0x000ee80000300a00 */
[----:B------:R-:W4:Y:S04]  /*1aa90*/  LDL.LU R5, [R1+0x2c] ;  /* 0x00002c0001057983 */ /* 0x000f280000300800 */
[----:B------:R-:W4:Y:S04]  /*1aaa0*/  LDL R10, [R1+0x4] ;  /* 0x00000400010a7983 */ /* 0x000f280000100800 */
[----:B------:R1:W5:Y:S01]  /*1aab0*/  LDL R8, [R1+0x34] ;  /* 0x0000340001087983 */ /* 0x0003620000100800 */
[----:B0-----:R-:W-:-:S13]  /*1aac0*/  ISETP.NE.AND P0, PT, R7, 0x1, PT ;  /* 0x000000010700780c */ /* 0x001fda0003f05270 */
[----:B------:R-:W0:Y:S01]  /*1aad0*/  @P0 LDC R6, c[0x0][0x450] ;  /* 0x00011400ff060b82 */ /* 0x000e220000000800 */
[----:B------:R-:W1:Y:S02]  /*1aae0*/  S2R R9, SR_TID.X ;  /* 0x0000000000097919 */ /* 0x000e640000002100 */
[----:B-1----:R-:W-:-:S05]  /*1aaf0*/  IMAD.SHL.U32 R9, R9, 0x8, RZ ;  /* 0x0000000809097824 */ /* 0x002fca00078e00ff */
[----:B------:R-:W-:Y:S01]  /*1ab00*/  LOP3.LUT R9, R9, 0x38, RZ, 0xc0, !PT ;  /* 0x0000003809097812 */ /* 0x000fe200078ec0ff */
[----:B---3--:R-:W-:Y:S02]  /*1ab10*/  IMAD.MOV.U32 R3, RZ, RZ, R4 ;  /* 0x000000ffff037224 */ /* 0x008fe400078e0004 */
[----:B------:R-:W1:Y:S01]  /*1ab20*/  S2R R4, SR_TID.X ;  /* 0x0000000000047919 */ /* 0x000e620000002100 */
[----:B------:R-:W-:-:S04]  /*1ab30*/  IMAD.WIDE.U32 R2, R16, UR4, R2 ;  /* 0x0000000410027c25 */ /* 0x000fc8000f8e0002 */
[----:B------:R-:W-:Y:S01]  /*1ab40*/  IMAD R3, R16, UR5, R3 ;  /* 0x0000000510037c24 */ /* 0x000fe2000f8e0203 */
[----:B------:R-:W-:Y:S02]  /*1ab50*/  ULDC.64 UR4, c[0x0][0x2e0] ;  /* 0x0000b80000047ab9 */ /* 0x000fe40000000a00 */
[----:B--2---:R-:W-:Y:S02]  /*1ab60*/  IMAD R0, R0, UR4, RZ ;  /* 0x0000000400007c24 */ /* 0x004fe4000f8e02ff */
[----:B----4-:R-:W-:-:S04]  /*1ab70*/  IMAD.WIDE.U32 R2, R5, UR4, R2 ;  /* 0x0000000405027c25 */ /* 0x010fc8000f8e0002 */
[----:B------:R-:W-:Y:S01]  /*1ab80*/  IMAD R0, R5, UR5, R0 ;  /* 0x0000000505007c24 */ /* 0x000fe2000f8e0200 */
[----:B------:R-:W-:-:S03]  /*1ab90*/  ULDC.64 UR4, c[0x0][0x2d0] ;  /* 0x0000b40000047ab9 */ /* 0x000fc60000000a00 */
[----:B------:R-:W-:Y:S01]  /*1aba0*/  IMAD.IADD R3, R3, 0x1, R0 ;  /* 0x0000000103037824 */ /* 0x000fe200078e0200 */
[----:B-1----:R-:W-:-:S04]  /*1abb0*/  LOP3.LUT R4, R4, 0x7f, RZ, 0xc0, !PT ;  /* 0x0000007f04047812 */ /* 0x002fc800078ec0ff */
[----:B------:R-:W-:Y:S02]  /*1abc0*/  SHF.R.U32.HI R5, RZ, 0x3, R4 ;  /* 0x00000003ff057819 */ /* 0x000fe40000011604 */
[----:B------:R-:W1:Y:S02]  /*1abd0*/  S2R R4, SR_TID.X ;  /* 0x0000000000047919 */ /* 0x000e640000002100 */
[----:B-1----:R-:W-:-:S05]  /*1abe0*/  IMAD.SHL.U32 R4, R4, 0x10, RZ ;  /* 0x0000001004047824 */ /* 0x002fca00078e00ff */
[----:B------:R-:W-:Y:S02]  /*1abf0*/  LOP3.LUT R4, R5, 0x70, R4, 0xf8, !PT ;  /* 0x0000007005047812 */ /* 0x000fe400078ef804 */
[----:B------:R-:W1:Y:S03]  /*1ac00*/  @P0 LDC R5, c[0x0][0x44c] ;  /* 0x00011300ff050b82 */ /* 0x000e660000000800 */
[----:B------:R-:W-:-:S04]  /*1ac10*/  IMAD R4, R10, 0x80, R4 ;  /* 0x000000800a047824 */ /* 0x000fc800078e0204 */
[----:B------:R-:W-:Y:S02]  /*1ac20*/  IMAD.MOV.U32 R0, RZ, RZ, R4 ;  /* 0x000000ffff007224 */ /* 0x000fe400078e0004 */
[----:B-1----:R-:W-:-:S05]  /*1ac30*/  @P0 IMAD.HI.U32 R5, R4, R5, RZ ;  /* 0x0000000504050227 */ /* 0x002fca00078e00ff */
        /* <DEDUP_REMOVED lines=19> */
[----:B------:R-:W-:Y:S09]  /*1ad70*/  BRA.DIV UR4, `(.L_x_5091) ;  /* 0x0000005e04f07947 */ /* 0x000ff2000b800000 */
[----:B------:R-:W2:Y:S01]  /*1ad80*/  LDL.LU R6, [R1+0x48] ;  /* 0x0000480001067983 */ /* 0x000ea20000300800 */
[----:B------:R-:W0:Y:S02]  /*1ad90*/  S2R R11, SR_TID.X ;  /* 0x00000000000b7919 */ /* 0x000e240000002100 */
[----:B0-----:R-:W-:-:S04]  /*1ada0*/  LOP3.LUT R11, R11, 0x7f, RZ, 0xc0, !PT ;  /* 0x0000007f0b0b7812 */ /* 0x001fc800078ec0ff */
[----:B------:R-:W-:-:S05]  /*1adb0*/  SHF.R.U32.HI R11, RZ, 0x3, R11 ;  /* 0x00000003ff0b7819 */ /* 0x000fca000001160b */
[----:B------:R-:W-:-:S04]  /*1adc0*/  IMAD R2, R10, 0x80, R11 ;  /* 0x000000800a027824 */ /* 0x000fc800078e020b */
[----:B------:R-:W-:Y:S02]  /*1add0*/  VIADD R5, R2, 0x10 ;  /* 0x0000001002057836 */ /* 0x000fe40000000000 */
[----:B--2---:R-:W-:Y:S02]  /*1ade0*/  IMAD R0, R6, R7, RZ ;  /* 0x0000000706007224 */ /* 0x004fe400078e02ff */
[----:B------:R-:W0:Y:S04]  /*1adf0*/  SHFL.IDX PT, R7, R4, RZ, 0x181f ;  /* 0x00181fff04077589 */ /* 0x000e2800000e0000 */
[----:B------:R-:W1:Y:S01]  /*1ae00*/  SHFL.IDX PT, R6, R3, RZ, 0x181f ;  /* 0x00181fff03067589 */ /* 0x000e6200000e0000 */
        /* <DEDUP_REMOVED lines=63> */
.L_x_5285:
        /* <DEDUP_REMOVED lines=10> */
.L_x_5092:
        /* <DEDUP_REMOVED lines=18> */
.L_x_5286:
[----:B------:R-:W-:Y:S05]  /*1b3c0*/  BSYNC B0 ;  /* 0x0000000000007941 */ /* 0x000fea0003800000 */
.L_x_5093:
        /* <DEDUP_REMOVED lines=13> */
.L_x_5287:
[----:B------:R-:W-:Y:S05]  /*1b4a0*/  BSYNC B1 ;  /* 0x0000000000017941 */ /* 0x000fea0003800000 */
.L_x_5097:
        /* <DEDUP_REMOVED lines=9> */
.L_x_5100:
[----:B------:R-:W-:Y:S05]  /*1b540*/  BSYNC B1 ;  /* 0x0000000000017941 */ /* 0x000fea0003800000 */
.L_x_5099:
        /* <DEDUP_REMOVED lines=13> */
.L_x_5101:
        /* <DEDUP_REMOVED lines=15> */
.L_x_5102:
        /* <DEDUP_REMOVED lines=15> */
.L_x_5103:
        /* <DEDUP_REMOVED lines=15> */
.L_x_5104:
        /* <DEDUP_REMOVED lines=10> */
.L_x_5096:
[----:B------:R-:W-:Y:S05]  /*1b990*/  BSYNC B0 ;  /* 0x0000000000007941 */ /* 0x000fea0003800000 */
.L_x_5095:
        /* <DEDUP_REMOVED lines=55> */
.L_x_5111:
        /* <DEDUP_REMOVED lines=8> */
.L_x_5288:
[----:B------:R-:W-:Y:S05]  /*1bd90*/  BSYNC B3 ;  /* 0x0000000000037941 */ /* 0x000fea0003800000 */
.L_x_5112:
        /* <DEDUP_REMOVED lines=9> */
.L_x_5115:
[----:B------:R-:W-:Y:S05]  /*1be30*/  BSYNC B3 ;  /* 0x0000000000037941 */ /* 0x000fea0003800000 */
.L_x_5114:
        /* <DEDUP_REMOVED lines=13> */
.L_x_5116:
        /* <DEDUP_REMOVED lines=13> */
.L_x_5289:
[----:B------:R-:W-:Y:S05]  /*1bfe0*/  BSYNC B3 ;  /* 0x0000000000037941 */ /* 0x000fea0003800000 */
.L_x_5117:
        /* <DEDUP_REMOVED lines=11> */
.L_x_5120:
[----:B------:R-:W-:Y:S05]  /*1c0a0*/  BSYNC B3 ;  /* 0x0000000000037941 */ /* 0x000fea0003800000 */
.L_x_5119:
        /* <DEDUP_REMOVED lines=10> */
.L_x_5121:
        /* <DEDUP_REMOVED lines=15> */
.L_x_5122:
        /* <DEDUP_REMOVED lines=15> */
.L_x_5123:
        /* <DEDUP_REMOVED lines=15> */
.L_x_5124:
        /* <DEDUP_REMOVED lines=10> */
.L_x_5110:
[----:B------:R-:W-:Y:S05]  /*1c4c0*/  BSYNC B1 ;  /* 0x0000000000017941 */ /* 0x000fea0003800000 */
.L_x_5109:
[----:B------:R-:W2:Y:S02]  /*1c4d0*/  LDL.LU R5, [R1+0x40] ;  /* 0x0000400001057983 */ /* 0x000ea40000300800 */
[----:B--2---:R-:W-:-:S07]  /*1c4e0*/  VIADD R0, R5, 0xfffffffd ;  /* 0xfffffffd05007836 */ /* 0x004fce0000000000 */
.L_x_5108:
[----:B------:R-:W-:Y:S05]  /*1c4f0*/  BSYNC B2 ;  /* 0x0000000000027941 */ /* 0x000fea0003800000 */
.L_x_5107:
[----:B------:R-:W-:Y:S01]  /*1c500*/  VIADD R8, R8, 0xfffffffe ;  /* 0xfffffffe08087836 */ /* 0x000fe20000000000 */
[----:B------:R-:W-:-:S04]  /*1c510*/  LOP3.LUT R4, RZ, R4, RZ, 0x33, !PT ;  /* 0x00000004ff047212 */ /* 0x000fc800078e33ff */
[----:B------:R-:W-:-:S13]  /*1c520*/  ISETP.NE.AND P0, PT, R8, R4, PT ;  /* 0x000000040800720c */ /* 0x000fda0003f05270 */
[----:B------:R-:W-:Y:S05]  /*1c530*/  @!P0 BRA `(.L_x_5106) ;  /* 0x0000001400008947 */ /* 0x000fea0003800000 */
.L_x_5157:
        /* <DEDUP_REMOVED lines=35> */
.L_x_5127:
        /* <DEDUP_REMOVED lines=8> */
.L_x_5290:
[----:B------:R-:W-:Y:S05]  /*1c7f0*/  BSYNC B2 ;  /* 0x0000000000027941 */ /* 0x000fea0003800000 */
.L_x_5128:
        /* <DEDUP_REMOVED lines=9> */
.L_x_5131:
[----:B------:R-:W-:Y:S05]  /*1c890*/  BSYNC B2 ;  /* 0x0000000000027941 */ /* 0x000fea0003800000 */
.L_x_5130:
        /* <DEDUP_REMOVED lines=12> */
.L_x_5132:
        /* <DEDUP_REMOVED lines=13> */
.L_x_5291:
[----:B------:R-:W-:Y:S05]  /*1ca30*/  BSYNC B2 ;  /* 0x0000000000027941 */ /* 0x000fea0003800000 */
.L_x_5133:
        /* <DEDUP_REMOVED lines=11> */
.L_x_5136:
[----:B------:R-:W-:Y:S05]  /*1caf0*/  BSYNC B2 ;  /* 0x0000000000027941 */ /* 0x000fea0003800000 */
.L_x_5135:
        /* <DEDUP_REMOVED lines=9> */
.L_x_5137:
        /* <DEDUP_REMOVED lines=15> */
.L_x_5138:
        /* <DEDUP_REMOVED lines=15> */
.L_x_5139:
        /* <DEDUP_REMOVED lines=15> */
.L_x_5140:
        /* <DEDUP_REMOVED lines=10> */
.L_x_5126:
[----:B------:R-:W-:Y:S05]  /*1cf00*/  BSYNC B1 ;  /* 0x0000000000017941 */ /* 0x000fea0003800000 */
.L_x_5125:
        /* <DEDUP_REMOVED lines=35> */
.L_x_5143:
        /* <DEDUP_REMOVED lines=8> */
.L_x_5292:
[----:B------:R-:W-:Y:S05]  /*1d1c0*/  BSYNC B2 ;  /* 0x0000000000027941 */ /* 0x000fea0003800000 */
.L_x_5144:
        /* <DEDUP_REMOVED lines=9> */
.L_x_5147:
[----:B------:R-:W-:Y:S05]  /*1d260*/  BSYNC B2 ;  /* 0x0000000000027941 */ /* 0x000fea0003800000 */
.L_x_5146:
        /* <DEDUP_REMOVED lines=13> */
.L_x_5148:
        /* <DEDUP_REMOVED lines=13> */
.L_x_5293:
[----:B------:R-:W-:Y:S05]  /*1d410*/  BSYNC B2 ;  /* 0x0000000000027941 */ /* 0x000fea0003800000 */
.L_x_5149:
        /* <DEDUP_REMOVED lines=11> */
.L_x_5152:
[----:B------:R-:W-:Y:S05]  /*1d4d0*/  BSYNC B2 ;  /* 0x0000000000027941 */ /* 0x000fea0003800000 */
.L_x_5151:
        /* <DEDUP_REMOVED lines=10> */
.L_x_5153:
        /* <DEDUP_REMOVED lines=15> */
.L_x_5154:
        /* <DEDUP_REMOVED lines=15> */
.L_x_5155:
        /* <DEDUP_REMOVED lines=15> */
.L_x_5156:
        /* <DEDUP_REMOVED lines=10> */
.L_x_5142:
[----:B------:R-:W-:Y:S05]  /*1d8f0*/  BSYNC B1 ;  /* 0x0000000000017941 */ /* 0x000fea0003800000 */
.L_x_5141:
[----:B------:R-:W2:Y:S01]  /*1d900*/  LDL R5, [R1+0x28] ;  /* 0x0000280001057983 */ /* 0x000ea20000100800 */
[----:B------:R-:W-:Y:S01]  /*1d910*/  VIADD R0, R0, 0xfffffffe ;  /* 0xfffffffe00007836 */ /* 0x000fe20000000000 */
[----:B--2---:R-:W-:-:S13]  /*1d920*/  ISETP.GT.AND P0, PT, R6, R5, PT ;  /* 0x000000050600720c */ /* 0x004fda0003f04270 */
[----:B------:R-:W-:Y:S05]  /*1d930*/  @P0 BRA `(.L_x_5157) ;  /* 0xffffffec00000947 */ /* 0x000fea000383ffff */
.L_x_5106:
[----:B------:R-:W-:Y:S05]  /*1d940*/  BSYNC B0 ;  /* 0x0000000000007941 */ /* 0x000fea0003800000 */
.L_x_5105:
        /* <DEDUP_REMOVED lines=25> */
.L_x_5159:
[----:B------:R-:W-:Y:S05]  /*1dae0*/  BSYNC B0 ;  /* 0x0000000000007941 */ /* 0x000fea0003800000 */
.L_x_5158:
[----:B------:R-:W-:-:S05]  /*1daf0*/  SEL R0, R0, RZ, P0 ;  /* 0x000000ff00007207 */ /* 0x000fca0000000000 */
[----:B------:R3:W-:Y:S02]  /*1db00*/  STL [R1+0x10], R0 ;  /* 0x0000100001007387 */ /* 0x0007e40000100800 */
.L_x_5077:
[----:B------:R-:W-:Y:S05]  /*1db10*/  BSYNC B7 ;  /* 0x0000000000077941 */ /* 0x000fea0003800000 */
.L_x_5075:
        /* <DEDUP_REMOVED lines=8> */
[----:B------:R-:W5:Y:S04]  /*1dba0*/  LDS.128 R4, [R18+0x228d0] ;  /* 0x0228d00012047984 */ /* 0x000f680000000c00 */
[----:B-----5:R0:W-:Y:S04]  /*1dbb0*/  STL.64 [R1], R4 ;  /* 0x0000000401007387 */ /* 0x0201e80000100a00 */
[----:B------:R0:W-:Y:S01]  /*1dbc0*/  STL.64 [R1+0x8], R6 ;  /* 0x0000080601007387 */ /* 0x0001e20000100a00 */
[----:B------:R-:W-:Y:S06]  /*1dbd0*/  BAR.ARV 0x4, 0x180 ;  /* 0x0106000000007b1d */ /* 0x000fec0000002000 */
[----:B------:R-:W-:Y:S05]  /*1dbe0*/  BRA `(.L_x_5161) ;  /* 0x0000001000307947 */ /* 0x000fea0003800000 */
.L_x_5160:
        /* <DEDUP_REMOVED lines=46> */
.L_x_5303:
[----:B------:R-:W-:Y:S02]  /*1ded0*/  ULDC UR4, c[0x0][0xc38] ;  /* 0x00030e0000047ab9 */ /* 0x000fe40000000800 */
[----:B------:R-:W-:-:S04]  /*1dee0*/  IMAD.U32 R2, RZ, RZ, UR4 ;  /* 0x00000004ff027e24 */ /* 0x000fc8000f8e00ff */
[----:B-1----:R-:W-:-:S04]  /*1def0*/  IMAD R9, R9, R2, RZ ;  /* 0x0000000209097224 */ /* 0x002fc800078e02ff */
[----:B------:R-:W-:-:S05]  /*1df00*/  IMAD.IADD R0, R0, 0x1, R9 ;  /* 0x0000000100007824 */ /* 0x000fca00078e0209 */
[----:B------:R-:W-:-:S13]  /*1df10*/  ISETP.GT.AND P6, PT, R0, R5, PT ;  /* 0x000000050000720c */ /* 0x000fda0003fc4270 */
[----:B------:R-:W-:Y:S05]  /*1df20*/  @P6 BRA `(.L_x_5163) ;  /* 0x0000000000ac6947 */ /* 0x000fea0003800000 */
.L_x_5166:
        /* <DEDUP_REMOVED lines=37> */
.L_x_5311:
[----:B------:R-:W-:Y:S02]  /*1e180*/  ULDC UR4, c[0x0][0xc38] ;  /* 0x00030e0000047ab9 */ /* 0x000fe40000000800 */
[----:B------:R-:W-:-:S04]  /*1e190*/  IMAD.U32 R2, RZ, RZ, UR4 ;  /* 0x00000004ff027e24 */ /* 0x000fc8000f8e00ff */
[----:B-1----:R-:W-:-:S04]  /*1e1a0*/  IMAD R9, R9, R2, RZ ;  /* 0x0000000209097224 */ /* 0x002fc800078e02ff */
[----:B------:R-:W-:-:S05]  /*1e1b0*/  IMAD.IADD R0, R9, 0x1, R0 ;  /* 0x0000000109007824 */ /* 0x000fca00078e0200 */
[----:B------:R-:W-:-:S13]  /*1e1c0*/  ISETP.GT.AND P6, PT, R0, R5, PT ;  /* 0x000000050000720c */ /* 0x000fda0003fc4270 */
[----:B------:R-:W-:Y:S05]  /*1e1d0*/  @!P6 BRA `(.L_x_5166) ;  /* 0xfffffffc0054e947 */ /* 0x000fea000383ffff */
.L_x_5163:
        /* <DEDUP_REMOVED lines=12> */
.L_x_5316:
[----:B------:R-:W-:-:S13]  /*1e2a0*/  ISETP.NE.AND P0, PT, R0, RZ, PT ;  /* 0x000000ff0000720c */ /* 0x000fda0003f05270 */
[----:B------:R-:W-:Y:S05]  /*1e2b0*/  @!P0 BRA `(.L_x_5168) ;  /* 0x0000000000108947 */ /* 0x000fea0003800000 */
[----:B------:R-:W-:Y:S01]  /*1e2c0*/  UMOV UR4, 0xffffffff ;  /* 0xffffffff00047882 */ /* 0x000fe20000000000 */
[----:B-1----:R-:W-:Y:S02]  /*1e2d0*/  VIADD R3, R3, 0xffffffff ;  /* 0xffffffff03037836 */ /* 0x002fe40000000000 */
[----:B------:R-:W-:Y:S05]  /*1e2e0*/  BRA.DIV UR4, `(.L_x_5169) ;  /* 0x0000004204707947 */ /* 0x000fea000b800000 */
[----:B------:R2:W3:Y:S02]  /*1e2f0*/  SHFL.IDX PT, R8, R7, R3, 0x1f ;  /* 0x00001f0307087589 */ /* 0x0004e400000e0000 */
.L_x_5168:
[----:B------:R-:W-:Y:S01]  /*1e300*/  ISETP.NE.AND P0, PT, R6, 0x1, PT ;  /* 0x000000010600780c */ /* 0x000fe20003f05270 */
[----:B---3--:R-:W-:-:S05]  /*1e310*/  IMAD R0, R8, R2, R9 ;  /* 0x0000000208007224 */ /* 0x008fca00078e0209 */
[----:B------:R3:W-:Y:S02]  /*1e320*/  STL [R1], R0 ;  /* 0x0000000001007387 */ /* 0x0007e40000100800 */
[----:B---3--:R-:W-:-:S05]  /*1e330*/  IMAD.IADD R0, R5, 0x1, -R0 ;  /* 0x0000000105007824 */ /* 0x008fca00078e0a00 */
[----:B------:R-:W-:Y:S05]  /*1e340*/  @!P0 BRA `(.L_x_5170) ;  /* 0x0000000000e48947 */ /* 0x000fea0003800000 */
[----:B------:R-:W-:-:S04]  /*1e350*/  IABS R5, R4 ;  /* 0x0000000400057213 */ /* 0x000fc80000000000 */
[----:B0-2---:R-:W0:Y:S08]  /*1e360*/  I2F.RP R7, R5 ;  /* 0x0000000500077306 */ /* 0x005e300000209400 */
        /* <DEDUP_REMOVED lines=55> */
.L_x_5170:
[----:B-12---:R-:W2:Y:S01]  /*1e6e0*/  LDL R3, [R1+0xc] ;  /* 0x00000c0001037983 */ /* 0x006ea20000100800 */
        /* <DEDUP_REMOVED lines=62> */
.L_x_5171:
[----:B------:R-:W-:-:S05]  /*1ead0*/  LOP3.LUT R3, RZ, R0, RZ, 0x33, !PT ;  /* 0x00000000ff037212 */ /* 0x000fca00078e33ff */
[----:B------:R-:W-:-:S05]  /*1eae0*/  IMAD.IADD R0, R4, 0x1, R3 ;  /* 0x0000000104007824 */ /* 0x000fca00078e0203 */
[----:B------:R2:W-:Y:S01]  /*1eaf0*/  STL [R1+0x4], R0 ;  /* 0x0000040001007387 */ /* 0x0005e20000100800 */
[----:B------:R-:W-:Y:S05]  /*1eb00*/  BRA `(.L_x_5172) ;  /* 0x0000000000287947 */ /* 0x000fea0003800000 */
.L_x_5164:
        /* <DEDUP_REMOVED lines=10> */
.L_x_5172:
[----:B---3--:R-:W3:Y:S04]  /*1ebb0*/  LDL R3, [R1+0x8] ;  /* 0x0000080001037983 */ /* 0x008ee80000100800 */
[----:B01----:R-:W4:Y:S04]  /*1ebc0*/  LDL R2, [R1+0xc] ;  /* 0x00000c0001027983 */ /* 0x003f280000100800 */
        /* <DEDUP_REMOVED lines=14> */
.L_x_5161:
[----:B---34-:R-:W3:Y:S01]  /*1ecb0*/  LDL R0, [R1+0xc] ;  /* 0x00000c0001007983 */ /* 0x018ee20000100800 */
[----:B------:R-:W-:Y:S02]  /*1ecc0*/  ULDC UR4, c[0x0][0xc3c] ;  /* 0x00030f0000047ab9 */ /* 0x000fe40000000800 */
[----:B---3--:R-:W-:-:S13]  /*1ecd0*/  ISETP.GE.AND P0, PT, R0, UR4, PT ;  /* 0x0000000400007c0c */ /* 0x008fda000bf06270 */
[----:B------:R-:W-:Y:S05]  /*1ece0*/  @!P0 BRA `(.L_x_5173) ;  /* 0xffffff8c00b48947 */ /* 0x000fea000383ffff */
[----:B------:R-:W-:Y:S05]  /*1ecf0*/  BSYNC B8 ;  /* 0x0000000000087941 */ /* 0x000fea0003800000 */
.L_x_5029:
[----:B---3--:R-:W3:Y:S01]  /*1ed00*/  LDL.LU R0, [R1+0x5c] ;  /* 0x00005c0001007983 */ /* 0x008ee20000300800 */
[----:B------:R-:W-:Y:S01]  /*1ed10*/  BSSY B0, `(.L_x_5174) ;  /* 0x000000b000007945 */ /* 0x000fe20003800000 */
[----:B0-----:R-:W0:Y:S01]  /*1ed20*/  S2R R5, SR_CgaCtaId ;  /* 0x0000000000057919 */ /* 0x001e220000008800 */
[----:B---3--:R-:W-:-:S05]  /*1ed30*/  VIADD R0, R0, 0x1 ;  /* 0x0000000100007836 */ /* 0x008fca0000000000 */
[----:B-12---:R-:W-:-:S04]  /*1ed40*/  LEA.HI R2, R0, R0, RZ, 0x1 ;  /* 0x0000000000027211 */ /* 0x006fc800078f08ff */
[----:B------:R-:W-:-:S05]  /*1ed50*/  LOP3.LUT R3, R2, 0xfffffffe, RZ, 0xc0, !PT ;  /* 0xfffffffe02037812 */ /* 0x000fca00078ec0ff */
[----:B------:R-:W-:Y:S01]  /*1ed60*/  IMAD.IADD R3, R0, 0x1, -R3 ;  /* 0x0000000100037824 */ /* 0x000fe200078e0a03 */
[----:B------:R-:W-:-:S04]  /*1ed70*/  MOV R0, 0x400 ;  /* 0x0000040000007802 */ /* 0x000fc80000000f00 */
[----:B0-----:R-:W-:Y:S02]  /*1ed80*/  LEA R0, R5, R0, 0x18 ;  /* 0x0000000005007211 */ /* 0x001fe400078ec0ff */
[----:B------:R-:W-:-:S04]  /*1ed90*/  SHF.L.U32 R3, R3, 0x1f, RZ ;  /* 0x0000001f03037819 */ /* 0x000fc800000006ff */
[----:B------:R-:W0:Y:S02]  /*1eda0*/  SYNCS.PHASECHK.TRANS64.TRYWAIT P0, [R0+URZ+0x22820], R3 ;  /* 0x02282003000075a7 */ /* 0x000e24000800017f */
[----:B0-----:R-:W-:Y:S05]  /*1edb0*/  @!P0 BRA `(.L_x_5175) ;  /* 0x0000003400e88947 */ /* 0x001fea0003800000 */
.L_x_5319:
[----:B------:R-:W-:Y:S05]  /*1edc0*/  BSYNC B0 ;  /* 0x0000000000007941 */ /* 0x000fea0003800000 */
.L_x_5174:
[----:B------:R-:W-:-:S03]  /*1edd0*/  UMOV UR4, 0xffffffff ;  /* 0xffffffff00047882 */ /* 0x000fc60000000000 */
[----:B------:R-:W-:Y:S05]  /*1ede0*/  BRA.DIV UR4, `(.L_x_5176) ;  /* 0x0000003604f07947 */ /* 0x000fea000b800000 */
[----:B------:R-:W1:Y:S02]  /*1edf0*/  S2R R2, SR_TID.X ;  /* 0x0000000000027919 */ /* 0x000e640000002100 */
[----:B-1----:R-:W-:-:S04]  /*1ee00*/  SHF.R.U32.HI R2, RZ, 0x5, R2 ;  /* 0x00000005ff027819 */ /* 0x002fc80000011602 */
[----:B------:R-:W-:-:S05]  /*1ee10*/  LOP3.LUT R2, R2, 0x3, RZ, 0xc0, !PT ;  /* 0x0000000302027812 */ /* 0x000fca00078ec0ff */
[----:B------:R1:W2:Y:S02]  /*1ee20*/  SHFL.IDX PT, R14, R2, RZ, 0x1f ;  /* 0x00001fff020e7589 */ /* 0x0002a400000e0000 */
.L_x_5322:
[----:B--2---:R-:W-:-:S13]  /*1ee30*/  ISETP.NE.AND P0, PT, R14, RZ, PT ;  /* 0x000000ff0e00720c */ /* 0x004fda0003f05270 */
[----:B------:R-:W-:Y:S05]  /*1ee40*/  @P0 BRA `(.L_x_4859) ;  /* 0x0000000000940947 */ /* 0x000fea0003800000 */
[----:B------:R-:W-:-:S03]  /*1ee50*/  UMOV UR4, 0xffffffff ;  /* 0xffffffff00047882 */ /* 0x000fc60000000000 */
[----:B------:R-:W-:Y:S05]  /*1ee60*/  BRA.DIV UR4, `(.L_x_5177) ;  /* 0x0000003a04047947 */ /* 0x000fea000b800000 */
[----:B------:R-:W-:-:S13]  /*1ee70*/  ELECT P6, URZ, PT ;  /* 0x00000000003f782f */ /* 0x000fda00038c0000 */
.L_x_5325:
[----:B------:R-:W-:Y:S05]  /*1ee80*/  @!P6 BRA `(.L_x_4859) ;  /* 0x000000000084e947 */ /* 0x000fea0003800000 */
[----:B------:R-:W-:-:S06]  /*1ee90*/  ULOP3.LUT UR4, UR36, 0x2, URZ, 0xfc, !UPT ;  /* 0x0000000224047892 */ /* 0x000fcc000f8efc3f */
[----:B-1----:R-:W-:-:S05]  /*1eea0*/  IMAD.U32 R2, RZ, RZ, UR4 ;  /* 0x00000004ff027e24 */ /* 0x002fca000f8e00ff */
[----:B------:R-:W-:-:S13]  /*1eeb0*/  ISETP.NE.AND P2, PT, R2, 0x3, PT ;  /* 0x000000030200780c */ /* 0x000fda0003f45270 */
[----:B------:R-:W-:Y:S05]  /*1eec0*/  @!P2 BRA `(.L_x_5178) ;  /* 0x000000000004a947 */ /* 0x000fea0003800000 */
[----:B------:R-:W-:Y:S01]  /*1eed0*/  BPT.TRAP 0x1 ;  /* 0x000000040000795c */ /* 0x000fe20000300000 */
.L_x_5178:
[----:B0-----:R-:W2:Y:S04]  /*1eee0*/  LDL R3, [R1+0x10] ;  /* 0x0000100001037983 */ /* 0x001ea80000100800 */
[----:B------:R-:W3:Y:S01]  /*1eef0*/  LDL.LU R7, [R1+0x18] ;  /* 0x0000180001077983 */ /* 0x000ee20000300800 */
[----:B------:R-:W-:-:S04]  /*1ef00*/  VIADD R2, R0, 0x22840 ;  /* 0x0002284000027836 */ /* 0x000fc80000000000 */
[C---:B--2---:R-:W-:Y:S02]  /*1ef10*/  IMAD R6, R3.reuse, 0x8, R2 ;  /* 0x0000000803067824 */ /* 0x044fe400078e0202 */
[----:B------:R-:W-:Y:S01]  /*1ef20*/  VIADD R3, R3, 0x1 ;  /* 0x0000000103037836 */ /* 0x000fe20000000000 */
[----:B---3--:R-:W-:-:S04]  /*1ef30*/  SHF.L.U32 R5, R7, 0x1f, RZ ;  /* 0x0000001f07057819 */ /* 0x008fc800000006ff */
        /* <DEDUP_REMOVED lines=8> */
.L_x_5326:
[----:B------:R-:W1:Y:S02]  /*1efc0*/  SYNCS.PHASECHK.TRANS64.TRYWAIT P0, [R7+URZ], R2 ;  /* 0x00000002070075a7 */ /* 0x000e64000800017f */
[----:B-1----:R-:W-:Y:S05]  /*1efd0*/  @!P0 BRA `(.L_x_5180) ;  /* 0x0000003400dc8947 */ /* 0x002fea0003800000 */
.L_x_5327:
[----:B------:R-:W-:Y:S05]  /*1efe0*/  @!P2 BRA `(.L_x_5181) ;  /* 0x000000000004a947 */ /* 0x000fea0003800000 */
[----:B------:R-:W-:Y:S01]  /*1eff0*/  BPT.TRAP 0x1 ;  /* 0x000000040000795c */ /* 0x000fe20000300000 */
.L_x_5181:
[----:B------:R-:W2:Y:S01]  /*1f000*/  LDL.LU R4, [R1+0x10] ;  /* 0x0000100001047983 */ /* 0x000ea20000300800 */
[----:B------:R-:W-:-:S04]  /*1f010*/  VIADD R0, R0, 0x22860 ;  /* 0x0002286000007836 */ /* 0x000fc80000000000 */
[----:B--2---:R-:W-:-:S04]  /*1f020*/  IMAD R4, R4, 0x8, R0 ;  /* 0x0000000804047824 */ /* 0x004fc800078e0200 */
[----:B------:R-:W2:Y:S02]  /*1f030*/  SYNCS.PHASECHK.TRANS64.TRYWAIT P0, [R4+URZ], R5 ;  /* 0x00000005040075a7 */ /* 0x000ea4000800017f */
[----:B--2---:R-:W-:Y:S05]  /*1f040*/  @!P0 BRA `(.L_x_5182) ;  /* 0x0000003400d48947 */ /* 0x004fea0003800000 */
.L_x_5328:
[----:B------:R-:W-:-:S07]  /*1f050*/  IMAD R3, R3, 0x8, R0 ;  /* 0x0000000803037824 */ /* 0x000fce00078e0200 */
.L_x_5183:
[----:B---3--:R3:W4:Y:S02]  /*1f060*/  SYNCS.PHASECHK.TRANS64.TRYWAIT P0, [R3+URZ], R2 ;  /* 0x00000002030075a7 */ /* 0x008724000800017f */
[----:B----4-:R-:W-:Y:S05]  /*1f070*/  @!P0 NANOSLEEP.SYNCS 0x989680 ;  /* 0x009896800000895d */ /* 0x010fea0003900000 */
[----:B------:R-:W4:Y:S02]  /*1f080*/  @!P0 SYNCS.PHASECHK.TRANS64 P0, [R3+URZ], R2 ;  /* 0x00000002030085a7 */ /* 0x000f24000800007f */
[----:B----4-:R-:W-:Y:S05]  /*1f090*/  @!P0 BRA `(.L_x_5183) ;  /* 0xfffffffc00f08947 */ /* 0x010fea000383ffff */
.L_x_4859:
[----:B------:R-:W-:Y:S05]  /*1f0a0*/  BSYNC B9 ;  /* 0x0000000000097941 */ /* 0x000fea0003800000 */
.L_x_4856:
[----:B------:R-:W-:Y:S05]  /*1f0b0*/  EXIT ;  /* 0x000000000000794d */ /* 0x000fea0003800000 */
.L_x_4879:
[----:B0-----:R0:W1:Y:S02]  /*1f0c0*/  SYNCS.PHASECHK.TRANS64.TRYWAIT P6, [R96+URZ+0x22890], R107 ;  /* 0x0228906b600075a7 */ /* 0x00106400080c017f */
[----:B-1----:R-:W-:Y:S05]  /*1f0d0*/  @!P6 NANOSLEEP.SYNCS 0x989680 ;  /* 0x009896800000e95d */ /* 0x002fea0003900000 */
[----:B------:R-:W1:Y:S02]  /*1f0e0*/  @!P6 SYNCS.PHASECHK.TRANS64 P6, [R96+URZ+0x22890], R107 ;  /* 0x0228906b6000e5a7 */ /* 0x000e6400080c007f */
[----:B-1----:R-:W-:Y:S05]  /*1f0f0*/  @!P6 BRA `(.L_x_4879) ;  /* 0xfffffffc00f0e947 */ /* 0x002fea000383ffff */
[----:B------:R-:W-:Y:S05]  /*1f100*/  BRA `(.L_x_5184) ;  /* 0xfffffe40007c7947 */ /* 0x000fea000383ffff */
.L_x_4897:
[----:B0-----:R0:W1:Y:S02]  /*1f110*/  SYNCS.PHASECHK.TRANS64.TRYWAIT P5, [R96+URZ+0x22890], R107 ;  /* 0x0228906b600075a7 */ /* 0x00106400080a017f */
[----:B-1----:R-:W-:Y:S05]  /*1f120*/  @!P5 NANOSLEEP.SYNCS 0x989680 ;  /* 0x009896800000d95d */ /* 0x002fea0003900000 */
[----:B------:R-:W1:Y:S02]  /*1f130*/  @!P5 SYNCS.PHASECHK.TRANS64 P5, [R96+URZ+0x22890], R107 ;  /* 0x0228906b6000d5a7 */ /* 0x000e6400080a007f */
[----:B-1----:R-:W-:Y:S05]  /*1f140*/  @!P5 BRA `(.L_x_4897) ;  /* 0xfffffffc00f0d947 */ /* 0x002fea000383ffff */
[----:B------:R-:W-:Y:S05]  /*1f150*/  BRA `(.L_x_5185) ;  /* 0xfffffe54001c7947 */ /* 0x000fea000383ffff */
.L_x_4906:
[----:B0-----:R0:W1:Y:S02]  /*1f160*/  SYNCS.PHASECHK.TRANS64.TRYWAIT P4, [R96+URZ+0x22890], R107 ;  /* 0x0228906b600075a7 */ /* 0x001064000808017f */
[----:B-1----:R-:W-:Y:S05]  /*1f170*/  @!P4 NANOSLEEP.SYNCS 0x989680 ;  /* 0x009896800000c95d */ /* 0x002fea0003900000 */
[----:B------:R-:W1:Y:S02]  /*1f180*/  @!P4 SYNCS.PHASECHK.TRANS64 P4, [R96+URZ+0x22890], R107 ;  /* 0x0228906b6000c5a7 */ /* 0x000e64000808007f */
[----:B-1----:R-:W-:Y:S05]  /*1f190*/  @!P4 BRA `(.L_x_4906) ;  /* 0xfffffffc00f0c947 */ /* 0x002fea000383ffff */
[----:B------:R-:W-:Y:S05]  /*1f1a0*/  BRA `(.L_x_5186) ;  /* 0xfffffe6400447947 */ /* 0x000fea000383ffff */
.L_x_4912:
[----:B-1----:R1:W2:Y:S02]  /*1f1b0*/  SYNCS.PHASECHK.TRANS64.TRYWAIT P3, [R96+URZ+0x228b0], R107 ;  /* 0x0228b06b600075a7 */ /* 0x0022a4000806017f */
[----:B--2---:R-:W-:Y:S05]  /*1f1c0*/  @!P3 NANOSLEEP.SYNCS 0x989680 ;  /* 0x009896800000b95d */ /* 0x004fea0003900000 */
[----:B------:R-:W2:Y:S02]  /*1f1d0*/  @!P3 SYNCS.PHASECHK.TRANS64 P3, [R96+URZ+0x228b0], R107 ;  /* 0x0228b06b6000b5a7 */ /* 0x000ea4000806007f */
[----:B--2---:R-:W-:Y:S05]  /*1f1e0*/  @!P3 BRA `(.L_x_4912) ;  /* 0xfffffffc00f0b947 */ /* 0x004fea000383ffff */
[----:B------:R-:W-:Y:S05]  /*1f1f0*/  BRA `(.L_x_5187) ;  /* 0xfffffe6400d47947 */ /* 0x000fea000383ffff */
.L_x_4922:
[----:B------:R-:W-:Y:S01]  /*1f200*/  BSSY B0, `(.L_x_5188) ;  /* 0x0000007000007945 */ /* 0x000fe20003800000 */
[----:B------:R-:W-:Y:S02]  /*1f210*/  IMAD.MOV.U32 R12, RZ, RZ, RZ ;  /* 0x000000ffff0c7224 */ /* 0x000fe400078e00ff */
[----:B------:R-:W-:Y:S02]  /*1f220*/  IMAD.MOV.U32 R11, RZ, RZ, 0x1f ;  /* 0x0000001fff0b7424 */ /* 0x000fe400078e00ff */
[----:B------:R-:W-:-:S07]  /*1f230*/  IMAD.MOV.U32 R15, RZ, RZ, -0x1 ;  /* 0xffffffffff0f7424 */ /* 0x000fce00078e00ff */
[----:B-----5:R-:W-:Y:S05]  /*1f240*/  WARPSYNC.COLLECTIVE R15, `(.L_x_5189) ;  /* 0x000000000f087348 */ /* 0x020fea0003c00000 */
[----:B------:R0:W1:Y:S02]  /*1f250*/  SHFL.IDX P6, R14, R13, R12, R11 ;  /* 0x0000000c0d0e7389 */ /* 0x00006400000c000b */
[----:B01---5:R-:W-:Y:S01]  /*1f260*/  ENDCOLLECTIVE ;  /* 0x000000000000791b */ /* 0x023fe20003800000 */
.L_x_5189:
[----:B------:R-:W-:Y:S05]  /*1f270*/  BSYNC B0 ;  /* 0x0000000000007941 */ /* 0x000fea0003800000 */
.L_x_5188:
[----:B------:R-:W-:Y:S05]  /*1f280*/  BRA `(.L_x_5190) ;  /* 0xfffffe7400487947 */ /* 0x000fea000383ffff */
.L_x_4934:
        /* <DEDUP_REMOVED lines=8> */
.L_x_5192:
[----:B------:R-:W-:Y:S05]  /*1f310*/  BSYNC B1 ;  /* 0x0000000000017941 */ /* 0x000fea0003800000 */
.L_x_5191:
        /* <DEDUP_REMOVED lines=8> */
.L_x_5193:
[----:B------:R-:W-:Y:S02]  /*1f3a0*/  IMAD.MOV.U32 R13, RZ, RZ, R7 ;  /* 0x000000ffff0d7224 */ /* 0x000fe400078e0007 */
[----:B------:R-:W-:-:S07]  /*1f3b0*/  IMAD.MOV.U32 R0, RZ, RZ, R14 ;  /* 0x000000ffff007224 */ /* 0x000fce00078e000e */
[----:B------:R-:W-:Y:S05]  /*1f3c0*/  WARPSYNC.COLLECTIVE R15, `(.L_x_5194) ;  /* 0x000000000f087348 */ /* 0x000fea0003c00000 */
[----:B------:R0:W1:Y:S02]  /*1f3d0*/  SHFL.IDX P6, R14, R13, R12, R11 ;  /* 0x0000000c0d0e7389 */ /* 0x00006400000c000b */
[----:B01----:R-:W-:Y:S01]  /*1f3e0*/  ENDCOLLECTIVE ;  /* 0x000000000000791b */ /* 0x003fe20003800000 */
.L_x_5194:
[----:B------:R-:W-:Y:S02]  /*1f3f0*/  IMAD.MOV.U32 R13, RZ, RZ, R32 ;  /* 0x000000ffff0d7224 */ /* 0x000fe400078e0020 */
[----:B------:R-:W-:-:S07]  /*1f400*/  IMAD.MOV.U32 R5, RZ, RZ, R14 ;  /* 0x000000ffff057224 */ /* 0x000fce00078e000e */
[----:B------:R-:W-:Y:S05]  /*1f410*/  WARPSYNC.COLLECTIVE R15, `(.L_x_5195) ;  /* 0x000000000f087348 */ /* 0x000fea0003c00000 */
[----:B------:R0:W1:Y:S02]  /*1f420*/  SHFL.IDX P6, R14, R13, R12, R11 ;  /* 0x0000000c0d0e7389 */ /* 0x00006400000c000b */
[----:B01----:R-:W-:Y:S01]  /*1f430*/  ENDCOLLECTIVE ;  /* 0x000000000000791b */ /* 0x003fe20003800000 */
.L_x_5195:
[----:B------:R-:W-:Y:S05]  /*1f440*/  BRA `(.L_x_5196) ;  /* 0xfffffe7800c47947 */ /* 0x000fea000383ffff */
.L_x_4937:
        /* <DEDUP_REMOVED lines=8> */
.L_x_5198:
[----:B------:R-:W-:Y:S05]  /*1f4d0*/  BSYNC B1 ;  /* 0x0000000000017941 */ /* 0x000fea0003800000 */
.L_x_5197:
        /* <DEDUP_REMOVED lines=8> */
.L_x_5199:
[----:B------:R-:W-:Y:S02]  /*1f560*/  IMAD.MOV.U32 R13, RZ, RZ, R7 ;  /* 0x000000ffff0d7224 */ /* 0x000fe400078e0007 */
[----:B------:R-:W-:-:S07]  /*1f570*/  IMAD.MOV.U32 R0, RZ, RZ, R14 ;  /* 0x000000ffff007224 */ /* 0x000fce00078e000e */
[----:B------:R-:W-:Y:S05]  /*1f580*/  WARPSYNC.COLLECTIVE R15, `(.L_x_5200) ;  /* 0x000000000f087348 */ /* 0x000fea0003c00000 */
[----:B------:R0:W1:Y:S02]  /*1f590*/  SHFL.IDX P6, R14, R13, R12, R11 ;  /* 0x0000000c0d0e7389 */ /* 0x00006400000c000b */
[----:B01----:R-:W-:Y:S01]  /*1f5a0*/  ENDCOLLECTIVE ;  /* 0x000000000000791b */ /* 0x003fe20003800000 */
.L_x_5200:
[----:B------:R-:W-:Y:S02]  /*1f5b0*/  IMAD.MOV.U32 R13, RZ, RZ, R32 ;  /* 0x000000ffff0d7224 */ /* 0x000fe400078e0020 */
[----:B------:R-:W-:-:S07]  /*1f5c0*/  IMAD.MOV.U32 R7, RZ, RZ, R14 ;  /* 0x000000ffff077224 */ /* 0x000fce00078e000e */
[----:B------:R-:W-:Y:S05]  /*1f5d0*/  WARPSYNC.COLLECTIVE R15, `(.L_x_5201) ;  /* 0x000000000f087348 */ /* 0x000fea0003c00000 */
[----:B------:R0:W1:Y:S02]  /*1f5e0*/  SHFL.IDX P6, R14, R13, R12, R11 ;  /* 0x0000000c0d0e7389 */ /* 0x00006400000c000b */
[----:B01----:R-:W-:Y:S01]  /*1f5f0*/  ENDCOLLECTIVE ;  /* 0x000000000000791b */ /* 0x003fe20003800000 */
.L_x_5201:
[----:B------:R-:W-:Y:S01]  /*1f600*/  IMAD.MOV.U32 R32, RZ, RZ, R14 ;  /* 0x000000ffff207224 */ /* 0x000fe200078e000e */
[----:B------:R-:W-:Y:S06]  /*1f610*/  BRA `(.L_x_5202) ;  /* 0xfffffe7c00187947 */ /* 0x000fec000383ffff */
.L_x_4941:
[----:B0-----:R0:W1:Y:S02]  /*1f620*/  SYNCS.PHASECHK.TRANS64.TRYWAIT P0, [R18+URZ+0x22800], R37 ;  /* 0x02280025120075a7 */ /* 0x001064000800017f */
[----:B-1----:R-:W-:Y:S05]  /*1f630*/  @!P0 NANOSLEEP.SYNCS 0x989680 ;  /* 0x009896800000895d */ /* 0x002fea0003900000 */
[----:B------:R-:W1:Y:S02]  /*1f640*/  @!P0 SYNCS.PHASECHK.TRANS64 P0, [R18+URZ+0x22800], R37 ;  /* 0x02280025120085a7 */ /* 0x000e64000800007f */
[----:B-1----:R-:W-:Y:S05]  /*1f650*/  @!P0 BRA `(.L_x_4941) ;  /* 0xfffffffc00f08947 */ /* 0x002fea000383ffff */
[----:B------:R-:W-:Y:S05]  /*1f660*/  BRA `(.L_x_5203) ;  /* 0xfffffe7c00fc7947 */ /* 0x000fea000383ffff */
.L_x_4949:
        /* <DEDUP_REMOVED lines=9> */
.L_x_5205:
[----:B------:R-:W-:Y:S05]  /*1f700*/  BSYNC B1 ;  /* 0x0000000000017941 */ /* 0x000fea0003800000 */
.L_x_5204:
        /* <DEDUP_REMOVED lines=10> */
.L_x_5206:
        /* <DEDUP_REMOVED lines=8> */
.L_x_5207:
[----:B------:R-:W-:-:S05]  /*1f830*/  @!P1 IADD3 R6, P2, R3, R5, RZ ;  /* 0x0000000503069210 */ /* 0x000fca0007f5e0ff */
[----:B------:R-:W-:Y:S02]  /*1f840*/  @!P1 IMAD.X R7, R0, 0x1, R21, P2 ;  /* 0x0000000100079824 */ /* 0x000fe400010e0615 */
[----:B------:R-:W-:Y:S02]  /*1f850*/  IMAD.MOV.U32 R13, RZ, RZ, R27 ;  /* 0x000000ffff0d7224 */ /* 0x000fe400078e001b */
[----:B------:R-:W-:-:S07]  /*1f860*/  IMAD.MOV.U32 R4, RZ, RZ, R14 ;  /* 0x000000ffff047224 */ /* 0x000fce00078e000e */
[----:B------:R-:W-:Y:S05]  /*1f870*/  WARPSYNC.COLLECTIVE R15, `(.L_x_5208) ;  /* 0x000000000f087348 */ /* 0x000fea0003c00000 */
[----:B------:R0:W1:Y:S02]  /*1f880*/  SHFL.IDX P6, R14, R13, R12, R11 ;  /* 0x0000000c0d0e7389 */ /* 0x00006400000c000b */
[----:B01----:R-:W-:Y:S01]  /*1f890*/  ENDCOLLECTIVE ;  /* 0x000000000000791b */ /* 0x003fe20003800000 */
.L_x_5208:
        /* <DEDUP_REMOVED lines=19> */
.L_x_5209:
[----:B------:R-:W-:Y:S02]  /*1f9d0*/  IMAD.MOV.U32 R0, RZ, RZ, R20 ;  /* 0x000000ffff007224 */ /* 0x000fe400078e0014 */
[----:B------:R-:W-:Y:S02]  /*1f9e0*/  IMAD.MOV.U32 R3, RZ, RZ, R21 ;  /* 0x000000ffff037224 */ /* 0x000fe400078e0015 */
[----:B------:R-:W-:Y:S01]  /*1f9f0*/  IMAD.MOV.U32 R9, RZ, RZ, R29 ;  /* 0x000000ffff097224 */ /* 0x000fe200078e001d */
[----:B------:R-:W-:Y:S01]  /*1fa00*/  PRMT R36, R36, 0x5410, R0 ;  /* 0x0000541024247816 */ /* 0x000fe20000000000 */
[----:B------:R-:W-:Y:S01]  /*1fa10*/  @!P1 IMAD.MOV.U32 R28, RZ, RZ, R10 ;  /* 0x000000ffff1c9224 */ /* 0x000fe200078e000a */
[----:B------:R-:W-:Y:S02]  /*1fa20*/  PRMT R49, R3, 0x7610, R49 ;  /* 0x0000761003317816 */ /* 0x000fe40000000031 */
[----:B------:R-:W-:Y:S01]  /*1fa30*/  PRMT R37, R9, 0x7610, R37 ;  /* 0x0000761009257816 */ /* 0x000fe20000000025 */
[----:B------:R-:W-:-:S02]  /*1fa40*/  IMAD.MOV.U32 R8, RZ, RZ, R28 ;  /* 0x000000ffff087224 */ /* 0x000fc400078e001c */
[----:B------:R-:W-:-:S03]  /*1fa50*/  IMAD.MOV.U32 R13, RZ, RZ, R25 ;  /* 0x000000ffff0d7224 */ /* 0x000fc600078e0019 */
        /* <DEDUP_REMOVED lines=9> */
.L_x_5210:
[----:B------:R-:W-:Y:S02]  /*1faf0*/  IMAD.MOV.U32 R4, RZ, RZ, R32 ;  /* 0x000000ffff047224 */ /* 0x000fe400078e0020 */
[----:B------:R-:W-:Y:S02]  /*1fb00*/  IMAD.MOV.U32 R5, RZ, RZ, R33 ;  /* 0x000000ffff057224 */ /* 0x000fe400078e0021 */
[----:B------:R-:W-:Y:S02]  /*1fb10*/  IMAD.MOV.U32 R6, RZ, RZ, R34 ;  /* 0x000000ffff067224 */ /* 0x000fe400078e0022 */
[----:B------:R-:W-:Y:S01]  /*1fb20*/  IMAD.MOV.U32 R7, RZ, RZ, R35 ;  /* 0x000000ffff077224 */ /* 0x000fe200078e0023 */
[----:B------:R-:W-:Y:S02]  /*1fb30*/  PRMT R37, R37, 0x5410, R5 ;  /* 0x0000541025257816 */ /* 0x000fe40000000005 */
[----:B------:R-:W-:Y:S02]  /*1fb40*/  PRMT R45, R4, 0x5410, R6 ;  /* 0x00005410042d7816 */ /* 0x000fe40000000006 */
[----:B------:R-:W-:-:S02]  /*1fb50*/  CS2R R4, SRZ ;  /* 0x0000000000047805 */ /* 0x000fc4000001ff00 */
[----:B------:R-:W-:Y:S01]  /*1fb60*/  PRMT R48, R7, 0x7610, R48 ;  /* 0x0000761007307816 */ /* 0x000fe20000000030 */
[----:B------:R-:W-:Y:S02]  /*1fb70*/  IMAD.MOV.U32 R13, RZ, RZ, R24 ;  /* 0x000000ffff0d7224 */ /* 0x000fe400078e0018 */
[----:B------:R-:W-:-:S07]  /*1fb80*/  IMAD.MOV.U32 R3, RZ, RZ, R14 ;  /* 0x000000ffff037224 */ /* 0x000fce00078e000e */
[----:B------:R-:W-:Y:S05]  /*1fb90*/  WARPSYNC.COLLECTIVE R15, `(.L_x_5211) ;  /* 0x000000000f087348 */ /* 0x000fea0003c00000 */
[----:B------:R0:W1:Y:S02]  /*1fba0*/  SHFL.IDX P6, R14, R13, R12, R11 ;  /* 0x0000000c0d0e7389 */ /* 0x00006400000c000b */
[----:B01----:R-:W-:Y:S01]  /*1fbb0*/  ENDCOLLECTIVE ;  /* 0x000000000000791b */ /* 0x003fe20003800000 */
.L_x_5211:
[----:B------:R-:W-:Y:S02]  /*1fbc0*/  IMAD.MOV.U32 R13, RZ, RZ, R27 ;  /* 0x000000ffff0d7224 */ /* 0x000fe400078e001b */
[----:B------:R-:W-:-:S07]  /*1fbd0*/  IMAD.MOV.U32 R24, RZ, RZ, R14 ;  /* 0x000000ffff187224 */ /* 0x000fce00078e000e */
[----:B------:R-:W-:Y:S05]  /*1fbe0*/  WARPSYNC.COLLECTIVE R15, `(.L_x_5212) ;  /* 0x000000000f087348 */ /* 0x000fea0003c00000 */
[----:B------:R0:W1:Y:S02]  /*1fbf0*/  SHFL.IDX P6, R14, R13, R12, R11 ;  /* 0x0000000c0d0e7389 */ /* 0x00006400000c000b */
[----:B01----:R-:W-:Y:S01]  /*1fc00*/  ENDCOLLECTIVE ;  /* 0x000000000000791b */ /* 0x003fe20003800000 */
.L_x_5212:
[----:B------:R-:W-:Y:S05]  /*1fc10*/  BRA `(.L_x_5213) ;  /* 0xfffffe8c00087947 */ /* 0x000fea000383ffff */
.L_x_4953:
[----:B0-----:R0:W1:Y:S02]  /*1fc20*/  SYNCS.PHASECHK.TRANS64.TRYWAIT P1, [R18+URZ+0x22800], R13 ;  /* 0x0228000d120075a7 */ /* 0x001064000802017f */
[----:B-1----:R-:W-:Y:S05]  /*1fc30*/  @!P1 NANOSLEEP.SYNCS 0x989680 ;  /* 0x009896800000995d */ /* 0x002fea0003900000 */
[----:B------:R-:W1:Y:S02]  /*1fc40*/  @!P1 SYNCS.PHASECHK.TRANS64 P1, [R18+URZ+0x22800], R13 ;  /* 0x0228000d120095a7 */ /* 0x000e64000802007f */
[----:B-1----:R-:W-:Y:S05]  /*1fc50*/  @!P1 BRA `(.L_x_4953) ;  /* 0xfffffffc00f09947 */ /* 0x002fea000383ffff */
[----:B------:R-:W-:Y:S05]  /*1fc60*/  BRA `(.L_x_5214) ;  /* 0xfffffe8c00a47947 */ /* 0x000fea000383ffff */
.L_x_4959:
[----:B---3--:R3:W4:Y:S02]  /*1fc70*/  SYNCS.PHASECHK.TRANS64.TRYWAIT P2, [R15+URZ+0x22830], R74 ;  /* 0x0228304a0f0075a7 */ /* 0x008724000804017f */
[----:B----4-:R-:W-:Y:S05]  /*1fc80*/  @!P2 NANOSLEEP.SYNCS 0x989680 ;  /* 0x009896800000a95d */ /* 0x010fea0003900000 */
[----:B------:R-:W4:Y:S02]  /*1fc90*/  @!P2 SYNCS.PHASECHK.TRANS64 P2, [R15+URZ+0x22830], R74 ;  /* 0x0228304a0f00a5a7 */ /* 0x000f24000804007f */
[----:B----4-:R-:W-:Y:S05]  /*1fca0*/  @!P2 BRA `(.L_x_4959) ;  /* 0xfffffffc00f0a947 */ /* 0x010fea000383ffff */
[----:B------:R-:W-:Y:S05]  /*1fcb0*/  BRA `(.L_x_4958) ;  /* 0xfffffe9c00587947 */ /* 0x000fea000383ffff */
.L_x_4964:
[----:B-1----:R1:W2:Y:S02]  /*1fcc0*/  SYNCS.PHASECHK.TRANS64.TRYWAIT P2, [R15+URZ+0x22850], R74 ;  /* 0x0228504a0f0075a7 */ /* 0x0022a4000804017f */
[----:B--2---:R-:W-:Y:S05]  /*1fcd0*/  @!P2 NANOSLEEP.SYNCS 0x989680 ;  /* 0x009896800000a95d */ /* 0x004fea0003900000 */
[----:B------:R-:W2:Y:S02]  /*1fce0*/  @!P2 SYNCS.PHASECHK.TRANS64 P2, [R15+URZ+0x22850], R74 ;  /* 0x0228504a0f00a5a7 */ /* 0x000ea4000804007f */
[----:B--2---:R-:W-:Y:S05]  /*1fcf0*/  @!P2 BRA `(.L_x_4964) ;  /* 0xfffffffc00f0a947 */ /* 0x004fea000383ffff */
[----:B------:R-:W-:Y:S05]  /*1fd00*/  BRA `(.L_x_4963) ;  /* 0xfffffebc00147947 */ /* 0x000fea000383ffff */
.L_x_4969:
[----:B-1----:R1:W2:Y:S02]  /*1fd10*/  SYNCS.PHASECHK.TRANS64.TRYWAIT P2, [R21+URZ+0x22830], R213 ;  /* 0x022830d5150075a7 */ /* 0x0022a4000804017f */
[----:B--2---:R-:W-:Y:S05]  /*1fd20*/  @!P2 NANOSLEEP.SYNCS 0x989680 ;  /* 0x009896800000a95d */ /* 0x004fea0003900000 */
[----:B------:R-:W2:Y:S02]  /*1fd30*/  @!P2 SYNCS.PHASECHK.TRANS64 P2, [R21+URZ+0x22830], R213 ;  /* 0x022830d51500a5a7 */ /* 0x000ea4000804007f */
[----:B--2---:R-:W-:Y:S05]  /*1fd40*/  @!P2 BRA `(.L_x_4969) ;  /* 0xfffffffc00f0a947 */ /* 0x004fea000383ffff */
[----:B------:R-:W-:Y:S05]  /*1fd50*/  BRA `(.L_x_4968) ;  /* 0xfffffec000947947 */ /* 0x000fea000383ffff */
.L_x_4974:
[----:B--2---:R2:W3:Y:S02]  /*1fd60*/  SYNCS.PHASECHK.TRANS64.TRYWAIT P2, [R21+URZ+0x22850], R213 ;  /* 0x022850d5150075a7 */ /* 0x0044e4000804017f */
[----:B---3--:R-:W-:Y:S05]  /*1fd70*/  @!P2 NANOSLEEP.SYNCS 0x989680 ;  /* 0x009896800000a95d */ /* 0x008fea0003900000 */
[----:B------:R-:W3:Y:S02]  /*1fd80*/  @!P2 SYNCS.PHASECHK.TRANS64 P2, [R21+URZ+0x22850], R213 ;  /* 0x022850d51500a5a7 */ /* 0x000ee4000804007f */
[----:B---3--:R-:W-:Y:S05]  /*1fd90*/  @!P2 BRA `(.L_x_4974) ;  /* 0xfffffffc00f0a947 */ /* 0x008fea000383ffff */
[----:B------:R-:W-:Y:S05]  /*1fda0*/  BRA `(.L_x_4973) ;  /* 0xfffffee800587947 */ /* 0x000fea000383ffff */
.L_x_4980:
[----:B-1----:R1:W2:Y:S02]  /*1fdb0*/  SYNCS.PHASECHK.TRANS64.TRYWAIT P2, [R15+URZ+0x22830], R21 ;  /* 0x022830150f0075a7 */ /* 0x0022a4000804017f */
[----:B--2---:R-:W-:Y:S05]  /*1fdc0*/  @!P2 NANOSLEEP.SYNCS 0x989680 ;  /* 0x009896800000a95d */ /* 0x004fea0003900000 */
[----:B------:R-:W2:Y:S02]  /*1fdd0*/  @!P2 SYNCS.PHASECHK.TRANS64 P2, [R15+URZ+0x22830], R21 ;  /* 0x022830150f00a5a7 */ /* 0x000ea4000804007f */
[----:B--2---:R-:W-:Y:S05]  /*1fde0*/  @!P2 BRA `(.L_x_4980) ;  /* 0xfffffffc00f0a947 */ /* 0x004fea000383ffff */
[----:B------:R-:W-:Y:S05]  /*1fdf0*/  BRA `(.L_x_4979) ;  /* 0xfffffeec00907947 */ /* 0x000fea000383ffff */
.L_x_4985:
[----:B-1----:R1:W2:Y:S02]  /*1fe00*/  SYNCS.PHASECHK.TRANS64.TRYWAIT P2, [R15+URZ+0x22850], R21 ;  /* 0x022850150f0075a7 */ /* 0x0022a4000804017f */
[----:B--2---:R-:W-:Y:S05]  /*1fe10*/  @!P2 NANOSLEEP.SYNCS 0x989680 ;  /* 0x009896800000a95d */ /* 0x004fea0003900000 */
[----:B------:R-:W2:Y:S02]  /*1fe20*/  @!P2 SYNCS.PHASECHK.TRANS64 P2, [R15+URZ+0x22850], R21 ;  /* 0x022850150f00a5a7 */ /* 0x000ea4000804007f */
[----:B--2---:R-:W-:Y:S05]  /*1fe30*/  @!P2 BRA `(.L_x_4985) ;  /* 0xfffffffc00f0a947 */ /* 0x004fea000383ffff */
[----:B------:R-:W-:Y:S05]  /*1fe40*/  BRA `(.L_x_4984) ;  /* 0xffffff0c006c7947 */ /* 0x000fea000383ffff */
.L_x_4991:
[----:B------:R-:W-:Y:S02]  /*1fe50*/  IMAD.MOV.U32 R13, RZ, RZ, R20 ;  /* 0x000000ffff0d7224 */ /* 0x000fe400078e0014 */
[----:B------:R-:W-:Y:S02]  /*1fe60*/  IMAD.MOV.U32 R12, RZ, RZ, RZ ;  /* 0x000000ffff0c7224 */ /* 0x000fe400078e00ff */
[----:B------:R-:W-:Y:S02]  /*1fe70*/  IMAD.MOV.U32 R11, RZ, RZ, 0x181f ;  /* 0x0000181fff0b7424 */ /* 0x000fe400078e00ff */
[----:B------:R-:W-:-:S07]  /*1fe80*/  IMAD.MOV.U32 R15, RZ, RZ, -0x1 ;  /* 0xffffffffff0f7424 */ /* 0x000fce00078e00ff */
[----:B-----5:R-:W-:Y:S05]  /*1fe90*/  WARPSYNC.COLLECTIVE R15, `(.L_x_5215) ;  /* 0x000000000f087348 */ /* 0x020fea0003c00000 */
[----:B------:R0:W1:Y:S02]  /*1fea0*/  SHFL.IDX P6, R14, R13, R12, R11 ;  /* 0x0000000c0d0e7389 */ /* 0x00006400000c000b */
[----:B01---5:R-:W-:Y:S01]  /*1feb0*/  ENDCOLLECTIVE ;  /* 0x000000000000791b */ /* 0x023fe20003800000 */
.L_x_5215:
[----:B------:R-:W-:Y:S02]  /*1fec0*/  IMAD.MOV.U32 R13, RZ, RZ, R3 ;  /* 0x000000ffff0d7224 */ /* 0x000fe400078e0003 */
[----:B------:R-:W-:-:S07]  /*1fed0*/  IMAD.MOV.U32 R4, RZ, RZ, R14 ;  /* 0x000000ffff047224 */ /* 0x000fce00078e000e */
[----:B------:R-:W-:Y:S05]  /*1fee0*/  WARPSYNC.COLLECTIVE R15, `(.L_x_5216) ;  /* 0x000000000f087348 */ /* 0x000fea0003c00000 */
[----:B------:R0:W1:Y:S02]  /*1fef0*/  SHFL.IDX P6, R14, R13, R12, R11 ;  /* 0x0000000c0d0e7389 */ /* 0x00006400000c000b */
[----:B01----:R-:W-:Y:S01]  /*1ff00*/  ENDCOLLECTIVE ;  /* 0x000000000000791b */ /* 0x003fe20003800000 */
.L_x_5216:
[----:B------:R-:W-:Y:S05]  /*1ff10*/  BRA `(.L_x_5217) ;  /* 0xffffff34007c7947 */ /* 0x000fea000383ffff */
.L_x_4994:
        /* <DEDUP_REMOVED lines=8> */
.L_x_5219:
[----:B------:R-:W-:Y:S05]  /*1ffa0*/  BSYNC B1 ;  /* 0x0000000000017941 */ /* 0x000fea0003800000 */
.L_x_5218:
        /* <DEDUP_REMOVED lines=8> */
.L_x_5220:
[----:B------:R-:W-:Y:S05]  /*20030*/  BRA `(.L_x_5221) ;  /* 0xffffff3400b87947 */ /* 0x000fea000383ffff */
.L_x_4997:
[----:B------:R-:W-:Y:S01]  /*20040*/  BSSY B1, `(.L_x_5222) ;  /* 0x0000008000017945 */ /* 0x000fe20003800000 */
[----:B----4-:R-:W-:Y:S02]  /*20050*/  IMAD.MOV.U32 R13, RZ, RZ, R20 ;  /* 0x000000ffff0d7224 */ /* 0x010fe400078e0014 */
[----:B------:R-:W-:Y:S02]  /*20060*/  IMAD.MOV.U32 R12, RZ, RZ, 0x2 ;  /* 0x00000002ff0c7424 */ /* 0x000fe400078e00ff */
[----:B------:R-:W-:Y:S02]  /*20070*/  IMAD.MOV.U32 R11, RZ, RZ, 0x181f ;  /* 0x0000181fff0b7424 */ /* 0x000fe400078e00ff */
[----:B------:R-:W-:-:S07]  /*20080*/  IMAD.MOV.U32 R15, RZ, RZ, -0x1 ;  /* 0xffffffffff0f7424 */ /* 0x000fce00078e00ff */
[----:B0123--:R-:W-:Y:S05]  /*20090*/  WARPSYNC.COLLECTIVE R15, `(.L_x_5223) ;  /* 0x000000000f087348 */ /* 0x00ffea0003c00000 */
[----:B--2---:R2:W4:Y:S02]  /*200a0*/  SHFL.IDX P6, R14, R13, R12, R11 ;  /* 0x0000000c0d0e7389 */ /* 0x00452400000c000b */
[----:B01234-:R-:W-:Y:S01]  /*200b0*/  ENDCOLLECTIVE ;  /* 0x000000000000791b */ /* 0x01ffe20003800000 */
.L_x_5223:
[----:B------:R-:W-:Y:S05]  /*200c0*/  BSYNC B1 ;  /* 0x0000000000017941 */ /* 0x000fea0003800000 */
.L_x_5222:
        /* <DEDUP_REMOVED lines=8> */
.L_x_5224:
[----:B------:R-:W-:Y:S05]  /*20150*/  BRA `(.L_x_5225) ;  /* 0xffffff3400e47947 */ /* 0x000fea000383ffff */
.L_x_5000:
        /* <DEDUP_REMOVED lines=8> */
.L_x_5227:
[----:B------:R-:W-:Y:S05]  /*201e0*/  BSYNC B1 ;  /* 0x0000000000017941 */ /* 0x000fea0003800000 */
.L_x_5226:
        /* <DEDUP_REMOVED lines=8> */
.L_x_5228:
[----:B------:R-:W-:Y:S05]  /*20270*/  BRA `(.L_x_5229) ;  /* 0xffffff3800107947 */ /* 0x000fea000383ffff */
.L_x_5002:
[----:B------:R-:W-:Y:S02]  /*20280*/  IMAD.MOV.U32 R13, RZ, RZ, R4 ;  /* 0x000000ffff0d7224 */ /* 0x000fe400078e0004 */
[----:B------:R-:W-:Y:S02]  /*20290*/  IMAD.MOV.U32 R12, RZ, RZ, RZ ;  /* 0x000000ffff0c7224 */ /* 0x000fe400078e00ff */
[----:B------:R-:W-:Y:S02]  /*202a0*/  IMAD.MOV.U32 R11, RZ, RZ, 0x1c1f ;  /* 0x00001c1fff0b7424 */ /* 0x000fe400078e00ff */
[----:B------:R-:W-:-:S07]  /*202b0*/  IMAD.MOV.U32 R15, RZ, RZ, -0x1 ;  /* 0xffffffffff0f7424 */ /* 0x000fce00078e00ff */
[----:B------:R-:W-:Y:S05]  /*202c0*/  WARPSYNC.COLLECTIVE R15, `(.L_x_5230) ;  /* 0x000000000f087348 */ /* 0x000fea0003c00000 */
[----:B------:R0:W1:Y:S02]  /*202d0*/  SHFL.IDX P6, R14, R13, R12, R11 ;  /* 0x0000000c0d0e7389 */ /* 0x00006400000c000b */
[----:B01----:R-:W-:Y:S01]  /*202e0*/  ENDCOLLECTIVE ;  /* 0x000000000000791b */ /* 0x003fe20003800000 */
.L_x_5230:
[----:B------:R-:W-:Y:S02]  /*202f0*/  IMAD.MOV.U32 R13, RZ, RZ, R3 ;  /* 0x000000ffff0d7224 */ /* 0x000fe400078e0003 */
[----:B------:R-:W-:-:S07]  /*20300*/  IMAD.MOV.U32 R20, RZ, RZ, R14 ;  /* 0x000000ffff147224 */ /* 0x000fce00078e000e */
[----:B------:R-:W-:Y:S05]  /*20310*/  WARPSYNC.COLLECTIVE R15, `(.L_x_5231) ;  /* 0x000000000f087348 */ /* 0x000fea0003c00000 */
[----:B------:R0:W1:Y:S02]  /*20320*/  SHFL.IDX P6, R14, R13, R12, R11 ;  /* 0x0000000c0d0e7389 */ /* 0x00006400000c000b */
[----:B01----:R-:W-:Y:S01]  /*20330*/  ENDCOLLECTIVE ;  /* 0x000000000000791b */ /* 0x003fe20003800000 */
.L_x_5231:
[----:B------:R-:W-:Y:S01]  /*20340*/  IMAD.MOV.U32 R12, RZ, RZ, R14 ;  /* 0x000000ffff0c7224 */ /* 0x000fe200078e000e */
[----:B------:R-:W-:Y:S06]  /*20350*/  BRA `(.L_x_5232) ;  /* 0xffffff3800f47947 */ /* 0x000fec000383ffff */
.L_x_5005:
        /* <DEDUP_REMOVED lines=8> */
.L_x_5234:
[----:B------:R-:W-:Y:S05]  /*203e0*/  BSYNC B1 ;  /* 0x0000000000017941 */ /* 0x000fea0003800000 */
.L_x_5233:
        /* <DEDUP_REMOVED lines=8> */
.L_x_5235:
[----:B------:R-:W-:Y:S01]  /*20470*/  IMAD.MOV.U32 R3, RZ, RZ, R14 ;  /* 0x000000ffff037224 */ /* 0x000fe200078e000e */
[----:B------:R-:W-:Y:S06]  /*20480*/  BRA `(.L_x_5236) ;  /* 0xffffff4800147947 */ /* 0x000fec000383ffff */
.L_x_5009:
[----:B------:R-:W-:Y:S02]  /*20490*/  IMAD.MOV.U32 R13, RZ, RZ, R4 ;  /* 0x000000ffff0d7224 */ /* 0x000fe400078e0004 */
[----:B------:R-:W-:Y:S02]  /*204a0*/  IMAD.MOV.U32 R12, RZ, RZ, RZ ;  /* 0x000000ffff0c7224 */ /* 0x000fe400078e00ff */
[----:B------:R-:W-:Y:S02]  /*204b0*/  IMAD.MOV.U32 R11, RZ, RZ, 0x181f ;  /* 0x0000181fff0b7424 */ /* 0x000fe400078e00ff */
[----:B------:R-:W-:-:S07]  /*204c0*/  IMAD.MOV.U32 R15, RZ, RZ, -0x1 ;  /* 0xffffffffff0f7424 */ /* 0x000fce00078e00ff */
[----:B--2---:R-:W-:Y:S05]  /*204d0*/  WARPSYNC.COLLECTIVE R15, `(.L_x_5237) ;  /* 0x000000000f087348 */ /* 0x004fea0003c00000 */
[----:B------:R0:W1:Y:S02]  /*204e0*/  SHFL.IDX P6, R14, R13, R12, R11 ;  /* 0x0000000c0d0e7389 */ /* 0x00006400000c000b */
[----:B012---:R-:W-:Y:S01]  /*204f0*/  ENDCOLLECTIVE ;  /* 0x000000000000791b */ /* 0x007fe20003800000 */
.L_x_5237:
[----:B------:R-:W-:Y:S02]  /*20500*/  IMAD.MOV.U32 R13, RZ, RZ, R3 ;  /* 0x000000ffff0d7224 */ /* 0x000fe400078e0003 */
[----:B------:R-:W-:-:S07]  /*20510*/  IMAD.MOV.U32 R0, RZ, RZ, R14 ;  /* 0x000000ffff007224 */ /* 0x000fce00078e000e */
[----:B------:R-:W-:Y:S05]  /*20520*/  WARPSYNC.COLLECTIVE R15, `(.L_x_5238) ;  /* 0x000000000f087348 */ /* 0x000fea0003c00000 */
[----:B------:R0:W1:Y:S02]  /*20530*/  SHFL.IDX P6, R14, R13, R12, R11 ;  /* 0x0000000c0d0e7389 */ /* 0x00006400000c000b */
[----:B01----:R-:W-:Y:S01]  /*20540*/  ENDCOLLECTIVE ;  /* 0x000000000000791b */ /* 0x003fe20003800000 */
.L_x_5238:
[----:B------:R-:W-:Y:S05]  /*20550*/  BRA `(.L_x_5239) ;  /* 0xffffff5c00507947 */ /* 0x000fea000383ffff */
.L_x_5012:
[----:B------:R-:W-:Y:S01]  /*20560*/  BSSY B1, `(.L_x_5240) ;  /* 0x0000008000017945 */ /* 0x000fe20003800000 */
[----:B----4-:R-:W-:Y:S02]  /*20570*/  IMAD.MOV.U32 R13, RZ, RZ, R4 ;  /* 0x000000ffff0d7224 */ /* 0x010fe400078e0004 */
[----:B------:R-:W-:Y:S02]  /*20580*/  IMAD.MOV.U32 R12, RZ, RZ, 0x1 ;  /* 0x00000001ff0c7424 */ /* 0x000fe400078e00ff */
[----:B------:R-:W-:Y:S02]  /*20590*/  IMAD.MOV.U32 R11, RZ, RZ, 0x181f ;  /* 0x0000181fff0b7424 */ /* 0x000fe400078e00ff */
[----:B------:R-:W-:-:S07]  /*205a0*/  IMAD.MOV.U32 R15, RZ, RZ, -0x1 ;  /* 0xffffffffff0f7424 */ /* 0x000fce00078e00ff */
[----:B0123--:R-:W-:Y:S05]  /*205b0*/  WARPSYNC.COLLECTIVE R15, `(.L_x_5241) ;  /* 0x000000000f087348 */ /* 0x00ffea0003c00000 */
[----:B---3--:R3:W4:Y:S02]  /*205c0*/  SHFL.IDX P6, R14, R13, R12, R11 ;  /* 0x0000000c0d0e7389 */ /* 0x00872400000c000b */
[----:B01234-:R-:W-:Y:S01]  /*205d0*/  ENDCOLLECTIVE ;  /* 0x000000000000791b */ /* 0x01ffe20003800000 */
.L_x_5241:
[----:B------:R-:W-:Y:S05]  /*205e0*/  BSYNC B1 ;  /* 0x0000000000017941 */ /* 0x000fea0003800000 */
.L_x_5240:
        /* <DEDUP_REMOVED lines=8> */
.L_x_5242:
[----:B------:R-:W-:Y:S05]  /*20670*/  BRA `(.L_x_5243) ;  /* 0xffffff5c00807947 */ /* 0x000fea000383ffff */
.L_x_5015:
        /* <DEDUP_REMOVED lines=8> */
.L_x_5245:
[----:B------:R-:W-:Y:S05]  /*20700*/  BSYNC B1 ;  /* 0x0000000000017941 */ /* 0x000fea0003800000 */
.L_x_5244:
        /* <DEDUP_REMOVED lines=8> */
.L_x_5246:
[----:B------:R-:W-:Y:S05]  /*20790*/  BRA `(.L_x_5247) ;  /* 0xffffff5c00ac7947 */ /* 0x000fea000383ffff */
.L_x_5018:
        /* <DEDUP_REMOVED lines=8> */
.L_x_5249:
[----:B------:R-:W-:Y:S05]  /*20820*/  BSYNC B1 ;  /* 0x0000000000017941 */ /* 0x000fea0003800000 */
.L_x_5248:
        /* <DEDUP_REMOVED lines=8> */
.L_x_5250:
[----:B------:R-:W-:Y:S05]  /*208b0*/  BRA `(.L_x_5251) ;  /* 0xffffff5c00d87947 */ /* 0x000fea000383ffff */
.L_x_5037:
        /* <DEDUP_REMOVED lines=8> */
[----:B------:R-:W-:Y:S05]  /*20940*/  WARPSYNC.COLLECTIVE R15, `(.L_x_5253) ;  /* 0x000000000f087348 */ /* 0x000fea0003c00000 */
[----:B------:R0:W1:Y:S02]  /*20950*/  SHFL.IDX P6, R14, R13, R12, R11 ;  /* 0x0000000c0d0e7389 */ /* 0x00006400000c000b */
[----:B01----:R-:W-:Y:S01]  /*20960*/  ENDCOLLECTIVE ;  /* 0x000000000000791b */ /* 0x003fe20003800000 */
.L_x_5253:
[----:B------:R-:W-:Y:S05]  /*20970*/  BSYNC B1 ;  /* 0x0000000000017941 */ /* 0x000fea0003800000 */
.L_x_5252:
[----:B------:R-:W-:Y:S05]  /*20980*/  BRA `(.L_x_5254) ;  /* 0xffffff7c003c7947 */ /* 0x000fea000383ffff */
.L_x_5039:
[----:B------:R-:W-:Y:S01]  /*20990*/  BSSY B1, `(.L_x_5255) ;  /* 0x0000006000017945 */ /* 0x000fe20003800000 */
[----:B------:R-:W-:-:S07]  /*209a0*/  IMAD.MOV.U32 R15, RZ, RZ, -0x1 ;  /* 0xffffffffff0f7424 */ /* 0x000fce00078e00ff */
[----:B0-----:R-:W-:Y:S05]  /*209b0*/  WARPSYNC.COLLECTIVE R15, `(.L_x_5256) ;  /* 0x000000000f0c7348 */ /* 0x001fea0003c00000 */
[----:B------:R-:W-:Y:S02]  /*209c0*/  ELECT P6, UR62, PT ;  /* 0x00000000003e782f */ /* 0x000fe400038c0000 */
[----:B------:R-:W-:Y:S01]  /*209d0*/  MOV R14, UR62 ;  /* 0x0000003e000e7c02 */ /* 0x000fe20008000f00 */
[----:B0-----:R-:W-:Y:S10]  /*209e0*/  ENDCOLLECTIVE ;  /* 0x000000000000791b */ /* 0x001ff40003800000 */
.L_x_5256:
[----:B------:R-:W-:Y:S05]  /*209f0*/  BSYNC B1 ;  /* 0x0000000000017941 */ /* 0x000fea0003800000 */
.L_x_5255:
[----:B------:R-:W-:Y:S05]  /*20a00*/  BRA `(.L_x_5038) ;  /* 0xffffff7c00347947 */ /* 0x000fea000383ffff */
.L_x_5041:
[----:B0-----:R0:W1:Y:S02]  /*20a10*/  SYNCS.PHASECHK.TRANS64.TRYWAIT P0, [R18+URZ+0x22820], R4 ;  /* 0x02282004120075a7 */ /* 0x001064000800017f */
[----:B-1----:R-:W-:Y:S05]  /*20a20*/  @!P0 NANOSLEEP.SYNCS 0x989680 ;  /* 0x009896800000895d */ /* 0x002fea0003900000 */
[----:B------:R-:W1:Y:S02]  /*20a30*/  @!P0 SYNCS.PHASECHK.TRANS64 P0, [R18+URZ+0x22820], R4 ;  /* 0x02282004120085a7 */ /* 0x000e64000800007f */
[----:B-1----:R-:W-:Y:S05]  /*20a40*/  @!P0 BRA `(.L_x_5041) ;  /* 0xfffffffc00f08947 */ /* 0x002fea000383ffff */
[----:B------:R-:W-:Y:S05]  /*20a50*/  BRA `(.L_x_5257) ;  /* 0xffffff7c00447947 */ /* 0x000fea000383ffff */
.L_x_5045:
[----:B0-----:R0:W1:Y:S02]  /*20a60*/  SYNCS.PHASECHK.TRANS64.TRYWAIT P0, [R4+URZ+0x228a0], R9 ;  /* 0x0228a009040075a7 */ /* 0x001064000800017f */
[----:B-1----:R-:W-:Y:S05]  /*20a70*/  @!P0 NANOSLEEP.SYNCS 0x989680 ;  /* 0x009896800000895d */ /* 0x002fea0003900000 */
[----:B------:R-:W1:Y:S02]  /*20a80*/  @!P0 SYNCS.PHASECHK.TRANS64 P0, [R4+URZ+0x228a0], R9 ;  /* 0x0228a009040085a7 */ /* 0x000e64000800007f */
[----:B-1----:R-:W-:Y:S05]  /*20a90*/  @!P0 BRA `(.L_x_5045) ;  /* 0xfffffffc00f08947 */ /* 0x002fea000383ffff */
[----:B------:R-:W-:Y:S05]  /*20aa0*/  BRA `(.L_x_5258) ;  /* 0xffffff7c00647947 */ /* 0x000fea000383ffff */
.L_x_5050:
[----:B-1----:R1:W2:Y:S02]  /*20ab0*/  SYNCS.PHASECHK.TRANS64.TRYWAIT P0, [R4+URZ+0x228c0], R9 ;  /* 0x0228c009040075a7 */ /* 0x0022a4000800017f */
[----:B--2---:R-:W-:Y:S05]  /*20ac0*/  @!P0 NANOSLEEP.SYNCS 0x989680 ;  /* 0x009896800000895d */ /* 0x004fea0003900000 */
[----:B------:R-:W2:Y:S02]  /*20ad0*/  @!P0 SYNCS.PHASECHK.TRANS64 P0, [R4+URZ+0x228c0], R9 ;  /* 0x0228c009040085a7 */ /* 0x000ea4000800007f */
[----:B--2---:R-:W-:Y:S05]  /*20ae0*/  @!P0 BRA `(.L_x_5050) ;  /* 0xfffffffc00f08947 */ /* 0x004fea000383ffff */
[----:B------:R-:W-:Y:S05]  /*20af0*/  BRA `(.L_x_5259) ;  /* 0xffffff7c00e47947 */ /* 0x000fea000383ffff */
.L_x_5060:
[----:B0-----:R0:W1:Y:S02]  /*20b00*/  SYNCS.PHASECHK.TRANS64.TRYWAIT P1, [R5+URZ+0x228a0], R6 ;  /* 0x0228a006050075a7 */ /* 0x001064000802017f */
[----:B-1----:R-:W-:Y:S05]  /*20b10*/  @!P1 NANOSLEEP.SYNCS 0x989680 ;  /* 0x009896800000995d */ /* 0x002fea0003900000 */
[----:B------:R-:W1:Y:S02]  /*20b20*/  @!P1 SYNCS.PHASECHK.TRANS64 P1, [R5+URZ+0x228a0], R6 ;  /* 0x0228a006050095a7 */ /* 0x000e64000802007f */
[----:B-1----:R-:W-:Y:S05]  /*20b30*/  @!P1 BRA `(.L_x_5060) ;  /* 0xfffffffc00f09947 */ /* 0x002fea000383ffff */
[----:B------:R-:W-:Y:S05]  /*20b40*/  BRA `(.L_x_5260) ;  /* 0xffffff8400747947 */ /* 0x000fea000383ffff */
.L_x_5065:
[----:B-1----:R1:W2:Y:S02]  /*20b50*/  SYNCS.PHASECHK.TRANS64.TRYWAIT P1, [R5+URZ+0x228c0], R6 ;  /* 0x0228c006050075a7 */ /* 0x0022a4000802017f */
[----:B--2---:R-:W-:Y:S05]  /*20b60*/  @!P1 NANOSLEEP.SYNCS 0x989680 ;  /* 0x009896800000995d */ /* 0x004fea0003900000 */
[----:B------:R-:W2:Y:S02]  /*20b70*/  @!P1 SYNCS.PHASECHK.TRANS64 P1, [R5+URZ+0x228c0], R6 ;  /* 0x0228c006050095a7 */ /* 0x000ea4000802007f */
[----:B--2---:R-:W-:Y:S05]  /*20b80*/  @!P1 BRA `(.L_x_5065) ;  /* 0xfffffffc00f09947 */ /* 0x004fea000383ffff */
[----:B------:R-:W-:Y:S05]  /*20b90*/  BRA `(.L_x_5261) ;  /* 0xffffff8400f07947 */ /* 0x000fea000383ffff */
.L_x_5083:
        /* <DEDUP_REMOVED lines=11> */
.L_x_5263:
[----:B------:R-:W-:Y:S05]  /*20c50*/  BSYNC B0 ;  /* 0x0000000000007941 */ /* 0x000fea0003800000 */
.L_x_5262:
[----:B------:R-:W-:Y:S05]  /*20c60*/  BRA `(.L_x_5264) ;  /* 0xffffff9400a87947 */ /* 0x000fea000383ffff */
.L_x_5085:
[----:B------:R-:W-:Y:S01]  /*20c70*/  BSSY B0, `(.L_x_5265) ;  /* 0x0000006000007945 */ /* 0x000fe20003800000 */
[----:B------:R-:W-:-:S07]  /*20c80*/  IMAD.MOV.U32 R15, RZ, RZ, -0x1 ;  /* 0xffffffffff0f7424 */ /* 0x000fce00078e00ff */
[----:B0-----:R-:W-:Y:S05]  /*20c90*/  WARPSYNC.COLLECTIVE R15, `(.L_x_5266) ;  /* 0x000000000f0c7348 */ /* 0x001fea0003c00000 */
[----:B------:R-:W-:Y:S02]  /*20ca0*/  ELECT P6, UR62, PT ;  /* 0x00000000003e782f */ /* 0x000fe400038c0000 */
[----:B------:R-:W-:Y:S01]  /*20cb0*/  MOV R14, UR62 ;  /* 0x0000003e000e7c02 */ /* 0x000fe20008000f00 */
[----:B0-----:R-:W-:Y:S10]  /*20cc0*/  ENDCOLLECTIVE ;  /* 0x000000000000791b */ /* 0x001ff40003800000 */
.L_x_5266:
[----:B------:R-:W-:Y:S05]  /*20cd0*/  BSYNC B0 ;  /* 0x0000000000007941 */ /* 0x000fea0003800000 */
.L_x_5265:
[----:B------:R-:W-:Y:S05]  /*20ce0*/  BRA `(.L_x_5267) ;  /* 0xffffff9400ac7947 */ /* 0x000fea000383ffff */
.L_x_5087:
[----:B-1----:R1:W2:Y:S02]  /*20cf0*/  SYNCS.PHASECHK.TRANS64.TRYWAIT P0, [R0+URZ+0x22840], R2 ;  /* 0x02284002000075a7 */ /* 0x0022a4000800017f */
[----:B--2---:R-:W-:Y:S05]  /*20d00*/  @!P0 NANOSLEEP.SYNCS 0x989680 ;  /* 0x009896800000895d */ /* 0x004fea0003900000 */
[----:B------:R-:W2:Y:S02]  /*20d10*/  @!P0 SYNCS.PHASECHK.TRANS64 P0, [R0+URZ+0x22840], R2 ;  /* 0x02284002000085a7 */ /* 0x000ea4000800007f */
[----:B--2---:R-:W-:Y:S05]  /*20d20*/  @!P0 BRA `(.L_x_5087) ;  /* 0xfffffffc00f08947 */ /* 0x004fea000383ffff */
[----:B------:R-:W-:Y:S05]  /*20d30*/  BRA `(.L_x_5268) ;  /* 0xffffff9800107947 */ /* 0x000fea000383ffff */
.L_x_5091:
        /* <DEDUP_REMOVED lines=8> */
[----:B------:R-:W-:Y:S02]  /*20dc0*/  VIADD R5, R2, 0x10 ;  /* 0x0000001002057836 */ /* 0x000fe40000000000 */
[----:B--2---:R-:W-:Y:S02]  /*20dd0*/  IMAD R0, R11, R7, RZ ;  /* 0x000000070b007224 */ /* 0x004fe400078e02ff */
[----:B------:R-:W-:-:S03]  /*20de0*/  IMAD.MOV.U32 R11, RZ, RZ, 0x181f ;  /* 0x0000181fff0b7424 */ /* 0x000fc600078e00ff */
[----:B------:R-:W-:-:S13]  /*20df0*/  ISETP.GE.AND P1, PT, R2, R0, PT ;  /* 0x000000000200720c */ /* 0x000fda0003f26270 */
[----:B-----5:R-:W-:Y:S05]  /*20e00*/  WARPSYNC.COLLECTIVE R15, `(.L_x_5269) ;  /* 0x000000000f087348 */ /* 0x020fea0003c00000 */
[----:B------:R0:W1:Y:S02]  /*20e10*/  SHFL.IDX P6, R14, R13, R12, R11 ;  /* 0x0000000c0d0e7389 */ /* 0x00006400000c000b */
[----:B01---5:R-:W-:Y:S01]  /*20e20*/  ENDCOLLECTIVE ;  /* 0x000000000000791b */ /* 0x023fe20003800000 */
.L_x_5269:
[----:B------:R-:W-:Y:S02]  /*20e30*/  IMAD.MOV.U32 R13, RZ, RZ, R4 ;  /* 0x000000ffff0d7224 */ /* 0x000fe400078e0004 */
[----:B------:R-:W-:-:S07]  /*20e40*/  IMAD.MOV.U32 R6, RZ, RZ, R14 ;  /* 0x000000ffff067224 */ /* 0x000fce00078e000e */
[----:B------:R-:W-:Y:S05]  /*20e50*/  WARPSYNC.COLLECTIVE R15, `(.L_x_5270) ;  /* 0x000000000f087348 */ /* 0x000fea0003c00000 */
[----:B------:R0:W1:Y:S02]  /*20e60*/  SHFL.IDX P6, R14, R13, R12, R11 ;  /* 0x0000000c0d0e7389 */ /* 0x00006400000c000b */
[----:B01----:R-:W-:Y:S01]  /*20e70*/  ENDCOLLECTIVE ;  /* 0x000000000000791b */ /* 0x003fe20003800000 */
.L_x_5270:
[----:B------:R-:W-:Y:S02]  /*20e80*/  IMAD.MOV.U32 R13, RZ, RZ, R3 ;  /* 0x000000ffff0d7224 */ /* 0x000fe400078e0003 */
[----:B------:R-:W-:Y:S02]  /*20e90*/  IMAD.MOV.U32 R12, RZ, RZ, 0x1 ;  /* 0x00000001ff0c7424 */ /* 0x000fe400078e00ff */
[----:B------:R-:W-:-:S07]  /*20ea0*/  IMAD.MOV.U32 R7, RZ, RZ, R14 ;  /* 0x000000ffff077224 */ /* 0x000fce00078e000e */
[----:B------:R-:W-:Y:S05]  /*20eb0*/  WARPSYNC.COLLECTIVE R15, `(.L_x_5271) ;  /* 0x000000000f087348 */ /* 0x000fea0003c00000 */
[----:B------:R0:W1:Y:S02]  /*20ec0*/  SHFL.IDX P6, R14, R13, R12, R11 ;  /* 0x0000000c0d0e7389 */ /* 0x00006400000c000b */
[----:B01----:R-:W-:Y:S01]  /*20ed0*/  ENDCOLLECTIVE ;  /* 0x000000000000791b */ /* 0x003fe20003800000 */
.L_x_5271:
        /* <DEDUP_REMOVED lines=15> */
.L_x_5272:
[----:B------:R-:W-:Y:S02]  /*20fd0*/  IMAD.MOV.U32 R13, RZ, RZ, R3 ;  /* 0x000000ffff0d7224 */ /* 0x000fe400078e0003 */
[----:B------:R-:W-:Y:S02]  /*20fe0*/  IMAD.MOV.U32 R12, RZ, RZ, 0x2 ;  /* 0x00000002ff0c7424 */ /* 0x000fe400078e00ff */
[----:B------:R-:W-:-:S07]  /*20ff0*/  IMAD.MOV.U32 R5, RZ, RZ, R14 ;  /* 0x000000ffff057224 */ /* 0x000fce00078e000e */
[----:B------:R-:W-:Y:S05]  /*21000*/  WARPSYNC.COLLECTIVE R15, `(.L_x_5273) ;  /* 0x000000000f087348 */ /* 0x000fea0003c00000 */
[----:B------:R0:W1:Y:S02]  /*21010*/  SHFL.IDX P6, R14, R13, R12, R11 ;  /* 0x0000000c0d0e7389 */ /* 0x00006400000c000b */
[----:B01----:R-:W-:Y:S01]  /*21020*/  ENDCOLLECTIVE ;  /* 0x000000000000791b */ /* 0x003fe20003800000 */
.L_x_5273:
        /* <DEDUP_REMOVED lines=15> */
.L_x_5274:
[----:B------:R-:W-:Y:S02]  /*21120*/  IMAD.MOV.U32 R13, RZ, RZ, R3 ;  /* 0x000000ffff0d7224 */ /* 0x000fe400078e0003 */
[----:B------:R-:W-:Y:S02]  /*21130*/  IMAD.MOV.U32 R12, RZ, RZ, 0x3 ;  /* 0x00000003ff0c7424 */ /* 0x000fe400078e00ff */
[----:B------:R-:W-:-:S07]  /*21140*/  IMAD.MOV.U32 R5, RZ, RZ, R14 ;  /* 0x000000ffff057224 */ /* 0x000fce00078e000e */
[----:B------:R-:W-:Y:S05]  /*21150*/  WARPSYNC.COLLECTIVE R15, `(.L_x_5275) ;  /* 0x000000000f087348 */ /* 0x000fea0003c00000 */
[----:B------:R0:W1:Y:S02]  /*21160*/  SHFL.IDX P6, R14, R13, R12, R11 ;  /* 0x0000000c0d0e7389 */ /* 0x00006400000c000b */
[----:B01----:R-:W-:Y:S01]  /*21170*/  ENDCOLLECTIVE ;  /* 0x000000000000791b */ /* 0x003fe20003800000 */
.L_x_5275:
        /* <DEDUP_REMOVED lines=15> */
.L_x_5276:
[----:B------:R-:W-:Y:S02]  /*21270*/  IMAD.MOV.U32 R13, RZ, RZ, R3 ;  /* 0x000000ffff0d7224 */ /* 0x000fe400078e0003 */
[----:B------:R-:W-:Y:S02]  /*21280*/  IMAD.MOV.U32 R12, RZ, RZ, 0x4 ;  /* 0x00000004ff0c7424 */ /* 0x000fe400078e00ff */
[----:B------:R-:W-:-:S07]  /*21290*/  IMAD.MOV.U32 R5, RZ, RZ, R14 ;  /* 0x000000ffff057224 */ /* 0x000fce00078e000e */
[----:B------:R-:W-:Y:S05]  /*212a0*/  WARPSYNC.COLLECTIVE R15, `(.L_x_5277) ;  /* 0x000000000f087348 */ /* 0x000fea0003c00000 */
[----:B------:R0:W1:Y:S02]  /*212b0*/  SHFL.IDX P6, R14, R13, R12, R11 ;  /* 0x0000000c0d0e7389 */ /* 0x00006400000c000b */
[----:B01----:R-:W-:Y:S01]  /*212c0*/  ENDCOLLECTIVE ;  /* 0x000000000000791b */ /* 0x003fe20003800000 */
.L_x_5277:
        /* <DEDUP_REMOVED lines=15> */
.L_x_5278:
[----:B------:R-:W-:Y:S02]  /*213c0*/  IMAD.MOV.U32 R13, RZ, RZ, R3 ;  /* 0x000000ffff0d7224 */ /* 0x000fe400078e0003 */
[----:B------:R-:W-:Y:S02]  /*213d0*/  IMAD.MOV.U32 R12, RZ, RZ, 0x5 ;  /* 0x00000005ff0c7424 */ /* 0x000fe400078e00ff */
[----:B------:R-:W-:-:S07]  /*213e0*/  IMAD.MOV.U32 R5, RZ, RZ, R14 ;  /* 0x000000ffff057224 */ /* 0x000fce00078e000e */
[----:B------:R-:W-:Y:S05]  /*213f0*/  WARPSYNC.COLLECTIVE R15, `(.L_x_5279) ;  /* 0x000000000f087348 */ /* 0x000fea0003c00000 */
[----:B------:R0:W1:Y:S02]  /*21400*/  SHFL.IDX P6, R14, R13, R12, R11 ;  /* 0x0000000c0d0e7389 */ /* 0x00006400000c000b */
[----:B01----:R-:W-:Y:S01]  /*21410*/  ENDCOLLECTIVE ;  /* 0x000000000000791b */ /* 0x003fe20003800000 */
.L_x_5279:
        /* <DEDUP_REMOVED lines=15> */
.L_x_5280:
[----:B------:R-:W-:Y:S02]  /*21510*/  IMAD.MOV.U32 R13, RZ, RZ, R3 ;  /* 0x000000ffff0d7224 */ /* 0x000fe400078e0003 */
[----:B------:R-:W-:Y:S02]  /*21520*/  IMAD.MOV.U32 R12, RZ, RZ, 0x6 ;  /* 0x00000006ff0c7424 */ /* 0x000fe400078e00ff */
[----:B------:R-:W-:-:S07]  /*21530*/  IMAD.MOV.U32 R5, RZ, RZ, R14 ;  /* 0x000000ffff057224 */ /* 0x000fce00078e000e */
[----:B------:R-:W-:Y:S05]  /*21540*/  WARPSYNC.COLLECTIVE R15, `(.L_x_5281) ;  /* 0x000000000f087348 */ /* 0x000fea0003c00000 */
[----:B------:R0:W1:Y:S02]  /*21550*/  SHFL.IDX P6, R14, R13, R12, R11 ;  /* 0x0000000c0d0e7389 */ /* 0x00006400000c000b */
[----:B01----:R-:W-:Y:S01]  /*21560*/  ENDCOLLECTIVE ;  /* 0x000000000000791b */ /* 0x003fe20003800000 */
.L_x_5281:
        /* <DEDUP_REMOVED lines=13> */
.L_x_5282:
        /* <DEDUP_REMOVED lines=8> */
.L_x_5283:
        /* <DEDUP_REMOVED lines=13> */
.L_x_5284:
[----:B------:R-:W-:Y:S01]  /*21790*/  IMAD.MOV.U32 R3, RZ, RZ, R14 ;  /* 0x000000ffff037224 */ /* 0x000fe200078e000e */
[----:B------:R-:W-:Y:S06]  /*217a0*/  BRA `(.L_x_5285) ;  /* 0xffffff9800947947 */ /* 0x000fec000383ffff */
.L_x_5094:
[----:B0-----:R0:W1:Y:S02]  /*217b0*/  SYNCS.PHASECHK.TRANS64.TRYWAIT P0, [R18+URZ+0x22820], R0 ;  /* 0x02282000120075a7 */ /* 0x001064000800017f */
[----:B-1----:R-:W-:Y:S05]  /*217c0*/  @!P0 NANOSLEEP.SYNCS 0x989680 ;  /* 0x009896800000895d */ /* 0x002fea0003900000 */
[----:B------:R-:W1:Y:S02]  /*217d0*/  @!P0 SYNCS.PHASECHK.TRANS64 P0, [R18+URZ+0x22820], R0 ;  /* 0x02282000120085a7 */ /* 0x000e64000800007f */
[----:B-1----:R-:W-:Y:S05]  /*217e0*/  @!P0 BRA `(.L_x_5094) ;  /* 0xfffffffc00f08947 */ /* 0x002fea000383ffff */
[----:B------:R-:W-:Y:S05]  /*217f0*/  BRA `(.L_x_5286) ;  /* 0xffffff9800f07947 */ /* 0x000fea000383ffff */
.L_x_5098:
[----:B0-----:R0:W1:Y:S02]  /*21800*/  SYNCS.PHASECHK.TRANS64.TRYWAIT P0, [R2+URZ+0x22860], R0 ;  /* 0x02286000020075a7 */ /* 0x001064000800017f */
[----:B-1----:R-:W-:Y:S05]  /*21810*/  @!P0 NANOSLEEP.SYNCS 0x989680 ;  /* 0x009896800000895d */ /* 0x002fea0003900000 */
[----:B------:R-:W1:Y:S02]  /*21820*/  @!P0 SYNCS.PHASECHK.TRANS64 P0, [R2+URZ+0x22860], R0 ;  /* 0x02286000020085a7 */ /* 0x000e64000800007f */
[----:B-1----:R-:W-:Y:S05]  /*21830*/  @!P0 BRA `(.L_x_5098) ;  /* 0xfffffffc00f08947 */ /* 0x002fea000383ffff */
[----:B------:R-:W-:Y:S05]  /*21840*/  BRA `(.L_x_5287) ;  /* 0xffffff9c00147947 */ /* 0x000fea000383ffff */
.L_x_5113:
[----:B-1----:R1:W2:Y:S02]  /*21850*/  SYNCS.PHASECHK.TRANS64.TRYWAIT P0, [R2+URZ+0x22840], R6 ;  /* 0x02284006020075a7 */ /* 0x0022a4000800017f */
[----:B--2---:R-:W-:Y:S05]  /*21860*/  @!P0 NANOSLEEP.SYNCS 0x989680 ;  /* 0x009896800000895d */ /* 0x004fea0003900000 */
[----:B------:R-:W2:Y:S02]  /*21870*/  @!P0 SYNCS.PHASECHK.TRANS64 P0, [R2+URZ+0x22840], R6 ;  /* 0x02284006020085a7 */ /* 0x000ea4000800007f */
[----:B--2---:R-:W-:Y:S05]  /*21880*/  @!P0 BRA `(.L_x_5113) ;  /* 0xfffffffc00f08947 */ /* 0x004fea000383ffff */
[----:B------:R-:W-:Y:S05]  /*21890*/  BRA `(.L_x_5288) ;  /* 0xffffffa4003c7947 */ /* 0x000fea000383ffff */
.L_x_5118:
[----:B0-----:R0:W2:Y:S02]  /*218a0*/  SYNCS.PHASECHK.TRANS64.TRYWAIT P0, [R2+URZ+0x22860], R6 ;  /* 0x02286006020075a7 */ /* 0x0010a4000800017f */
[----:B--2---:R-:W-:Y:S05]  /*218b0*/  @!P0 NANOSLEEP.SYNCS 0x989680 ;  /* 0x009896800000895d */ /* 0x004fea0003900000 */
[----:B------:R-:W2:Y:S02]  /*218c0*/  @!P0 SYNCS.PHASECHK.TRANS64 P0, [R2+URZ+0x22860], R6 ;  /* 0x02286006020085a7 */ /* 0x000ea4000800007f */
[----:B--2---:R-:W-:Y:S05]  /*218d0*/  @!P0 BRA `(.L_x_5118) ;  /* 0xfffffffc00f08947 */ /* 0x004fea000383ffff */
[----:B------:R-:W-:Y:S05]  /*218e0*/  BRA `(.L_x_5289) ;  /* 0xffffffa400bc7947 */ /* 0x000fea000383ffff */
.L_x_5129:
[----:B-1----:R1:W2:Y:S02]  /*218f0*/  SYNCS.PHASECHK.TRANS64.TRYWAIT P0, [R3+URZ+0x22840], R2 ;  /* 0x02284002030075a7 */ /* 0x0022a4000800017f */
[----:B--2---:R-:W-:Y:S05]  /*21900*/  @!P0 NANOSLEEP.SYNCS 0x989680 ;  /* 0x009896800000895d */ /* 0x004fea0003900000 */
[----:B------:R-:W2:Y:S02]  /*21910*/  @!P0 SYNCS.PHASECHK.TRANS64 P0, [R3+URZ+0x22840], R2 ;  /* 0x02284002030085a7 */ /* 0x000ea4000800007f */
[----:B--2---:R-:W-:Y:S05]  /*21920*/  @!P0 BRA `(.L_x_5129) ;  /* 0xfffffffc00f08947 */ /* 0x004fea000383ffff */
[----:B------:R-:W-:Y:S05]  /*21930*/  BRA `(.L_x_5290) ;  /* 0xffffffac00ac7947 */ /* 0x000fea000383ffff */
.L_x_5134:
[----:B0-----:R0:W2:Y:S02]  /*21940*/  SYNCS.PHASECHK.TRANS64.TRYWAIT P0, [R3+URZ+0x22860], R2 ;  /* 0x02286002030075a7 */ /* 0x0010a4000800017f */
[----:B--2---:R-:W-:Y:S05]  /*21950*/  @!P0 NANOSLEEP.SYNCS 0x989680 ;  /* 0x009896800000895d */ /* 0x004fea0003900000 */
[----:B------:R-:W2:Y:S02]  /*21960*/  @!P0 SYNCS.PHASECHK.TRANS64 P0, [R3+URZ+0x22860], R2 ;  /* 0x02286002030085a7 */ /* 0x000ea4000800007f */
[----:B--2---:R-:W-:Y:S05]  /*21970*/  @!P0 BRA `(.L_x_5134) ;  /* 0xfffffffc00f08947 */ /* 0x004fea000383ffff */
[----:B------:R-:W-:Y:S05]  /*21980*/  BRA `(.L_x_5291) ;  /* 0xffffffb000287947 */ /* 0x000fea000383ffff */
.L_x_5145:
[----:B-1----:R1:W2:Y:S02]  /*21990*/  SYNCS.PHASECHK.TRANS64.TRYWAIT P0, [R3+URZ+0x22840], R2 ;  /* 0x02284002030075a7 */ /* 0x0022a4000800017f */
[----:B--2---:R-:W-:Y:S05]  /*219a0*/  @!P0 NANOSLEEP.SYNCS 0x989680 ;  /* 0x009896800000895d */ /* 0x004fea0003900000 */
[----:B------:R-:W2:Y:S02]  /*219b0*/  @!P0 SYNCS.PHASECHK.TRANS64 P0, [R3+URZ+0x22840], R2 ;  /* 0x02284002030085a7 */ /* 0x000ea4000800007f */
[----:B--2---:R-:W-:Y:S05]  /*219c0*/  @!P0 BRA `(.L_x_5145) ;  /* 0xfffffffc00f08947 */ /* 0x004fea000383ffff */
[----:B------:R-:W-:Y:S05]  /*219d0*/  BRA `(.L_x_5292) ;  /* 0xffffffb400f87947 */ /* 0x000fea000383ffff */
.L_x_5150:
[----:B--2---:R2:W3:Y:S02]  /*219e0*/  SYNCS.PHASECHK.TRANS64.TRYWAIT P0, [R3+URZ+0x22860], R2 ;  /* 0x02286002030075a7 */ /* 0x0044e4000800017f */
[----:B---3--:R-:W-:Y:S05]  /*219f0*/  @!P0 NANOSLEEP.SYNCS 0x989680 ;  /* 0x009896800000895d */ /* 0x008fea0003900000 */
[----:B------:R-:W3:Y:S02]  /*21a00*/  @!P0 SYNCS.PHASECHK.TRANS64 P0, [R3+URZ+0x22860], R2 ;  /* 0x02286002030085a7 */ /* 0x000ee4000800007f */
[----:B---3--:R-:W-:Y:S05]  /*21a10*/  @!P0 BRA `(.L_x_5150) ;  /* 0xfffffffc00f08947 */ /* 0x008fea000383ffff */
[----:B------:R-:W-:Y:S05]  /*21a20*/  BRA `(.L_x_5293) ;  /* 0xffffffb800787947 */ /* 0x000fea000383ffff */
.L_x_5162:
[----:B---34-:R-:W3:Y:S01]  /*21a30*/  LDL R0, [R1] ;  /* 0x0000000001007983 */ /* 0x018ee20000100800 */
        /* <DEDUP_REMOVED lines=8> */
.L_x_5295:
[----:B------:R-:W-:Y:S05]  /*21ac0*/  BSYNC B0 ;  /* 0x0000000000007941 */ /* 0x000fea0003800000 */
.L_x_5294:
        /* <DEDUP_REMOVED lines=9> */
.L_x_5296:
        /* <DEDUP_REMOVED lines=26> */
.L_x_5297:
        /* <DEDUP_REMOVED lines=8> */
.L_x_5298:
        /* <DEDUP_REMOVED lines=8> */
.L_x_5299:
        /* <DEDUP_REMOVED lines=8> */
.L_x_5300:
        /* <DEDUP_REMOVED lines=8> */
.L_x_5301:
        /* <DEDUP_REMOVED lines=9> */
.L_x_5302:
[----:B------:R-:W-:Y:S01]  /*21f90*/  IMAD.MOV.U32 R9, RZ, RZ, R14 ;  /* 0x000000ffff097224 */ /* 0x000fe200078e000e */
[----:B------:R-:W-:Y:S06]  /*21fa0*/  BRA `(.L_x_5303) ;  /* 0xffffffbc00c87947 */ /* 0x000fec000383ffff */
.L_x_5165:
        /* <DEDUP_REMOVED lines=8> */
.L_x_5305:
[----:B------:R-:W-:Y:S05]  /*22030*/  BSYNC B0 ;  /* 0x0000000000007941 */ /* 0x000fea0003800000 */
.L_x_5304:
        /* <DEDUP_REMOVED lines=10> */
.L_x_5306:
        /* <DEDUP_REMOVED lines=8> */
.L_x_5307:
        /* <DEDUP_REMOVED lines=8> */
.L_x_5308:
        /* <DEDUP_REMOVED lines=8> */
.L_x_5309:
        /* <DEDUP_REMOVED lines=9> */
.L_x_5310:
[----:B------:R-:W-:Y:S01]  /*222f0*/  IMAD.MOV.U32 R9, RZ, RZ, R14 ;  /* 0x000000ffff097224 */ /* 0x000fe200078e000e */
[----:B------:R-:W-:Y:S06]  /*22300*/  BRA `(.L_x_5311) ;  /* 0xffffffbc009c7947 */ /* 0x000fec000383ffff */
.L_x_5167:
[----:B------:R-:W-:Y:S01]  /*22310*/  BSSY B0, `(.L_x_5312) ;  /* 0x0000006000007945 */ /* 0x000fe20003800000 */
[----:B------:R-:W-:Y:S01]  /*22320*/  PLOP3.LUT P6, PT, P6, PT, PT, 0x8, 0x0 ;  /* 0x000000000000781c */ /* 0x000fe200037ce170 */
[----:B------:R-:W-:-:S12]  /*22330*/  IMAD.MOV.U32 R15, RZ, RZ, -0x1 ;  /* 0xffffffffff0f7424 */ /* 0x000fd800078e00ff */
[----:B0-----:R-:W-:Y:S05]  /*22340*/  WARPSYNC.COLLECTIVE R15, `(.L_x_5313) ;  /* 0x000000000f087348 */ /* 0x001fea0003c00000 */
[----:B------:R-:W-:Y:S01]  /*22350*/  VOTE.ANY R14, PT, P6 ;  /* 0x00000000000e7806 */ /* 0x000fe200030e0100 */
[----:B0-----:R-:W-:Y:S06]  /*22360*/  ENDCOLLECTIVE ;  /* 0x000000000000791b */ /* 0x001fec0003800000 */
.L_x_5313:
[----:B------:R-:W-:Y:S05]  /*22370*/  BSYNC B0 ;  /* 0x0000000000007941 */ /* 0x000fea0003800000 */
.L_x_5312:
        /* <DEDUP_REMOVED lines=10> */
.L_x_5314:
[----:B------:R-:W-:Y:S02]  /*22420*/  IMAD.MOV.U32 R13, RZ, RZ, R6 ;  /* 0x000000ffff0d7224 */ /* 0x000fe400078e0006 */
[----:B------:R-:W-:-:S07]  /*22430*/  IMAD.MOV.U32 R4, RZ, RZ, R14 ;  /* 0x000000ffff047224 */ /* 0x000fce00078e000e */
[----:B------:R-:W-:Y:S05]  /*22440*/  WARPSYNC.COLLECTIVE R15, `(.L_x_5315) ;  /* 0x000000000f087348 */ /* 0x000fea0003c00000 */
[----:B------:R0:W1:Y:S02]  /*22450*/  SHFL.IDX P6, R14, R13, R12, R11 ;  /* 0x0000000c0d0e7389 */ /* 0x00006400000c000b */
[----:B01----:R-:W-:Y:S01]  /*22460*/  ENDCOLLECTIVE ;  /* 0x000000000000791b */ /* 0x003fe20003800000 */
.L_x_5315:
[----:B------:R-:W-:Y:S02]  /*22470*/  IMAD.MOV.U32 R6, RZ, RZ, R14 ;  /* 0x000000ffff067224 */ /* 0x000fe400078e000e */
[----:B------:R-:W-:-:S05]  /*22480*/  IMAD.IADD R10, R3, 0x1, R10 ;  /* 0x00000001030a7824 */ /* 0x000fca00078e020a */
[----:B------:R0:W-:Y:S01]  /*22490*/  STL [R1+0xc], R10 ;  /* 0x00000c0a01007387 */ /* 0x0001e20000100800 */
[----:B------:R-:W-:Y:S05]  /*224a0*/  BRA `(.L_x_5316) ;  /* 0xffffffbc007c7947 */ /* 0x000fea000383ffff */
.L_x_5169:
[----:B------:R-:W-:Y:S01]  /*224b0*/  BSSY B0, `(.L_x_5317) ;  /* 0x0000008000007945 */ /* 0x000fe20003800000 */
[----:B------:R-:W-:Y:S02]  /*224c0*/  IMAD.MOV.U32 R13, RZ, RZ, R7 ;  /* 0x000000ffff0d7224 */ /* 0x000fe400078e0007 */
[----:B------:R-:W-:Y:S02]  /*224d0*/  IMAD.MOV.U32 R12, RZ, RZ, R3 ;  /* 0x000000ffff0c7224 */ /* 0x000fe400078e0003 */
[----:B------:R-:W-:Y:S02]  /*224e0*/  IMAD.MOV.U32 R11, RZ, RZ, 0x1f ;  /* 0x0000001fff0b7424 */ /* 0x000fe400078e00ff */
[----:B------:R-:W-:-:S07]  /*224f0*/  IMAD.MOV.U32 R15, RZ, RZ, -0x1 ;  /* 0xffffffffff0f7424 */ /* 0x000fce00078e00ff */
[----:B0-----:R-:W-:Y:S05]  /*22500*/  WARPSYNC.COLLECTIVE R15, `(.L_x_5318) ;  /* 0x000000000f087348 */ /* 0x001fea0003c00000 */
[----:B------:R1:W2:Y:S02]  /*22510*/  SHFL.IDX P6, R14, R13, R12, R11 ;  /* 0x0000000c0d0e7389 */ /* 0x0002a400000c000b */
[----:B012---:R-:W-:Y:S01]  /*22520*/  ENDCOLLECTIVE ;  /* 0x000000000000791b */ /* 0x007fe20003800000 */
.L_x_5318:
[----:B------:R-:W-:Y:S05]  /*22530*/  BSYNC B0 ;  /* 0x0000000000007941 */ /* 0x000fea0003800000 */
.L_x_5317:
[----:B------:R-:W-:Y:S01]  /*22540*/  IMAD.MOV.U32 R8, RZ, RZ, R14 ;  /* 0x000000ffff087224 */ /* 0x000fe200078e000e */
[----:B------:R-:W-:Y:S06]  /*22550*/  BRA `(.L_x_5168) ;  /* 0xffffffbc00687947 */ /* 0x000fec000383ffff */
.L_x_5175:
[----:B0-----:R0:W1:Y:S02]  /*22560*/  SYNCS.PHASECHK.TRANS64.TRYWAIT P0, [R0+URZ+0x22820], R3 ;  /* 0x02282003000075a7 */ /* 0x001064000800017f */
[----:B-1----:R-:W-:Y:S05]  /*22570*/  @!P0 NANOSLEEP.SYNCS 0x989680 ;  /* 0x009896800000895d */ /* 0x002fea0003900000 */
[----:B------:R-:W1:Y:S02]  /*22580*/  @!P0 SYNCS.PHASECHK.TRANS64 P0, [R0+URZ+0x22820], R3 ;  /* 0x02282003000085a7 */ /* 0x000e64000800007f */
[----:B-1----:R-:W-:Y:S05]  /*22590*/  @!P0 BRA `(.L_x_5175) ;  /* 0xfffffffc00f08947 */ /* 0x002fea000383ffff */
[----:B------:R-:W-:Y:S05]  /*225a0*/  BRA `(.L_x_5319) ;  /* 0xffffffc800047947 */ /* 0x000fea000383ffff */
.L_x_5176:
        /* <DEDUP_REMOVED lines=11> */
.L_x_5321:
[----:B------:R-:W-:Y:S05]  /*22660*/  BSYNC B0 ;  /* 0x0000000000007941 */ /* 0x000fea0003800000 */
.L_x_5320:
[----:B------:R-:W-:Y:S05]  /*22670*/  BRA `(.L_x_5322) ;  /* 0xffffffc400ec7947 */ /* 0x000fea000383ffff */
.L_x_5177:
[----:B------:R-:W-:Y:S01]  /*22680*/  BSSY B0, `(.L_x_5323) ;  /* 0x0000006000007945 */ /* 0x000fe20003800000 */
[----:B------:R-:W-:-:S07]  /*22690*/  IMAD.MOV.U32 R15, RZ, RZ, -0x1 ;  /* 0xffffffffff0f7424 */ /* 0x000fce00078e00ff */
[----:B01----:R-:W-:Y:S05]  /*226a0*/  WARPSYNC.COLLECTIVE R15, `(.L_x_5324) ;  /* 0x000000000f0c7348 */ /* 0x003fea0003c00000 */
[----:B------:R-:W-:Y:S02]  /*226b0*/  ELECT P6, UR62, PT ;  /* 0x00000000003e782f */ /* 0x000fe400038c0000 */
[----:B------:R-:W-:Y:S01]  /*226c0*/  MOV R14, UR62 ;  /* 0x0000003e000e7c02 */ /* 0x000fe20008000f00 */
[----:B01----:R-:W-:Y:S10]  /*226d0*/  ENDCOLLECTIVE ;  /* 0x000000000000791b */ /* 0x003ff40003800000 */
.L_x_5324:
[----:B------:R-:W-:Y:S05]  /*226e0*/  BSYNC B0 ;  /* 0x0000000000007941 */ /* 0x000fea0003800000 */
.L_x_5323:
[----:B------:R-:W-:Y:S05]  /*226f0*/  BRA `(.L_x_5325) ;  /* 0xffffffc400e07947 */ /* 0x000fea000383ffff */
.L_x_5179:
[----:B0-----:R0:W1:Y:S02]  /*22700*/  SYNCS.PHASECHK.TRANS64.TRYWAIT P0, [R6+URZ], R5 ;  /* 0x00000005060075a7 */ /* 0x001064000800017f */
[----:B-1----:R-:W-:Y:S05]  /*22710*/  @!P0 NANOSLEEP.SYNCS 0x989680 ;  /* 0x009896800000895d */ /* 0x002fea0003900000 */
[----:B------:R-:W1:Y:S02]  /*22720*/  @!P0 SYNCS.PHASECHK.TRANS64 P0, [R6+URZ], R5 ;  /* 0x00000005060085a7 */ /* 0x000e64000800007f */
[----:B-1----:R-:W-:Y:S05]  /*22730*/  @!P0 BRA `(.L_x_5179) ;  /* 0xfffffffc00f08947 */ /* 0x002fea000383ffff */
[----:B------:R-:W-:Y:S05]  /*22740*/  BRA `(.L_x_5326) ;  /* 0xffffffc8001c7947 */ /* 0x000fea000383ffff */
.L_x_5180:
[----:B-1----:R1:W2:Y:S02]  /*22750*/  SYNCS.PHASECHK.TRANS64.TRYWAIT P0, [R7+URZ], R2 ;  /* 0x00000002070075a7 */ /* 0x0022a4000800017f */
[----:B--2---:R-:W-:Y:S05]  /*22760*/  @!P0 NANOSLEEP.SYNCS 0x989680 ;  /* 0x009896800000895d */ /* 0x004fea0003900000 */
[----:B------:R-:W2:Y:S02]  /*22770*/  @!P0 SYNCS.PHASECHK.TRANS64 P0, [R7+URZ], R2 ;  /* 0x00000002070085a7 */ /* 0x000ea4000800007f */
[----:B--2---:R-:W-:Y:S05]  /*22780*/  @!P0 BRA `(.L_x_5180) ;  /* 0xfffffffc00f08947 */ /* 0x004fea000383ffff */
[----:B------:R-:W-:Y:S05]  /*22790*/  BRA `(.L_x_5327) ;  /* 0xffffffc800107947 */ /* 0x000fea000383ffff */
.L_x_5182:
[----:B--2---:R2:W3:Y:S02]  /*227a0*/  SYNCS.PHASECHK.TRANS64.TRYWAIT P0, [R4+URZ], R5 ;  /* 0x00000005040075a7 */ /* 0x0044e4000800017f */
[----:B---3--:R-:W-:Y:S05]  /*227b0*/  @!P0 NANOSLEEP.SYNCS 0x989680 ;  /* 0x009896800000895d */ /* 0x008fea0003900000 */
[----:B------:R-:W3:Y:S02]  /*227c0*/  @!P0 SYNCS.PHASECHK.TRANS64 P0, [R4+URZ], R5 ;  /* 0x00000005040085a7 */ /* 0x000ee4000800007f */
[----:B---3--:R-:W-:Y:S05]  /*227d0*/  @!P0 BRA `(.L_x_5182) ;  /* 0xfffffffc00f08947 */ /* 0x008fea000383ffff */
[----:B------:R-:W-:Y:S05]  /*227e0*/  BRA `(.L_x_5328) ;  /* 0xffffffc800187947 */ /* 0x000fea000383ffff */
.L_x_5329:
        /* <DEDUP_REMOVED lines=9> */
.L_x_6146:


//--------------------- .text._ZN7cutlass13device_kernelIN5flash11enable_sm90INS1_16FlashAttnFwdSm90INS1_25CollectiveMainloopFwdSm90ILi2EN4cute5tupleIJNS5_1CILi1EEES8_S8_EEENS6_IJNS7_ILi128EEENS7_ILi96EEENS7_ILi64EEEEEELi256ENS_10bfloat16_tEfNS_4arch4Sm90ELb1ELb0ELb1ELb1ELb0ELb0ELb1ELb1ELb0ELb1ELb1ELb0EEENS1_21CollectiveEpilogueFwdINS6_IJSA_NS7_ILi256EEESB_EEES9_SE_SG_Li256ELb1ELb1ELb1ELb0EEENS1_36VarlenDynamicPersistentTileSchedulerILi128ELi96ELi256ELi128ELb1ELb1ELb1ELb1ELb1ELb1EEEEEEEEEvNT_6ParamsE --------------------------
	.section	.text._ZN7cutlass13device_kernelIN5flash11enable_sm90INS1_16FlashAttnFwdSm90INS1_25CollectiveMainloopFwdSm90ILi2EN4cute5tupleIJNS5_1CILi1EEES8_S8_EEENS6_IJNS7_ILi128EEENS7_ILi96EEENS7_ILi64EEEEEELi256ENS_10bfloat16_tEfNS_4arch4Sm90ELb1ELb0ELb1ELb1ELb0ELb0ELb1ELb1ELb0ELb1ELb1ELb0EEENS1_21CollectiveEpilogueFwdINS6_IJSA_NS7_ILi256EEESB_EEES9_SE_SG_Li256ELb1ELb1ELb1ELb0EEENS1_36VarlenDynamicPersistentTileSchedulerILi128ELi96ELi256ELi128ELb1ELb1ELb1ELb1ELb1ELb1EEEEEEEEEvNT_6ParamsE,"ax",@progbits
	.align	128
.text._ZN7cutlass13device_kernelIN5flash11enable_sm90INS1_16FlashAttnFwdSm90INS1_25CollectiveMainloopFwdSm90ILi2EN4cute5tupleIJNS5_1CILi1EEES8_S8_EEENS6_IJNS7_ILi128EEENS7_ILi96EEENS7_ILi64EEEEEELi256ENS_10bfloat16_tEfNS_4arch4Sm90ELb1ELb0ELb1ELb1ELb0ELb0ELb1ELb1ELb0ELb1ELb1ELb0EEENS1_21CollectiveEpilogueFwdINS6_IJSA_NS7_ILi256EEESB_EEES9_SE_SG_Li256ELb1ELb1ELb1ELb0EEENS1_36VarlenDynamicPersistentTileSchedulerILi128ELi96ELi256ELi128ELb1ELb1ELb1ELb1ELb1ELb1EEEEEEEEEvNT_6ParamsE:
        .type           _ZN7cutlass13device_kernelIN5flash11enable_sm90INS1_16FlashAttnFwdSm90INS1_25CollectiveMainloopFwdSm90ILi2EN4cute5tupleIJNS5_1CILi1EEES8_S8_EEENS6_IJNS7_ILi128EEENS7_ILi96EEENS7_ILi64EEEEEELi256ENS_10bfloat16_tEfNS_4arch4Sm90ELb1ELb0ELb1ELb1ELb0ELb0ELb1ELb1ELb0ELb1ELb1ELb0EEENS1_21CollectiveEpilogueFwdINS6_IJSA_NS7_ILi256EEESB_EEES9_SE_SG_Li256ELb1ELb1ELb1ELb0EEENS1_36VarlenDynamicPersistentTileSchedulerILi128ELi96ELi256ELi128ELb1ELb1ELb1ELb1ELb1ELb1EEEEEEEEEvNT_6ParamsE,@function
        .size           _ZN7cutlass13device_kernelIN5flash11enable_sm90INS1_16FlashAttnFwdSm90INS1_25CollectiveMainloopFwdSm90ILi2EN4cute5tupleIJNS5_1CILi1EEES8_S8_EEENS6_IJNS7_ILi128EEENS7_ILi96EEENS7_ILi64EEEEEELi256ENS_10bfloat16_tEfNS_4arch4Sm90ELb1ELb0ELb1ELb1ELb0ELb0ELb1ELb1ELb0ELb1ELb1ELb0EEENS1_21CollectiveEpilogueFwdINS6_IJSA_NS7_ILi256EEESB_EEES9_SE_SG_Li256ELb1ELb1ELb1ELb0EEENS1_36VarlenDynamicPersistentTileSchedulerILi128ELi96ELi256ELi128ELb1ELb1ELb1ELb1ELb1ELb1EEEEEEEEEvNT_6ParamsE,(.L_x_6147 - _ZN7cutlass13device_kernelIN5flash11enable_sm90INS1_16FlashAttnFwdSm90INS1_25CollectiveMainloopFwdSm90ILi2EN4cute5tupleIJNS5_1CILi1EEES8_S8_EEENS6_IJNS7_ILi128EEENS7_ILi96EEENS7_ILi64EEEEEELi256ENS_10bfloat16_tEfNS_4arch4Sm90ELb1ELb0ELb1ELb1ELb0ELb0ELb1ELb1ELb0ELb1ELb1ELb0EEENS1_21CollectiveEpilogueFwdINS6_IJSA_NS7_ILi256EEESB_EEES9_SE_SG_Li256ELb1ELb1ELb1ELb0EEENS1_36VarlenDynamicPersistentTileSchedulerILi128ELi96ELi256ELi128ELb1ELb1ELb1ELb1ELb1ELb1EEEEEEEEEvNT_6ParamsE)
        .other          _ZN7cutlass13device_kernelIN5flash11enable_sm90INS1_16FlashAttnFwdSm90INS1_25CollectiveMainloopFwdSm90ILi2EN4cute5tupleIJNS5_1CILi1EEES8_S8_EEENS6_IJNS7_ILi128EEENS7_ILi96EEENS7_ILi64EEEEEELi256ENS_10bfloat16_tEfNS_4arch4Sm90ELb1ELb0ELb1ELb1ELb0ELb0ELb1ELb1ELb0ELb1ELb1ELb0EEENS1_21CollectiveEpilogueFwdINS6_IJSA_NS7_ILi256EEESB_EEES9_SE_SG_Li256ELb1ELb1ELb1ELb0EEENS1_36VarlenDynamicPersistentTileSchedulerILi128ELi96ELi256ELi128ELb1ELb1ELb1ELb1ELb1ELb1EEEEEEEEEvNT_6ParamsE,@"STO_CUDA_ENTRY STV_DEFAULT"
_ZN7cutlass13device_kernelIN5flash11enable_sm90INS1_16FlashAttnFwdSm90INS1_25CollectiveMainloopFwdSm90ILi2EN4cute5tupleIJNS5_1CILi1EEES8_S8_EEENS6_IJNS7_ILi128EEENS7_ILi96EEENS7_ILi64EEEEEELi256ENS_10bfloat16_tEfNS_4arch4Sm90ELb1ELb0ELb1ELb1ELb0ELb0ELb1ELb1ELb0ELb1ELb1ELb0EEENS1_21CollectiveEpilogueFwdINS6_IJSA_NS7_ILi256EEESB_EEES9_SE_SG_Li256ELb1ELb1ELb1ELb0EEENS1_36VarlenDynamicPersistentTileSchedulerILi128ELi96ELi256ELi128ELb1ELb1ELb1ELb1ELb1ELb1EEEEEEEEEvNT_6ParamsE:
        /* <DEDUP_REMOVED lines=17> */
.L_x_5331:
[----:B------:R-:W-:Y:S05]  /*0110*/  BSYNC B0 ;  /* 0x0000000000007941 */ /* 0x000fea0003800000 */
.L_x_5330:
        /* <DEDUP_REMOVED lines=42> */
.L_x_5332:
        /* <DEDUP_REMOVED lines=22> */
.L_x_5333:
        /* <DEDUP_REMOVED lines=18> */
.L_x_5334:
        /* <DEDUP_REMOVED lines=22> */
.L_x_5335:
        /* <DEDUP_REMOVED lines=22> */
.L_x_5336:
        /* <DEDUP_REMOVED lines=8> */
.L_x_5338:
        /* <DEDUP_REMOVED lines=18> */
[----:B------:R-:W3:Y:S01]  /*0aa0*/  LDL R11, [R1+0x78] ;  /* 0x00007800010b7983 */ /* 0x000ee20000100800 */
        /* <DEDUP_REMOVED lines=24> */
[----:B------:R-:W-:Y:S02]  /*0c30*/  LEA.HI R7, R7, R12, RZ, 0x5 ;  /* 0x0000000c07077211 */ /* 0x000fe400078f28ff */
[----:B------:R-:W-:Y:S01]  /*0c40*/  LEA.HI R2, R2, R3, RZ, 0x1 ;  /* 0x0000000302027211 */ /* 0x000fe200078f08ff */
[----:B------:R-:W-:Y:S01]  /*0c50*/  IMAD.IADD R0, R0, 0x1, -R9 ;  /* 0x0000000100007824 */ /* 0x000fe200078e0a09 */
[----:B------:R-:W-:Y:S01]  /*0c60*/  SHF.R.S32.HI R7, RZ, 0x5, R7 ;  /* 0x00000005ff077819 */ /* 0x000fe20000011407 */
[----:B------:R-:W-:Y:S01]  /*0c70*/  IMAD.IADD R5, R6, 0x1, -R5 ;  /* 0x0000000106057824 */ /* 0x000fe200078e0a05 */
[----:B------:R-:W-:-:S03]  /*0c80*/  LOP3.LUT R2, R2, 0x3fffffe, RZ, 0xc0, !PT ;  /* 0x03fffffe02027812 */ /* 0x000fc600078ec0ff */
[----:B------:R-:W-:Y:S01]  /*0c90*/  IMAD R7, R7, 0x10, R0 ;  /* 0x0000001007077824 */ /* 0x000fe200078e0200 */
[----:B------:R-:W-:Y:S01]  /*0ca0*/  LOP3.LUT R10, R10, 0xfffffffc, RZ, 0xc0, !PT ;  /* 0xfffffffc0a0a7812 */ /* 0x000fe200078ec0ff */
[----:B------:R-:W-:Y:S01]  /*0cb0*/  IMAD R0, R5, 0x8, R4 ;  /* 0x0000000805007824 */ /* 0x000fe200078e0204 */
[----:B------:R-:W-:Y:S01]  /*0cc0*/  LOP3.LUT R8, R8, 0x7ffffffc, RZ, 0xc0, !PT ;  /* 0x7ffffffc08087812 */ /* 0x000fe200078ec0ff */
[----:B------:R-:W-:Y:S02]  /*0cd0*/  IMAD.IADD R2, R3, 0x1, -R2 ;  /* 0x0000000103027824 */ /* 0x000fe400078e0a02 */
[----:B------:R-:W-:Y:S01]  /*0ce0*/  IMAD.IADD R10, R16, 0x1, -R10 ;  /* 0x00000001100a7824 */ /* 0x000fe200078e0a0a */
[----:B------:R0:W-:Y:S01]  /*0cf0*/  STL [R1+0x80], R0 ;  /* 0x0000800001007387 */ /* 0x0001e20000100800 */
[----:B------:R-:W-:-:S03]  /*0d00*/  IMAD.IADD R8, R12, 0x1, -R8 ;  /* 0x000000010c087824 */ /* 0x000fc600078e0a08 */
[----:B------:R-:W-:Y:S01]  /*0d10*/  LEA.HI R6, R10, R10, RZ, 0x1 ;  /* 0x0000000a0a067211 */ /* 0x000fe200078f08ff */
[----:B0-----:R-:W-:Y:S02]  /*0d20*/  IMAD R0, R2, 0x40, R7 ;  /* 0x0000004002007824 */ /* 0x001fe400078e0207 */
[----:B------:R-:W-:-:S03]  /*0d30*/  IMAD.SHL.U32 R201, R8, 0x2, RZ ;  /* 0x0000000208c97824 */ /* 0x000fc600078e00ff */
[----:B------:R0:W-:Y:S01]  /*0d40*/  STL [R1+0x7c], R0 ;  /* 0x00007c0001007387 */ /* 0x0001e20000100800 */
[----:B------:R-:W-:-:S03]  /*0d50*/  LOP3.LUT R3, R6, 0x1ffffffe, RZ, 0xc0, !PT ;  /* 0x1ffffffe06037812 */ /* 0x000fc600078ec0ff */
[----:B------:R0:W-:Y:S01]  /*0d60*/  STL [R1+0x40], RZ ;  /* 0x000040ff01007387 */ /* 0x0001e20000100800 */
[C---:B------:R-:W-:Y:S02]  /*0d70*/  VIADD R21, R201.reuse, 0x8 ;  /* 0x00000008c9157836 */ /* 0x040fe40000000000 */
[C---:B------:R-:W-:Y:S02]  /*0d80*/  VIADD R20, R201.reuse, 0x10 ;  /* 0x00000010c9147836 */ /* 0x040fe40000000000 */
[C---:B------:R-:W-:Y:S02]  /*0d90*/  VIADD R19, R201.reuse, 0x18 ;  /* 0x00000018c9137836 */ /* 0x040fe40000000000 */
[----:B------:R-:W-:Y:S02]  /*0da0*/  VIADD R18, R201, 0x20 ;  /* 0x00000020c9127836 */ /* 0x000fe40000000000 */
[----:B------:R-:W-:Y:S02]  /*0db0*/  IMAD.MOV.U32 R6, RZ, RZ, R14 ;  /* 0x000000ffff067224 */ /* 0x000fe400078e000e */
[----:B------:R-:W-:-:S02]  /*0dc0*/  IMAD.MOV.U32 R7, RZ, RZ, R15 ;  /* 0x000000ffff077224 */ /* 0x000fc400078e000f */
[C---:B------:R-:W-:Y:S02]  /*0dd0*/  VIADD R17, R201.reuse, 0x28 ;  /* 0x00000028c9117836 */ /* 0x040fe40000000000 */
[C---:B------:R-:W-:Y:S02]  /*0de0*/  VIADD R16, R201.reuse, 0x30 ;  /* 0x00000030c9107836 */ /* 0x040fe40000000000 */
[----:B------:R-:W-:Y:S02]  /*0df0*/  IMAD.MOV.U32 R5, RZ, RZ, R13 ;  /* 0x000000ffff057224 */ /* 0x000fe400078e000d */
[C---:B------:R-:W-:Y:S02]  /*0e00*/  VIADD R15, R201.reuse, 0x38 ;  /* 0x00000038c90f7836 */ /* 0x040fe40000000000 */
[C---:B------:R-:W-:Y:S01]  /*0e10*/  VIADD R14, R201.reuse, 0x40 ;  /* 0x00000040c90e7836 */ /* 0x040fe20000000000 */
[----:B------:R-:W-:Y:S01]  /*0e20*/  SHF.R.S32.HI R23, RZ, 0x1f, R21 ;  /* 0x0000001fff177819 */ /* 0x000fe20000011415 */
[----:B------:R-:W-:Y:S01]  /*0e30*/  IMAD.IADD R3, R10, 0x1, -R3 ;  /* 0x000000010a037824 */ /* 0x000fe200078e0a03 */
[----:B------:R-:W-:Y:S01]  /*0e40*/  SHF.R.S32.HI R22, RZ, 0x1f, R20 ;  /* 0x0000001fff167819 */ /* 0x000fe20000011414 */
[----:B------:R-:W-:-:S02]  /*0e50*/  VIADD R13, R201, 0x48 ;  /* 0x00000048c90d7836 */ /* 0x000fc40000000000 */
        /* <DEDUP_REMOVED lines=18> */
[----:B------:R-:W-:-:S02]  /*0f80*/  VIADD R234, R201, 0xa0 ;  /* 0x000000a0c9ea7836 */ /* 0x000fc40000000000 */
[C---:B------:R-:W-:Y:S01]  /*0f90*/  VIADD R233, R201.reuse, 0xa8 ;  /* 0x000000a8c9e97836 */ /* 0x040fe20000000000 */
[----:B------:R-:W-:Y:S01]  /*0fa0*/  SHF.R.S32.HI R10, RZ, 0x1f, R8 ;  /* 0x0000001fff0a7819 */ /* 0x000fe20000011408 */
[C---:B------:R-:W-:Y:S02]  /*0fb0*/  VIADD R232, R201.reuse, 0xb0 ;  /* 0x000000b0c9e87836 */ /* 0x040fe40000000000 */
[C---:B------:R-:W-:Y:S02]  /*0fc0*/  VIADD R231, R201.reuse, 0xb8 ;  /* 0x000000b8c9e77836 */ /* 0x040fe40000000000 */
[C---:B------:R-:W-:Y:S01]  /*0fd0*/  VIADD R230, R201.reuse, 0xc0 ;  /* 0x000000c0c9e67836 */ /* 0x040fe20000000000 */
[----:B------:R-:W-:Y:S01]  /*0fe0*/  SHF.R.S32.HI R8, RZ, 0x1f, R2 ;  /* 0x0000001fff087819 */ /* 0x000fe20000011402 */
[C---:B------:R-:W-:Y:S02]  /*0ff0*/  VIADD R229, R201.reuse, 0xc8 ;  /* 0x000000c8c9e57836 */ /* 0x040fe40000000000 */
[----:B------:R-:W-:-:S02]  /*1000*/  VIADD R228, R201, 0xd0 ;  /* 0x000000d0c9e47836 */ /* 0x000fc40000000000 */
[C---:B------:R-:W-:Y:S01]  /*1010*/  VIADD R213, R201.reuse, 0xd8 ;  /* 0x000000d8c9d57836 */ /* 0x040fe20000000000 */
[----:B------:R-:W-:Y:S02]  /*1020*/  SHF.R.S32.HI R2, RZ, 0x1f, R236 ;  /* 0x0000001fff027819 */ /* 0x000fe400000114ec */
[----:B------:R-:W-:Y:S02]  /*1030*/  SHF.R.S32.HI R8, RZ, 0x1f, R235 ;  /* 0x0000001fff087819 */ /* 0x000fe400000114eb */
[----:B------:R-:W-:Y:S01]  /*1040*/  SHF.R.S32.HI R2, RZ, 0x1f, R233 ;  /* 0x0000001fff027819 */ /* 0x000fe200000114e9 */
[----:B------:R-:W-:Y:S01]  /*1050*/  VIADD R210, R201, 0xe0 ;  /* 0x000000e0c9d27836 */ /* 0x000fe20000000000 */
[----:B------:R-:W-:Y:S01]  /*1060*/  SHF.R.S32.HI R8, RZ, 0x1f, R232 ;  /* 0x0000001fff087819 */ /* 0x000fe200000114e8 */
[----:B------:R-:W-:Y:S01]  /*1070*/  IMAD R206, R3, 0x8, R0 ;  /* 0x0000000803ce7824 */ /* 0x000fe200078e0200 */
[----:B------:R-:W-:Y:S02]  /*1080*/  SHF.R.S32.HI R2, RZ, 0x1f, R230 ;  /* 0x0000001fff027819 */ /* 0x000fe400000114e6 */
[----:B------:R-:W-:-:S02]  /*1090*/  SHF.R.S32.HI R8, RZ, 0x1f, R229 ;  /* 0x0000001fff087819 */ /* 0x000fc400000114e5 */
[----:B------:R-:W-:Y:S01]  /*10a0*/  SHF.R.S32.HI R2, RZ, 0x1f, R213 ;  /* 0x0000001fff027819 */ /* 0x000fe200000114d5 */
[----:B------:R-:W-:Y:S01]  /*10b0*/  UMOV UR37, URZ ;  /* 0x0000003f00257c82 */ /* 0x000fe20008000000 */
[----:B------:R-:W-:Y:S01]  /*10c0*/  UMOV UR36, URZ ;  /* 0x0000003f00247c82 */ /* 0x000fe20008000000 */
[----:B---3--:R-:W-:Y:S01]  /*10d0*/  LOP3.LUT R202, R11, 0x1, RZ, 0xfc, !PT ;  /* 0x000000010bca7812 */ /* 0x008fe200078efcff */
[----:B------:R-:W-:-:S05]  /*10e0*/  VIADD R11, R201, 0x58 ;  /* 0x00000058c90b7836 */ /* 0x000fca0000000000 */
[----:B------:R-:W-:Y:S02]  /*10f0*/  SHF.R.S32.HI R13, RZ, 0x1f, R11 ;  /* 0x0000001fff0d7819 */ /* 0x000fe4000001140b */
[----:B------:R-:W-:Y:S02]  /*1100*/  SHF.R.S32.HI R11, RZ, 0x1f, R9 ;  /* 0x0000001fff0b7819 */ /* 0x000fe40000011409 */
[----:B------:R-:W-:Y:S02]  /*1110*/  SHF.R.S32.HI R9, RZ, 0x1f, R4 ;  /* 0x0000001fff097819 */ /* 0x000fe40000011404 */
[----:B------:R-:W-:Y:S02]  /*1120*/  SHF.R.S32.HI R4, RZ, 0x1f, R237 ;  /* 0x0000001fff047819 */ /* 0x000fe400000114ed */
[----:B------:R-:W-:Y:S02]  /*1130*/  SHF.R.S32.HI R4, RZ, 0x1f, R234 ;  /* 0x0000001fff047819 */ /* 0x000fe400000114ea */
[----:B------:R-:W-:-:S02]  /*1140*/  SHF.R.S32.HI R4, RZ, 0x1f, R231 ;  /* 0x0000001fff047819 */ /* 0x000fc400000114e7 */
[----:B0-----:R-:W-:-:S07]  /*1150*/  SHF.R.S32.HI R4, RZ, 0x1f, R228 ;  /* 0x0000001fff047819 */ /* 0x001fce00000114e4 */
.L_x_5397:
[----:B012-4-:R-:W0:Y:S01]  /*1160*/  LDC.64 R2, c[0x0][0xd88] ;  /* 0x00036200ff027b82 */ /* 0x017e220000000a00 */
[----:B------:R-:W-:Y:S01]  /*1170*/  ULDC.64 UR4, c[0x0][0xb20] ;  /* 0x0002c80000047ab9 */ /* 0x000fe20000000a00 */
[----:B------:R-:W-:-:S06]  /*1180*/  ULDC.64 UR6, c[0x0][0xb10] ;  /* 0x0002c40000067ab9 */ /* 0x000fcc0000000a00 */
[----:B------:R-:W1:Y:S08]  /*1190*/  LDC R203, c[0x0][0x288] ;  /* 0x0000a200ffcb7b82 */ /* 0x000e700000000800 */
[----:B------:R-:W2:Y:S01]  /*11a0*/  LDC.64 R12, c[0x0][0x418] ;  /* 0x00010600ff0c7b82 */ /* 0x000ea20000000a00 */
[----:B0-----:R-:W-:-:S07]  /*11b0*/  IMAD.WIDE R2, R7, 0x4, R2 ;  /* 0x0000000407027825 */ /* 0x001fce00078e0202 */
[----:B------:R-:W0:Y:S01]  /*11c0*/  LDC R10, c[0x0][0x424] ;  /* 0x00010900ff0a7b82 */ /* 0x000e220000000800 */
[----:B---3--:R-:W3:Y:S01]  /*11d0*/  LDG.E R207, desc[UR38][R2.64] ;  /* 0x0000002602cf7981 */ /* 0x008ee2000c1e1900 */
[----:B------:R-:W-:Y:S01]  /*11e0*/  ISETP.NE.U32.AND P1, PT, RZ, UR4, PT ;  /* 0x00000004ff007c0c */ /* 0x000fe2000bf25070 */
[----:B------:R-:W-:Y:S01]  /*11f0*/  IMAD.MOV.U32 R11, RZ, RZ, RZ ;  /* 0x000000ffff0b7224 */ /* 0x000fe200078e00ff */
[----:B------:R-:W-:-:S04]  /*1200*/  ISETP.NE.U32.AND P0, PT, RZ, UR6, PT ;  /* 0x00000006ff007c0c */ /* 0x000fc8000bf05070 */
[----:B------:R-:W4:Y:S01]  /*1210*/  LDC R15, c[0x0][0x2f0] ;  /* 0x0000bc00ff0f7b82 */ /* 0x000f220000000800 */
[----:B------:R-:W-:Y:S02]  /*1220*/  ISETP.NE.AND.EX P1, PT, RZ, UR5, PT, P1 ;  /* 0x00000005ff007c0c */ /* 0x000fe4000bf25310 */
[----:B------:R-:W-:Y:S02]  /*1230*/  ISETP.NE.AND.EX P0, PT, RZ, UR7, PT, P0 ;  /* 0x00000007ff007c0c */ /* 0x000fe4000bf05300 */
[----:B---3--:R-:W-:-:S09]  /*1240*/  SHF.R.S32.HI R211, RZ, 0x1f, R207 ;  /* 0x0000001fffd37819 */ /* 0x008fd200000114cf */
[----:B------:R-:W-:-:S04]  /*1250*/  @P1 LEA R8, P2, R207, UR4, 0x2 ;  /* 0x00000004cf081c11 */ /* 0x000fc8000f8410ff */
[C-C-:B------:R-:W-:Y:S02]  /*1260*/  @P1 LEA.HI.X R9, R207.reuse, UR5, R211.reuse, 0x2, P2 ;  /* 0x00000005cf091c11 */ /* 0x140fe400090f14d3 */
[C---:B------:R-:W-:Y:S02]  /*1270*/  @P0 LEA R2, P2, R207.reuse, UR6, 0x2 ;  /* 0x00000006cf020c11 */ /* 0x040fe4000f8410ff */
[----:B------:R-:W-:Y:S01]  /*1280*/  LOP3.LUT R4, R6, 0xff000000, RZ, 0xc0, !PT ;  /* 0xff00000006047812 */ /* 0x000fe200078ec0ff */
[----:B------:R3:W5:Y:S01]  /*1290*/  @P1 LDG.E R11, desc[UR38][R8.64] ;  /* 0x00000026080b1981 */ /* 0x000762000c1e1900 */
[----:B------:R-:W-:Y:S01]  /*12a0*/  @P0 LEA.HI.X R3, R207, UR7, R211, 0x2, P2 ;  /* 0x00000007cf030c11 */ /* 0x000fe200090f14d3 */
[----:B------:R-:W-:-:S04]  /*12b0*/  ULDC.64 UR6, c[0x0][0xb18] ;  /* 0x0002c60000067ab9 */ /* 0x000fc80000000a00 */
[----:B-1----:R3:W5:Y:S01]  /*12c0*/  @P0 LDG.E R203, desc[UR38][R2.64] ;  /* 0x0000002602cb0981 */ /* 0x002762000c1e1900 */
[----:B--2---:R-:W-:Y:S02]  /*12d0*/  ISETP.NE.U32.AND P1, PT, R12, RZ, PT ;  /* 0x000000ff0c00720c */ /* 0x004fe40003f25070 */
[----:B------:R-:W-:Y:S02]  /*12e0*/  ISETP.NE.U32.AND P2, PT, RZ, UR6, PT ;  /* 0x00000006ff007c0c */ /* 0x000fe4000bf45070 */
[----:B------:R-:W-:Y:S02]  /*12f0*/  LOP3.LUT R0, R6, 0xff0000, RZ, 0xc0, !PT ;  /* 0x00ff000006007812 */ /* 0x000fe400078ec0ff */
[----:B------:R-:W-:Y:S02]  /*1300*/  SHF.R.U32.HI R7, RZ, 0x8, R4 ;  /* 0x00000008ff077819 */ /* 0x000fe40000011604 */
[----:B------:R-:W-:Y:S02]  /*1310*/  ISETP.NE.AND.EX P1, PT, R13, RZ, PT, P1 ;  /* 0x000000ff0d00720c */ /* 0x000fe40003f25310 */
[----:B------:R-:W-:-:S02]  /*1320*/  ISETP.NE.AND.EX P2, PT, RZ, UR7, PT, P2 ;  /* 0x00000007ff007c0c */ /* 0x000fc4000bf45320 */
[----:B------:R-:W-:Y:S02]  /*1330*/  LEA.HI R209, R0, R7, RZ, 0x10 ;  /* 0x0000000700d17211 */ /* 0x000fe400078f80ff */
[----:B0-----:R-:W-:Y:S01]  /*1340*/  SEL R0, R10, 0x1, P1 ;  /* 0x000000010a007807 */ /* 0x001fe20000800000 */
[----:B---34-:R-:W-:Y:S08]  /*1350*/  @P0 BRA `(.L_x_5339) ;  /* 0x0000000000240947 */ /* 0x018ff00003800000 */
        /* <DEDUP_REMOVED lines=9> */
.L_x_5339:
[----:B------:R-:W-:Y:S01]  /*13f0*/  IMAD R204, R0, R15, RZ ;  /* 0x0000000f00cc7224 */ /* 0x000fe200078e02ff */
[----:B------:R-:W-:Y:S01]  /*1400*/  LOP3.LUT R208, R6, 0xffff, RZ, 0xc0, !PT ;  /* 0x0000ffff06d07812 */ /* 0x000fe200078ec0ff */
[----:B------:R-:W-:Y:S06]  /*1410*/  @!P2 BRA `(.L_x_5340) ;  /* 0x000000000010a947 */ /* 0x000fec0003800000 */
[----:B------:R-:W-:-:S04]  /*1420*/  LEA R2, P0, R207, UR6, 0x2 ;  /* 0x00000006cf027c11 */ /* 0x000fc8000f8010ff */
[----:B------:R-:W-:-:S05]  /*1430*/  LEA.HI.X R3, R207, UR7, R211, 0x2, P0 ;  /* 0x00000007cf037c11 */ /* 0x000fca00080f14d3 */
[----:B------:R0:W5:Y:S01]  /*1440*/  LDG.E R204, desc[UR38][R2.64] ;  /* 0x0000002602cc7981 */ /* 0x000162000c1e1900 */
[----:B------:R-:W-:Y:S05]  /*1450*/  BRA `(.L_x_5341) ;  /* 0x0000000000247947 */ /* 0x000fea0003800000 */
.L_x_5340:
[----:B------:R-:W-:Y:S02]  /*1460*/  ULDC.64 UR4, c[0x0][0xb00] ;  /* 0x0002c00000047ab9 */ /* 0x000fe40000000a00 */
[----:B------:R-:W-:-:S04]  /*1470*/  ISETP.NE.U32.AND P0, PT, RZ, UR4, PT ;  /* 0x00000004ff007c0c */ /* 0x000fc8000bf05070 */
[----:B------:R-:W-:-:S13]  /*1480*/  ISETP.NE.AND.EX P0, PT, RZ, UR5, PT, P0 ;  /* 0x00000005ff007c0c */ /* 0x000fda000bf05300 */
[----:B------:R-:W-:Y:S05]  /*1490*/  @!P0 BRA `(.L_x_5341) ;  /* 0x0000000000148947 */ /* 0x000fea0003800000 */
[----:B------:R-:W0:Y:S02]  /*14a0*/  LDC.64 R2, c[0x0][0xb00] ;  /* 0x0002c000ff027b82 */ /* 0x000e240000000a00 */
[----:B0-----:R-:W-:-:S05]  /*14b0*/  IMAD.WIDE R2, R207, 0x4, R2 ;  /* 0x00000004cf027825 */ /* 0x001fca00078e0202 */
[----:B------:R-:W2:Y:S04]  /*14c0*/  LDG.E R204, desc[UR38][R2.64] ;  /* 0x0000002602cc7981 */ /* 0x000ea8000c1e1900 */
[----:B------:R-:W2:Y:S02]  /*14d0*/  LDG.E R7, desc[UR38][R2.64+0x4] ;  /* 0x0000042602077981 */ /* 0x000ea4000c1e1900 */
[----:B--2---:R-:W-:-:S07]  /*14e0*/  IMAD.IADD R204, R7, 0x1, -R204 ;  /* 0x0000000107cc7824 */ /* 0x004fce00078e0acc */
.L_x_5341:
[----:B------:R-:W1:Y:S01]  /*14f0*/  LDC R0, c[0x0][0x448] ;  /* 0x00011200ff007b82 */ /* 0x000e620000000800 */
[----:B------:R-:W-:Y:S01]  /*1500*/  IMAD.SHL.U32 R200, R5, 0x80, RZ ;  /* 0x0000008005c87824 */ /* 0x000fe200078e00ff */
[----:B------:R-:W-:Y:S01]  /*1510*/  LOP3.LUT R12, R209, 0xff, RZ, 0xc0, !PT ;  /* 0x000000ffd10c7812 */ /* 0x000fe200078ec0ff */
[----:B-----5:R-:W-:Y:S01]  /*1520*/  IMAD.IADD R204, R204, 0x1, -R11 ;  /* 0x00000001cccc7824 */ /* 0x020fe200078e0a0b */
[----:B------:R-:W-:Y:S01]  /*1530*/  SHF.R.U32.HI R209, RZ, 0x10, R209 ;  /* 0x00000010ffd17819 */ /* 0x000fe200000116d1 */
[----:B------:R-:W-:Y:S02]  /*1540*/  IMAD.MOV.U32 R168, RZ, RZ, RZ ;  /* 0x000000ffffa87224 */ /* 0x000fe400078e00ff */
[----:B------:R2:W-:Y:S01]  /*1550*/  STL [R1+0x3c], R12 ;  /* 0x00003c0c01007387 */ /* 0x0005e20000100800 */
[----:B-1----:R-:W-:Y:S01]  /*1560*/  ISETP.NE.AND P0, PT, R0, 0x1, PT ;  /* 0x000000010000780c */ /* 0x002fe20003f05270 */
[----:B------:R-:W-:-:S12]  /*1570*/  VIADD R0, R200, 0x7f ;  /* 0x0000007fc8007836 */ /* 0x000fd80000000000 */
[----:B0-----:R-:W0:Y:S08]  /*1580*/  @P0 LDC R3, c[0x0][0x44c] ;  /* 0x00011300ff030b82 */ /* 0x001e300000000800 */
[----:B------:R-:W1:Y:S01]  /*1590*/  @P0 LDC R7, c[0x0][0x450] ;  /* 0x00011400ff070b82 */ /* 0x000e620000000800 */
[----:B0-----:R-:W-:Y:S01]  /*15a0*/  @P0 IMAD.HI.U32 R2, R0, R3, RZ ;  /* 0x0000000300020227 */ /* 0x001fe200078e00ff */
[----:B------:R-:W-:-:S04]  /*15b0*/  IADD3 R3, R204, 0x60, -R203 ;  /* 0x00000060cc037810 */ /* 0x000fc80007ffe8cb */
[----:B-1----:R-:W-:Y:S01]  /*15c0*/  @P0 SHF.R.U32.HI R0, RZ, R7, R2 ;  /* 0x00000007ff000219 */ /* 0x002fe20000011602 */
[----:B------:R-:W-:-:S04]  /*15d0*/  VIADD R2, R204, 0x5f ;  /* 0x0000005fcc027836 */ /* 0x000fc80000000000 */
[----:B------:R-:W-:Y:S02]  /*15e0*/  IMAD.IADD R0, R3, 0x1, R0 ;  /* 0x0000000103007824 */ /* 0x000fe400078e0200 */
[----:B------:R-:W-:-:S04]  /*15f0*/  IMAD.HI R2, R2, 0x2aaaaaab, RZ ;  /* 0x2aaaaaab02027827 */ /* 0x000fc800078e02ff */
[----:B------:R-:W-:Y:S01]  /*1600*/  IMAD.HI R0, R0, 0x2aaaaaab, RZ ;  /* 0x2aaaaaab00007827 */ /* 0x000fe200078e02ff */
[----:B------:R-:W-:-:S04]  /*1610*/  SHF.R.U32.HI R3, RZ, 0x1f, R2 ;  /* 0x0000001fff037819 */ /* 0x000fc80000011602 */
[----:B------:R-:W-:Y:S02]  /*1620*/  SHF.R.U32.HI R5, RZ, 0x1f, R0 ;  /* 0x0000001fff057819 */ /* 0x000fe40000011600 */
[----:B------:R-:W-:Y:S02]  /*1630*/  LEA.HI.SX32 R3, R2, R3, 0x1c ;  /* 0x0000000302037211 */ /* 0x000fe400078fe2ff */
[----:B------:R-:W-:-:S04]  /*1640*/  LEA.HI.SX32 R0, R0, R5, 0x1c ;  /* 0x0000000500007211 */ /* 0x000fc800078fe2ff */
[----:B------:R-:W-:-:S04]  /*1650*/  VIMNMX R6, R3, R0, PT ;  /* 0x0000000003067248 */ /* 0x000fc80003fe0100 */
[----:B------:R-:W-:-:S13]  /*1660*/  ISETP.GE.AND P0, PT, R6, 0x1, PT ;  /* 0x000000010600780c */ /* 0x000fda0003f06270 */
[----:B--2---:R-:W-:Y:S05]  /*1670*/  @!P0 BRA `(.L_x_5342) ;  /* 0x0000000000788947 */ /* 0x004fea0003800000 */
[----:B------:R-:W0:Y:S01]  /*1680*/  LDC R0, c[0x0][0xae8] ;  /* 0x0002ba00ff007b82 */ /* 0x000e220000000800 */
[----:B------:R-:W-:-:S04]  /*1690*/  ISETP.NE.AND P0, PT, R209, RZ, PT ;  /* 0x000000ffd100720c */ /* 0x000fc80003f05270 */
[----:B0-----:R-:W-:-:S04]  /*16a0*/  SEL R9, R209, R0, P0 ;  /* 0x00000000d1097207 */ /* 0x001fc80000000000 */
[-C--:B------:R-:W-:Y:S02]  /*16b0*/  IABS R5, R9.reuse ;  /* 0x0000000900057213 */ /* 0x080fe40000000000 */
[----:B------:R-:W-:Y:S02]  /*16c0*/  IADD3 R0, R9, -0x1, R6 ;  /* 0xffffffff09007810 */ /* 0x000fe40007ffe006 */
[----:B------:R-:W0:Y:S01]  /*16d0*/  I2F.RP R4, R5 ;  /* 0x0000000500047306 */ /* 0x000e220000209400 */
[----:B------:R-:W-:-:S05]  /*16e0*/  IABS R10, R9 ;  /* 0x00000009000a7213 */ /* 0x000fca0000000000 */
[----:B------:R-:W-:Y:S02]  /*16f0*/  IMAD.MOV R10, RZ, RZ, -R10 ;  /* 0x000000ffff0a7224 */ /* 0x000fe400078e0a0a */
[----:B0-----:R-:W0:Y:S02]  /*1700*/  MUFU.RCP R4, R4 ;  /* 0x0000000400047308 */ /* 0x001e240000001000 */
[----:B0-----:R-:W-:Y:S01]  /*1710*/  VIADD R2, R4, 0xffffffe ;  /* 0x0ffffffe04027836 */ /* 0x001fe20000000000 */
[----:B------:R-:W-:Y:S02]  /*1720*/  IABS R4, R0 ;  /* 0x0000000000047213 */ /* 0x000fe40000000000 */
[----:B------:R-:W-:-:S03]  /*1730*/  LOP3.LUT R0, R0, R9, RZ, 0x3c, !PT ;  /* 0x0000000900007212 */ /* 0x000fc600078e3cff */
[----:B------:R0:W1:Y:S01]  /*1740*/  F2I.FTZ.U32.TRUNC.NTZ R3, R2 ;  /* 0x0000000200037305 */ /* 0x000062000021f000 */
[----:B------:R-:W-:Y:S01]  /*1750*/  ISETP.GE.AND P2, PT, R0, RZ, PT ;  /* 0x000000ff0000720c */ /* 0x000fe20003f46270 */
[----:B0-----:R-:W-:Y:S02]  /*1760*/  IMAD.MOV.U32 R2, RZ, RZ, RZ ;  /* 0x000000ffff027224 */ /* 0x001fe400078e00ff */
[----:B-1----:R-:W-:-:S04]  /*1770*/  IMAD.MOV R8, RZ, RZ, -R3 ;  /* 0x000000ffff087224 */ /* 0x002fc800078e0a03 */
        /* <DEDUP_REMOVED lines=14> */
.L_x_5342:
[-C--:B------:R-:W-:Y:S01]  /*1860*/  IMAD R205, R12, R168.reuse, RZ ;  /* 0x000000a80ccd7224 */ /* 0x080fe200078e02ff */
[----:B------:R-:W-:Y:S02]  /*1870*/  PLOP3.LUT P0, PT, PT, PT, PT, 0x80, 0x0 ;  /* 0x000000000000781c */ /* 0x000fe40003f0f070 */
[----:B------:R-:W-:Y:S02]  /*1880*/  CS2R R2, SRZ ;  /* 0x0000000000027805 */ /* 0x000fe4000001ff00 */
[----:B------:R-:W-:Y:S02]  /*1890*/  CS2R R150, SRZ ;  /* 0x0000000000967805 */ /* 0x000fe4000001ff00 */
[----:B------:R-:W-:Y:S02]  /*18a0*/  CS2R R148, SRZ ;  /* 0x0000000000947805 */ /* 0x000fe4000001ff00 */
[----:B------:R-:W-:Y:S02]  /*18b0*/  VIADDMNMX R168, R205, R168, R6, PT ;  /* 0x000000a8cda87246 */ /* 0x000fe40003800106 */
[----:B------:R-:W-:-:S02]  /*18c0*/  CS2R R146, SRZ ;  /* 0x0000000000927805 */ /* 0x000fc4000001ff00 */
[----:B------:R-:W-:Y:S02]  /*18d0*/  CS2R R144, SRZ ;  /* 0x0000000000907805 */ /* 0x000fe4000001ff00 */
[----:B------:R-:W-:Y:S02]  /*18e0*/  CS2R R142, SRZ ;  /* 0x00000000008e7805 */ /* 0x000fe4000001ff00 */
[----:B------:R-:W-:Y:S02]  /*18f0*/  ISETP.GT.AND P1, PT, R168, R205, PT ;  /* 0x000000cda800720c */ /* 0x000fe40003f24270 */
        /* <DEDUP_REMOVED lines=104> */
.L_x_5344:
[----:B------:R-:W2:Y:S01]  /*1f80*/  LDL R17, [R1+0x40] ;  /* 0x0000400001117983 */ /* 0x000ea20000100800 */
[----:B------:R-:W-:Y:S01]  /*1f90*/  MOV R2, 0x400 ;  /* 0x0000040000027802 */ /* 0x000fe20000000f00 */
[----:B------:R-:W0:Y:S01]  /*1fa0*/  S2R R3, SR_CgaCtaId ;  /* 0x0000000000037919 */ /* 0x000e220000008800 */
[----:B------:R-:W1:Y:S02]  /*1fb0*/  S2R R16, SR_TID.X ;  /* 0x0000000000107919 */ /* 0x000e640000002100 */
[----:B0-----:R-:W-:Y:S02]  /*1fc0*/  LEA R5, R3, R2, 0x18 ;  /* 0x0000000203057211 */ /* 0x001fe400078ec0ff */
[----:B-1----:R-:W-:-:S05]  /*1fd0*/  SHF.R.U32.HI R16, RZ, 0x7, R16 ;  /* 0x00000007ff107819 */ /* 0x002fca0000011610 */
[----:B------:R-:W-:Y:S01]  /*1fe0*/  VIADD R12, R16, 0x8 ;  /* 0x00000008100c7836 */ /* 0x000fe20000000000 */
[----:B--2---:R-:W-:-:S04]  /*1ff0*/  LEA.HI R0, R17, R17, RZ, 0x1 ;  /* 0x0000001111007211 */ /* 0x004fc800078f08ff */
[----:B------:R-:W-:-:S05]  /*2000*/  LOP3.LUT R0, R0, 0xfffffffe, RZ, 0xc0, !PT ;  /* 0xfffffffe00007812 */ /* 0x000fca00078ec0ff */
[----:B------:R-:W-:-:S05]  /*2010*/  IMAD.IADD R0, R17, 0x1, -R0 ;  /* 0x0000000111007824 */ /* 0x000fca00078e0a00 */
[----:B------:R-:W-:-:S04]  /*2020*/  SHF.L.U32 R2, R0, 0x1f, RZ ;  /* 0x0000001f00027819 */ /* 0x000fc800000006ff */
[----:B------:R-:W0:Y:S02]  /*2030*/  SYNCS.PHASECHK.TRANS64.TRYWAIT P0, [R5+URZ+0x32400], R2 ;  /* 0x03240002050075a7 */ /* 0x000e24000800017f */
[----:B0-----:R-:W-:Y:S05]  /*2040*/  @!P0 BRA `(.L_x_5345) ;  /* 0x0000015400088947 */ /* 0x001fea0003800000 */
.L_x_5530:
[----:B------:R-:W-:Y:S01]  /*2050*/  ISETP.NE.AND P0, PT, R202, 0x3, PT ;  /* 0x00000003ca00780c */ /* 0x000fe20003f05270 */
[----:B------:R-:W-:Y:S05]  /*2060*/  WARPSYNC.ALL ;  /* 0x0000000000007948 */ /* 0x000fea0003800000 */
[----:B------:R1:W-:Y:S07]  /*2070*/  BAR.SYNC.DEFER_BLOCKING R12, 0x100 ;  /* 0x0004000c0000751d */ /* 0x0003ee0000010000 */
[----:B------:R-:W-:Y:S05]  /*2080*/  @!P0 BRA `(.L_x_5346) ;  /* 0x0000000000048947 */ /* 0x000fea0003800000 */
[----:B------:R-:W-:Y:S01]  /*2090*/  BPT.TRAP 0x1 ;  /* 0x000000040000795c */ /* 0x000fe20000300000 */
.L_x_5346:
[----:B------:R-:W-:Y:S02]  /*20a0*/  IMAD.U32 R3, RZ, RZ, UR37 ;  /* 0x00000025ff037e24 */ /* 0x000fe4000f8e00ff */
[----:B------:R-:W-:-:S03]  /*20b0*/  IMAD.U32 R0, RZ, RZ, UR36 ;  /* 0x00000024ff007e24 */ /* 0x000fc6000f8e00ff */
[----:B------:R-:W-:Y:S01]  /*20c0*/  SHF.L.U32 R3, R3, 0x1f, RZ ;  /* 0x0000001f03037819 */ /* 0x000fe200000006ff */
[----:B------:R-:W-:-:S04]  /*20d0*/  IMAD R0, R0, 0x8, R5 ;  /* 0x0000000800007824 */ /* 0x000fc800078e0205 */
[----:B------:R2:W3:Y:S01]  /*20e0*/  SYNCS.PHASECHK.TRANS64.TRYWAIT P1, [R0+URZ+0x32430], R3 ;  /* 0x03243003000075a7 */ /* 0x0004e2000802017f */
[----:B------:R-:W-:Y:S05]  /*20f0*/  @!P0 BRA `(.L_x_5347) ;  /* 0x0000000000048947 */ /* 0x000fea0003800000 */
[----:B------:R-:W-:Y:S01]  /*2100*/  BPT.TRAP 0x1 ;  /* 0x000000040000795c */ /* 0x000fe20000300000 */
.L_x_5347:
[----:B---3--:R-:W-:Y:S05]  /*2110*/  @P1 BRA `(.L_x_5348) ;  /* 0x0000000000081947 */ /* 0x008fea0003800000 */
[----:B------:R-:W3:Y:S02]  /*2120*/  SYNCS.PHASECHK.TRANS64.TRYWAIT P1, [R0+URZ+0x32430], R3 ;  /* 0x03243003000075a7 */ /* 0x000ee4000802017f */
[----:B---3--:R-:W-:Y:S05]  /*2130*/  @!P1 BRA `(.L_x_5349) ;  /* 0x0000015000e09947 */ /* 0x008fea0003800000 */
.L_x_5348:
[----:B------:R-:W-:Y:S01]  /*2140*/  R2UR UR4, R5 ;  /* 0x00000000050472ca */ /* 0x000fe200000e0000 */
[----:B------:R-:W-:Y:S01]  /*2150*/  WARPGROUP.ARRIVE ;  /* 0x00000000000079c5 */ /* 0x000fe20000000000 */
[----:B------:R-:W-:Y:S01]  /*2160*/  UMOV UR8, UR41 ;  /* 0x0000002900087c82 */ /* 0x000fe20008000000 */
[----:B------:R-:W-:Y:S01]  /*2170*/  UMOV UR9, 0x40000040 ;  /* 0x4000004000097882 */ /* 0x000fe20000000000 */
[----:B------:R-:W-:Y:S01]  /*2180*/  UMOV UR11, 0x40000040 ;  /* 0x40000040000b7882 */ /* 0x000fe20000000000 */
[----:B------:R-:W-:-:S08]  /*2190*/  UIADD3 UR5, UR41, 0x2, URZ ;  /* 0x0000000229057890 */ /* 0x000fd0000fffe03f */
        /* <DEDUP_REMOVED lines=40> */
[----:B------:R-:W4:Y:S02]  /*2420*/  SYNCS.PHASECHK.TRANS64.TRYWAIT P1, [R5+URZ+0x32410], R2 ;  /* 0x03241002050075a7 */ /* 0x000f24000802017f */
[----:B----4-:R-:W-:Y:S05]  /*2430*/  @!P1 BRA `(.L_x_5350) ;  /* 0x0000015000349947 */ /* 0x010fea0003800000 */
.L_x_5531:
[----:B------:R-:W-:Y:S05]  /*2440*/  @!P0 BRA `(.L_x_5351) ;  /* 0x0000000000048947 */ /* 0x000fea0003800000 */
[----:B------:R-:W-:Y:S01]  /*2450*/  BPT.TRAP 0x1 ;  /* 0x000000040000795c */ /* 0x000fe20000300000 */
.L_x_5351:
[----:B------:R0:W0:Y:S01]  /*2460*/  SYNCS.PHASECHK.TRANS64.TRYWAIT P1, [R0+URZ+0x32450], R3 ;  /* 0x03245003000075a7 */ /* 0x000022000802017f */
[----:B------:R-:W-:Y:S05]  /*2470*/  @!P0 BRA `(.L_x_5352) ;  /* 0x0000000000048947 */ /* 0x000fea0003800000 */
[----:B------:R-:W-:Y:S01]  /*2480*/  BPT.TRAP 0x1 ;  /* 0x000000040000795c */ /* 0x000fe20000300000 */
.L_x_5352:
[----:B0-----:R-:W-:Y:S05]  /*2490*/  @P1 BRA `(.L_x_5353) ;  /* 0x0000000000081947 */ /* 0x001fea0003800000 */
[----:B------:R-:W0:Y:S02]  /*24a0*/  SYNCS.PHASECHK.TRANS64.TRYWAIT P1, [R0+URZ+0x32450], R3 ;  /* 0x03245003000075a7 */ /* 0x000e24000802017f */
[----:B0-----:R-:W-:Y:S05]  /*24b0*/  @!P1 BRA `(.L_x_5354) ;  /* 0x0000015000289947 */ /* 0x001fea0003800000 */
.L_x_5353:
[----:B------:R-:W-:Y:S01]  /*24c0*/  R2UR UR4, R5 ;  /* 0x00000000050472ca */ /* 0x000fe200000e0000 */
[----:B------:R-:W-:Y:S01]  /*24d0*/  WARPGROUP.ARRIVE ;  /* 0x00000000000079c5 */ /* 0x000fe20000000000 */
        /* <DEDUP_REMOVED lines=11> */
[----:B------:R-:W-:Y:S01]  /*2590*/  UIADD3 UR4, UR4, 0x400, URZ ;  /* 0x0000040004047890 */ /* 0x000fe2000fffe03f */
[----:B------:R-:W5:Y:S01]  /*25a0*/  LDL.LU R21, [R1+0x20] ;  /* 0x0000200001157983 */ /* 0x000f620000300800 */
[----:B------:R-:W-:Y:S01]  /*25b0*/  IMAD.U32 R9, RZ, RZ, UR13 ;  /* 0x0000000dff097e24 */ /* 0x000fe2000f8e00ff */
[----:B------:R-:W-:Y:S01]  /*25c0*/  UMOV UR31, 0x40000040 ;  /* 0x40000040001f7882 */ /* 0x000fe20000000000 */
[----:B------:R-:W-:Y:S01]  /*25d0*/  USHF.R.U32.HI UR4, URZ, 0x4, UR4 ;  /* 0x000000043f047899 */ /* 0x000fe20008011604 */
[----:B------:R-:W-:Y:S01]  /*25e0*/  IMAD.U32 R11, RZ, RZ, UR9 ;  /* 0x00000009ff0b7e24 */ /* 0x000fe2000f8e00ff */
[----:B------:R-:W-:Y:S01]  /*25f0*/  UMOV UR33, 0x40000040 ;  /* 0x4000004000217882 */ /* 0x000fe20000000000 */
[----:B------:R-:W-:Y:S01]  /*2600*/  UMOV UR35, 0x40000040 ;  /* 0x4000004000237882 */ /* 0x000fe20000000000 */
[----:B------:R-:W-:Y:S01]  /*2610*/  ULOP3.LUT UR7, UR4, 0x3fff, URZ, 0xc0, !UPT ;  /* 0x00003fff04077892 */ /* 0x000fe2000f8ec03f */
[----:B------:R-:W0:Y:S01]  /*2620*/  LDC R73, c[0x0][0x448] ;  /* 0x00011200ff497b82 */ /* 0x000e220000000800 */
[----:B------:R-:W-:Y:S01]  /*2630*/  ULOP3.LUT UR4, UR40, 0x10000, URZ, 0xfc, !UPT ;  /* 0x0001000028047892 */ /* 0x000fe2000f8efc3f */
[----:B------:R-:W1:Y:S01]  /*2640*/  S2R R81, SR_TID.X ;  /* 0x0000000000517919 */ /* 0x000e620000002100 */
[----:B------:R-:W-:Y:S01]  /*2650*/  ULOP3.LUT UR60, UR7, 0x10000, URZ, 0xfc, !UPT ;  /* 0x00010000073c7892 */ /* 0x000fe2000f8efc3f */
[----:B------:R-:W-:Y:S01]  /*2660*/  VIADD R212, R168, 0xfffffffe ;  /* 0xfffffffea8d47836 */ /* 0x000fe20000000000 */
[----:B------:R-:W-:-:S02]  /*2670*/  UIADD3 UR6, UR4, 0x2, URZ ;  /* 0x0000000204067890 */ /* 0x000fc4000fffe03f */
[----:B------:R-:W-:Y:S01]  /*2680*/  UIMAD UR5, UR36, 0xc00, UR60 ;  /* 0x00000c00240578a4 */ /* 0x000fe2000f8e023c */
[----:B------:R-:W-:Y:S01]  /*2690*/  UMOV UR8, UR4 ;  /* 0x0000000400087c82 */ /* 0x000fe20008000000 */
[----:B------:R-:W-:Y:S01]  /*26a0*/  UIADD3 UR16, UR4, 0x406, URZ ;  /* 0x0000040604107890 */ /* 0x000fe2000fffe03f */
[----:B------:R-:W-:Y:S02]  /*26b0*/  IMAD.U32 R10, RZ, RZ, UR8 ;  /* 0x00000008ff0a7e24 */ /* 0x000fe4000f8e00ff */
[----:B------:R-:W-:Y:S01]  /*26c0*/  UMOV UR12, UR6 ;  /* 0x00000006000c7c82 */ /* 0x000fe20008000000 */
[----:B------:R-:W-:Y:S01]  /*26d0*/  UIADD3 UR6, UR4, 0x4, URZ ;  /* 0x0000000404067890 */ /* 0x000fe2000fffe03f */
[----:B------:R-:W-:Y:S01]  /*26e0*/  IMAD.U32 R8, RZ, RZ, UR12 ;  /* 0x0000000cff087e24 */ /* 0x000fe2000f8e00ff */
[----:B------:R-:W-:Y:S01]  /*26f0*/  UMOV UR10, UR5 ;  /* 0x00000005000a7c82 */ /* 0x000fe20008000000 */
[----:B------:R-:W-:Y:S01]  /*2700*/  UIADD3 UR18, UR5, 0x306, URZ ;  /* 0x0000030605127890 */ /* 0x000fe2000fffe03f */
[----:B------:R-:W-:Y:S01]  /*2710*/  HGMMA.64x96x16.F32.BF16 R24, gdesc[UR8], R24, gsb0 ;  /* 0x01600000081879f0 */ /* 0x000fe20008001818 */
[----:B------:R-:W-:-:S02]  /*2720*/  UIADD3 UR8, UR5, 0x2, URZ ;  /* 0x0000000205087890 */ /* 0x000fc4000fffe03f */
[----:B------:R-:W-:Y:S01]  /*2730*/  UIADD3 UR10, UR5, 0x302, URZ ;  /* 0x00000302050a7890 */ /* 0x000fe2000fffe03f */
[----:B------:R-:W-:Y:S01]  /*2740*/  UMOV UR9, 0x40000040 ;  /* 0x4000004000097882 */ /* 0x000fe20000000000 */
[----:B------:R-:W-:Y:S01]  /*2750*/  UMOV UR11, 0x40000040 ;  /* 0x40000040000b7882 */ /* 0x000fe20000000000 */
[----:B------:R-:W-:Y:S01]  /*2760*/  UIADD3 UR20, UR4, 0x800, URZ ;  /* 0x0000080004147890 */ /* 0x000fe2000fffe03f */
[----:B0-----:R-:W-:Y:S01]  /*2770*/  ISETP.NE.AND P6, PT, R73, 0x1, PT ;  /* 0x000000014900780c */ /* 0x001fe20003fc5270 */
[----:B------:R-:W-:Y:S01]  /*2780*/  UMOV UR14, UR8 ;  /* 0x00000008000e7c82 */ /* 0x000fe20008000000 */
[----:B------:R-:W-:Y:S02]  /*2790*/  UIADD3 UR8, UR5, 0x4, URZ ;  /* 0x0000000405087890 */ /* 0x000fe4000fffe03f */
[----:B------:R-:W-:Y:S02]  /*27a0*/  UIADD3 UR22, UR5, 0x600, URZ ;  /* 0x0000060005167890 */ /* 0x000fe4000fffe03f */
        /* <DEDUP_REMOVED lines=22> */
[----:B------:R-:W-:Y:S01]  /*2910*/  ULOP3.LUT UR7, UR7, 0x3000000, URZ, 0xfc, !UPT ;  /* 0x0300000007077892 */ /* 0x000fe2000f8efc3f */
        /* <DEDUP_REMOVED lines=21> */
[----:B----4-:R-:W-:Y:S01]  /*2a70*/  IMAD.U32 R5, RZ, RZ, UR13 ;  /* 0x0000000dff057e24 */ /* 0x010fe2000f8e00ff */
[----:B-----5:R-:W-:-:S04]  /*2a80*/  LOP3.LUT R21, R21, 0xfffffffd, RZ, 0xc0, !PT ;  /* 0xfffffffd15157812 */ /* 0x020fc800078ec0ff */
[----:B------:R-:W-:-:S05]  /*2a90*/  @P6 LOP3.LUT R21, R21, 0x2, RZ, 0xfc, !PT ;  /* 0x0000000215156812 */ /* 0x000fca00078efcff */
[----:B------:R0:W-:Y:S02]  /*2aa0*/  STL [R1+0x20], R21 ;  /* 0x0000201501007387 */ /* 0x0001e40000100800 */
[----:B0-----:R-:W-:-:S04]  /*2ab0*/  IMAD.IADD R21, R206, 0x1, R200 ;  /* 0x00000001ce157824 */ /* 0x001fc800078e02c8 */
[----:B------:R-:W-:Y:S01]  /*2ac0*/  IMAD.MOV.U32 R73, RZ, RZ, R21 ;  /* 0x000000ffff497224 */ /* 0x000fe200078e0015 */
        /* <DEDUP_REMOVED lines=9> */
[----:B--23--:R-:W-:Y:S01]  /*2b60*/  IMAD.U32 R3, RZ, RZ, UR13 ;  /* 0x0000000dff037e24 */ /* 0x00cfe2000f8e00ff */
        /* <DEDUP_REMOVED lines=57> */
[----:B0-----:R-:W0:Y:S01]  /*2f00*/  @P6 LDC R24, c[0x0][0x44c] ;  /* 0x00011300ff186b82 */ /* 0x001e220000000800 */
        /* <DEDUP_REMOVED lines=8> */
[----:B------:R-:W-:Y:S01]  /*2f90*/  FMUL.FTZ R31, R35, UR4 ;  /* 0x00000004231f7c20 */ /* 0x000fe20008410000 */
[----:B------:R-:W-:Y:S01]  /*2fa0*/  FMUL.FTZ R49, R49, UR4 ;  /* 0x0000000431317c20 */ /* 0x000fe20008410000 */
[----:B------:R-:W3:Y:S01]  /*2fb0*/  @P6 LDC R35, c[0x0][0x450] ;  /* 0x00011400ff236b82 */ /* 0x000ee20000000800 */
        /* <DEDUP_REMOVED lines=12> */
[----:B0-----:R-:W-:-:S04]  /*3080*/  @P6 IMAD.HI.U32 R24, R21, R24, RZ ;  /* 0x0000001815186227 */ /* 0x001fc800078e00ff */
        /* <DEDUP_REMOVED lines=10> */
[----:B---3--:R-:W-:Y:S01]  /*3130*/  @P6 SHF.R.U32.HI R73, RZ, R35, R24 ;  /* 0x00000023ff496219 */ /* 0x008fe20000011618 */
[----:B------:R-:W-:-:S02]  /*3140*/  IMAD R24, R168, -0x60, R204 ;  /* 0xffffffa0a8187824 */ /* 0x000fc400078e02cc */
[----:B------:R-:W-:Y:S01]  /*3150*/  FMUL.FTZ R62, R62, UR4 ;  /* 0x000000043e3e7c20 */ /* 0x000fe20008410000 */
[----:B------:R-:W-:Y:S01]  /*3160*/  FMUL.FTZ R63, R63, UR4 ;  /* 0x000000043f3f7c20 */ /* 0x000fe20008410000 */
[----:B------:R-:W0:Y:S01]  /*3170*/  MUFU.TANH R30, R32 ;  /* 0x00000020001e7308 */ /* 0x000e220000002400 */
[----:B------:R-:W3:Y:S01]  /*3180*/  SHFL.IDX PT, R21, R73, RZ, 0x1c1f ;  /* 0x001c1fff49157589 */ /* 0x000ee200000e0000 */
[C-C-:B------:R-:W-:Y:S01]  /*3190*/  IADD3 R26, -R201.reuse, 0x61, R24.reuse ;  /* 0x00000061c91a7810 */ /* 0x140fe20007ffe118 */
[----:B------:R-:W-:Y:S01]  /*31a0*/  FMUL.FTZ R66, R66, UR4 ;  /* 0x0000000442427c20 */ /* 0x000fe20008410000 */
[----:B-1----:R-:W-:Y:S01]  /*31b0*/  IADD3 R37, -R201, 0x60, R24 ;  /* 0x00000060c9257810 */ /* 0x002fe20007ffe118 */
[----:B------:R-:W1:Y:S01]  /*31c0*/  SHFL.IDX PT, R73, R73, 0x1, 0x1c1f ;  /* 0x003c1f0049497f89 */ /* 0x000e6200000e0000 */
[----:B------:R-:W-:Y:S01]  /*31d0*/  FMUL.FTZ R67, R67, UR4 ;  /* 0x0000000443437c20 */ /* 0x000fe20008410000 */
[----:B------:R-:W-:Y:S01]  /*31e0*/  IMAD.IADD R76, R26, 0x1, -R203 ;  /* 0x000000011a4c7824 */ /* 0x000fe200078e0acb */
[----:B------:R2:W1:Y:S01]  /*31f0*/  MUFU.TANH R77, R33 ;  /* 0x00000021004d7308 */ /* 0x0004620000002400 */
[----:B------:R-:W-:Y:S01]  /*3200*/  FMUL.FTZ R70, R70, UR4 ;  /* 0x0000000446467c20 */ /* 0x000fe20008410000 */
[----:B------:R-:W-:-:S06]  /*3210*/  FMUL.FTZ R71, R71, UR4 ;  /* 0x0000000447477c20 */ /* 0x000fcc0008410000 */
[----:B------:R-:W1:Y:S01]  /*3220*/  MUFU.TANH R36, R36 ;  /* 0x0000002400247308 */ /* 0x000e620000002400 */
[----:B--2---:R-:W-:-:S07]  /*3230*/  FMUL.FTZ R33, R38, UR4 ;  /* 0x0000000426217c20 */ /* 0x004fce0008410000 */
[----:B------:R-:W2:Y:S01]  /*3240*/  MUFU.TANH R38, R40 ;  /* 0x0000002800267308 */ /* 0x000ea20000002400 */
[----:B---3--:R-:W-:-:S04]  /*3250*/  VIADDMNMX R41, R21, R76, R37, PT ;  /* 0x0000004c15297246 */ /* 0x008fc80003800125 */
[C---:B------:R-:W-:Y:S02]  /*3260*/  ISETP.GT.AND P1, PT, R41.reuse, RZ, PT ;  /* 0x000000ff2900720c */ /* 0x040fe40003f24270 */
[C---:B------:R-:W-:Y:S01]  /*3270*/  ISETP.GT.AND P2, PT, R41.reuse, 0x1, PT ;  /* 0x000000012900780c */ /* 0x040fe20003f44270 */
[----:B------:R3:W-:Y:S01]  /*3280*/  MUFU.TANH R29, R34 ;  /* 0x00000022001d7308 */ /* 0x0007e20000002400 */
[C---:B------:R-:W-:Y:S02]  /*3290*/  ISETP.GT.AND P3, PT, R41.reuse, 0x8, PT ;  /* 0x000000082900780c */ /* 0x040fe40003f64270 */
[----:B------:R-:W-:Y:S02]  /*32a0*/  FSEL R24, R72, -INF , P1 ;  /* 0xff80000048187808 */ /* 0x000fe40000800000 */
[----:B----4-:R-:W-:Y:S02]  /*32b0*/  FSEL R21, R74, -INF , P2 ;  /* 0xff8000004a157808 */ /* 0x010fe40001000000 */
[----:B------:R-:W-:Y:S01]  /*32c0*/  ISETP.GT.AND P1, PT, R41, 0x9, PT ;  /* 0x000000092900780c */ /* 0x000fe20003f24270 */
[----:B------:R-:W4:Y:S01]  /*32d0*/  MUFU.TANH R44, R44 ;  /* 0x0000002c002c7308 */ /* 0x000f220000002400 */
[----:B-----5:R-:W-:-:S02]  /*32e0*/  FSEL R26, R28, -INF , P3 ;  /* 0xff8000001c1a7808 */ /* 0x020fc40001800000 */
[----:B------:R-:W-:Y:S02]  /*32f0*/  FMNMX.FTZ R35, R24, R21, !PT ;  /* 0x0000001518237209 */ /* 0x000fe40007810000 */
[----:B------:R-:W-:Y:S02]  /*3300*/  ISETP.GT.AND P2, PT, R41, 0x10, PT ;  /* 0x000000102900780c */ /* 0x000fe40003f44270 */
[----:B------:R-:W-:Y:S01]  /*3310*/  FSEL R28, R75, -INF , P1 ;  /* 0xff8000004b1c7808 */ /* 0x000fe20000800000 */
[----:B------:R-:W5:Y:S01]  /*3320*/  MUFU.TANH R45, R45 ;  /* 0x0000002d002d7308 */ /* 0x000f620000002400 */
[----:B------:R-:W-:Y:S02]  /*3330*/  FMNMX.FTZ R35, R26, R35, !PT ;  /* 0x000000231a237209 */ /* 0x000fe40007810000 */
[----:B------:R-:W-:Y:S02]  /*3340*/  ISETP.GT.AND P1, PT, R41, 0x11, PT ;  /* 0x000000112900780c */ /* 0x000fe40003f24270 */
[----:B0-----:R-:W-:-:S02]  /*3350*/  FSEL R30, R30, -INF , P2 ;  /* 0xff8000001e1e7808 */ /* 0x001fc40001000000 */
[----:B------:R-:W-:Y:S01]  /*3360*/  FMNMX.FTZ R35, R28, R35, !PT ;  /* 0x000000231c237209 */ /* 0x000fe20007810000 */
[----:B------:R5:W0:Y:S01]  /*3370*/  MUFU.TANH R80, R48 ;  /* 0x0000003000507308 */ /* 0x000a220000002400 */
[----:B------:R-:W-:Y:S02]  /*3380*/  ISETP.GT.AND P2, PT, R41, 0x18, PT ;  /* 0x000000182900780c */ /* 0x000fe40003f44270 */
[----:B-1----:R-:W-:Y:S02]  /*3390*/  FSEL R32, R77, -INF , P1 ;  /* 0xff8000004d207808 */ /* 0x002fe40000800000 */
[----:B------:R-:W-:Y:S02]  /*33a0*/  FMNMX.FTZ R35, R30, R35, !PT ;  /* 0x000000231e237209 */ /* 0x000fe40007810000 */
[----:B------:R-:W-:Y:S01]  /*33b0*/  ISETP.GT.AND P1, PT, R41, 0x19, PT ;  /* 0x000000192900780c */ /* 0x000fe20003f24270 */
[----:B------:R-:W1:Y:S01]  /*33c0*/  MUFU.TANH R49, R49 ;  /* 0x0000003100317308 */ /* 0x000e620000002400 */
[----:B---3--:R-:W-:-:S02]  /*33d0*/  FSEL R34, R36, -INF , P2 ;  /* 0xff80000024227808 */ /* 0x008fc40001000000 */
[----:B------:R-:W-:Y:S02]  /*33e0*/  FMNMX.FTZ R35, R32, R35, !PT ;  /* 0x0000002320237209 */ /* 0x000fe40007810000 */
[C---:B------:R-:W-:Y:S02]  /*33f0*/  ISETP.GT.AND P2, PT, R41.reuse, 0x20, PT ;  /* 0x000000202900780c */ /* 0x040fe40003f44270 */
[----:B------:R-:W-:Y:S01]  /*3400*/  FSEL R36, R78, -INF , P1 ;  /* 0xff8000004e247808 */ /* 0x000fe20000800000 */
[----:B------:R0:W3:Y:S01]  /*3410*/  MUFU.TANH R188, R52 ;  /* 0x0000003400bc7308 */ /* 0x0000e20000002400 */
[----:B------:R-:W-:Y:S02]  /*3420*/  FMNMX.FTZ R35, R34, R35, !PT ;  /* 0x0000002322237209 */ /* 0x000fe40007810000 */
[----:B------:R-:W-:Y:S02]  /*3430*/  ISETP.GT.AND P1, PT, R41, 0x21, PT ;  /* 0x000000212900780c */ /* 0x000fe40003f24270 */
[----:B--2---:R-:W-:-:S02]  /*3440*/  FSEL R38, R38, -INF , P2 ;  /* 0xff80000026267808 */ /* 0x004fc40001000000 */
[----:B------:R-:W-:Y:S01]  /*3450*/  FMNMX.FTZ R35, R36, R35, !PT ;  /* 0x0000002324237209 */ /* 0x000fe20007810000 */
[----:B------:R-:W2:Y:S01]  /*3460*/  MUFU.TANH R53, R53 ;  /* 0x0000003500357308 */ /* 0x000ea20000002400 */
[----:B------:R-:W-:Y:S02]  /*3470*/  ISETP.GT.AND P2, PT, R41, 0x28, PT ;  /* 0x000000282900780c */ /* 0x000fe40003f44270 */
[----:B------:R-:W-:Y:S02]  /*3480*/  FSEL R40, R79, -INF , P1 ;  /* 0xff8000004f287808 */ /* 0x000fe40000800000 */
[----:B------:R-:W-:Y:S02]  /*3490*/  FMNMX.FTZ R35, R38, R35, !PT ;  /* 0x0000002326237209 */ /* 0x000fe40007810000 */
[----:B------:R-:W-:Y:S01]  /*34a0*/  ISETP.GT.AND P1, PT, R41, 0x29, PT ;  /* 0x000000292900780c */ /* 0x000fe20003f24270 */
[----:B------:R1:W-:Y:S01]  /*34b0*/  MUFU.TANH R72, R56 ;  /* 0x0000003800487308 */ /* 0x0003e20000002400 */
[----:B----4-:R-:W-:-:S02]  /*34c0*/  FSEL R44, R44, -INF , P2 ;  /* 0xff8000002c2c7808 */ /* 0x010fc40001000000 */
[----:B------:R-:W-:Y:S02]  /*34d0*/  FMNMX.FTZ R35, R40, R35, !PT ;  /* 0x0000002328237209 */ /* 0x000fe40007810000 */
[----:B------:R-:W-:Y:S02]  /*34e0*/  ISETP.GT.AND P2, PT, R41, 0x30, PT ;  /* 0x000000302900780c */ /* 0x000fe40003f44270 */
[----:B-----5:R-:W-:Y:S01]  /*34f0*/  FSEL R48, R45, -INF , P1 ;  /* 0xff8000002d307808 */ /* 0x020fe20000800000 */
[----:B------:R-:W4:Y:S01]  /*3500*/  MUFU.TANH R57, R57 ;  /* 0x0000003900397308 */ /* 0x000f220000002400 */
        /* <DEDUP_REMOVED lines=12> */
[----:B------:R-:W-:Y:S02]  /*35d0*/  ISETP.GT.AND P2, PT, R41, 0x40, PT ;  /* 0x000000402900780c */ /* 0x000fe40003f44270 */
[----:B--2---:R-:W-:Y:S01]  /*35e0*/  FSEL R60, R53, -INF , P1 ;  /* 0xff800000353c7808 */ /* 0x004fe20000800000 */
[----:B------:R2:W3:Y:S01]  /*35f0*/  MUFU.TANH R75, R64 ;  /* 0x00000040004b7308 */ /* 0x0004e20000002400 */
[----:B------:R-:W-:Y:S01]  /*3600*/  FMNMX.FTZ R45, R188, R35, !PT ;  /* 0x00000023bc2d7209 */ /* 0x000fe20007810000 */
[----:B------:R-:W-:Y:S01]  /*3610*/  FMUL.FTZ R35, R68, UR4 ;  /* 0x0000000444237c20 */ /* 0x000fe20008410000 */
[----:B------:R-:W-:Y:S02]  /*3620*/  ISETP.GT.AND P1, PT, R41, 0x41, PT ;  /* 0x000000412900780c */ /* 0x000fe40003f24270 */
[----:B------:R-:W-:-:S02]  /*3630*/  FMNMX.FTZ R45, R60, R45, !PT ;  /* 0x0000002d3c2d7209 */ /* 0x000fc40007810000 */
[----:B----4-:R-:W-:Y:S01]  /*3640*/  FSEL R184, R57, -INF , P1 ;  /* 0xff80000039b87808 */ /* 0x010fe20000800000 */
[----:B------:R-:W4:Y:S01]  /*3650*/  MUFU.TANH R65, R65 ;  /* 0x0000004100417308 */ /* 0x000f220000002400 */
[----:B--2---:R-:W-:Y:S02]  /*3660*/  FSEL R64, R72, -INF , P2 ;  /* 0xff80000048407808 */ /* 0x004fe40001000000 */
[C---:B------:R-:W-:Y:S02]  /*3670*/  ISETP.GT.AND P2, PT, R41.reuse, 0x48, PT ;  /* 0x000000482900780c */ /* 0x040fe40003f44270 */
[----:B------:R-:W-:Y:S02]  /*3680*/  FMNMX.FTZ R45, R64, R45, !PT ;  /* 0x0000002d402d7209 */ /* 0x000fe40007810000 */
[----:B------:R-:W-:Y:S01]  /*3690*/  ISETP.GT.AND P1, PT, R41, 0x49, PT ;  /* 0x000000492900780c */ /* 0x000fe20003f24270 */
[----:B------:R2:W5:Y:S01]  /*36a0*/  MUFU.TANH R172, R35 ;  /* 0x0000002300ac7308 */ /* 0x0005620000002400 */
[----:B0-----:R-:W-:-:S02]  /*36b0*/  FSEL R68, R74, -INF , P2 ;  /* 0xff8000004a447808 */ /* 0x001fc40001000000 */
[----:B------:R-:W-:Y:S02]  /*36c0*/  FMNMX.FTZ R45, R184, R45, !PT ;  /* 0x0000002db82d7209 */ /* 0x000fe40007810000 */
[----:B------:R-:W-:Y:S02]  /*36d0*/  ISETP.GT.AND P2, PT, R41, 0x50, PT ;  /* 0x000000502900780c */ /* 0x000fe40003f44270 */
[----:B-1----:R-:W-:Y:S01]  /*36e0*/  FSEL R186, R61, -INF , P1 ;  /* 0xff8000003dba7808 */ /* 0x002fe20000800000 */
[----:B------:R-:W0:Y:S01]  /*36f0*/  MUFU.TANH R69, R69 ;  /* 0x0000004500457308 */ /* 0x000e220000002400 */
[----:B------:R-:W-:Y:S01]  /*3700*/  FMNMX.FTZ R45, R68, R45, !PT ;  /* 0x0000002d442d7209 */ /* 0x000fe20007810000 */
[----:B--2---:R-:W-:Y:S01]  /*3710*/  FMUL.FTZ R35, R42, UR4 ;  /* 0x000000042a237c20 */ /* 0x004fe20008410000 */
[----:B------:R-:W-:Y:S01]  /*3720*/  ISETP.GT.AND P1, PT, R41, 0x51, PT ;  /* 0x000000512900780c */ /* 0x000fe20003f24270 */
[----:B------:R-:W-:Y:S01]  /*3730*/  ULDC UR4, c[0x0][0xa80] ;  /* 0x0002a00000047ab9 */ /* 0x000fe20000000800 */
[----:B---3--:R-:W-:-:S02]  /*3740*/  FSEL R72, R75, -INF , P2 ;  /* 0xff8000004b487808 */ /* 0x008fc40001000000 */
[----:B------:R-:W-:Y:S01]  /*3750*/  FMNMX.FTZ R45, R186, R45, !PT ;  /* 0x0000002dba2d7209 */ /* 0x000fe20007810000 */
[----:B------:R-:W-:Y:S01]  /*3760*/  MUFU.TANH R13, R13 ;  /* 0x0000000d000d7308 */ /* 0x000fe20000002400 */
[----:B------:R-:W-:Y:S02]  /*3770*/  ISETP.GT.AND P2, PT, R41, 0x58, PT ;  /* 0x000000582900780c */ /* 0x000fe40003f44270 */
[----:B----4-:R-:W-:Y:S02]  /*3780*/  FSEL R74, R65, -INF , P1 ;  /* 0xff800000414a7808 */ /* 0x010fe40000800000 */
[----:B------:R-:W-:Y:S02]  /*3790*/  FMNMX.FTZ R45, R72, R45, !PT ;  /* 0x0000002d482d7209 */ /* 0x000fe40007810000 */
[----:B------:R-:W-:Y:S01]  /*37a0*/  ISETP.GT.AND P1, PT, R41, 0x59, PT ;  /* 0x000000592900780c */ /* 0x000fe20003f24270 */
[----:B------:R-:W1:Y:S01]  /*37b0*/  MUFU.TANH R20, R20 ;  /* 0x0000001400147308 */ /* 0x000e620000002400 */
[----:B-----5:R-:W-:-:S02]  /*37c0*/  FSEL R172, R172, -INF , P2 ;  /* 0xff800000acac7808 */ /* 0x020fc40001000000 */
[----:B------:R-:W-:Y:S02]  /*37d0*/  FMNMX.FTZ R45, R74, R45, !PT ;  /* 0x0000002d4a2d7209 */ /* 0x000fe40007810000 */
[----:B0-----:R-:W-:Y:S02]  /*37e0*/  FSEL R42, R69, -INF , P1 ;  /* 0xff800000452a7808 */ /* 0x001fe40000800000 */
[----:B------:R-:W-:Y:S01]  /*37f0*/  FMNMX.FTZ R45, R172, R45, !PT ;  /* 0x0000002dac2d7209 */ /* 0x000fe20007810000 */
[----:B------:R-:W-:Y:S01]  /*3800*/  MUFU.TANH R27, R27 ;  /* 0x0000001b001b7308 */ /* 0x000fe20000002400 */
[----:B------:R-:W-:Y:S02]  /*3810*/  VIADDMNMX R76, R73, R76, R37, PT ;  /* 0x0000004c494c7246 */ /* 0x000fe40003800125 */
[----:B------:R-:W-:Y:S02]  /*3820*/  FMNMX.FTZ R45, R42, R45, !PT ;  /* 0x0000002d2a2d7209 */ /* 0x000fe40007810000 */
[----:B------:R-:W-:-:S02]  /*3830*/  ISETP.GT.AND P4, PT, R76, RZ, PT ;  /* 0x000000ff4c00720c */ /* 0x000fc40003f84270 */
[C---:B------:R-:W-:Y:S01]  /*3840*/  ISETP.GT.AND P5, PT, R76.reuse, 0x1, PT ;  /* 0x000000014c00780c */ /* 0x040fe20003fa4270 */
[----:B------:R-:W0:Y:S01]  /*3850*/  SHFL.BFLY PT, R78, R45, 0x2, 0x1f ;  /* 0x0c401f002d4e7f89 */ /* 0x000e2200000e0000 */
[----:B------:R-:W2:Y:S01]  /*3860*/  MUFU.TANH R25, R25 ;  /* 0x0000001900197308 */ /* 0x000ea20000002400 */
[----:B------:R-:W-:Y:S02]  /*3870*/  ISETP.GT.AND P3, PT, R76, 0x8, PT ;  /* 0x000000084c00780c */ /* 0x000fe40003f64270 */
[----:B-1----:R-:W-:Y:S02]  /*3880*/  FSEL R37, R20, -INF , P5 ;  /* 0xff80000014257808 */ /* 0x002fe40002800000 */
[C---:B------:R-:W-:Y:S02]  /*3890*/  ISETP.GT.AND P1, PT, R76.reuse, 0x9, PT ;  /* 0x000000094c00780c */ /* 0x040fe40003f24270 */
[----:B------:R-:W-:Y:S01]  /*38a0*/  ISETP.GT.AND P2, PT, R76, 0x10, PT ;  /* 0x000000104c00780c */ /* 0x000fe20003f44270 */
[----:B------:R-:W-:Y:S08]  /*38b0*/  MUFU.TANH R31, R31 ;  /* 0x0000001f001f7308 */ /* 0x000ff00000002400 */
[----:B------:R1:W-:Y:S01]  /*38c0*/  MUFU.TANH R53, R43 ;  /* 0x0000002b00357308 */ /* 0x0003e20000002400 */
[----:B--2---:R-:W-:-:S02]  /*38d0*/  FSEL R41, R25, -INF , P1 ;  /* 0xff80000019297808 */ /* 0x004fc40000800000 */
[----:B------:R-:W-:Y:S02]  /*38e0*/  ISETP.GT.AND P1, PT, R76, 0x19, PT ;  /* 0x000000194c00780c */ /* 0x000fe40003f24270 */
[----:B0-----:R-:W-:-:S03]  /*38f0*/  FMNMX.FTZ R78, R45, R78, !PT ;  /* 0x0000004e2d4e7209 */ /* 0x001fc60007810000 */
[----:B------:R-:W-:Y:S01]  /*3900*/  MUFU.TANH R33, R33 ;  /* 0x0000002100217308 */ /* 0x000fe20000002400 */
[----:B-1----:R-:W-:Y:S02]  /*3910*/  FSEL R43, R13, -INF , P4 ;  /* 0xff8000000d2b7808 */ /* 0x002fe40002000000 */
[C---:B------:R-:W-:Y:S02]  /*3920*/  ISETP.GT.AND P4, PT, R76.reuse, 0x11, PT ;  /* 0x000000114c00780c */ /* 0x040fe40003f84270 */
[----:B------:R-:W-:Y:S02]  /*3930*/  FMNMX.FTZ R20, R43, R37, !PT ;  /* 0x000000252b147209 */ /* 0x000fe40007810000 */
[----:B------:R-:W-:Y:S01]  /*3940*/  FSEL R45, R29, -INF , P2 ;  /* 0xff8000001d2d7808 */ /* 0x000fe20001000000 */
[----:B------:R0:W1:Y:S01]  /*3950*/  MUFU.TANH R49, R39 ;  /* 0x0000002700317308 */ /* 0x0000620000002400 */
[----:B------:R-:W-:-:S07]  /*3960*/  ISETP.GT.AND P2, PT, R76, 0x20, PT ;  /* 0x000000204c00780c */ /* 0x000fce0003f44270 */
[----:B------:R-:W2:Y:S01]  /*3970*/  MUFU.TANH R35, R35 ;  /* 0x0000002300237308 */ /* 0x000ea20000002400 */
[----:B0-----:R-:W-:Y:S02]  /*3980*/  FSEL R39, R27, -INF , P3 ;  /* 0xff8000001b277808 */ /* 0x001fe40001800000 */
[----:B------:R-:W-:Y:S02]  /*3990*/  ISETP.GT.AND P3, PT, R76, 0x18, PT ;  /* 0x000000184c00780c */ /* 0x000fe40003f64270 */
[----:B------:R-:W-:-:S03]  /*39a0*/  FMNMX.FTZ R20, R39, R20, !PT ;  /* 0x0000001427147209 */ /* 0x000fc60007810000 */
[----:B------:R0:W-:Y:S01]  /*39b0*/  MUFU.TANH R61, R51 ;  /* 0x00000033003d7308 */ /* 0x0001e20000002400 */
[----:B------:R-:W-:Y:S02]  /*39c0*/  FMNMX.FTZ R20, R41, R20, !PT ;  /* 0x0000001429147209 */ /* 0x000fe40007810000 */
[----:B-1----:R-:W-:Y:S02]  /*39d0*/  FSEL R49, R49, -INF , P1 ;  /* 0xff80000031317808 */ /* 0x002fe40000800000 */
[----:B------:R-:W-:Y:S02]  /*39e0*/  FMNMX.FTZ R20, R45, R20, !PT ;  /* 0x000000142d147209 */ /* 0x000fe40007810000 */
[C---:B------:R-:W-:Y:S01]  /*39f0*/  ISETP.GT.AND P1, PT, R76.reuse, 0x29, PT ;  /* 0x000000294c00780c */ /* 0x040fe20003f24270 */
[----:B------:R-:W1:Y:S01]  /*3a00*/  MUFU.TANH R46, R46 ;  /* 0x0000002e002e7308 */ /* 0x000e620000002400 */
[----:B0-----:R-:W-:Y:S02]  /*3a10*/  FSEL R51, R31, -INF , P4 ;  /* 0xff8000001f337808 */ /* 0x001fe40002000000 */
[----:B------:R-:W-:-:S02]  /*3a20*/  ISETP.GT.AND P4, PT, R76, 0x21, PT ;  /* 0x000000214c00780c */ /* 0x000fc40003f84270 */
[----:B------:R-:W-:Y:S02]  /*3a30*/  FMNMX.FTZ R20, R51, R20, !PT ;  /* 0x0000001433147209 */ /* 0x000fe40007810000 */
[----:B--2---:R-:W-:Y:S01]  /*3a40*/  FSEL R35, R35, -INF , P2 ;  /* 0xff80000023237808 */ /* 0x004fe20001000000 */
[----:B------:R0:W2:Y:S01]  /*3a50*/  MUFU.TANH R57, R47 ;  /* 0x0000002f00397308 */ /* 0x0000a20000002400 */
[----:B------:R-:W-:Y:S02]  /*3a60*/  FSEL R25, R53, -INF , P4 ;  /* 0xff80000035197808 */ /* 0x000fe40002000000 */
[C---:B------:R-:W-:Y:S01]  /*3a70*/  ISETP.GT.AND P2, PT, R76.reuse, 0x30, PT ;  /* 0x000000304c00780c */ /* 0x040fe20003f44270 */
[----:B------:R-:W3:Y:S01]  /*3a80*/  SHFL.BFLY PT, R53, R78, 0x1, 0x1f ;  /* 0x0c201f004e357f89 */ /* 0x000ee200000e0000 */
[----:B------:R-:W-:-:S03]  /*3a90*/  ISETP.GT.AND P4, PT, R76, 0x31, PT ;  /* 0x000000314c00780c */ /* 0x000fc60003f84270 */
[----:B------:R-:W4:Y:S01]  /*3aa0*/  MUFU.TANH R50, R50 ;  /* 0x0000003200327308 */ /* 0x000f220000002400 */
[----:B0-----:R-:W-:Y:S02]  /*3ab0*/  FSEL R47, R33, -INF , P3 ;  /* 0xff800000212f7808 */ /* 0x001fe40001800000 */
[----:B------:R-:W-:Y:S02]  /*3ac0*/  ISETP.GT.AND P3, PT, R76, 0x28, PT ;  /* 0x000000284c00780c */ /* 0x000fe40003f64270 */
[----:B------:R-:W-:Y:S02]  /*3ad0*/  FMNMX.FTZ R20, R47, R20, !PT ;  /* 0x000000142f147209 */ /* 0x000fe40007810000 */
[----:B-1----:R-:W-:Y:S01]  /*3ae0*/  FSEL R31, R46, -INF , P3 ;  /* 0xff8000002e1f7808 */ /* 0x002fe20001800000 */
[----:B------:R-:W0:Y:S01]  /*3af0*/  MUFU.TANH R54, R54 ;  /* 0x0000003600367308 */ /* 0x000e220000002400 */
[----:B------:R-:W-:Y:S02]  /*3b00*/  FMNMX.FTZ R20, R49, R20, !PT ;  /* 0x0000001431147209 */ /* 0x000fe40007810000 */
[----:B--2---:R-:W-:-:S02]  /*3b10*/  FSEL R33, R57, -INF , P1 ;  /* 0xff80000039217808 */ /* 0x004fc40000800000 */
[----:B------:R-:W-:Y:S02]  /*3b20*/  FMNMX.FTZ R20, R35, R20, !PT ;  /* 0x0000001423147209 */ /* 0x000fe40007810000 */
[----:B------:R-:W-:Y:S01]  /*3b30*/  ISETP.GT.AND P3, PT, R76, 0x38, PT ;  /* 0x000000384c00780c */ /* 0x000fe20003f64270 */
[----:B------:R-:W1:Y:S01]  /*3b40*/  MUFU.TANH R55, R55 ;  /* 0x0000003700377308 */ /* 0x000e620000002400 */
[----:B------:R-:W-:Y:S02]  /*3b50*/  FMNMX.FTZ R20, R25, R20, !PT ;  /* 0x0000001419147209 */ /* 0x000fe40007810000 */
[----:B----4-:R-:W-:Y:S02]  /*3b60*/  FSEL R27, R50, -INF , P2 ;  /* 0xff800000321b7808 */ /* 0x010fe40001000000 */
[----:B------:R-:W-:Y:S01]  /*3b70*/  FMNMX.FTZ R20, R31, R20, !PT ;  /* 0x000000141f147209 */ /* 0x000fe20007810000 */
[----:B------:R-:W2:Y:S01]  /*3b80*/  @P6 LDC R50, c[0x0][0x450] ;  /* 0x00011400ff326b82 */ /* 0x000ea20000000800 */
[----:B------:R-:W-:Y:S01]  /*3b90*/  FSEL R29, R61, -INF , P4 ;  /* 0xff8000003d1d7808 */ /* 0x000fe20002000000 */
[----:B------:R-:W4:Y:S01]  /*3ba0*/  MUFU.TANH R58, R58 ;  /* 0x0000003a003a7308 */ /* 0x000f220000002400 */
[----:B------:R-:W-:-:S02]  /*3bb0*/  FMNMX.FTZ R20, R33, R20, !PT ;  /* 0x0000001421147209 */ /* 0x000fc40007810000 */
[----:B------:R-:W-:Y:S02]  /*3bc0*/  ISETP.GT.AND P1, PT, R76, 0x39, PT ;  /* 0x000000394c00780c */ /* 0x000fe40003f24270 */
[----:B------:R-:W-:Y:S02]  /*3bd0*/  FMNMX.FTZ R20, R27, R20, !PT ;  /* 0x000000141b147209 */ /* 0x000fe40007810000 */
        /* <DEDUP_REMOVED lines=8> */
[----:B----4-:R-:W-:Y:S02]  /*3c60*/  FSEL R179, R58, -INF , P2 ;  /* 0xff8000003ab37808 */ /* 0x010fe40001000000 */
[----:B------:R-:W-:Y:S02]  /*3c70*/  FMNMX.FTZ R20, R167, R20, !PT ;  /* 0x00000014a7147209 */ /* 0x000fe40007810000 */
[----:B------:R-:W-:Y:S01]  /*3c80*/  ISETP.GT.AND P2, PT, R76, 0x48, PT ;  /* 0x000000484c00780c */ /* 0x000fe20003f44270 */
[----:B------:R-:W4:Y:S01]  /*3c90*/  MUFU.TANH R63, R63 ;  /* 0x0000003f003f7308 */ /* 0x000f220000002400 */
[----:B0-----:R-:W-:-:S02]  /*3ca0*/  FSEL R181, R59, -INF , P1 ;  /* 0xff8000003bb57808 */ /* 0x001fc40000800000 */
[----:B------:R-:W-:Y:S02]  /*3cb0*/  FMNMX.FTZ R46, R179, R20, !PT ;  /* 0x00000014b32e7209 */ /* 0x000fe40007810000 */
[----:B------:R-:W-:Y:S02]  /*3cc0*/  ISETP.GT.AND P1, PT, R76, 0x49, PT ;  /* 0x000000494c00780c */ /* 0x000fe40003f24270 */
[----:B------:R-:W-:Y:S01]  /*3cd0*/  FMNMX.FTZ R13, R181, R46, !PT ;  /* 0x0000002eb50d7209 */ /* 0x000fe20007810000 */
[----:B------:R-:W0:Y:S01]  /*3ce0*/  MUFU.TANH R66, R66 ;  /* 0x0000004200427308 */ /* 0x000e220000002400 */
[----:B-1----:R-:W-:Y:S02]  /*3cf0*/  FSEL R174, R62, -INF , P2 ;  /* 0xff8000003eae7808 */ /* 0x002fe40001000000 */
[----:B------:R-:W-:Y:S02]  /*3d00*/  ISETP.GT.AND P2, PT, R76, 0x50, PT ;  /* 0x000000504c00780c */ /* 0x000fe40003f44270 */
[----:B------:R-:W-:Y:S01]  /*3d10*/  FMNMX.FTZ R46, R174, R13, !PT ;  /* 0x0000000dae2e7209 */ /* 0x000fe20007810000 */
[----:B------:R-:W-:Y:S01]  /*3d20*/  IMAD.U32 R13, RZ, RZ, UR4 ;  /* 0x00000004ff0d7e24 */ /* 0x000fe2000f8e00ff */
[----:B---3--:R-:W-:Y:S01]  /*3d30*/  FMNMX.FTZ R20, R78, R53, !PT ;  /* 0x000000354e147209 */ /* 0x008fe20007810000 */
[----:B------:R-:W1:Y:S01]  /*3d40*/  MUFU.TANH R67, R67 ;  /* 0x0000004300437308 */ /* 0x000e620000002400 */
[----:B----4-:R-:W-:Y:S01]  /*3d50*/  FSEL R177, R63, -INF , P1 ;  /* 0xff8000003fb17808 */ /* 0x010fe20000800000 */
[----:B------:R-:W-:Y:S01]  /*3d60*/  UIMAD UR4, UR36, 0xc00, UR7 ;  /* 0x00000c00240478a4 */ /* 0x000fe2000f8e0207 */
[----:B------:R-:W-:-:S02]  /*3d70*/  ISETP.GT.AND P1, PT, R76, 0x51, PT ;  /* 0x000000514c00780c */ /* 0x000fc40003f24270 */
[----:B------:R-:W-:Y:S01]  /*3d80*/  FMNMX.FTZ R53, R177, R46, !PT ;  /* 0x0000002eb1357209 */ /* 0x000fe20007810000 */
[----:B------:R-:W-:Y:S02]  /*3d90*/  UIADD3 UR6, UR4, 0x80, URZ ;  /* 0x0000008004067890 */ /* 0x000fe4000fffe03f */
[----:B------:R-:W3:Y:S01]  /*3da0*/  MUFU.TANH R70, R70 ;  /* 0x0000004600467308 */ /* 0x000ee20000002400 */
[----:B0-----:R-:W-:Y:S01]  /*3db0*/  FSEL R180, R66, -INF , P2 ;  /* 0xff80000042b47808 */ /* 0x001fe20001000000 */
[----:B------:R-:W-:Y:S01]  /*3dc0*/  UMOV UR10, UR4 ;  /* 0x00000004000a7c82 */ /* 0x000fe20008000000 */
[----:B------:R-:W-:Y:S02]  /*3dd0*/  ISETP.GT.AND P2, PT, R76, 0x58, PT ;  /* 0x000000584c00780c */ /* 0x000fe40003f44270 */
[----:B------:R-:W-:Y:S01]  /*3de0*/  FMNMX.FTZ R46, R180, R53, !PT ;  /* 0x00000035b42e7209 */ /* 0x000fe20007810000 */
[----:B------:R-:W-:Y:S01]  /*3df0*/  UMOV UR14, UR6 ;  /* 0x00000006000e7c82 */ /* 0x000fe20008000000 */
[----:B------:R-:W-:Y:S01]  /*3e00*/  UIADD3 UR6, UR4, 0x100, URZ ;  /* 0x0000010004067890 */ /* 0x000fe2000fffe03f */
[----:B------:R-:W0:Y:S01]  /*3e10*/  MUFU.TANH R71, R71 ;  /* 0x0000004700477308 */ /* 0x000e220000002400 */
[----:B-1----:R-:W-:-:S02]  /*3e20*/  FSEL R175, R67, -INF , P1 ;  /* 0xff80000043af7808 */ /* 0x002fc40000800000 */
[----:B------:R-:W-:Y:S02]  /*3e30*/  ISETP.GT.AND P1, PT, R76, 0x59, PT ;  /* 0x000000594c00780c */ /* 0x000fe40003f24270 */
[----:B------:R-:W-:Y:S01]  /*3e40*/  FMNMX.FTZ R53, R175, R46, !PT ;  /* 0x0000002eaf357209 */ /* 0x000fe20007810000 */
[----:B------:R-:W-:Y:S01]  /*3e50*/  FMUL.FTZ R46, R20, R13 ;  /* 0x0000000d142e7220 */ /* 0x000fe20000410000 */
[----:B---3--:R-:W-:Y:S02]  /*3e60*/  FSEL R178, R70, -INF , P2 ;  /* 0xff80000046b27808 */ /* 0x008fe40001000000 */
[----:B------:R-:W-:Y:S02]  /*3e70*/  FSETP.NEU.FTZ.AND P2, PT, R20, -INF , PT ;  /* 0xff8000001400780b */ /* 0x000fe40003f5d000 */
[----:B------:R-:W-:Y:S02]  /*3e80*/  FMNMX.FTZ R53, R178, R53, !PT ;  /* 0x00000035b2357209 */ /* 0x000fe40007810000 */
[----:B------:R-:W-:-:S02]  /*3e90*/  FSEL R173, R46, RZ, P2 ;  /* 0x000000ff2ead7208 */ /* 0x000fc40001000000 */
[----:B0-----:R-:W-:-:S03]  /*3ea0*/  FSEL R182, R71, -INF , P1 ;  /* 0xff80000047b67808 */ /* 0x001fc60000800000 */
[--C-:B------:R-:W-:Y:S01]  /*3eb0*/  FFMA.FTZ R46, R24, R13, -R173.reuse ;  /* 0x0000000d182e7223 */ /* 0x100fe200000108ad */
[----:B------:R-:W-:Y:S01]  /*3ec0*/  FMNMX.FTZ R53, R182, R53, !PT ;  /* 0x00000035b6357209 */ /* 0x000fe20007810000 */
[-CC-:B------:R-:W-:Y:S01]  /*3ed0*/  FFMA.FTZ R21, R21, R13.reuse, -R173.reuse ;  /* 0x0000000d15157223 */ /* 0x180fe200000108ad */
[-CC-:B------:R-:W-:Y:S01]  /*3ee0*/  FFMA.FTZ R26, R26, R13.reuse, -R173.reuse ;  /* 0x0000000d1a1a7223 */ /* 0x180fe200000108ad */
[-CC-:B------:R-:W-:Y:S01]  /*3ef0*/  FFMA.FTZ R28, R28, R13.reuse, -R173.reuse ;  /* 0x0000000d1c1c7223 */ /* 0x180fe200000108ad */
[-CC-:B------:R-:W-:Y:S01]  /*3f00*/  FFMA.FTZ R30, R30, R13.reuse, -R173.reuse ;  /* 0x0000000d1e1e7223 */ /* 0x180fe200000108ad */
[----:B------:R-:W0:Y:S01]  /*3f10*/  SHFL.BFLY PT, R24, R53, 0x2, 0x1f ;  /* 0x0c401f0035187f89 */ /* 0x000e2200000e0000 */
        /* <DEDUP_REMOVED lines=19> */
[----:B------:R-:W-:Y:S01]  /*4050*/  FFMA.FTZ R172, R172, R13, -R173 ;  /* 0x0000000dacac7223 */ /* 0x000fe200000108ad */
[----:B0-----:R-:W-:-:S04]  /*4060*/  FMNMX.FTZ R24, R53, R24, !PT ;  /* 0x0000001835187209 */ /* 0x001fc80007810000 */
[----:B------:R-:W0:Y:S01]  /*4070*/  MUFU.EX2 R57, R28 ;  /* 0x0000001c00397308 */ /* 0x000e220000000800 */
[----:B-1----:R-:W-:Y:S01]  /*4080*/  F2FP.BF16.F32.PACK_AB R152, R55, R46 ;  /* 0x0000002e3798723e */ /* 0x002fe200000010ff */
[----:B------:R-:W1:Y:S06]  /*4090*/  SHFL.BFLY PT, R169, R24, 0x1, 0x1f ;  /* 0x0c201f0018a97f89 */ /* 0x000e6c00000e0000 */
[----:B------:R-:W-:Y:S08]  /*40a0*/  MUFU.EX2 R30, R30 ;  /* 0x0000001e001e7308 */ /* 0x000ff00000000800 */
[----:B------:R-:W3:Y:S01]  /*40b0*/  MUFU.EX2 R53, R32 ;  /* 0x0000002000357308 */ /* 0x000ee20000000800 */
[----:B0-----:R-:W-:-:S07]  /*40c0*/  F2FP.BF16.F32.PACK_AB R154, R57, R26 ;  /* 0x0000001a399a723e */ /* 0x001fce00000010ff */
[----:B------:R-:W-:Y:S01]  /*40d0*/  MUFU.EX2 R34, R34 ;  /* 0x0000002200227308 */ /* 0x000fe20000000800 */
[----:B-1----:R-:W-:-:S04]  /*40e0*/  FMNMX.FTZ R169, R24, R169, !PT ;  /* 0x000000a918a97209 */ /* 0x002fc80007810000 */
[C---:B------:R-:W-:Y:S01]  /*40f0*/  FSETP.NEU.FTZ.AND P1, PT, R169.reuse, -INF , PT ;  /* 0xff800000a900780b */ /* 0x040fe20003f3d000 */
[-C--:B------:R-:W-:Y:S02]  /*4100*/  FMUL.FTZ R176, R169, R13.reuse ;  /* 0x0000000da9b07220 */ /* 0x080fe40000410000 */
[----:B------:R-:W-:Y:S01]  /*4110*/  MUFU.EX2 R63, R48 ;  /* 0x00000030003f7308 */ /* 0x000fe20000000800 */
[----:B---3--:R-:W-:Y:S02]  /*4120*/  F2FP.BF16.F32.PACK_AB R156, R53, R30 ;  /* 0x0000001e359c723e */ /* 0x008fe400000010ff */
[----:B------:R-:W-:Y:S02]  /*4130*/  FSEL R176, R176, RZ, P1 ;  /* 0x000000ffb0b07208 */ /* 0x000fe40000800000 */
[----:B------:R-:W-:Y:S02]  /*4140*/  LOP3.LUT P1, RZ, R81, 0x7f, RZ, 0xc0, !PT ;  /* 0x0000007f51ff7812 */ /* 0x000fe4000782c0ff */
[----:B------:R-:W-:Y:S01]  /*4150*/  SHF.R.U32.HI R81, RZ, 0x7, R81 ;  /* 0x00000007ff517819 */ /* 0x000fe20000011651 */
[-CC-:B------:R-:W-:Y:S01]  /*4160*/  FFMA.FTZ R37, R37, R13.reuse, -R176.reuse ;  /* 0x0000000d25257223 */ /* 0x180fe200000108b0 */
[-CC-:B------:R-:W-:Y:S01]  /*4170*/  FFMA.FTZ R43, R43, R13.reuse, -R176.reuse ;  /* 0x0000000d2b2b7223 */ /* 0x180fe200000108b0 */
[-CC-:B------:R-:W-:Y:S01]  /*4180*/  FFMA.FTZ R39, R39, R13.reuse, -R176.reuse ;  /* 0x0000000d27277223 */ /* 0x180fe200000108b0 */
[-CC-:B------:R-:W-:Y:S01]  /*4190*/  FFMA.FTZ R41, R41, R13.reuse, -R176.reuse ;  /* 0x0000000d29297223 */ /* 0x180fe200000108b0 */
[----:B------:R0:W-:Y:S01]  /*41a0*/  MUFU.EX2 R24, R37 ;  /* 0x0000002500187308 */ /* 0x0001e20000000800 */
[-CC-:B------:R-:W-:Y:S01]  /*41b0*/  FFMA.FTZ R45, R45, R13.reuse, -R176.reuse ;  /* 0x0000000d2d2d7223 */ /* 0x180fe200000108b0 */
[----:B------:R-:W-:Y:S01]  /*41c0*/  IADD3 R170, -R81, 0xb, RZ ;  /* 0x0000000b51aa7810 */ /* 0x000fe20007ffe1ff */
[-CC-:B------:R-:W-:Y:S01]  /*41d0*/  FFMA.FTZ R51, R51, R13.reuse, -R176.reuse ;  /* 0x0000000d33337223 */ /* 0x180fe200000108b0 */
[-CC-:B------:R-:W-:Y:S01]  /*41e0*/  FFMA.FTZ R47, R47, R13.reuse, -R176.reuse ;  /* 0x0000000d2f2f7223 */ /* 0x180fe200000108b0 */
[----:B------:R-:W-:Y:S01]  /*41f0*/  FFMA.FTZ R49, R49, R13, -R176 ;  /* 0x0000000d31317223 */ /* 0x000fe200000108b0 */
[----:B------:R-:W-:-:S02]  /*4200*/  @!P1 VIADD R21, R0, 0x32440 ;  /* 0x0003244000159836 */ /* 0x000fc40000000000 */
[-CC-:B------:R-:W-:Y:S01]  /*4210*/  FFMA.FTZ R35, R35, R13.reuse, -R176.reuse ;  /* 0x0000000d23237223 */ /* 0x180fe200000108b0 */
[----:B------:R-:W1:Y:S01]  /*4220*/  MUFU.EX2 R43, R43 ;  /* 0x0000002b002b7308 */ /* 0x000e620000000800 */
[----:B0-----:R-:W0:Y:S01]  /*4230*/  @P6 LDC R37, c[0x0][0x44c] ;  /* 0x00011300ff256b82 */ /* 0x001e220000000800 */
[----:B------:R-:W-:Y:S01]  /*4240*/  FFMA.FTZ R25, R25, R13, -R176 ;  /* 0x0000000d19197223 */ /* 0x000fe200000108b0 */
[----:B------:R-:W-:-:S06]  /*4250*/  @!P1 PRMT R21, RZ, 0x654, R21 ;  /* 0x00000654ff159816 */ /* 0x000fcc0000000015 */
[----:B------:R3:W-:Y:S06]  /*4260*/  BAR.ARV R170, 0x100 ;  /* 0x000400aa0000751d */ /* 0x0007ec0000002000 */
[----:B------:R-:W4:Y:S01]  /*4270*/  MUFU.EX2 R39, R39 ;  /* 0x0000002700277308 */ /* 0x000f220000000800 */
[----:B------:R5:W-:Y:S01]  /*4280*/  @!P1 SYNCS.ARRIVE.TRANS64.RED.A1T0 RZ, [R21+URZ], RZ ;  /* 0x000000ff15ff99a7 */ /* 0x000be2000810043f */
[----:B------:R2:W-:Y:S01]  /*4290*/  BAR.SYNC.DEFER_BLOCKING R12, 0x100 ;  /* 0x0004000c0000751d */ /* 0x0005e20000010000 */
[-CC-:B------:R-:W-:Y:S01]  /*42a0*/  FFMA.FTZ R31, R31, R13.reuse, -R176.reuse ;  /* 0x0000000d1f1f7223 */ /* 0x180fe200000108b0 */
[-CC-:B------:R-:W-:Y:S01]  /*42b0*/  FFMA.FTZ R33, R33, R13.reuse, -R176.reuse ;  /* 0x0000000d21217223 */ /* 0x180fe200000108b0 */
[-CC-:B------:R-:W-:Y:S01]  /*42c0*/  FFMA.FTZ R27, R27, R13.reuse, -R176.reuse ;  /* 0x0000000d1b1b7223 */ /* 0x180fe200000108b0 */
[----:B------:R-:W-:Y:S01]  /*42d0*/  FFMA.FTZ R29, R29, R13, -R176 ;  /* 0x0000000d1d1d7223 */ /* 0x000fe200000108b0 */
[----:B-1----:R-:W-:Y:S01]  /*42e0*/  F2FP.BF16.F32.PACK_AB R153, R24, R43 ;  /* 0x0000002b1899723e */ /* 0x002fe200000010ff */
[----:B------:R0:W1:Y:S01]  /*42f0*/  MUFU.EX2 R28, R41 ;  /* 0x00000029001c7308 */ /* 0x0000620000000800 */
[-CC-:B-----5:R-:W-:Y:S01]  /*4300*/  FFMA.FTZ R21, R72, R13.reuse, -R173.reuse ;  /* 0x0000000d48157223 */ /* 0x1a0fe200000108ad */
[----:B------:R-:W-:Y:S01]  /*4310*/  FFMA.FTZ R173, R42, R13, -R173 ;  /* 0x0000000d2aad7223 */ /* 0x000fe200000108ad */
[----:B------:R-:W-:Y:S01]  /*4320*/  FADD.FTZ R42, R43, R24 ;  /* 0x000000182b2a7221 */ /* 0x000fe20000010000 */
[----:B--2---:R-:W-:-:S02]  /*4330*/  IMAD.MOV.U32 R12, RZ, RZ, R200 ;  /* 0x000000ffff0c7224 */ /* 0x004fc400078e00c8 */
[-CC-:B------:R-:W-:Y:S01]  /*4340*/  FFMA.FTZ R180, R180, R13.reuse, -R176.reuse ;  /* 0x0000000db4b47223 */ /* 0x180fe200000108b0 */
[-CC-:B------:R-:W-:Y:S01]  /*4350*/  FFMA.FTZ R175, R175, R13.reuse, -R176.reuse ;  /* 0x0000000dafaf7223 */ /* 0x180fe200000108b0 */
[----:B------:R-:W-:Y:S01]  /*4360*/  FFMA.FTZ R178, R178, R13, -R176 ;  /* 0x0000000db2b27223 */ /* 0x000fe200000108b0 */
[----:B------:R-:W-:Y:S01]  /*4370*/  MUFU.EX2 R45, R45 ;  /* 0x0000002d002d7308 */ /* 0x000fe20000000800 */
[----:B0-----:R-:W-:-:S04]  /*4380*/  @P6 IMAD.HI.U32 R41, R200, R37, RZ ;  /* 0x00000025c8296227 */ /* 0x001fc800078e00ff */
[----:B------:R-:W-:Y:S01]  /*4390*/  FADD.FTZ R37, R46, R55 ;  /* 0x000000372e257221 */ /* 0x000fe20000010000 */
[----:B------:R-:W-:-:S03]  /*43a0*/  @!P1 VIADD R0, R0, 0x32460 ;  /* 0x0003246000009836 */ /* 0x000fc60000000000 */
[----:B------:R-:W-:Y:S01]  /*43b0*/  FADD.FTZ R48, R26, R37 ;  /* 0x000000251a307221 */ /* 0x000fe20000010000 */
[----:B----4-:R-:W-:Y:S01]  /*43c0*/  FADD.FTZ R37, R39, R42 ;  /* 0x0000002a27257221 */ /* 0x010fe20000010000 */
[----:B------:R-:W0:Y:S01]  /*43d0*/  MUFU.EX2 R32, R51 ;  /* 0x0000003300207308 */ /* 0x000e220000000800 */
[----:B------:R-:W-:Y:S01]  /*43e0*/  @P6 SHF.R.U32.HI R12, RZ, R50, R41 ;  /* 0x00000032ff0c6219 */ /* 0x000fe20000011629 */
[----:B------:R-:W-:Y:S01]  /*43f0*/  FADD.FTZ R41, R57, R48 ;  /* 0x0000003039297221 */ /* 0x000fe20000010000 */
[C---:B-1----:R-:W-:Y:S01]  /*4400*/  FADD.FTZ R42, R28.reuse, R37 ;  /* 0x000000251c2a7221 */ /* 0x042fe20000010000 */
[----:B------:R-:W-:Y:S02]  /*4410*/  F2FP.BF16.F32.PACK_AB R155, R28, R39 ;  /* 0x000000271c9b723e */ /* 0x000fe400000010ff */
[----:B------:R-:W-:Y:S01]  /*4420*/  FADD.FTZ R46, R30, R41 ;  /* 0x000000291e2e7221 */ /* 0x000fe20000010000 */
[----:B------:R-:W-:Y:S01]  /*4430*/  IADD3 R12, R12, R204, -R203 ;  /* 0x000000cc0c0c7210 */ /* 0x000fe20007ffe8cb */
[----:B------:R-:W-:Y:S01]  /*4440*/  MUFU.EX2 R47, R47 ;  /* 0x0000002f002f7308 */ /* 0x000fe20000000800 */
[----:B------:R-:W-:Y:S01]  /*4450*/  @!P1 PRMT R0, RZ, 0x654, R0 ;  /* 0x00000654ff009816 */ /* 0x000fe20000000000 */
[----:B------:R-:W-:-:S02]  /*4460*/  FADD.FTZ R37, R53, R46 ;  /* 0x0000002e35257221 */ /* 0x000fc40000010000 */
[----:B------:R-:W-:-:S04]  /*4470*/  IMAD.HI R12, R12, 0x2aaaaaab, RZ ;  /* 0x2aaaaaab0c0c7827 */ /* 0x000fc800078e02ff */
[----:B------:R-:W-:Y:S01]  /*4480*/  FADD.FTZ R28, R34, R37 ;  /* 0x00000025221c7221 */ /* 0x000fe20000010000 */
[----:B------:R-:W1:Y:S01]  /*4490*/  MUFU.EX2 R59, R36 ;  /* 0x00000024003b7308 */ /* 0x000e620000000800 */
[----:B0-----:R-:W-:-:S07]  /*44a0*/  F2FP.BF16.F32.PACK_AB R157, R32, R45 ;  /* 0x0000002d209d723e */ /* 0x001fce00000010ff */
[----:B------:R-:W0:Y:S08]  /*44b0*/  MUFU.EX2 R36, R49 ;  /* 0x0000003100247308 */ /* 0x000e300000000800 */
[----:B------:R-:W2:Y:S01]  /*44c0*/  MUFU.EX2 R38, R38 ;  /* 0x0000002600267308 */ /* 0x000ea20000000800 */
[C---:B-1----:R-:W-:Y:S01]  /*44d0*/  FADD.FTZ R37, R59.reuse, R28 ;  /* 0x0000001c3b257221 */ /* 0x042fe20000010000 */
[----:B------:R-:W-:-:S06]  /*44e0*/  F2FP.BF16.F32.PACK_AB R158, R59, R34 ;  /* 0x000000223b9e723e */ /* 0x000fcc00000010ff */
[----:B------:R-:W1:Y:S01]  /*44f0*/  MUFU.EX2 R61, R40 ;  /* 0x00000028003d7308 */ /* 0x000e620000000800 */
[----:B0-----:R-:W-:-:S07]  /*4500*/  F2FP.BF16.F32.PACK_AB R159, R36, R47 ;  /* 0x0000002f249f723e */ /* 0x001fce00000010ff */
[----:B------:R-:W-:Y:S01]  /*4510*/  MUFU.EX2 R35, R35 ;  /* 0x0000002300237308 */ /* 0x000fe20000000800 */
[----:B--2---:R-:W-:-:S07]  /*4520*/  FADD.FTZ R28, R38, R37 ;  /* 0x00000025261c7221 */ /* 0x004fce0000010000 */
[----:B------:R0:W2:Y:S01]  /*4530*/  MUFU.EX2 R40, R25 ;  /* 0x0000001900287308 */ /* 0x0000a20000000800 */
[----:B-1----:R-:W-:-:S07]  /*4540*/  F2FP.BF16.F32.PACK_AB R160, R61, R38 ;  /* 0x000000263da0723e */ /* 0x002fce00000010ff */
[----:B------:R-:W1:Y:S01]  /*4550*/  MUFU.EX2 R44, R44 ;  /* 0x0000002c002c7308 */ /* 0x000e620000000800 */
[----:B0-----:R-:W-:-:S04]  /*4560*/  FADD.FTZ R25, R45, R42 ;  /* 0x0000002a2d197221 */ /* 0x001fc80000010000 */
[----:B------:R-:W-:-:S03]  /*4570*/  FADD.FTZ R26, R32, R25 ;  /* 0x00000019201a7221 */ /* 0x000fc60000010000 */
[----:B------:R-:W0:Y:S01]  /*4580*/  MUFU.EX2 R31, R31 ;  /* 0x0000001f001f7308 */ /* 0x000e220000000800 */
[----:B------:R-:W-:Y:S01]  /*4590*/  FADD.FTZ R25, R47, R26 ;  /* 0x0000001a2f197221 */ /* 0x000fe20000010000 */
[----:B--2---:R-:W-:-:S03]  /*45a0*/  F2FP.BF16.F32.PACK_AB R161, R40, R35 ;  /* 0x0000002328a1723e */ /* 0x004fc600000010ff */
[----:B------:R-:W-:-:S03]  /*45b0*/  FADD.FTZ R26, R36, R25 ;  /* 0x00000019241a7221 */ /* 0x000fc60000010000 */
[----:B------:R2:W4:Y:S01]  /*45c0*/  MUFU.EX2 R24, R33 ;  /* 0x0000002100187308 */ /* 0x0005220000000800 */
[----:B------:R-:W-:Y:S01]  /*45d0*/  FADD.FTZ R25, R35, R26 ;  /* 0x0000001a23197221 */ /* 0x000fe20000010000 */
[----:B-1----:R-:W-:-:S06]  /*45e0*/  F2FP.BF16.F32.PACK_AB R162, R63, R44 ;  /* 0x0000002c3fa2723e */ /* 0x002fcc00000010ff */
[----:B------:R-:W1:Y:S01]  /*45f0*/  MUFU.EX2 R52, R52 ;  /* 0x0000003400347308 */ /* 0x000e620000000800 */
[----:B--2---:R-:W-:Y:S01]  /*4600*/  FADD.FTZ R33, R61, R28 ;  /* 0x0000001c3d217221 */ /* 0x004fe20000010000 */
[----:B------:R-:W-:-:S03]  /*4610*/  FADD.FTZ R28, R40, R25 ;  /* 0x00000019281c7221 */ /* 0x000fc60000010000 */
[----:B------:R-:W-:Y:S01]  /*4620*/  FADD.FTZ R30, R44, R33 ;  /* 0x000000212c1e7221 */ /* 0x000fe20000010000 */
[----:B0-----:R-:W-:Y:S02]  /*4630*/  FADD.FTZ R25, R31, R28 ;  /* 0x0000001c1f197221 */ /* 0x001fe40000010000 */
[----:B------:R-:W0:Y:S01]  /*4640*/  MUFU.EX2 R27, R27 ;  /* 0x0000001b001b7308 */ /* 0x000e220000000800 */
[----:B------:R-:W-:Y:S01]  /*4650*/  FADD.FTZ R33, R63, R30 ;  /* 0x0000001e3f217221 */ /* 0x000fe20000010000 */
[C---:B----4-:R-:W-:Y:S01]  /*4660*/  FADD.FTZ R28, R24.reuse, R25 ;  /* 0x00000019181c7221 */ /* 0x050fe20000010000 */
[----:B------:R-:W-:-:S05]  /*4670*/  F2FP.BF16.F32.PACK_AB R163, R24, R31 ;  /* 0x0000001f18a3723e */ /* 0x000fca00000010ff */
[----:B------:R-:W2:Y:S01]  /*4680*/  MUFU.EX2 R65, R56 ;  /* 0x0000003800417308 */ /* 0x000ea20000000800 */
[----:B-1----:R-:W-:-:S07]  /*4690*/  FADD.FTZ R190, R52, R33 ;  /* 0x0000002134be7221 */ /* 0x002fce0000010000 */
[----:B------:R-:W1:Y:S01]  /*46a0*/  MUFU.EX2 R26, R29 ;  /* 0x0000001d001a7308 */ /* 0x000e620000000800 */
[----:B0-----:R-:W-:-:S07]  /*46b0*/  FADD.FTZ R187, R27, R28 ;  /* 0x0000001c1bbb7221 */ /* 0x001fce0000010000 */
[----:B------:R-:W0:Y:S01]  /*46c0*/  MUFU.EX2 R188, R188 ;  /* 0x000000bc00bc7308 */ /* 0x000e220000000800 */
[C---:B--2---:R-:W-:Y:S01]  /*46d0*/  FADD.FTZ R190, R65.reuse, R190 ;  /* 0x000000be41be7221 */ /* 0x044fe20000010000 */
[----:B------:R-:W-:-:S06]  /*46e0*/  F2FP.BF16.F32.PACK_AB R164, R65, R52 ;  /* 0x0000003441a4723e */ /* 0x000fcc00000010ff */
[----:B------:R-:W2:Y:S01]  /*46f0*/  MUFU.EX2 R189, R189 ;  /* 0x000000bd00bd7308 */ /* 0x000ea20000000800 */
[C---:B-1----:R-:W-:Y:S01]  /*4700*/  FADD.FTZ R187, R26.reuse, R187 ;  /* 0x000000bb1abb7221 */ /* 0x042fe20000010000 */
[----:B------:R-:W-:Y:S02]  /*4710*/  F2FP.BF16.F32.PACK_AB R165, R26, R27 ;  /* 0x0000001b1aa5723e */ /* 0x000fe400000010ff */
[----:B------:R-:W-:-:S04]  /*4720*/  WARPGROUP.ARRIVE ;  /* 0x00000000000079c5 */ /* 0x000fc80000000000 */
[----:B------:R-:W-:Y:S01]  /*4730*/  MUFU.EX2 R184, R184 ;  /* 0x000000b800b87308 */ /* 0x000fe20000000800 */
[----:B0-----:R-:W-:Y:S01]  /*4740*/  FADD.FTZ R190, R188, R190 ;  /* 0x000000bebcbe7221 */ /* 0x001fe20000010000 */
[----:B------:R-:W-:Y:S01]  /*4750*/  HGMMA.64x256x16.F32.BF16 R24, R152, gdesc[UR8].tnspB, RZ, !UPT, gsb0 ;  /* 0x43e0000898187df0 */ /* 0x000fe2000c0018ff */
[----:B------:R-:W-:Y:S01]  /*4760*/  UMOV UR10, UR6 ;  /* 0x00000006000a7c82 */ /* 0x000fe20008000000 */
[----:B------:R-:W-:Y:S01]  /*4770*/  UMOV UR11, 0x40000040 ;  /* 0x40000040000b7882 */ /* 0x000fe20000000000 */
[----:B------:R-:W-:-:S03]  /*4780*/  UIADD3 UR6, UR4, 0x180, URZ ;  /* 0x0000018004067890 */ /* 0x000fc6000fffe03f */
[----:B------:R-:W-:Y:S01]  /*4790*/  MUFU.EX2 R186, R186 ;  /* 0x000000ba00ba7308 */ /* 0x000fe20000000800 */
[----:B--2---:R-:W-:-:S07]  /*47a0*/  FADD.FTZ R190, R189, R190 ;  /* 0x000000bebdbe7221 */ /* 0x004fce0000010000 */
[----:B------:R-:W-:Y:S08]  /*47b0*/  MUFU.EX2 R21, R21 ;  /* 0x0000001500157308 */ /* 0x000ff00000000800 */
[----:B------:R-:W-:Y:S08]  /*47c0*/  MUFU.EX2 R173, R173 ;  /* 0x000000ad00ad7308 */ /* 0x000ff00000000800 */
[----:B------:R-:W-:Y:S08]  /*47d0*/  MUFU.EX2 R175, R175 ;  /* 0x000000af00af7308 */ /* 0x000ff00000000800 */
[----:B------:R-:W-:Y:S01]  /*47e0*/  MUFU.EX2 R178, R178 ;  /* 0x000000b200b27308 */ /* 0x000fe20000000800 */
[----:B------:R-:W-:-:S02]  /*47f0*/  WARPGROUP.DEPBAR.LE gsb0, 0x0 ;  /* 0x00008000000079c5 */ /* 0x000fc40000010000 */
[----:B------:R-:W-:Y:S01]  /*4800*/  WARPGROUP.ARRIVE ;  /* 0x00000000000079c5 */ /* 0x000fe20000000000 */
[-CC-:B------:R-:W-:Y:S01]  /*4810*/  FFMA.FTZ R152, R166, R13.reuse, -R176.reuse ;  /* 0x0000000da6987223 */ /* 0x180fe200000108b0 */
[-CC-:B------:R-:W-:Y:S01]  /*4820*/  FFMA.FTZ R153, R167, R13.reuse, -R176.reuse ;  /* 0x0000000da7997223 */ /* 0x180fe200000108b0 */
[----:B------:R-:W-:Y:S01]  /*4830*/  F2FP.BF16.F32.PACK_AB R166, R189, R188 ;  /* 0x000000bcbda6723e */ /* 0x000fe200000010ff */
[----:B------:R-:W-:Y:S01]  /*4840*/  FFMA.FTZ R155, R179, R13, -R176 ;  /* 0x0000000db39b7223 */ /* 0x000fe200000108b0 */
[----:B------:R-:W-:Y:S01]  /*4850*/  MUFU.EX2 R154, R185 ;  /* 0x000000b9009a7308 */ /* 0x000fe20000000800 */
[----:B------:R-:W-:Y:S07]  /*4860*/  HGMMA.64x256x16.F32.BF16 R24, R156, gdesc[UR12].tnspB, R24, gsb0 ;  /* 0x43e0000c9c187df0 */ /* 0x000fee0008001818 */
[----:B------:R-:W0:Y:S08]  /*4870*/  MUFU.EX2 R152, R152 ;  /* 0x0000009800987308 */ /* 0x000e300000000800 */
[----:B------:R-:W1:Y:S08]  /*4880*/  MUFU.EX2 R153, R153 ;  /* 0x0000009900997308 */ /* 0x000e700000000800 */
[----:B------:R-:W-:Y:S01]  /*4890*/  MUFU.EX2 R155, R155 ;  /* 0x0000009b009b7308 */ /* 0x000fe20000000800 */
[----:B0-----:R-:W-:Y:S01]  /*48a0*/  FADD.FTZ R187, R152, R187 ;  /* 0x000000bb98bb7221 */ /* 0x001fe20000010000 */
[----:B-1----:R-:W-:-:S03]  /*48b0*/  F2FP.BF16.F32.PACK_AB R167, R153, R152 ;  /* 0x0000009899a7723e */ /* 0x002fc600000010ff */
[----:B------:R-:W-:-:S03]  /*48c0*/  FADD.FTZ R187, R153, R187 ;  /* 0x000000bb99bb7221 */ /* 0x000fc60000010000 */
[----:B------:R-:W0:Y:S01]  /*48d0*/  MUFU.EX2 R152, R183 ;  /* 0x000000b700987308 */ /* 0x000e220000000800 */
[----:B------:R-:W-:Y:S02]  /*48e0*/  WARPGROUP.DEPBAR.LE gsb0, 0x0 ;  /* 0x00008000000079c5 */ /* 0x000fe40000010000 */
[----:B------:R-:W-:Y:S01]  /*48f0*/  WARPGROUP.ARRIVE ;  /* 0x00000000000079c5 */ /* 0x000fe20000000000 */
[-CC-:B------:R-:W-:Y:S01]  /*4900*/  FFMA.FTZ R157, R181, R13.reuse, -R176.reuse ;  /* 0x0000000db59d7223 */ /* 0x180fe200000108b0 */
[-CC-:B------:R-:W-:Y:S01]  /*4910*/  FFMA.FTZ R156, R174, R13.reuse, -R176.reuse ;  /* 0x0000000dae9c7223 */ /* 0x180fe200000108b0 */
[-C--:B------:R-:W-:Y:S01]  /*4920*/  FFMA.FTZ R158, R177, R13.reuse, -R176 ;  /* 0x0000000db19e7223 */ /* 0x080fe200000108b0 */
[----:B0-----:R-:W-:Y:S01]  /*4930*/  FADD.FTZ R159, R152, R190 ;  /* 0x000000be989f7221 */ /* 0x001fe20000010000 */
[C---:B------:R-:W-:Y:S01]  /*4940*/  F2FP.BF16.F32.PACK_AB R152, R184.reuse, R152 ;  /* 0x00000098b898723e */ /* 0x040fe200000010ff */
[----:B------:R-:W-:Y:S01]  /*4950*/  HGMMA.64x256x16.F32.BF16 R24, R160, gdesc[UR8].tnspB, R24, gsb0 ;  /* 0x43e00008a0187df0 */ /* 0x000fe20008001818 */
[----:B------:R-:W-:Y:S01]  /*4960*/  UMOV UR10, UR6 ;  /* 0x00000006000a7c82 */ /* 0x000fe20008000000 */
[----:B------:R-:W-:Y:S01]  /*4970*/  UMOV UR11, 0x40000040 ;  /* 0x40000040000b7882 */ /* 0x000fe20000000000 */
[----:B------:R-:W0:Y:S01]  /*4980*/  MUFU.EX2 R157, R157 ;  /* 0x0000009d009d7308 */ /* 0x000e220000000800 */
[----:B------:R-:W-:Y:S01]  /*4990*/  FADD.FTZ R159, R184, R159 ;  /* 0x0000009fb89f7221 */ /* 0x000fe20000010000 */
[----:B------:R-:W-:Y:S01]  /*49a0*/  UIADD3 UR6, UR4, 0x200, URZ ;  /* 0x0000020004067890 */ /* 0x000fe2000fffe03f */
[----:B------:R-:W-:Y:S01]  /*49b0*/  FFMA.FTZ R176, R182, R13, -R176 ;  /* 0x0000000db6b07223 */ /* 0x000fe200000108b0 */
[----:B------:R-:W-:Y:S01]  /*49c0*/  UIADD3 UR4, UR4, 0x280, URZ ;  /* 0x0000028004047890 */ /* 0x000fe2000fffe03f */
[----:B------:R-:W-:Y:S01]  /*49d0*/  FADD.FTZ R159, R154, R159 ;  /* 0x0000009f9a9f7221 */ /* 0x000fe20000010000 */
[----:B------:R-:W-:-:S02]  /*49e0*/  F2FP.BF16.F32.PACK_AB R154, R186, R154 ;  /* 0x0000009aba9a723e */ /* 0x000fc400000010ff */
[----:B------:R-:W-:Y:S01]  /*49f0*/  MUFU.EX2 R156, R156 ;  /* 0x0000009c009c7308 */ /* 0x000fe20000000800 */
[----:B------:R-:W-:-:S07]  /*4a00*/  FADD.FTZ R159, R186, R159 ;  /* 0x0000009fba9f7221 */ /* 0x000fce0000010000 */
[----:B------:R-:W1:Y:S01]  /*4a10*/  MUFU.EX2 R158, R158 ;  /* 0x0000009e009e7308 */ /* 0x000e620000000800 */
[----:B0-----:R-:W-:-:S07]  /*4a20*/  F2FP.BF16.F32.PACK_AB R153, R157, R155 ;  /* 0x0000009b9d99723e */ /* 0x001fce00000010ff */
[----:B------:R-:W-:Y:S01]  /*4a30*/  MUFU.EX2 R176, R176 ;  /* 0x000000b000b07308 */ /* 0x000fe20000000800 */
[----:B------:R-:W-:Y:S02]  /*4a40*/  WARPGROUP.DEPBAR.LE gsb0, 0x0 ;  /* 0x00008000000079c5 */ /* 0x000fe40000010000 */
[----:B------:R-:W-:Y:S01]  /*4a50*/  WARPGROUP.ARRIVE ;  /* 0x00000000000079c5 */ /* 0x000fe20000000000 */
[----:B------:R-:W-:Y:S01]  /*4a60*/  FADD.FTZ R160, R155, R187 ;  /* 0x000000bb9ba07221 */ /* 0x000fe20000010000 */
[----:B-1----:R-:W-:-:S03]  /*4a70*/  F2FP.BF16.F32.PACK_AB R155, R158, R156 ;  /* 0x0000009c9e9b723e */ /* 0x002fc600000010ff */
[----:B------:R-:W-:Y:S01]  /*4a80*/  FADD.FTZ R160, R157, R160 ;  /* 0x000000a09da07221 */ /* 0x000fe20000010000 */
[----:B------:R-:W-:Y:S01]  /*4a90*/  HGMMA.64x256x16.F32.BF16 R24, R164, gdesc[UR8].tnspB, R24, gsb0 ;  /* 0x43e00008a4187df0 */ /* 0x000fe20008001818 */
[----:B------:R-:W-:Y:S01]  /*4aa0*/  UMOV UR10, UR6 ;  /* 0x00000006000a7c82 */ /* 0x000fe20008000000 */
[----:B------:R-:W-:Y:S01]  /*4ab0*/  UMOV UR11, 0x40000040 ;  /* 0x40000040000b7882 */ /* 0x000fe20000000000 */
[----:B------:R-:W-:-:S04]  /*4ac0*/  FADD.FTZ R160, R156, R160 ;  /* 0x000000a09ca07221 */ /* 0x000fc80000010000 */
[----:B------:R-:W-:Y:S01]  /*4ad0*/  FADD.FTZ R156, R158, R160 ;  /* 0x000000a09e9c7221 */ /* 0x000fe20000010000 */
[----:B------:R-:W-:Y:S02]  /*4ae0*/  WARPGROUP.DEPBAR.LE gsb0, 0x0 ;  /* 0x00008000000079c5 */ /* 0x000fe40000010000 */
[----:B------:R-:W-:-:S15]  /*4af0*/  WARPGROUP.ARRIVE ;  /* 0x00000000000079c5 */ /* 0x000fde0000000000 */
[----:B------:R-:W-:-:S03]  /*4b00*/  NOP ;  /* 0x0000000000007918 */ /* 0x000fc60000000000 */
[----:B------:R-:W-:Y:S01]  /*4b10*/  HGMMA.64x256x16.F32.BF16 R24, R152, gdesc[UR8].tnspB, R24, gsb0 ;  /* 0x43e0000898187df0 */ /* 0x000fe20008001818 */
[----:B------:R-:W-:Y:S01]  /*4b20*/  UMOV UR10, UR4 ;  /* 0x00000004000a7c82 */ /* 0x000fe20008000000 */
[----:B------:R-:W-:Y:S01]  /*4b30*/  UMOV UR11, 0x40000040 ;  /* 0x40000040000b7882 */ /* 0x000fe20000000000 */
[----:B------:R-:W-:Y:S02]  /*4b40*/  WARPGROUP.DEPBAR.LE gsb0, 0x0 ;  /* 0x00008000000079c5 */ /* 0x000fe40000010000 */
[----:B------:R-:W0:Y:S01]  /*4b50*/  MUFU.EX2 R152, R171 ;  /* 0x000000ab00987308 */ /* 0x000e220000000800 */
[----:B------:R-:W-:-:S07]  /*4b60*/  FADD.FTZ R155, R21, R159 ;  /* 0x0000009f159b7221 */ /* 0x000fce0000010000 */
[----:B------:R-:W1:Y:S08]  /*4b70*/  MUFU.EX2 R154, R172 ;  /* 0x000000ac009a7308 */ /* 0x000e700000000800 */
[----:B------:R-:W2:Y:S01]  /*4b80*/  MUFU.EX2 R153, R180 ;  /* 0x000000b400997308 */ /* 0x000ea20000000800 */
[C---:B0-----:R-:W-:Y:S01]  /*4b90*/  FADD.FTZ R155, R152.reuse, R155 ;  /* 0x0000009b989b7221 */ /* 0x041fe20000010000 */
[----:B------:R-:W-:-:S02]  /*4ba0*/  F2FP.BF16.F32.PACK_AB R152, R152, R21 ;  /* 0x000000159898723e */ /* 0x000fc400000010ff */
[----:B------:R-:W-:-:S04]  /*4bb0*/  SHF.R.U32.HI R21, RZ, 0x1f, R12 ;  /* 0x0000001fff157819 */ /* 0x000fc8000001160c */
[----:B------:R-:W-:Y:S01]  /*4bc0*/  LEA.HI.SX32 R12, R12, R21, 0x1c ;  /* 0x000000150c0c7211 */ /* 0x000fe200078fe2ff */
[----:B-1----:R-:W-:Y:S01]  /*4bd0*/  FADD.FTZ R157, R154, R155 ;  /* 0x0000009b9a9d7221 */ /* 0x002fe20000010000 */
[----:B------:R-:W-:Y:S02]  /*4be0*/  F2FP.BF16.F32.PACK_AB R154, R173, R154 ;  /* 0x0000009aad9a723e */ /* 0x000fe400000010ff */
[----:B------:R-:W-:Y:S02]  /*4bf0*/  F2FP.BF16.F32.PACK_AB R155, R176, R178 ;  /* 0x000000b2b09b723e */ /* 0x000fe400000010ff */
[----:B------:R-:W-:Y:S01]  /*4c00*/  VIMNMX R21, R205, R12, !PT ;  /* 0x0000000ccd157248 */ /* 0x000fe20007fe0100 */
[----:B--2---:R-:W-:Y:S01]  /*4c10*/  FADD.FTZ R156, R153, R156 ;  /* 0x0000009c999c7221 */ /* 0x004fe20000010000 */
[C---:B------:R-:W-:Y:S02]  /*4c20*/  F2FP.BF16.F32.PACK_AB R153, R175.reuse, R153 ;  /* 0x00000099af99723e */ /* 0x040fe400000010ff */
[----:B------:R-:W-:Y:S01]  /*4c30*/  ISETP.GE.AND P2, PT, R212, R21, PT ;  /* 0x00000015d400720c */ /* 0x000fe20003f46270 */
[----:B------:R-:W-:Y:S01]  /*4c40*/  FADD.FTZ R156, R175, R156 ;  /* 0x0000009caf9c7221 */ /* 0x000fe20000010000 */
[----:B------:R-:W-:-:S06]  /*4c50*/  WARPGROUP.ARRIVE ;  /* 0x00000000000079c5 */ /* 0x000fcc0000000000 */
[----:B------:R-:W-:Y:S03]  /*4c60*/  HGMMA.64x256x16.F32.BF16 R24, R152, gdesc[UR8].tnspB, R24, gsb0 ;  /* 0x43e0000898187df0 */ /* 0x000fe60008001818 */
[----:B------:R-:W-:Y:S02]  /*4c70*/  WARPGROUP.DEPBAR.LE gsb0, 0x0 ;  /* 0x00008000000079c5 */ /* 0x000fe40000010000 */
[----:B------:R-:W-:Y:S01]  /*4c80*/  FADD.FTZ R153, R178, R156 ;  /* 0x0000009cb2997221 */ /* 0x000fe20000010000 */
[----:B------:R0:W-:Y:S03]  /*4c90*/  @!P1 SYNCS.ARRIVE.TRANS64.RED.A1T0 RZ, [R0+URZ], RZ ;  /* 0x000000ff00ff99a7 */ /* 0x0001e6000810043f */
[----:B------:R-:W-:Y:S01]  /*4ca0*/  FADD.FTZ R12, R176, R153 ;  /* 0x00000099b00c7221 */ /* 0x000fe20000010000 */
[----:B0-----:R-:W-:Y:S01]  /*4cb0*/  FADD.FTZ R0, R173, R157 ;  /* 0x0000009dad007221 */ /* 0x001fe20000010000 */
[----:B---3--:R-:W-:Y:S06]  /*4cc0*/  @!P2 BRA `(.L_x_5355) ;  /* 0x00000030001ca947 */ /* 0x008fec0003800000 */
[----:B------:R-:W-:Y:S01]  /*4cd0*/  IMAD.MOV.U32 R214, RZ, RZ, R169 ;  /* 0x000000ffffd67224 */ /* 0x000fe200078e00a9 */
[----:B------:R-:W-:Y:S01]  /*4ce0*/  ULDC UR4, c[0x0][0xad0] ;  /* 0x0002b40000047ab9 */ /* 0x000fe20000000800 */
[----:B------:R-:W-:-:S07]  /*4cf0*/  IMAD.MOV.U32 R215, RZ, RZ, R20 ;  /* 0x000000ffffd77224 */ /* 0x000fce00078e0014 */
.L_x_5364:
[----:B------:R-:W-:-:S04]  /*4d00*/  UIADD3 UR36, UR36, 0x1, URZ ;  /* 0x0000000124247890 */ /* 0x000fc8000fffe03f */
[----:B------:R-:W-:-:S04]  /*4d10*/  UISETP.NE.AND UP0, UPT, UR36, 0x2, UPT ;  /* 0x000000022400788c */ /* 0x000fc8000bf05270 */
[----:B------:R-:W-:Y:S02]  /*4d20*/  USEL UR5, URZ, 0x1, UP0 ;  /* 0x000000013f057887 */ /* 0x000fe40008000000 */
[----:B------:R-:W-:Y:S02]  /*4d30*/  USEL UR36, UR36, URZ, UP0 ;  /* 0x0000003f24247287 */ /* 0x000fe40008000000 */
[----:B------:R-:W-:Y:S01]  /*4d40*/  ULOP3.LUT UR37, UR37, UR5, URZ, 0x3c, !UPT ;  /* 0x0000000525257292 */ /* 0x000fe2000f8e3c3f */
[----:B------:R-:W-:Y:S11]  /*4d50*/  @!P0 BRA `(.L_x_5356) ;  /* 0x0000000000048947 */ /* 0x000ff60003800000 */
[----:B------:R-:W-:Y:S01]  /*4d60*/  BPT.TRAP 0x1 ;  /* 0x000000040000795c */ /* 0x000fe20000300000 */
.L_x_5356:
        /* <DEDUP_REMOVED lines=9> */
.L_x_5357:
[----:B-1----:R-:W-:Y:S05]  /*4e00*/  @P2 BRA `(.L_x_5358) ;  /* 0x0000000000082947 */ /* 0x002fea0003800000 */
[----:B------:R-:W1:Y:S02]  /*4e10*/  SYNCS.PHASECHK.TRANS64.TRYWAIT P2, [UR5+0x32430], R13 ;  /* 0x0324300dff0075a7 */ /* 0x000e640008040145 */
[----:B-1----:R-:W-:Y:S05]  /*4e20*/  @!P2 BRA `(.L_x_5359) ;  /* 0x0000012400e0a947 */ /* 0x002fea0003800000 */
.L_x_5358:
        /* <DEDUP_REMOVED lines=31> */
.L_x_5360:
[----:B------:R2:W3:Y:S01]  /*5020*/  SYNCS.PHASECHK.TRANS64.TRYWAIT P2, [UR5+0x32450], R13 ;  /* 0x0324500dff0075a7 */ /* 0x0004e20008040145 */
[----:B------:R-:W-:Y:S05]  /*5030*/  @!P0 BRA `(.L_x_5361) ;  /* 0x0000000000048947 */ /* 0x000fea0003800000 */
[----:B------:R-:W-:Y:S01]  /*5040*/  BPT.TRAP 0x1 ;  /* 0x000000040000795c */ /* 0x000fe20000300000 */
.L_x_5361:
[----:B---3--:R-:W-:Y:S05]  /*5050*/  @P2 BRA `(.L_x_5362) ;  /* 0x0000000000082947 */ /* 0x008fea0003800000 */
[----:B------:R-:W3:Y:S02]  /*5060*/  SYNCS.PHASECHK.TRANS64.TRYWAIT P2, [UR5+0x32450], R13 ;  /* 0x0324500dff0075a7 */ /* 0x000ee40008040145 */
[----:B---3--:R-:W-:Y:S05]  /*5070*/  @!P2 BRA `(.L_x_5363) ;  /* 0x000001240064a947 */ /* 0x008fea0003800000 */
.L_x_5362:
[----:B------:R-:W-:Y:S01]  /*5080*/  R2UR UR52, R10 ;  /* 0x000000000a3472ca */ /* 0x000fe200000e0000 */
[----:B------:R-:W-:Y:S01]  /*5090*/  UIMAD UR6, UR36, 0xc00, UR60 ;  /* 0x00000c00240678a4 */ /* 0x000fe2000f8e023c */
[----:B------:R-:W-:Y:S01]  /*50a0*/  R2UR UR53, R11 ;  /* 0x000000000b3572ca */ /* 0x000fe200000e0000 */
[----:B------:R-:W-:Y:S01]  /*50b0*/  WARPGROUP.ARRIVE ;  /* 0x00000000000079c5 */ /* 0x000fe20000000000 */
[----:B------:R-:W-:Y:S01]  /*50c0*/  UMOV UR55, 0x40000040 ;  /* 0x4000004000377882 */ /* 0x000fe20000000000 */
[----:B------:R-:W-:Y:S01]  /*50d0*/  UIADD3 UR10, UR6, 0x302, URZ ;  /* 0x00000302060a7890 */ /* 0x000fe2000fffe03f */
[----:B-1----:R-:W1:Y:S01]  /*50e0*/  LDC R20, c[0x0][0x448] ;  /* 0x00011200ff147b82 */ /* 0x002e620000000800 */
[----:B------:R-:W-:Y:S01]  /*50f0*/  UMOV UR11, 0x40000040 ;  /* 0x40000040000b7882 */ /* 0x000fe20000000000 */
[----:B------:R-:W-:Y:S01]  /*5100*/  UMOV UR54, UR6 ;  /* 0x0000000600367c82 */ /* 0x000fe20008000000 */
[----:B------:R-:W-:Y:S01]  /*5110*/  UIADD3 UR14, UR6, 0x304, URZ ;  /* 0x00000304060e7890 */ /* 0x000fe2000fffe03f */
[----:B------:R-:W-:Y:S01]  /*5120*/  IMAD.IADD R217, R206, 0x1, R200 ;  /* 0x00000001ced97824 */ /* 0x000fe200078e02c8 */
[----:B------:R-:W-:Y:S01]  /*5130*/  UMOV UR15, 0x40000040 ;  /* 0x40000040000f7882 */ /* 0x000fe20000000000 */
[----:B------:R-:W-:Y:S01]  /*5140*/  UIADD3 UR18, UR6, 0x306, URZ ;  /* 0x0000030606127890 */ /* 0x000fe2000fffe03f */
[----:B------:R-:W-:-:S02]  /*5150*/  UMOV UR19, 0x40000040 ;  /* 0x4000004000137882 */ /* 0x000fc40000000000 */
        /* <DEDUP_REMOVED lines=12> */
[----:B-1----:R-:W-:Y:S01]  /*5220*/  ISETP.NE.AND P2, PT, R20, 0x1, PT ;  /* 0x000000011400780c */ /* 0x002fe20003f45270 */
[----:B------:R-:W-:Y:S01]  /*5230*/  UMOV UR35, 0x40000040 ;  /* 0x4000004000237882 */ /* 0x000fe20000000000 */
[----:B------:R-:W-:Y:S01]  /*5240*/  UIADD3 UR42, UR6, 0x900, URZ ;  /* 0x00000900062a7890 */ /* 0x000fe2000fffe03f */
[----:B------:R-:W-:Y:S01]  /*5250*/  UMOV UR43, 0x40000040 ;  /* 0x40000040002b7882 */ /* 0x000fe20000000000 */
[----:B------:R-:W-:Y:S01]  /*5260*/  UIADD3 UR46, UR6, 0x902, URZ ;  /* 0x00000902062e7890 */ /* 0x000fe2000fffe03f */
[----:B------:R-:W-:Y:S01]  /*5270*/  UMOV UR47, 0x40000040 ;  /* 0x40000040002f7882 */ /* 0x000fe20000000000 */
[----:B------:R-:W-:Y:S01]  /*5280*/  UIADD3 UR50, UR6, 0x904, URZ ;  /* 0x0000090406327890 */ /* 0x000fe2000fffe03f */
[----:B------:R-:W-:-:S06]  /*5290*/  UMOV UR51, 0x40000040 ;  /* 0x4000004000337882 */ /* 0x000fcc0000000000 */
[----:B------:R-:W1:Y:S08]  /*52a0*/  @P2 LDC R20, c[0x0][0x44c] ;  /* 0x00011300ff142b82 */ /* 0x000e700000000800 */
[----:B0-2---:R-:W0:Y:S01]  /*52b0*/  @P2 LDC R13, c[0x0][0x450] ;  /* 0x00011400ff0d2b82 */ /* 0x005e220000000800 */
[----:B-1----:R-:W-:-:S05]  /*52c0*/  @P2 IMAD.HI.U32 R20, R217, R20, RZ ;  /* 0x00000014d9142227 */ /* 0x002fca00078e00ff */
[----:B0-----:R-:W-:Y:S01]  /*52d0*/  @P2 SHF.R.U32.HI R217, RZ, R13, R20 ;  /* 0x0000000dffd92219 */ /* 0x001fe20000011614 */
        /* <DEDUP_REMOVED lines=67> */
[----:B------:R-:W0:Y:S01]  /*5710*/  SHFL.IDX PT, R174, R217, RZ, 0x1c1f ;  /* 0x001c1fffd9ae7589 */ /* 0x000e2200000e0000 */
[----:B------:R-:W-:Y:S01]  /*5720*/  FMUL.FTZ R153, R154, UR4 ;  /* 0x000000049a997c20 */ /* 0x000fe20008410000 */
[----:B------:R-:W-:Y:S01]  /*5730*/  FMUL.FTZ R154, R156, UR4 ;  /* 0x000000049c9a7c20 */ /* 0x000fe20008410000 */
[----:B------:R-:W-:Y:S01]  /*5740*/  FMUL.FTZ R156, R157, UR4 ;  /* 0x000000049d9c7c20 */ /* 0x000fe20008410000 */
[----:B------:R-:W-:Y:S01]  /*5750*/  FMUL.FTZ R157, R161, UR4 ;  /* 0x00000004a19d7c20 */ /* 0x000fe20008410000 */
[----:B------:R-:W-:-:S02]  /*5760*/  IMAD R161, R212, -0x60, RZ ;  /* 0xffffffa0d4a17824 */ /* 0x000fc400078e02ff */
[----:B------:R-:W-:Y:S01]  /*5770*/  FMUL.FTZ R219, R152, UR4 ;  /* 0x0000000498db7c20 */ /* 0x000fe20008410000 */
[----:B------:R-:W-:Y:S01]  /*5780*/  FMUL.FTZ R13, R158, UR4 ;  /* 0x000000049e0d7c20 */ /* 0x000fe20008410000 */
[----:B------:R-:W1:Y:S01]  /*5790*/  MUFU.TANH R220, R220 ;  /* 0x000000dc00dc7308 */ /* 0x000e620000002400 */
[----:B------:R-:W-:Y:S01]  /*57a0*/  FMUL.FTZ R20, R159, UR4 ;  /* 0x000000049f147c20 */ /* 0x000fe20008410000 */
[----:B------:R-:W-:Y:S01]  /*57b0*/  IADD3 R161, -R201, 0x1, R161 ;  /* 0x00000001c9a17810 */ /* 0x000fe20007ffe1a1 */
[----:B------:R-:W-:Y:S01]  /*57c0*/  FMUL.FTZ R158, R164, UR4 ;  /* 0x00000004a49e7c20 */ /* 0x000fe20008410000 */
[----:B------:R-:W-:Y:S01]  /*57d0*/  FMUL.FTZ R159, R165, UR4 ;  /* 0x00000004a59f7c20 */ /* 0x000fe20008410000 */
[----:B------:R-:W-:Y:S01]  /*57e0*/  FMUL.FTZ R224, R170, UR4 ;  /* 0x00000004aae07c20 */ /* 0x000fe20008410000 */
[----:B------:R-:W-:Y:S01]  /*57f0*/  FMUL.FTZ R218, R160, UR4 ;  /* 0x00000004a0da7c20 */ /* 0x000fe20008410000 */
[----:B------:R-:W-:Y:S01]  /*5800*/  IADD3 R170, -R203, R161, R204 ;  /* 0x000000a1cbaa7210 */ /* 0x000fe20007ffe1cc */
        /* <DEDUP_REMOVED lines=9> */
[----:B0-----:R-:W-:-:S02]  /*58a0*/  IMAD.IADD R174, R170, 0x1, R174 ;  /* 0x00000001aaae7824 */ /* 0x001fc400078e02ae */
[----:B------:R-:W-:Y:S01]  /*58b0*/  FMUL.FTZ R166, R180, UR4 ;  /* 0x00000004b4a67c20 */ /* 0x000fe20008410000 */
[----:B------:R-:W-:Y:S01]  /*58c0*/  FMUL.FTZ R222, R167, UR4 ;  /* 0x00000004a7de7c20 */ /* 0x000fe20008410000 */
[----:B------:R-:W-:Y:S01]  /*58d0*/  FMUL.FTZ R167, R181, UR4 ;  /* 0x00000004b5a77c20 */ /* 0x000fe20008410000 */
[----:B------:R-:W-:Y:S01]  /*58e0*/  FMUL.FTZ R216, R162, UR4 ;  /* 0x00000004a2d87c20 */ /* 0x000fe20008410000 */
[----:B------:R-:W-:Y:S01]  /*58f0*/  ISETP.GT.AND P3, PT, R174, 0x1, PT ;  /* 0x00000001ae00780c */ /* 0x000fe20003f64270 */
[----:B------:R-:W-:Y:S01]  /*5900*/  FMUL.FTZ R161, R184, UR4 ;  /* 0x00000004b8a17c20 */ /* 0x000fe20008410000 */
[----:B------:R-:W0:Y:S01]  /*5910*/  MUFU.TANH R219, R219 ;  /* 0x000000db00db7308 */ /* 0x000e220000002400 */
[C---:B------:R-:W-:Y:S01]  /*5920*/  ISETP.GT.AND P4, PT, R174.reuse, 0x8, PT ;  /* 0x00000008ae00780c */ /* 0x040fe20003f84270 */
[----:B------:R-:W-:Y:S01]  /*5930*/  FMUL.FTZ R152, R163, UR4 ;  /* 0x00000004a3987c20 */ /* 0x000fe20008410000 */
[C---:B------:R-:W-:Y:S01]  /*5940*/  ISETP.GT.AND P5, PT, R174.reuse, 0x9, PT ;  /* 0x00000009ae00780c */ /* 0x040fe20003fa4270 */
[----:B------:R-:W-:Y:S01]  /*5950*/  FMUL.FTZ R225, R175, UR4 ;  /* 0x00000004afe17c20 */ /* 0x000fe20008410000 */
[----:B------:R-:W-:Y:S01]  /*5960*/  ISETP.GT.AND P2, PT, R174, RZ, PT ;  /* 0x000000ffae00720c */ /* 0x000fe20003f44270 */
[----:B------:R-:W-:Y:S01]  /*5970*/  FMUL.FTZ R162, R185, UR4 ;  /* 0x00000004b9a27c20 */ /* 0x000fe20008410000 */
[----:B-1----:R-:W-:Y:S01]  /*5980*/  FSEL R220, R220, -INF , P3 ;  /* 0xff800000dcdc7808 */ /* 0x002fe20001800000 */
[----:B------:R-:W1:Y:S01]  /*5990*/  MUFU.TANH R157, R157 ;  /* 0x0000009d009d7308 */ /* 0x000e620000002400 */
[----:B------:R-:W-:Y:S01]  /*59a0*/  ISETP.GT.AND P3, PT, R174, 0x11, PT ;  /* 0x00000011ae00780c */ /* 0x000fe20003f64270 */
[----:B------:R-:W4:Y:S01]  /*59b0*/  SHFL.IDX PT, R175, R217, 0x1, 0x1c1f ;  /* 0x003c1f00d9af7f89 */ /* 0x000f2200000e0000 */
[----:B--2---:R-:W-:Y:S01]  /*59c0*/  FSEL R154, R154, -INF , P4 ;  /* 0xff8000009a9a7808 */ /* 0x004fe20002000000 */
[----:B------:R-:W-:Y:S01]  /*59d0*/  FMUL.FTZ R163, R188, UR4 ;  /* 0x00000004bca37c20 */ /* 0x000fe20008410000 */
[----:B------:R-:W-:Y:S01]  /*59e0*/  ISETP.GT.AND P4, PT, R174, 0x18, PT ;  /* 0x00000018ae00780c */ /* 0x000fe20003f84270 */
[----:B------:R-:W-:Y:S01]  /*59f0*/  FMUL.FTZ R223, R171, UR4 ;  /* 0x00000004abdf7c20 */ /* 0x000fe20008410000 */
[----:B---3--:R-:W-:Y:S01]  /*5a00*/  FSEL R169, R156, -INF , P5 ;  /* 0xff8000009ca97808 */ /* 0x008fe20002800000 */
[----:B------:R-:W2:Y:S01]  /*5a10*/  MUFU.TANH R158, R158 ;  /* 0x0000009e009e7308 */ /* 0x000ea20000002400 */
[C---:B------:R-:W-:Y:S01]  /*5a20*/  ISETP.GT.AND P5, PT, R174.reuse, 0x19, PT ;  /* 0x00000019ae00780c */ /* 0x040fe20003fa4270 */
[----:B------:R-:W-:Y:S01]  /*5a30*/  FMUL.FTZ R156, R189, UR4 ;  /* 0x00000004bd9c7c20 */ /* 0x000fe20008410000 */
[----:B0-----:R-:W-:Y:S01]  /*5a40*/  FSEL R219, R219, -INF , P2 ;  /* 0xff800000dbdb7808 */ /* 0x001fe20001000000 */
[----:B------:R-:W-:Y:S01]  /*5a50*/  FMUL.FTZ R188, R179, UR4 ;  /* 0x00000004b3bc7c20 */ /* 0x000fe20008410000 */
[----:B------:R-:W-:Y:S01]  /*5a60*/  ISETP.GT.AND P2, PT, R174, 0x10, PT ;  /* 0x00000010ae00780c */ /* 0x000fe20003f44270 */
[----:B------:R-:W-:Y:S01]  /*5a70*/  FMUL.FTZ R176, R197, UR4 ;  /* 0x00000004c5b07c20 */ /* 0x000fe20008410000 */
[----:B------:R-:W-:Y:S01]  /*5a80*/  FMUL.FTZ R155, R155, UR4 ;  /* 0x000000049b9b7c20 */ /* 0x000fe20008410000 */
[----:B------:R-:W0:Y:S01]  /*5a90*/  MUFU.TANH R159, R159 ;  /* 0x0000009f009f7308 */ /* 0x000e220000002400 */
[----:B-1----:R-:W-:Y:S01]  /*5aa0*/  FSEL R180, R157, -INF , P3 ;  /* 0xff8000009db47808 */ /* 0x002fe20001800000 */
[----:B------:R-:W-:Y:S01]  /*5ab0*/  FMUL.FTZ R157, R192, UR4 ;  /* 0x00000004c09d7c20 */ /* 0x000fe20008410000 */
[----:B------:R-:W-:Y:S01]  /*5ac0*/  ISETP.GT.AND P3, PT, R174, 0x21, PT ;  /* 0x00000021ae00780c */ /* 0x000fe20003f64270 */
        /* <DEDUP_REMOVED lines=8> */
[----:B----4-:R-:W-:-:S02]  /*5b50*/  IMAD.IADD R179, R170, 0x1, R175 ;  /* 0x00000001aab37824 */ /* 0x010fc400078e02af */
[----:B------:R-:W-:Y:S01]  /*5b60*/  FMUL.FTZ R193, R187, UR4 ;  /* 0x00000004bbc17c20 */ /* 0x000fe20008410000 */
[----:B------:R-:W-:Y:S01]  /*5b70*/  FMUL.FTZ R191, R191, UR4 ;  /* 0x00000004bfbf7c20 */ /* 0x000fe20008410000 */
[----:B------:R-:W-:Y:S01]  /*5b80*/  FMUL.FTZ R194, R194, UR4 ;  /* 0x00000004c2c27c20 */ /* 0x000fe20008410000 */
[----:B------:R-:W2:Y:S01]  /*5b90*/  MUFU.TANH R168, R168 ;  /* 0x000000a800a87308 */ /* 0x000ea20000002400 */
[----:B0-----:R-:W-:Y:S01]  /*5ba0*/  FSEL R217, R159, -INF , P5 ;  /* 0xff8000009fd97808 */ /* 0x001fe20002800000 */
[----:B------:R-:W-:Y:S01]  /*5bb0*/  FMUL.FTZ R159, R196, UR4 ;  /* 0x00000004c49f7c20 */ /* 0x000fe20008410000 */
[----:B------:R-:W-:Y:S01]  /*5bc0*/  ISETP.GT.AND P5, PT, R174, 0x29, PT ;  /* 0x00000029ae00780c */ /* 0x000fe20003fa4270 */
[----:B------:R-:W-:Y:S01]  /*5bd0*/  FMUL.FTZ R196, R190, UR4 ;  /* 0x00000004bec47c20 */ /* 0x000fe20008410000 */
[----:B------:R-:W-:-:S03]  /*5be0*/  FMUL.FTZ R199, R199, UR4 ;  /* 0x00000004c7c77c20 */ /* 0x000fc60008410000 */
[----:B------:R-:W0:Y:S01]  /*5bf0*/  MUFU.TANH R160, R160 ;  /* 0x000000a000a07308 */ /* 0x000e220000002400 */
[----:B-1----:R-:W-:Y:S02]  /*5c00*/  FSEL R218, R218, -INF , P2 ;  /* 0xff800000dada7808 */ /* 0x002fe40001000000 */
[----:B------:R-:W-:-:S05]  /*5c10*/  ISETP.GT.AND P2, PT, R174, 0x20, PT ;  /* 0x00000020ae00780c */ /* 0x000fca0003f44270 */
[----:B------:R-:W1:Y:S01]  /*5c20*/  MUFU.TANH R172, R172 ;  /* 0x000000ac00ac7308 */ /* 0x000e620000002400 */
[----:B--2---:R-:W-:Y:S02]  /*5c30*/  FSEL R168, R168, -INF , P2 ;  /* 0xff800000a8a87808 */ /* 0x004fe40001000000 */
[----:B------:R-:W-:-:S05]  /*5c40*/  ISETP.GT.AND P2, PT, R174, 0x30, PT ;  /* 0x00000030ae00780c */ /* 0x000fca0003f44270 */
[----:B------:R-:W2:Y:S01]  /*5c50*/  MUFU.TANH R173, R173 ;  /* 0x000000ad00ad7308 */ /* 0x000ea20000002400 */
[----:B0-----:R-:W-:Y:S02]  /*5c60*/  FSEL R171, R160, -INF , P3 ;  /* 0xff800000a0ab7808 */ /* 0x001fe40001800000 */
[----:B------:R-:W-:-:S05]  /*5c70*/  ISETP.GT.AND P3, PT, R174, 0x31, PT ;  /* 0x00000031ae00780c */ /* 0x000fca0003f64270 */
        /* <DEDUP_REMOVED lines=32> */
[----:B------:R-:W-:-:S05]  /*5e80*/  ISETP.GT.AND P2, PT, R179, RZ, PT ;  /* 0x000000ffb300720c */ /* 0x000fca0003f44270 */
        /* <DEDUP_REMOVED lines=8> */
[----:B------:R-:W-:Y:S02]  /*5f10*/  FMNMX.FTZ R13, R219, R215, !PT ;  /* 0x000000d7db0d7209 */ /* 0x000fe40007810000 */
[----:B------:R-:W-:Y:S02]  /*5f20*/  ISETP.GT.AND P4, PT, R179, 0x18, PT ;  /* 0x00000018b300780c */ /* 0x000fe40003f84270 */
[----:B------:R-:W-:Y:S01]  /*5f30*/  FMNMX.FTZ R13, R220, R13, !PT ;  /* 0x0000000ddc0d7209 */ /* 0x000fe20007810000 */
[----:B------:R-:W2:Y:S01]  /*5f40*/  MUFU.TANH R153, R153 ;  /* 0x0000009900997308 */ /* 0x000ea20000002400 */
[----:B0-----:R-:W-:Y:S02]  /*5f50*/  FSEL R159, R176, -INF , P5 ;  /* 0xff800000b09f7808 */ /* 0x001fe40002800000 */
[----:B------:R-:W-:-:S02]  /*5f60*/  FMNMX.FTZ R13, R154, R13, !PT ;  /* 0x0000000d9a0d7209 */ /* 0x000fc40007810000 */
[----:B------:R-:W-:Y:S02]  /*5f70*/  ISETP.GT.AND P5, PT, R179, 0x9, PT ;  /* 0x00000009b300780c */ /* 0x000fe40003fa4270 */
[----:B------:R-:W-:Y:S01]  /*5f80*/  FMNMX.FTZ R13, R169, R13, !PT ;  /* 0x0000000da90d7209 */ /* 0x000fe20007810000 */
[----:B------:R-:W0:Y:S01]  /*5f90*/  MUFU.TANH R155, R155 ;  /* 0x0000009b009b7308 */ /* 0x000e220000002400 */
[----:B-1----:R-:W-:Y:S02]  /*5fa0*/  FSEL R174, R20, -INF , P5 ;  /* 0xff80000014ae7808 */ /* 0x002fe40002800000 */
[----:B------:R-:W-:Y:S02]  /*5fb0*/  FMNMX.FTZ R13, R218, R13, !PT ;  /* 0x0000000dda0d7209 */ /* 0x000fe40007810000 */
[----:B------:R-:W-:Y:S02]  /*5fc0*/  ISETP.GT.AND P5, PT, R179, 0x19, PT ;  /* 0x00000019b300780c */ /* 0x000fe40003fa4270 */
[----:B------:R-:W-:Y:S01]  /*5fd0*/  FMNMX.FTZ R13, R180, R13, !PT ;  /* 0x0000000db40d7209 */ /* 0x000fe20007810000 */
[----:B------:R-:W1:Y:S01]  /*5fe0*/  MUFU.TANH R216, R216 ;  /* 0x000000d800d87308 */ /* 0x000e620000002400 */
[----:B--2---:R-:W-:-:S02]  /*5ff0*/  FSEL R153, R153, -INF , P2 ;  /* 0xff80000099997808 */ /* 0x004fc40001000000 */
[----:B------:R-:W-:Y:S02]  /*6000*/  FMNMX.FTZ R13, R181, R13, !PT ;  /* 0x0000000db50d7209 */ /* 0x000fe40007810000 */
[----:B------:R-:W-:Y:S02]  /*6010*/  ISETP.GT.AND P2, PT, R179, 0x10, PT ;  /* 0x00000010b300780c */ /* 0x000fe40003f44270 */
[----:B------:R-:W-:Y:S01]  /*6020*/  FMNMX.FTZ R13, R217, R13, !PT ;  /* 0x0000000dd90d7209 */ /* 0x000fe20007810000 */
[----:B------:R-:W2:Y:S01]  /*6030*/  MUFU.TANH R152, R152 ;  /* 0x0000009800987308 */ /* 0x000ea20000002400 */
[----:B0-----:R-:W-:Y:S02]  /*6040*/  FSEL R155, R155, -INF , P3 ;  /* 0xff8000009b9b7808 */ /* 0x001fe40001800000 */
[----:B------:R-:W-:Y:S02]  /*6050*/  FMNMX.FTZ R13, R168, R13, !PT ;  /* 0x0000000da80d7209 */ /* 0x000fe40007810000 */
[----:B------:R-:W-:-:S02]  /*6060*/  ISETP.GT.AND P3, PT, R179, 0x11, PT ;  /* 0x00000011b300780c */ /* 0x000fc40003f64270 */
        /* <DEDUP_REMOVED lines=13> */
[----:B------:R-:W-:Y:S01]  /*6140*/  FMNMX.FTZ R13, R166, R13, !PT ;  /* 0x0000000da60d7209 */ /* 0x000fe20007810000 */
[----:B------:R-:W0:Y:S01]  /*6150*/  S2R R221, SR_TID.X ;  /* 0x0000000000dd7919 */ /* 0x000e220000002100 */
[----:B------:R-:W-:-:S02]  /*6160*/  ISETP.GT.AND P4, PT, R179, 0x28, PT ;  /* 0x00000028b300780c */ /* 0x000fc40003f84270 */
[----:B------:R-:W-:Y:S01]  /*6170*/  FMNMX.FTZ R13, R167, R13, !PT ;  /* 0x0000000da70d7209 */ /* 0x000fe20007810000 */
[----:B------:R-:W3:Y:S01]  /*6180*/  MUFU.TANH R223, R223 ;  /* 0x000000df00df7308 */ /* 0x000ee20000002400 */
        /* <DEDUP_REMOVED lines=10> */
[----:B---3--:R-:W-:Y:S02]  /*6230*/  FSEL R184, R223, -INF , P3 ;  /* 0xff800000dfb87808 */ /* 0x008fe40001800000 */
[----:B------:R-:W-:Y:S02]  /*6240*/  FMNMX.FTZ R13, R156, R13, !PT ;  /* 0x0000000d9c0d7209 */ /* 0x000fe40007810000 */
        /* <DEDUP_REMOVED lines=9> */
[----:B------:R-:W-:Y:S01]  /*62e0*/  ISETP.GT.AND P5, PT, R179, 0x39, PT ;  /* 0x00000039b300780c */ /* 0x000fe20003fa4270 */
[----:B------:R-:W2:Y:S01]  /*62f0*/  SHFL.BFLY PT, R20, R13, 0x2, 0x1f ;  /* 0x0c401f000d147f89 */ /* 0x000ea200000e0000 */
[----:B0-----:R-:W-:-:S03]  /*6300*/  SHF.R.U32.HI R221, RZ, 0x7, R221 ;  /* 0x00000007ffdd7819 */ /* 0x001fc600000116dd */
[----:B------:R-:W0:Y:S01]  /*6310*/  MUFU.TANH R189, R189 ;  /* 0x000000bd00bd7308 */ /* 0x000e220000002400 */
[----:B---3--:R-:W-:Y:S02]  /*6320*/  FSEL R187, R227, -INF , P2 ;  /* 0xff800000e3bb7808 */ /* 0x008fe40001000000 */
[----:B------:R-:W-:-:S05]  /*6330*/  ISETP.GT.AND P2, PT, R179, 0x40, PT ;  /* 0x00000040b300780c */ /* 0x000fca0003f44270 */
[----:B------:R-:W3:Y:S01]  /*6340*/  MUFU.TANH R182, R182 ;  /* 0x000000b600b67308 */ /* 0x000ee20000002400 */
[----:B-1----:R-:W-:Y:S02]  /*6350*/  FSEL R188, R188, -INF , P3 ;  /* 0xff800000bcbc7808 */ /* 0x002fe40001800000 */
[----:B------:R-:W-:-:S05]  /*6360*/  ISETP.GT.AND P3, PT, R179, 0x41, PT ;  /* 0x00000041b300780c */ /* 0x000fca0003f64270 */
[----:B------:R-:W1:Y:S01]  /*6370*/  MUFU.TANH R192, R192 ;  /* 0x000000c000c07308 */ /* 0x000e620000002400 */
[----:B0-----:R-:W-:Y:S02]  /*6380*/  FSEL R189, R189, -INF , P4 ;  /* 0xff800000bdbd7808 */ /* 0x001fe40002000000 */
[----:B------:R-:W-:Y:S02]  /*6390*/  ISETP.GT.AND P4, PT, R179, 0x48, PT ;  /* 0x00000048b300780c */ /* 0x000fe40003f84270 */
[----:B--2---:R-:W-:-:S03]  /*63a0*/  FMNMX.FTZ R20, R13, R20, !PT ;  /* 0x000000140d147209 */ /* 0x004fc60007810000 */
[----:B------:R-:W0:Y:S01]  /*63b0*/  MUFU.TANH R193, R193 ;  /* 0x000000c100c17308 */ /* 0x000e220000002400 */
[----:B---3--:R-:W-:Y:S01]  /*63c0*/  FSEL R190, R182, -INF , P5 ;  /* 0xff800000b6be7808 */ /* 0x008fe20002800000 */
[----:B------:R-:W2:Y:S01]  /*63d0*/  SHFL.BFLY PT, R13, R20, 0x1, 0x1f ;  /* 0x0c201f00140d7f89 */ /* 0x000ea200000e0000 */
[----:B------:R-:W-:-:S05]  /*63e0*/  ISETP.GT.AND P5, PT, R179, 0x59, PT ;  /* 0x00000059b300780c */ /* 0x000fca0003fa4270 */
[----:B------:R-:W3:Y:S01]  /*63f0*/  MUFU.TANH R196, R196 ;  /* 0x000000c400c47308 */ /* 0x000ee20000002400 */
[----:B-1----:R-:W-:Y:S02]  /*6400*/  FSEL R192, R192, -INF , P2 ;  /* 0xff800000c0c07808 */ /* 0x002fe40001000000 */
[----:B------:R-:W-:-:S05]  /*6410*/  ISETP.GT.AND P2, PT, R179, 0x50, PT ;  /* 0x00000050b300780c */ /* 0x000fca0003f44270 */
[----:B------:R-:W1:Y:S01]  /*6420*/  MUFU.TANH R191, R191 ;  /* 0x000000bf00bf7308 */ /* 0x000e620000002400 */
[----:B0-----:R-:W-:Y:S02]  /*6430*/  FSEL R193, R193, -INF , P3 ;  /* 0xff800000c1c17808 */ /* 0x001fe40001800000 */
[C---:B------:R-:W-:Y:S02]  /*6440*/  ISETP.GT.AND P3, PT, R179.reuse, 0x51, PT ;  /* 0x00000051b300780c */ /* 0x040fe40003f64270 */
[----:B---3--:R-:W-:Y:S02]  /*6450*/  FSEL R196, R196, -INF , P4 ;  /* 0xff800000c4c47808 */ /* 0x008fe40002000000 */
[----:B--2---:R-:W-:Y:S02]  /*6460*/  FMNMX.FTZ R20, R20, R13, !PT ;  /* 0x0000000d14147209 */ /* 0x004fe40007810000 */
[----:B------:R-:W0:Y:S01]  /*6470*/  LDC R13, c[0x0][0xa80] ;  /* 0x0002a000ff0d7b82 */ /* 0x000e220000000800 */
[----:B------:R-:W-:-:S02]  /*6480*/  ISETP.GT.AND P4, PT, R179, 0x58, PT ;  /* 0x00000058b300780c */ /* 0x000fc40003f84270 */
[----:B------:R-:W-:-:S04]  /*6490*/  FSETP.NEU.FTZ.AND P6, PT, R20, -INF , PT ;  /* 0xff8000001400780b */ /* 0x000fc80003fdd000 */
[----:B------:R-:W-:-:S05]  /*64a0*/  FSEL R152, R20, RZ, P6 ;  /* 0x000000ff14987208 */ /* 0x000fca0003000000 */
[----:B------:R-:W-:Y:S01]  /*64b0*/  FADD.FTZ R152, -R152, R215 ;  /* 0x000000d798987221 */ /* 0x000fe20000010100 */
[----:B0-----:R-:W-:-:S03]  /*64c0*/  FMUL.FTZ R197, R20, R13 ;  /* 0x0000000d14c57220 */ /* 0x001fc60000410000 */
[----:B------:R-:W-:Y:S02]  /*64d0*/  FMUL.FTZ R152, R152, R13 ;  /* 0x0000000d98987220 */ /* 0x000fe40000410000 */
[----:B------:R-:W-:Y:S02]  /*64e0*/  FSEL R197, R197, RZ, P6 ;  /* 0x000000ffc5c57208 */ /* 0x000fe40003000000 */
[----:B------:R-:W-:-:S03]  /*64f0*/  ISETP.GT.AND P6, PT, R179, 0x49, PT ;  /* 0x00000049b300780c */ /* 0x000fc60003fc4270 */
        /* <DEDUP_REMOVED lines=25> */
[----:B-1----:R-:W-:-:S07]  /*6690*/  FSEL R191, R191, -INF , P6 ;  /* 0xff800000bfbf7808 */ /* 0x002fce0003000000 */
[----:B------:R-:W0:Y:S08]  /*66a0*/  MUFU.EX2 R197, R152 ;  /* 0x0000009800c57308 */ /* 0x000e300000000800 */
[----:B------:R-:W1:Y:S08]  /*66b0*/  MUFU.EX2 R152, R216 ;  /* 0x000000d800987308 */ /* 0x000e700000000800 */
[----:B------:R-:W2:Y:S01]  /*66c0*/  MUFU.EX2 R154, R154 ;  /* 0x0000009a009a7308 */ /* 0x000ea20000000800 */
        /* <DEDUP_REMOVED lines=21> */
[-C--:B------:R-:W-:Y:S01]  /*6820*/  FMUL.FTZ R56, R56, R197.reuse ;  /* 0x000000c538387220 */ /* 0x080fe20000410000 */
[-C--:B------:R-:W-:Y:S01]  /*6830*/  FMUL.FTZ R57, R57, R197.reuse ;  /* 0x000000c539397220 */ /* 0x080fe20000410000 */
[-C--:B------:R-:W-:Y:S01]  /*6840*/  FMUL.FTZ R60, R60, R197.reuse ;  /* 0x000000c53c3c7220 */ /* 0x080fe20000410000 */
[C---:B0-----:R-:W-:Y:S01]  /*6850*/  FADD.FTZ R0, R169.reuse, R0 ;  /* 0x00000000a9007221 */ /* 0x041fe20000010000 */
[----:B------:R-:W-:Y:S01]  /*6860*/  F2FP.BF16.F32.PACK_AB R154, R169, R154 ;  /* 0x0000009aa99a723e */ /* 0x000fe200000010ff */
[-C--:B------:R-:W-:Y:S01]  /*6870*/  FMUL.FTZ R61, R61, R197.reuse ;  /* 0x000000c53d3d7220 */ /* 0x080fe20000410000 */
        /* <DEDUP_REMOVED lines=46> */
[----:B------:R0:W1:Y:S01]  /*6b60*/  MUFU.TANH R169, R194 ;  /* 0x000000c200a97308 */ /* 0x0000620000002400 */
[----:B------:R-:W-:Y:S01]  /*6b70*/  FMUL.FTZ R132, R132, R197 ;  /* 0x000000c584847220 */ /* 0x000fe20000410000 */
[----:B------:R-:W-:Y:S01]  /*6b80*/  FMNMX.FTZ R215, R187, R215, !PT ;  /* 0x000000d7bbd77209 */ /* 0x000fe20007810000 */
[-C--:B------:R-:W-:Y:S01]  /*6b90*/  FMUL.FTZ R133, R133, R197.reuse ;  /* 0x000000c585857220 */ /* 0x080fe20000410000 */
[-C--:B------:R-:W-:Y:S01]  /*6ba0*/  FMUL.FTZ R136, R136, R197.reuse ;  /* 0x000000c588887220 */ /* 0x080fe20000410000 */
[----:B------:R-:W-:Y:S01]  /*6bb0*/  FMUL.FTZ R137, R137, R197 ;  /* 0x000000c589897220 */ /* 0x000fe20000410000 */
[----:B------:R-:W-:Y:S01]  /*6bc0*/  FMNMX.FTZ R215, R188, R215, !PT ;  /* 0x000000d7bcd77209 */ /* 0x000fe20007810000 */
[-C--:B------:R-:W-:Y:S01]  /*6bd0*/  FMUL.FTZ R140, R140, R197.reuse ;  /* 0x000000c58c8c7220 */ /* 0x080fe20000410000 */
[----:B------:R-:W-:Y:S01]  /*6be0*/  FMUL.FTZ R141, R141, R197 ;  /* 0x000000c58d8d7220 */ /* 0x000fe20000410000 */
[----:B0-----:R-:W-:Y:S01]  /*6bf0*/  FMUL.FTZ R194, R195, UR4 ;  /* 0x00000004c3c27c20 */ /* 0x001fe20008410000 */
[----:B------:R-:W-:Y:S01]  /*6c00*/  FMNMX.FTZ R215, R189, R215, !PT ;  /* 0x000000d7bdd77209 */ /* 0x000fe20007810000 */
[----:B------:R-:W-:Y:S01]  /*6c10*/  FMUL.FTZ R195, R198, UR4 ;  /* 0x00000004c6c37c20 */ /* 0x000fe20008410000 */
[-C--:B------:R-:W-:Y:S01]  /*6c20*/  FMUL.FTZ R144, R144, R197.reuse ;  /* 0x000000c590907220 */ /* 0x080fe20000410000 */
[----:B------:R-:W-:Y:S01]  /*6c30*/  FMUL.FTZ R145, R145, R197 ;  /* 0x000000c591917220 */ /* 0x000fe20000410000 */
[----:B------:R-:W-:Y:S01]  /*6c40*/  FMNMX.FTZ R215, R190, R215, !PT ;  /* 0x000000d7bed77209 */ /* 0x000fe20007810000 */
[----:B------:R-:W0:Y:S01]  /*6c50*/  MUFU.TANH R194, R194 ;  /* 0x000000c200c27308 */ /* 0x000e220000002400 */
[-C--:B------:R-:W-:Y:S01]  /*6c60*/  FMUL.FTZ R148, R148, R197.reuse ;  /* 0x000000c594947220 */ /* 0x080fe20000410000 */
[----:B------:R-:W-:Y:S01]  /*6c70*/  FMUL.FTZ R149, R149, R197 ;  /* 0x000000c595957220 */ /* 0x000fe20000410000 */
[----:B------:R-:W-:-:S04]  /*6c80*/  FMNMX.FTZ R215, R192, R215, !PT ;  /* 0x000000d7c0d77209 */ /* 0x000fc80007810000 */
[----:B------:R-:W-:Y:S01]  /*6c90*/  FMNMX.FTZ R198, R193, R215, !PT ;  /* 0x000000d7c1c67209 */ /* 0x000fe20007810000 */
[----:B------:R-:W2:Y:S03]  /*6ca0*/  MUFU.TANH R195, R195 ;  /* 0x000000c300c37308 */ /* 0x000ea60000002400 */
[----:B------:R-:W-:-:S05]  /*6cb0*/  FMNMX.FTZ R198, R196, R198, !PT ;  /* 0x000000c6c4c67209 */ /* 0x000fca0007810000 */
[----:B------:R1:W3:Y:S08]  /*6cc0*/  MUFU.TANH R215, R199 ;  /* 0x000000c700d77308 */ /* 0x0002f00000002400 */
[----:B------:R-:W-:Y:S01]  /*6cd0*/  MUFU.EX2 R180, R180 ;  /* 0x000000b400b47308 */ /* 0x000fe20000000800 */
[----:B-1----:R-:W-:Y:S02]  /*6ce0*/  FSEL R199, R169, -INF , P2 ;  /* 0xff800000a9c77808 */ /* 0x002fe40001000000 */
[----:B------:R-:W-:-:S02]  /*6cf0*/  FMNMX.FTZ R169, R191, R198, !PT ;  /* 0x000000c6bfa97209 */ /* 0x000fc40007810000 */
[----:B0-----:R-:W-:Y:S02]  /*6d00*/  FSEL R198, R194, -INF , P3 ;  /* 0xff800000c2c67808 */ /* 0x001fe40001800000 */
[----:B------:R-:W-:Y:S01]  /*6d10*/  FMNMX.FTZ R169, R199, R169, !PT ;  /* 0x000000a9c7a97209 */ /* 0x000fe20007810000 */
[----:B------:R-:W-:Y:S01]  /*6d20*/  MUFU.EX2 R182, R182 ;  /* 0x000000b600b67308 */ /* 0x000fe20000000800 */
[----:B--2---:R-:W-:Y:S02]  /*6d30*/  FSEL R195, R195, -INF , P4 ;  /* 0xff800000c3c37808 */ /* 0x004fe40002000000 */
[----:B------:R-:W-:Y:S02]  /*6d40*/  FMNMX.FTZ R169, R198, R169, !PT ;  /* 0x000000a9c6a97209 */ /* 0x000fe40007810000 */
[----:B---3--:R-:W-:Y:S02]  /*6d50*/  FSEL R194, R215, -INF , P5 ;  /* 0xff800000d7c27808 */ /* 0x008fe40002800000 */
        /* <DEDUP_REMOVED lines=13> */
[----:B0-----:R-:W-:-:S04]  /*6e30*/  FMNMX.FTZ R169, R169, R215, !PT ;  /* 0x000000d7a9a97209 */ /* 0x001fc80007810000 */
[----:B------:R-:W-:-:S04]  /*6e40*/  FSETP.NEU.FTZ.AND P2, PT, R169, -INF , PT ;  /* 0xff800000a900780b */ /* 0x000fc80003f5d000 */
[----:B------:R-:W-:-:S05]  /*6e50*/  FSEL R215, R169, RZ, P2 ;  /* 0x000000ffa9d77208 */ /* 0x000fca0001000000 */
[----:B------:R-:W-:Y:S01]  /*6e60*/  FADD.FTZ R215, -R215, R214 ;  /* 0x000000d6d7d77221 */ /* 0x000fe20000010100 */
[----:B------:R-:W-:-:S05]  /*6e70*/  FMUL.FTZ R214, R169, R13 ;  /* 0x0000000da9d67220 */ /* 0x000fca0000410000 */
[----:B------:R-:W-:Y:S02]  /*6e80*/  FSEL R214, R214, RZ, P2 ;  /* 0x000000ffd6d67208 */ /* 0x000fe40001000000 */
[C---:B------:R-:W-:Y:S01]  /*6e90*/  ISETP.GT.AND P2, PT, R212.reuse, R21, PT ;  /* 0x00000015d400720c */ /* 0x040fe20003f44270 */
[----:B------:R-:W-:Y:S02]  /*6ea0*/  VIADD R212, R212, 0xffffffff ;  /* 0xffffffffd4d47836 */ /* 0x000fe40000000000 */
        /* <DEDUP_REMOVED lines=24> */
[----:B------:R-:W-:Y:S01]  /*7030*/  FMUL.FTZ R214, R215, R13 ;  /* 0x0000000dd7d67220 */ /* 0x000fe20000410000 */
[----:B------:R-:W-:Y:S08]  /*7040*/  MUFU.EX2 R153, R153 ;  /* 0x0000009900997308 */ /* 0x000ff00000000800 */
[----:B------:R-:W0:Y:S08]  /*7050*/  MUFU.EX2 R214, R214 ;  /* 0x000000d600d67308 */ /* 0x000e300000000800 */
[----:B------:R0:W1:Y:S08]  /*7060*/  MUFU.EX2 R215, R155 ;  /* 0x0000009b00d77308 */ /* 0x0000700000000800 */
[----:B------:R-:W-:Y:S01]  /*7070*/  MUFU.EX2 R174, R174 ;  /* 0x000000ae00ae7308 */ /* 0x000fe20000000800 */
[----:B0-----:R-:W-:Y:S01]  /*7080*/  FFMA.FTZ R155, R214, R12, R153 ;  /* 0x0000000cd69b7223 */ /* 0x001fe20000010099 */
[----:B------:R-:W-:-:S02]  /*7090*/  IMAD.U32 R12, RZ, RZ, UR5 ;  /* 0x00000005ff0c7e24 */ /* 0x000fc4000f8e00ff */
[-C--:B------:R-:W-:Y:S01]  /*70a0*/  FMUL.FTZ R26, R26, R214.reuse ;  /* 0x000000d61a1a7220 */ /* 0x080fe20000410000 */
[-C--:B------:R-:W-:Y:S01]  /*70b0*/  FMUL.FTZ R27, R27, R214.reuse ;  /* 0x000000d61b1b7220 */ /* 0x080fe20000410000 */
[-C--:B------:R-:W-:Y:S01]  /*70c0*/  FMUL.FTZ R30, R30, R214.reuse ;  /* 0x000000d61e1e7220 */ /* 0x080fe20000410000 */
[----:B------:R-:W-:Y:S02]  /*70d0*/  @!P1 VIADD R197, R12, 0x32440 ;  /* 0x000324400cc59836 */ /* 0x000fe40000000000 */
[-C--:B------:R-:W-:Y:S01]  /*70e0*/  FMUL.FTZ R31, R31, R214.reuse ;  /* 0x000000d61f1f7220 */ /* 0x080fe20000410000 */
[-C--:B------:R-:W-:Y:S01]  /*70f0*/  FMUL.FTZ R34, R34, R214.reuse ;  /* 0x000000d622227220 */ /* 0x080fe20000410000 */
[C---:B-1----:R-:W-:Y:S01]  /*7100*/  FADD.FTZ R155, R215.reuse, R155 ;  /* 0x0000009bd79b7221 */ /* 0x042fe20000010000 */
[----:B------:R-:W-:Y:S01]  /*7110*/  F2FP.BF16.F32.PACK_AB R153, R215, R153 ;  /* 0x00000099d799723e */ /* 0x000fe200000010ff */
[-C--:B------:R-:W-:Y:S01]  /*7120*/  FMUL.FTZ R35, R35, R214.reuse ;  /* 0x000000d623237220 */ /* 0x080fe20000410000 */
[----:B------:R0:W1:Y:S01]  /*7130*/  MUFU.EX2 R215, R170 ;  /* 0x000000aa00d77308 */ /* 0x0000620000000800 */
[----:B------:R-:W-:Y:S01]  /*7140*/  @!P1 PRMT R197, RZ, 0x654, R197 ;  /* 0x00000654ffc59816 */ /* 0x000fe200000000c5 */
[-C--:B------:R-:W-:Y:S01]  /*7150*/  FMUL.FTZ R38, R38, R214.reuse ;  /* 0x000000d626267220 */ /* 0x080fe20000410000 */
[-C--:B------:R-:W-:Y:S01]  /*7160*/  FMUL.FTZ R39, R39, R214.reuse ;  /* 0x000000d627277220 */ /* 0x080fe20000410000 */
[-C--:B------:R-:W-:Y:S01]  /*7170*/  FMUL.FTZ R42, R42, R214.reuse ;  /* 0x000000d62a2a7220 */ /* 0x080fe20000410000 */
[-C--:B------:R-:W-:Y:S01]  /*7180*/  FMUL.FTZ R43, R43, R214.reuse ;  /* 0x000000d62b2b7220 */ /* 0x080fe20000410000 */
[-C--:B------:R-:W-:Y:S01]  /*7190*/  FMUL.FTZ R46, R46, R214.reuse ;  /* 0x000000d62e2e7220 */ /* 0x080fe20000410000 */
[-C--:B------:R-:W-:Y:S01]  /*71a0*/  FMUL.FTZ R47, R47, R214.reuse ;  /* 0x000000d62f2f7220 */ /* 0x080fe20000410000 */
[-C--:B------:R-:W-:Y:S01]  /*71b0*/  FMUL.FTZ R50, R50, R214.reuse ;  /* 0x000000d632327220 */ /* 0x080fe20000410000 */
[----:B0-----:R-:W-:Y:S01]  /*71c0*/  IADD3 R170, -R221, 0xb, RZ ;  /* 0x0000000bddaa7810 */ /* 0x001fe20007ffe1ff */
[-C--:B------:R-:W-:Y:S01]  /*71d0*/  FMUL.FTZ R51, R51, R214.reuse ;  /* 0x000000d633337220 */ /* 0x080fe20000410000 */
[-C--:B------:R-:W-:Y:S01]  /*71e0*/  FMUL.FTZ R54, R54, R214.reuse ;  /* 0x000000d636367220 */ /* 0x080fe20000410000 */
[-C--:B------:R-:W-:Y:S01]  /*71f0*/  FMUL.FTZ R55, R55, R214.reuse ;  /* 0x000000d637377220 */ /* 0x080fe20000410000 */
[-C--:B------:R-:W-:Y:S01]  /*7200*/  FMUL.FTZ R58, R58, R214.reuse ;  /* 0x000000d63a3a7220 */ /* 0x080fe20000410000 */
[----:B------:R0:W-:Y:S06]  /*7210*/  BAR.ARV R170, 0x100 ;  /* 0x000400aa0000751d */ /* 0x0001ec0000002000 */
[----:B------:R2:W-:Y:S01]  /*7220*/  @!P1 SYNCS.ARRIVE.TRANS64.RED.A1T0 RZ, [R197+URZ], RZ ;  /* 0x000000ffc5ff99a7 */ /* 0x0005e2000810043f */
[-C--:B------:R-:W-:Y:S01]  /*7230*/  FMUL.FTZ R59, R59, R214.reuse ;  /* 0x000000d63b3b7220 */ /* 0x080fe20000410000 */
[-C--:B------:R-:W-:Y:S01]  /*7240*/  FMUL.FTZ R62, R62, R214.reuse ;  /* 0x000000d63e3e7220 */ /* 0x080fe20000410000 */
[-C--:B------:R-:W-:Y:S01]  /*7250*/  FMUL.FTZ R63, R63, R214.reuse ;  /* 0x000000d63f3f7220 */ /* 0x080fe20000410000 */
[-C--:B------:R-:W-:Y:S01]  /*7260*/  FMUL.FTZ R66, R66, R214.reuse ;  /* 0x000000d642427220 */ /* 0x080fe20000410000 */
[-C--:B------:R-:W-:Y:S01]  /*7270*/  FMUL.FTZ R67, R67, R214.reuse ;  /* 0x000000d643437220 */ /* 0x080fe20000410000 */
[-C--:B------:R-:W-:Y:S01]  /*7280*/  FMUL.FTZ R70, R70, R214.reuse ;  /* 0x000000d646467220 */ /* 0x080fe20000410000 */
[----:B------:R-:W-:Y:S01]  /*7290*/  FMUL.FTZ R71, R71, R214 ;  /* 0x000000d647477220 */ /* 0x000fe20000410000 */
[----:B--2---:R-:W-:-:S02]  /*72a0*/  VIADD R197, R221, 0x8 ;  /* 0x00000008ddc57836 */ /* 0x004fc40000000000 */
[-C--:B------:R-:W-:Y:S01]  /*72b0*/  FMUL.FTZ R74, R74, R214.reuse ;  /* 0x000000d64a4a7220 */ /* 0x080fe20000410000 */
[-C--:B------:R-:W-:Y:S01]  /*72c0*/  FMUL.FTZ R75, R75, R214.reuse ;  /* 0x000000d64b4b7220 */ /* 0x080fe20000410000 */
        /* <DEDUP_REMOVED lines=40> */
[----:B------:R-:W-:Y:S01]  /*7550*/  F2FP.BF16.F32.PACK_AB R155, R174, R215 ;  /* 0x000000d7ae9b723e */ /* 0x000fe200000010ff */
[----:B------:R-:W1:Y:S01]  /*7560*/  MUFU.EX2 R175, R175 ;  /* 0x000000af00af7308 */ /* 0x000e620000000800 */
[----:B------:R-:W-:-:S02]  /*7570*/  @!P1 VIADD R12, R12, 0x32460 ;  /* 0x000324600c0c9836 */ /* 0x000fc40000000000 */
[----:B------:R-:W-:Y:S01]  /*7580*/  FADD.FTZ R197, R174, R197 ;  /* 0x000000c5aec57221 */ /* 0x000fe20000010000 */
[----:B------:R-:W-:Y:S01]  /*7590*/  WARPGROUP.ARRIVE ;  /* 0x00000000000079c5 */ /* 0x000fe20000000000 */
[----:B------:R-:W-:Y:S01]  /*75a0*/  IMAD.MOV.U32 R214, RZ, RZ, R169 ;  /* 0x000000ffffd67224 */ /* 0x000fe200078e00a9 */
[----:B------:R-:W-:Y:S01]  /*75b0*/  @!P1 PRMT R12, RZ, 0x654, R12 ;  /* 0x00000654ff0c9816 */ /* 0x000fe2000000000c */
[----:B------:R-:W-:Y:S01]  /*75c0*/  IMAD.MOV.U32 R215, RZ, RZ, R20 ;  /* 0x000000ffffd77224 */ /* 0x000fe200078e0014 */
[----:B------:R-:W2:Y:S02]  /*75d0*/  MUFU.EX2 R176, R176 ;  /* 0x000000b000b07308 */ /* 0x000ea40000000800 */
[----:B------:R-:W-:Y:S01]  /*75e0*/  HGMMA.64x256x16.F32.BF16 R24, R152, gdesc[UR8].tnspB, R24, gsb0 ;  /* 0x43e0000898187df0 */ /* 0x000fe20008001818 */
[----:B------:R-:W-:Y:S01]  /*75f0*/  UIADD3 UR10, UR6, 0x80, URZ ;  /* 0x00000080060a7890 */ /* 0x000fe2000fffe03f */
[----:B------:R-:W-:-:S04]  /*7600*/  UMOV UR11, 0x40000040 ;  /* 0x40000040000b7882 */ /* 0x000fc80000000000 */
[----:B------:R-:W3:Y:S01]  /*7610*/  MUFU.EX2 R177, R177 ;  /* 0x000000b100b17308 */ /* 0x000ee20000000800 */
[----:B-1----:R-:W-:-:S07]  /*7620*/  FADD.FTZ R197, R175, R197 ;  /* 0x000000c5afc57221 */ /* 0x002fce0000010000 */
[----:B------:R-:W1:Y:S01]  /*7630*/  MUFU.EX2 R178, R178 ;  /* 0x000000b200b27308 */ /* 0x000e620000000800 */
[----:B--2---:R-:W-:-:S07]  /*7640*/  FADD.FTZ R197, R176, R197 ;  /* 0x000000c5b0c57221 */ /* 0x004fce0000010000 */
[----:B------:R-:W2:Y:S01]  /*7650*/  MUFU.EX2 R183, R183 ;  /* 0x000000b700b77308 */ /* 0x000ea20000000800 */
[----:B---3--:R-:W-:-:S07]  /*7660*/  FADD.FTZ R197, R177, R197 ;  /* 0x000000c5b1c57221 */ /* 0x008fce0000010000 */
        /* <DEDUP_REMOVED lines=18> */
[----:B------:R-:W-:Y:S01]  /*7790*/  MUFU.EX2 R196, R196 ;  /* 0x000000c400c47308 */ /* 0x000fe20000000800 */
[----:B-1----:R-:W-:-:S07]  /*77a0*/  FADD.FTZ R197, R192, R197 ;  /* 0x000000c5c0c57221 */ /* 0x002fce0000010000 */
[----:B------:R-:W-:Y:S01]  /*77b0*/  MUFU.EX2 R191, R191 ;  /* 0x000000bf00bf7308 */ /* 0x000fe20000000800 */
[----:B--2---:R-:W-:-:S07]  /*77c0*/  FADD.FTZ R197, R193, R197 ;  /* 0x000000c5c1c57221 */ /* 0x004fce0000010000 */
[----:B------:R-:W-:Y:S08]  /*77d0*/  MUFU.EX2 R199, R199 ;  /* 0x000000c700c77308 */ /* 0x000ff00000000800 */
[----:B------:R-:W-:Y:S08]  /*77e0*/  MUFU.EX2 R198, R198 ;  /* 0x000000c600c67308 */ /* 0x000ff00000000800 */
[----:B------:R-:W-:Y:S08]  /*77f0*/  MUFU.EX2 R195, R195 ;  /* 0x000000c300c37308 */ /* 0x000ff00000000800 */
[----:B------:R-:W-:Y:S01]  /*7800*/  MUFU.EX2 R194, R194 ;  /* 0x000000c200c27308 */ /* 0x000fe20000000800 */
[----:B------:R-:W-:-:S07]  /*7810*/  WARPGROUP.DEPBAR.LE gsb0, 0x0 ;  /* 0x00008000000079c5 */ /* 0x000fce0000010000 */
[----:B------:R-:W1:Y:S01]  /*7820*/  MUFU.EX2 R152, R179 ;  /* 0x000000b300987308 */ /* 0x000e620000000800 */
[----:B------:R-:W-:Y:S02]  /*7830*/  F2FP.BF16.F32.PACK_AB R153, R176, R175 ;  /* 0x000000afb099723e */ /* 0x000fe400000010ff */
[----:B------:R-:W-:-:S05]  /*7840*/  F2FP.BF16.F32.PACK_AB R155, R178, R177 ;  /* 0x000000b1b29b723e */ /* 0x000fca00000010ff */
[----:B------:R-:W2:Y:S01]  /*7850*/  MUFU.EX2 R154, R181 ;  /* 0x000000b5009a7308 */ /* 0x000ea20000000800 */
[----:B-1----:R-:W-:Y:S01]  /*7860*/  FADD.FTZ R0, R152, R0 ;  /* 0x0000000098007221 */ /* 0x002fe20000010000 */
[----:B------:R-:W-:-:S03]  /*7870*/  F2FP.BF16.F32.PACK_AB R152, R180, R152 ;  /* 0x00000098b498723e */ /* 0x000fc600000010ff */
[----:B------:R-:W-:-:S04]  /*7880*/  FADD.FTZ R0, R180, R0 ;  /* 0x00000000b4007221 */ /* 0x000fc80000010000 */
[----:B--2---:R-:W-:Y:S01]  /*7890*/  FADD.FTZ R0, R154, R0 ;  /* 0x000000009a007221 */ /* 0x004fe20000010000 */
[----:B------:R-:W-:-:S03]  /*78a0*/  F2FP.BF16.F32.PACK_AB R154, R182, R154 ;  /* 0x0000009ab69a723e */ /* 0x000fc600000010ff */
[----:B------:R-:W-:Y:S01]  /*78b0*/  FADD.FTZ R0, R182, R0 ;  /* 0x00000000b6007221 */ /* 0x000fe20000010000 */
[----:B------:R-:W-:-:S06]  /*78c0*/  WARPGROUP.ARRIVE ;  /* 0x00000000000079c5 */ /* 0x000fcc0000000000 */
[----:B------:R-:W-:Y:S01]  /*78d0*/  HGMMA.64x256x16.F32.BF16 R24, R152, gdesc[UR8].tnspB, R24, gsb0 ;  /* 0x43e0000898187df0 */ /* 0x000fe20008001818 */
[----:B------:R-:W-:Y:S01]  /*78e0*/  UIADD3 UR10, UR6, 0x100, URZ ;  /* 0x00000100060a7890 */ /* 0x000fe2000fffe03f */
[----:B------:R-:W-:Y:S01]  /*78f0*/  UMOV UR11, 0x40000040 ;  /* 0x40000040000b7882 */ /* 0x000fe20000000000 */
[----:B------:R-:W-:Y:S02]  /*7900*/  WARPGROUP.DEPBAR.LE gsb0, 0x0 ;  /* 0x00008000000079c5 */ /* 0x000fe40000010000 */
        /* <DEDUP_REMOVED lines=29> */
[----:B------:R-:W-:Y:S01]  /*7ae0*/  UIADD3 UR6, UR6, 0x280, URZ ;  /* 0x0000028006067890 */ /* 0x000fe2000fffe03f */
[----:B------:R-:W-:Y:S02]  /*7af0*/  WARPGROUP.DEPBAR.LE gsb0, 0x0 ;  /* 0x00008000000079c5 */ /* 0x000fe40000010000 */
[----:B------:R-:W1:Y:S01]  /*7b00*/  MUFU.EX2 R152, R160 ;  /* 0x000000a000987308 */ /* 0x000e620000000800 */
[----:B------:R-:W-:Y:S02]  /*7b10*/  F2FP.BF16.F32.PACK_AB R153, R193, R192 ;  /* 0x000000c0c199723e */ /* 0x000fe400000010ff */
[----:B------:R-:W-:Y:S01]  /*7b20*/  F2FP.BF16.F32.PACK_AB R155, R191, R196 ;  /* 0x000000c4bf9b723e */ /* 0x000fe200000010ff */
[----:B------:R-:W-:-:S04]  /*7b30*/  FADD.FTZ R196, R196, R197 ;  /* 0x000000c5c4c47221 */ /* 0x000fc80000010000 */
[----:B------:R-:W2:Y:S01]  /*7b40*/  MUFU.EX2 R154, R162 ;  /* 0x000000a2009a7308 */ /* 0x000ea20000000800 */
[----:B------:R-:W-:Y:S01]  /*7b50*/  FADD.FTZ R196, R191, R196 ;  /* 0x000000c4bfc47221 */ /* 0x000fe20000010000 */
        /* <DEDUP_REMOVED lines=8> */
[----:B------:R-:W-:Y:S01]  /*7be0*/  UMOV UR10, UR6 ;  /* 0x00000006000a7c82 */ /* 0x000fe20008000000 */
[----:B------:R-:W-:Y:S01]  /*7bf0*/  UMOV UR11, 0x40000040 ;  /* 0x40000040000b7882 */ /* 0x000fe20000000000 */
[----:B------:R-:W-:Y:S02]  /*7c00*/  WARPGROUP.DEPBAR.LE gsb0, 0x0 ;  /* 0x00008000000079c5 */ /* 0x000fe40000010000 */
[----:B------:R-:W1:Y:S01]  /*7c10*/  MUFU.EX2 R152, R156 ;  /* 0x0000009c00987308 */ /* 0x000e620000000800 */
[----:B------:R-:W-:Y:S01]  /*7c20*/  F2FP.BF16.F32.PACK_AB R153, R198, R199 ;  /* 0x000000c7c699723e */ /* 0x000fe200000010ff */
[----:B------:R-:W-:Y:S01]  /*7c30*/  FADD.FTZ R199, R199, R196 ;  /* 0x000000c4c7c77221 */ /* 0x000fe20000010000 */
[----:B------:R-:W-:-:S03]  /*7c40*/  F2FP.BF16.F32.PACK_AB R155, R194, R195 ;  /* 0x000000c3c29b723e */ /* 0x000fc600000010ff */
[----:B------:R-:W-:Y:S02]  /*7c50*/  FADD.FTZ R198, R198, R199 ;  /* 0x000000c7c6c67221 */ /* 0x000fe40000010000 */
[----:B------:R-:W2:Y:S02]  /*7c60*/  MUFU.EX2 R154, R158 ;  /* 0x0000009e009a7308 */ /* 0x000ea40000000800 */
        /* <DEDUP_REMOVED lines=8> */
[----:B------:R-:W-:Y:S03]  /*7cf0*/  HGMMA.64x256x16.F32.BF16 R24, R152, gdesc[UR8].tnspB, R24, gsb0 ;  /* 0x43e0000898187df0 */ /* 0x000fe60008001818 */
[----:B------:R-:W-:Y:S02]  /*7d00*/  WARPGROUP.DEPBAR.LE gsb0, 0x0 ;  /* 0x00008000000079c5 */ /* 0x000fe40000010000 */
[----:B------:R1:W-:Y:S02]  /*7d10*/  @!P1 SYNCS.ARRIVE.TRANS64.RED.A1T0 RZ, [R12+URZ], RZ ;  /* 0x000000ff0cff99a7 */ /* 0x0003e4000810043f */
[----:B-1----:R-:W-:Y:S01]  /*7d20*/  FADD.FTZ R12, R194, R195 ;  /* 0x000000c3c20c7221 */ /* 0x002fe20000010000 */
[----:B0-----:R-:W-:Y:S06]  /*7d30*/  @P2 BRA `(.L_x_5364) ;  /* 0xffffffcc00f02947 */ /* 0x001fec000383ffff */
.L_x_5355:
[----:B------:R-:W-:-:S13]  /*7d40*/  ISETP.GE.AND P2, PT, R212, R205, PT ;  /* 0x000000cdd400720c */ /* 0x000fda0003f46270 */
[----:B------:R-:W-:Y:S05]  /*7d50*/  @!P2 BRA `(.L_x_5365) ;  /* 0x00000028004ca947 */ /* 0x000fea0003800000 */
[----:B------:R-:W-:Y:S01]  /*7d60*/  IMAD.MOV.U32 R21, RZ, RZ, R169 ;  /* 0x000000ffff157224 */ /* 0x000fe200078e00a9 */
[----:B------:R-:W-:Y:S01]  /*7d70*/  ULDC UR4, c[0x0][0xad0] ;  /* 0x0002b40000047ab9 */ /* 0x000fe20000000800 */
[----:B------:R-:W-:-:S07]  /*7d80*/  IMAD.MOV.U32 R203, RZ, RZ, R20 ;  /* 0x000000ffffcb7224 */ /* 0x000fce00078e0014 */
.L_x_5374:
[----:B------:R-:W-:-:S04]  /*7d90*/  UIADD3 UR36, UR36, 0x1, URZ ;  /* 0x0000000124247890 */ /* 0x000fc8000fffe03f */
[----:B------:R-:W-:-:S04]  /*7da0*/  UISETP.NE.AND UP0, UPT, UR36, 0x2, UPT ;  /* 0x000000022400788c */ /* 0x000fc8000bf05270 */
[----:B------:R-:W-:Y:S02]  /*7db0*/  USEL UR5, URZ, 0x1, UP0 ;  /* 0x000000013f057887 */ /* 0x000fe40008000000 */
[----:B------:R-:W-:Y:S02]  /*7dc0*/  USEL UR36, UR36, URZ, UP0 ;  /* 0x0000003f24247287 */ /* 0x000fe40008000000 */
[----:B------:R-:W-:Y:S01]  /*7dd0*/  ULOP3.LUT UR37, UR37, UR5, URZ, 0x3c, !UPT ;  /* 0x0000000525257292 */ /* 0x000fe2000f8e3c3f */
[----:B------:R-:W-:Y:S11]  /*7de0*/  @!P0 BRA `(.L_x_5366) ;  /* 0x0000000000048947 */ /* 0x000ff60003800000 */
[----:B------:R-:W-:Y:S01]  /*7df0*/  BPT.TRAP 0x1 ;  /* 0x000000040000795c */ /* 0x000fe20000300000 */
.L_x_5366:
        /* <DEDUP_REMOVED lines=9> */
.L_x_5367:
[----:B-1----:R-:W-:Y:S05]  /*7e90*/  @P2 BRA `(.L_x_5368) ;  /* 0x0000000000082947 */ /* 0x002fea0003800000 */
[----:B------:R-:W1:Y:S02]  /*7ea0*/  SYNCS.PHASECHK.TRANS64.TRYWAIT P2, [UR5+0x32430], R13 ;  /* 0x0324300dff0075a7 */ /* 0x000e640008040145 */
[----:B-1----:R-:W-:Y:S05]  /*7eb0*/  @!P2 BRA `(.L_x_5369) ;  /* 0x000000f400eca947 */ /* 0x002fea0003800000 */
.L_x_5368:
        /* <DEDUP_REMOVED lines=31> */
.L_x_5370:
[----:B------:R2:W3:Y:S01]  /*80b0*/  SYNCS.PHASECHK.TRANS64.TRYWAIT P2, [UR5+0x32450], R13 ;  /* 0x0324500dff0075a7 */ /* 0x0004e20008040145 */
[----:B------:R-:W-:Y:S05]  /*80c0*/  @!P0 BRA `(.L_x_5371) ;  /* 0x0000000000048947 */ /* 0x000fea0003800000 */
[----:B------:R-:W-:Y:S01]  /*80d0*/  BPT.TRAP 0x1 ;  /* 0x000000040000795c */ /* 0x000fe20000300000 */
.L_x_5371:
[----:B---3--:R-:W-:Y:S05]  /*80e0*/  @P2 BRA `(.L_x_5372) ;  /* 0x0000000000082947 */ /* 0x008fea0003800000 */
[----:B------:R-:W3:Y:S02]  /*80f0*/  SYNCS.PHASECHK.TRANS64.TRYWAIT P2, [UR5+0x32450], R13 ;  /* 0x0324500dff0075a7 */ /* 0x000ee40008040145 */
[----:B---3--:R-:W-:Y:S05]  /*8100*/  @!P2 BRA `(.L_x_5373) ;  /* 0x000000f40070a947 */ /* 0x008fea0003800000 */
.L_x_5372:
[----:B------:R-:W-:Y:S01]  /*8110*/  R2UR UR52, R10 ;  /* 0x000000000a3472ca */ /* 0x000fe200000e0000 */
[----:B------:R-:W-:Y:S01]  /*8120*/  UIMAD UR6, UR36, 0xc00, UR60 ;  /* 0x00000c00240678a4 */ /* 0x000fe2000f8e023c */
[----:B------:R-:W-:Y:S01]  /*8130*/  R2UR UR53, R11 ;  /* 0x000000000b3572ca */ /* 0x000fe200000e0000 */
[----:B------:R-:W-:Y:S01]  /*8140*/  WARPGROUP.ARRIVE ;  /* 0x00000000000079c5 */ /* 0x000fe20000000000 */
[----:B------:R-:W-:Y:S01]  /*8150*/  UMOV UR55, 0x40000040 ;  /* 0x4000004000377882 */ /* 0x000fe20000000000 */
[----:B------:R-:W-:-:S04]  /*8160*/  UIADD3 UR10, UR6, 0x302, URZ ;  /* 0x00000302060a7890 */ /* 0x000fc8000fffe03f */
[----:B------:R-:W3:Y:S01]  /*8170*/  S2R R216, SR_TID.X ;  /* 0x0000000000d87919 */ /* 0x000ee20000002100 */
[----:B------:R-:W-:Y:S01]  /*8180*/  UMOV UR11, 0x40000040 ;  /* 0x40000040000b7882 */ /* 0x000fe20000000000 */
[----:B------:R-:W-:Y:S01]  /*8190*/  UMOV UR54, UR6 ;  /* 0x0000000600367c82 */ /* 0x000fe20008000000 */
[----:B------:R-:W-:Y:S01]  /*81a0*/  UIADD3 UR14, UR6, 0x304, URZ ;  /* 0x00000304060e7890 */ /* 0x000fe2000fffe03f */
[C---:B------:R-:W-:Y:S01]  /*81b0*/  ISETP.GT.AND P2, PT, R212.reuse, R205, PT ;  /* 0x000000cdd400720c */ /* 0x040fe20003f44270 */
[----:B------:R-:W-:Y:S01]  /*81c0*/  UMOV UR15, 0x40000040 ;  /* 0x40000040000f7882 */ /* 0x000fe20000000000 */
[----:B------:R-:W-:Y:S01]  /*81d0*/  UIADD3 UR18, UR6, 0x306, URZ ;  /* 0x0000030606127890 */ /* 0x000fe2000fffe03f */
[----:B------:R-:W-:Y:S01]  /*81e0*/  VIADD R212, R212, 0xffffffff ;  /* 0xffffffffd4d47836 */ /* 0x000fe20000000000 */
[----:B------:R-:W-:Y:S01]  /*81f0*/  UMOV UR19, 0x40000040 ;  /* 0x4000004000137882 */ /* 0x000fe20000000000 */
        /* <DEDUP_REMOVED lines=18> */
[----:B---3--:R-:W-:Y:S01]  /*8320*/  SHF.R.U32.HI R216, RZ, 0x7, R216 ;  /* 0x00000007ffd87819 */ /* 0x008fe200000116d8 */
        /* <DEDUP_REMOVED lines=162> */
[----:B------:R-:W-:Y:S01]  /*8d50*/  FADD.FTZ R170, -R20, R203 ;  /* 0x000000cb14aa7221 */ /* 0x000fe20000010100 */
[----:B------:R-:W-:Y:S01]  /*8d60*/  FMUL.FTZ R203, R175, UR4 ;  /* 0x00000004afcb7c20 */ /* 0x000fe20008410000 */
[----:B------:R-:W-:Y:S01]  /*8d70*/  FMUL.FTZ R175, R179, UR4 ;  /* 0x00000004b3af7c20 */ /* 0x000fe20008410000 */
[----:B------:R-:W-:Y:S01]  /*8d80*/  FMUL.FTZ R179, R182, UR4 ;  /* 0x00000004b6b37c20 */ /* 0x000fe20008410000 */
[----:B------:R-:W-:Y:S01]  /*8d90*/  MUFU.TANH R183, R183 ;  /* 0x000000b700b77308 */ /* 0x000fe20000002400 */
[----:B------:R-:W-:Y:S01]  /*8da0*/  FMUL.FTZ R182, R190, UR4 ;  /* 0x00000004beb67c20 */ /* 0x000fe20008410000 */
[----:B------:R-:W-:-:S06]  /*8db0*/  FMUL.FTZ R190, R195, UR4 ;  /* 0x00000004c3be7c20 */ /* 0x000fcc0008410000 */
[----:B------:R-:W-:Y:S08]  /*8dc0*/  MUFU.TANH R203, R203 ;  /* 0x000000cb00cb7308 */ /* 0x000ff00000002400 */
[----:B------:R-:W-:Y:S01]  /*8dd0*/  MUFU.TANH R175, R175 ;  /* 0x000000af00af7308 */ /* 0x000fe20000002400 */
[-C--:B0-----:R-:W-:Y:S01]  /*8de0*/  FMUL.FTZ R154, R20, R13.reuse ;  /* 0x0000000d149a7220 */ /* 0x081fe20000410000 */
[----:B------:R-:W-:-:S03]  /*8df0*/  FMUL.FTZ R170, R170, R13 ;  /* 0x0000000daaaa7220 */ /* 0x000fc60000410000 */
        /* <DEDUP_REMOVED lines=19> */
[----:B------:R1:W2:Y:S01]  /*8f30*/  MUFU.EX2 R169, R167 ;  /* 0x000000a700a97308 */ /* 0x0002a20000000800 */
        /* <DEDUP_REMOVED lines=8> */
[----:B0-----:R-:W-:Y:S01]  /*8fc0*/  FFMA.FTZ R154, R170, R0, R152 ;  /* 0x00000000aa9a7223 */ /* 0x001fe20000010098 */
[----:B-1----:R-:W-:Y:S01]  /*8fd0*/  FMUL.FTZ R167, R171, UR4 ;  /* 0x00000004aba77c20 */ /* 0x002fe20008410000 */
[----:B------:R-:W-:Y:S01]  /*8fe0*/  FMUL.FTZ R171, R174, UR4 ;  /* 0x00000004aeab7c20 */ /* 0x000fe20008410000 */
[----:B------:R-:W-:Y:S01]  /*8ff0*/  FMUL.FTZ R0, R178, UR4 ;  /* 0x00000004b2007c20 */ /* 0x000fe20008410000 */
[----:B------:R-:W-:Y:S01]  /*9000*/  FMUL.FTZ R174, R186, UR4 ;  /* 0x00000004baae7c20 */ /* 0x000fe20008410000 */
[----:B------:R-:W-:Y:S01]  /*9010*/  FMUL.FTZ R178, R187, UR4 ;  /* 0x00000004bbb27c20 */ /* 0x000fe20008410000 */
[----:B------:R-:W-:Y:S01]  /*9020*/  FMUL.FTZ R186, R191, UR4 ;  /* 0x00000004bfba7c20 */ /* 0x000fe20008410000 */
[----:B------:R-:W-:Y:S01]  /*9030*/  MUFU.TANH R167, R167 ;  /* 0x000000a700a77308 */ /* 0x000fe20000002400 */
[C---:B--2---:R-:W-:Y:S01]  /*9040*/  FADD.FTZ R154, R169.reuse, R154 ;  /* 0x0000009aa99a7221 */ /* 0x044fe20000010000 */
[----:B------:R-:W-:Y:S01]  /*9050*/  F2FP.BF16.F32.PACK_AB R152, R169, R152 ;  /* 0x00000098a998723e */ /* 0x000fe200000010ff */
[----:B------:R-:W-:Y:S01]  /*9060*/  FMUL.FTZ R187, R194, UR4 ;  /* 0x00000004c2bb7c20 */ /* 0x000fe20008410000 */
[----:B------:R-:W-:Y:S01]  /*9070*/  FMUL.FTZ R191, R198, UR4 ;  /* 0x00000004c6bf7c20 */ /* 0x000fe20008410000 */
[----:B------:R-:W-:Y:S01]  /*9080*/  FMUL.FTZ R194, R199, UR4 ;  /* 0x00000004c7c27c20 */ /* 0x000fe20008410000 */
        /* <DEDUP_REMOVED lines=17> */
[-C--:B------:R-:W-:Y:S01]  /*91a0*/  FMUL.FTZ R52, R52, R170.reuse ;  /* 0x000000aa34347220 */ /* 0x080fe20000410000 */
[----:B------:R-:W2:Y:S01]  /*91b0*/  MUFU.TANH R0, R0 ;  /* 0x0000000000007308 */ /* 0x000ea20000002400 */
[C---:B0-----:R-:W-:Y:S01]  /*91c0*/  FADD.FTZ R157, R169.reuse, R154 ;  /* 0x0000009aa99d7221 */ /* 0x041fe20000010000 */
[----:B------:R-:W-:Y:S01]  /*91d0*/  F2FP.BF16.F32.PACK_AB R154, R169, R153 ;  /* 0x00000099a99a723e */ /* 0x000fe200000010ff */
[-C--:B------:R-:W-:Y:S01]  /*91e0*/  FMUL.FTZ R53, R53, R170.reuse ;  /* 0x000000aa35357220 */ /* 0x080fe20000410000 */
[----:B------:R-:W-:Y:S01]  /*91f0*/  FMNMX.FTZ R153, R193, R21, !PT ;  /* 0x00000015c1997209 */ /* 0x000fe20007810000 */
[-C--:B------:R-:W-:Y:S01]  /*9200*/  FMUL.FTZ R56, R56, R170.reuse ;  /* 0x000000aa38387220 */ /* 0x080fe20000410000 */
[-C--:B------:R-:W-:Y:S01]  /*9210*/  FMUL.FTZ R57, R57, R170.reuse ;  /* 0x000000aa39397220 */ /* 0x080fe20000410000 */
[-C--:B------:R-:W-:Y:S01]  /*9220*/  FMUL.FTZ R60, R60, R170.reuse ;  /* 0x000000aa3c3c7220 */ /* 0x080fe20000410000 */
[----:B------:R-:W-:Y:S01]  /*9230*/  FMNMX.FTZ R153, R155, R153, !PT ;  /* 0x000000999b997209 */ /* 0x000fe20007810000 */
[----:B------:R-:W0:Y:S01]  /*9240*/  MUFU.TANH R179, R179 ;  /* 0x000000b300b37308 */ /* 0x000e220000002400 */
[-C--:B------:R-:W-:Y:S01]  /*9250*/  FMUL.FTZ R61, R61, R170.reuse ;  /* 0x000000aa3d3d7220 */ /* 0x080fe20000410000 */
[-C--:B------:R-:W-:Y:S01]  /*9260*/  FMUL.FTZ R64, R64, R170.reuse ;  /* 0x000000aa40407220 */ /* 0x080fe20000410000 */
[----:B------:R-:W-:Y:S01]  /*9270*/  FMNMX.FTZ R153, R197, R153, !PT ;  /* 0x00000099c5997209 */ /* 0x000fe20007810000 */
[-C--:B------:R-:W-:Y:S01]  /*9280*/  FMUL.FTZ R65, R65, R170.reuse ;  /* 0x000000aa41417220 */ /* 0x080fe20000410000 */
[-C--:B------:R-:W-:Y:S01]  /*9290*/  FMUL.FTZ R68, R68, R170.reuse ;  /* 0x000000aa44447220 */ /* 0x080fe20000410000 */
[-C--:B------:R-:W-:Y:S01]  /*92a0*/  FMUL.FTZ R69, R69, R170.reuse ;  /* 0x000000aa45457220 */ /* 0x080fe20000410000 */
[----:B------:R-:W-:Y:S01]  /*92b0*/  FMNMX.FTZ R153, R214, R153, !PT ;  /* 0x00000099d6997209 */ /* 0x000fe20007810000 */
[----:B------:R-:W3:Y:S01]  /*92c0*/  MUFU.TANH R174, R174 ;  /* 0x000000ae00ae7308 */ /* 0x000ee20000002400 */
[-C--:B------:R-:W-:Y:S01]  /*92d0*/  FMUL.FTZ R72, R72, R170.reuse ;  /* 0x000000aa48487220 */ /* 0x080fe20000410000 */
[-C--:B------:R-:W-:Y:S01]  /*92e0*/  FMUL.FTZ R73, R73, R170.reuse ;  /* 0x000000aa49497220 */ /* 0x080fe20000410000 */
[----:B------:R-:W-:Y:S01]  /*92f0*/  FMNMX.FTZ R153, R158, R153, !PT ;  /* 0x000000999e997209 */ /* 0x000fe20007810000 */
[-C--:B------:R-:W-:Y:S01]  /*9300*/  FMUL.FTZ R76, R76, R170.reuse ;  /* 0x000000aa4c4c7220 */ /* 0x080fe20000410000 */
[-C--:B------:R-:W-:Y:S01]  /*9310*/  FMUL.FTZ R77, R77, R170.reuse ;  /* 0x000000aa4d4d7220 */ /* 0x080fe20000410000 */
[-C--:B------:R-:W-:Y:S01]  /*9320*/  FMUL.FTZ R80, R80, R170.reuse ;  /* 0x000000aa50507220 */ /* 0x080fe20000410000 */
[----:B------:R-:W-:Y:S01]  /*9330*/  FMNMX.FTZ R153, R159, R153, !PT ;  /* 0x000000999f997209 */ /* 0x000fe20007810000 */
[----:B------:R-:W4:Y:S01]  /*9340*/  MUFU.TANH R178, R178 ;  /* 0x000000b200b27308 */ /* 0x000f220000002400 */
[-C--:B------:R-:W-:Y:S01]  /*9350*/  FMUL.FTZ R81, R81, R170.reuse ;  /* 0x000000aa51517220 */ /* 0x080fe20000410000 */
[-C--:B------:R-:W-:Y:S01]  /*9360*/  FMUL.FTZ R84, R84, R170.reuse ;  /* 0x000000aa54547220 */ /* 0x080fe20000410000 */
[----:B------:R-:W-:Y:S01]  /*9370*/  FMNMX.FTZ R153, R163, R153, !PT ;  /* 0x00000099a3997209 */ /* 0x000fe20007810000 */
[-C--:B------:R-:W-:Y:S01]  /*9380*/  FMUL.FTZ R85, R85, R170.reuse ;  /* 0x000000aa55557220 */ /* 0x080fe20000410000 */
[-C--:B------:R-:W-:Y:S01]  /*9390*/  FMUL.FTZ R88, R88, R170.reuse ;  /* 0x000000aa58587220 */ /* 0x080fe20000410000 */
[-C--:B------:R-:W-:Y:S01]  /*93a0*/  FMUL.FTZ R89, R89, R170.reuse ;  /* 0x000000aa59597220 */ /* 0x080fe20000410000 */
[----:B------:R-:W-:Y:S01]  /*93b0*/  FMNMX.FTZ R153, R166, R153, !PT ;  /* 0x00000099a6997209 */ /* 0x000fe20007810000 */
[----:B------:R-:W5:Y:S01]  /*93c0*/  MUFU.TANH R182, R182 ;  /* 0x000000b600b67308 */ /* 0x000f620000002400 */
        /* <DEDUP_REMOVED lines=10> */
[----:B-1----:R-:W-:Y:S01]  /*9470*/  FMNMX.FTZ R153, R171, R153, !PT ;  /* 0x00000099ab997209 */ /* 0x002fe20007810000 */
[-C--:B------:R-:W-:Y:S01]  /*9480*/  FMUL.FTZ R105, R105, R170.reuse ;  /* 0x000000aa69697220 */ /* 0x080fe20000410000 */
[-C--:B------:R-:W-:Y:S01]  /*9490*/  FMUL.FTZ R108, R108, R170.reuse ;  /* 0x000000aa6c6c7220 */ /* 0x080fe20000410000 */
[-C--:B------:R-:W-:Y:S01]  /*94a0*/  FMUL.FTZ R109, R109, R170.reuse ;  /* 0x000000aa6d6d7220 */ /* 0x080fe20000410000 */
[----:B------:R-:W-:Y:S01]  /*94b0*/  FMNMX.FTZ R153, R203, R153, !PT ;  /* 0x00000099cb997209 */ /* 0x000fe20007810000 */
[----:B------:R-:W1:Y:S01]  /*94c0*/  MUFU.TANH R187, R187 ;  /* 0x000000bb00bb7308 */ /* 0x000e620000002400 */
[-C--:B------:R-:W-:Y:S01]  /*94d0*/  FMUL.FTZ R112, R112, R170.reuse ;  /* 0x000000aa70707220 */ /* 0x080fe20000410000 */
[-C--:B------:R-:W-:Y:S01]  /*94e0*/  FMUL.FTZ R113, R113, R170.reuse ;  /* 0x000000aa71717220 */ /* 0x080fe20000410000 */
[----:B--2---:R-:W-:Y:S01]  /*94f0*/  FMNMX.FTZ R153, R0, R153, !PT ;  /* 0x0000009900997209 */ /* 0x004fe20007810000 */
[-C--:B------:R-:W-:Y:S01]  /*9500*/  FMUL.FTZ R116, R116, R170.reuse ;  /* 0x000000aa74747220 */ /* 0x080fe20000410000 */
[-C--:B------:R-:W-:Y:S01]  /*9510*/  FMUL.FTZ R117, R117, R170.reuse ;  /* 0x000000aa75757220 */ /* 0x080fe20000410000 */
[-C--:B------:R-:W-:Y:S01]  /*9520*/  FMUL.FTZ R120, R120, R170.reuse ;  /* 0x000000aa78787220 */ /* 0x080fe20000410000 */
[----:B------:R-:W-:Y:S01]  /*9530*/  FMNMX.FTZ R153, R175, R153, !PT ;  /* 0x00000099af997209 */ /* 0x000fe20007810000 */
[----:B------:R-:W2:Y:S01]  /*9540*/  MUFU.TANH R190, R190 ;  /* 0x000000be00be7308 */ /* 0x000ea20000002400 */
[-C--:B------:R-:W-:Y:S01]  /*9550*/  FMUL.FTZ R121, R121, R170.reuse ;  /* 0x000000aa79797220 */ /* 0x080fe20000410000 */
[-C--:B------:R-:W-:Y:S01]  /*9560*/  FMUL.FTZ R124, R124, R170.reuse ;  /* 0x000000aa7c7c7220 */ /* 0x080fe20000410000 */
[----:B0-----:R-:W-:Y:S01]  /*9570*/  FMNMX.FTZ R153, R179, R153, !PT ;  /* 0x00000099b3997209 */ /* 0x001fe20007810000 */
[-C--:B------:R-:W-:Y:S01]  /*9580*/  FMUL.FTZ R125, R125, R170.reuse ;  /* 0x000000aa7d7d7220 */ /* 0x080fe20000410000 */
[-C--:B------:R-:W-:Y:S01]  /*9590*/  FMUL.FTZ R128, R128, R170.reuse ;  /* 0x000000aa80807220 */ /* 0x080fe20000410000 */
[-C--:B------:R-:W-:Y:S01]  /*95a0*/  FMUL.FTZ R129, R129, R170.reuse ;  /* 0x000000aa81817220 */ /* 0x080fe20000410000 */
[----:B------:R-:W-:Y:S01]  /*95b0*/  FMNMX.FTZ R153, R183, R153, !PT ;  /* 0x00000099b7997209 */ /* 0x000fe20007810000 */
[----:B------:R-:W0:Y:S01]  /*95c0*/  MUFU.TANH R191, R191 ;  /* 0x000000bf00bf7308 */ /* 0x000e220000002400 */
[-C--:B------:R-:W-:Y:S01]  /*95d0*/  FMUL.FTZ R132, R132, R170.reuse ;  /* 0x000000aa84847220 */ /* 0x080fe20000410000 */
[-C--:B------:R-:W-:Y:S01]  /*95e0*/  FMUL.FTZ R133, R133, R170.reuse ;  /* 0x000000aa85857220 */ /* 0x080fe20000410000 */
[----:B---3--:R-:W-:Y:S01]  /*95f0*/  FMNMX.FTZ R153, R174, R153, !PT ;  /* 0x00000099ae997209 */ /* 0x008fe20007810000 */
[-C--:B------:R-:W-:Y:S01]  /*9600*/  FMUL.FTZ R136, R136, R170.reuse ;  /* 0x000000aa88887220 */ /* 0x080fe20000410000 */
[-C--:B------:R-:W-:Y:S01]  /*9610*/  FMUL.FTZ R137, R137, R170.reuse ;  /* 0x000000aa89897220 */ /* 0x080fe20000410000 */
[-C--:B------:R-:W-:Y:S01]  /*9620*/  FMUL.FTZ R140, R140, R170.reuse ;  /* 0x000000aa8c8c7220 */ /* 0x080fe20000410000 */
[----:B----4-:R-:W-:Y:S01]  /*9630*/  FMNMX.FTZ R153, R178, R153, !PT ;  /* 0x00000099b2997209 */ /* 0x010fe20007810000 */
[----:B------:R-:W3:Y:S01]  /*9640*/  MUFU.TANH R194, R194 ;  /* 0x000000c200c27308 */ /* 0x000ee20000002400 */
[-C--:B------:R-:W-:Y:S01]  /*9650*/  FMUL.FTZ R141, R141, R170.reuse ;  /* 0x000000aa8d8d7220 */ /* 0x080fe20000410000 */
[-C--:B------:R-:W-:Y:S01]  /*9660*/  FMUL.FTZ R144, R144, R170.reuse ;  /* 0x000000aa90907220 */ /* 0x080fe20000410000 */
[----:B-----5:R-:W-:Y:S01]  /*9670*/  FMNMX.FTZ R153, R182, R153, !PT ;  /* 0x00000099b6997209 */ /* 0x020fe20007810000 */
[-C--:B------:R-:W-:Y:S01]  /*9680*/  FMUL.FTZ R145, R145, R170.reuse ;  /* 0x000000aa91917220 */ /* 0x080fe20000410000 */
[-C--:B------:R-:W-:Y:S01]  /*9690*/  FMUL.FTZ R148, R148, R170.reuse ;  /* 0x000000aa94947220 */ /* 0x080fe20000410000 */
[----:B------:R-:W-:Y:S01]  /*96a0*/  FMUL.FTZ R149, R149, R170 ;  /* 0x000000aa95957220 */ /* 0x000fe20000410000 */
[----:B------:R-:W-:Y:S01]  /*96b0*/  FMNMX.FTZ R153, R186, R153, !PT ;  /* 0x00000099ba997209 */ /* 0x000fe20007810000 */
[----:B------:R-:W-:Y:S01]  /*96c0*/  MUFU.EX2 R161, R161 ;  /* 0x000000a100a17308 */ /* 0x000fe20000000800 */
[----:B------:R-:W-:-:S02]  /*96d0*/  IADD3 R170, -R216, 0xb, RZ ;  /* 0x0000000bd8aa7810 */ /* 0x000fc40007ffe1ff */
[----:B-1----:R-:W-:-:S04]  /*96e0*/  FMNMX.FTZ R153, R187, R153, !PT ;  /* 0x00000099bb997209 */ /* 0x002fc80007810000 */
[----:B--2---:R-:W-:Y:S01]  /*96f0*/  FMNMX.FTZ R153, R190, R153, !PT ;  /* 0x00000099be997209 */ /* 0x004fe20007810000 */
[----:B------:R-:W-:Y:S03]  /*9700*/  MUFU.EX2 R168, R168 ;  /* 0x000000a800a87308 */ /* 0x000fe60000000800 */
[----:B0-----:R-:W-:-:S04]  /*9710*/  FMNMX.FTZ R153, R191, R153, !PT ;  /* 0x00000099bf997209 */ /* 0x001fc80007810000 */
[----:B---3--:R-:W-:Y:S01]  /*9720*/  FMNMX.FTZ R153, R194, R153, !PT ;  /* 0x00000099c2997209 */ /* 0x008fe20007810000 */
[----:B------:R-:W-:Y:S04]  /*9730*/  MUFU.EX2 R164, R164 ;  /* 0x000000a400a47308 */ /* 0x000fe80000000800 */
[----:B------:R-:W0:Y:S04]  /*9740*/  SHFL.BFLY PT, R169, R153, 0x2, 0x1f ;  /* 0x0c401f0099a97f89 */ /* 0x000e2800000e0000 */
        /* <DEDUP_REMOVED lines=19> */
[----:B------:R0:W1:Y:S01]  /*9880*/  MUFU.EX2 R195, R21 ;  /* 0x0000001500c37308 */ /* 0x0000620000000800 */
[-CC-:B------:R-:W-:Y:S01]  /*9890*/  FFMA.FTZ R190, R190, R13.reuse, -R198.reuse ;  /* 0x0000000dbebe7223 */ /* 0x180fe200000108c6 */
[-CC-:B------:R-:W-:Y:S01]  /*98a0*/  FFMA.FTZ R191, R191, R13.reuse, -R198.reuse ;  /* 0x0000000dbfbf7223 */ /* 0x180fe200000108c6 */
[----:B------:R-:W-:-:S05]  /*98b0*/  FFMA.FTZ R194, R194, R13, -R198 ;  /* 0x0000000dc2c27223 */ /* 0x000fca00000108c6 */
[----:B------:R-:W-:Y:S01]  /*98c0*/  MUFU.EX2 R193, R193 ;  /* 0x000000c100c17308 */ /* 0x000fe20000000800 */
[----:B0-----:R-:W-:-:S04]  /*98d0*/  IMAD.U32 R21, RZ, RZ, UR5 ;  /* 0x00000005ff157e24 */ /* 0x001fc8000f8e00ff */
[C---:B------:R-:W-:Y:S02]  /*98e0*/  @!P1 VIADD R153, R21.reuse, 0x32440 ;  /* 0x0003244015999836 */ /* 0x040fe40000000000 */
[----:B------:R-:W-:Y:S01]  /*98f0*/  @!P1 VIADD R21, R21, 0x32460 ;  /* 0x0003246015159836 */ /* 0x000fe20000000000 */
[----:B------:R-:W0:Y:S01]  /*9900*/  MUFU.EX2 R199, R199 ;  /* 0x000000c700c77308 */ /* 0x000e220000000800 */
[-C--:B-1----:R-:W-:Y:S01]  /*9910*/  FMUL.FTZ R26, R26, R195.reuse ;  /* 0x000000c31a1a7220 */ /* 0x082fe20000410000 */
[----:B------:R-:W-:Y:S01]  /*9920*/  @!P1 PRMT R153, RZ, 0x654, R153 ;  /* 0x00000654ff999816 */ /* 0x000fe20000000099 */
[----:B------:R1:W-:Y:S06]  /*9930*/  BAR.ARV R170, 0x100 ;  /* 0x000400aa0000751d */ /* 0x0003ec0000002000 */
[----:B------:R2:W-:Y:S01]  /*9940*/  @!P1 SYNCS.ARRIVE.TRANS64.RED.A1T0 RZ, [R153+URZ], RZ ;  /* 0x000000ff99ff99a7 */ /* 0x0005e2000810043f */
[----:B------:R-:W-:Y:S01]  /*9950*/  MUFU.EX2 R197, R197 ;  /* 0x000000c500c57308 */ /* 0x000fe20000000800 */
[-C--:B------:R-:W-:Y:S01]  /*9960*/  FMUL.FTZ R27, R27, R195.reuse ;  /* 0x000000c31b1b7220 */ /* 0x080fe20000410000 */
[-C--:B------:R-:W-:Y:S01]  /*9970*/  FMUL.FTZ R30, R30, R195.reuse ;  /* 0x000000c31e1e7220 */ /* 0x080fe20000410000 */
[-C--:B------:R-:W-:Y:S01]  /*9980*/  FMUL.FTZ R31, R31, R195.reuse ;  /* 0x000000c31f1f7220 */ /* 0x080fe20000410000 */
[-C--:B------:R-:W-:Y:S01]  /*9990*/  FMUL.FTZ R34, R34, R195.reuse ;  /* 0x000000c322227220 */ /* 0x080fe20000410000 */
[-C--:B------:R-:W-:Y:S01]  /*99a0*/  FMUL.FTZ R35, R35, R195.reuse ;  /* 0x000000c323237220 */ /* 0x080fe20000410000 */
[-C--:B------:R-:W-:Y:S01]  /*99b0*/  FMUL.FTZ R38, R38, R195.reuse ;  /* 0x000000c326267220 */ /* 0x080fe20000410000 */
[----:B--2---:R-:W-:Y:S01]  /*99c0*/  VIADD R153, R216, 0x8 ;  /* 0x00000008d8997836 */ /* 0x004fe20000000000 */
[----:B------:R-:W2:Y:S01]  /*99d0*/  MUFU.EX2 R214, R214 ;  /* 0x000000d600d67308 */ /* 0x000ea20000000800 */
        /* <DEDUP_REMOVED lines=59> */
[----:B------:R-:W0:Y:S01]  /*9d90*/  MUFU.EX2 R216, R160 ;  /* 0x000000a000d87308 */ /* 0x000e220000000800 */
[----:B--2---:R-:W-:Y:S01]  /*9da0*/  F2FP.BF16.F32.PACK_AB R155, R214, R197 ;  /* 0x000000c5d69b723e */ /* 0x004fe200000010ff */
[----:B------:R-:W-:Y:S01]  /*9db0*/  FFMA.FTZ R193, R195, R12, R193 ;  /* 0x0000000cc3c17223 */ /* 0x000fe200000100c1 */
[----:B------:R-:W-:Y:S01]  /*9dc0*/  FFMA.FTZ R12, R167, R13, -R198 ;  /* 0x0000000da70c7223 */ /* 0x000fe200000108c6 */
[----:B------:R-:W-:Y:S01]  /*9dd0*/  @!P1 PRMT R21, RZ, 0x654, R21 ;  /* 0x00000654ff159816 */ /* 0x000fe20000000015 */
[----:B------:R-:W-:Y:S01]  /*9de0*/  WARPGROUP.ARRIVE ;  /* 0x00000000000079c5 */ /* 0x000fe20000000000 */
[----:B------:R-:W-:-:S02]  /*9df0*/  FADD.FTZ R193, R199, R193 ;  /* 0x000000c1c7c17221 */ /* 0x000fc40000010000 */
[----:B------:R2:W-:Y:S02]  /*9e00*/  MUFU.EX2 R160, R165 ;  /* 0x000000a500a07308 */ /* 0x0005e40000000800 */
[----:B------:R-:W-:Y:S01]  /*9e10*/  FADD.FTZ R193, R197, R193 ;  /* 0x000000c1c5c17221 */ /* 0x000fe20000010000 */
[----:B------:R-:W-:Y:S01]  /*9e20*/  HGMMA.64x256x16.F32.BF16 R24, R152, gdesc[UR8].tnspB, R24, gsb0 ;  /* 0x43e0000898187df0 */ /* 0x000fe20008001818 */
[----:B------:R-:W-:Y:S01]  /*9e30*/  UIADD3 UR10, UR6, 0x80, URZ ;  /* 0x00000080060a7890 */ /* 0x000fe2000fffe03f */
[----:B------:R-:W-:Y:S01]  /*9e40*/  UMOV UR11, 0x40000040 ;  /* 0x40000040000b7882 */ /* 0x000fe20000000000 */
[----:B------:R-:W-:Y:S02]  /*9e50*/  FADD.FTZ R214, R214, R193 ;  /* 0x000000c1d6d67221 */ /* 0x000fe40000010000 */
[----:B------:R-:W-:Y:S01]  /*9e60*/  MUFU.EX2 R12, R12 ;  /* 0x0000000c000c7308 */ /* 0x000fe20000000800 */
[----:B--2---:R-:W-:Y:S01]  /*9e70*/  FFMA.FTZ R165, R163, R13, -R198 ;  /* 0x0000000da3a57223 */ /* 0x004fe200000108c6 */
[----:B0-----:R-:W-:-:S04]  /*9e80*/  FADD.FTZ R157, R216, R157 ;  /* 0x0000009dd89d7221 */ /* 0x001fc80000010000 */
[----:B------:R-:W-:Y:S02]  /*9e90*/  FADD.FTZ R163, R161, R157 ;  /* 0x0000009da1a37221 */ /* 0x000fe40000010000 */
        /* <DEDUP_REMOVED lines=15> */
[----:B------:R0:W2:Y:S01]  /*9f90*/  MUFU.EX2 R155, R156 ;  /* 0x0000009c009b7308 */ /* 0x0000a20000000800 */
[----:B------:R-:W-:-:S07]  /*9fa0*/  F2FP.BF16.F32.PACK_AB R166, R181, R180 ;  /* 0x000000b4b5a6723e */ /* 0x000fce00000010ff */
[----:B------:R-:W3:Y:S01]  /*9fb0*/  MUFU.EX2 R153, R153 ;  /* 0x0000009900997308 */ /* 0x000ee20000000800 */
[----:B0-----:R-:W-:-:S07]  /*9fc0*/  F2FP.BF16.F32.PACK_AB R156, R161, R216 ;  /* 0x000000d8a19c723e */ /* 0x001fce00000010ff */
[----:B------:R-:W0:Y:S01]  /*9fd0*/  MUFU.EX2 R154, R154 ;  /* 0x0000009a009a7308 */ /* 0x000e220000000800 */
[----:B--2---:R-:W-:Y:S01]  /*9fe0*/  F2FP.BF16.F32.PACK_AB R158, R160, R155 ;  /* 0x0000009ba09e723e */ /* 0x004fe200000010ff */
[----:B------:R-:W-:-:S04]  /*9ff0*/  FADD.FTZ R155, R155, R163 ;  /* 0x000000a39b9b7221 */ /* 0x000fc80000010000 */
[----:B------:R-:W-:Y:S01]  /*a000*/  FADD.FTZ R155, R160, R155 ;  /* 0x0000009ba09b7221 */ /* 0x000fe20000010000 */
[----:B------:R-:W-:Y:S01]  /*a010*/  F2FP.BF16.F32.PACK_AB R160, R164, R168 ;  /* 0x000000a8a4a0723e */ /* 0x000fe200000010ff */
[----:B------:R-:W2:Y:S01]  /*a020*/  MUFU.EX2 R152, R152 ;  /* 0x0000009800987308 */ /* 0x000ea20000000800 */
[----:B---3--:R-:W-:Y:S01]  /*a030*/  FADD.FTZ R214, R153, R214 ;  /* 0x000000d699d67221 */ /* 0x008fe20000010000 */
[----:B------:R-:W-:-:S04]  /*a040*/  FADD.FTZ R155, R168, R155 ;  /* 0x0000009ba89b7221 */ /* 0x000fc80000010000 */
[----:B------:R-:W-:Y:S01]  /*a050*/  FADD.FTZ R155, R164, R155 ;  /* 0x0000009ba49b7221 */ /* 0x000fe20000010000 */
[----:B------:R-:W-:Y:S02]  /*a060*/  F2FP.BF16.F32.PACK_AB R164, R177, R176 ;  /* 0x000000b0b1a4723e */ /* 0x000fe400000010ff */
[C---:B0-----:R-:W-:Y:S01]  /*a070*/  F2FP.BF16.F32.PACK_AB R157, R154.reuse, R153 ;  /* 0x000000999a9d723e */ /* 0x041fe200000010ff */
[----:B------:R-:W-:Y:S01]  /*a080*/  FADD.FTZ R153, R154, R214 ;  /* 0x000000d69a997221 */ /* 0x000fe20000010000 */
[----:B------:R-:W-:-:S03]  /*a090*/  F2FP.BF16.F32.PACK_AB R154, R189, R188 ;  /* 0x000000bcbd9a723e */ /* 0x000fc600000010ff */
[----:B------:R-:W-:Y:S01]  /*a0a0*/  FADD.FTZ R153, R165, R153 ;  /* 0x00000099a5997221 */ /* 0x000fe20000010000 */
[----:B--2---:R-:W-:-:S03]  /*a0b0*/  F2FP.BF16.F32.PACK_AB R159, R152, R165 ;  /* 0x000000a5989f723e */ /* 0x004fc600000010ff */
[----:B------:R-:W-:Y:S01]  /*a0c0*/  FADD.FTZ R153, R152, R153 ;  /* 0x0000009998997221 */ /* 0x000fe20000010000 */
[----:B------:R-:W-:Y:S01]  /*a0d0*/  F2FP.BF16.F32.PACK_AB R152, R185, R184 ;  /* 0x000000b8b998723e */ /* 0x000fe200000010ff */
        /* <DEDUP_REMOVED lines=8> */
[----:B------:R-:W-:Y:S01]  /*a160*/  F2FP.BF16.F32.PACK_AB R162, R173, R172 ;  /* 0x000000acada2723e */ /* 0x000fe200000010ff */
[----:B------:R-:W-:Y:S01]  /*a170*/  FFMA.FTZ R159, R179, R13, -R198 ;  /* 0x0000000db39f7223 */ /* 0x000fe200000108c6 */
[----:B------:R-:W-:Y:S01]  /*a180*/  FADD.FTZ R172, R172, R155 ;  /* 0x0000009bacac7221 */ /* 0x000fe20000010000 */
[----:B------:R-:W0:Y:S01]  /*a190*/  MUFU.EX2 R157, R157 ;  /* 0x0000009d009d7308 */ /* 0x000e220000000800 */
[----:B------:R-:W-:-:S02]  /*a1a0*/  IMAD.MOV.U32 R203, RZ, RZ, R20 ;  /* 0x000000ffffcb7224 */ /* 0x000fc400078e0014 */
[----:B------:R-:W-:-:S04]  /*a1b0*/  FADD.FTZ R172, R173, R172 ;  /* 0x000000acadac7221 */ /* 0x000fc80000010000 */
[----:B------:R-:W-:Y:S01]  /*a1c0*/  FADD.FTZ R172, R176, R172 ;  /* 0x000000acb0ac7221 */ /* 0x000fe20000010000 */
[----:B------:R-:W2:Y:S03]  /*a1d0*/  MUFU.EX2 R156, R156 ;  /* 0x0000009c009c7308 */ /* 0x000ea60000000800 */
[----:B------:R-:W-:-:S04]  /*a1e0*/  FADD.FTZ R172, R177, R172 ;  /* 0x000000acb1ac7221 */ /* 0x000fc80000010000 */
[----:B------:R-:W-:Y:S01]  /*a1f0*/  FADD.FTZ R172, R180, R172 ;  /* 0x000000acb4ac7221 */ /* 0x000fe20000010000 */
[----:B------:R-:W3:Y:S01]  /*a200*/  MUFU.EX2 R158, R158 ;  /* 0x0000009e009e7308 */ /* 0x000ee20000000800 */
[----:B0-----:R-:W-:Y:S01]  /*a210*/  F2FP.BF16.F32.PACK_AB R161, R12, R157 ;  /* 0x0000009d0ca1723e */ /* 0x001fe200000010ff */
[----:B------:R-:W-:Y:S01]  /*a220*/  FADD.FTZ R157, R157, R153 ;  /* 0x000000999d9d7221 */ /* 0x000fe20000010000 */
[----:B------:R-:W-:-:S03]  /*a230*/  FADD.FTZ R172, R181, R172 ;  /* 0x000000acb5ac7221 */ /* 0x000fc60000010000 */
[----:B------:R-:W-:Y:S01]  /*a240*/  FADD.FTZ R157, R12, R157 ;  /* 0x0000009d0c9d7221 */ /* 0x000fe20000010000 */
[----:B------:R-:W-:Y:S01]  /*a250*/  FADD.FTZ R172, R184, R172 ;  /* 0x000000acb8ac7221 */ /* 0x000fe20000010000 */
[----:B------:R-:W-:Y:S02]  /*a260*/  MUFU.EX2 R159, R159 ;  /* 0x0000009f009f7308 */ /* 0x000fe40000000800 */
[----:B--2---:R-:W-:Y:S01]  /*a270*/  FADD.FTZ R157, R156, R157 ;  /* 0x0000009d9c9d7221 */ /* 0x004fe20000010000 */
[----:B------:R-:W-:-:S04]  /*a280*/  FADD.FTZ R172, R185, R172 ;  /* 0x000000acb9ac7221 */ /* 0x000fc80000010000 */
[----:B------:R-:W-:Y:S01]  /*a290*/  FADD.FTZ R172, R188, R172 ;  /* 0x000000acbcac7221 */ /* 0x000fe20000010000 */
[C---:B---3--:R-:W-:Y:S01]  /*a2a0*/  F2FP.BF16.F32.PACK_AB R163, R158.reuse, R156 ;  /* 0x0000009c9ea3723e */ /* 0x048fe200000010ff */
[----:B------:R-:W-:Y:S02]  /*a2b0*/  FADD.FTZ R157, R158, R157 ;  /* 0x0000009d9e9d7221 */ /* 0x000fe40000010000 */
[----:B------:R-:W-:Y:S01]  /*a2c0*/  FADD.FTZ R189, R189, R172 ;  /* 0x000000acbdbd7221 */ /* 0x000fe20000010000 */
[----:B------:R-:W-:-:S03]  /*a2d0*/  WARPGROUP.ARRIVE ;  /* 0x00000000000079c5 */ /* 0x000fc60000000000 */
[----:B------:R-:W-:-:S03]  /*a2e0*/  FADD.FTZ R189, R192, R189 ;  /* 0x000000bdc0bd7221 */ /* 0x000fc60000010000 */
[----:B------:R-:W-:Y:S01]  /*a2f0*/  HGMMA.64x256x16.F32.BF16 R24, R160, gdesc[UR8].tnspB, R24, gsb0 ;  /* 0x43e00008a0187df0 */ /* 0x000fe20008001818 */
[----:B------:R-:W-:Y:S01]  /*a300*/  UIADD3 UR10, UR6, 0x180, URZ ;  /* 0x00000180060a7890 */ /* 0x000fe2000fffe03f */
[----:B------:R-:W-:Y:S01]  /*a310*/  FADD.FTZ R189, R204, R189 ;  /* 0x000000bdccbd7221 */ /* 0x000fe20000010000 */
[----:B------:R-:W-:Y:S01]  /*a320*/  UMOV UR11, 0x40000040 ;  /* 0x40000040000b7882 */ /* 0x000fe20000000000 */
[----:B------:R-:W-:Y:S02]  /*a330*/  WARPGROUP.DEPBAR.LE gsb0, 0x0 ;  /* 0x00008000000079c5 */ /* 0x000fe40000010000 */
[-CC-:B------:R-:W-:Y:S01]  /*a340*/  FFMA.FTZ R160, R0, R13.reuse, -R198.reuse ;  /* 0x0000000d00a07223 */ /* 0x180fe200000108c6 */
[-CC-:B------:R-:W-:Y:S01]  /*a350*/  FFMA.FTZ R0, R175, R13.reuse, -R198.reuse ;  /* 0x0000000daf007223 */ /* 0x180fe200000108c6 */
[-CC-:B------:R-:W-:Y:S01]  /*a360*/  FFMA.FTZ R161, R183, R13.reuse, -R198.reuse ;  /* 0x0000000db7a17223 */ /* 0x180fe200000108c6 */
[-CC-:B------:R-:W-:Y:S01]  /*a370*/  FFMA.FTZ R162, R174, R13.reuse, -R198.reuse ;  /* 0x0000000daea27223 */ /* 0x180fe200000108c6 */
[----:B------:R-:W-:-:S02]  /*a380*/  FFMA.FTZ R163, R178, R13, -R198 ;  /* 0x0000000db2a37223 */ /* 0x000fc400000108c6 */
[----:B------:R-:W-:Y:S08]  /*a390*/  MUFU.EX2 R160, R160 ;  /* 0x000000a000a07308 */ /* 0x000ff00000000800 */
[----:B------:R-:W0:Y:S08]  /*a3a0*/  MUFU.EX2 R0, R0 ;  /* 0x0000000000007308 */ /* 0x000e300000000800 */
[----:B------:R-:W2:Y:S08]  /*a3b0*/  MUFU.EX2 R161, R161 ;  /* 0x000000a100a17308 */ /* 0x000eb00000000800 */
[----:B------:R-:W3:Y:S01]  /*a3c0*/  MUFU.EX2 R162, R162 ;  /* 0x000000a200a27308 */ /* 0x000ee20000000800 */
[----:B0-----:R-:W-:Y:S01]  /*a3d0*/  F2FP.BF16.F32.PACK_AB R165, R0, R160 ;  /* 0x000000a000a5723e */ /* 0x001fe200000010ff */
[----:B------:R-:W-:-:S04]  /*a3e0*/  FADD.FTZ R160, R160, R157 ;  /* 0x0000009da0a07221 */ /* 0x000fc80000010000 */
[----:B------:R-:W-:Y:S01]  /*a3f0*/  FADD.FTZ R160, R0, R160 ;  /* 0x000000a000a07221 */ /* 0x000fe20000010000 */
[----:B------:R-:W-:Y:S01]  /*a400*/  FADD.FTZ R0, R196, R189 ;  /* 0x000000bdc4007221 */ /* 0x000fe20000010000 */
[----:B------:R-:W0:Y:S01]  /*a410*/  MUFU.EX2 R163, R163 ;  /* 0x000000a300a37308 */ /* 0x000e220000000800 */
[----:B--2---:R-:W-:Y:S01]  /*a420*/  F2FP.BF16.F32.PACK_AB R167, R161, R159 ;  /* 0x0000009fa1a7723e */ /* 0x004fe200000010ff */
[----:B------:R-:W-:Y:S01]  /*a430*/  FADD.FTZ R160, R159, R160 ;  /* 0x000000a09fa07221 */ /* 0x000fe20000010000 */
[----:B------:R-:W-:Y:S02]  /*a440*/  FADD.FTZ R0, R215, R0 ;  /* 0x00000000d7007221 */ /* 0x000fe40000010000 */
[----:B------:R-:W-:Y:S01]  /*a450*/  WARPGROUP.ARRIVE ;  /* 0x00000000000079c5 */ /* 0x000fe20000000000 */
[----:B------:R-:W-:-:S04]  /*a460*/  FADD.FTZ R160, R161, R160 ;  /* 0x000000a0a1a07221 */ /* 0x000fc80000010000 */
[----:B---3--:R-:W-:Y:S01]  /*a470*/  FADD.FTZ R160, R162, R160 ;  /* 0x000000a0a2a07221 */ /* 0x008fe20000010000 */
[----:B------:R-:W-:Y:S01]  /*a480*/  HGMMA.64x256x16.F32.BF16 R24, R164, gdesc[UR8].tnspB, R24, gsb0 ;  /* 0x43e00008a4187df0 */ /* 0x000fe20008001818 */
[----:B------:R-:W-:Y:S01]  /*a490*/  UIADD3 UR10, UR6, 0x200, URZ ;  /* 0x00000200060a7890 */ /* 0x000fe2000fffe03f */
[----:B------:R-:W-:Y:S01]  /*a4a0*/  UMOV UR11, 0x40000040 ;  /* 0x40000040000b7882 */ /* 0x000fe20000000000 */
[----:B------:R-:W-:Y:S01]  /*a4b0*/  UIADD3 UR6, UR6, 0x280, URZ ;  /* 0x0000028006067890 */ /* 0x000fe2000fffe03f */
[C---:B0-----:R-:W-:Y:S01]  /*a4c0*/  F2FP.BF16.F32.PACK_AB R153, R163.reuse, R162 ;  /* 0x000000a2a399723e */ /* 0x041fe200000010ff */
[----:B------:R-:W-:Y:S01]  /*a4d0*/  FADD.FTZ R160, R163, R160 ;  /* 0x000000a0a3a07221 */ /* 0x000fe20000010000 */
[----:B------:R-:W-:Y:S02]  /*a4e0*/  WARPGROUP.DEPBAR.LE gsb0, 0x0 ;  /* 0x00008000000079c5 */ /* 0x000fe40000010000 */
[-CC-:B------:R-:W-:Y:S01]  /*a4f0*/  FFMA.FTZ R164, R182, R13.reuse, -R198.reuse ;  /* 0x0000000db6a47223 */ /* 0x180fe200000108c6 */
[----:B------:R-:W-:-:S05]  /*a500*/  FFMA.FTZ R165, R186, R13, -R198 ;  /* 0x0000000dbaa57223 */ /* 0x000fca00000108c6 */
[----:B------:R-:W0:Y:S08]  /*a510*/  MUFU.EX2 R164, R164 ;  /* 0x000000a400a47308 */ /* 0x000e300000000800 */
[----:B------:R-:W2:Y:S01]  /*a520*/  MUFU.EX2 R165, R165 ;  /* 0x000000a500a57308 */ /* 0x000ea20000000800 */
[----:B0-----:R-:W-:Y:S01]  /*a530*/  FADD.FTZ R160, R164, R160 ;  /* 0x000000a0a4a07221 */ /* 0x001fe20000010000 */
[----:B--2---:R-:W-:-:S03]  /*a540*/  F2FP.BF16.F32.PACK_AB R155, R165, R164 ;  /* 0x000000a4a59b723e */ /* 0x004fc600000010ff */
[----:B------:R-:W-:Y:S01]  /*a550*/  FADD.FTZ R160, R165, R160 ;  /* 0x000000a0a5a07221 */ /* 0x000fe20000010000 */
[----:B------:R-:W-:-:S06]  /*a560*/  WARPGROUP.ARRIVE ;  /* 0x00000000000079c5 */ /* 0x000fcc0000000000 */
[----:B------:R-:W-:Y:S01]  /*a570*/  HGMMA.64x256x16.F32.BF16 R24, R152, gdesc[UR8].tnspB, R24, gsb0 ;  /* 0x43e0000898187df0 */ /* 0x000fe20008001818 */
[----:B------:R-:W-:Y:S01]  /*a580*/  UMOV UR10, UR6 ;  /* 0x00000006000a7c82 */ /* 0x000fe20008000000 */
[----:B------:R-:W-:Y:S01]  /*a590*/  UMOV UR11, 0x40000040 ;  /* 0x40000040000b7882 */ /* 0x000fe20000000000 */
[----:B------:R-:W-:Y:S02]  /*a5a0*/  WARPGROUP.DEPBAR.LE gsb0, 0x0 ;  /* 0x00008000000079c5 */ /* 0x000fe40000010000 */
[----:B------:R-:W-:Y:S02]  /*a5b0*/  F2FP.BF16.F32.PACK_AB R152, R204, R192 ;  /* 0x000000c0cc98723e */ /* 0x000fe400000010ff */
[----:B------:R-:W-:Y:S01]  /*a5c0*/  F2FP.BF16.F32.PACK_AB R153, R190, R187 ;  /* 0x000000bbbe99723e */ /* 0x000fe200000010ff */
[----:B------:R-:W-:Y:S01]  /*a5d0*/  FADD.FTZ R187, R187, R160 ;  /* 0x000000a0bbbb7221 */ /* 0x000fe20000010000 */
[----:B------:R-:W-:Y:S02]  /*a5e0*/  F2FP.BF16.F32.PACK_AB R154, R215, R196 ;  /* 0x000000c4d79a723e */ /* 0x000fe400000010ff */
[----:B------:R-:W-:Y:S01]  /*a5f0*/  F2FP.BF16.F32.PACK_AB R155, R194, R191 ;  /* 0x000000bfc29b723e */ /* 0x000fe200000010ff */
[----:B------:R-:W-:-:S03]  /*a600*/  FADD.FTZ R190, R190, R187 ;  /* 0x000000bbbebe7221 */ /* 0x000fc60000010000 */
[----:B------:R-:W-:Y:S01]  /*a610*/  WARPGROUP.ARRIVE ;  /* 0x00000000000079c5 */ /* 0x000fe20000000000 */
[----:B------:R-:W-:-:S04]  /*a620*/  FADD.FTZ R191, R191, R190 ;  /* 0x000000bebfbf7221 */ /* 0x000fc80000010000 */
[----:B------:R-:W-:-:S08]  /*a630*/  FADD.FTZ R12, R194, R191 ;  /* 0x000000bfc20c7221 */ /* 0x000fd00000010000 */
[----:B------:R-:W-:Y:S03]  /*a640*/  HGMMA.64x256x16.F32.BF16 R24, R152, gdesc[UR8].tnspB, R24, gsb0 ;  /* 0x43e0000898187df0 */ /* 0x000fe60008001818 */
[----:B------:R-:W-:Y:S02]  /*a650*/  WARPGROUP.DEPBAR.LE gsb0, 0x0 ;  /* 0x00008000000079c5 */ /* 0x000fe40000010000 */
[----:B------:R0:W-:Y:S02]  /*a660*/  @!P1 SYNCS.ARRIVE.TRANS64.RED.A1T0 RZ, [R21+URZ], RZ ;  /* 0x000000ff15ff99a7 */ /* 0x0001e4000810043f */
[----:B0-----:R-:W-:Y:S01]  /*a670*/  IMAD.MOV.U32 R21, RZ, RZ, R169 ;  /* 0x000000ffff157224 */ /* 0x001fe200078e00a9 */
[----:B-1----:R-:W-:Y:S06]  /*a680*/  @P2 BRA `(.L_x_5374) ;  /* 0xffffffd400c02947 */ /* 0x002fec000383ffff */
.L_x_5365:
[----:B------:R-:W2:Y:S01]  /*a690*/  LDL.LU R152, [R1+0x40] ;  /* 0x0000400001987983 */ /* 0x000ea20000300800 */
[----:B------:R-:W-:Y:S01]  /*a6a0*/  UIADD3 UR36, UR36, 0x1, URZ ;  /* 0x0000000124247890 */ /* 0x000fe2000fffe03f */
[----:B------:R0:W-:Y:S06]  /*a6b0*/  BAR.ARV R170, 0x100 ;  /* 0x000400aa0000751d */ /* 0x0001ec0000002000 */
[----:B------:R-:W-:Y:S02]  /*a6c0*/  UISETP.NE.AND UP0, UPT, UR36, 0x2, UPT ;  /* 0x000000022400788c */ /* 0x000fe4000bf05270 */
[----:B------:R-:W-:Y:S06]  /*a6d0*/  BAR.ARV 0x8, 0x180 ;  /* 0x0206000000007b1d */ /* 0x000fec0000002000 */
[----:B------:R-:W-:Y:S01]  /*a6e0*/  USEL UR4, URZ, 0x1, UP0 ;  /* 0x000000013f047887 */ /* 0x000fe20008000000 */
[----:B------:R-:W-:Y:S01]  /*a6f0*/  PLOP3.LUT P0, PT, PT, PT, PT, 0x8, 0x0 ;  /* 0x000000000000781c */ /* 0x000fe20003f0e170 */
[----:B------:R-:W1:Y:S01]  /*a700*/  SHFL.BFLY PT, R3, R0, 0x2, 0x1f ;  /* 0x0c401f0000037f89 */ /* 0x000e6200000e0000 */
[----:B------:R-:W-:-:S02]  /*a710*/  USEL UR36, UR36, URZ, UP0 ;  /* 0x0000003f24247287 */ /* 0x000fc40008000000 */
[----:B------:R-:W-:Y:S01]  /*a720*/  ULOP3.LUT UR37, UR37, UR4, URZ, 0x3c, !UPT ;  /* 0x0000000425257292 */ /* 0x000fe2000f8e3c3f */
[----:B------:R-:W3:Y:S01]  /*a730*/  SHFL.BFLY PT, R5, R12, 0x2, 0x1f ;  /* 0x0c401f000c057f89 */ /* 0x000ee200000e0000 */
[----:B-1----:R-:W-:Y:S01]  /*a740*/  FADD.FTZ R3, R3, R0 ;  /* 0x0000000003037221 */ /* 0x002fe20000010000 */
[----:B------:R-:W-:Y:S02]  /*a750*/  IMAD.MOV.U32 R0, RZ, RZ, RZ ;  /* 0x000000ffff007224 */ /* 0x000fe400078e00ff */
[----:B---3--:R-:W-:Y:S02]  /*a760*/  FADD.FTZ R5, R5, R12 ;  /* 0x0000000c05057221 */ /* 0x008fe40000010000 */
[----:B------:R-:W1:Y:S04]  /*a770*/  SHFL.BFLY PT, R2, R3, 0x1, 0x1f ;  /* 0x0c201f0003027f89 */ /* 0x000e6800000e0000 */
[----:B------:R-:W3:Y:S01]  /*a780*/  SHFL.BFLY PT, R4, R5, 0x1, 0x1f ;  /* 0x0c201f0005047f89 */ /* 0x000ee200000e0000 */
[----:B-1----:R-:W-:Y:S01]  /*a790*/  FADD.FTZ R6, R3, R2 ;  /* 0x0000000203067221 */ /* 0x002fe20000010000 */
[----:B------:R-:W-:-:S02]  /*a7a0*/  IMAD.MOV.U32 R2, RZ, RZ, RZ ;  /* 0x000000ffff027224 */ /* 0x000fc400078e00ff */
[----:B------:R-:W-:Y:S02]  /*a7b0*/  IMAD.MOV.U32 R3, RZ, RZ, -0x800000 ;  /* 0xff800000ff037424 */ /* 0x000fe400078e00ff */
[----:B---3--:R-:W-:Y:S01]  /*a7c0*/  FADD.FTZ R7, R5, R4 ;  /* 0x0000000405077221 */ /* 0x008fe20000010000 */
[----:B------:R-:W-:-:S04]  /*a7d0*/  FSETP.NE.FTZ.AND P1, PT, R6, RZ, PT ;  /* 0x000000ff0600720b */ /* 0x000fc80003f35000 */
[----:B------:R-:W-:-:S09]  /*a7e0*/  FSETP.NE.FTZ.AND P2, PT, R7, RZ, PT ;  /* 0x000000ff0700720b */ /* 0x000fd20003f55000 */
[----:B------:R-:W1:Y:S08]  /*a7f0*/  @P1 MUFU.LG2 R4, R6 ;  /* 0x0000000600041308 */ /* 0x000e700000000c00 */
[----:B------:R-:W3:Y:S08]  /*a800*/  @P2 MUFU.LG2 R5, R7 ;  /* 0x0000000700052308 */ /* 0x000ef00000000c00 */
[----:B------:R4:W5:Y:S01]  /*a810*/  @P1 MUFU.RCP R2, R6 ;  /* 0x0000000600021308 */ /* 0x0009620000001000 */
[----:B-1----:R-:W-:-:S07]  /*a820*/  @P1 FMUL.FTZ R4, R4, 0.69314718246459960938 ;  /* 0x3f31721804041820 */ /* 0x002fce0000410000 */
[----:B------:R-:W1:Y:S01]  /*a830*/  @P2 MUFU.RCP R0, R7 ;  /* 0x0000000700002308 */ /* 0x000e620000001000 */
[C---:B----4-:R-:W-:Y:S01]  /*a840*/  @P1 FMUL.FTZ R6, R13.reuse, 0.69314718246459960938 ;  /* 0x3f3172180d061820 */ /* 0x050fe20000410000 */
[----:B------:R-:W-:Y:S01]  /*a850*/  @P2 FMUL.FTZ R13, R13, 0.69314718246459960938 ;  /* 0x3f3172180d0d2820 */ /* 0x000fe20000410000 */
[----:B---3--:R-:W-:Y:S02]  /*a860*/  @P2 FMUL.FTZ R5, R5, 0.69314718246459960938 ;  /* 0x3f31721805052820 */ /* 0x008fe40000410000 */
[----:B------:R-:W-:Y:S01]  /*a870*/  @P1 FFMA.FTZ R3, R6, R20, R4 ;  /* 0x0000001406031223 */ /* 0x000fe20000010004 */
        /* <DEDUP_REMOVED lines=132> */
.L_x_5343:
[----:B------:R-:W1:Y:S01]  /*b0c0*/  S2R R5, SR_CgaCtaId ;  /* 0x0000000000057919 */ /* 0x000e620000008800 */
[----:B------:R-:W-:Y:S01]  /*b0d0*/  MOV R0, 0x400 ;  /* 0x0000040000007802 */ /* 0x000fe20000000f00 */
[----:B------:R-:W-:Y:S01]  /*b0e0*/  BSSY B0, `(.L_x_5375) ;  /* 0x000047c000007945 */ /* 0x000fe20003800000 */
[----:B------:R-:W-:Y:S02]  /*b0f0*/  BAR.SYNC.DEFER_BLOCKING 0x5, 0x180 ;  /* 0x0146000000007b1d */ /* 0x000fe40000010000 */
[----:B-1----:R-:W-:-:S05]  /*b100*/  LEA R0, R5, R0, 0x18 ;  /* 0x0000000005007211 */ /* 0x002fca00078ec0ff */
[----:B------:R1:W2:Y:S01]  /*b110*/  LDS.128 R4, [R0+0x324d0] ;  /* 0x0324d00000047984 */ /* 0x0002a20000000c00 */
[----:B------:R-:W-:Y:S06]  /*b120*/  BAR.ARV 0x4, 0x180 ;  /* 0x0106000000007b1d */ /* 0x000fec0000002000 */
[----:B------:R-:W-:Y:S05]  /*b130*/  @P0 BRA `(.L_x_5376) ;  /* 0x0000003800440947 */ /* 0x000fea0003800000 */
[----:B------:R-:W3:Y:S01]  /*b140*/  LDL R8, [R1+0x80] ;  /* 0x0000800001087983 */ /* 0x000ee20000100800 */
[----:B------:R-:W4:Y:S01]  /*b150*/  S2R R9, SR_SWINHI ;  /* 0x0000000000097919 */ /* 0x000f220000002f00 */
[----:B------:R-:W-:Y:S01]  /*b160*/  F2FP.BF16.F32.PACK_AB R10, R29, R28 ;  /* 0x0000001c1d0a723e */ /* 0x000fe200000010ff */
[----:B------:R-:W-:Y:S01]  /*b170*/  ULDC.64 UR4, c[0x0][0xd08] ;  /* 0x0003420000047ab9 */ /* 0x000fe20000000a00 */
[----:B------:R-:W-:Y:S01]  /*b180*/  F2FP.BF16.F32.PACK_AB R11, R31, R30 ;  /* 0x0000001e1f0b723e */ /* 0x000fe200000010ff */
[----:B------:R-:W2:Y:S01]  /*b190*/  LDL R158, [R1+0x3c] ;  /* 0x00003c00019e7983 */ /* 0x000ea20000100800 */
[----:B------:R-:W-:Y:S02]  /*b1a0*/  MOV R20, R0 ;  /* 0x0000000000147202 */ /* 0x000fe40000000f00 */
[----:B----4-:R-:W-:Y:S02]  /*b1b0*/  MOV R21, R9 ;  /* 0x0000000900157202 */ /* 0x010fe40000000f00 */
[----:B------:R-:W-:-:S02]  /*b1c0*/  F2FP.BF16.F32.PACK_AB R14, R37, R36 ;  /* 0x00000024250e723e */ /* 0x000fc400000010ff */
[----:B------:R-:W-:Y:S01]  /*b1d0*/  F2FP.BF16.F32.PACK_AB R15, R39, R38 ;  /* 0x00000026270f723e */ /* 0x000fe200000010ff */
[----:B------:R-:W-:Y:S01]  /*b1e0*/  BAR.SYNC.DEFER_BLOCKING 0x1, 0x100 ;  /* 0x0044000000007b1d */ /* 0x000fe20000010000 */
[----:B---3--:R-:W-:-:S03]  /*b1f0*/  IMAD.WIDE R22, R8, 0x2, R20 ;  /* 0x0000000208167825 */ /* 0x008fc600078e0214 */
[C---:B------:R-:W-:Y:S02]  /*b200*/  IADD3 R13, P0, R22.reuse, 0x20, RZ ;  /* 0x00000020160d7810 */ /* 0x040fe40007f1e0ff */
[C---:B------:R-:W-:Y:S02]  /*b210*/  LOP3.LUT R9, R22.reuse, 0x380, RZ, 0xc0, !PT ;  /* 0x0000038016097812 */ /* 0x040fe400078ec0ff */
[----:B------:R-:W-:Y:S02]  /*b220*/  LOP3.LUT R12, R13, 0x380, RZ, 0xc0, !PT ;  /* 0x000003800d0c7812 */ /* 0x000fe400078ec0ff */
[----:B------:R-:W-:Y:S02]  /*b230*/  IADD3 R19, P1, R22, 0x40, RZ ;  /* 0x0000004016137810 */ /* 0x000fe40007f3e0ff */
[----:B------:R-:W-:Y:S02]  /*b240*/  SHF.R.U64 R9, R9, 0x3, RZ ;  /* 0x0000000309097819 */ /* 0x000fe400000012ff */
[----:B------:R-:W-:-:S02]  /*b250*/  SHF.R.U64 R12, R12, 0x3, RZ ;  /* 0x000000030c0c7819 */ /* 0x000fc400000012ff */
[----:B------:R-:W-:Y:S02]  /*b260*/  LOP3.LUT R18, R19, 0x380, RZ, 0xc0, !PT ;  /* 0x0000038013127812 */ /* 0x000fe400078ec0ff */
[----:B------:R-:W-:Y:S01]  /*b270*/  LOP3.LUT R8, R9, R22, RZ, 0x3c, !PT ;  /* 0x0000001609087212 */ /* 0x000fe200078e3cff */
[--C-:B------:R-:W-:Y:S01]  /*b280*/  IMAD.MOV.U32 R9, RZ, RZ, R23.reuse ;  /* 0x000000ffff097224 */ /* 0x100fe200078e0017 */
[----:B------:R-:W-:Y:S01]  /*b290*/  LOP3.LUT R12, R12, R13, RZ, 0x3c, !PT ;  /* 0x0000000d0c0c7212 */ /* 0x000fe200078e3cff */
[----:B------:R-:W-:Y:S01]  /*b2a0*/  IMAD.X R13, RZ, RZ, R23, P0 ;  /* 0x000000ffff0d7224 */ /* 0x000fe200000e0617 */
[----:B------:R-:W-:Y:S02]  /*b2b0*/  SHF.R.U64 R18, R18, 0x3, RZ ;  /* 0x0000000312127819 */ /* 0x000fe400000012ff */
[----:B------:R-:W-:Y:S02]  /*b2c0*/  IADD3 R17, P0, R22, 0x60, RZ ;  /* 0x0000006016117810 */ /* 0x000fe40007f1e0ff */
[----:B--2---:R-:W-:-:S02]  /*b2d0*/  MOV R4, R8 ;  /* 0x0000000800047202 */ /* 0x004fc40000000f00 */
[----:B------:R-:W-:Y:S02]  /*b2e0*/  F2FP.BF16.F32.PACK_AB R8, R25, R24 ;  /* 0x000000181908723e */ /* 0x000fe400000010ff */
[----:B------:R-:W-:Y:S02]  /*b2f0*/  F2FP.BF16.F32.PACK_AB R9, R27, R26 ;  /* 0x0000001a1b09723e */ /* 0x000fe400000010ff */
[----:B------:R-:W-:Y:S01]  /*b300*/  LOP3.LUT R18, R18, R19, RZ, 0x3c, !PT ;  /* 0x0000001312127212 */ /* 0x000fe200078e3cff */
[----:B------:R-:W-:Y:S01]  /*b310*/  IMAD.X R19, RZ, RZ, R23, P1 ;  /* 0x000000ffff137224 */ /* 0x000fe200008e0617 */
[----:B------:R-:W-:Y:S02]  /*b320*/  LOP3.LUT R16, R17, 0x380, RZ, 0xc0, !PT ;  /* 0x0000038011107812 */ /* 0x000fe400078ec0ff */
[----:B------:R-:W-:Y:S01]  /*b330*/  IADD3 R153, P1, R22, 0x4000, RZ ;  /* 0x0000400016997810 */ /* 0x000fe20007f3e0ff */
[----:B------:R2:W-:Y:S01]  /*b340*/  STSM.16.M88.4 [R4], R8 ;  /* 0x0000000804007844 */ /* 0x0005e20000000200 */
[----:B------:R-:W-:-:S02]  /*b350*/  SHF.R.U64 R16, R16, 0x3, RZ ;  /* 0x0000000310107819 */ /* 0x000fc400000012ff */
[----:B0-----:R-:W-:Y:S02]  /*b360*/  MOV R152, R12 ;  /* 0x0000000c00987202 */ /* 0x001fe40000000f00 */
[----:B------:R-:W-:Y:S01]  /*b370*/  LOP3.LUT R16, R16, R17, RZ, 0x3c, !PT ;  /* 0x0000001110107212 */ /* 0x000fe200078e3cff */
[----:B------:R-:W-:Y:S01]  /*b380*/  IMAD.X R17, RZ, RZ, R23, P0 ;  /* 0x000000ffff117224 */ /* 0x000fe200000e0617 */
[----:B------:R-:W-:Y:S02]  /*b390*/  F2FP.BF16.F32.PACK_AB R12, R33, R32 ;  /* 0x00000020210c723e */ /* 0x000fe400000010ff */
[----:B------:R-:W-:Y:S02]  /*b3a0*/  F2FP.BF16.F32.PACK_AB R13, R35, R34 ;  /* 0x00000022230d723e */ /* 0x000fe400000010ff */
[----:B--2---:R-:W-:Y:S02]  /*b3b0*/  MOV R4, R18 ;  /* 0x0000001200047202 */ /* 0x004fe40000000f00 */
[----:B------:R-:W-:-:S02]  /*b3c0*/  LOP3.LUT R18, R153, 0x380, RZ, 0xc0, !PT ;  /* 0x0000038099127812 */ /* 0x000fc400078ec0ff */
[----:B------:R-:W-:Y:S02]  /*b3d0*/  IADD3 R155, P0, R22, 0x4020, RZ ;  /* 0x00004020169b7810 */ /* 0x000fe40007f1e0ff */
[----:B------:R-:W-:Y:S01]  /*b3e0*/  SHF.R.U64 R18, R18, 0x3, RZ ;  /* 0x0000000312127819 */ /* 0x000fe200000012ff */
[----:B------:R0:W-:Y:S01]  /*b3f0*/  STSM.16.M88.4 [R152], R12 ;  /* 0x0000000c98007844 */ /* 0x0001e20000000200 */
[----:B------:R-:W-:Y:S02]  /*b400*/  F2FP.BF16.F32.PACK_AB R8, R41, R40 ;  /* 0x000000282908723e */ /* 0x000fe400000010ff */
[----:B------:R-:W-:Y:S01]  /*b410*/  LOP3.LUT R18, R18, R153, RZ, 0x3c, !PT ;  /* 0x0000009912127212 */ /* 0x000fe200078e3cff */
[----:B------:R-:W-:Y:S01]  /*b420*/  IMAD.X R19, RZ, RZ, R23, P1 ;  /* 0x000000ffff137224 */ /* 0x000fe200008e0617 */
[----:B------:R-:W-:Y:S02]  /*b430*/  F2FP.BF16.F32.PACK_AB R9, R43, R42 ;  /* 0x0000002a2b09723e */ /* 0x000fe400000010ff */
[----:B------:R-:W-:-:S02]  /*b440*/  F2FP.BF16.F32.PACK_AB R10, R45, R44 ;  /* 0x0000002c2d0a723e */ /* 0x000fc400000010ff */
[----:B------:R-:W-:Y:S02]  /*b450*/  F2FP.BF16.F32.PACK_AB R11, R47, R46 ;  /* 0x0000002e2f0b723e */ /* 0x000fe400000010ff */
[----:B------:R-:W-:Y:S02]  /*b460*/  MOV R153, R16 ;  /* 0x0000001000997202 */ /* 0x000fe40000000f00 */
[----:B------:R-:W-:Y:S02]  /*b470*/  LOP3.LUT R16, R155, 0x380, RZ, 0xc0, !PT ;  /* 0x000003809b107812 */ /* 0x000fe400078ec0ff */
[----:B0-----:R-:W-:Y:S02]  /*b480*/  F2FP.BF16.F32.PACK_AB R12, R49, R48 ;  /* 0x00000030310c723e */ /* 0x001fe400000010ff */
[----:B------:R-:W-:Y:S02]  /*b490*/  F2FP.BF16.F32.PACK_AB R13, R51, R50 ;  /* 0x00000032330d723e */ /* 0x000fe400000010ff */
[----:B------:R-:W-:-:S02]  /*b4a0*/  F2FP.BF16.F32.PACK_AB R14, R53, R52 ;  /* 0x00000034350e723e */ /* 0x000fc400000010ff */
[----:B------:R-:W-:Y:S01]  /*b4b0*/  F2FP.BF16.F32.PACK_AB R15, R55, R54 ;  /* 0x00000036370f723e */ /* 0x000fe200000010ff */
[----:B------:R0:W-:Y:S01]  /*b4c0*/  STSM.16.M88.4 [R4], R8 ;  /* 0x0000000804007844 */ /* 0x0001e20000000200 */
[----:B------:R-:W-:Y:S02]  /*b4d0*/  SHF.R.U64 R16, R16, 0x3, RZ ;  /* 0x0000000310107819 */ /* 0x000fe400000012ff */
[----:B------:R-:W-:Y:S01]  /*b4e0*/  MOV R152, R18 ;  /* 0x0000001200987202 */ /* 0x000fe20000000f00 */
[----:B------:R2:W-:Y:S01]  /*b4f0*/  STSM.16.M88.4 [R153], R12 ;  /* 0x0000000c99007844 */ /* 0x0005e20000000200 */
[----:B------:R-:W-:Y:S01]  /*b500*/  LOP3.LUT R16, R16, R155, RZ, 0x3c, !PT ;  /* 0x0000009b10107212 */ /* 0x000fe200078e3cff */
[----:B------:R-:W-:Y:S01]  /*b510*/  IMAD.X R17, RZ, RZ, R23, P0 ;  /* 0x000000ffff117224 */ /* 0x000fe200000e0617 */
[C---:B------:R-:W-:Y:S02]  /*b520*/  IADD3 R155, P1, R22.reuse, 0x8060, RZ ;  /* 0x00008060169b7810 */ /* 0x040fe40007f3e0ff */
[----:B------:R-:W-:-:S02]  /*b530*/  IADD3 R156, P0, R22, 0xc040, RZ ;  /* 0x0000c040169c7810 */ /* 0x000fc40007f1e0ff */
[----:B0-----:R-:W-:Y:S02]  /*b540*/  F2FP.BF16.F32.PACK_AB R8, R57, R56 ;  /* 0x000000383908723e */ /* 0x001fe400000010ff */
[----:B------:R-:W-:Y:S02]  /*b550*/  F2FP.BF16.F32.PACK_AB R9, R59, R58 ;  /* 0x0000003a3b09723e */ /* 0x000fe400000010ff */
[----:B------:R-:W-:Y:S02]  /*b560*/  F2FP.BF16.F32.PACK_AB R10, R61, R60 ;  /* 0x0000003c3d0a723e */ /* 0x000fe400000010ff */
[----:B------:R-:W-:Y:S02]  /*b570*/  F2FP.BF16.F32.PACK_AB R11, R63, R62 ;  /* 0x0000003e3f0b723e */ /* 0x000fe400000010ff */
[----:B--2---:R-:W-:-:S03]  /*b580*/  IADD3 R13, P5, R22, 0x4040, RZ ;  /* 0x00004040160d7810 */ /* 0x004fc60007fbe0ff */
[----:B------:R0:W-:Y:S01]  /*b590*/  STSM.16.M88.4 [R152], R8 ;  /* 0x0000000898007844 */ /* 0x0001e20000000200 */
[----:B------:R-:W-:Y:S02]  /*b5a0*/  LOP3.LUT R154, R155, 0x380, RZ, 0xc0, !PT ;  /* 0x000003809b9a7812 */ /* 0x000fe400078ec0ff */
[----:B------:R-:W-:Y:S02]  /*b5b0*/  MOV R4, R16 ;  /* 0x0000001000047202 */ /* 0x000fe40000000f00 */
[----:B------:R-:W-:Y:S02]  /*b5c0*/  IADD3 R15, P2, R22, 0x8000, RZ ;  /* 0x00008000160f7810 */ /* 0x000fe40007f5e0ff */
[----:B------:R-:W-:Y:S02]  /*b5d0*/  F2FP.BF16.F32.PACK_AB R16, R65, R64 ;  /* 0x000000404110723e */ /* 0x000fe400000010ff */
[----:B------:R-:W-:Y:S02]  /*b5e0*/  LOP3.LUT R153, R156, 0x380, RZ, 0xc0, !PT ;  /* 0x000003809c997812 */ /* 0x000fe400078ec0ff */
[----:B------:R-:W-:-:S02]  /*b5f0*/  F2FP.BF16.F32.PACK_AB R17, R67, R66 ;  /* 0x000000424311723e */ /* 0x000fc400000010ff */
[----:B0-----:R-:W-:Y:S02]  /*b600*/  LOP3.LUT R8, R13, 0x380, RZ, 0xc0, !PT ;  /* 0x000003800d087812 */ /* 0x001fe400078ec0ff */
[----:B------:R-:W-:Y:S02]  /*b610*/  IADD3 R11, P4, R22, 0x4060, RZ ;  /* 0x00004060160b7810 */ /* 0x000fe40007f9e0ff */
[----:B------:R-:W-:Y:S02]  /*b620*/  F2FP.BF16.F32.PACK_AB R18, R69, R68 ;  /* 0x000000444512723e */ /* 0x000fe400000010ff */
[----:B------:R-:W-:Y:S02]  /*b630*/  F2FP.BF16.F32.PACK_AB R19, R71, R70 ;  /* 0x000000464713723e */ /* 0x000fe400000010ff */
[----:B------:R-:W-:Y:S02]  /*b640*/  SHF.R.U64 R8, R8, 0x3, RZ ;  /* 0x0000000308087819 */ /* 0x000fe400000012ff */
[----:B------:R-:W-:Y:S01]  /*b650*/  LOP3.LUT R12, R11, 0x380, RZ, 0xc0, !PT ;  /* 0x000003800b0c7812 */ /* 0x000fe200078ec0ff */
[----:B------:R-:W-:Y:S01]  /*b660*/  IMAD.X R9, RZ, RZ, R23, P5 ;  /* 0x000000ffff097224 */ /* 0x000fe200028e0617 */
[----:B------:R-:W-:-:S02]  /*b670*/  SHF.R.U64 R154, R154, 0x3, RZ ;  /* 0x000000039a9a7819 */ /* 0x000fc400000012ff */
[----:B------:R-:W-:Y:S01]  /*b680*/  LOP3.LUT R10, R15, 0x380, RZ, 0xc0, !PT ;  /* 0x000003800f0a7812 */ /* 0x000fe200078ec0ff */
[----:B------:R0:W-:Y:S01]  /*b690*/  STSM.16.M88.4 [R4], R16 ;  /* 0x0000001004007844 */ /* 0x0001e20000000200 */
[----:B------:R-:W-:Y:S02]  /*b6a0*/  SHF.R.U64 R153, R153, 0x3, RZ ;  /* 0x0000000399997819 */ /* 0x000fe400000012ff */
[----:B------:R-:W-:Y:S02]  /*b6b0*/  LOP3.LUT R8, R8, R13, RZ, 0x3c, !PT ;  /* 0x0000000d08087212 */ /* 0x000fe400078e3cff */
[----:B------:R-:W-:Y:S02]  /*b6c0*/  SHF.R.U64 R12, R12, 0x3, RZ ;  /* 0x000000030c0c7819 */ /* 0x000fe400000012ff */
[----:B------:R-:W-:Y:S02]  /*b6d0*/  IADD3 R157, P3, R22, 0x8020, RZ ;  /* 0x00008020169d7810 */ /* 0x000fe40007f7e0ff */
[----:B------:R-:W-:Y:S01]  /*b6e0*/  LOP3.LUT R154, R154, R155, RZ, 0x3c, !PT ;  /* 0x0000009b9a9a7212 */ /* 0x000fe200078e3cff */
[----:B------:R-:W-:Y:S01]  /*b6f0*/  IMAD.X R13, RZ, RZ, R23, P4 ;  /* 0x000000ffff0d7224 */ /* 0x000fe200020e0617 */
[----:B------:R-:W-:-:S02]  /*b700*/  LOP3.LUT R152, R153, R156, RZ, 0x3c, !PT ;  /* 0x0000009c99987212 */ /* 0x000fc400078e3cff */
[----:B------:R-:W-:Y:S01]  /*b710*/  LOP3.LUT R12, R12, R11, RZ, 0x3c, !PT ;  /* 0x0000000b0c0c7212 */ /* 0x000fe200078e3cff */
[----:B0-----:R-:W-:Y:S01]  /*b720*/  IMAD.X R17, RZ, RZ, R23, P2 ;  /* 0x000000ffff117224 */ /* 0x001fe200010e0617 */
[----:B------:R-:W-:Y:S02]  /*b730*/  SHF.R.U64 R16, R10, 0x3, RZ ;  /* 0x000000030a107819 */ /* 0x000fe400000012ff */
[----:B------:R-:W-:Y:S02]  /*b740*/  IADD3 R155, P2, R22, 0x8040, RZ ;  /* 0x00008040169b7810 */ /* 0x000fe40007f5e0ff */
[----:B------:R-:W-:Y:S02]  /*b750*/  MOV R18, R8 ;  /* 0x0000000800127202 */ /* 0x000fe40000000f00 */
[----:B------:R-:W-:Y:S02]  /*b760*/  LOP3.LUT R156, R157, 0x380, RZ, 0xc0, !PT ;  /* 0x000003809d9c7812 */ /* 0x000fe400078ec0ff */
[----:B------:R-:W-:-:S02]  /*b770*/  F2FP.BF16.F32.PACK_AB R8, R73, R72 ;  /* 0x000000484908723e */ /* 0x000fc400000010ff */
[----:B------:R-:W-:Y:S02]  /*b780*/  F2FP.BF16.F32.PACK_AB R9, R75, R74 ;  /* 0x0000004a4b09723e */ /* 0x000fe400000010ff */
[----:B------:R-:W-:Y:S02]  /*b790*/  F2FP.BF16.F32.PACK_AB R10, R77, R76 ;  /* 0x0000004c4d0a723e */ /* 0x000fe400000010ff */
[----:B------:R-:W-:Y:S02]  /*b7a0*/  F2FP.BF16.F32.PACK_AB R11, R79, R78 ;  /* 0x0000004e4f0b723e */ /* 0x000fe400000010ff */
[----:B------:R-:W-:Y:S02]  /*b7b0*/  LOP3.LUT R16, R16, R15, RZ, 0x3c, !PT ;  /* 0x0000000f10107212 */ /* 0x000fe400078e3cff */
[----:B------:R-:W-:Y:S01]  /*b7c0*/  LOP3.LUT R19, R155, 0x380, RZ, 0xc0, !PT ;  /* 0x000003809b137812 */ /* 0x000fe200078ec0ff */
[----:B------:R0:W-:Y:S01]  /*b7d0*/  STSM.16.M88.4 [R18], R8 ;  /* 0x0000000812007844 */ /* 0x0001e20000000200 */
[----:B------:R-:W-:-:S02]  /*b7e0*/  SHF.R.U64 R156, R156, 0x3, RZ ;  /* 0x000000039c9c7819 */ /* 0x000fc400000012ff */
[----:B------:R-:W-:Y:S02]  /*b7f0*/  MOV R153, R12 ;  /* 0x0000000c00997202 */ /* 0x000fe40000000f00 */
[----:B------:R-:W-:Y:S02]  /*b800*/  F2FP.BF16.F32.PACK_AB R12, R81, R80 ;  /* 0x00000050510c723e */ /* 0x000fe400000010ff */
[----:B------:R-:W-:Y:S02]  /*b810*/  F2FP.BF16.F32.PACK_AB R13, R83, R82 ;  /* 0x00000052530d723e */ /* 0x000fe400000010ff */
[----:B------:R-:W-:Y:S02]  /*b820*/  F2FP.BF16.F32.PACK_AB R14, R85, R84 ;  /* 0x00000054550e723e */ /* 0x000fe400000010ff */
[----:B------:R-:W-:Y:S02]  /*b830*/  F2FP.BF16.F32.PACK_AB R15, R87, R86 ;  /* 0x00000056570f723e */ /* 0x000fe400000010ff */
[----:B------:R-:W-:-:S02]  /*b840*/  MOV R4, R16 ;  /* 0x0000001000047202 */ /* 0x000fc40000000f00 */
[----:B------:R-:W-:Y:S02]  /*b850*/  F2FP.BF16.F32.PACK_AB R16, R89, R88 ;  /* 0x000000585910723e */ /* 0x000fe400000010ff */
[----:B0-----:R-:W-:Y:S02]  /*b860*/  SHF.R.U64 R8, R19, 0x3, RZ ;  /* 0x0000000313087819 */ /* 0x001fe400000012ff */
[----:B------:R-:W-:Y:S02]  /*b870*/  F2FP.BF16.F32.PACK_AB R17, R91, R90 ;  /* 0x0000005a5b11723e */ /* 0x000fe400000010ff */
[----:B------:R-:W-:Y:S02]  /*b880*/  F2FP.BF16.F32.PACK_AB R18, R93, R92 ;  /* 0x0000005c5d12723e */ /* 0x000fe400000010ff */
[----:B------:R-:W-:Y:S02]  /*b890*/  F2FP.BF16.F32.PACK_AB R19, R95, R94 ;  /* 0x0000005e5f13723e */ /* 0x000fe400000010ff */
[----:B------:R-:W-:Y:S01]  /*b8a0*/  LOP3.LUT R156, R156, R157, RZ, 0x3c, !PT ;  /* 0x0000009d9c9c7212 */ /* 0x000fe200078e3cff */
[----:B------:R-:W-:Y:S01]  /*b8b0*/  IMAD.X R157, RZ, RZ, R23, P3 ;  /* 0x000000ffff9d7224 */ /* 0x000fe200018e0617 */
[----:B------:R0:W-:Y:S04]  /*b8c0*/  STSM.16.M88.4 [R153], R12 ;  /* 0x0000000c99007844 */ /* 0x0001e80000000200 */
[----:B------:R2:W-:Y:S01]  /*b8d0*/  STSM.16.M88.4 [R4], R16 ;  /* 0x0000001004007844 */ /* 0x0005e20000000200 */
[----:B------:R-:W-:-:S02]  /*b8e0*/  MOV R156, R156 ;  /* 0x0000009c009c7202 */ /* 0x000fc40000000f00 */
[----:B0-----:R-:W-:Y:S01]  /*b8f0*/  LOP3.LUT R12, R8, R155, RZ, 0x3c, !PT ;  /* 0x0000009b080c7212 */ /* 0x001fe200078e3cff */
[--C-:B------:R-:W-:Y:S02]  /*b900*/  IMAD.X R155, RZ, RZ, R23.reuse, P1 ;  /* 0x000000ffff9b7224 */ /* 0x100fe400008e0617 */
[----:B------:R-:W-:Y:S01]  /*b910*/  IMAD.X R13, RZ, RZ, R23, P2 ;  /* 0x000000ffff0d7224 */ /* 0x000fe200010e0617 */
[C---:B--2---:R-:W-:Y:S02]  /*b920*/  IADD3 R19, P1, R22.reuse, 0xc020, RZ ;  /* 0x0000c02016137810 */ /* 0x044fe40007f3e0ff */
[----:B------:R-:W-:Y:S02]  /*b930*/  IADD3 R157, P2, R22, 0xc000, RZ ;  /* 0x0000c000169d7810 */ /* 0x000fe40007f5e0ff */
[----:B------:R-:W-:Y:S02]  /*b940*/  LOP3.LUT R18, R19, 0x380, RZ, 0xc0, !PT ;  /* 0x0000038013127812 */ /* 0x000fe400078ec0ff */
[----:B------:R-:W-:-:S02]  /*b950*/  LOP3.LUT R14, R157, 0x380, RZ, 0xc0, !PT ;  /* 0x000003809d0e7812 */ /* 0x000fc400078ec0ff */
[----:B------:R-:W-:Y:S02]  /*b960*/  SHF.R.U64 R18, R18, 0x3, RZ ;  /* 0x0000000312127819 */ /* 0x000fe400000012ff */
[----:B------:R-:W-:Y:S02]  /*b970*/  SHF.R.U64 R16, R14, 0x3, RZ ;  /* 0x000000030e107819 */ /* 0x000fe400000012ff */
[----:B------:R-:W-:Y:S01]  /*b980*/  LOP3.LUT R18, R18, R19, RZ, 0x3c, !PT ;  /* 0x0000001312127212 */ /* 0x000fe200078e3cff */
[--C-:B------:R-:W-:Y:S01]  /*b990*/  IMAD.X R19, RZ, RZ, R23.reuse, P1 ;  /* 0x000000ffff137224 */ /* 0x100fe200008e0617 */
[----:B------:R-:W-:Y:S01]  /*b9a0*/  F2FP.BF16.F32.PACK_AB R8, R97, R96 ;  /* 0x000000606108723e */ /* 0x000fe200000010ff */
[----:B------:R-:W-:Y:S01]  /*b9b0*/  IMAD.X R17, RZ, RZ, R23, P2 ;  /* 0x000000ffff117224 */ /* 0x000fe200010e0617 */
        /* <DEDUP_REMOVED lines=20> */
[----:B------:R2:W-:Y:S03]  /*bb00*/  STSM.16.M88.4 [R153], R12 ;  /* 0x0000000c99007844 */ /* 0x0005e60000000200 */
[----:B------:R-:W-:Y:S01]  /*bb10*/  SHF.R.U64 R19, R19, 0x3, RZ ;  /* 0x0000000313137819 */ /* 0x000fe200000012ff */
[----:B------:R3:W-:Y:S03]  /*bb20*/  STSM.16.M88.4 [R154], R8 ;  /* 0x000000089a007844 */ /* 0x0007e60000000200 */
[----:B------:R-:W-:-:S02]  /*bb30*/  LOP3.LUT R22, R19, R22, RZ, 0x3c, !PT ;  /* 0x0000001613167212 */ /* 0x000fc400078e3cff */
[----:B--2---:R-:W-:Y:S01]  /*bb40*/  F2FP.BF16.F32.PACK_AB R12, R121, R120 ;  /* 0x00000078790c723e */ /* 0x004fe200000010ff */
[--C-:B------:R-:W-:Y:S01]  /*bb50*/  IMAD.X R153, RZ, RZ, R23.reuse, P0 ;  /* 0x000000ffff997224 */ /* 0x100fe200000e0617 */
[----:B------:R-:W-:Y:S02]  /*bb60*/  F2FP.BF16.F32.PACK_AB R13, R123, R122 ;  /* 0x0000007a7b0d723e */ /* 0x000fe400000010ff */
[----:B------:R-:W-:Y:S02]  /*bb70*/  F2FP.BF16.F32.PACK_AB R14, R125, R124 ;  /* 0x0000007c7d0e723e */ /* 0x000fe400000010ff */
[----:B------:R-:W-:Y:S01]  /*bb80*/  F2FP.BF16.F32.PACK_AB R15, R127, R126 ;  /* 0x0000007e7f0f723e */ /* 0x000fe200000010ff */
[----:B------:R-:W-:Y:S01]  /*bb90*/  IMAD.X R23, RZ, RZ, R23, P1 ;  /* 0x000000ffff177224 */ /* 0x000fe200008e0617 */
[----:B---3--:R-:W-:Y:S02]  /*bba0*/  F2FP.BF16.F32.PACK_AB R8, R129, R128 ;  /* 0x000000808108723e */ /* 0x008fe400000010ff */
[----:B------:R-:W-:-:S02]  /*bbb0*/  F2FP.BF16.F32.PACK_AB R9, R131, R130 ;  /* 0x000000828309723e */ /* 0x000fc400000010ff */
[----:B------:R-:W-:Y:S02]  /*bbc0*/  F2FP.BF16.F32.PACK_AB R10, R133, R132 ;  /* 0x00000084850a723e */ /* 0x000fe400000010ff */
[----:B------:R-:W-:Y:S01]  /*bbd0*/  F2FP.BF16.F32.PACK_AB R11, R135, R134 ;  /* 0x00000086870b723e */ /* 0x000fe200000010ff */
[----:B------:R2:W-:Y:S01]  /*bbe0*/  STSM.16.M88.4 [R4], R12 ;  /* 0x0000000c04007844 */ /* 0x0005e20000000200 */
[----:B------:R-:W-:Y:S02]  /*bbf0*/  MOV R152, R152 ;  /* 0x0000009800987202 */ /* 0x000fe40000000f00 */
[----:B------:R-:W-:Y:S01]  /*bc00*/  MOV R22, R22 ;  /* 0x0000001600167202 */ /* 0x000fe20000000f00 */
[----:B------:R3:W-:Y:S01]  /*bc10*/  STSM.16.M88.4 [R18], R8 ;  /* 0x0000000812007844 */ /* 0x0007e20000000200 */
[----:B--2---:R-:W-:Y:S02]  /*bc20*/  F2FP.BF16.F32.PACK_AB R12, R137, R136 ;  /* 0x00000088890c723e */ /* 0x004fe400000010ff */
[----:B------:R-:W-:-:S02]  /*bc30*/  F2FP.BF16.F32.PACK_AB R13, R139, R138 ;  /* 0x0000008a8b0d723e */ /* 0x000fc400000010ff */
[----:B------:R-:W-:Y:S02]  /*bc40*/  F2FP.BF16.F32.PACK_AB R14, R141, R140 ;  /* 0x0000008c8d0e723e */ /* 0x000fe400000010ff */
[----:B------:R-:W-:Y:S02]  /*bc50*/  F2FP.BF16.F32.PACK_AB R15, R143, R142 ;  /* 0x0000008e8f0f723e */ /* 0x000fe400000010ff */
[----:B---3--:R-:W-:Y:S02]  /*bc60*/  F2FP.BF16.F32.PACK_AB R8, R145, R144 ;  /* 0x000000909108723e */ /* 0x008fe400000010ff */
[----:B------:R-:W-:Y:S02]  /*bc70*/  F2FP.BF16.F32.PACK_AB R9, R147, R146 ;  /* 0x000000929309723e */ /* 0x000fe400000010ff */
[----:B------:R-:W-:Y:S02]  /*bc80*/  F2FP.BF16.F32.PACK_AB R10, R149, R148 ;  /* 0x00000094950a723e */ /* 0x000fe400000010ff */
[----:B------:R-:W-:Y:S01]  /*bc90*/  F2FP.BF16.F32.PACK_AB R11, R151, R150 ;  /* 0x00000096970b723e */ /* 0x000fe200000010ff */
[----:B------:R2:W-:Y:S04]  /*bca0*/  STSM.16.M88.4 [R152], R12 ;  /* 0x0000000c98007844 */ /* 0x0005e80000000200 */
[----:B------:R3:W-:Y:S01]  /*bcb0*/  STSM.16.M88.4 [R22], R8 ;  /* 0x0000000816007844 */ /* 0x0007e20000000200 */
[----:B0-----:R-:W-:Y:S01]  /*bcc0*/  ISETP.NE.U32.AND P0, PT, R16, RZ, PT ;  /* 0x000000ff1000720c */ /* 0x001fe20003f05070 */
[----:B------:R-:W-:-:S03]  /*bcd0*/  IMAD.SHL.U32 R19, R207, 0x4, RZ ;  /* 0x00000004cf137824 */ /* 0x000fc600078e00ff */
[----:B------:R-:W-:Y:S02]  /*bce0*/  ISETP.NE.AND.EX P0, PT, R17, RZ, PT, P0 ;  /* 0x000000ff1100720c */ /* 0x000fe40003f05300 */
[----:B------:R-:W-:Y:S01]  /*bcf0*/  SHF.L.U64.HI R154, R207, 0x2, R211 ;  /* 0x00000002cf9a7819 */ /* 0x000fe200000102d3 */
[----:B------:R-:W-:Y:S01]  /*bd00*/  IMAD.MOV.U32 R4, RZ, RZ, RZ ;  /* 0x000000ffff047224 */ /* 0x000fe200078e00ff */
[----:B------:R-:W-:Y:S01]  /*bd10*/  BAR.SYNC.DEFER_BLOCKING 0x1, 0x100 ;  /* 0x0044000000007b1d */ /* 0x000fe20000010000 */
[----:B--2---:R-:W-:-:S07]  /*bd20*/  IADD3 R12, P1, R19, R16, RZ ;  /* 0x00000010130c7210 */ /* 0x004fce0007f3e0ff */
[----:B------:R-:W0:Y:S01]  /*bd30*/  LDC R152, c[0x0][0xce8] ;  /* 0x00033a00ff987b82 */ /* 0x000e220000000800 */
[----:B------:R-:W-:-:S07]  /*bd40*/  IMAD.X R13, R154, 0x1, R17, P1 ;  /* 0x000000019a0d7824 */ /* 0x000fce00008e0611 */
[----:B---3--:R-:W2:Y:S01]  /*bd50*/  LDC R10, c[0x0][0xbd4] ;  /* 0x0002f500ff0a7b82 */ /* 0x008ea20000000800 */
[----:B------:R-:W3:Y:S01]  /*bd60*/  @P0 LDG.E R4, desc[UR38][R12.64] ;  /* 0x000000260c040981 */ /* 0x000ee2000c1e1900 */
[----:B------:R-:W-:-:S04]  /*bd70*/  ISETP.NE.U32.AND P1, PT, RZ, UR4, PT ;  /* 0x00000004ff007c0c */ /* 0x000fc8000bf25070 */
[----:B------:R-:W-:Y:S01]  /*bd80*/  ISETP.NE.AND.EX P1, PT, RZ, UR5, PT, P1 ;  /* 0x00000005ff007c0c */ /* 0x000fe2000bf25310 */
[----:B------:R-:W-:-:S12]  /*bd90*/  IMAD.MOV.U32 R22, RZ, RZ, 0xab8 ;  /* 0x00000ab8ff167424 */ /* 0x000fd800078e00ff */
[----:B------:R-:W-:-:S04]  /*bda0*/  @P1 IADD3 R8, P2, R19, UR4, RZ ;  /* 0x0000000413081c10 */ /* 0x000fc8000ff5e0ff */
[----:B------:R-:W-:Y:S02]  /*bdb0*/  @P1 IADD3.X R9, R154, UR5, RZ, P2, !PT ;  /* 0x000000059a091c10 */ /* 0x000fe400097fe4ff */
[----:B------:R-:W-:Y:S01]  /*bdc0*/  ISETP.NE.AND P2, PT, R209, RZ, PT ;  /* 0x000000ffd100720c */ /* 0x000fe20003f45270 */
[----:B------:R-:W-:-:S03]  /*bdd0*/  ULDC UR4, c[0x0][0xb88] ;  /* 0x0002e20000047ab9 */ /* 0x000fc60000000800 */
[----:B--2---:R-:W-:Y:S01]  /*bde0*/  SEL R10, R209, R10, P2 ;  /* 0x0000000ad10a7207 */ /* 0x004fe20001000000 */
[----:B------:R-:W-:-:S03]  /*bdf0*/  IMAD.U32 R19, RZ, RZ, UR4 ;  /* 0x00000004ff137e24 */ /* 0x000fc6000f8e00ff */
[----:B------:R-:W-:-:S03]  /*be00*/  ISETP.GT.AND P3, PT, R10, 0x1, PT ;  /* 0x000000010a00780c */ /* 0x000fc60003f64270 */
[----:B------:R2:W5:Y:S01]  /*be10*/  @P1 LDG.E R19, desc[UR38][R8.64] ;  /* 0x0000002608131981 */ /* 0x000562000c1e1900 */
[----:B------:R-:W-:-:S04]  /*be20*/  SEL R22, R22, 0xa78, P3 ;  /* 0x00000a7816167807 */ /* 0x000fc80001800000 */
[----:B------:R-:W4:Y:S08]  /*be30*/  LDC.64 R10, c[0x0][R22+0x218] ;  /* 0x00008600160a7b82 */ /* 0x000f300000000a00 */
[----:B--2---:R-:W2:Y:S01]  /*be40*/  LDC.64 R8, c[0x0][R22+0x220] ;  /* 0x0000880016087b82 */ /* 0x004ea20000000a00 */
[----:B------:R-:W-:Y:S02]  /*be50*/  ISETP.NE.U32.AND P2, PT, R16, RZ, PT ;  /* 0x000000ff1000720c */ /* 0x000fe40003f45070 */
[----:B0-----:R-:W-:-:S02]  /*be60*/  ISETP.NE.AND P4, PT, R152, 0x1, PT ;  /* 0x000000019800780c */ /* 0x001fc40003f85270 */
[----:B------:R-:W-:-:S04]  /*be70*/  ISETP.NE.AND.EX P2, PT, R17, RZ, PT, P2 ;  /* 0x000000ff1100720c */ /* 0x000fc80003f45320 */
[----:B------:R-:W-:Y:S02]  /*be80*/  SEL R207, R207, RZ, !P2 ;  /* 0x000000ffcfcf7207 */ /* 0x000fe40005000000 */
[----:B------:R-:W-:Y:S01]  /*be90*/  SEL R211, R211, RZ, !P2 ;  /* 0x000000ffd3d37207 */ /* 0x000fe20005000000 */
[----:B----4-:R-:W-:-:S04]  /*bea0*/  IMAD R11, R11, R208, RZ ;  /* 0x000000d00b0b7224 */ /* 0x010fc800078e02ff */
[----:B------:R-:W0:Y:S01]  /*beb0*/  @P4 LDC R23, c[0x0][0xcec] ;  /* 0x00033b00ff174b82 */ /* 0x000e220000000800 */
[----:B--2---:R-:W-:-:S07]  /*bec0*/  IMAD R9, R9, R207, RZ ;  /* 0x000000cf09097224 */ /* 0x004fce00078e02ff */
[----:B------:R-:W2:Y:S01]  /*bed0*/  @P4 LDC R155, c[0x0][0xcf0] ;  /* 0x00033c00ff9b4b82 */ /* 0x000ea20000000800 */
[----:B------:R-:W-:-:S04]  /*bee0*/  IMAD.WIDE.U32 R14, R8, R207, RZ ;  /* 0x000000cf080e7225 */ /* 0x000fc800078e00ff */
[----:B------:R-:W-:Y:S02]  /*bef0*/  IMAD R211, R8, R211, R9 ;  /* 0x000000d308d37224 */ /* 0x000fe400078e0209 */
[----:B------:R-:W-:Y:S01]  /*bf00*/  IMAD.WIDE.U32 R8, R10, R208, RZ ;  /* 0x000000d00a087225 */ /* 0x000fe200078e00ff */
[----:B------:R-:W4:Y:S03]  /*bf10*/  LDC.64 R16, c[0x0][R22+0x228] ;  /* 0x00008a0016107b82 */ /* 0x000f260000000a00 */
[----:B------:R-:W-:-:S05]  /*bf20*/  IMAD.IADD R154, R9, 0x1, R11 ;  /* 0x00000001099a7824 */ /* 0x000fca00078e020b */
[----:B------:R-:W1:Y:S01]  /*bf30*/  LDC.64 R10, c[0x0][0xca8] ;  /* 0x00032a00ff0a7b82 */ /* 0x000e620000000a00 */
[----:B------:R-:W-:Y:S02]  /*bf40*/  IMAD.IADD R211, R15, 0x1, R211 ;  /* 0x000000010fd37824 */ /* 0x000fe400078e02d3 */
[----:B------:R-:W-:Y:S01]  /*bf50*/  IMAD.IADD R18, R206, 0x1, R200 ;  /* 0x00000001ce127824 */ /* 0x000fe200078e02c8 */
[----:B------:R-:W-:-:S05]  /*bf60*/  SEL R9, R158, RZ, P3 ;  /* 0x000000ff9e097207 */ /* 0x000fca0001800000 */
[-C--:B----4-:R-:W-:Y:S02]  /*bf70*/  IMAD R157, R17, R9.reuse, RZ ;  /* 0x00000009119d7224 */ /* 0x090fe400078e02ff */
[----:B------:R-:W-:Y:S01]  /*bf80*/  IMAD.WIDE.U32 R16, R16, R9, RZ ;  /* 0x0000000910107225 */ /* 0x000fe200078e00ff */
[----:B-1----:R-:W1:Y:S03]  /*bf90*/  @!P3 LDC R10, c[0x0][0xc50] ;  /* 0x00031400ff0abb82 */ /* 0x002e660000000800 */
[----:B------:R-:W-:-:S05]  /*bfa0*/  IMAD.IADD R157, R17, 0x1, R157 ;  /* 0x00000001119d7824 */ /* 0x000fca00078e029d */
[----:B------:R-:W4:Y:S01]  /*bfb0*/  @!P3 LDC R11, c[0x0][0xc54] ;  /* 0x00031500ff0bbb82 */ /* 0x000f220000000800 */
[----:B---3--:R-:W-:-:S07]  /*bfc0*/  IADD3 R153, P2, P5, R14, R8, R4 ;  /* 0x000000080e997210 */ /* 0x008fce0007d5e004 */
[----:B------:R-:W3:Y:S01]  /*bfd0*/  LDC.64 R14, c[0x0][R22+0x210] ;  /* 0x00008400160e7b82 */ /* 0x000ee20000000a00 */
[----:B0-----:R-:W-:-:S04]  /*bfe0*/  @P4 IMAD.HI.U32 R8, R18, R23, RZ ;  /* 0x0000001712084227 */ /* 0x001fc800078e00ff */
[----:B------:R-:W-:Y:S01]  /*bff0*/  IMAD.MOV.U32 R23, RZ, RZ, R18 ;  /* 0x000000ffff177224 */ /* 0x000fe200078e0012 */
[----:B--2---:R-:W-:Y:S02]  /*c000*/  @P4 SHF.R.U32.HI R23, RZ, R155, R8 ;  /* 0x0000009bff174219 */ /* 0x004fe40000011608 */
[----:B------:R-:W-:-:S03]  /*c010*/  SHF.R.S32.HI R9, RZ, 0x1f, R4 ;  /* 0x0000001fff097819 */ /* 0x000fc60000011404 */
[----:B------:R-:W-:Y:S01]  /*c020*/  IMAD.MOV R17, RZ, RZ, -R23 ;  /* 0x000000ffff117224 */ /* 0x000fe200078e0a17 */
[----:B------:R-:W-:Y:S02]  /*c030*/  IADD3.X R155, R211, R154, R9, P2, P5 ;  /* 0x0000009ad39b7210 */ /* 0x000fe400017ea409 */
[----:B------:R-:W-:Y:S02]  /*c040*/  IADD3 R16, P2, P5, R23, R153, R16 ;  /* 0x0000009917107210 */ /* 0x000fe40007d5e010 */
[----:B------:R-:W-:Y:S01]  /*c050*/  SHF.R.S32.HI R8, RZ, 0x1f, R23 ;  /* 0x0000001fff087819 */ /* 0x000fe20000011417 */
[----:B------:R-:W-:-:S03]  /*c060*/  IMAD R23, R152, R17, R18 ;  /* 0x0000001198177224 */ /* 0x000fc600078e0212 */
[----:B------:R-:W-:Y:S02]  /*c070*/  IADD3.X R17, R8, R155, R157, P2, P5 ;  /* 0x0000009b08117210 */ /* 0x000fe400017ea49d */
[----:B------:R-:W-:Y:S01]  /*c080*/  SHF.R.S32.HI R153, RZ, 0x1f, R23 ;  /* 0x0000001fff997819 */ /* 0x000fe20000011417 */
[-C--:B---3--:R-:W-:Y:S02]  /*c090*/  IMAD R8, R15, R23.reuse, RZ ;  /* 0x000000170f087224 */ /* 0x088fe400078e02ff */
[----:B------:R-:W-:-:S04]  /*c0a0*/  IMAD.WIDE.U32 R16, R14, R23, R16 ;  /* 0x000000170e107225 */ /* 0x000fc800078e0010 */
[----:B------:R-:W-:Y:S01]  /*c0b0*/  IMAD R153, R14, R153, R8 ;  /* 0x000000990e997224 */ /* 0x000fe200078e0208 */
[----:B-1----:R-:W-:-:S03]  /*c0c0*/  LEA R15, P2, R16, R10, 0x2 ;  /* 0x0000000a100f7211 */ /* 0x002fc600078410ff */
[----:B------:R-:W-:-:S05]  /*c0d0*/  IMAD.IADD R8, R17, 0x1, R153 ;  /* 0x0000000111087824 */ /* 0x000fca00078e0299 */
[----:B----4-:R-:W-:Y:S01]  /*c0e0*/  LEA.HI.X R17, R16, R11, R8, 0x2, P2 ;  /* 0x0000000b10117211 */ /* 0x010fe200010f1408 */
[----:B------:R-:W-:Y:S06]  /*c0f0*/  @P1 BRA `(.L_x_5377) ;  /* 0x0000000000101947 */ /* 0x000fec0003800000 */
[----:B------:R-:W-:Y:S05]  /*c100*/  @!P0 BRA `(.L_x_5377) ;  /* 0x00000000000c8947 */ /* 0x000fea0003800000 */
[----:B------:R-:W2:Y:S04]  /*c110*/  LDG.E R8, desc[UR38][R12.64] ;  /* 0x000000260c087981 */ /* 0x000ea8000c1e1900 */
[----:B-----5:R-:W2:Y:S02]  /*c120*/  LDG.E R19, desc[UR38][R12.64+0x4] ;  /* 0x000004260c137981 */ /* 0x020ea4000c1e1900 */
[----:B--2---:R-:W-:-:S07]  /*c130*/  IMAD.IADD R19, R19, 0x1, -R8 ;  /* 0x0000000113137824 */ /* 0x004fce00078e0a08 */
.L_x_5377:
        /* <DEDUP_REMOVED lines=12> */
[----:B--2---:R-:W-:Y:S02]  /*c200*/  IMAD.IADD R14, R8, 0x1, R200 ;  /* 0x00000001080e7824 */ /* 0x004fe400078e02c8 */
        /* <DEDUP_REMOVED lines=45> */
[----:B------:R-:W-:Y:S02]  /*c4e0*/  LOP3.LUT R48, R49, 0x380, RZ, 0xc0, !PT ;  /* 0x0000038031307812 */ /* 0x000fe400078ec0ff */
[----:B------:R-:W-:Y:S02]  /*c4f0*/  LOP3.LUT R28, R29, 0x380, RZ, 0xc0, !PT ;  /* 0x000003801d1c7812 */ /* 0x000fe400078ec0ff */
[----:B------:R-:W-:-:S02]  /*c500*/  LOP3.LUT R32, R33, 0x380, RZ, 0xc0, !PT ;  /* 0x0000038021207812 */ /* 0x000fc400078ec0ff */
[----:B------:R-:W-:Y:S02]  /*c510*/  LOP3.LUT R36, R37, 0x380, RZ, 0xc0, !PT ;  /* 0x0000038025247812 */ /* 0x000fe400078ec0ff */
[----:B------:R-:W-:Y:S02]  /*c520*/  LOP3.LUT R40, R41, 0x380, RZ, 0xc0, !PT ;  /* 0x0000038029287812 */ /* 0x000fe400078ec0ff */
[----:B------:R-:W-:Y:S02]  /*c530*/  LOP3.LUT R44, R45, 0x380, RZ, 0xc0, !PT ;  /* 0x000003802d2c7812 */ /* 0x000fe400078ec0ff */
[----:B------:R-:W-:Y:S02]  /*c540*/  SHF.R.U64 R48, R48, 0x3, RZ ;  /* 0x0000000330307819 */ /* 0x000fe400000012ff */
        /* <DEDUP_REMOVED lines=18> */
[----:B------:R-:W-:Y:S01]  /*c670*/  LOP3.LUT R15, R10, 0x380, RZ, 0xc0, !PT ;  /* 0x000003800a0f7812 */ /* 0x000fe200078ec0ff */
        /* <DEDUP_REMOVED lines=38> */
[----:B------:R-:W5:Y:S04]  /*c8e0*/  LD.E.128 R52, desc[UR38][R52.64] ;  /* 0x0000002634347980 */ /* 0x000f68000c101d00 */
[----:B------:R0:W5:Y:S01]  /*c8f0*/  LD.E.128 R12, desc[UR38][R10.64] ;  /* 0x000000260a0c7980 */ /* 0x000162000c101d00 */
[----:B------:R-:W-:-:S03]  /*c900*/  IMAD.IADD R83, R3, 0x1, R200 ;  /* 0x0000000103537824 */ /* 0x000fc600078e02c8 */
[----:B------:R-:W5:Y:S04]  /*c910*/  LD.E.128 R56, desc[UR38][R56.64] ;  /* 0x0000002638387980 */ /* 0x000f68000c101d00 */
[----:B------:R-:W5:Y:S01]  /*c920*/  LD.E.128 R60, desc[UR38][R60.64] ;  /* 0x000000263c3c7980 */ /* 0x000f62000c101d00 */
[----:B0-----:R-:W-:Y:S01]  /*c930*/  IMAD.WIDE.U32 R10, R4, UR4, RZ ;  /* 0x00000004040a7c25 */ /* 0x001fe2000f8e00ff */
[----:B------:R-:W-:Y:S02]  /*c940*/  ULDC.64 UR4, c[0x0][0xbe8] ;  /* 0x0002fa0000047ab9 */ /* 0x000fe40000000a00 */
[----:B------:R-:W5:Y:S01]  /*c950*/  LD.E.128 R64, desc[UR38][R64.64] ;  /* 0x0000002640407980 */ /* 0x000f62000c101d00 */
[----:B------:R-:W-:Y:S02]  /*c960*/  IMAD.IADD R11, R11, 0x1, R9 ;  /* 0x000000010b0b7824 */ /* 0x000fe400078e0209 */
[----:B------:R-:W-:Y:S01]  /*c970*/  IMAD R9, R76, 0x20, R3 ;  /* 0x000000204c097824 */ /* 0x000fe200078e0203 */
[----:B------:R-:W5:Y:S01]  /*c980*/  LD.E.128 R68, desc[UR38][R68.64] ;  /* 0x0000002644447980 */ /* 0x000f62000c101d00 */
[----:B------:R-:W-:-:S03]  /*c990*/  IMAD.WIDE.U32 R10, R208, UR4, R10 ;  /* 0x00000004d00a7c25 */ /* 0x000fc6000f8e000a */
[----:B------:R-:W5:Y:S01]  /*c9a0*/  LD.E.128 R72, desc[UR38][R72.64] ;  /* 0x0000002648487980 */ /* 0x000f62000c101d00 */
[----:B------:R-:W-:Y:S01]  /*c9b0*/  IMAD.IADD R78, R200, 0x1, R9 ;  /* 0x00000001c84e7824 */ /* 0x000fe200078e0209 */
[----:B------:R-:W-:Y:S01]  /*c9c0*/  SHF.R.S32.HI R76, RZ, 0x1f, R207 ;  /* 0x0000001fff4c7819 */ /* 0x000fe200000114cf */
[----:B------:R-:W-:Y:S01]  /*c9d0*/  IMAD R11, R208, UR5, R11 ;  /* 0x00000005d00b7c24 */ /* 0x000fe2000f8e020b */
[----:B------:R-:W-:Y:S01]  /*c9e0*/  ULDC.64 UR4, c[0x0][0xbf0] ;  /* 0x0002fc0000047ab9 */ /* 0x000fe20000000a00 */
[----:B--2---:R-:W-:Y:S01]  /*c9f0*/  @P4 IMAD.HI.U32 R4, R78, R77, RZ ;  /* 0x0000004d4e044227 */ /* 0x004fe200078e00ff */
[----:B------:R-:W-:Y:S01]  /*ca00*/  @!PT LDS RZ, [RZ] ;  /* 0x00000000fffff984 */ /* 0x000fe20000000800 */
[----:B------:R-:W-:Y:S01]  /*ca10*/  @!PT LDS RZ, [RZ] ;  /* 0x00000000fffff984 */ /* 0x000fe20000000800 */
[----:B------:R-:W-:Y:S01]  /*ca20*/  @!PT LDS RZ, [RZ] ;  /* 0x00000000fffff984 */ /* 0x000fe20000000800 */
[----:B------:R-:W-:Y:S01]  /*ca30*/  @!PT LDS RZ, [RZ] ;  /* 0x00000000fffff984 */ /* 0x000fe20000000800 */
[----:B------:R0:W-:Y:S06]  /*ca40*/  MEMBAR.ALL.CTA ;  /* 0x0000000000007992 */ /* 0x0001ec0000008000 */
[----:B0-----:R-:W0:Y:S01]  /*ca50*/  FENCE.VIEW.ASYNC.S ;  /* 0x00000000000073c6 */ /* 0x001e220000000000 */
[----:B------:R-:W-:Y:S01]  /*ca60*/  IMAD.MOV.U32 R9, RZ, RZ, R78 ;  /* 0x000000ffff097224 */ /* 0x000fe200078e004e */
[----:B---3--:R-:W-:Y:S01]  /*ca70*/  @P4 SHF.R.U32.HI R9, RZ, R79, R4 ;  /* 0x0000004fff094219 */ /* 0x008fe20000011604 */
[----:B------:R-:W-:-:S02]  /*ca80*/  IMAD R76, R76, UR4, RZ ;  /* 0x000000044c4c7c24 */ /* 0x000fc4000f8e02ff */
        /* <DEDUP_REMOVED lines=8> */
[----:B------:R-:W-:-:S02]  /*cb10*/  IMAD R79, R9, UR5, R4 ;  /* 0x00000005094f7c24 */ /* 0x000fc4000f8e0204 */
[----:B------:R-:W-:Y:S01]  /*cb20*/  IMAD.WIDE.U32 R10, R9, UR4, R10 ;  /* 0x00000004090a7c25 */ /* 0x000fe2000f8e000a */
[----:B------:R-:W-:Y:S01]  /*cb30*/  SHF.R.S32.HI R4, RZ, 0x1f, R77 ;  /* 0x0000001fff047819 */ /* 0x000fe2000001144d */
[----:B------:R-:W-:Y:S02]  /*cb40*/  ULDC.64 UR4, c[0x0][0xbd8] ;  /* 0x0002f60000047ab9 */ /* 0x000fe40000000a00 */
[----:B------:R-:W-:Y:S02]  /*cb50*/  IMAD.IADD R11, R11, 0x1, R79 ;  /* 0x000000010b0b7824 */ /* 0x000fe400078e024f */
[----:B------:R-:W-:Y:S02]  /*cb60*/  IMAD R4, R4, UR4, RZ ;  /* 0x0000000404047c24 */ /* 0x000fe4000f8e02ff */
[----:B------:R-:W-:-:S04]  /*cb70*/  IMAD.WIDE.U32 R10, R77, UR4, R10 ;  /* 0x000000044d0a7c25 */ /* 0x000fc8000f8e000a */
[----:B------:R-:W-:Y:S01]  /*cb80*/  IMAD R79, R77, UR5, R4 ;  /* 0x000000054d4f7c24 */ /* 0x000fe2000f8e0204 */
[----:B------:R-:W-:Y:S01]  /*cb90*/  ULDC.64 UR4, c[0x0][0xb80] ;  /* 0x0002e00000047ab9 */ /* 0x000fe20000000a00 */
        /* <DEDUP_REMOVED lines=11> */
[C---:B------:R-:W-:Y:S01]  /*cc50*/  VIADD R86, R2.reuse, 0x80 ;  /* 0x0000008002567836 */ /* 0x040fe20000000000 */
[----:B0-----:R0:W-:Y:S01]  /*cc60*/  SYNCS.ARRIVE.TRANS64.RED.A1T0 RZ, [R0+URZ], RZ ;  /* 0x000000ff00ff79a7 */ /* 0x0011e2000810043f */
[----:B------:R-:W-:Y:S01]  /*cc70*/  VIADD R88, R2, 0xc0 ;  /* 0x000000c002587836 */ /* 0x000fe20000000000 */
[----:B------:R1:W2:Y:S01]  /*cc80*/  SHFL.IDX PT, R81, R4, RZ, 0x181f ;  /* 0x00181fff04517589 */ /* 0x0002a200000e0000 */
[----:B------:R-:W-:Y:S03]  /*cc90*/  BSSY B1, `(.L_x_5379) ;  /* 0x0000018000017945 */ /* 0x000fe60003800000 */
[----:B------:R1:W3:Y:S01]  /*cca0*/  SHFL.IDX PT, R3, R9, RZ, 0x181f ;  /* 0x00181fff09037589 */ /* 0x0002e200000e0000 */
[----:B------:R-:W-:-:S02]  /*ccb0*/  SHF.R.S32.HI R84, RZ, 0x1f, R82 ;  /* 0x0000001fff547819 */ /* 0x000fc40000011452 */
[----:B0-----:R-:W-:Y:S02]  /*ccc0*/  SHF.R.S32.HI R0, RZ, 0x1f, R2 ;  /* 0x0000001fff007819 */ /* 0x001fe40000011402 */
[----:B------:R-:W-:Y:S02]  /*ccd0*/  SHF.R.S32.HI R85, RZ, 0x1f, R86 ;  /* 0x0000001fff557819 */ /* 0x000fe40000011456 */
[----:B------:R-:W-:Y:S01]  /*cce0*/  SHF.R.S32.HI R87, RZ, 0x1f, R88 ;  /* 0x0000001fff577819 */ /* 0x000fe20000011458 */
[----:B-1----:R-:W-:Y:S06]  /*ccf0*/  @P2 BRA `(.L_x_5380) ;  /* 0x0000000000442947 */ /* 0x002fec0003800000 */
        /* <DEDUP_REMOVED lines=17> */
.L_x_5380:
[----:B------:R-:W-:Y:S05]  /*ce10*/  BSYNC B1 ;  /* 0x0000000000017941 */ /* 0x000fea0003800000 */
.L_x_5379:
[----:B---3--:R1:W3:Y:S01]  /*ce20*/  SHFL.IDX PT, R3, R9, 0x1, 0x181f ;  /* 0x00381f0009037f89 */ /* 0x0082e200000e0000 */
        /* <DEDUP_REMOVED lines=20> */
.L_x_5382:
[----:B------:R-:W-:Y:S05]  /*cf70*/  BSYNC B1 ;  /* 0x0000000000017941 */ /* 0x000fea0003800000 */
.L_x_5381:
        /* <DEDUP_REMOVED lines=21> */
.L_x_5384:
[----:B------:R-:W-:Y:S05]  /*d0d0*/  BSYNC B1 ;  /* 0x0000000000017941 */ /* 0x000fea0003800000 */
.L_x_5383:
        /* <DEDUP_REMOVED lines=12> */
[-C--:B-1-3--:R-:W-:Y:S02]  /*d1a0*/  @!P3 LEA.HI.X R9, R2, R15.reuse, R0, 0x1, P0 ;  /* 0x0000000f0209b211 */ /* 0x08afe400000f0c00 */
        /* <DEDUP_REMOVED lines=11> */
.L_x_5378:
[----:B0-----:R-:W0:Y:S01]  /*d260*/  @P4 LDC R13, c[0x0][0xcec] ;  /* 0x00033b00ff0d4b82 */ /* 0x001e220000000800 */
[----:B------:R-:W-:Y:S01]  /*d270*/  ULDC.64 UR4, c[0x0][0xc08] ;  /* 0x0003020000047ab9 */ /* 0x000fe20000000a00 */
[----:B------:R-:W-:Y:S01]  /*d280*/  ULDC.64 UR6, c[0x0][0xc30] ;  /* 0x00030c0000067ab9 */ /* 0x000fe20000000a00 */
[----:B------:R-:W-:Y:S01]  /*d290*/  IMAD R9, R9, UR4, RZ ;  /* 0x0000000409097c24 */ /* 0x000fe2000f8e02ff */
[----:B------:R-:W-:Y:S01]  /*d2a0*/  ISETP.GE.AND P0, PT, R14, R8, PT ;  /* 0x000000080e00720c */ /* 0x000fe20003f06270 */
[C---:B------:R-:W-:Y:S01]  /*d2b0*/  IMAD.WIDE.U32 R2, R4.reuse, UR4, RZ ;  /* 0x0000000404027c25 */ /* 0x040fe2000f8e00ff */
[----:B------:R-:W-:Y:S01]  /*d2c0*/  BSSY B1, `(.L_x_5386) ;  /* 0x00000eb000017945 */ /* 0x000fe20003800000 */
[----:B------:R-:W-:Y:S01]  /*d2d0*/  SHF.R.S32.HI R22, RZ, 0x1f, R213 ;  /* 0x0000001fff167819 */ /* 0x000fe200000114d5 */
[----:B------:R-:W1:Y:S01]  /*d2e0*/  @P4 LDC R10, c[0x0][0xcf0] ;  /* 0x00033c00ff0a4b82 */ /* 0x000e620000000800 */
[----:B------:R-:W-:Y:S01]  /*d2f0*/  IMAD R9, R4, UR5, R9 ;  /* 0x0000000504097c24 */ /* 0x000fe2000f8e0209 */
[----:B------:R-:W-:Y:S01]  /*d300*/  ULDC.64 UR4, c[0x0][0xc38] ;  /* 0x00030e0000047ab9 */ /* 0x000fe20000000a00 */
[----:B------:R-:W-:Y:S01]  /*d310*/  SHF.R.S32.HI R4, RZ, 0x1f, R207 ;  /* 0x0000001fff047819 */ /* 0x000fe200000114cf */
[----:B------:R-:W-:Y:S01]  /*d320*/  VIADD R163, R201, 0x80 ;  /* 0x00000080c9a37836 */ /* 0x000fe20000000000 */
[----:B------:R-:W-:Y:S01]  /*d330*/  SHF.R.S32.HI R153, RZ, 0x1f, R229 ;  /* 0x0000001fff997819 */ /* 0x000fe200000114e5 */
[----:B------:R-:W-:Y:S01]  /*d340*/  IMAD.IADD R3, R3, 0x1, R9 ;  /* 0x0000000103037824 */ /* 0x000fe200078e0209 */
[----:B------:R-:W-:Y:S01]  /*d350*/  SHF.R.S32.HI R154, RZ, 0x1f, R230 ;  /* 0x0000001fff9a7819 */ /* 0x000fe200000114e6 */
[----:B------:R-:W-:Y:S01]  /*d360*/  IMAD.MOV.U32 R9, RZ, RZ, R18 ;  /* 0x000000ffff097224 */ /* 0x000fe200078e0012 */
[----:B------:R-:W-:Y:S01]  /*d370*/  SHF.R.S32.HI R155, RZ, 0x1f, R231 ;  /* 0x0000001fff9b7819 */ /* 0x000fe200000114e7 */
[----:B------:R-:W-:Y:S01]  /*d380*/  IMAD.WIDE.U32 R2, R208, UR4, R2 ;  /* 0x00000004d0027c25 */ /* 0x000fe2000f8e0002 */
[----:B------:R-:W-:-:S02]  /*d390*/  SHF.R.S32.HI R156, RZ, 0x1f, R232 ;  /* 0x0000001fff9c7819 */ /* 0x000fc400000114e8 */
[----:B------:R-:W-:Y:S01]  /*d3a0*/  SHF.R.S32.HI R157, RZ, 0x1f, R233 ;  /* 0x0000001fff9d7819 */ /* 0x000fe200000114e9 */
[----:B------:R-:W-:Y:S01]  /*d3b0*/  IMAD R3, R208, UR5, R3 ;  /* 0x00000005d0037c24 */ /* 0x000fe2000f8e0203 */
[----:B------:R-:W-:Y:S01]  /*d3c0*/  ULDC.64 UR4, c[0x0][0xc40] ;  /* 0x0003100000047ab9 */ /* 0x000fe20000000a00 */
[----:B0-----:R-:W-:Y:S01]  /*d3d0*/  @P4 IMAD.HI.U32 R13, R18, R13, RZ ;  /* 0x0000000d120d4227 */ /* 0x001fe200078e00ff */
[----:B------:R-:W-:Y:S02]  /*d3e0*/  SHF.R.S32.HI R159, RZ, 0x1f, R235 ;  /* 0x0000001fff9f7819 */ /* 0x000fe400000114eb */
[----:B------:R-:W-:Y:S01]  /*d3f0*/  SHF.R.S32.HI R160, RZ, 0x1f, R236 ;  /* 0x0000001fffa07819 */ /* 0x000fe200000114ec */
[----:B------:R-:W-:Y:S01]  /*d400*/  IMAD R4, R4, UR4, RZ ;  /* 0x0000000404047c24 */ /* 0x000fe2000f8e02ff */
[----:B------:R-:W-:Y:S01]  /*d410*/  SHF.R.S32.HI R161, RZ, 0x1f, R237 ;  /* 0x0000001fffa17819 */ /* 0x000fe200000114ed */
[----:B------:R-:W-:Y:S01]  /*d420*/  IMAD.WIDE.U32 R2, R207, UR4, R2 ;  /* 0x00000004cf027c25 */ /* 0x000fe2000f8e0002 */
[----:B------:R-:W-:-:S02]  /*d430*/  SHF.R.S32.HI R163, RZ, 0x1f, R163 ;  /* 0x0000001fffa37819 */ /* 0x000fc400000114a3 */
[----:B-1----:R-:W-:Y:S01]  /*d440*/  @P4 SHF.R.U32.HI R9, RZ, R10, R13 ;  /* 0x0000000aff094219 */ /* 0x002fe2000001160d */
[----:B------:R-:W-:Y:S01]  /*d450*/  IMAD R11, R207, UR5, R4 ;  /* 0x00000005cf0b7c24 */ /* 0x000fe2000f8e0204 */
[----:B------:R-:W-:Y:S01]  /*d460*/  ULDC.64 UR4, c[0x0][0xc48] ;  /* 0x0003120000047ab9 */ /* 0x000fe20000000a00 */
[----:B------:R-:W-:Y:S01]  /*d470*/  VIADD R165, R201, 0x78 ;  /* 0x00000078c9a57836 */ /* 0x000fe20000000000 */
[----:B------:R-:W-:Y:S01]  /*d480*/  SHF.R.S32.HI R4, RZ, 0x1f, R9 ;  /* 0x0000001fff047819 */ /* 0x000fe20000011409 */
[----:B------:R-:W-:Y:S02]  /*d490*/  IMAD.IADD R3, R3, 0x1, R11 ;  /* 0x0000000103037824 */ /* 0x000fe400078e020b */
[----:B------:R-:W-:Y:S01]  /*d4a0*/  IMAD.MOV R11, RZ, RZ, -R9 ;  /* 0x000000ffff0b7224 */ /* 0x000fe200078e0a09 */
[----:B------:R-:W-:Y:S01]  /*d4b0*/  SHF.R.S32.HI R165, RZ, 0x1f, R165 ;  /* 0x0000001fffa57819 */ /* 0x000fe200000114a5 */
[----:B------:R-:W-:-:S04]  /*d4c0*/  IMAD.WIDE.U32 R2, R158, UR4, R2 ;  /* 0x000000049e027c25 */ /* 0x000fc8000f8e0002 */
[----:B------:R-:W-:Y:S01]  /*d4d0*/  IMAD R11, R152, R11, R18 ;  /* 0x0000000b980b7224 */ /* 0x000fe200078e0212 */
[----:B------:R-:W-:Y:S01]  /*d4e0*/  SHF.R.S32.HI R152, RZ, 0x1f, R228 ;  /* 0x0000001fff987819 */ /* 0x000fe200000114e4 */
[----:B------:R-:W-:Y:S02]  /*d4f0*/  IMAD R4, R4, UR6, RZ ;  /* 0x0000000604047c24 */ /* 0x000fe4000f8e02ff */
[----:B------:R-:W-:Y:S01]  /*d500*/  IMAD R3, R158, UR5, R3 ;  /* 0x000000059e037c24 */ /* 0x000fe2000f8e0203 */
[----:B------:R-:W-:Y:S01]  /*d510*/  ULDC.64 UR4, c[0x0][0xc28] ;  /* 0x00030a0000047ab9 */ /* 0x000fe20000000a00 */
[C---:B------:R-:W-:Y:S01]  /*d520*/  IMAD R13, R9.reuse, UR7, R4 ;  /* 0x00000007090d7c24 */ /* 0x040fe2000f8e0204 */
[----:B------:R-:W-:Y:S01]  /*d530*/  SHF.R.S32.HI R4, RZ, 0x1f, R11 ;  /* 0x0000001fff047819 */ /* 0x000fe2000001140b */
[----:B------:R-:W-:Y:S01]  /*d540*/  IMAD.WIDE.U32 R2, R9, UR6, R2 ;  /* 0x0000000609027c25 */ /* 0x000fe2000f8e0002 */
[----:B------:R-:W-:-:S03]  /*d550*/  SHF.R.S32.HI R158, RZ, 0x1f, R234 ;  /* 0x0000001fff9e7819 */ /* 0x000fc600000114ea */
[----:B------:R-:W-:Y:S02]  /*d560*/  IMAD R4, R4, UR4, RZ ;  /* 0x0000000404047c24 */ /* 0x000fe4000f8e02ff */
[----:B------:R-:W-:Y:S02]  /*d570*/  IMAD.IADD R3, R3, 0x1, R13 ;  /* 0x0000000103037824 */ /* 0x000fe400078e020d */
[C---:B------:R-:W-:Y:S02]  /*d580*/  IMAD R9, R11.reuse, UR5, R4 ;  /* 0x000000050b097c24 */ /* 0x040fe4000f8e0204 */
[----:B------:R-:W-:Y:S01]  /*d590*/  IMAD.WIDE.U32 R2, R11, UR4, R2 ;  /* 0x000000040b027c25 */ /* 0x000fe2000f8e0002 */
[----:B------:R-:W-:-:S03]  /*d5a0*/  ULDC.64 UR4, c[0x0][0xc00] ;  /* 0x0003000000047ab9 */ /* 0x000fc60000000a00 */
[----:B------:R-:W-:Y:S01]  /*d5b0*/  VIADD R4, R0, 0x32420 ;  /* 0x0003242000047836 */ /* 0x000fe20000000000 */
[C---:B------:R-:W-:Y:S01]  /*d5c0*/  LEA R0, P1, R2.reuse, UR4, 0x2 ;  /* 0x0000000402007c11 */ /* 0x040fe2000f8210ff */
[----:B------:R-:W-:Y:S02]  /*d5d0*/  IMAD.IADD R3, R3, 0x1, R9 ;  /* 0x0000000103037824 */ /* 0x000fe400078e0209 */
[C---:B------:R-:W-:Y:S01]  /*d5e0*/  VIADD R167, R201.reuse, 0x70 ;  /* 0x00000070c9a77836 */ /* 0x040fe20000000000 */
[----:B------:R-:W-:Y:S01]  /*d5f0*/  PRMT R9, RZ, 0x654, R4 ;  /* 0x00000654ff097816 */ /* 0x000fe20000000004 */
[C---:B------:R-:W-:Y:S01]  /*d600*/  VIADD R169, R201.reuse, 0x68 ;  /* 0x00000068c9a97836 */ /* 0x040fe20000000000 */
[----:B------:R-:W-:Y:S01]  /*d610*/  LEA.HI.X R4, R2, UR5, R3, 0x2, P1 ;  /* 0x0000000502047c11 */ /* 0x000fe200088f1403 */
[C---:B------:R-:W-:Y:S01]  /*d620*/  VIADD R171, R201.reuse, 0x60 ;  /* 0x00000060c9ab7836 */ /* 0x040fe20000000000 */
[----:B------:R0:W-:Y:S01]  /*d630*/  SYNCS.ARRIVE.TRANS64.RED.A1T0 RZ, [R9+URZ], RZ ;  /* 0x000000ff09ff79a7 */ /* 0x0001e2000810043f */
[C---:B------:R-:W-:Y:S01]  /*d640*/  VIADD R173, R201.reuse, 0x58 ;  /* 0x00000058c9ad7836 */ /* 0x040fe20000000000 */
[----:B------:R0:W1:Y:S01]  /*d650*/  SHFL.IDX PT, R2, R0, RZ, 0x1c1f ;  /* 0x001c1fff00027589 */ /* 0x00006200000e0000 */
[C---:B------:R-:W-:Y:S01]  /*d660*/  VIADD R175, R201.reuse, 0x50 ;  /* 0x00000050c9af7836 */ /* 0x040fe20000000000 */
[----:B------:R-:W-:Y:S01]  /*d670*/  SHF.R.S32.HI R167, RZ, 0x1f, R167 ;  /* 0x0000001fffa77819 */ /* 0x000fe200000114a7 */
[C---:B------:R-:W-:Y:S01]  /*d680*/  VIADD R177, R201.reuse, 0x48 ;  /* 0x00000048c9b17836 */ /* 0x040fe20000000000 */
[----:B------:R0:W2:Y:S01]  /*d690*/  SHFL.IDX PT, R3, R4, RZ, 0x1c1f ;  /* 0x001c1fff04037589 */ /* 0x0000a200000e0000 */
        /* <DEDUP_REMOVED lines=36> */
[----:B------:R-:W-:Y:S01]  /*d8e0*/  VIADD R192, R201, 0x8 ;  /* 0x00000008c9c07836 */ /* 0x000fe20000000000 */
[----:B012---:R-:W-:Y:S06]  /*d8f0*/  @P0 BRA `(.L_x_5387) ;  /* 0x00000008001c0947 */ /* 0x007fec0003800000 */
[----:B------:R-:W-:Y:S01]  /*d900*/  ULDC UR4, c[0x0][0xbc8] ;  /* 0x0002f20000047ab9 */ /* 0x000fe20000000800 */
[C---:B------:R-:W-:Y:S01]  /*d910*/  VIADD R17, R201.reuse, 0xe8 ;  /* 0x000000e8c9117836 */ /* 0x040fe20000000000 */
[----:B------:R-:W-:Y:S01]  /*d920*/  ISETP.GE.AND P4, PT, R192, UR4, PT ;  /* 0x00000004c0007c0c */ /* 0x000fe2000bf86270 */
[C---:B------:R-:W-:Y:S01]  /*d930*/  VIADD R23, R201.reuse, 0xf8 ;  /* 0x000000f8c9177836 */ /* 0x040fe20000000000 */
[----:B------:R-:W-:Y:S02]  /*d940*/  ISETP.GE.AND P3, PT, R190, UR4, PT ;  /* 0x00000004be007c0c */ /* 0x000fe4000bf66270 */
[----:B------:R-:W-:Y:S02]  /*d950*/  ISETP.GE.AND P5, PT, R201, UR4, PT ;  /* 0x00000004c9007c0c */ /* 0x000fe4000bfa6270 */
[----:B------:R-:W-:Y:S02]  /*d960*/  ISETP.GE.AND P1, PT, R186, UR4, PT ;  /* 0x00000004ba007c0c */ /* 0x000fe4000bf26270 */
[----:B------:R-:W-:-:S02]  /*d970*/  ISETP.GE.AND P0, PT, R188, UR4, PT ;  /* 0x00000004bc007c0c */ /* 0x000fc4000bf06270 */
[----:B------:R-:W-:-:S03]  /*d980*/  SHF.R.S32.HI R9, RZ, 0x1f, R210 ;  /* 0x0000001fff097819 */ /* 0x000fc600000114d2 */
[-C--:B------:R-:W-:Y:S02]  /*d990*/  @!P4 LEA R10, P2, R192, R2.reuse, 0x2 ;  /* 0x00000002c00ac211 */ /* 0x080fe400078410ff */
[----:B------:R-:W-:Y:S02]  /*d9a0*/  @!P3 LEA R12, P6, R190, R2, 0x2 ;  /* 0x00000002be0cb211 */ /* 0x000fe400078c10ff */
[----:B------:R-:W-:Y:S01]  /*d9b0*/  @!P5 IMAD.WIDE R14, R201, 0x4, R2 ;  /* 0x00000004c90ed825 */ /* 0x000fe200078e0202 */
[-C--:B------:R-:W-:Y:S02]  /*d9c0*/  @!P4 LEA.HI.X R11, R192, R3.reuse, R193, 0x2, P2 ;  /* 0x00000003c00bc211 */ /* 0x080fe400010f14c1 */
[----:B------:R-:W-:Y:S02]  /*d9d0*/  ISETP.GE.AND P2, PT, R184, UR4, PT ;  /* 0x00000004b8007c0c */ /* 0x000fe4000bf46270 */
[----:B------:R-:W-:Y:S01]  /*d9e0*/  @!P3 LEA.HI.X R13, R190, R3, R191, 0x2, P6 ;  /* 0x00000003be0db211 */ /* 0x000fe200030f14bf */
[----:B------:R0:W-:Y:S04]  /*d9f0*/  @!P5 ST.E.64 desc[UR38][R14.64], R24 ;  /* 0x000000180e00d985 */ /* 0x0001e8000c101b26 */
[----:B------:R1:W-:Y:S01]  /*da00*/  @!P4 ST.E.64 desc[UR38][R10.64], R28 ;  /* 0x0000001c0a00c985 */ /* 0x0003e2000c101b26 */
[----:B------:R-:W-:-:S03]  /*da10*/  ISETP.GE.AND P4, PT, R180, UR4, PT ;  /* 0x00000004b4007c0c */ /* 0x000fc6000bf86270 */
[----:B------:R2:W-:Y:S01]  /*da20*/  @!P3 ST.E.64 desc[UR38][R12.64], R32 ;  /* 0x000000200c00b985 */ /* 0x0005e2000c101b26 */
[----:B------:R-:W-:Y:S01]  /*da30*/  ISETP.GE.AND P3, PT, R182, UR4, PT ;  /* 0x00000004b6007c0c */ /* 0x000fe2000bf66270 */
[----:B0-----:R-:W-:Y:S01]  /*da40*/  VIADD R25, R201, 0xf0 ;  /* 0x000000f0c9197836 */ /* 0x001fe20000000000 */
[-C--:B-1----:R-:W-:Y:S02]  /*da50*/  @!P0 LEA R10, P6, R188, R2.reuse, 0x2 ;  /* 0x00000002bc0a8211 */ /* 0x082fe400078c10ff */
[-C--:B--2---:R-:W-:Y:S02]  /*da60*/  @!P1 LEA R12, P5, R186, R2.reuse, 0x2 ;  /* 0x00000002ba0c9211 */ /* 0x084fe400078a10ff */
        /* <DEDUP_REMOVED lines=10> */
[-C--:B0-----:R-:W-:Y:S02]  /*db10*/  @!P3 LEA R10, P6, R182, R2.reuse, 0x2 ;  /* 0x00000002b60ab211 */ /* 0x081fe400078c10ff */
[-C--:B-1----:R-:W-:Y:S02]  /*db20*/  @!P4 LEA R12, P2, R180, R2.reuse, 0x2 ;  /* 0x00000002b40cc211 */ /* 0x082fe400078410ff */
        /* <DEDUP_REMOVED lines=9> */
[-C--:B0-----:R-:W-:Y:S02]  /*dbc0*/  @!P0 LEA R10, P4, R176, R2.reuse, 0x2 ;  /* 0x00000002b00a8211 */ /* 0x081fe400078810ff */
[----:B-1----:R-:W-:Y:S02]  /*dbd0*/  @!P1 LEA R12, P5, R174, R2, 0x2 ;  /* 0x00000002ae0c9211 */ /* 0x002fe400078a10ff */
        /* <DEDUP_REMOVED lines=11> */
[-C--:B0-----:R-:W-:Y:S02]  /*dc90*/  @!P3 LEA R10, P6, R170, R2.reuse, 0x2 ;  /* 0x00000002aa0ab211 */ /* 0x081fe400078c10ff */
[-C--:B-1----:R-:W-:Y:S02]  /*dca0*/  @!P4 LEA R12, P2, R168, R2.reuse, 0x2 ;  /* 0x00000002a80cc211 */ /* 0x082fe400078410ff */
        /* <DEDUP_REMOVED lines=22> */
[CC--:B-1----:R-:W-:Y:S02]  /*de10*/  @!P4 LEA R12, P0, R235.reuse, R2.reuse, 0x2 ;  /* 0x00000002eb0cc211 */ /* 0x0c2fe400078010ff */
[-C--:B------:R-:W-:Y:S02]  /*de20*/  @!P5 LEA.HI.X R11, R236, R3.reuse, R160, 0x2, P1 ;  /* 0x00000003ec0bd211 */ /* 0x080fe400008f14a0 */
[----:B------:R-:W-:Y:S02]  /*de30*/  ISETP.GE.AND P1, PT, R232, UR4, PT ;  /* 0x00000004e8007c0c */ /* 0x000fe4000bf26270 */
[----:B--2---:R-:W-:Y:S01]  /*de40*/  @!P3 LEA R14, P6, R234, R2, 0x2 ;  /* 0x00000002ea0eb211 */ /* 0x004fe200078c10ff */
[----:B------:R0:W-:Y:S01]  /*de50*/  @!P5 ST.E.64 desc[UR38][R10.64], R96 ;  /* 0x000000600a00d985 */ /* 0x0001e2000c101b26 */
[----:B------:R-:W-:-:S02]  /*de60*/  @!P4 LEA.HI.X R13, R235, R3, R159, 0x2, P0 ;  /* 0x00000003eb0dc211 */ /* 0x000fc400000f149f */
[----:B------:R-:W-:Y:S02]  /*de70*/  @!P3 LEA.HI.X R15, R234, R3, R158, 0x2, P6 ;  /* 0x00000003ea0fb211 */ /* 0x000fe400030f149e */
[----:B------:R-:W-:Y:S01]  /*de80*/  ISETP.GE.AND P0, PT, R231, UR4, PT ;  /* 0x00000004e7007c0c */ /* 0x000fe2000bf06270 */
[----:B------:R1:W-:Y:S01]  /*de90*/  @!P4 ST.E.64 desc[UR38][R12.64], R100 ;  /* 0x000000640c00c985 */ /* 0x0003e2000c101b26 */
[----:B------:R-:W-:-:S03]  /*dea0*/  ISETP.GE.AND P4, PT, R229, UR4, PT ;  /* 0x00000004e5007c0c */ /* 0x000fc6000bf86270 */
[----:B------:R2:W-:Y:S01]  /*deb0*/  @!P3 ST.E.64 desc[UR38][R14.64], R104 ;  /* 0x000000680e00b985 */ /* 0x0005e2000c101b26 */
[----:B------:R-:W-:Y:S02]  /*dec0*/  ISETP.GE.AND P3, PT, R230, UR4, PT ;  /* 0x00000004e6007c0c */ /* 0x000fe4000bf66270 */
[----:B0-----:R-:W-:-:S04]  /*ded0*/  @!P2 LEA R10, P6, R233, R2, 0x2 ;  /* 0x00000002e90aa211 */ /* 0x001fc800078c10ff */
[----:B------:R-:W-:Y:S02]  /*dee0*/  @!P2 LEA.HI.X R11, R233, R3, R157, 0x2, P6 ;  /* 0x00000003e90ba211 */ /* 0x000fe400030f149d */
[----:B-1----:R-:W-:-:S03]  /*def0*/  @!P1 LEA R12, P5, R232, R2, 0x2 ;  /* 0x00000002e80c9211 */ /* 0x002fc600078a10ff */
[----:B------:R0:W-:Y:S01]  /*df00*/  @!P2 ST.E.64 desc[UR38][R10.64], R108 ;  /* 0x0000006c0a00a985 */ /* 0x0001e2000c101b26 */
[-C--:B------:R-:W-:Y:S02]  /*df10*/  @!P1 LEA.HI.X R13, R232, R3.reuse, R156, 0x2, P5 ;  /* 0x00000003e80d9211 */ /* 0x080fe400028f149c */
[-C--:B--2---:R-:W-:Y:S02]  /*df20*/  @!P0 LEA R14, P6, R231, R2.reuse, 0x2 ;  /* 0x00000002e70e8211 */ /* 0x084fe400078c10ff */
[-C--:B------:R-:W-:Y:S01]  /*df30*/  @!P4 LEA R20, P5, R229, R2.reuse, 0x2 ;  /* 0x00000002e514c211 */ /* 0x080fe200078a10ff */
[----:B------:R1:W-:Y:S01]  /*df40*/  @!P1 ST.E.64 desc[UR38][R12.64], R112 ;  /* 0x000000700c009985 */ /* 0x0003e2000c101b26 */
[----:B------:R-:W-:Y:S02]  /*df50*/  @!P3 LEA R18, P1, R230, R2, 0x2 ;  /* 0x00000002e612b211 */ /* 0x000fe400078210ff */
[----:B------:R-:W-:Y:S02]  /*df60*/  @!P0 LEA.HI.X R15, R231, R3, R155, 0x2, P6 ;  /* 0x00000003e70f8211 */ /* 0x000fe400030f149b */
[----:B------:R-:W-:-:S02]  /*df70*/  ISETP.GE.AND P2, PT, R228, UR4, PT ;  /* 0x00000004e4007c0c */ /* 0x000fc4000bf46270 */
[-C--:B------:R-:W-:Y:S01]  /*df80*/  @!P3 LEA.HI.X R19, R230, R3.reuse, R154, 0x2, P1 ;  /* 0x00000003e613b211 */ /* 0x080fe200008f149a */
[----:B------:R2:W-:Y:S01]  /*df90*/  @!P0 ST.E.64 desc[UR38][R14.64], R116 ;  /* 0x000000740e008985 */ /* 0x0005e2000c101b26 */
[----:B------:R-:W-:Y:S02]  /*dfa0*/  ISETP.GE.AND P1, PT, R213, UR4, PT ;  /* 0x00000004d5007c0c */ /* 0x000fe4000bf26270 */
[----:B------:R-:W-:Y:S01]  /*dfb0*/  @!P4 LEA.HI.X R21, R229, R3, R153, 0x2, P5 ;  /* 0x00000003e515c211 */ /* 0x000fe200028f1499 */
[----:B------:R3:W-:Y:S01]  /*dfc0*/  @!P3 ST.E.64 desc[UR38][R18.64], R120 ;  /* 0x000000781200b985 */ /* 0x0007e2000c101b26 */
[----:B------:R-:W-:Y:S02]  /*dfd0*/  ISETP.GE.AND P0, PT, R210, UR4, PT ;  /* 0x00000004d2007c0c */ /* 0x000fe4000bf06270 */
[----:B------:R-:W-:Y:S01]  /*dfe0*/  ISETP.GE.AND P3, PT, R25, UR4, PT ;  /* 0x0000000419007c0c */ /* 0x000fe2000bf66270 */
[----:B------:R4:W-:Y:S01]  /*dff0*/  @!P4 ST.E.64 desc[UR38][R20.64], R124 ;  /* 0x0000007c1400c985 */ /* 0x0009e2000c101b26 */
[----:B------:R-:W-:-:S02]  /*e000*/  ISETP.GE.AND P4, PT, R17, UR4, PT ;  /* 0x0000000411007c0c */ /* 0x000fc4000bf86270 */
[----:B0-----:R-:W-:-:S03]  /*e010*/  @!P2 LEA R10, P5, R228, R2, 0x2 ;  /* 0x00000002e40aa211 */ /* 0x001fc600078a10ff */
[CC--:B-1----:R-:W-:Y:S02]  /*e020*/  @!P1 LEA R12, P6, R213.reuse, R2.reuse, 0x2 ;  /* 0x00000002d50c9211 */ /* 0x0c2fe400078c10ff */
[-C--:B------:R-:W-:Y:S02]  /*e030*/  @!P2 LEA.HI.X R11, R228, R3.reuse, R152, 0x2, P5 ;  /* 0x00000003e40ba211 */ /* 0x080fe400028f1498 */
[C---:B--2---:R-:W-:Y:S02]  /*e040*/  @!P0 LEA R14, P5, R210.reuse, R2, 0x2 ;  /* 0x00000002d20e8211 */ /* 0x044fe400078a10ff */
[-C--:B------:R-:W-:Y:S01]  /*e050*/  @!P1 LEA.HI.X R13, R213, R3.reuse, R22, 0x2, P6 ;  /* 0x00000003d50d9211 */ /* 0x080fe200030f1416 */
[----:B------:R0:W-:Y:S01]  /*e060*/  @!P2 ST.E.64 desc[UR38][R10.64], R128 ;  /* 0x000000800a00a985 */ /* 0x0001e2000c101b26 */
[----:B------:R-:W-:Y:S02]  /*e070*/  ISETP.GE.AND P6, PT, R23, UR4, PT ;  /* 0x0000000417007c0c */ /* 0x000fe4000bfc6270 */
[----:B------:R-:W-:Y:S01]  /*e080*/  @!P0 LEA.HI.X R15, R210, R3, R9, 0x2, P5 ;  /* 0x00000003d20f8211 */ /* 0x000fe200028f1409 */
[----:B------:R0:W-:Y:S01]  /*e090*/  @!P1 ST.E.64 desc[UR38][R12.64], R132 ;  /* 0x000000840c009985 */ /* 0x0001e2000c101b26 */
[----:B---3--:R-:W-:-:S02]  /*e0a0*/  SHF.R.S32.HI R19, RZ, 0x1f, R17 ;  /* 0x0000001fff137819 */ /* 0x008fc40000011411 */
[CC--:B------:R-:W-:Y:S01]  /*e0b0*/  @!P4 LEA R18, P5, R17.reuse, R2.reuse, 0x2 ;  /* 0x000000021112c211 */ /* 0x0c0fe200078a10ff */
[----:B------:R0:W-:Y:S01]  /*e0c0*/  @!P0 ST.E.64 desc[UR38][R14.64], R136 ;  /* 0x000000880e008985 */ /* 0x0001e2000c101b26 */
[----:B------:R-:W-:Y:S02]  /*e0d0*/  SHF.R.S32.HI R9, RZ, 0x1f, R25 ;  /* 0x0000001fff097819 */ /* 0x000fe40000011419 */
[----:B------:R-:W-:Y:S02]  /*e0e0*/  @!P4 LEA.HI.X R19, R17, R3, R19, 0x2, P5 ;  /* 0x000000031113c211 */ /* 0x000fe400028f1413 */
[----:B----4-:R-:W-:-:S03]  /*e0f0*/  @!P3 LEA R20, P5, R25, R2, 0x2 ;  /* 0x000000021914b211 */ /* 0x010fc600078a10ff */
[----:B------:R0:W-:Y:S01]  /*e100*/  @!P4 ST.E.64 desc[UR38][R18.64], R140 ;  /* 0x0000008c1200c985 */ /* 0x0001e2000c101b26 */
[-C--:B------:R-:W-:Y:S02]  /*e110*/  @!P3 LEA.HI.X R21, R25, R3.reuse, R9, 0x2, P5 ;  /* 0x000000031915b211 */ /* 0x080fe400028f1409 */
[----:B------:R-:W-:Y:S02]  /*e120*/  SHF.R.S32.HI R9, RZ, 0x1f, R23 ;  /* 0x0000001fff097819 */ /* 0x000fe40000011417 */
[C---:B------:R-:W-:Y:S01]  /*e130*/  @!P6 LEA R2, P5, R23.reuse, R2, 0x2 ;  /* 0x000000021702e211 */ /* 0x040fe200078a10ff */
[----:B------:R0:W-:Y:S03]  /*e140*/  @!P3 ST.E.64 desc[UR38][R20.64], R144 ;  /* 0x000000901400b985 */ /* 0x0001e6000c101b26 */
[----:B------:R-:W-:-:S05]  /*e150*/  @!P6 LEA.HI.X R3, R23, R3, R9, 0x2, P5 ;  /* 0x000000031703e211 */ /* 0x000fca00028f1409 */
[----:B------:R0:W-:Y:S04]  /*e160*/  @!P6 ST.E.64 desc[UR38][R2.64], R148 ;  /* 0x000000940200e985 */ /* 0x0001e8000c101b26 */
.L_x_5387:
[----:B------:R-:W-:Y:S05]  /*e170*/  BSYNC B1 ;  /* 0x0000000000017941 */ /* 0x000fea0003800000 */
.L_x_5386:
[----:B------:R-:W-:Y:S01]  /*e180*/  ISETP.GE.AND P0, PT, R16, R8, PT ;  /* 0x000000081000720c */ /* 0x000fe20003f06270 */
[----:B0-----:R0:W1:Y:S04]  /*e190*/  SHFL.IDX PT, R3, R4, 0x1, 0x1c1f ;  /* 0x003c1f0004037f89 */ /* 0x00106800000e0000 */
[----:B------:R0:W2:Y:S08]  /*e1a0*/  SHFL.IDX PT, R2, R0, 0x1, 0x1c1f ;  /* 0x003c1f0000027f89 */ /* 0x0000b000000e0000 */
[----:B0-----:R-:W-:Y:S05]  /*e1b0*/  @P0 BRA `(.L_x_5385) ;  /* 0x0000001400b80947 */ /* 0x001fea0003800000 */
        /* <DEDUP_REMOVED lines=9> */
[CC--:B--2---:R-:W-:Y:S02]  /*e250*/  @!P5 LEA R10, P3, R192.reuse, R2.reuse, 0x2 ;  /* 0x00000002c00ad211 */ /* 0x0c4fe400078610ff */
[----:B-1----:R-:W-:Y:S02]  /*e260*/  @!P4 IMAD.WIDE R8, R201, 0x4, R2 ;  /* 0x00000004c908c825 */ /* 0x002fe400078e0202 */
[-C--:B------:R-:W-:Y:S02]  /*e270*/  @!P5 LEA.HI.X R11, R192, R3.reuse, R193, 0x2, P3 ;  /* 0x00000003c00bd211 */ /* 0x080fe400018f14c1 */
[-C--:B------:R-:W-:Y:S01]  /*e280*/  @!P2 LEA R12, P6, R190, R2.reuse, 0x2 ;  /* 0x00000002be0ca211 */ /* 0x080fe200078c10ff */
[----:B------:R0:W-:Y:S01]  /*e290*/  @!P4 ST.E.64 desc[UR38][R8.64], R26 ;  /* 0x0000001a0800c985 */ /* 0x0001e2000c101b26 */
[----:B------:R-:W-:Y:S02]  /*e2a0*/  ISETP.GE.AND P3, PT, R184, UR4, PT ;  /* 0x00000004b8007c0c */ /* 0x000fe4000bf66270 */
[----:B------:R-:W-:Y:S01]  /*e2b0*/  @!P2 LEA.HI.X R13, R190, R3, R191, 0x2, P6 ;  /* 0x00000003be0da211 */ /* 0x000fe200030f14bf */
[----:B------:R1:W-:Y:S01]  /*e2c0*/  @!P5 ST.E.64 desc[UR38][R10.64], R30 ;  /* 0x0000001e0a00d985 */ /* 0x0003e2000c101b26 */
[----:B------:R-:W-:-:S02]  /*e2d0*/  @!P1 LEA R14, P5, R188, R2, 0x2 ;  /* 0x00000002bc0e9211 */ /* 0x000fc400078a10ff */
[----:B------:R-:W-:Y:S01]  /*e2e0*/  ISETP.GE.AND P4, PT, R182, UR4, PT ;  /* 0x00000004b6007c0c */ /* 0x000fe2000bf86270 */
[----:B------:R2:W-:Y:S01]  /*e2f0*/  @!P2 ST.E.64 desc[UR38][R12.64], R34 ;  /* 0x000000220c00a985 */ /* 0x0005e2000c101b26 */
[-C--:B------:R-:W-:Y:S02]  /*e300*/  @!P0 LEA R16, P6, R186, R2.reuse, 0x2 ;  /* 0x00000002ba108211 */ /* 0x080fe400078c10ff */
        /* <DEDUP_REMOVED lines=8> */
[-C--:B-1----:R-:W-:Y:S02]  /*e390*/  @!P4 LEA R10, P2, R182, R2.reuse, 0x2 ;  /* 0x00000002b60ac211 */ /* 0x082fe400078410ff */
[-C--:B------:R-:W-:Y:S02]  /*e3a0*/  @!P3 LEA.HI.X R9, R184, R3.reuse, R185, 0x2, P6 ;  /* 0x00000003b809b211 */ /* 0x080fe400030f14b9 */
[----:B------:R-:W-:Y:S02]  /*e3b0*/  @!P5 LEA R18, P6, R180, R2, 0x2 ;  /* 0x00000002b412d211 */ /* 0x000fe400078c10ff */
[----:B------:R-:W-:Y:S01]  /*e3c0*/  @!P4 LEA.HI.X R11, R182, R3, R183, 0x2, P2 ;  /* 0x00000003b60bc211 */ /* 0x000fe200010f14b7 */
[----:B------:R1:W-:Y:S01]  /*e3d0*/  @!P3 ST.E.64 desc[UR38][R8.64], R46 ;  /* 0x0000002e0800b985 */ /* 0x0003e2000c101b26 */
[----:B------:R-:W-:-:S02]  /*e3e0*/  ISETP.GE.AND P2, PT, R174, UR4, PT ;  /* 0x00000004ae007c0c */ /* 0x000fc4000bf46270 */
[-C--:B------:R-:W-:Y:S01]  /*e3f0*/  @!P5 LEA.HI.X R19, R180, R3.reuse, R181, 0x2, P6 ;  /* 0x00000003b413d211 */ /* 0x080fe200030f14b5 */
[----:B------:R4:W-:Y:S01]  /*e400*/  @!P4 ST.E.64 desc[UR38][R10.64], R50 ;  /* 0x000000320a00c985 */ /* 0x0009e2000c101b26 */
[-C--:B--2---:R-:W-:Y:S02]  /*e410*/  @!P0 LEA R12, P4, R178, R2.reuse, 0x2 ;  /* 0x00000002b20c8211 */ /* 0x084fe400078810ff */
        /* <DEDUP_REMOVED lines=8> */
[-C--:B0-----:R-:W-:Y:S01]  /*e4a0*/  @!P2 LEA R16, P6, R174, R2.reuse, 0x2 ;  /* 0x00000002ae10a211 */ /* 0x081fe200078c10ff */
        /* <DEDUP_REMOVED lines=20> */
[-C--:B-1----:R-:W-:Y:S02]  /*e5f0*/  @!P0 LEA R16, P6, R162, R2.reuse, 0x2 ;  /* 0x00000002a2108211 */ /* 0x082fe400078c10ff */
        /* <DEDUP_REMOVED lines=52> */
[-C--:B------:R-:W-:Y:S01]  /*e940*/  @!P4 LEA.HI.X R9, R213, R3.reuse, R22, 0x2, P6 ;  /* 0x00000003d509c211 */ /* 0x080fe200030f1416 */
[----:B---3--:R-:W-:Y:S01]  /*e950*/  VIADD R19, R201, 0xf8 ;  /* 0x000000f8c9137836 */ /* 0x008fe20000000000 */
[----:B------:R-:W-:Y:S02]  /*e960*/  SHF.R.S32.HI R0, RZ, 0x1f, R23 ;  /* 0x0000001fff007819 */ /* 0x000fe40000011417 */
[C---:B------:R-:W-:Y:S01]  /*e970*/  @!P2 LEA R16, P6, R23.reuse, R2, 0x2 ;  /* 0x000000021710a211 */ /* 0x040fe200078c10ff */
[----:B------:R0:W-:Y:S01]  /*e980*/  @!P4 ST.E.64 desc[UR38][R8.64], R134 ;  /* 0x000000860800c985 */ /* 0x0001e2000c101b26 */
[-C--:B------:R-:W-:Y:S02]  /*e990*/  @!P5 LEA.HI.X R11, R210, R3.reuse, R21, 0x2, P3 ;  /* 0x00000003d20bd211 */ /* 0x080fe400018f1415 */
[----:B------:R-:W-:-:S02]  /*e9a0*/  @!P2 LEA.HI.X R17, R23, R3, R0, 0x2, P6 ;  /* 0x000000031711a211 */ /* 0x000fc400030f1400 */
        /* <DEDUP_REMOVED lines=10> */
.L_x_5376:
[----:B------:R-:W3:Y:S01]  /*ea50*/  LDC.64 R8, c[0x0][0xd00] ;  /* 0x00034000ff087b82 */ /* 0x000ee20000000a00 */
[----:B------:R-:W-:Y:S01]  /*ea60*/  ULDC.64 UR4, c[0x0][0xd08] ;  /* 0x0003420000047ab9 */ /* 0x000fe20000000a00 */
[----:B------:R-:W-:Y:S01]  /*ea70*/  IMAD.MOV.U32 R17, RZ, RZ, RZ ;  /* 0x000000ffff117224 */ /* 0x000fe200078e00ff */
[----:B------:R-:W-:-:S04]  /*ea80*/  ISETP.NE.U32.AND P0, PT, RZ, UR4, PT ;  /* 0x00000004ff007c0c */ /* 0x000fc8000bf05070 */
[----:B------:R-:W-:Y:S01]  /*ea90*/  ISETP.NE.AND.EX P1, PT, RZ, UR5, PT, P0 ;  /* 0x00000005ff007c0c */ /* 0x000fe2000bf25300 */
[----:B------:R-:W4:Y:S01]  /*eaa0*/  LDC.64 R2, c[0x0][0xd00] ;  /* 0x00034000ff027b82 */ /* 0x000f220000000a00 */
[----:B---3--:R-:W-:-:S04]  /*eab0*/  ISETP.NE.U32.AND P0, PT, R8, RZ, PT ;  /* 0x000000ff0800720c */ /* 0x008fc80003f05070 */
[----:B------:R-:W-:-:S07]  /*eac0*/  ISETP.NE.AND.EX P0, PT, R9, RZ, PT, P0 ;  /* 0x000000ff0900720c */ /* 0x000fce0003f05300 */
[----:B------:R-:W3:Y:S01]  /*ead0*/  @P1 LDC.64 R8, c[0x0][0xd08] ;  /* 0x00034200ff081b82 */ /* 0x000ee20000000a00 */
[----:B------:R-:W-:Y:S01]  /*eae0*/  ULDC UR4, c[0x0][0xb88] ;  /* 0x0002e20000047ab9 */ /* 0x000fe20000000800 */
[----:B----4-:R-:W-:-:S04]  /*eaf0*/  IMAD.WIDE R10, R207, 0x4, R2 ;  /* 0x00000004cf0a7825 */ /* 0x010fc800078e0202 */
[----:B-1----:R-:W-:Y:S01]  /*eb00*/  IMAD.U32 R0, RZ, RZ, UR4 ;  /* 0x00000004ff007e24 */ /* 0x002fe2000f8e00ff */
[----:B------:R1:W5:Y:S01]  /*eb10*/  @P0 LDG.E R17, desc[UR38][R10.64] ;  /* 0x000000260a110981 */ /* 0x000362000c1e1900 */
[----:B--2---:R-:W2:Y:S01]  /*eb20*/  S2R R4, SR_TID.X ;  /* 0x0000000000047919 */ /* 0x004ea20000002100 */
[----:B---3--:R-:W-:-:S05]  /*eb30*/  @P1 IMAD.WIDE R2, R207, 0x4, R8 ;  /* 0x00000004cf021825 */ /* 0x008fca00078e0208 */
[----:B------:R1:W5:Y:S01]  /*eb40*/  @P1 LDG.E R0, desc[UR38][R2.64] ;  /* 0x0000002602001981 */ /* 0x000362000c1e1900 */
[----:B------:R-:W-:-:S13]  /*eb50*/  ISETP.NE.AND P2, PT, R209, RZ, PT ;  /* 0x000000ffd100720c */ /* 0x000fda0003f45270 */
[----:B------:R-:W3:Y:S01]  /*eb60*/  @!P2 LDC R209, c[0x0][0xbd4] ;  /* 0x0002f500ffd1ab82 */ /* 0x000ee20000000800 */
[----:B--2---:R-:W-:-:S05]  /*eb70*/  VIADD R20, R4, 0xffffff80 ;  /* 0xffffff8004147836 */ /* 0x004fca0000000000 */
[----:B------:R-:W-:Y:S02]  /*eb80*/  ISETP.GT.AND P3, PT, R20, 0x7f, PT ;  /* 0x0000007f1400780c */ /* 0x000fe40003f64270 */
[----:B---3--:R-:W-:Y:S01]  /*eb90*/  ISETP.GT.AND P2, PT, R209, 0x1, PT ;  /* 0x00000001d100780c */ /* 0x008fe20003f44270 */
[----:B-1----:R-:W-:-:S12]  /*eba0*/  @P1 BRA `(.L_x_5388) ;  /* 0x0000000000101947 */ /* 0x002fd80003800000 */
[----:B------:R-:W-:Y:S05]  /*ebb0*/  @!P0 BRA `(.L_x_5388) ;  /* 0x00000000000c8947 */ /* 0x000fea0003800000 */
[----:B------:R-:W2:Y:S04]  /*ebc0*/  LDG.E R3, desc[UR38][R10.64] ;  /* 0x000000260a037981 */ /* 0x000ea8000c1e1900 */
[----:B-----5:R-:W2:Y:S02]  /*ebd0*/  LDG.E R0, desc[UR38][R10.64+0x4] ;  /* 0x000004260a007981 */ /* 0x020ea4000c1e1900 */
[----:B--2---:R-:W-:-:S07]  /*ebe0*/  IMAD.IADD R0, R0, 0x1, -R3 ;  /* 0x0000000100007824 */ /* 0x004fce00078e0a03 */
.L_x_5388:
[----:B------:R-:W-:Y:S01]  /*ebf0*/  BSSY B1, `(.L_x_5389) ;  /* 0x0000036000017945 */ /* 0x000fe20003800000 */
[----:B------:R-:W-:Y:S02]  /*ec00*/  SEL R207, R207, RZ, !P0 ;  /* 0x000000ffcfcf7207 */ /* 0x000fe40004000000 */
[----:B------:R-:W-:Y:S02]  /*ec10*/  SEL R211, R211, RZ, !P0 ;  /* 0x000000ffd3d37207 */ /* 0x000fe40004000000 */
[----:B-----5:R-:W-:Y:S01]  /*ec20*/  SHF.R.S32.HI R18, RZ, 0x1f, R17 ;  /* 0x0000001fff127819 */ /* 0x020fe20000011411 */
[----:B------:R-:W-:Y:S06]  /*ec30*/  @P3 BRA `(.L_x_5390) ;  /* 0x0000000000c43947 */ /* 0x000fec0003800000 */
[----:B------:R-:W1:Y:S01]  /*ec40*/  LDC R29, c[0x0][0xce8] ;  /* 0x00033a00ff1d7b82 */ /* 0x000e620000000800 */
[----:B------:R-:W-:Y:S01]  /*ec50*/  IADD3 R25, R200, -0x80, R4 ;  /* 0xffffff80c8197810 */ /* 0x000fe20007ffe004 */
[----:B-1----:R-:W-:-:S05]  /*ec60*/  IMAD R2, R0, R29, RZ ;  /* 0x0000001d00027224 */ /* 0x002fca00078e02ff */
[----:B------:R-:W-:-:S13]  /*ec70*/  ISETP.GE.AND P0, PT, R25, R2, PT ;  /* 0x000000021900720c */ /* 0x000fda0003f06270 */
[----:B------:R-:W-:Y:S05]  /*ec80*/  @P0 BRA `(.L_x_5390) ;  /* 0x0000000000b00947 */ /* 0x000fea0003800000 */
[----:B------:R-:W2:Y:S01]  /*ec90*/  LDL.LU R22, [R1+0x3c] ;  /* 0x00003c0001167983 */ /* 0x000ea20000300800 */
[----:B------:R-:W-:Y:S01]  /*eca0*/  ISETP.NE.AND P1, PT, R29, 0x1, PT ;  /* 0x000000011d00780c */ /* 0x000fe20003f25270 */
[----:B------:R-:W-:Y:S01]  /*ecb0*/  IMAD.MOV.U32 R16, RZ, RZ, 0xab8 ;  /* 0x00000ab8ff107424 */ /* 0x000fe200078e00ff */
[----:B------:R-:W-:Y:S01]  /*ecc0*/  ISETP.GT.AND P0, PT, R209, 0x1, PT ;  /* 0x00000001d100780c */ /* 0x000fe20003f04270 */
[----:B------:R-:W1:Y:S01]  /*ecd0*/  LDC.64 R26, c[0x0][0xca8] ;  /* 0x00032a00ff1a7b82 */ /* 0x000e620000000a00 */
[----:B------:R-:W-:Y:S02]  /*ece0*/  IMAD.MOV.U32 R19, RZ, RZ, R25 ;  /* 0x000000ffff137224 */ /* 0x000fe400078e0019 */
[----:B------:R-:W-:-:S05]  /*ecf0*/  SEL R16, R16, 0xa78, P0 ;  /* 0x00000a7810107807 */ /* 0x000fca0000000000 */
[----:B------:R-:W3:Y:S08]  /*ed00*/  LDC.64 R8, c[0x0][R16+0x220] ;  /* 0x0000880010087b82 */ /* 0x000ef00000000a00 */
[----:B------:R-:W4:Y:S08]  /*ed10*/  @P1 LDC R4, c[0x0][0xcec] ;  /* 0x00033b00ff041b82 */ /* 0x000f300000000800 */
[----:B------:R-:W5:Y:S08]  /*ed20*/  LDC.64 R2, c[0x0][R16+0x218] ;  /* 0x0000860010027b82 */ /* 0x000f700000000a00 */
[----:B------:R-:W0:Y:S01]  /*ed30*/  @P1 LDC R23, c[0x0][0xcf0] ;  /* 0x00033c00ff171b82 */ /* 0x000e220000000800 */
[----:B---3--:R-:W-:-:S02]  /*ed40*/  IMAD R9, R9, R207, RZ ;  /* 0x000000cf09097224 */ /* 0x008fc400078e02ff */
[----:B------:R-:W-:-:S05]  /*ed50*/  IMAD.WIDE.U32 R14, R8, R207, RZ ;  /* 0x000000cf080e7225 */ /* 0x000fca00078e00ff */
[----:B------:R-:W3:Y:S01]  /*ed60*/  LDC.64 R10, c[0x0][R16+0x228] ;  /* 0x00008a00100a7b82 */ /* 0x000ee20000000a00 */
[----:B----4-:R-:W-:-:S07]  /*ed70*/  @P1 IMAD.HI.U32 R4, R25, R4, RZ ;  /* 0x0000000419041227 */ /* 0x010fce00078e00ff */
[----:B------:R-:W4:Y:S01]  /*ed80*/  LDC.64 R12, c[0x0][R16+0x210] ;  /* 0x00008400100c7b82 */ /* 0x000f220000000a00 */
[-C--:B-----5:R-:W-:Y:S02]  /*ed90*/  IMAD R21, R3, R208.reuse, RZ ;  /* 0x000000d003157224 */ /* 0x0a0fe400078e02ff */
[----:B------:R-:W-:-:S04]  /*eda0*/  IMAD.WIDE.U32 R2, R2, R208, RZ ;  /* 0x000000d002027225 */ /* 0x000fc800078e00ff */
[----:B------:R-:W-:Y:S01]  /*edb0*/  IMAD.IADD R21, R3, 0x1, R21 ;  /* 0x0000000103157824 */ /* 0x000fe200078e0215 */
[----:B0-----:R-:W-:Y:S01]  /*edc0*/  @P1 SHF.R.U32.HI R19, RZ, R23, R4 ;  /* 0x00000017ff131219 */ /* 0x001fe20000011604 */
[----:B------:R-:W-:Y:S01]  /*edd0*/  IMAD R23, R8, R211, R9 ;  /* 0x000000d308177224 */ /* 0x000fe200078e0209 */
[----:B-1----:R-:W0:Y:S01]  /*ede0*/  @!P0 LDC R26, c[0x0][0xc50] ;  /* 0x00031400ff1a8b82 */ /* 0x002e220000000800 */
        /* <DEDUP_REMOVED lines=22> */
.L_x_5390:
[----:B------:R-:W-:Y:S05]  /*ef50*/  BSYNC B1 ;  /* 0x0000000000017941 */ /* 0x000fea0003800000 */
.L_x_5389:
[----:B------:R-:W-:Y:S05]  /*ef60*/  @P2 BRA `(.L_x_5385) ;  /* 0x00000008004c2947 */ /* 0x000fea0003800000 */
[----:B------:R-:W2:Y:S01]  /*ef70*/  LDC R15, c[0x0][0xce8] ;  /* 0x00033a00ff0f7b82 */ /* 0x000ea20000000800 */
[----:B-1----:R-:W-:Y:S01]  /*ef80*/  SHF.R.S32.HI R3, RZ, 0x1f, R20 ;  /* 0x0000001fff037819 */ /* 0x002fe20000011414 */
        /* <DEDUP_REMOVED lines=14> */
[----:B------:R-:W-:Y:S02]  /*f070*/  IMAD.IADD R13, R200, 0x1, R9 ;  /* 0x00000001c80d7824 */ /* 0x000fe400078e0209 */
[----:B------:R-:W-:Y:S01]  /*f080*/  IMAD R3, R208, UR5, R3 ;  /* 0x00000005d0037c24 */ /* 0x000fe2000f8e0203 */
[----:B------:R-:W-:Y:S01]  /*f090*/  ULDC.64 UR4, c[0x0][0xbf0] ;  /* 0x0002fc0000047ab9 */ /* 0x000fe20000000a00 */
[----:B------:R-:W-:Y:S02]  /*f0a0*/  IMAD.MOV.U32 R9, RZ, RZ, R13 ;  /* 0x000000ffff097224 */ /* 0x000fe400078e000d */
[----:B------:R-:W-:Y:S02]  /*f0b0*/  IMAD R8, R211, UR4, RZ ;  /* 0x00000004d3087c24 */ /* 0x000fe4000f8e02ff */
[----:B------:R-:W-:Y:S02]  /*f0c0*/  IMAD.WIDE.U32 R2, R207, UR4, R2 ;  /* 0x00000004cf027c25 */ /* 0x000fe4000f8e0002 */
[----:B------:R-:W1:Y:S02]  /*f0d0*/  @P0 LDC R4, c[0x0][0xcec] ;  /* 0x00033b00ff040b82 */ /* 0x000e640000000800 */
[----:B------:R-:W-:-:S06]  /*f0e0*/  IMAD.IADD R200, R17, 0x1, R200 ;  /* 0x0000000111c87824 */ /* 0x000fcc00078e02c8 */
[----:B------:R-:W2:Y:S01]  /*f0f0*/  @P0 LDC R11, c[0x0][0xcf0] ;  /* 0x00033c00ff0b0b82 */ /* 0x000ea20000000800 */
[----:B-1----:R-:W-:-:S05]  /*f100*/  @P0 IMAD.HI.U32 R4, R13, R4, RZ ;  /* 0x000000040d040227 */ /* 0x002fca00078e00ff */
        /* <DEDUP_REMOVED lines=54> */
.L_x_5392:
[----:B------:R-:W-:Y:S05]  /*f470*/  BSYNC B1 ;  /* 0x0000000000017941 */ /* 0x000fea0003800000 */
.L_x_5391:
        /* <DEDUP_REMOVED lines=21> */
.L_x_5394:
[----:B------:R-:W-:Y:S05]  /*f5d0*/  BSYNC B1 ;  /* 0x0000000000017941 */ /* 0x000fea0003800000 */
.L_x_5393:
        /* <DEDUP_REMOVED lines=21> */
.L_x_5396:
[----:B------:R-:W-:Y:S05]  /*f730*/  BSYNC B1 ;  /* 0x0000000000017941 */ /* 0x000fea0003800000 */
.L_x_5395:
[----:B0-----:R-:W-:Y:S01]  /*f740*/  VIADD R0, R200, 0x60 ;  /* 0x00000060c8007836 */ /* 0x001fe20000000000 */
[----:B-1-3--:R-:W3:Y:S04]  /*f750*/  SHFL.IDX PT, R4, R4, 0x3, 0x181f ;  /* 0x00781f0004047f89 */ /* 0x00aee800000e0000 */
        /* <DEDUP_REMOVED lines=8> */
[----:B0-2---:R-:W-:-:S04]  /*f7e0*/  @!P3 LEA R8, P4, R9, R2, 0x1 ;  /* 0x000000020908b211 */ /* 0x005fc800078808ff */
        /* <DEDUP_REMOVED lines=11> */
.L_x_5385:
[----:B------:R-:W-:Y:S05]  /*f8a0*/  BSYNC B0 ;  /* 0x0000000000007941 */ /* 0x000fea0003800000 */
.L_x_5375:
[----:B------:R-:W-:Y:S02]  /*f8b0*/  ULDC UR4, c[0x0][0xd3c] ;  /* 0x00034f0000047ab9 */ /* 0x000fe40000000800 */
[----:B------:R-:W-:-:S13]  /*f8c0*/  ISETP.GE.AND P0, PT, R7, UR4, PT ;  /* 0x0000000407007c0c */ /* 0x000fda000bf06270 */
[----:B------:R-:W-:Y:S05]  /*f8d0*/  @!P0 BRA `(.L_x_5397) ;  /* 0xffffff1800208947 */ /* 0x000fea000383ffff */
[----:B------:R-:W-:Y:S05]  /*f8e0*/  EXIT ;  /* 0x000000000000794d */ /* 0x000fea0003800000 */
.L_x_5337:
        /* <DEDUP_REMOVED lines=20> */
.L_x_5398:
        /* <DEDUP_REMOVED lines=44> */
.L_x_5402:
        /* <DEDUP_REMOVED lines=39> */
.L_x_5400:
        /* <DEDUP_REMOVED lines=12> */
.L_x_5403:
[----:B---34-:R-:W-:Y:S01]  /*10020*/  IMAD R3, R4, UR5, R8 ;  /* 0x0000000504037c24 */ /* 0x018fe2000f8e0208 */
[----:B-1----:R-:W-:Y:S01]  /*10030*/  ISETP.NE.AND P0, PT, R7, 0x1, PT ;  /* 0x000000010700780c */ /* 0x002fe20003f05270 */
[----:B------:R-:W-:-:S03]  /*10040*/  VIADD R13, R9, UR4 ;  /* 0x00000004090d7c36 */ /* 0x000fc60008000000 */
[----:B------:R1:W-:Y:S01]  /*10050*/  STL [R1], R3 ;  /* 0x0000000301007387 */ /* 0x0003e20000100800 */
[----:B------:R-:W-:-:S03]  /*10060*/  IADD3 R4, -R3, UR6, RZ ;  /* 0x0000000603047c10 */ /* 0x000fc6000fffe1ff */
[----:B------:R1:W-:Y:S05]  /*10070*/  STL [R1+0xc], R13 ;  /* 0x00000c0d01007387 */ /* 0x0003ea0000100800 */
[----:B------:R-:W-:Y:S05]  /*10080*/  @!P0 BRA `(.L_x_5404) ;  /* 0x0000000000e08947 */ /* 0x000fea0003800000 */
[----:B0-2---:R-:W-:Y:S01]  /*10090*/  IABS R6, R5 ;  /* 0x0000000500067213 */ /* 0x005fe20000000000 */
[----:B------:R-:W-:Y:S01]  /*100a0*/  IMAD.MOV.U32 R2, RZ, RZ, RZ ;  /* 0x000000ffff027224 */ /* 0x000fe200078e00ff */
[----:B------:R-:W-:Y:S02]  /*100b0*/  IABS R8, R7 ;  /* 0x0000000700087213 */ /* 0x000fe40000000000 */
[----:B------:R-:W0:Y:S08]  /*100c0*/  I2F.RP R9, R6 ;  /* 0x0000000600097306 */ /* 0x000e300000209400 */
[----:B------:R-:W-:Y:S08]  /*100d0*/  I2F.RP R12, R8 ;  /* 0x00000008000c7306 */ /* 0x000ff00000209400 */
[----:B0-----:R-:W1:Y:S02]  /*100e0*/  MUFU.RCP R9, R9 ;  /* 0x0000000900097308 */ /* 0x001e640000001000 */
[----:B-1----:R-:W-:-:S06]  /*100f0*/  VIADD R3, R9, 0xffffffe ;  /* 0x0ffffffe09037836 */ /* 0x002fcc0000000000 */
[----:B------:R-:W0:Y:S02]  /*10100*/  F2I.FTZ.U32.TRUNC.NTZ R3, R3 ;  /* 0x0000000300037305 */ /* 0x000e24000021f000 */
[----:B0-----:R-:W-:-:S04]  /*10110*/  IMAD.MOV R11, RZ, RZ, -R3 ;  /* 0x000000ffff0b7224 */ /* 0x001fc800078e0a03 */
[----:B------:R-:W-:-:S04]  /*10120*/  IMAD R11, R11, R6, RZ ;  /* 0x000000060b0b7224 */ /* 0x000fc800078e02ff */
[----:B------:R-:W-:Y:S01]  /*10130*/  IMAD.HI.U32 R10, R3, R11, R2 ;  /* 0x0000000b030a7227 */ /* 0x000fe200078e0002 */
[----:B------:R-:W-:Y:S01]  /*10140*/  IABS R11, R4 ;  /* 0x00000004000b7213 */ /* 0x000fe20000000000 */
[----:B------:R-:W0:Y:S01]  /*10150*/  MUFU.RCP R2, R12 ;  /* 0x0000000c00027308 */ /* 0x000e220000001000 */
[----:B------:R-:W-:-:S03]  /*10160*/  IABS R3, R5 ;  /* 0x0000000500037213 */ /* 0x000fc60000000000 */
[----:B------:R-:W-:-:S04]  /*10170*/  IMAD.HI.U32 R9, R10, R11, RZ ;  /* 0x0000000b0a097227 */ /* 0x000fc800078e00ff */
[----:B------:R-:W-:-:S04]  /*10180*/  IMAD.MOV R14, RZ, RZ, -R3 ;  /* 0x000000ffff0e7224 */ /* 0x000fc800078e0a03 */
[----:B------:R-:W-:Y:S02]  /*10190*/  IMAD R11, R9, R14, R11 ;  /* 0x0000000e090b7224 */ /* 0x000fe400078e020b */
[----:B0-----:R-:W-:-:S03]  /*101a0*/  VIADD R3, R2, 0xffffffe ;  /* 0x0ffffffe02037836 */ /* 0x001fc60000000000 */
[----:B------:R-:W-:Y:S01]  /*101b0*/  ISETP.GT.U32.AND P1, PT, R6, R11, PT ;  /* 0x0000000b0600720c */ /* 0x000fe20003f24070 */
[----:B------:R-:W-:Y:S02]  /*101c0*/  IMAD.MOV.U32 R2, RZ, RZ, RZ ;  /* 0x000000ffff027224 */ /* 0x000fe400078e00ff */
        /* <DEDUP_REMOVED lines=24> */
[----:B------:R-:W-:Y:S01]  /*10350*/  ISETP.GE.U32.AND P0, PT, R3, R8, PT ;  /* 0x000000080300720c */ /* 0x000fe20003f06070 */
[----:B------:R-:W-:-:S04]  /*10360*/  IMAD.MOV R3, RZ, RZ, -R9 ;  /* 0x000000ffff037224 */ /* 0x000fc800078e0a09 */
[----:B------:R-:W-:-:S08]  /*10370*/  IMAD R3, R5, R3, R4 ;  /* 0x0000000305037224 */ /* 0x000fd000078e0204 */
[----:B------:R-:W-:-:S04]  /*10380*/  @P0 VIADD R6, R6, 0x1 ;  /* 0x0000000106060836 */ /* 0x000fc80000000000 */
        /* <DEDUP_REMOVED lines=8> */
.L_x_5404:
        /* <DEDUP_REMOVED lines=15> */
[----:B------:R-:W-:Y:S02]  /*10500*/  IMAD.MOV R12, RZ, RZ, -R11 ;  /* 0x000000ffff0c7224 */ /* 0x000fe400078e0a0b */
[----:B------:R-:W-:Y:S01]  /*10510*/  IMAD.HI.U32 R11, R2, R3, RZ ;  /* 0x00000003020b7227 */ /* 0x000fe200078e00ff */
[----:B------:R-:W-:-:S03]  /*10520*/  LOP3.LUT R2, R4, R7, RZ, 0x3c, !PT ;  /* 0x0000000704027212 */ /* 0x000fc600078e3cff */
[----:B------:R-:W-:Y:S01]  /*10530*/  IMAD R3, R11, R12, R3 ;  /* 0x0000000c0b037224 */ /* 0x000fe200078e0203 */
[----:B------:R-:W-:-:S04]  /*10540*/  ISETP.GE.AND P2, PT, R2, RZ, PT ;  /* 0x000000ff0200720c */ /* 0x000fc80003f46270 */
        /* <DEDUP_REMOVED lines=11> */
[----:B------:R-:W-:-:S03]  /*10600*/  IMAD R7, R7, R11, R4 ;  /* 0x0000000b07077224 */ /* 0x000fc600078e0204 */
[----:B------:R-:W-:Y:S02]  /*10610*/  VIADDMNMX R6, R3, UR5, R6, PT ;  /* 0x0000000503067c46 */ /* 0x000fe4000b800106 */
[----:B------:R-:W-:Y:S02]  /*10620*/  IADD3 R8, R8, 0x1000000, R7 ;  /* 0x0100000008087810 */ /* 0x000fe40007ffe007 */
[----:B------:R-:W-:-:S04]  /*10630*/  IABS R9, R6 ;  /* 0x0000000600097213 */ /* 0x000fc80000000000 */
[----:B------:R-:W0:Y:S08]  /*10640*/  I2F.RP R10, R9 ;  /* 0x00000009000a7306 */ /* 0x000e300000209400 */
[----:B0-----:R-:W0:Y:S02]  /*10650*/  MUFU.RCP R10, R10 ;  /* 0x0000000a000a7308 */ /* 0x001e240000001000 */
[----:B0-----:R-:W-:Y:S01]  /*10660*/  VIADD R2, R10, 0xffffffe ;  /* 0x0ffffffe0a027836 */ /* 0x001fe20000000000 */
[----:B------:R-:W-:-:S05]  /*10670*/  IABS R10, R6 ;  /* 0x00000006000a7213 */ /* 0x000fca0000000000 */
[----:B------:R0:W1:Y:S02]  /*10680*/  F2I.FTZ.U32.TRUNC.NTZ R3, R2 ;  /* 0x0000000200037305 */ /* 0x000064000021f000 */
[----:B0-----:R-:W-:Y:S02]  /*10690*/  IMAD.MOV.U32 R2, RZ, RZ, RZ ;  /* 0x000000ffff027224 */ /* 0x001fe400078e00ff */
[----:B-1----:R-:W-:-:S04]  /*106a0*/  IMAD.MOV R4, RZ, RZ, -R3 ;  /* 0x000000ffff047224 */ /* 0x002fc800078e0a03 */
[----:B------:R-:W-:Y:S01]  /*106b0*/  IMAD R11, R4, R9, RZ ;  /* 0x00000009040b7224 */ /* 0x000fe200078e02ff */
[----:B------:R-:W-:-:S03]  /*106c0*/  IABS R4, R7 ;  /* 0x0000000700047213 */ /* 0x000fc60000000000 */
[----:B------:R-:W-:-:S04]  /*106d0*/  IMAD.HI.U32 R3, R3, R11, R2 ;  /* 0x0000000b03037227 */ /* 0x000fc800078e0002 */
        /* <DEDUP_REMOVED lines=16> */
.L_x_5405:
[----:B01----:R-:W-:-:S05]  /*107e0*/  LOP3.LUT R2, RZ, R3, RZ, 0x33, !PT ;  /* 0x00000003ff027212 */ /* 0x003fca00078e33ff */
[----:B------:R-:W-:-:S05]  /*107f0*/  IMAD.IADD R2, R5, 0x1, R2 ;  /* 0x0000000105027824 */ /* 0x000fca00078e0202 */
[----:B------:R1:W-:Y:S01]  /*10800*/  STL [R1+0x4], R2 ;  /* 0x0000040201007387 */ /* 0x0003e20000100800 */
[----:B------:R-:W-:Y:S05]  /*10810*/  BRA `(.L_x_5406) ;  /* 0x0000000000107947 */ /* 0x000fea0003800000 */
.L_x_5401:
[----:B------:R-:W-:Y:S01]  /*10820*/  IMAD.U32 R2, RZ, RZ, UR6 ;  /* 0x00000006ff027e24 */ /* 0x000fe2000f8e00ff */
[----:B------:R0:W-:Y:S04]  /*10830*/  STL [R1+0x4], RZ ;  /* 0x000004ff01007387 */ /* 0x0001e80000100800 */
[----:B------:R0:W-:Y:S04]  /*10840*/  STL [R1+0x8], RZ ;  /* 0x000008ff01007387 */ /* 0x0001e80000100800 */
[----:B------:R0:W-:Y:S02]  /*10850*/  STL [R1], R2 ;  /* 0x0000000201007387 */ /* 0x0001e40000100800 */
.L_x_5406:
        /* <DEDUP_REMOVED lines=10> */
.L_x_5399:
        /* <DEDUP_REMOVED lines=8> */
[----:B-1----:R-:W1:Y:S01]  /*10980*/  S2R R5, SR_TID.X ;  /* 0x0000000000057919 */ /* 0x002e620000002100 */
        /* <DEDUP_REMOVED lines=8> */
[C---:B-1----:R-:W-:Y:S01]  /*10a10*/  LOP3.LUT R4, R5.reuse, 0x7f, RZ, 0xc0, !PT ;  /* 0x0000007f05047812 */ /* 0x042fe200078ec0ff */
[----:B--2---:R-:W-:-:S05]  /*10a20*/  IMAD.SHL.U32 R0, R5, 0x8, RZ ;  /* 0x0000000805007824 */ /* 0x004fca00078e00ff */
        /* <DEDUP_REMOVED lines=16> */
.L_x_5517:
[----:B--2---:R-:W2:Y:S01]  /*10b30*/  LDL R0, [R1+0xc] ;  /* 0x00000c0001007983 */ /* 0x004ea20000100800 */
[----:B-1----:R-:W2:Y:S01]  /*10b40*/  LDC.64 R2, c[0x0][0xd88] ;  /* 0x00036200ff027b82 */ /* 0x002ea20000000a00 */
[----:B------:R-:W-:Y:S05]  /*10b50*/  YIELD ;  /* 0x0000000000007946 */ /* 0x000fea0003800000 */
[----:B------:R-:W-:Y:S01]  /*10b60*/  ULDC.64 UR4, c[0x0][0xb20] ;  /* 0x0002c80000047ab9 */ /* 0x000fe20000000a00 */
[----:B0-----:R-:W-:Y:S01]  /*10b70*/  IMAD.MOV.U32 R6, RZ, RZ, RZ ;  /* 0x000000ffff067224 */ /* 0x001fe200078e00ff */
        /* <DEDUP_REMOVED lines=51> */
.L_x_5408:
        /* <DEDUP_REMOVED lines=18> */
.L_x_5409:
[----:B------:R-:W-:Y:S05]  /*10fd0*/  @!P0 BRA `(.L_x_5410) ;  /* 0x00000000000c8947 */ /* 0x000fea0003800000 */
[----:B------:R-:W3:Y:S04]  /*10fe0*/  LDG.E R6, desc[UR38][R4.64] ;  /* 0x0000002604067981 */ /* 0x000ee8000c1e1900 */
[----:B------:R-:W3:Y:S02]  /*10ff0*/  LDG.E R4, desc[UR38][R4.64+0x4] ;  /* 0x0000042604047981 */ /* 0x000ee4000c1e1900 */
[----:B---3--:R-:W-:-:S07]  /*11000*/  IMAD.IADD R6, R4, 0x1, -R6 ;  /* 0x0000000104067824 */ /* 0x008fce00078e0a06 */
.L_x_5410:
[----:B------:R-:W3:Y:S01]  /*11010*/  LDL R5, [R1+0x4] ;  /* 0x0000040001057983 */ /* 0x000ee20000100800 */
[----:B-----5:R-:W-:Y:S01]  /*11020*/  IMAD.IADD R6, R6, 0x1, -R0 ;  /* 0x0000000106067824 */ /* 0x020fe200078e0a00 */
[----:B------:R-:W-:Y:S01]  /*11030*/  BSSY B0, `(.L_x_5411) ;  /* 0x000003a000007945 */ /* 0x000fe20003800000 */
[----:B------:R-:W4:Y:S02]  /*11040*/  LDC R0, c[0x0][0x448] ;  /* 0x00011200ff007b82 */ /* 0x000f240000000800 */
[----:B----4-:R-:W-:-:S13]  /*11050*/  ISETP.NE.AND P0, PT, R0, 0x1, PT ;  /* 0x000000010000780c */ /* 0x010fda0003f05270 */
[----:B--2---:R-:W2:Y:S08]  /*11060*/  @P0 LDC R2, c[0x0][0x44c] ;  /* 0x00011300ff020b82 */ /* 0x004eb00000000800 */
[----:B------:R-:W4:Y:S01]  /*11070*/  @P0 LDC R4, c[0x0][0x450] ;  /* 0x00011400ff040b82 */ /* 0x000f220000000800 */
[----:B---3--:R-:W-:Y:S02]  /*11080*/  IMAD.SHL.U32 R0, R5, 0x80, RZ ;  /* 0x0000008005007824 */ /* 0x008fe400078e00ff */
[----:B------:R-:W-:-:S02]  /*11090*/  IMAD.MOV.U32 R5, RZ, RZ, RZ ;  /* 0x000000ffff057224 */ /* 0x000fc400078e00ff */
[----:B------:R-:W-:Y:S02]  /*110a0*/  VIADD R0, R0, 0x7f ;  /* 0x0000007f00007836 */ /* 0x000fe40000000000 */
[----:B------:R-:W-:Y:S02]  /*110b0*/  IMAD.MOV.U32 R10, RZ, RZ, R5 ;  /* 0x000000ffff0a7224 */ /* 0x000fe400078e0005 */
[----:B--2---:R-:W-:-:S05]  /*110c0*/  @P0 IMAD.HI.U32 R2, R0, R2, RZ ;  /* 0x0000000200020227 */ /* 0x004fca00078e00ff */
[----:B----4-:R-:W-:Y:S01]  /*110d0*/  @P0 SHF.R.U32.HI R0, RZ, R4, R2 ;  /* 0x00000004ff000219 */ /* 0x010fe20000011602 */
[C---:B------:R-:W-:Y:S01]  /*110e0*/  VIADD R4, R6.reuse, 0x5f ;  /* 0x0000005f06047836 */ /* 0x040fe20000000000 */
[----:B------:R-:W-:Y:S02]  /*110f0*/  IADD3 R2, R6, 0x60, -R9 ;  /* 0x0000006006027810 */ /* 0x000fe40007ffe809 */
[----:B01----:R-:W-:-:S03]  /*11100*/  LOP3.LUT R9, R3, 0xff, RZ, 0xc0, !PT ;  /* 0x000000ff03097812 */ /* 0x003fc600078ec0ff */
[----:B------:R-:W-:Y:S02]  /*11110*/  IMAD.IADD R2, R2, 0x1, R0 ;  /* 0x0000000102027824 */ /* 0x000fe400078e0200 */
[----:B------:R-:W-:-:S04]  /*11120*/  IMAD.HI R0, R4, 0x2aaaaaab, RZ ;  /* 0x2aaaaaab04007827 */ /* 0x000fc800078e02ff */
[----:B------:R-:W-:Y:S01]  /*11130*/  IMAD.HI R2, R2, 0x2aaaaaab, RZ ;  /* 0x2aaaaaab02027827 */ /* 0x000fe200078e02ff */
[----:B------:R-:W-:-:S04]  /*11140*/  SHF.R.U32.HI R4, RZ, 0x1f, R0 ;  /* 0x0000001fff047819 */ /* 0x000fc80000011600 */
[----:B------:R-:W-:Y:S02]  /*11150*/  LEA.HI.SX32 R4, R0, R4, 0x1c ;  /* 0x0000000400047211 */ /* 0x000fe400078fe2ff */
[----:B------:R-:W-:-:S04]  /*11160*/  SHF.R.U32.HI R0, RZ, 0x1f, R2 ;  /* 0x0000001fff007819 */ /* 0x000fc80000011602 */
[----:B------:R-:W-:-:S04]  /*11170*/  LEA.HI.SX32 R0, R2, R0, 0x1c ;  /* 0x0000000002007211 */ /* 0x000fc800078fe2ff */
[----:B------:R-:W-:Y:S02]  /*11180*/  VIMNMX R8, R4, R0, PT ;  /* 0x0000000004087248 */ /* 0x000fe40003fe0100 */
[----:B------:R-:W-:Y:S02]  /*11190*/  SHF.R.U32.HI R0, RZ, 0x10, R3 ;  /* 0x00000010ff007819 */ /* 0x000fe40000011603 */
[----:B------:R-:W-:Y:S01]  /*111a0*/  ISETP.GE.AND P1, PT, R8, 0x1, PT ;  /* 0x000000010800780c */ /* 0x000fe20003f26270 */
[----:B------:R0:W-:Y:S01]  /*111b0*/  STL [R1+0x3c], R8 ;  /* 0x00003c0801007387 */ /* 0x0001e20000100800 */
[----:B------:R-:W-:-:S03]  /*111c0*/  ISETP.NE.AND P0, PT, R0, RZ, PT ;  /* 0x000000ff0000720c */ /* 0x000fc60003f05270 */
[----:B------:R0:W-:Y:S04]  /*111d0*/  STL [R1+0x44], R5 ;  /* 0x0000440501007387 */ /* 0x0001e80000100800 */
[----:B------:R0:W-:Y:S06]  /*111e0*/  STL [R1+0x74], R9 ;  /* 0x0000740901007387 */ /* 0x0001ec0000100800 */
[----:B------:R-:W1:Y:S01]  /*111f0*/  @!P0 LDC R0, c[0x0][0xae8] ;  /* 0x0002ba00ff008b82 */ /* 0x000e620000000800 */
        /* <DEDUP_REMOVED lines=29> */
.L_x_5412:
[----:B------:R-:W-:Y:S05]  /*113d0*/  BSYNC B0 ;  /* 0x0000000000007941 */ /* 0x000fea0003800000 */
.L_x_5411:
        /* <DEDUP_REMOVED lines=12> */
[----:B------:R-:W1:Y:S01]  /*114a0*/  S2R R3, SR_LANEID ;  /* 0x0000000000037919 */ /* 0x000e620000000000 */
[----:B------:R-:W-:Y:S02]  /*114b0*/  VOTEU.ANY UR4, UPT, PT ;  /* 0x0000000000047886 */ /* 0x000fe400038e0100 */
[----:B------:R-:W1:Y:S08]  /*114c0*/  FLO.U32 R0, UR4 ;  /* 0x0000000400007d00 */ /* 0x000e7000080e0000 */
[----:B0-----:R-:W0:Y:S01]  /*114d0*/  POPC R5, UR4 ;  /* 0x0000000400057d09 */ /* 0x001e220008000000 */
[----:B-1----:R-:W-:-:S02]  /*114e0*/  ISETP.EQ.U32.AND P0, PT, R0, R3, PT ;  /* 0x000000030000720c */ /* 0x002fc40003f02070 */
[----:B------:R-:W0:Y:S11]  /*114f0*/  LDC.64 R2, c[0x0][0xd60] ;  /* 0x00035800ff027b82 */ /* 0x000e360000000a00 */
[----:B0-----:R-:W3:Y:S01]  /*11500*/  @P0 ATOMG.E.ADD.STRONG.GPU PT, R3, desc[UR38][R2.64], R5 ;  /* 0x00000005020309a8 */ /* 0x001ee200081ee1e6 */
[----:B------:R-:W0:Y:S02]  /*11510*/  S2R R4, SR_LTMASK ;  /* 0x0000000000047919 */ /* 0x000e240000003900 */
[----:B0-----:R-:W-:-:S04]  /*11520*/  LOP3.LUT R4, R4, UR4, RZ, 0xc0, !PT ;  /* 0x0000000404047c12 */ /* 0x001fc8000f8ec0ff */
[----:B------:R-:W0:Y:S01]  /*11530*/  POPC R7, R4 ;  /* 0x0000000400077309 */ /* 0x000e220000000000 */
[----:B---3--:R-:W0:Y:S02]  /*11540*/  SHFL.IDX PT, R0, R3, R0, 0x1f ;  /* 0x00001f0003007589 */ /* 0x008e2400000e0000 */
[----:B0-----:R-:W-:-:S05]  /*11550*/  IADD3 R0, R0, UR40, R7 ;  /* 0x0000002800007c10 */ /* 0x001fca000fffe007 */
[----:B------:R4:W-:Y:S01]  /*11560*/  STL [R1], R0 ;  /* 0x0000000001007387 */ /* 0x0009e20000100800 */
[----:B------:R-:W-:Y:S05]  /*11570*/  BRA `(.L_x_5415) ;  /* 0x00000048004c7947 */ /* 0x000fea0003800000 */
.L_x_5414:
        /* <DEDUP_REMOVED lines=20> */
.L_x_5417:
[----:B------:R-:W-:Y:S05]  /*116c0*/  BSYNC B6 ;  /* 0x0000000000067941 */ /* 0x000fea0003800000 */
.L_x_5416:
        /* <DEDUP_REMOVED lines=9> */
[----:B------:R-:W-:Y:S02]  /*11760*/  IMAD.U32 R4, RZ, RZ, UR6 ;  /* 0x00000006ff047e24 */ /* 0x000fe4000f8e00ff */
[----:B0-----:R-:W-:Y:S02]  /*11770*/  IMAD.U32 R5, RZ, RZ, UR7 ;  /* 0x00000007ff057e24 */ /* 0x001fe4000f8e00ff */
[----:B------:R-:W-:Y:S02]  /*11780*/  IMAD.U32 R6, RZ, RZ, UR8 ;  /* 0x00000008ff067e24 */ /* 0x000fe4000f8e00ff */
[----:B------:R-:W-:-:S02]  /*11790*/  IMAD.U32 R7, RZ, RZ, UR9 ;  /* 0x00000009ff077e24 */ /* 0x000fc4000f8e00ff */
[----:B--2---:R-:W-:Y:S02]  /*117a0*/  IMAD.U32 R10, RZ, RZ, UR4 ;  /* 0x00000004ff0a7e24 */ /* 0x004fe4000f8e00ff */
[----:B------:R-:W-:Y:S02]  /*117b0*/  IMAD.U32 R11, RZ, RZ, UR5 ;  /* 0x00000005ff0b7e24 */ /* 0x000fe4000f8e00ff */
[----:B------:R-:W-:Y:S02]  /*117c0*/  IMAD.MOV.U32 R8, RZ, RZ, 0x70 ;  /* 0x00000070ff087424 */ /* 0x000fe400078e00ff */
[----:B------:R-:W-:Y:S02]  /*117d0*/  IMAD.MOV.U32 R12, RZ, RZ, 0x1 ;  /* 0x00000001ff0c7424 */ /* 0x000fe400078e00ff */
[----:B-1----:R-:W-:-:S07]  /*117e0*/  IMAD.MOV.U32 R13, RZ, RZ, RZ ;  /* 0x000000ffff0d7224 */ /* 0x002fce00078e00ff */
[----:B------:R-:W-:-:S07]  /*117f0*/  LEPC R20, `(.L_x_5420) ;  /* 0x000000001014794e */ /* 0x000fce0000000000 */
[----:B---3--:R-:W-:Y:S05]  /*11800*/  CALL.ABS.NOINC R2 ;  /* 0x0000000002007343 */ /* 0x008fea0003c00000 */
.L_x_5420:
        /* <DEDUP_REMOVED lines=16> */
.L_x_5419:
[----:B------:R-:W-:Y:S05]  /*11910*/  BSYNC B6 ;  /* 0x0000000000067941 */ /* 0x000fea0003800000 */
.L_x_5418:
[----:B------:R-:W3:Y:S01]  /*11920*/  LDL.LU R4, [R1+0x18] ;  /* 0x0000180001047983 */ /* 0x000ee20000300800 */
[----:B------:R-:W-:-:S03]  /*11930*/  ULDC.64 UR4, c[0x0][0xaf0] ;  /* 0x0002bc0000047ab9 */ /* 0x000fc60000000a00 */
[----:B------:R-:W4:Y:S01]  /*11940*/  LDL R7, [R1+0x8] ;  /* 0x0000080001077983 */ /* 0x000f220000100800 */
[----:B------:R-:W-:-:S03]  /*11950*/  ISETP.NE.U32.AND P0, PT, RZ, UR4, PT ;  /* 0x00000004ff007c0c */ /* 0x000fc6000bf05070 */
[----:B------:R-:W5:Y:S01]  /*11960*/  LDL R0, [R1+0x40] ;  /* 0x0000400001007983 */ /* 0x000f620000100800 */
[----:B------:R-:W-:-:S13]  /*11970*/  ISETP.NE.AND.EX P0, PT, RZ, UR5, PT, P0 ;  /* 0x00000005ff007c0c */ /* 0x000fda000bf05300 */
[----:B------:R-:W-:-:S04]  /*11980*/  @P0 IADD3 R2, P1, R16, UR4, RZ ;  /* 0x0000000410020c10 */ /* 0x000fc8000ff3e0ff */
[----:B---3--:R-:W-:Y:S01]  /*11990*/  @P0 IADD3.X R3, R4, UR5, RZ, P1, !PT ;  /* 0x0000000504030c10 */ /* 0x008fe20008ffe4ff */
[----:B------:R-:W-:-:S04]  /*119a0*/  ULDC.64 UR4, c[0x0][0xb00] ;  /* 0x0002c00000047ab9 */ /* 0x000fc80000000a00 */
[----:B----4-:R1:W0:Y:S02]  /*119b0*/  @P0 LDG.E R7, desc[UR38][R2.64] ;  /* 0x0000002602070981 */ /* 0x010224000c1e1900 */
        /* <DEDUP_REMOVED lines=14> */
.L_x_5534:
        /* <DEDUP_REMOVED lines=11> */
.L_x_5537:
        /* <DEDUP_REMOVED lines=24> */
.L_x_5424:
[----:B-1----:R-:W3:Y:S01]  /*11cd0*/  LDL R2, [R1+0x14] ;  /* 0x0000140001027983 */ /* 0x002ee20000100800 */
[----:B0-----:R-:W-:Y:S01]  /*11ce0*/  IMAD R0, R19, 0x8, R18 ;  /* 0x0000000813007824 */ /* 0x001fe200078e0212 */
[----:B---3--:R-:W-:-:S04]  /*11cf0*/  SHF.L.U32 R2, R2, 0x1f, RZ ;  /* 0x0000001f02027819 */ /* 0x008fc800000006ff */
[----:B------:R-:W0:Y:S02]  /*11d00*/  SYNCS.PHASECHK.TRANS64.TRYWAIT P0, [R0+URZ+0x32440], R2 ;  /* 0x03244002000075a7 */ /* 0x000e24000800017f */
[----:B0-----:R-:W-:Y:S05]  /*11d10*/  @!P0 BRA `(.L_x_5425) ;  /* 0x0000005800d88947 */ /* 0x001fea0003800000 */
.L_x_5538:
        /* <DEDUP_REMOVED lines=11> */
.L_x_5426:
        /* <DEDUP_REMOVED lines=24> */
.L_x_5422:
[----:B0-----:R-:W3:Y:S04]  /*11f50*/  LDL.LU R4, [R1+0x28] ;  /* 0x0000280001047983 */ /* 0x001ee80000300800 */
[----:B------:R-:W4:Y:S04]  /*11f60*/  LDL.LU R3, [R1+0x48] ;  /* 0x0000480001037983 */ /* 0x000f280000300800 */
[----:B-1----:R-:W5:Y:S01]  /*11f70*/  LDL R2, [R1+0x2c] ;  /* 0x00002c0001027983 */ /* 0x002f620000100800 */
        /* <DEDUP_REMOVED lines=10> */
[----:B------:R5:W-:Y:S02]  /*12020*/  STL [R1+0x38], R0 ;  /* 0x0000380001007387 */ /* 0x000be40000100800 */
[----:B-----5:R-:W-:-:S05]  /*12030*/  SHF.R.S32.HI R0, RZ, 0x1f, R2 ;  /* 0x0000001fff007819 */ /* 0x020fca0000011402 */
        /* <DEDUP_REMOVED lines=19> */
.L_x_5428:
[----:B------:R-:W-:Y:S05]  /*12170*/  BSYNC B6 ;  /* 0x0000000000067941 */ /* 0x000fea0003800000 */
.L_x_5427:
[----:B--2---:R-:W2:Y:S01]  /*12180*/  LDL R10, [R1+0x4] ;  /* 0x00000400010a7983 */ /* 0x004ea20000100800 */
        /* <DEDUP_REMOVED lines=15> */
[----:B------:R-:W0:Y:S03]  /*12280*/  @P0 LDC R2, c[0x0][0x44c] ;  /* 0x00011300ff020b82 */ /* 0x000e260000000800 */
[----:B--2---:R-:W-:-:S04]  /*12290*/  IMAD R5, R10, 0x80, R0 ;  /* 0x000000800a057824 */ /* 0x004fc800078e0200 */
        /* <DEDUP_REMOVED lines=30> */
[C---:B0-----:R-:W-:Y:S01]  /*12480*/  IMAD.WIDE.U32 R4, R0.reuse, UR4, R2 ;  /* 0x0000000400047c25 */ /* 0x041fe2000f8e0002 */
        /* <DEDUP_REMOVED lines=14> */
[----:B------:R-:W0:Y:S03]  /*12570*/  SHFL.IDX PT, R5, R3, RZ, 0x181f ;  /* 0x00181fff03057589 */ /* 0x000e2600000e0000 */
[----:B------:R-:W-:Y:S02]  /*12580*/  IMAD R10, R10, 0x80, R6 ;  /* 0x000000800a0a7824 */ /* 0x000fe400078e0206 */
[----:B------:R-:W1:Y:S04]  /*12590*/  SHFL.IDX PT, R6, R3, 0x1, 0x181f ;  /* 0x00381f0003067f89 */ /* 0x000e6800000e0000 */
[----:B------:R-:W-:Y:S01]  /*125a0*/  STL [R1+0x4], R10 ;  /* 0x0000040a01007387 */ /* 0x000fe20000100800 */
[----:B--2---:R-:W-:-:S05]  /*125b0*/  IMAD R0, R11, R7, RZ ;  /* 0x000000070b007224 */ /* 0x004fca00078e02ff */
[C---:B------:R-:W-:Y:S01]  /*125c0*/  ISETP.GE.AND P1, PT, R10.reuse, R0, PT ;  /* 0x000000000a00720c */ /* 0x040fe20003f26270 */
[----:B------:R-:W2:Y:S01]  /*125d0*/  SHFL.IDX PT, R7, R2, 0x1, 0x181f ;  /* 0x00381f0002077f89 */ /* 0x000ea200000e0000 */
[----:B------:R-:W-:-:S11]  /*125e0*/  VIADD R11, R10, 0x10 ;  /* 0x000000100a0b7836 */ /* 0x000fd60000000000 */
        /* <DEDUP_REMOVED lines=71> */
.L_x_5555:
        /* <DEDUP_REMOVED lines=12> */
.L_x_5430:
        /* <DEDUP_REMOVED lines=37> */
.L_x_5432:
[----:B------:R-:W-:Y:S05]  /*12d70*/  BSYNC B6 ;  /* 0x0000000000067941 */ /* 0x000fea0003800000 */
.L_x_5431:
        /* <DEDUP_REMOVED lines=10> */
[----:B--2---:R-:W-:-:S12]  /*12e20*/  IMAD.MOV.U32 R3, RZ, RZ, R5 ;  /* 0x000000ffff037224 */ /* 0x004fd800078e0005 */
        /* <DEDUP_REMOVED lines=12> */
[----:B0-----:R-:W-:-:S04]  /*12ef0*/  @P0 SHF.R.U32.HI R0, RZ, R5, R4 ;  /* 0x00000005ff000219 */ /* 0x001fc80000011604 */
[--C-:B------:R-:W-:Y:S01]  /*12f00*/  SHF.R.S32.HI R4, RZ, 0x1f, R0.reuse ;  /* 0x0000001fff047819 */ /* 0x100fe20000011400 */
[----:B------:R-:W-:Y:S02]  /*12f10*/  IMAD.MOV R6, RZ, RZ, -R0 ;  /* 0x000000ffff067224 */ /* 0x000fe400078e0a00 */
[----:B------:R-:W-:-:S04]  /*12f20*/  IMAD.WIDE.U32 R2, R0, UR4, R2 ;  /* 0x0000000400027c25 */ /* 0x000fc8000f8e0002 */
[----:B------:R-:W-:Y:S02]  /*12f30*/  IMAD R4, R4, UR4, RZ ;  /* 0x0000000404047c24 */ /* 0x000fe4000f8e02ff */
[----:B------:R-:W-:Y:S02]  /*12f40*/  IMAD R6, R7, R6, R8 ;  /* 0x0000000607067224 */ /* 0x000fe400078e0208 */
[----:B------:R-:W-:Y:S01]  /*12f50*/  IMAD R0, R0, UR5, R4 ;  /* 0x0000000500007c24 */ /* 0x000fe2000f8e0204 */
[----:B------:R-:W-:Y:S01]  /*12f60*/  ULDC.64 UR4, c[0x0][0x3c8] ;  /* 0x0000f20000047ab9 */ /* 0x000fe20000000a00 */
[----:B-1----:R-:W-:Y:S02]  /*12f70*/  IMAD.SHL.U32 R8, R9, 0x8, RZ ;  /* 0x0000000809087824 */ /* 0x002fe400078e00ff */
        /* <DEDUP_REMOVED lines=99> */
.L_x_5573:
        /* <DEDUP_REMOVED lines=14> */
.L_x_5435:
[----:B------:R-:W-:Y:S05]  /*13690*/  BSYNC B0 ;  /* 0x0000000000007941 */ /* 0x000fea0003800000 */
.L_x_5434:
[----:B------:R-:W-:Y:S01]  /*136a0*/  NOP ;  /* 0x0000000000007918 */ /* 0x000fe20000000000 */
[----:B------:R-:W-:-:S13]  /*136b0*/  PLOP3.LUT P0, PT, PT, PT, PT, 0x80, 0x0 ;  /* 0x000000000000781c */ /* 0x000fda0003f0f070 */
.L_x_5436:
        /* <DEDUP_REMOVED lines=18> */
.L_x_5574:
[----:B------:R-:W-:Y:S05]  /*137e0*/  BSYNC B0 ;  /* 0x0000000000007941 */ /* 0x000fea0003800000 */
.L_x_5437:
        /* <DEDUP_REMOVED lines=13> */
.L_x_5575:
[----:B------:R-:W-:Y:S05]  /*138c0*/  BSYNC B1 ;  /* 0x0000000000017941 */ /* 0x000fea0003800000 */
.L_x_5441:
        /* <DEDUP_REMOVED lines=9> */
.L_x_5444:
[----:B------:R-:W-:Y:S05]  /*13960*/  BSYNC B1 ;  /* 0x0000000000017941 */ /* 0x000fea0003800000 */
.L_x_5443:
        /* <DEDUP_REMOVED lines=12> */
.L_x_5445:
        /* <DEDUP_REMOVED lines=15> */
.L_x_5446:
        /* <DEDUP_REMOVED lines=15> */
.L_x_5447:
        /* <DEDUP_REMOVED lines=15> */
.L_x_5448:
        /* <DEDUP_REMOVED lines=10> */
.L_x_5440:
[----:B------:R-:W-:Y:S05]  /*13da0*/  BSYNC B0 ;  /* 0x0000000000007941 */ /* 0x000fea0003800000 */
.L_x_5439:
        /* <DEDUP_REMOVED lines=54> */
.L_x_5455:
        /* <DEDUP_REMOVED lines=8> */
.L_x_5576:
[----:B------:R-:W-:Y:S05]  /*14190*/  BSYNC B3 ;  /* 0x0000000000037941 */ /* 0x000fea0003800000 */
.L_x_5456:
        /* <DEDUP_REMOVED lines=9> */
.L_x_5459:
[----:B------:R-:W-:Y:S05]  /*14230*/  BSYNC B3 ;  /* 0x0000000000037941 */ /* 0x000fea0003800000 */
.L_x_5458:
        /* <DEDUP_REMOVED lines=12> */
.L_x_5460:
        /* <DEDUP_REMOVED lines=13> */
.L_x_5577:
[----:B------:R-:W-:Y:S05]  /*143d0*/  BSYNC B3 ;  /* 0x0000000000037941 */ /* 0x000fea0003800000 */
.L_x_5461:
        /* <DEDUP_REMOVED lines=11> */
.L_x_5464:
[----:B------:R-:W-:Y:S05]  /*14490*/  BSYNC B3 ;  /* 0x0000000000037941 */ /* 0x000fea0003800000 */
.L_x_5463:
        /* <DEDUP_REMOVED lines=9> */
.L_x_5465:
        /* <DEDUP_REMOVED lines=15> */
.L_x_5466:
        /* <DEDUP_REMOVED lines=15> */
.L_x_5467:
        /* <DEDUP_REMOVED lines=15> */
.L_x_5468:
        /* <DEDUP_REMOVED lines=10> */
.L_x_5454:
[----:B------:R-:W-:Y:S05]  /*148a0*/  BSYNC B1 ;  /* 0x0000000000017941 */ /* 0x000fea0003800000 */
.L_x_5453:
[----:B------:R-:W2:Y:S02]  /*148b0*/  LDL.LU R5, [R1+0x40] ;  /* 0x0000400001057983 */ /* 0x000ea40000300800 */
[----:B--2---:R-:W-:-:S07]  /*148c0*/  VIADD R0, R5, 0xfffffffd ;  /* 0xfffffffd05007836 */ /* 0x004fce0000000000 */
.L_x_5452:
[----:B------:R-:W-:Y:S05]  /*148d0*/  BSYNC B2 ;  /* 0x0000000000027941 */ /* 0x000fea0003800000 */
.L_x_5451:
[----:B------:R-:W-:Y:S01]  /*148e0*/  VIADD R8, R8, 0xfffffffe ;  /* 0xfffffffe08087836 */ /* 0x000fe20000000000 */
[----:B------:R-:W-:-:S04]  /*148f0*/  LOP3.LUT R4, RZ, R4, RZ, 0x33, !PT ;  /* 0x00000004ff047212 */ /* 0x000fc800078e33ff */
[----:B------:R-:W-:-:S13]  /*14900*/  ISETP.NE.AND P0, PT, R8, R4, PT ;  /* 0x000000040800720c */ /* 0x000fda0003f05270 */
[----:B------:R-:W-:Y:S05]  /*14910*/  @!P0 BRA `(.L_x_5450) ;  /* 0x0000001000f88947 */ /* 0x000fea0003800000 */
.L_x_5501:
        /* <DEDUP_REMOVED lines=35> */
.L_x_5471:
        /* <DEDUP_REMOVED lines=8> */
.L_x_5578:
[----:B------:R-:W-:Y:S05]  /*14bd0*/  BSYNC B2 ;  /* 0x0000000000027941 */ /* 0x000fea0003800000 */
.L_x_5472:
        /* <DEDUP_REMOVED lines=9> */
.L_x_5475:
[----:B------:R-:W-:Y:S05]  /*14c70*/  BSYNC B2 ;  /* 0x0000000000027941 */ /* 0x000fea0003800000 */
.L_x_5474:
        /* <DEDUP_REMOVED lines=12> */
.L_x_5476:
        /* <DEDUP_REMOVED lines=13> */
.L_x_5579:
[----:B------:R-:W-:Y:S05]  /*14e10*/  BSYNC B2 ;  /* 0x0000000000027941 */ /* 0x000fea0003800000 */
.L_x_5477:
        /* <DEDUP_REMOVED lines=11> */
.L_x_5480:
[----:B------:R-:W-:Y:S05]  /*14ed0*/  BSYNC B2 ;  /* 0x0000000000027941 */ /* 0x000fea0003800000 */
.L_x_5479:
        /* <DEDUP_REMOVED lines=9> */
.L_x_5481:
        /* <DEDUP_REMOVED lines=15> */
.L_x_5482:
        /* <DEDUP_REMOVED lines=15> */
.L_x_5483:
        /* <DEDUP_REMOVED lines=15> */
.L_x_5484:
        /* <DEDUP_REMOVED lines=10> */
.L_x_5470:
[----:B------:R-:W-:Y:S05]  /*152e0*/  BSYNC B1 ;  /* 0x0000000000017941 */ /* 0x000fea0003800000 */
.L_x_5469:
        /* <DEDUP_REMOVED lines=35> */
.L_x_5487:
        /* <DEDUP_REMOVED lines=8> */
.L_x_5580:
[----:B------:R-:W-:Y:S05]  /*155a0*/  BSYNC B2 ;  /* 0x0000000000027941 */ /* 0x000fea0003800000 */
.L_x_5488:
        /* <DEDUP_REMOVED lines=9> */
.L_x_5491:
[----:B------:R-:W-:Y:S05]  /*15640*/  BSYNC B2 ;  /* 0x0000000000027941 */ /* 0x000fea0003800000 */
.L_x_5490:
        /* <DEDUP_REMOVED lines=12> */
.L_x_5492:
        /* <DEDUP_REMOVED lines=13> */
.L_x_5581:
[----:B------:R-:W-:Y:S05]  /*157e0*/  BSYNC B2 ;  /* 0x0000000000027941 */ /* 0x000fea0003800000 */
.L_x_5493:
        /* <DEDUP_REMOVED lines=11> */
.L_x_5496:
[----:B------:R-:W-:Y:S05]  /*158a0*/  BSYNC B2 ;  /* 0x0000000000027941 */ /* 0x000fea0003800000 */
.L_x_5495:
        /* <DEDUP_REMOVED lines=9> */
.L_x_5497:
        /* <DEDUP_REMOVED lines=15> */
.L_x_5498:
        /* <DEDUP_REMOVED lines=15> */
.L_x_5499:
        /* <DEDUP_REMOVED lines=15> */
.L_x_5500:
        /* <DEDUP_REMOVED lines=10> */
.L_x_5486:
[----:B------:R-:W-:Y:S05]  /*15cb0*/  BSYNC B1 ;  /* 0x0000000000017941 */ /* 0x000fea0003800000 */
.L_x_5485:
[----:B------:R-:W2:Y:S01]  /*15cc0*/  LDL R5, [R1+0x24] ;  /* 0x0000240001057983 */ /* 0x000ea20000100800 */
[----:B------:R-:W-:Y:S01]  /*15cd0*/  VIADD R0, R0, 0xfffffffe ;  /* 0xfffffffe00007836 */ /* 0x000fe20000000000 */
[----:B--2---:R-:W-:-:S13]  /*15ce0*/  ISETP.GT.AND P0, PT, R6, R5, PT ;  /* 0x000000050600720c */ /* 0x004fda0003f04270 */
[----:B------:R-:W-:Y:S05]  /*15cf0*/  @P0 BRA `(.L_x_5501) ;  /* 0xffffffec00080947 */ /* 0x000fea000383ffff */
.L_x_5450:
[----:B------:R-:W-:Y:S05]  /*15d00*/  BSYNC B0 ;  /* 0x0000000000007941 */ /* 0x000fea0003800000 */
.L_x_5449:
        /* <DEDUP_REMOVED lines=24> */
.L_x_5503:
[----:B------:R-:W-:Y:S05]  /*15e90*/  BSYNC B0 ;  /* 0x0000000000007941 */ /* 0x000fea0003800000 */
.L_x_5502:
[----:B------:R-:W-:-:S07]  /*15ea0*/  SEL R19, R19, RZ, P0 ;  /* 0x000000ff13137207 */ /* 0x000fce0000000000 */
.L_x_5415:
[----:B------:R-:W-:Y:S05]  /*15eb0*/  BSYNC B7 ;  /* 0x0000000000077941 */ /* 0x000fea0003800000 */
.L_x_5413:
        /* <DEDUP_REMOVED lines=9> */
[----:B0-2---:R-:W0:Y:S04]  /*15f50*/  LDS.128 R4, [R18+0x324d0] ;  /* 0x0324d00012047984 */ /* 0x005e280000000c00 */
[----:B0-----:R2:W-:Y:S04]  /*15f60*/  STL.64 [R1], R4 ;  /* 0x0000000401007387 */ /* 0x0015e80000100a00 */
[----:B------:R2:W-:Y:S01]  /*15f70*/  STL.64 [R1+0x8], R6 ;  /* 0x0000080601007387 */ /* 0x0005e20000100a00 */
[----:B------:R-:W-:Y:S06]  /*15f80*/  BAR.ARV 0x4, 0x180 ;  /* 0x0106000000007b1d */ /* 0x000fec0000002000 */
[----:B------:R-:W-:Y:S05]  /*15f90*/  BRA `(.L_x_5505) ;  /* 0x0000001000347947 */ /* 0x000fea0003800000 */
.L_x_5504:
[----:B------:R-:W3:Y:S01]  /*15fa0*/  S2R R0, SR_TID.X ;  /* 0x0000000000007919 */ /* 0x000ee20000002100 */
[----:B------:R-:W-:Y:S01]  /*15fb0*/  UMOV UR4, 0xffffffff ;  /* 0xffffffff00047882 */ /* 0x000fe20000000000 */
[----:B---3--:R-:W-:-:S04]  /*15fc0*/  LOP3.LUT R16, R0, 0x1f, RZ, 0xc0, !PT ;  /* 0x0000001f00107812 */ /* 0x008fc800078ec0ff */
[----:B------:R-:W-:Y:S01]  /*15fd0*/  ISETP.NE.AND P0, PT, R16, 0x1f, PT ;  /* 0x0000001f1000780c */ /* 0x000fe20003f05270 */
[----:B------:R-:W-:-:S12]  /*15fe0*/  BRA.DIV UR4, `(.L_x_5506) ;  /* 0x0000003604087947 */ /* 0x000fd8000b800000 */
[----:B------:R-:W3:Y:S01]  /*15ff0*/  LDL.LU R3, [R1] ;  /* 0x0000000001037983 */ /* 0x000ee20000300800 */
[----:B------:R-:W-:-:S03]  /*16000*/  ULDC UR4, c[0x0][0xd3c] ;  /* 0x00034f0000047ab9 */ /* 0x000fc60000000800 */
[----:B------:R-:W4:Y:S01]  /*16010*/  LDL R4, [R1+0xc] ;  /* 0x00000c0001047983 */ /* 0x000f220000100800 */
[----:B---3--:R-:W-:Y:S02]  /*16020*/  IMAD.MOV.U32 R7, RZ, RZ, R3 ;  /* 0x000000ffff077224 */ /* 0x008fe400078e0003 */
[----:B----4-:R-:W-:-:S05]  /*16030*/  IMAD.IADD R0, R4, 0x1, R16 ;  /* 0x0000000104007824 */ /* 0x010fca00078e0210 */
[----:B------:R-:W-:-:S13]  /*16040*/  ISETP.GE.OR P1, PT, R0, UR4, !P0 ;  /* 0x0000000400007c0c */ /* 0x000fda000c726670 */
[----:B-1----:R-:W1:Y:S08]  /*16050*/  @!P1 LDC.64 R2, c[0x0][0xd80] ;  /* 0x00036000ff029b82 */ /* 0x002e700000000a00 */
[----:B0-----:R-:W0:Y:S01]  /*16060*/  @!P1 LDC.64 R4, c[0x0][0xd78] ;  /* 0x00035e00ff049b82 */ /* 0x001e220000000a00 */
[----:B-1----:R-:W-:-:S05]  /*16070*/  @!P1 IMAD.WIDE R2, R0, 0x4, R2 ;  /* 0x0000000400029825 */ /* 0x002fca00078e0202 */
[----:B--2---:R0:W2:Y:S02]  /*16080*/  @!P1 LDG.E R6, desc[UR38][R2.64] ;  /* 0x0000002602069981 */ /* 0x0040a4000c1e1900 */
[----:B0-----:R-:W-:-:S06]  /*16090*/  @!P1 IMAD.WIDE R2, R0, 0x4, R4 ;  /* 0x0000000400029825 */ /* 0x001fcc00078e0204 */
        /* <DEDUP_REMOVED lines=30> */
.L_x_5591:
[----:B------:R-:W-:Y:S02]  /*16280*/  ULDC UR4, c[0x0][0xd38] ;  /* 0x00034e0000047ab9 */ /* 0x000fe40000000800 */
[----:B------:R-:W-:-:S04]  /*16290*/  IMAD.U32 R7, RZ, RZ, UR4 ;  /* 0x00000004ff077e24 */ /* 0x000fc8000f8e00ff */
[----:B-1----:R-:W-:-:S04]  /*162a0*/  IMAD R10, R10, R7, RZ ;  /* 0x000000070a0a7224 */ /* 0x002fc800078e02ff */
[----:B------:R-:W-:-:S05]  /*162b0*/  IMAD.IADD R4, R9, 0x1, R10 ;  /* 0x0000000109047824 */ /* 0x000fca00078e020a */
[----:B------:R-:W-:-:S13]  /*162c0*/  ISETP.GT.AND P6, PT, R4, R0, PT ;  /* 0x000000000400720c */ /* 0x000fda0003fc4270 */
[----:B------:R-:W-:Y:S05]  /*162d0*/  @P6 BRA `(.L_x_5507) ;  /* 0x0000000000ac6947 */ /* 0x000fea0003800000 */
.L_x_5510:
        /* <DEDUP_REMOVED lines=37> */
.L_x_5599:
[----:B------:R-:W-:Y:S02]  /*16530*/  ULDC UR4, c[0x0][0xd38] ;  /* 0x00034e0000047ab9 */ /* 0x000fe40000000800 */
[----:B------:R-:W-:-:S04]  /*16540*/  IMAD.U32 R7, RZ, RZ, UR4 ;  /* 0x00000004ff077e24 */ /* 0x000fc8000f8e00ff */
[----:B-1----:R-:W-:-:S04]  /*16550*/  IMAD R10, R10, R7, RZ ;  /* 0x000000070a0a7224 */ /* 0x002fc800078e02ff */
[----:B------:R-:W-:-:S05]  /*16560*/  IMAD.IADD R4, R10, 0x1, R4 ;  /* 0x000000010a047824 */ /* 0x000fca00078e0204 */
[----:B------:R-:W-:-:S13]  /*16570*/  ISETP.GT.AND P6, PT, R4, R0, PT ;  /* 0x000000000400720c */ /* 0x000fda0003fc4270 */
[----:B------:R-:W-:Y:S05]  /*16580*/  @!P6 BRA `(.L_x_5510) ;  /* 0xfffffffc0054e947 */ /* 0x000fea000383ffff */
.L_x_5507:
        /* <DEDUP_REMOVED lines=12> */
.L_x_5604:
[----:B------:R-:W-:-:S13]  /*16650*/  ISETP.NE.AND P0, PT, R3, RZ, PT ;  /* 0x000000ff0300720c */ /* 0x000fda0003f05270 */
[----:B------:R-:W-:Y:S05]  /*16660*/  @!P0 BRA `(.L_x_5512) ;  /* 0x0000000000148947 */ /* 0x000fea0003800000 */
[----:B------:R-:W-:Y:S01]  /*16670*/  UMOV UR4, 0xffffffff ;  /* 0xffffffff00047882 */ /* 0x000fe20000000000 */
[----:B---3--:R-:W-:Y:S02]  /*16680*/  VIADD R9, R9, 0xffffffff ;  /* 0xffffffff09097836 */ /* 0x008fe40000000000 */
[----:B------:R-:W-:Y:S05]  /*16690*/  BRA.DIV UR4, `(.L_x_5513) ;  /* 0x0000003604fc7947 */ /* 0x000fea000b800000 */
[----:B0-----:R0:W2:Y:S02]  /*166a0*/  SHFL.IDX PT, R2, R2, R9, 0x1f ;  /* 0x00001f0902027589 */ /* 0x0010a400000e0000 */
.L_x_5607:
[----:B--2---:R-:W-:-:S07]  /*166b0*/  IMAD.MOV.U32 R8, RZ, RZ, R2 ;  /* 0x000000ffff087224 */ /* 0x004fce00078e0002 */
.L_x_5512:
[----:B0-----:R-:W-:Y:S01]  /*166c0*/  IMAD R2, R8, R7, R10 ;  /* 0x0000000708027224 */ /* 0x001fe200078e020a */
[----:B------:R-:W-:-:S03]  /*166d0*/  ISETP.NE.AND P0, PT, R6, 0x1, PT ;  /* 0x000000010600780c */ /* 0x000fc60003f05270 */
[----:B------:R-:W-:Y:S01]  /*166e0*/  IMAD.IADD R0, R0, 0x1, -R2 ;  /* 0x0000000100007824 */ /* 0x000fe200078e0a02 */
[----:B------:R0:W-:Y:S09]  /*166f0*/  STL [R1], R2 ;  /* 0x0000000201007387 */ /* 0x0001f20000100800 */
        /* <DEDUP_REMOVED lines=58> */
.L_x_5514:
        /* <DEDUP_REMOVED lines=56> */
[----:B------:R-:W-:-:S06]  /*16e20*/  @P0 VIADD R2, R2, 0x1 ;  /* 0x0000000102020836 */ /* 0x000fcc0000000000 */
[----:B------:R-:W-:Y:S01]  /*16e30*/  @!P2 IMAD.MOV R2, RZ, RZ, -R2 ;  /* 0x000000ffff02a224 */ /* 0x000fe200078e0a02 */
[----:B------:R-:W-:Y:S01]  /*16e40*/  @!P1 LOP3.LUT R2, RZ, R6, RZ, 0x33, !PT ;  /* 0x00000006ff029212 */ /* 0x000fe200078e33ff */
[----:B------:R-:W-:-:S04]  /*16e50*/  IMAD.MOV R6, RZ, RZ, -R6 ;  /* 0x000000ffff067224 */ /* 0x000fc800078e0a06 */
[----:B------:R-:W-:Y:S02]  /*16e60*/  IMAD R3, R2, R6, R0 ;  /* 0x0000000602037224 */ /* 0x000fe400078e0200 */
[----:B------:R-:W-:-:S03]  /*16e70*/  IMAD.MOV.U32 R0, RZ, RZ, R2 ;  /* 0x000000ffff007224 */ /* 0x000fc600078e0002 */
[----:B------:R1:W-:Y:S04]  /*16e80*/  STL [R1+0x8], R3 ;  /* 0x0000080301007387 */ /* 0x0003e80000100800 */
.L_x_5515:
[----:B-1----:R-:W-:-:S05]  /*16e90*/  LOP3.LUT R3, RZ, R0, RZ, 0x33, !PT ;  /* 0x00000000ff037212 */ /* 0x002fca00078e33ff */
[----:B------:R-:W-:-:S05]  /*16ea0*/  IMAD.IADD R0, R4, 0x1, R3 ;  /* 0x0000000104007824 */ /* 0x000fca00078e0203 */
[----:B------:R2:W-:Y:S01]  /*16eb0*/  STL [R1+0x4], R0 ;  /* 0x0000040001007387 */ /* 0x0005e20000100800 */
[----:B------:R-:W-:Y:S05]  /*16ec0*/  BRA `(.L_x_5516) ;  /* 0x0000000000287947 */ /* 0x000fea0003800000 */
.L_x_5508:
        /* <DEDUP_REMOVED lines=10> */
.L_x_5516:
[----:B01----:R-:W3:Y:S04]  /*16f70*/  LDL R2, [R1+0xc] ;  /* 0x00000c0001027983 */ /* 0x003ee80000100800 */
[----:B------:R-:W4:Y:S04]  /*16f80*/  LDL R3, [R1+0x8] ;  /* 0x0000080001037983 */ /* 0x000f280000100800 */
[----:B------:R-:W5:Y:S04]  /*16f90*/  LDL R4, [R1] ;  /* 0x0000000001047983 */ /* 0x000f680000100800 */
[----:B------:R-:W5:Y:S01]  /*16fa0*/  LDL R5, [R1+0x4] ;  /* 0x0000040001057983 */ /* 0x000f620000100800 */
[----:B--2---:R-:W0:Y:S01]  /*16fb0*/  S2R R0, SR_TID.X ;  /* 0x0000000000007919 */ /* 0x004e220000002100 */
[----:B------:R-:W-:Y:S05]  /*16fc0*/  WARPSYNC.ALL ;  /* 0x0000000000007948 */ /* 0x000fea0003800000 */
[----:B0-----:R-:W-:Y:S01]  /*16fd0*/  LOP3.LUT R0, R0, 0x1f, RZ, 0xc0, !PT ;  /* 0x0000001f00007812 */ /* 0x001fe200078ec0ff */
[----:B------:R-:W-:Y:S03]  /*16fe0*/  BAR.SYNC.DEFER_BLOCKING 0x4, 0x180 ;  /* 0x0106000000007b1d */ /* 0x000fe60000010000 */
[----:B------:R-:W-:-:S13]  /*16ff0*/  ISETP.NE.AND P0, PT, R0, RZ, PT ;  /* 0x000000ff0000720c */ /* 0x000fda0003f05270 */
[----:B------:R-:W0:Y:S01]  /*17000*/  @!P0 S2R R0, SR_CgaCtaId ;  /* 0x0000000000008919 */ /* 0x000e220000008800 */
[----:B---3--:R-:W-:Y:S01]  /*17010*/  IMAD.MOV.U32 R7, RZ, RZ, R2 ;  /* 0x000000ffff077224 */ /* 0x008fe200078e0002 */
[----:B------:R-:W-:Y:S01]  /*17020*/  @!P0 MOV R2, 0x400 ;  /* 0x0000040000028802 */ /* 0x000fe20000000f00 */
[----:B----4-:R-:W-:-:S03]  /*17030*/  IMAD.MOV.U32 R6, RZ, RZ, R3 ;  /* 0x000000ffff067224 */ /* 0x010fc600078e0003 */
[----:B0-----:R-:W-:-:S05]  /*17040*/  @!P0 LEA R18, R0, R2, 0x18 ;  /* 0x0000000200128211 */ /* 0x001fca00078ec0ff */
[----:B-----5:R0:W-:Y:S01]  /*17050*/  @!P0 STS.128 [R18+0x324d0], R4 ;  /* 0x0324d00412008388 */ /* 0x0201e20000000c00 */
[----:B------:R-:W-:Y:S06]  /*17060*/  BAR.ARV 0x5, 0x180 ;  /* 0x0146000000007b1d */ /* 0x000fec0000002000 */
.L_x_5505:
[----:B------:R-:W3:Y:S01]  /*17070*/  LDL R0, [R1+0xc] ;  /* 0x00000c0001007983 */ /* 0x000ee20000100800 */
[----:B------:R-:W-:Y:S02]  /*17080*/  ULDC UR4, c[0x0][0xd3c] ;  /* 0x00034f0000047ab9 */ /* 0x000fe40000000800 */
[----:B---3--:R-:W-:-:S13]  /*17090*/  ISETP.GE.AND P0, PT, R0, UR4, PT ;  /* 0x0000000400007c0c */ /* 0x008fda000bf06270 */
[----:B------:R-:W-:Y:S05]  /*170a0*/  @!P0 BRA `(.L_x_5517) ;  /* 0xffffff9800a08947 */ /* 0x000fea000383ffff */
[----:B------:R-:W-:Y:S05]  /*170b0*/  BSYNC B8 ;  /* 0x0000000000087941 */ /* 0x000fea0003800000 */
.L_x_5407:
[----:B--2---:R-:W2:Y:S01]  /*170c0*/  LDL.LU R0, [R1+0x70] ;  /* 0x0000700001007983 */ /* 0x004ea20000300800 */
        /* <DEDUP_REMOVED lines=11> */
.L_x_5608:
[----:B------:R-:W-:Y:S05]  /*17180*/  BSYNC B0 ;  /* 0x0000000000007941 */ /* 0x000fea0003800000 */
.L_x_5518:
[----:B------:R-:W-:-:S03]  /*17190*/  UMOV UR4, 0xffffffff ;  /* 0xffffffff00047882 */ /* 0x000fc60000000000 */
[----:B------:R-:W-:Y:S05]  /*171a0*/  BRA.DIV UR4, `(.L_x_5520) ;  /* 0x0000002e04787947 */ /* 0x000fea000b800000 */
[----:B------:R-:W1:Y:S02]  /*171b0*/  S2R R2, SR_TID.X ;  /* 0x0000000000027919 */ /* 0x000e640000002100 */
[----:B-1----:R-:W-:-:S04]  /*171c0*/  SHF.R.U32.HI R2, RZ, 0x5, R2 ;  /* 0x00000005ff027819 */ /* 0x002fc80000011602 */
[----:B------:R-:W-:-:S05]  /*171d0*/  LOP3.LUT R2, R2, 0x3, RZ, 0xc0, !PT ;  /* 0x0000000302027812 */ /* 0x000fca00078ec0ff */
[----:B------:R1:W2:Y:S02]  /*171e0*/  SHFL.IDX PT, R14, R2, RZ, 0x1f ;  /* 0x00001fff020e7589 */ /* 0x0002a400000e0000 */
.L_x_5611:
[----:B--2---:R-:W-:Y:S01]  /*171f0*/  ISETP.NE.AND P0, PT, R14, RZ, PT ;  /* 0x000000ff0e00720c */ /* 0x004fe20003f05270 */
[----:B------:R-:W-:-:S12]  /*17200*/  BSSY B0, `(.L_x_5521) ;  /* 0x0000025000007945 */ /* 0x000fd80003800000 */
[----:B------:R-:W-:Y:S05]  /*17210*/  @P0 BRA `(.L_x_5522) ;  /* 0x00000000008c0947 */ /* 0x000fea0003800000 */
[----:B------:R-:W-:-:S03]  /*17220*/  UMOV UR4, 0xffffffff ;  /* 0xffffffff00047882 */ /* 0x000fc60000000000 */
[----:B------:R-:W-:Y:S05]  /*17230*/  BRA.DIV UR4, `(.L_x_5523) ;  /* 0x0000002e04887947 */ /* 0x000fea000b800000 */
[----:B------:R-:W-:-:S13]  /*17240*/  ELECT P6, URZ, PT ;  /* 0x00000000003f782f */ /* 0x000fda00038c0000 */
.L_x_5614:
[----:B------:R-:W-:Y:S05]  /*17250*/  @!P6 BRA `(.L_x_5522) ;  /* 0x00000000007ce947 */ /* 0x000fea0003800000 */
[----:B-1----:R-:W2:Y:S02]  /*17260*/  LDL.LU R2, [R1+0x78] ;  /* 0x0000780001027983 */ /* 0x002ea40000300800 */
[----:B--2---:R-:W-:-:S04]  /*17270*/  LOP3.LUT R2, R2, 0x2, RZ, 0xfc, !PT ;  /* 0x0000000202027812 */ /* 0x004fc800078efcff */
[----:B------:R-:W-:-:S13]  /*17280*/  ISETP.NE.AND P2, PT, R2, 0x3, PT ;  /* 0x000000030200780c */ /* 0x000fda0003f45270 */
[----:B------:R-:W-:Y:S05]  /*17290*/  @!P2 BRA `(.L_x_5524) ;  /* 0x000000000004a947 */ /* 0x000fea0003800000 */
[----:B------:R-:W-:Y:S01]  /*172a0*/  BPT.TRAP 0x1 ;  /* 0x000000040000795c */ /* 0x000fe20000300000 */
.L_x_5524:
        /* <DEDUP_REMOVED lines=13> */
.L_x_5615:
[----:B------:R-:W1:Y:S02]  /*17380*/  SYNCS.PHASECHK.TRANS64.TRYWAIT P0, [R7+URZ], R2 ;  /* 0x00000002070075a7 */ /* 0x000e64000800017f */
[----:B-1----:R-:W-:Y:S05]  /*17390*/  @!P0 BRA `(.L_x_5526) ;  /* 0x0000002c00648947 */ /* 0x002fea0003800000 */
.L_x_5616:
[----:B------:R-:W-:Y:S05]  /*173a0*/  @!P2 BRA `(.L_x_5527) ;  /* 0x000000000004a947 */ /* 0x000fea0003800000 */
[----:B------:R-:W-:Y:S01]  /*173b0*/  BPT.TRAP 0x1 ;  /* 0x000000040000795c */ /* 0x000fe20000300000 */
.L_x_5527:
[----:B------:R-:W-:-:S04]  /*173c0*/  VIADD R0, R0, 0x32460 ;  /* 0x0003246000007836 */ /* 0x000fc80000000000 */
[----:B------:R-:W-:-:S04]  /*173d0*/  IMAD R4, R19, 0x8, R0 ;  /* 0x0000000813047824 */ /* 0x000fc800078e0200 */
[----:B------:R-:W2:Y:S02]  /*173e0*/  SYNCS.PHASECHK.TRANS64.TRYWAIT P0, [R4+URZ], R5 ;  /* 0x00000005040075a7 */ /* 0x000ea4000800017f */
[----:B--2---:R-:W-:Y:S05]  /*173f0*/  @!P0 BRA `(.L_x_5528) ;  /* 0x0000002c00608947 */ /* 0x004fea0003800000 */
.L_x_5617:
[----:B------:R-:W-:-:S07]  /*17400*/  IMAD R3, R3, 0x8, R0 ;  /* 0x0000000803037824 */ /* 0x000fce00078e0200 */
.L_x_5529:
[----:B---3--:R3:W4:Y:S02]  /*17410*/  SYNCS.PHASECHK.TRANS64.TRYWAIT P0, [R3+URZ], R2 ;  /* 0x00000002030075a7 */ /* 0x008724000800017f */
[----:B----4-:R-:W-:Y:S05]  /*17420*/  @!P0 NANOSLEEP.SYNCS 0x989680 ;  /* 0x009896800000895d */ /* 0x010fea0003900000 */
[----:B------:R-:W4:Y:S02]  /*17430*/  @!P0 SYNCS.PHASECHK.TRANS64 P0, [R3+URZ], R2 ;  /* 0x00000002030085a7 */ /* 0x000f24000800007f */
[----:B----4-:R-:W-:Y:S05]  /*17440*/  @!P0 BRA `(.L_x_5529) ;  /* 0xfffffffc00f08947 */ /* 0x010fea000383ffff */
.L_x_5522:
[----:B------:R-:W-:Y:S05]  /*17450*/  BSYNC B0 ;  /* 0x0000000000007941 */ /* 0x000fea0003800000 */
.L_x_5521:
[----:B------:R-:W-:Y:S05]  /*17460*/  EXIT ;  /* 0x000000000000794d */ /* 0x000fea0003800000 */
.L_x_5345:
[----:B0-----:R0:W1:Y:S02]  /*17470*/  SYNCS.PHASECHK.TRANS64.TRYWAIT P0, [R5+URZ+0x32400], R2 ;  /* 0x03240002050075a7 */ /* 0x001064000800017f */
[----:B-1----:R-:W-:Y:S05]  /*17480*/  @!P0 NANOSLEEP.SYNCS 0x989680 ;  /* 0x009896800000895d */ /* 0x002fea0003900000 */
[----:B------:R-:W1:Y:S02]  /*17490*/  @!P0 SYNCS.PHASECHK.TRANS64 P0, [R5+URZ+0x32400], R2 ;  /* 0x03240002050085a7 */ /* 0x000e64000800007f */
[----:B-1----:R-:W-:Y:S05]  /*174a0*/  @!P0 BRA `(.L_x_5345) ;  /* 0xfffffffc00f08947 */ /* 0x002fea000383ffff */
[----:B------:R-:W-:Y:S05]  /*174b0*/  BRA `(.L_x_5530) ;  /* 0xfffffea800e47947 */ /* 0x000fea000383ffff */
.L_x_5349:
[----:B---3--:R3:W4:Y:S02]  /*174c0*/  SYNCS.PHASECHK.TRANS64.TRYWAIT P1, [R0+URZ+0x32430], R3 ;  /* 0x03243003000075a7 */ /* 0x008724000802017f */
[----:B----4-:R-:W-:Y:S05]  /*174d0*/  @!P1 NANOSLEEP.SYNCS 0x989680 ;  /* 0x009896800000995d */ /* 0x010fea0003900000 */
[----:B------:R-:W4:Y:S02]  /*174e0*/  @!P1 SYNCS.PHASECHK.TRANS64 P1, [R0+URZ+0x32430], R3 ;  /* 0x03243003000095a7 */ /* 0x000f24000802007f */
[----:B----4-:R-:W-:Y:S05]  /*174f0*/  @!P1 BRA `(.L_x_5349) ;  /* 0xfffffffc00f09947 */ /* 0x010fea000383ffff */
[----:B------:R-:W-:Y:S05]  /*17500*/  BRA `(.L_x_5348) ;  /* 0xfffffeac000c7947 */ /* 0x000fea000383ffff */
.L_x_5350:
[----:B----4-:R4:W0:Y:S02]  /*17510*/  SYNCS.PHASECHK.TRANS64.TRYWAIT P1, [R5+URZ+0x32410], R2 ;  /* 0x03241002050075a7 */ /* 0x010824000802017f */
[----:B0-----:R-:W-:Y:S05]  /*17520*/  @!P1 NANOSLEEP.SYNCS 0x989680 ;  /* 0x009896800000995d */ /* 0x001fea0003900000 */
[----:B------:R-:W0:Y:S02]  /*17530*/  @!P1 SYNCS.PHASECHK.TRANS64 P1, [R5+URZ+0x32410], R2 ;  /* 0x03241002050095a7 */ /* 0x000e24000802007f */
[----:B0-----:R-:W-:Y:S05]  /*17540*/  @!P1 BRA `(.L_x_5350) ;  /* 0xfffffffc00f09947 */ /* 0x001fea000383ffff */
[----:B------:R-:W-:Y:S05]  /*17550*/  BRA `(.L_x_5531) ;  /* 0xfffffeac00b87947 */ /* 0x000fea000383ffff */
.L_x_5354:
[----:B------:R0:W0:Y:S02]  /*17560*/  SYNCS.PHASECHK.TRANS64.TRYWAIT P1, [R0+URZ+0x32450], R3 ;  /* 0x03245003000075a7 */ /* 0x000024000802017f */
[----:B0-----:R-:W-:Y:S05]  /*17570*/  @!P1 NANOSLEEP.SYNCS 0x989680 ;  /* 0x009896800000995d */ /* 0x001fea0003900000 */
[----:B------:R-:W0:Y:S02]  /*17580*/  @!P1 SYNCS.PHASECHK.TRANS64 P1, [R0+URZ+0x32450], R3 ;  /* 0x03245003000095a7 */ /* 0x000e24000802007f */
[----:B0-----:R-:W-:Y:S05]  /*17590*/  @!P1 BRA `(.L_x_5354) ;  /* 0xfffffffc00f09947 */ /* 0x001fea000383ffff */
[----:B------:R-:W-:Y:S05]  /*175a0*/  BRA `(.L_x_5353) ;  /* 0xfffffeac00c47947 */ /* 0x000fea000383ffff */
.L_x_5359:
[----:B-1----:R-:W-:-:S04]  /*175b0*/  IMAD.U32 R20, RZ, RZ, UR5 ;  /* 0x00000005ff147e24 */ /* 0x002fc8000f8e00ff */
[----:B------:R1:W2:Y:S03]  /*175c0*/  SYNCS.PHASECHK.TRANS64.TRYWAIT P2, [R20+URZ+0x32430], R13 ;  /* 0x0324300d140075a7 */ /* 0x0002a6000804017f */
[----:B--2---:R-:W-:Y:S05]  /*175d0*/  @!P2 NANOSLEEP.SYNCS 0x989680 ;  /* 0x009896800000a95d */ /* 0x004fea0003900000 */
[----:B------:R-:W2:Y:S02]  /*175e0*/  @!P2 SYNCS.PHASECHK.TRANS64 P2, [R20+URZ+0x32430], R13 ;  /* 0x0324300d1400a5a7 */ /* 0x000ea4000804007f */
[----:B--2---:R-:W-:Y:S05]  /*175f0*/  @!P2 BRA `(.L_x_5359) ;  /* 0xfffffffc00eca947 */ /* 0x004fea000383ffff */
[----:B------:R-:W-:Y:S05]  /*17600*/  BRA `(.L_x_5358) ;  /* 0xfffffed800087947 */ /* 0x000fea000383ffff */
.L_x_5363:
[----:B-1----:R-:W-:-:S04]  /*17610*/  IMAD.U32 R20, RZ, RZ, UR5 ;  /* 0x00000005ff147e24 */ /* 0x002fc8000f8e00ff */
[----:B------:R1:W3:Y:S03]  /*17620*/  SYNCS.PHASECHK.TRANS64.TRYWAIT P2, [R20+URZ+0x32450], R13 ;  /* 0x0324500d140075a7 */ /* 0x0002e6000804017f */
[----:B---3--:R-:W-:Y:S05]  /*17630*/  @!P2 NANOSLEEP.SYNCS 0x989680 ;  /* 0x009896800000a95d */ /* 0x008fea0003900000 */
[----:B------:R-:W3:Y:S02]  /*17640*/  @!P2 SYNCS.PHASECHK.TRANS64 P2, [R20+URZ+0x32450], R13 ;  /* 0x0324500d1400a5a7 */ /* 0x000ee4000804007f */
[----:B---3--:R-:W-:Y:S05]  /*17650*/  @!P2 BRA `(.L_x_5363) ;  /* 0xfffffffc00eca947 */ /* 0x008fea000383ffff */
[----:B------:R-:W-:Y:S05]  /*17660*/  BRA `(.L_x_5362) ;  /* 0xfffffed800847947 */ /* 0x000fea000383ffff */
.L_x_5369:
[----:B-1----:R-:W-:-:S04]  /*17670*/  IMAD.U32 R20, RZ, RZ, UR5 ;  /* 0x00000005ff147e24 */ /* 0x002fc8000f8e00ff */
[----:B------:R1:W2:Y:S03]  /*17680*/  SYNCS.PHASECHK.TRANS64.TRYWAIT P2, [R20+URZ+0x32430], R13 ;  /* 0x0324300d140075a7 */ /* 0x0002a6000804017f */
[----:B--2---:R-:W-:Y:S05]  /*17690*/  @!P2 NANOSLEEP.SYNCS 0x989680 ;  /* 0x009896800000a95d */ /* 0x004fea0003900000 */
[----:B------:R-:W2:Y:S02]  /*176a0*/  @!P2 SYNCS.PHASECHK.TRANS64 P2, [R20+URZ+0x32430], R13 ;  /* 0x0324300d1400a5a7 */ /* 0x000ea4000804007f */
[----:B--2---:R-:W-:Y:S05]  /*176b0*/  @!P2 BRA `(.L_x_5369) ;  /* 0xfffffffc00eca947 */ /* 0x004fea000383ffff */
[----:B------:R-:W-:Y:S05]  /*176c0*/  BRA `(.L_x_5368) ;  /* 0xffffff0400fc7947 */ /* 0x000fea000383ffff */
.L_x_5373:
[----:B-1----:R-:W-:-:S04]  /*176d0*/  IMAD.U32 R20, RZ, RZ, UR5 ;  /* 0x00000005ff147e24 */ /* 0x002fc8000f8e00ff */
[----:B------:R1:W3:Y:S03]  /*176e0*/  SYNCS.PHASECHK.TRANS64.TRYWAIT P2, [R20+URZ+0x32450], R13 ;  /* 0x0324500d140075a7 */ /* 0x0002e6000804017f */
[----:B---3--:R-:W-:Y:S05]  /*176f0*/  @!P2 NANOSLEEP.SYNCS 0x989680 ;  /* 0x009896800000a95d */ /* 0x008fea0003900000 */
[----:B------:R-:W3:Y:S02]  /*17700*/  @!P2 SYNCS.PHASECHK.TRANS64 P2, [R20+URZ+0x32450], R13 ;  /* 0x0324500d1400a5a7 */ /* 0x000ee4000804007f */
[----:B---3--:R-:W-:Y:S05]  /*17710*/  @!P2 BRA `(.L_x_5373) ;  /* 0xfffffffc00eca947 */ /* 0x008fea000383ffff */
[----:B------:R-:W-:Y:S05]  /*17720*/  BRA `(.L_x_5372) ;  /* 0xffffff0800787947 */ /* 0x000fea000383ffff */
.L_x_5421:
        /* <DEDUP_REMOVED lines=11> */
.L_x_5533:
[----:B------:R-:W-:Y:S05]  /*177e0*/  BSYNC B0 ;  /* 0x0000000000007941 */ /* 0x000fea0003800000 */
.L_x_5532:
[----:B------:R-:W-:Y:S05]  /*177f0*/  BRA `(.L_x_5534) ;  /* 0xffffffa000a87947 */ /* 0x000fea000383ffff */
.L_x_5423:
[----:B------:R-:W-:Y:S01]  /*17800*/  BSSY B0, `(.L_x_5535) ;  /* 0x0000006000007945 */ /* 0x000fe20003800000 */
[----:B------:R-:W-:-:S07]  /*17810*/  IMAD.MOV.U32 R15, RZ, RZ, -0x1 ;  /* 0xffffffffff0f7424 */ /* 0x000fce00078e00ff */
[----:B0-2---:R-:W-:Y:S05]  /*17820*/  WARPSYNC.COLLECTIVE R15, `(.L_x_5536) ;  /* 0x000000000f0c7348 */ /* 0x005fea0003c00000 */
[----:B------:R-:W-:Y:S02]  /*17830*/  ELECT P6, UR62, PT ;  /* 0x00000000003e782f */ /* 0x000fe400038c0000 */
[----:B------:R-:W-:Y:S01]  /*17840*/  MOV R14, UR62 ;  /* 0x0000003e000e7c02 */ /* 0x000fe20008000f00 */
[----:B0-2---:R-:W-:Y:S10]  /*17850*/  ENDCOLLECTIVE ;  /* 0x000000000000791b */ /* 0x005ff40003800000 */
.L_x_5536:
[----:B------:R-:W-:Y:S05]  /*17860*/  BSYNC B0 ;  /* 0x0000000000007941 */ /* 0x000fea0003800000 */
.L_x_5535:
[----:B------:R-:W-:Y:S05]  /*17870*/  BRA `(.L_x_5537) ;  /* 0xffffffa000b47947 */ /* 0x000fea000383ffff */
.L_x_5425:
[----:B0-----:R0:W1:Y:S02]  /*17880*/  SYNCS.PHASECHK.TRANS64.TRYWAIT P0, [R0+URZ+0x32440], R2 ;  /* 0x03244002000075a7 */ /* 0x001064000800017f */
[----:B-1----:R-:W-:Y:S05]  /*17890*/  @!P0 NANOSLEEP.SYNCS 0x989680 ;  /* 0x009896800000895d */ /* 0x002fea0003900000 */
[----:B------:R-:W1:Y:S02]  /*178a0*/  @!P0 SYNCS.PHASECHK.TRANS64 P0, [R0+URZ+0x32440], R2 ;  /* 0x03244002000085a7 */ /* 0x000e64000800007f */
[----:B-1----:R-:W-:Y:S05]  /*178b0*/  @!P0 BRA `(.L_x_5425) ;  /* 0xfffffffc00f08947 */ /* 0x002fea000383ffff */
[----:B------:R-:W-:Y:S05]  /*178c0*/  BRA `(.L_x_5538) ;  /* 0xffffffa400147947 */ /* 0x000fea000383ffff */
.L_x_5429:
        /* <DEDUP_REMOVED lines=9> */
.L_x_5539:
[----:B------:R-:W-:Y:S02]  /*17960*/  IMAD.MOV.U32 R13, RZ, RZ, R3 ;  /* 0x000000ffff0d7224 */ /* 0x000fe400078e0003 */
[----:B------:R-:W-:Y:S01]  /*17970*/  IMAD.MOV.U32 R4, RZ, RZ, R14 ;  /* 0x000000ffff047224 */ /* 0x000fe200078e000e */
[----:B------:R-:W-:-:S07]  /*17980*/  LOP3.LUT R6, R6, 0x7f, RZ, 0xc0, !PT ;  /* 0x0000007f06067812 */ /* 0x000fce00078ec0ff */
[----:B------:R-:W-:Y:S05]  /*17990*/  WARPSYNC.COLLECTIVE R15, `(.L_x_5540) ;  /* 0x000000000f087348 */ /* 0x000fea0003c00000 */
[----:B------:R0:W1:Y:S02]  /*179a0*/  SHFL.IDX P6, R14, R13, R12, R11 ;  /* 0x0000000c0d0e7389 */ /* 0x00006400000c000b */
[----:B01----:R-:W-:Y:S01]  /*179b0*/  ENDCOLLECTIVE ;  /* 0x000000000000791b */ /* 0x003fe20003800000 */
.L_x_5540:
[----:B------:R-:W-:-:S05]  /*179c0*/  SHF.R.U32.HI R6, RZ, 0x3, R6 ;  /* 0x00000003ff067819 */ /* 0x000fca0000011606 */
[----:B------:R-:W-:-:S05]  /*179d0*/  IMAD R10, R10, 0x80, R6 ;  /* 0x000000800a0a7824 */ /* 0x000fca00078e0206 */
[----:B------:R0:W-:Y:S01]  /*179e0*/  STL [R1+0x4], R10 ;  /* 0x0000040a01007387 */ /* 0x0001e20000100800 */
[----:B------:R-:W-:Y:S02]  /*179f0*/  IMAD.MOV.U32 R13, RZ, RZ, R2 ;  /* 0x000000ffff0d7224 */ /* 0x000fe400078e0002 */
[----:B------:R-:W-:Y:S02]  /*17a00*/  IMAD.MOV.U32 R12, RZ, RZ, 0x1 ;  /* 0x00000001ff0c7424 */ /* 0x000fe400078e00ff */
[----:B------:R-:W-:-:S07]  /*17a10*/  IMAD.MOV.U32 R5, RZ, RZ, R14 ;  /* 0x000000ffff057224 */ /* 0x000fce00078e000e */
[----:B0-----:R-:W-:Y:S05]  /*17a20*/  WARPSYNC.COLLECTIVE R15, `(.L_x_5541) ;  /* 0x000000000f087348 */ /* 0x001fea0003c00000 */
[----:B------:R1:W2:Y:S02]  /*17a30*/  SHFL.IDX P6, R14, R13, R12, R11 ;  /* 0x0000000c0d0e7389 */ /* 0x0002a400000c000b */
[----:B012---:R-:W-:Y:S01]  /*17a40*/  ENDCOLLECTIVE ;  /* 0x000000000000791b */ /* 0x007fe20003800000 */
.L_x_5541:
[----:B------:R-:W-:Y:S02]  /*17a50*/  IMAD.MOV.U32 R13, RZ, RZ, R3 ;  /* 0x000000ffff0d7224 */ /* 0x000fe400078e0003 */
[----:B------:R-:W-:Y:S02]  /*17a60*/  IMAD R0, R0, R7, RZ ;  /* 0x0000000700007224 */ /* 0x000fe400078e02ff */
[----:B------:R-:W-:-:S07]  /*17a70*/  IMAD.MOV.U32 R7, RZ, RZ, R14 ;  /* 0x000000ffff077224 */ /* 0x000fce00078e000e */
[----:B------:R-:W-:Y:S05]  /*17a80*/  WARPSYNC.COLLECTIVE R15, `(.L_x_5542) ;  /* 0x000000000f087348 */ /* 0x000fea0003c00000 */
[----:B------:R0:W1:Y:S02]  /*17a90*/  SHFL.IDX P6, R14, R13, R12, R11 ;  /* 0x0000000c0d0e7389 */ /* 0x00006400000c000b */
[----:B01----:R-:W-:Y:S01]  /*17aa0*/  ENDCOLLECTIVE ;  /* 0x000000000000791b */ /* 0x003fe20003800000 */
.L_x_5542:
        /* <DEDUP_REMOVED lines=10> */
.L_x_5543:
        /* <DEDUP_REMOVED lines=15> */
.L_x_5544:
        /* <DEDUP_REMOVED lines=19> */
.L_x_5545:
        /* <DEDUP_REMOVED lines=10> */
.L_x_5546:
        /* <DEDUP_REMOVED lines=13> */
.L_x_5547:
        /* <DEDUP_REMOVED lines=10> */
.L_x_5548:
        /* <DEDUP_REMOVED lines=13> */
.L_x_5549:
        /* <DEDUP_REMOVED lines=10> */
.L_x_5550:
        /* <DEDUP_REMOVED lines=13> */
.L_x_5551:
        /* <DEDUP_REMOVED lines=10> */
.L_x_5552:
        /* <DEDUP_REMOVED lines=11> */
.L_x_5553:
        /* <DEDUP_REMOVED lines=14> */
.L_x_5554:
[----:B------:R-:W-:Y:S01]  /*183f0*/  IMAD.MOV.U32 R3, RZ, RZ, R14 ;  /* 0x000000ffff037224 */ /* 0x000fe200078e000e */
[----:B------:R-:W-:Y:S06]  /*18400*/  BRA `(.L_x_5555) ;  /* 0xffffffa400947947 */ /* 0x000fec000383ffff */
.L_x_5433:
        /* <DEDUP_REMOVED lines=12> */
[-C--:B----4-:R-:W-:Y:S01]  /*184d0*/  ISETP.GE.AND P5, PT, R15, R3.reuse, PT ;  /* 0x000000030f00720c */ /* 0x090fe20003fa6270 */
[----:B------:R-:W-:Y:S01]  /*184e0*/  IMAD.MOV.U32 R15, RZ, RZ, -0x1 ;  /* 0xffffffffff0f7424 */ /* 0x000fe200078e00ff */
[----:B-----5:R-:W-:Y:S02]  /*184f0*/  ISETP.GE.AND P6, PT, R14, R3, PT ;  /* 0x000000030e00720c */ /* 0x020fe40003fc6270 */
[----:B------:R-:W-:-:S07]  /*18500*/  LOP3.LUT R9, R9, 0xffffffef, RZ, 0xc0, !PT ;  /* 0xffffffef09097812 */ /* 0x000fce00078ec0ff */
[----:B------:R-:W-:Y:S02]  /*18510*/  @P4 LOP3.LUT R9, R9, 0x10, RZ, 0xfc, !PT ;  /* 0x0000001009094812 */ /* 0x000fe400078efcff */
[----:B------:R-:W-:Y:S01]  /*18520*/  ISETP.GE.AND P4, PT, R13, R3, PT ;  /* 0x000000030d00720c */ /* 0x000fe20003f86270 */
[----:B------:R-:W-:Y:S01]  /*18530*/  IMAD.MOV.U32 R13, RZ, RZ, R0 ;  /* 0x000000ffff0d7224 */ /* 0x000fe200078e0000 */
[----:B------:R-:W-:-:S04]  /*18540*/  LOP3.LUT R9, R9, 0xfffffff7, RZ, 0xc0, !PT ;  /* 0xfffffff709097812 */ /* 0x000fc800078ec0ff */
        /* <DEDUP_REMOVED lines=16> */
.L_x_5557:
[----:B------:R-:W-:Y:S05]  /*18650*/  BSYNC B0 ;  /* 0x0000000000007941 */ /* 0x000fea0003800000 */
.L_x_5556:
        /* <DEDUP_REMOVED lines=10> */
.L_x_5558:
        /* <DEDUP_REMOVED lines=16> */
.L_x_5559:
        /* <DEDUP_REMOVED lines=15> */
.L_x_5560:
        /* <DEDUP_REMOVED lines=12> */
.L_x_5561:
        /* <DEDUP_REMOVED lines=12> */
.L_x_5562:
        /* <DEDUP_REMOVED lines=12> */
.L_x_5563:
        /* <DEDUP_REMOVED lines=12> */
.L_x_5564:
        /* <DEDUP_REMOVED lines=12> */
.L_x_5565:
        /* <DEDUP_REMOVED lines=12> */
.L_x_5566:
        /* <DEDUP_REMOVED lines=12> */
.L_x_5567:
        /* <DEDUP_REMOVED lines=11> */
.L_x_5568:
        /* <DEDUP_REMOVED lines=16> */
.L_x_5569:
[----:B------:R-:W-:Y:S02]  /*18fe0*/  IMAD.MOV.U32 R13, RZ, RZ, R2 ;  /* 0x000000ffff0d7224 */ /* 0x000fe400078e0002 */
[----:B------:R-:W-:-:S07]  /*18ff0*/  IMAD.MOV.U32 R6, RZ, RZ, R14 ;  /* 0x000000ffff067224 */ /* 0x000fce00078e000e */
[----:B------:R-:W-:Y:S05]  /*19000*/  WARPSYNC.COLLECTIVE R15, `(.L_x_5570) ;  /* 0x000000000f087348 */ /* 0x000fea0003c00000 */
[----:B------:R0:W1:Y:S02]  /*19010*/  SHFL.IDX P6, R14, R13, R12, R11 ;  /* 0x0000000c0d0e7389 */ /* 0x00006400000c000b */
[----:B01----:R-:W-:Y:S01]  /*19020*/  ENDCOLLECTIVE ;  /* 0x000000000000791b */ /* 0x003fe20003800000 */
.L_x_5570:
[----:B------:R-:W-:Y:S02]  /*19030*/  IMAD.MOV.U32 R13, RZ, RZ, R0 ;  /* 0x000000ffff0d7224 */ /* 0x000fe400078e0000 */
[----:B------:R-:W-:Y:S02]  /*19040*/  IMAD.MOV.U32 R12, RZ, RZ, 0x7 ;  /* 0x00000007ff0c7424 */ /* 0x000fe400078e00ff */
[----:B------:R-:W-:-:S07]  /*19050*/  IMAD.MOV.U32 R4, RZ, RZ, R14 ;  /* 0x000000ffff047224 */ /* 0x000fce00078e000e */
[----:B------:R-:W-:Y:S05]  /*19060*/  WARPSYNC.COLLECTIVE R15, `(.L_x_5571) ;  /* 0x000000000f087348 */ /* 0x000fea0003c00000 */
[----:B------:R0:W1:Y:S02]  /*19070*/  SHFL.IDX P6, R14, R13, R12, R11 ;  /* 0x0000000c0d0e7389 */ /* 0x00006400000c000b */
[----:B01----:R-:W-:Y:S01]  /*19080*/  ENDCOLLECTIVE ;  /* 0x000000000000791b */ /* 0x003fe20003800000 */
.L_x_5571:
        /* <DEDUP_REMOVED lines=14> */
.L_x_5572:
[----:B------:R-:W-:Y:S01]  /*19170*/  IMAD.MOV.U32 R2, RZ, RZ, R14 ;  /* 0x000000ffff027224 */ /* 0x000fe200078e000e */
[----:B------:R-:W-:Y:S06]  /*19180*/  BRA `(.L_x_5573) ;  /* 0xffffffa400087947 */ /* 0x000fec000383ffff */
.L_x_5438:
[----:B0-----:R0:W1:Y:S02]  /*19190*/  SYNCS.PHASECHK.TRANS64.TRYWAIT P0, [R18+URZ+0x32420], R0 ;  /* 0x03242000120075a7 */ /* 0x001064000800017f */
[----:B-1----:R-:W-:Y:S05]  /*191a0*/  @!P0 NANOSLEEP.SYNCS 0x989680 ;  /* 0x009896800000895d */ /* 0x002fea0003900000 */
[----:B------:R-:W1:Y:S02]  /*191b0*/  @!P0 SYNCS.PHASECHK.TRANS64 P0, [R18+URZ+0x32420], R0 ;  /* 0x03242000120085a7 */ /* 0x000e64000800007f */
[----:B-1----:R-:W-:Y:S05]  /*191c0*/  @!P0 BRA `(.L_x_5438) ;  /* 0xfffffffc00f08947 */ /* 0x002fea000383ffff */
[----:B------:R-:W-:Y:S05]  /*191d0*/  BRA `(.L_x_5574) ;  /* 0xffffffa400807947 */ /* 0x000fea000383ffff */
.L_x_5442:
[----:B0-----:R0:W1:Y:S02]  /*191e0*/  SYNCS.PHASECHK.TRANS64.TRYWAIT P0, [R2+URZ+0x32460], R0 ;  /* 0x03246000020075a7 */ /* 0x001064000800017f */
[----:B-1----:R-:W-:Y:S05]  /*191f0*/  @!P0 NANOSLEEP.SYNCS 0x989680 ;  /* 0x009896800000895d */ /* 0x002fea0003900000 */
[----:B------:R-:W1:Y:S02]  /*19200*/  @!P0 SYNCS.PHASECHK.TRANS64 P0, [R2+URZ+0x32460], R0 ;  /* 0x03246000020085a7 */ /* 0x000e64000800007f */
[----:B-1----:R-:W-:Y:S05]  /*19210*/  @!P0 BRA `(.L_x_5442) ;  /* 0xfffffffc00f08947 */ /* 0x002fea000383ffff */
[----:B------:R-:W-:Y:S05]  /*19220*/  BRA `(.L_x_5575) ;  /* 0xffffffa400a47947 */ /* 0x000fea000383ffff */
.L_x_5457:
[----:B-1----:R1:W2:Y:S02]  /*19230*/  SYNCS.PHASECHK.TRANS64.TRYWAIT P0, [R2+URZ+0x32440], R6 ;  /* 0x03244006020075a7 */ /* 0x0022a4000800017f */
[----:B--2---:R-:W-:Y:S05]  /*19240*/  @!P0 NANOSLEEP.SYNCS 0x989680 ;  /* 0x009896800000895d */ /* 0x004fea0003900000 */
[----:B------:R-:W2:Y:S02]  /*19250*/  @!P0 SYNCS.PHASECHK.TRANS64 P0, [R2+URZ+0x32440], R6 ;  /* 0x03244006020085a7 */ /* 0x000ea4000800007f */
[----:B--2---:R-:W-:Y:S05]  /*19260*/  @!P0 BRA `(.L_x_5457) ;  /* 0xfffffffc00f08947 */ /* 0x004fea000383ffff */
[----:B------:R-:W-:Y:S05]  /*19270*/  BRA `(.L_x_5576) ;  /* 0xffffffac00c47947 */ /* 0x000fea000383ffff */
.L_x_5462:
[----:B0-----:R0:W2:Y:S02]  /*19280*/  SYNCS.PHASECHK.TRANS64.TRYWAIT P0, [R2+URZ+0x32460], R6 ;  /* 0x03246006020075a7 */ /* 0x0010a4000800017f */
[----:B--2---:R-:W-:Y:S05]  /*19290*/  @!P0 NANOSLEEP.SYNCS 0x989680 ;  /* 0x009896800000895d */ /* 0x004fea0003900000 */
[----:B------:R-:W2:Y:S02]  /*192a0*/  @!P0 SYNCS.PHASECHK.TRANS64 P0, [R2+URZ+0x32460], R6 ;  /* 0x03246006020085a7 */ /* 0x000ea4000800007f */
[----:B--2---:R-:W-:Y:S05]  /*192b0*/  @!P0 BRA `(.L_x_5462) ;  /* 0xfffffffc00f08947 */ /* 0x004fea000383ffff */
[----:B------:R-:W-:Y:S05]  /*192c0*/  BRA `(.L_x_5577) ;  /* 0xffffffb000407947 */ /* 0x000fea000383ffff */
.L_x_5473:
[----:B-1----:R1:W2:Y:S02]  /*192d0*/  SYNCS.PHASECHK.TRANS64.TRYWAIT P0, [R2+URZ+0x32440], R3 ;  /* 0x03244003020075a7 */ /* 0x0022a4000800017f */
[----:B--2---:R-:W-:Y:S05]  /*192e0*/  @!P0 NANOSLEEP.SYNCS 0x989680 ;  /* 0x009896800000895d */ /* 0x004fea0003900000 */
[----:B------:R-:W2:Y:S02]  /*192f0*/  @!P0 SYNCS.PHASECHK.TRANS64 P0, [R2+URZ+0x32440], R3 ;  /* 0x03244003020085a7 */ /* 0x000ea4000800007f */
[----:B--2---:R-:W-:Y:S05]  /*19300*/  @!P0 BRA `(.L_x_5473) ;  /* 0xfffffffc00f08947 */ /* 0x004fea000383ffff */
[----:B------:R-:W-:Y:S05]  /*19310*/  BRA `(.L_x_5578) ;  /* 0xffffffb8002c7947 */ /* 0x000fea000383ffff */
.L_x_5478:
[----:B--2---:R2:W3:Y:S02]  /*19320*/  SYNCS.PHASECHK.TRANS64.TRYWAIT P0, [R2+URZ+0x32460], R3 ;  /* 0x03246003020075a7 */ /* 0x0044e4000800017f */
[----:B---3--:R-:W-:Y:S05]  /*19330*/  @!P0 NANOSLEEP.SYNCS 0x989680 ;  /* 0x009896800000895d */ /* 0x008fea0003900000 */
[----:B------:R-:W3:Y:S02]  /*19340*/  @!P0 SYNCS.PHASECHK.TRANS64 P0, [R2+URZ+0x32460], R3 ;  /* 0x03246003020085a7 */ /* 0x000ee4000800007f */
[----:B---3--:R-:W-:Y:S05]  /*19350*/  @!P0 BRA `(.L_x_5478) ;  /* 0xfffffffc00f08947 */ /* 0x008fea000383ffff */
[----:B------:R-:W-:Y:S05]  /*19360*/  BRA `(.L_x_5579) ;  /* 0xffffffb800a87947 */ /* 0x000fea000383ffff */
.L_x_5489:
[----:B-1----:R1:W2:Y:S02]  /*19370*/  SYNCS.PHASECHK.TRANS64.TRYWAIT P0, [R3+URZ+0x32440], R2 ;  /* 0x03244002030075a7 */ /* 0x0022a4000800017f */
[----:B--2---:R-:W-:Y:S05]  /*19380*/  @!P0 NANOSLEEP.SYNCS 0x989680 ;  /* 0x009896800000895d */ /* 0x004fea0003900000 */
[----:B------:R-:W2:Y:S02]  /*19390*/  @!P0 SYNCS.PHASECHK.TRANS64 P0, [R3+URZ+0x32440], R2 ;  /* 0x03244002030085a7 */ /* 0x000ea4000800007f */
[----:B--2---:R-:W-:Y:S05]  /*193a0*/  @!P0 BRA `(.L_x_5489) ;  /* 0xfffffffc00f08947 */ /* 0x004fea000383ffff */
[----:B------:R-:W-:Y:S05]  /*193b0*/  BRA `(.L_x_5580) ;  /* 0xffffffc000787947 */ /* 0x000fea000383ffff */
.L_x_5494:
[----:B--2---:R2:W3:Y:S02]  /*193c0*/  SYNCS.PHASECHK.TRANS64.TRYWAIT P0, [R3+URZ+0x32460], R2 ;  /* 0x03246002030075a7 */ /* 0x0044e4000800017f */
[----:B---3--:R-:W-:Y:S05]  /*193d0*/  @!P0 NANOSLEEP.SYNCS 0x989680 ;  /* 0x009896800000895d */ /* 0x008fea0003900000 */
[----:B------:R-:W3:Y:S02]  /*193e0*/  @!P0 SYNCS.PHASECHK.TRANS64 P0, [R3+URZ+0x32460], R2 ;  /* 0x03246002030085a7 */ /* 0x000ee4000800007f */
[----:B---3--:R-:W-:Y:S05]  /*193f0*/  @!P0 BRA `(.L_x_5494) ;  /* 0xfffffffc00f08947 */ /* 0x008fea000383ffff */
[----:B------:R-:W-:Y:S05]  /*19400*/  BRA `(.L_x_5581) ;  /* 0xffffffc000f47947 */ /* 0x000fea000383ffff */
.L_x_5506:
        /* <DEDUP_REMOVED lines=9> */
.L_x_5583:
[----:B------:R-:W-:Y:S05]  /*194a0*/  BSYNC B0 ;  /* 0x0000000000007941 */ /* 0x000fea0003800000 */
.L_x_5582:
        /* <DEDUP_REMOVED lines=9> */
.L_x_5584:
        /* <DEDUP_REMOVED lines=26> */
.L_x_5585:
        /* <DEDUP_REMOVED lines=8> */
.L_x_5586:
        /* <DEDUP_REMOVED lines=8> */
.L_x_5587:
        /* <DEDUP_REMOVED lines=8> */
.L_x_5588:
        /* <DEDUP_REMOVED lines=8> */
.L_x_5589:
        /* <DEDUP_REMOVED lines=9> */
.L_x_5590:
[----:B------:R-:W-:Y:S01]  /*19970*/  IMAD.MOV.U32 R10, RZ, RZ, R14 ;  /* 0x000000ffff0a7224 */ /* 0x000fe200078e000e */
[----:B------:R-:W-:Y:S06]  /*19980*/  BRA `(.L_x_5591) ;  /* 0xffffffc8003c7947 */ /* 0x000fec000383ffff */
.L_x_5509:
        /* <DEDUP_REMOVED lines=8> */
.L_x_5593:
[----:B------:R-:W-:Y:S05]  /*19a10*/  BSYNC B0 ;  /* 0x0000000000007941 */ /* 0x000fea0003800000 */
.L_x_5592:
        /* <DEDUP_REMOVED lines=10> */
.L_x_5594:
        /* <DEDUP_REMOVED lines=8> */
.L_x_5595:
        /* <DEDUP_REMOVED lines=8> */
.L_x_5596:
        /* <DEDUP_REMOVED lines=8> */
.L_x_5597:
        /* <DEDUP_REMOVED lines=9> */
.L_x_5598:
[----:B------:R-:W-:Y:S01]  /*19cd0*/  IMAD.MOV.U32 R10, RZ, RZ, R14 ;  /* 0x000000ffff0a7224 */ /* 0x000fe200078e000e */
[----:B------:R-:W-:Y:S06]  /*19ce0*/  BRA `(.L_x_5599) ;  /* 0xffffffc800107947 */ /* 0x000fec000383ffff */
.L_x_5511:
[----:B------:R-:W-:Y:S01]  /*19cf0*/  BSSY B0, `(.L_x_5600) ;  /* 0x0000006000007945 */ /* 0x000fe20003800000 */
[----:B------:R-:W-:Y:S01]  /*19d00*/  PLOP3.LUT P6, PT, P6, PT, PT, 0x8, 0x0 ;  /* 0x000000000000781c */ /* 0x000fe200037ce170 */
[----:B------:R-:W-:-:S12]  /*19d10*/  IMAD.MOV.U32 R15, RZ, RZ, -0x1 ;  /* 0xffffffffff0f7424 */ /* 0x000fd800078e00ff */
[----:B0-----:R-:W-:Y:S05]  /*19d20*/  WARPSYNC.COLLECTIVE R15, `(.L_x_5601) ;  /* 0x000000000f087348 */ /* 0x001fea0003c00000 */
[----:B------:R-:W-:Y:S01]  /*19d30*/  VOTE.ANY R14, PT, P6 ;  /* 0x00000000000e7806 */ /* 0x000fe200030e0100 */
[----:B0-----:R-:W-:Y:S06]  /*19d40*/  ENDCOLLECTIVE ;  /* 0x000000000000791b */ /* 0x001fec0003800000 */
.L_x_5601:
[----:B------:R-:W-:Y:S05]  /*19d50*/  BSYNC B0 ;  /* 0x0000000000007941 */ /* 0x000fea0003800000 */
.L_x_5600:
        /* <DEDUP_REMOVED lines=10> */
.L_x_5602:
[----:B------:R-:W-:Y:S02]  /*19e00*/  IMAD.MOV.U32 R13, RZ, RZ, R6 ;  /* 0x000000ffff0d7224 */ /* 0x000fe400078e0006 */
[----:B------:R-:W-:-:S07]  /*19e10*/  IMAD.MOV.U32 R4, RZ, RZ, R14 ;  /* 0x000000ffff047224 */ /* 0x000fce00078e000e */
[----:B------:R-:W-:Y:S05]  /*19e20*/  WARPSYNC.COLLECTIVE R15, `(.L_x_5603) ;  /* 0x000000000f087348 */ /* 0x000fea0003c00000 */
[----:B------:R0:W1:Y:S02]  /*19e30*/  SHFL.IDX P6, R14, R13, R12, R11 ;  /* 0x0000000c0d0e7389 */ /* 0x00006400000c000b */
[----:B01----:R-:W-:Y:S01]  /*19e40*/  ENDCOLLECTIVE ;  /* 0x000000000000791b */ /* 0x003fe20003800000 */
.L_x_5603:
[----:B------:R-:W-:Y:S02]  /*19e50*/  IMAD.MOV.U32 R6, RZ, RZ, R14 ;  /* 0x000000ffff067224 */ /* 0x000fe400078e000e */
[----:B------:R-:W-:-:S05]  /*19e60*/  IMAD.IADD R5, R9, 0x1, R16 ;  /* 0x0000000109057824 */ /* 0x000fca00078e0210 */
[----:B------:R1:W-:Y:S01]  /*19e70*/  STL [R1+0xc], R5 ;  /* 0x00000c0501007387 */ /* 0x0003e20000100800 */
[----:B------:R-:W-:Y:S05]  /*19e80*/  BRA `(.L_x_5604) ;  /* 0xffffffc400f07947 */ /* 0x000fea000383ffff */
.L_x_5513:
        /* <DEDUP_REMOVED lines=8> */
.L_x_5606:
[----:B------:R-:W-:Y:S05]  /*19f10*/  BSYNC B0 ;  /* 0x0000000000007941 */ /* 0x000fea0003800000 */
.L_x_5605:
[----:B------:R-:W-:Y:S01]  /*19f20*/  IMAD.MOV.U32 R2, RZ, RZ, R14 ;  /* 0x000000ffff027224 */ /* 0x000fe200078e000e */
[----:B------:R-:W-:Y:S06]  /*19f30*/  BRA `(.L_x_5607) ;  /* 0xffffffc400dc7947 */ /* 0x000fec000383ffff */
.L_x_5519:
[----:B0-----:R0:W1:Y:S02]  /*19f40*/  SYNCS.PHASECHK.TRANS64.TRYWAIT P0, [R0+URZ+0x32420], R3 ;  /* 0x03242003000075a7 */ /* 0x001064000800017f */
[----:B-1----:R-:W-:Y:S05]  /*19f50*/  @!P0 NANOSLEEP.SYNCS 0x989680 ;  /* 0x009896800000895d */ /* 0x002fea0003900000 */
[----:B------:R-:W1:Y:S02]  /*19f60*/  @!P0 SYNCS.PHASECHK.TRANS64 P0, [R0+URZ+0x32420], R3 ;  /* 0x03242003000085a7 */ /* 0x000e64000800007f */
[----:B-1----:R-:W-:Y:S05]  /*19f70*/  @!P0 BRA `(.L_x_5519) ;  /* 0xfffffffc00f08947 */ /* 0x002fea000383ffff */
[----:B------:R-:W-:Y:S05]  /*19f80*/  BRA `(.L_x_5608) ;  /* 0xffffffd0007c7947 */ /* 0x000fea000383ffff */
.L_x_5520:
        /* <DEDUP_REMOVED lines=11> */
.L_x_5610:
[----:B------:R-:W-:Y:S05]  /*1a040*/  BSYNC B0 ;  /* 0x0000000000007941 */ /* 0x000fea0003800000 */
.L_x_5609:
[----:B------:R-:W-:Y:S05]  /*1a050*/  BRA `(.L_x_5611) ;  /* 0xffffffd000647947 */ /* 0x000fea000383ffff */
.L_x_5523:
[----:B------:R-:W-:Y:S01]  /*1a060*/  BSSY B1, `(.L_x_5612) ;  /* 0x0000006000017945 */ /* 0x000fe20003800000 */
[----:B------:R-:W-:-:S07]  /*1a070*/  IMAD.MOV.U32 R15, RZ, RZ, -0x1 ;  /* 0xffffffffff0f7424 */ /* 0x000fce00078e00ff */
[----:B01----:R-:W-:Y:S05]  /*1a080*/  WARPSYNC.COLLECTIVE R15, `(.L_x_5613) ;  /* 0x000000000f0c7348 */ /* 0x003fea0003c00000 */
[----:B------:R-:W-:Y:S02]  /*1a090*/  ELECT P6, UR62, PT ;  /* 0x00000000003e782f */ /* 0x000fe400038c0000 */
[----:B------:R-:W-:Y:S01]  /*1a0a0*/  MOV R14, UR62 ;  /* 0x0000003e000e7c02 */ /* 0x000fe20008000f00 */
[----:B01----:R-:W-:Y:S10]  /*1a0b0*/  ENDCOLLECTIVE ;  /* 0x000000000000791b */ /* 0x003ff40003800000 */
.L_x_5613:
[----:B------:R-:W-:Y:S05]  /*1a0c0*/  BSYNC B1 ;  /* 0x0000000000017941 */ /* 0x000fea0003800000 */
.L_x_5612:
[----:B------:R-:W-:Y:S05]  /*1a0d0*/  BRA `(.L_x_5614) ;  /* 0xffffffd0005c7947 */ /* 0x000fea000383ffff */
.L_x_5525:
[----:B0-----:R0:W1:Y:S02]  /*1a0e0*/  SYNCS.PHASECHK.TRANS64.TRYWAIT P0, [R6+URZ], R5 ;  /* 0x00000005060075a7 */ /* 0x001064000800017f */
[----:B-1----:R-:W-:Y:S05]  /*1a0f0*/  @!P0 NANOSLEEP.SYNCS 0x989680 ;  /* 0x009896800000895d */ /* 0x002fea0003900000 */
[----:B------:R-:W1:Y:S02]  /*1a100*/  @!P0 SYNCS.PHASECHK.TRANS64 P0, [R6+URZ], R5 ;  /* 0x00000005060085a7 */ /* 0x000e64000800007f */
[----:B-1----:R-:W-:Y:S05]  /*1a110*/  @!P0 BRA `(.L_x_5525) ;  /* 0xfffffffc00f08947 */ /* 0x002fea000383ffff */
[----:B------:R-:W-:Y:S05]  /*1a120*/  BRA `(.L_x_5615) ;  /* 0xffffffd000947947 */ /* 0x000fea000383ffff */
.L_x_5526:
[----:B-1----:R1:W2:Y:S02]  /*1a130*/  SYNCS.PHASECHK.TRANS64.TRYWAIT P0, [R7+URZ], R2 ;  /* 0x00000002070075a7 */ /* 0x0022a4000800017f */
[----:B--2---:R-:W-:Y:S05]  /*1a140*/  @!P0 NANOSLEEP.SYNCS 0x989680 ;  /* 0x009896800000895d */ /* 0x004fea0003900000 */
[----:B------:R-:W2:Y:S02]  /*1a150*/  @!P0 SYNCS.PHASECHK.TRANS64 P0, [R7+URZ], R2 ;  /* 0x00000002070085a7 */ /* 0x000ea4000800007f */
[----:B--2---:R-:W-:Y:S05]  /*1a160*/  @!P0 BRA `(.L_x_5526) ;  /* 0xfffffffc00f08947 */ /* 0x004fea000383ffff */
[----:B------:R-:W-:Y:S05]  /*1a170*/  BRA `(.L_x_5616) ;  /* 0xffffffd000887947 */ /* 0x000fea000383ffff */
.L_x_5528:
[----:B--2---:R2:W3:Y:S02]  /*1a180*/  SYNCS.PHASECHK.TRANS64.TRYWAIT P0, [R4+URZ], R5 ;  /* 0x00000005040075a7 */ /* 0x0044e4000800017f */
[----:B---3--:R-:W-:Y:S05]  /*1a190*/  @!P0 NANOSLEEP.SYNCS 0x989680 ;  /* 0x009896800000895d */ /* 0x008fea0003900000 */
[----:B------:R-:W3:Y:S02]  /*1a1a0*/  @!P0 SYNCS.PHASECHK.TRANS64 P0, [R4+URZ], R5 ;  /* 0x00000005040085a7 */ /* 0x000ee4000800007f */
[----:B---3--:R-:W-:Y:S05]  /*1a1b0*/  @!P0 BRA `(.L_x_5528) ;  /* 0xfffffffc00f08947 */ /* 0x008fea000383ffff */
[----:B------:R-:W-:Y:S05]  /*1a1c0*/  BRA `(.L_x_5617) ;  /* 0xffffffd0008c7947 */ /* 0x000fea000383ffff */
.L_x_5618:
        /* <DEDUP_REMOVED lines=11> */
.L_x_6147:


//--------------------- .text._ZN7cutlass13device_kernelIN5flash11enable_sm90INS1_16FlashAttnFwdSm90INS1_25CollectiveMainloopFwdSm90ILi2EN4cute5tupleIJNS5_1CILi1EEES8_S8_EEENS6_IJNS7_ILi128EEENS7_ILi96EEENS7_ILi64EEEEEELi256ENS_10bfloat16_tEfNS_4arch4Sm90ELb1ELb0ELb1ELb1ELb0ELb1ELb1ELb1ELb0ELb1ELb1ELb0EEENS1_21CollectiveEpilogueFwdINS6_IJSA_NS7_ILi256EEESB_EEES9_SE_SG_Li256ELb1ELb1ELb1ELb0EEENS1_36VarlenDynamicPersistentTileSchedulerILi128ELi96ELi256ELi128ELb1ELb1ELb1ELb1ELb1ELb1EEEEEEEEEvNT_6ParamsE --------------------------
	.section	.text._ZN7cutlass13device_kernelIN5flash11enable_sm90INS1_16FlashAttnFwdSm90INS1_25CollectiveMainloopFwdSm90ILi2EN4cute5tupleIJNS5_1CILi1EEES8_S8_EEENS6_IJNS7_ILi128EEENS7_ILi96EEENS7_ILi64EEEEEELi256ENS_10bfloat16_tEfNS_4arch4Sm90ELb1ELb0ELb1ELb1ELb0ELb1ELb1ELb1ELb0ELb1ELb1ELb0EEENS1_21CollectiveEpilogueFwdINS6_IJSA_NS7_ILi256EEESB_EEES9_SE_SG_Li256ELb1ELb1ELb1ELb0EEENS1_36VarlenDynamicPersistentTileSchedulerILi128ELi96ELi256ELi128ELb1ELb1ELb1ELb1ELb1ELb1EEEEEEEEEvNT_6ParamsE,"ax",@progbits
	.align	128
.text._ZN7cutlass13device_kernelIN5flash11enable_sm90INS1_16FlashAttnFwdSm90INS1_25CollectiveMainloopFwdSm90ILi2EN4cute5tupleIJNS5_1CILi1EEES8_S8_EEENS6_IJNS7_ILi128EEENS7_ILi96EEENS7_ILi64EEEEEELi256ENS_10bfloat16_tEfNS_4arch4Sm90ELb1ELb0ELb1ELb1ELb0ELb1ELb1ELb1ELb0ELb1ELb1ELb0EEENS1_21CollectiveEpilogueFwdINS6_IJSA_NS7_ILi256EEESB_EEES9_SE_SG_Li256ELb1ELb1ELb1ELb0EEENS1_36VarlenDynamicPersistentTileSchedulerILi128ELi96ELi256ELi128ELb1ELb1ELb1ELb1ELb1ELb1EEEEEEEEEvNT_6ParamsE:
        .type           _ZN7cutlass13device_kernelIN5flash11enable_sm90INS1_16FlashAttnFwdSm90INS1_25CollectiveMainloopFwdSm90ILi2EN4cute5tupleIJNS5_1CILi1EEES8_S8_EEENS6_IJNS7_ILi128EEENS7_ILi96EEENS7_ILi64EEEEEELi256ENS_10bfloat16_tEfNS_4arch4Sm90ELb1ELb0ELb1ELb1ELb0ELb1ELb1ELb1ELb0ELb1ELb1ELb0EEENS1_21CollectiveEpilogueFwdINS6_IJSA_NS7_ILi256EEESB_EEES9_SE_SG_Li256ELb1ELb1ELb1ELb0EEENS1_36VarlenDynamicPersistentTileSchedulerILi128ELi96ELi256ELi128ELb1ELb1ELb1ELb1ELb1ELb1EEEEEEEEEvNT_6ParamsE,@function
        .size           _ZN7cutlass13device_kernelIN5flash11enable_sm90INS1_16FlashAttnFwdSm90INS1_25CollectiveMainloopFwdSm90ILi2EN4cute5tupleIJNS5_1CILi1EEES8_S8_EEENS6_IJNS7_ILi128EEENS7_ILi96EEENS7_ILi64EEEEEELi256ENS_10bfloat16_tEfNS_4arch4Sm90ELb1ELb0ELb1ELb1ELb0ELb1ELb1ELb1ELb0ELb1ELb1ELb0EEENS1_21CollectiveEpilogueFwdINS6_IJSA_NS7_ILi256EEESB_EEES9_SE_SG_Li256ELb1ELb1ELb1ELb0EEENS1_36VarlenDynamicPersistentTileSchedulerILi128ELi96ELi256ELi128ELb1ELb1ELb1ELb1ELb1ELb1EEEEEEEEEvNT_6ParamsE,(.L_x_6148 - _ZN7cutlass13device_kernelIN5flash11enable_sm90INS1_16FlashAttnFwdSm90INS1_25CollectiveMainloopFwdSm90ILi2EN4cute5tupleIJNS5_1CILi1EEES8_S8_EEENS6_IJNS7_ILi128EEENS7_ILi96EEENS7_ILi64EEEEEELi256ENS_10bfloat16_tEfNS_4arch4Sm90ELb1ELb0ELb1ELb1ELb0ELb1ELb1ELb1ELb0ELb1ELb1ELb0EEENS1_21CollectiveEpilogueFwdINS6_IJSA_NS7_ILi256EEESB_EEES9_SE_SG_Li256ELb1ELb1ELb1ELb0EEENS1_36VarlenDynamicPersistentTileSchedulerILi128ELi96ELi256ELi128ELb1ELb1ELb1ELb1ELb1ELb1EEEEEEEEEvNT_6ParamsE)
        .other          _ZN7cutlass13device_kernelIN5flash11enable_sm90INS1_16FlashAttnFwdSm90INS1_25CollectiveMainloopFwdSm90ILi2EN4cute5tupleIJNS5_1CILi1EEES8_S8_EEENS6_IJNS7_ILi128EEENS7_ILi96EEENS7_ILi64EEEEEELi256ENS_10bfloat16_tEfNS_4arch4Sm90ELb1ELb0ELb1ELb1ELb0ELb1ELb1ELb1ELb0ELb1ELb1ELb0EEENS1_21CollectiveEpilogueFwdINS6_IJSA_NS7_ILi256EEESB_EEES9_SE_SG_Li256ELb1ELb1ELb1ELb0EEENS1_36VarlenDynamicPersistentTileSchedulerILi128ELi96ELi256ELi128ELb1ELb1ELb1ELb1ELb1ELb1EEEEEEEEEvNT_6ParamsE,@"STO_CUDA_ENTRY STV_DEFAULT"
_ZN7cutlass13device_kernelIN5flash11enable_sm90INS1_16FlashAttnFwdSm90INS1_25CollectiveMainloopFwdSm90ILi2EN4cute5tupleIJNS5_1CILi1EEES8_S8_EEENS6_IJNS7_ILi128EEENS7_ILi96EEENS7_ILi64EEEEEELi256ENS_10bfloat16_tEfNS_4arch4Sm90ELb1ELb0ELb1ELb1ELb0ELb1ELb1ELb1ELb0ELb1ELb1ELb0EEENS1_21CollectiveEpilogueFwdINS6_IJSA_NS7_ILi256EEESB_EEES9_SE_SG_Li256ELb1ELb1ELb1ELb0EEENS1_36VarlenDynamicPersistentTileSchedulerILi128ELi96ELi256ELi128ELb1ELb1ELb1ELb1ELb1ELb1EEEEEEEEEvNT_6ParamsE:
        /* <DEDUP_REMOVED lines=24> */
.L_x_5620:
[----:B------:R-:W-:Y:S05]  /*0180*/  BSYNC B0 ;  /* 0x0000000000007941 */ /* 0x000fea0003800000 */
.L_x_5619:
        /* <DEDUP_REMOVED lines=43> */
.L_x_5621:
        /* <DEDUP_REMOVED lines=22> */
.L_x_5622:
        /* <DEDUP_REMOVED lines=18> */
.L_x_5623:
        /* <DEDUP_REMOVED lines=22> */
.L_x_5624:
        /* <DEDUP_REMOVED lines=22> */
.L_x_5625:
[----:B------:R-:W-:Y:S01]  /*0980*/  PLOP3.LUT P0, PT, PT, PT, UP0, 0x80, 0x0 ;  /* 0x000000000000781c */ /* 0x000fe20003f0f008 */
[----:B------:R-:W-:Y:S01]  /*0990*/  UMOV UR36, 0x1 ;  /* 0x0000000100247882 */ /* 0x000fe20000000000 */
[----:B------:R-:W-:Y:S01]  /*09a0*/  NOP ;  /* 0x0000000000007918 */ /* 0x000fe20000000000 */
[----:B------:R-:W-:Y:S01]  /*09b0*/  USEL UR36, UR36, 0x2, !UP0 ;  /* 0x0000000224247887 */ /* 0x000fe2000c000000 */
[----:B------:R-:W-:Y:S01]  /*09c0*/  BSSY B9, `(.L_x_5626) ;  /* 0x00022a7000097945 */ /* 0x000fe20003800000 */
[----:B------:R-:W-:Y:S01]  /*09d0*/  ULDC.64 UR40, c[0x0][0x208] ;  /* 0x0000820000287ab9 */ /* 0x000fe20000000a00 */
[----:B0123--:R-:W-:Y:S07]  /*09e0*/  BAR.SYNC.DEFER_BLOCKING 0x0 ;  /* 0x0000000000007b1d */ /* 0x00ffee0000010000 */
[----:B------:R-:W-:Y:S05]  /*09f0*/  @!P0 BRA `(.L_x_5627) ;  /* 0x00000194006c8947 */ /* 0x000fea0003800000 */
.L_x_5628:
[----:B------:R-:W-:-:S08]  /*0a00*/  NOP ;  /* 0x0000000000007918 */ /* 0x000fd00000000000 */
[----:B------:R-:W0:Y:S02]  /*0a10*/  USETMAXREG.TRY_ALLOC.CTAPOOL UP0, 0xf0 ;  /* 0x000000f0000079c8 */ /* 0x000e240008000600 */
[----:B0-----:R-:W-:-:S13]  /*0a20*/  PLOP3.LUT P0, PT, PT, PT, UP0, 0x80, 0x0 ;  /* 0x000000000000781c */ /* 0x001fda0003f0f008 */
[----:B------:R-:W-:Y:S05]  /*0a30*/  @!P0 BRA `(.L_x_5628) ;  /* 0xfffffffc00f08947 */ /* 0x000fea000383ffff */
[----:B------:R-:W2:Y:S01]  /*0a40*/  LDL.LU R0, [R1+0x48] ;  /* 0x0000480001007983 */ /* 0x000ea20000300800 */
[----:B------:R-:W-:Y:S01]  /*0a50*/  SHF.R.U32.HI R2, RZ, 0x7, R6 ;  /* 0x00000007ff027819 */ /* 0x000fe20000011606 */
[----:B------:R-:W0:Y:S01]  /*0a60*/  S2UR UR5, SR_CgaCtaId ;  /* 0x00000000000579c3 */ /* 0x000e220000008800 */
[----:B------:R-:W-:-:S07]  /*0a70*/  UMOV UR4, 0x400 ;  /* 0x0000040000047882 */ /* 0x000fce0000000000 */
[----:B------:R-:W-:Y:S06]  /*0a80*/  BAR.ARV 0x8, 0x180 ;  /* 0x0206000000007b1d */ /* 0x000fec0000002000 */
[----:B------:R-:W-:-:S13]  /*0a90*/  ISETP.NE.AND P0, PT, R2, 0x1, PT ;  /* 0x000000010200780c */ /* 0x000fda0003f05270 */
[----:B------:R-:W-:Y:S06]  /*0aa0*/  @!P0 BAR.ARV 0x9, 0x100 ;  /* 0x0244000000008b1d */ /* 0x000fec0000002000 */
[----:B0-----:R-:W-:Y:S02]  /*0ab0*/  ULEA UR4, UR5, UR4, 0x18 ;  /* 0x0000000405047291 */ /* 0x001fe4000f8ec03f */
[----:B------:R-:W-:Y:S04]  /*0ac0*/  BAR.SYNC.DEFER_BLOCKING 0x5, 0x180 ;  /* 0x0146000000007b1d */ /* 0x000fe80000010000 */
[----:B------:R-:W-:-:S02]  /*0ad0*/  IMAD.U32 R19, RZ, RZ, UR4 ;  /* 0x00000004ff137e24 */ /* 0x000fc4000f8e00ff */
[----:B------:R-:W-:-:S03]  /*0ae0*/  ULDC UR4, c[0x0][0xd3c] ;  /* 0x00034f0000047ab9 */ /* 0x000fc60000000800 */
[----:B------:R-:W0:Y:S01]  /*0af0*/  LDS.128 R12, [R19+0x324d0] ;  /* 0x0324d000130c7984 */ /* 0x000e220000000c00 */
[----:B------:R-:W-:Y:S06]  /*0b00*/  BAR.ARV 0x4, 0x180 ;  /* 0x0106000000007b1d */ /* 0x000fec0000002000 */
[----:B--2---:R-:W-:-:S04]  /*0b10*/  LOP3.LUT R0, R0, 0xfffffffb, RZ, 0xc0, !PT ;  /* 0xfffffffb00007812 */ /* 0x004fc800078ec0ff */
[----:B------:R-:W-:Y:S02]  /*0b20*/  @P0 LOP3.LUT R0, R0, 0x4, RZ, 0xfc, !PT ;  /* 0x0000000400000812 */ /* 0x000fe400078efcff */
[----:B0-----:R-:W-:-:S03]  /*0b30*/  ISETP.GE.AND P0, PT, R15, UR4, PT ;  /* 0x000000040f007c0c */ /* 0x001fc6000bf06270 */
[----:B------:R0:W-:Y:S10]  /*0b40*/  STL [R1+0x48], R0 ;  /* 0x0000480001007387 */ /* 0x0001f40000100800 */
[----:B0-----:R-:W-:Y:S05]  /*0b50*/  @P0 BRA `(.L_x_5629) ;  /* 0x0000022800340947 */ /* 0x001fea0003800000 */
[----:B------:R-:W-:Y:S01]  /*0b60*/  VIADD R6, R6, 0xffffff80 ;  /* 0xffffff8006067836 */ /* 0x000fe20000000000 */
[----:B------:R-:W-:Y:S01]  /*0b70*/  ULOP3.LUT UR37, UR36, 0x1, URZ, 0xfc, !UPT ;  /* 0x0000000124257892 */ /* 0x000fe2000f8efc3f */
[----:B------:R-:W-:Y:S02]  /*0b80*/  IMAD.MOV.U32 R18, RZ, RZ, RZ ;  /* 0x000000ffff127224 */ /* 0x000fe400078e00ff */
[----:B------:R-:W-:Y:S01]  /*0b90*/  IMAD.MOV.U32 R202, RZ, RZ, RZ ;  /* 0x000000ffffca7224 */ /* 0x000fe200078e00ff */
[----:B------:R-:W-:Y:S01]  /*0ba0*/  SHF.R.S32.HI R3, RZ, 0x1f, R6 ;  /* 0x0000001fff037819 */ /* 0x000fe20000011406 */
[----:B------:R-:W-:-:S03]  /*0bb0*/  IMAD.MOV.U32 R23, RZ, RZ, RZ ;  /* 0x000000ffff177224 */ /* 0x000fc600078e00ff */
        /* <DEDUP_REMOVED lines=14> */
[----:B------:R-:W-:Y:S02]  /*0ca0*/  SHF.R.S32.HI R8, RZ, 0x1f, R10 ;  /* 0x0000001fff087819 */ /* 0x000fe4000001140a */
[----:B------:R-:W-:Y:S02]  /*0cb0*/  LEA.HI R9, R9, R21, RZ, 0x5 ;  /* 0x0000001509097211 */ /* 0x000fe400078f28ff */
[----:B------:R-:W-:Y:S02]  /*0cc0*/  LEA.HI R8, R8, R11, RZ, 0x3 ;  /* 0x0000000b08087211 */ /* 0x000fe400078f18ff */
[----:B------:R-:W-:Y:S02]  /*0cd0*/  LOP3.LUT R4, R4, 0x1ffffffe, RZ, 0xc0, !PT ;  /* 0x1ffffffe04047812 */ /* 0x000fe400078ec0ff */
[----:B------:R-:W-:Y:S01]  /*0ce0*/  LOP3.LUT R12, R8, 0xfffffff8, RZ, 0xc0, !PT ;  /* 0xfffffff8080c7812 */ /* 0x000fe200078ec0ff */
[----:B------:R-:W-:Y:S01]  /*0cf0*/  IMAD.IADD R8, R5, 0x1, -R0 ;  /* 0x0000000105087824 */ /* 0x000fe200078e0a00 */
[-C--:B------:R-:W-:Y:S01]  /*0d00*/  LEA.HI R0, R3, R6.reuse, RZ, 0x5 ;  /* 0x0000000603007211 */ /* 0x080fe200078f28ff */
[----:B------:R-:W-:Y:S01]  /*0d10*/  IMAD.IADD R4, R7, 0x1, -R4 ;  /* 0x0000000107047824 */ /* 0x000fe200078e0a04 */
[----:B------:R-:W-:Y:S01]  /*0d20*/  LEA.HI R3, R3, R6, RZ, 0x3 ;  /* 0x0000000603037211 */ /* 0x000fe200078f18ff */
[----:B------:R-:W-:Y:S01]  /*0d30*/  IMAD.IADD R12, R11, 0x1, -R12 ;  /* 0x000000010b0c7824 */ /* 0x000fe200078e0a0c */
[----:B------:R-:W-:-:S02]  /*0d40*/  SHF.R.S32.HI R9, RZ, 0x5, R9 ;  /* 0x00000005ff097819 */ /* 0x000fc40000011409 */
[----:B------:R-:W-:Y:S02]  /*0d50*/  LOP3.LUT R7, R3, 0xfffffff8, RZ, 0xc0, !PT ;  /* 0xfffffff803077812 */ /* 0x000fe400078ec0ff */
[----:B------:R-:W-:Y:S01]  /*0d60*/  LOP3.LUT R3, R22, 0xfffffffc, RZ, 0xc0, !PT ;  /* 0xfffffffc16037812 */ /* 0x000fe200078ec0ff */
[----:B------:R-:W-:Y:S01]  /*0d70*/  IMAD R9, R9, 0x10, R12 ;  /* 0x0000001009097824 */ /* 0x000fe200078e020c */
[----:B------:R-:W-:Y:S01]  /*0d80*/  SHF.R.S32.HI R22, RZ, 0x2, R22 ;  /* 0x00000002ff167819 */ /* 0x000fe20000011416 */
[----:B------:R-:W-:Y:S01]  /*0d90*/  IMAD.IADD R228, R6, 0x1, -R7 ;  /* 0x0000000106e47824 */ /* 0x000fe200078e0a07 */
[----:B------:R-:W-:Y:S01]  /*0da0*/  LOP3.LUT R5, R2, 0x3fffff0, RZ, 0xc0, !PT ;  /* 0x03fffff002057812 */ /* 0x000fe200078ec0ff */
[----:B------:R-:W-:Y:S01]  /*0db0*/  IMAD R20, R8, 0x40, R9 ;  /* 0x0000004008147824 */ /* 0x000fe200078e0209 */
[----:B------:R-:W-:Y:S01]  /*0dc0*/  SHF.R.S32.HI R16, RZ, 0x5, R0 ;  /* 0x00000005ff107819 */ /* 0x000fe20000011400 */
[----:B------:R-:W-:Y:S01]  /*0dd0*/  VIADD R9, R22, 0x40 ;  /* 0x0000004016097836 */ /* 0x000fe20000000000 */
[----:B------:R-:W-:Y:S01]  /*0de0*/  LOP3.LUT R10, R10, 0x7ffffffc, RZ, 0xc0, !PT ;  /* 0x7ffffffc0a0a7812 */ /* 0x000fe200078ec0ff */
[----:B------:R-:W-:-:S02]  /*0df0*/  IMAD.IADD R5, R6, 0x1, -R5 ;  /* 0x0000000106057824 */ /* 0x000fc400078e0a05 */
[----:B------:R-:W-:Y:S01]  /*0e00*/  IMAD.IADD R3, R6, 0x1, -R3 ;  /* 0x0000000106037824 */ /* 0x000fe200078e0a03 */
[----:B------:R-:W-:Y:S01]  /*0e10*/  SHF.R.S32.HI R8, RZ, 0x1f, R9 ;  /* 0x0000001fff087819 */ /* 0x000fe20000011409 */
[----:B------:R-:W-:Y:S01]  /*0e20*/  IMAD R5, R16, 0x10, R5 ;  /* 0x0000001010057824 */ /* 0x000fe200078e0205 */
[----:B------:R0:W-:Y:S01]  /*0e30*/  STL [R1+0x64], R16 ;  /* 0x0000641001007387 */ /* 0x0001e20000100800 */
[----:B------:R-:W-:Y:S01]  /*0e40*/  IMAD.SHL.U32 R228, R228, 0x8, RZ ;  /* 0x00000008e4e47824 */ /* 0x000fe200078e00ff */
[----:B------:R-:W-:Y:S01]  /*0e50*/  LEA.HI R0, R3, R3, RZ, 0x1 ;  /* 0x0000000303007211 */ /* 0x000fe200078f08ff */
[----:B------:R-:W-:Y:S01]  /*0e60*/  IMAD R11, R5, 0x8, R4 ;  /* 0x00000008050b7824 */ /* 0x000fe200078e0204 */
[----:B------:R-:W-:Y:S01]  /*0e70*/  LEA.HI R8, R8, R9, RZ, 0x3 ;  /* 0x0000000908087211 */ /* 0x000fe200078f18ff */
[----:B------:R-:W-:Y:S01]  /*0e80*/  IMAD.SHL.U32 R200, R3, 0x4, RZ ;  /* 0x0000000403c87824 */ /* 0x000fe200078e00ff */
[----:B------:R-:W-:Y:S01]  /*0e90*/  SHF.R.S32.HI R4, RZ, 0x1f, R22 ;  /* 0x0000001fff047819 */ /* 0x000fe20000011416 */
[----:B------:R-:W-:Y:S01]  /*0ea0*/  IMAD.SHL.U32 R4, R9, 0x40, RZ ;  /* 0x0000004009047824 */ /* 0x000fe200078e00ff */
[----:B------:R-:W-:Y:S01]  /*0eb0*/  LOP3.LUT R0, R0, 0x1ffffffe, RZ, 0xc0, !PT ;  /* 0x1ffffffe00007812 */ /* 0x000fe200078ec0ff */
[----:B------:R-:W-:Y:S01]  /*0ec0*/  IMAD.SHL.U32 R8, R8, 0x40, RZ ;  /* 0x0000004008087824 */ /* 0x000fe200078e00ff */
[----:B------:R-:W-:Y:S01]  /*0ed0*/  STL [R1+0x198], R20 ;  /* 0x0001981401007387 */ /* 0x000fe20000100800 */
[----:B0-----:R-:W-:-:S02]  /*0ee0*/  IMAD.SHL.U32 R16, R3, 0x8, RZ ;  /* 0x0000000803107824 */ /* 0x001fc400078e00ff */
[----:B------:R-:W-:Y:S01]  /*0ef0*/  IMAD.IADD R0, R3, 0x1, -R0 ;  /* 0x0000000103007824 */ /* 0x000fe200078e0a00 */
[----:B------:R-:W-:Y:S01]  /*0f00*/  LOP3.LUT R3, R4, 0x1c0, RZ, 0xc0, !PT ;  /* 0x000001c004037812 */ /* 0x000fe200078ec0ff */
[----:B------:R-:W-:Y:S01]  /*0f10*/  STL [R1+0x8c], RZ ;  /* 0x00008cff01007387 */ /* 0x000fe20000100800 */
[----:B------:R-:W-:Y:S01]  /*0f20*/  SHF.R.S32.HI R4, RZ, 0x1f, R228 ;  /* 0x0000001fff047819 */ /* 0x000fe200000114e4 */
[----:B------:R-:W-:Y:S01]  /*0f30*/  IMAD.IADD R10, R21, 0x1, -R10 ;  /* 0x00000001150a7824 */ /* 0x000fe200078e0a0a */
[----:B------:R-:W-:Y:S01]  /*0f40*/  LOP3.LUT R4, R8, 0xfffffe00, RZ, 0xc0, !PT ;  /* 0xfffffe0008047812 */ /* 0x000fe200078ec0ff */
[----:B------:R-:W-:Y:S01]  /*0f50*/  VIADD R8, R228, 0x80 ;  /* 0x00000080e4087836 */ /* 0x000fe20000000000 */
[----:B------:R-:W-:Y:S01]  /*0f60*/  SHF.R.U32.HI R9, RZ, 0x3, R3 ;  /* 0x00000003ff097819 */ /* 0x000fe20000011603 */
[----:B------:R-:W-:Y:S01]  /*0f70*/  IMAD.SHL.U32 R45, R10, 0x2, RZ ;  /* 0x000000020a2d7824 */ /* 0x000fe200078e00ff */
[----:B------:R-:W-:Y:S01]  /*0f80*/  LOP3.LUT R3, R3, 0x38, R16, 0xf8, !PT ;  /* 0x0000003803037812 */ /* 0x000fe200078ef810 */
[----:B------:R0:W-:Y:S01]  /*0f90*/  STL [R1+0x68], R4 ;  /* 0x0000680401007387 */ /* 0x0001e20000100800 */
[----:B------:R-:W-:-:S02]  /*0fa0*/  VIADD R12, R228, 0x40 ;  /* 0x00000040e40c7836 */ /* 0x000fc40000000000 */
[C---:B------:R-:W-:Y:S01]  /*0fb0*/  VIADD R44, R45.reuse, 0x8 ;  /* 0x000000082d2c7836 */ /* 0x040fe20000000000 */
[----:B------:R-:W-:Y:S01]  /*0fc0*/  STL [R1+0x5c], R45 ;  /* 0x00005c2d01007387 */ /* 0x000fe20000100800 */
[C---:B------:R-:W-:Y:S01]  /*0fd0*/  VIADD R43, R45.reuse, 0x10 ;  /* 0x000000102d2b7836 */ /* 0x040fe20000000000 */
[----:B------:R-:W-:Y:S01]  /*0fe0*/  SHF.R.S32.HI R12, RZ, 0x1f, R12 ;  /* 0x0000001fff0c7819 */ /* 0x000fe2000001140c */
[C---:B------:R-:W-:Y:S02]  /*0ff0*/  VIADD R42, R45.reuse, 0x18 ;  /* 0x000000182d2a7836 */ /* 0x040fe40000000000 */
[C---:B------:R-:W-:Y:S01]  /*1000*/  VIADD R41, R45.reuse, 0x20 ;  /* 0x000000202d297836 */ /* 0x040fe20000000000 */
[----:B0-----:R-:W-:Y:S01]  /*1010*/  LOP3.LUT R4, R4, R3, R9, 0xf6, !PT ;  /* 0x0000000304047212 */ /* 0x001fe200078ef609 */
[----:B------:R-:W-:Y:S01]  /*1020*/  VIADD R40, R45, 0x28 ;  /* 0x000000282d287836 */ /* 0x000fe20000000000 */
[----:B------:R-:W-:Y:S01]  /*1030*/  SHF.R.S32.HI R9, RZ, 0x1f, R8 ;  /* 0x0000001fff097819 */ /* 0x000fe20000011408 */
[----:B------:R-:W-:-:S02]  /*1040*/  IMAD.SHL.U32 R8, R11, 0x8, RZ ;  /* 0x000000080b087824 */ /* 0x000fc400078e00ff */
[----:B------:R-:W-:Y:S01]  /*1050*/  IMAD R3, R4, 0x2, R19 ;  /* 0x0000000204037824 */ /* 0x000fe200078e0213 */
[----:B------:R-:W-:Y:S01]  /*1060*/  SHF.R.S32.HI R4, RZ, 0x1f, R44 ;  /* 0x0000001fff047819 */ /* 0x000fe2000001142c */
[C---:B------:R-:W-:Y:S01]  /*1070*/  VIADD R39, R45.reuse, 0x30 ;  /* 0x000000302d277836 */ /* 0x040fe20000000000 */
[----:B------:R-:W-:Y:S01]  /*1080*/  STL [R1+0x19c], R8 ;  /* 0x00019c0801007387 */ /* 0x000fe20000100800 */
[C---:B------:R-:W-:Y:S02]  /*1090*/  VIADD R38, R45.reuse, 0x38 ;  /* 0x000000382d267836 */ /* 0x040fe40000000000 */
[C---:B------:R-:W-:Y:S01]  /*10a0*/  VIADD R37, R45.reuse, 0x40 ;  /* 0x000000402d257836 */ /* 0x040fe20000000000 */
[----:B------:R-:W-:Y:S01]  /*10b0*/  STL [R1+0x194], R3 ;  /* 0x0001940301007387 */ /* 0x000fe20000100800 */
[C---:B------:R-:W-:Y:S02]  /*10c0*/  VIADD R36, R45.reuse, 0x48 ;  /* 0x000000482d247836 */ /* 0x040fe40000000000 */
[C---:B------:R-:W-:Y:S01]  /*10d0*/  VIADD R35, R45.reuse, 0x50 ;  /* 0x000000502d237836 */ /* 0x040fe20000000000 */
[----:B------:R-:W-:Y:S01]  /*10e0*/  STL [R1+0x10c], R44 ;  /* 0x00010c2c01007387 */ /* 0x000fe20000100800 */
[----:B------:R-:W-:-:S02]  /*10f0*/  VIADD R34, R45, 0x58 ;  /* 0x000000582d227836 */ /* 0x000fc40000000000 */
[C---:B------:R-:W-:Y:S01]  /*1100*/  VIADD R33, R45.reuse, 0x60 ;  /* 0x000000602d217836 */ /* 0x040fe20000000000 */
[----:B------:R0:W-:Y:S01]  /*1110*/  STL [R1+0x108], R43 ;  /* 0x0001082b01007387 */ /* 0x0001e20000100800 */
[C---:B------:R-:W-:Y:S02]  /*1120*/  VIADD R32, R45.reuse, 0x68 ;  /* 0x000000682d207836 */ /* 0x040fe40000000000 */
[C---:B------:R-:W-:Y:S01]  /*1130*/  VIADD R31, R45.reuse, 0x70 ;  /* 0x000000702d1f7836 */ /* 0x040fe20000000000 */
[----:B------:R-:W-:Y:S01]  /*1140*/  STL [R1+0x104], R42 ;  /* 0x0001042a01007387 */ /* 0x000fe20000100800 */
[C---:B------:R-:W-:Y:S02]  /*1150*/  VIADD R30, R45.reuse, 0x78 ;  /* 0x000000782d1e7836 */ /* 0x040fe40000000000 */
[C---:B------:R-:W-:Y:S01]  /*1160*/  VIADD R29, R45.reuse, 0x80 ;  /* 0x000000802d1d7836 */ /* 0x040fe20000000000 */
[----:B------:R1:W-:Y:S01]  /*1170*/  STL [R1+0x100], R41 ;  /* 0x0001002901007387 */ /* 0x0003e20000100800 */
[C---:B------:R-:W-:Y:S01]  /*1180*/  VIADD R28, R45.reuse, 0x88 ;  /* 0x000000882d1c7836 */ /* 0x040fe20000000000 */
[----:B0-----:R-:W-:Y:S01]  /*1190*/  SHF.R.S32.HI R43, RZ, 0x1f, R43 ;  /* 0x0000001fff2b7819 */ /* 0x001fe2000001142b */
[C---:B------:R-:W-:Y:S01]  /*11a0*/  VIADD R27, R45.reuse, 0x90 ;  /* 0x000000902d1b7836 */ /* 0x040fe20000000000 */
[----:B------:R0:W-:Y:S01]  /*11b0*/  STL [R1+0xfc], R40 ;  /* 0x0000fc2801007387 */ /* 0x0001e20000100800 */
[----:B------:R-:W-:-:S02]  /*11c0*/  VIADD R26, R45, 0x98 ;  /* 0x000000982d1a7836 */ /* 0x000fc40000000000 */
[C---:B------:R-:W-:Y:S01]  /*11d0*/  VIADD R25, R45.reuse, 0xa0 ;  /* 0x000000a02d197836 */ /* 0x040fe20000000000 */
[----:B------:R-:W-:Y:S01]  /*11e0*/  STL [R1+0xf8], R39 ;  /* 0x0000f82701007387 */ /* 0x000fe20000100800 */
[C---:B------:R-:W-:Y:S01]  /*11f0*/  VIADD R24, R45.reuse, 0xa8 ;  /* 0x000000a82d187836 */ /* 0x040fe20000000000 */
[----:B-1----:R-:W-:Y:S01]  /*1200*/  SHF.R.S32.HI R41, RZ, 0x1f, R41 ;  /* 0x0000001fff297819 */ /* 0x002fe20000011429 */
[----:B------:R-:W-:Y:S01]  /*1210*/  IMAD.MOV.U32 R7, RZ, RZ, R15 ;  /* 0x000000ffff077224 */ /* 0x000fe200078e000f */
[----:B------:R1:W-:Y:S01]  /*1220*/  STL [R1+0xf4], R38 ;  /* 0x0000f42601007387 */ /* 0x0003e20000100800 */
[C---:B------:R-:W-:Y:S01]  /*1230*/  VIADD R21, R45.reuse, 0xb0 ;  /* 0x000000b02d157836 */ /* 0x040fe20000000000 */
[----:B0-----:R-:W-:Y:S01]  /*1240*/  SHF.R.S32.HI R40, RZ, 0x1f, R40 ;  /* 0x0000001fff287819 */ /* 0x001fe20000011428 */
[----:B------:R-:W-:Y:S01]  /*1250*/  IMAD.MOV.U32 R6, RZ, RZ, R14 ;  /* 0x000000ffff067224 */ /* 0x000fe200078e000e */
[----:B------:R0:W-:Y:S01]  /*1260*/  STL [R1+0xf0], R37 ;  /* 0x0000f02501007387 */ /* 0x0001e20000100800 */
[----:B------:R-:W-:-:S02]  /*1270*/  VIADD R15, R45, 0xb8 ;  /* 0x000000b82d0f7836 */ /* 0x000fc40000000000 */
[----:B------:R-:W-:Y:S01]  /*1280*/  IMAD.MOV.U32 R5, RZ, RZ, R13 ;  /* 0x000000ffff057224 */ /* 0x000fe200078e000d */
[----:B------:R-:W-:Y:S01]  /*1290*/  STL [R1+0xec], R36 ;  /* 0x0000ec2401007387 */ /* 0x000fe20000100800 */
[C---:B------:R-:W-:Y:S01]  /*12a0*/  VIADD R14, R45.reuse, 0xc0 ;  /* 0x000000c02d0e7836 */ /* 0x040fe20000000000 */
[----:B-1----:R-:W-:Y:S01]  /*12b0*/  SHF.R.S32.HI R38, RZ, 0x1f, R38 ;  /* 0x0000001fff267819 */ /* 0x002fe20000011426 */
        /* <DEDUP_REMOVED lines=11> */
[----:B------:R-:W-:Y:S01]  /*1370*/  VIADD R3, R45, 0xf8 ;  /* 0x000000f82d037836 */ /* 0x000fe20000000000 */
[----:B------:R1:W-:Y:S01]  /*1380*/  STL [R1+0xdc], R32 ;  /* 0x0000dc2001007387 */ /* 0x0003e20000100800 */
[----:B------:R-:W-:Y:S01]  /*1390*/  IMAD R0, R0, 0x8, R20 ;  /* 0x0000000800007824 */ /* 0x000fe200078e0214 */
[----:B0-----:R-:W-:Y:S01]  /*13a0*/  SHF.R.S32.HI R34, RZ, 0x1f, R34 ;  /* 0x0000001fff227819 */ /* 0x001fe20000011422 */
[----:B------:R-:W-:Y:S01]  /*13b0*/  IMAD.MOV.U32 R2, RZ, RZ, RZ ;  /* 0x000000ffff027224 */ /* 0x000fe200078e00ff */
[----:B------:R0:W-:Y:S01]  /*13c0*/  STL [R1+0xd8], R31 ;  /* 0x0000d81f01007387 */ /* 0x0001e20000100800 */
[----:B------:R-:W-:-:S03]  /*13d0*/  VIADD R203, R200, 0x10 ;  /* 0x00000010c8cb7836 */ /* 0x000fc60000000000 */
[----:B------:R-:W-:Y:S01]  /*13e0*/  STL [R1+0xd4], R30 ;  /* 0x0000d41e01007387 */ /* 0x000fe20000100800 */
[----:B-1----:R-:W-:-:S03]  /*13f0*/  SHF.R.S32.HI R32, RZ, 0x1f, R32 ;  /* 0x0000001fff207819 */ /* 0x002fc60000011420 */
[----:B------:R1:W-:Y:S01]  /*1400*/  STL [R1+0xd0], R29 ;  /* 0x0000d01d01007387 */ /* 0x0003e20000100800 */
[----:B0-----:R-:W-:-:S03]  /*1410*/  SHF.R.S32.HI R31, RZ, 0x1f, R31 ;  /* 0x0000001fff1f7819 */ /* 0x001fc6000001141f */
[----:B------:R0:W-:Y:S04]  /*1420*/  STL [R1+0xcc], R28 ;  /* 0x0000cc1c01007387 */ /* 0x0001e80000100800 */
        /* <DEDUP_REMOVED lines=20> */
[----:B------:R2:W-:Y:S01]  /*1570*/  STL [R1+0x190], R4 ;  /* 0x0001900401007387 */ /* 0x0005e20000100800 */
[----:B-1----:R-:W-:-:S03]  /*1580*/  SHF.R.S32.HI R10, RZ, 0x1f, R10 ;  /* 0x0000001fff0a7819 */ /* 0x002fc6000001140a */
[----:B------:R-:W-:Y:S01]  /*1590*/  STL [R1+0x98], R8 ;  /* 0x0000980801007387 */ /* 0x000fe20000100800 */
[----:B0-----:R-:W-:-:S03]  /*15a0*/  SHF.R.S32.HI R9, RZ, 0x1f, R9 ;  /* 0x0000001fff097819 */ /* 0x001fc60000011409 */
[----:B------:R-:W-:Y:S01]  /*15b0*/  STL [R1+0x18c], R43 ;  /* 0x00018c2b01007387 */ /* 0x000fe20000100800 */
[----:B--2---:R-:W-:-:S03]  /*15c0*/  SHF.R.S32.HI R4, RZ, 0x1f, R42 ;  /* 0x0000001fff047819 */ /* 0x004fc6000001142a */
[----:B------:R0:W-:Y:S04]  /*15d0*/  STL [R1+0x94], R3 ;  /* 0x0000940301007387 */ /* 0x0001e80000100800 */
[----:B------:R1:W-:Y:S04]  /*15e0*/  STL [R1+0x188], R4 ;  /* 0x0001880401007387 */ /* 0x0003e80000100800 */
[----:B------:R-:W-:Y:S01]  /*15f0*/  STL [R1+0x184], R41 ;  /* 0x0001842901007387 */ /* 0x000fe20000100800 */
[----:B0-----:R-:W-:-:S03]  /*1600*/  SHF.R.S32.HI R3, RZ, 0x1f, R3 ;  /* 0x0000001fff037819 */ /* 0x001fc60000011403 */
[----:B------:R-:W-:Y:S01]  /*1610*/  STL [R1+0x180], R40 ;  /* 0x0001802801007387 */ /* 0x000fe20000100800 */
[----:B-1----:R-:W-:-:S05]  /*1620*/  SHF.R.S32.HI R4, RZ, 0x1f, R39 ;  /* 0x0000001fff047819 */ /* 0x002fca0000011427 */
[----:B------:R0:W-:Y:S04]  /*1630*/  STL [R1+0x17c], R4 ;  /* 0x00017c0401007387 */ /* 0x0001e80000100800 */
[----:B------:R-:W-:Y:S04]  /*1640*/  STL [R1+0x178], R38 ;  /* 0x0001782601007387 */ /* 0x000fe80000100800 */
[----:B------:R-:W-:Y:S01]  /*1650*/  STL [R1+0x174], R37 ;  /* 0x0001742501007387 */ /* 0x000fe20000100800 */
[----:B0-----:R-:W-:-:S05]  /*1660*/  SHF.R.S32.HI R4, RZ, 0x1f, R36 ;  /* 0x0000001fff047819 */ /* 0x001fca0000011424 */
        /* <DEDUP_REMOVED lines=25> */
[----:B------:R1:W-:Y:S04]  /*1800*/  STL [R1+0x124], R10 ;  /* 0x0001240a01007387 */ /* 0x0003e80000100800 */
[----:B------:R1:W-:Y:S01]  /*1810*/  STL [R1+0x120], R9 ;  /* 0x0001200901007387 */ /* 0x0003e20000100800 */
[----:B0-----:R-:W-:-:S05]  /*1820*/  SHF.R.S32.HI R4, RZ, 0x1f, R8 ;  /* 0x0000001fff047819 */ /* 0x001fca0000011408 */
[----:B------:R1:W-:Y:S04]  /*1830*/  STL [R1+0x11c], R4 ;  /* 0x00011c0401007387 */ /* 0x0003e80000100800 */
[----:B------:R1:W-:Y:S04]  /*1840*/  STL [R1+0x6c], R0 ;  /* 0x00006c0001007387 */ /* 0x0003e80000100800 */
[----:B------:R1:W-:Y:S02]  /*1850*/  STL [R1+0x118], R3 ;  /* 0x0001180301007387 */ /* 0x0003e40000100800 */
.L_x_5791:
[----:B0123--:R-:W0:Y:S02]  /*1860*/  LDC.64 R8, c[0x0][0xd88] ;  /* 0x00036200ff087b82 */ /* 0x00fe240000000a00 */
[----:B0-----:R-:W-:-:S05]  /*1870*/  IMAD.WIDE R8, R7, 0x4, R8 ;  /* 0x0000000407087825 */ /* 0x001fca00078e0208 */
[----:B------:R-:W2:Y:S01]  /*1880*/  LDG.E R33, desc[UR40][R8.64] ;  /* 0x0000002808217981 */ /* 0x000ea2000c1e1900 */
[----:B------:R-:W-:Y:S05]  /*1890*/  YIELD ;  /* 0x0000000000007946 */ /* 0x000fea0003800000 */
[----:B------:R-:W-:Y:S01]  /*18a0*/  ULDC.64 UR4, c[0x0][0xb20] ;  /* 0x0002c80000047ab9 */ /* 0x000fe20000000a00 */
[----:B------:R-:W-:Y:S01]  /*18b0*/  ULDC.64 UR8, c[0x0][0xb10] ;  /* 0x0002c40000087ab9 */ /* 0x000fe20000000a00 */
[----:B------:R-:W-:Y:S01]  /*18c0*/  ISETP.NE.U32.AND P1, PT, RZ, UR4, PT ;  /* 0x00000004ff007c0c */ /* 0x000fe2000bf25070 */
[----:B------:R-:W-:Y:S01]  /*18d0*/  IMAD.MOV.U32 R15, RZ, RZ, RZ ;  /* 0x000000ffff0f7224 */ /* 0x000fe200078e00ff */
[----:B------:R-:W-:Y:S01]  /*18e0*/  ULDC.64 UR6, c[0x0][0xb00] ;  /* 0x0002c00000067ab9 */ /* 0x000fe20000000a00 */
[----:B------:R-:W-:Y:S01]  /*18f0*/  IMAD.MOV.U32 R31, RZ, RZ, RZ ;  /* 0x000000ffff1f7224 */ /* 0x000fe200078e00ff */
[----:B------:R-:W-:-:S02]  /*1900*/  ISETP.NE.AND.EX P1, PT, RZ, UR5, PT, P1 ;  /* 0x00000005ff007c0c */ /* 0x000fc4000bf25310 */
[----:B------:R-:W-:-:S04]  /*1910*/  ISETP.NE.U32.AND P0, PT, RZ, UR6, PT ;  /* 0x00000006ff007c0c */ /* 0x000fc8000bf05070 */
[----:B------:R-:W-:Y:S02]  /*1920*/  ISETP.NE.AND.EX P0, PT, RZ, UR7, PT, P0 ;  /* 0x00000007ff007c0c */ /* 0x000fe4000bf05300 */
[----:B--2---:R-:W-:Y:S01]  /*1930*/  SHF.R.S32.HI R0, RZ, 0x1f, R33 ;  /* 0x0000001fff007819 */ /* 0x004fe20000011421 */
[----:B------:R-:W-:-:S04]  /*1940*/  IMAD.SHL.U32 R35, R33, 0x4, RZ ;  /* 0x0000000421237824 */ /* 0x000fc800078e00ff */
[C---:B------:R-:W-:Y:S01]  /*1950*/  @P1 LEA R10, P2, R33.reuse, UR4, 0x2 ;  /* 0x00000004210a1c11 */ /* 0x040fe2000f8410ff */
[----:B------:R-:W-:Y:S01]  /*1960*/  STL [R1+0x80], R33 ;  /* 0x0000802101007387 */ /* 0x000fe20000100800 */
[C-C-:B------:R-:W-:Y:S02]  /*1970*/  SHF.L.U64.HI R34, R33.reuse, 0x2, R0.reuse ;  /* 0x0000000221227819 */ /* 0x140fe40000010200 */
[----:B------:R-:W-:Y:S01]  /*1980*/  @P1 LEA.HI.X R11, R33, UR5, R0, 0x2, P2 ;  /* 0x00000005210b1c11 */ /* 0x000fe200090f1400 */
[----:B------:R-:W-:Y:S01]  /*1990*/  ULDC UR4, c[0x0][0x288] ;  /* 0x0000a20000047ab9 */ /* 0x000fe20000000800 */
[----:B------:R-:W-:Y:S01]  /*19a0*/  ISETP.NE.U32.AND P2, PT, RZ, UR8, PT ;  /* 0x00000008ff007c0c */ /* 0x000fe2000bf45070 */
[----:B------:R0:W-:Y:S01]  /*19b0*/  STL [R1+0x110], R0 ;  /* 0x0001100001007387 */ /* 0x0001e20000100800 */
[----:B------:R-:W-:Y:S02]  /*19c0*/  IADD3 R12, P3, R35, UR6, RZ ;  /* 0x00000006230c7c10 */ /* 0x000fe4000ff7e0ff */
[----:B------:R-:W-:Y:S01]  /*19d0*/  ISETP.NE.AND.EX P2, PT, RZ, UR9, PT, P2 ;  /* 0x00000009ff007c0c */ /* 0x000fe2000bf45320 */
[----:B------:R1:W5:Y:S01]  /*19e0*/  @P1 LDG.E R15, desc[UR40][R10.64] ;  /* 0x000000280a0f1981 */ /* 0x000362000c1e1900 */
[----:B------:R-:W-:-:S03]  /*19f0*/  IADD3.X R13, R34, UR7, RZ, P3, !PT ;  /* 0x00000007220d7c10 */ /* 0x000fc60009ffe4ff */
[----:B------:R1:W-:Y:S01]  /*1a00*/  STL [R1+0x84], R35 ;  /* 0x0000842301007387 */ /* 0x0003e20000100800 */
[----:B0-----:R-:W-:Y:S01]  /*1a10*/  IMAD.U32 R0, RZ, RZ, UR4 ;  /* 0x00000004ff007e24 */ /* 0x001fe2000f8e00ff */
[----:B------:R-:W-:Y:S02]  /*1a20*/  ULDC.64 UR4, c[0x0][0x418] ;  /* 0x0001060000047ab9 */ /* 0x000fe40000000a00 */
[----:B------:R1:W5:Y:S04]  /*1a30*/  @P0 LDG.E R31, desc[UR40][R12.64] ;  /* 0x000000280c1f0981 */ /* 0x000368000c1e1900 */
[----:B------:R-:W-:Y:S01]  /*1a40*/  @P2 IADD3 R8, P1, R35, UR8, RZ ;  /* 0x0000000823082c10 */ /* 0x000fe2000ff3e0ff */
[----:B------:R1:W-:Y:S03]  /*1a50*/  STL [R1+0x88], R34 ;  /* 0x0000882201007387 */ /* 0x0003e60000100800 */
[----:B------:R-:W-:-:S05]  /*1a60*/  @P2 IADD3.X R9, R34, UR9, RZ, P1, !PT ;  /* 0x0000000922092c10 */ /* 0x000fca0008ffe4ff */
[----:B------:R-:W2:Y:S01]  /*1a70*/  @P2 LDG.E R0, desc[UR40][R8.64] ;  /* 0x0000002808002981 */ /* 0x000ea2000c1e1900 */
        /* <DEDUP_REMOVED lines=9> */
[----:B--2---:R1:W-:Y:S01]  /*1b10*/  STL [R1+0x24], R0 ;  /* 0x0000240001007387 */ /* 0x0043e20000100800 */
[----:B----4-:R-:W-:Y:S01]  /*1b20*/  IMAD.MOV.U32 R14, RZ, RZ, R0 ;  /* 0x000000ffff0e7224 */ /* 0x010fe200078e0000 */
[----:B------:R-:W-:Y:S06]  /*1b30*/  @P2 BRA `(.L_x_5630) ;  /* 0x0000000000282947 */ /* 0x000fec0003800000 */
[----:B------:R-:W-:Y:S02]  /*1b40*/  ULDC.64 UR4, c[0x0][0xaf8] ;  /* 0x0002be0000047ab9 */ /* 0x000fe40000000a00 */
[----:B------:R-:W-:-:S04]  /*1b50*/  ISETP.NE.U32.AND P1, PT, RZ, UR4, PT ;  /* 0x00000004ff007c0c */ /* 0x000fc8000bf25070 */
[----:B------:R-:W-:-:S13]  /*1b60*/  ISETP.NE.AND.EX P1, PT, RZ, UR5, PT, P1 ;  /* 0x00000005ff007c0c */ /* 0x000fda000bf25310 */
[----:B------:R-:W-:Y:S05]  /*1b70*/  @!P1 BRA `(.L_x_5630) ;  /* 0x0000000000189947 */ /* 0x000fea0003800000 */
[----:B------:R-:W0:Y:S02]  /*1b80*/  LDC.64 R8, c[0x0][0xaf8] ;  /* 0x0002be00ff087b82 */ /* 0x000e240000000a00 */
[----:B0-----:R-:W-:-:S05]  /*1b90*/  IMAD.WIDE R8, R33, 0x4, R8 ;  /* 0x0000000421087825 */ /* 0x001fca00078e0208 */
[----:B-1----:R-:W2:Y:S04]  /*1ba0*/  LDG.E R0, desc[UR40][R8.64] ;  /* 0x0000002808007981 */ /* 0x002ea8000c1e1900 */
[----:B------:R-:W2:Y:S02]  /*1bb0*/  LDG.E R3, desc[UR40][R8.64+0x4] ;  /* 0x0000042808037981 */ /* 0x000ea4000c1e1900 */
[----:B--2---:R-:W-:-:S05]  /*1bc0*/  IMAD.IADD R14, R3, 0x1, -R0 ;  /* 0x00000001030e7824 */ /* 0x004fca00078e0a00 */
[----:B------:R0:W-:Y:S02]  /*1bd0*/  STL [R1+0x24], R14 ;  /* 0x0000240e01007387 */ /* 0x0001e40000100800 */
.L_x_5630:
[C---:B------:R-:W-:Y:S01]  /*1be0*/  LOP3.LUT R32, R6.reuse, 0xffff, RZ, 0xc0, !PT ;  /* 0x0000ffff06207812 */ /* 0x040fe200078ec0ff */
[----:B------:R-:W-:Y:S01]  /*1bf0*/  ULDC.64 UR4, c[0x0][0xb18] ;  /* 0x0002c60000047ab9 */ /* 0x000fe20000000a00 */
[C---:B------:R-:W-:Y:S02]  /*1c00*/  LOP3.LUT R3, R6.reuse, 0xff000000, RZ, 0xc0, !PT ;  /* 0xff00000006037812 */ /* 0x040fe400078ec0ff */
[----:B------:R-:W-:Y:S01]  /*1c10*/  ISETP.NE.U32.AND P1, PT, RZ, UR4, PT ;  /* 0x00000004ff007c0c */ /* 0x000fe2000bf25070 */
[----:B------:R2:W-:Y:S01]  /*1c20*/  STL [R1+0x78], R32 ;  /* 0x0000782001007387 */ /* 0x0005e20000100800 */
[----:B-1----:R-:W-:Y:S02]  /*1c30*/  LOP3.LUT R0, R6, 0xff0000, RZ, 0xc0, !PT ;  /* 0x00ff000006007812 */ /* 0x002fe400078ec0ff */
[----:B------:R-:W-:Y:S02]  /*1c40*/  ISETP.NE.AND.EX P1, PT, RZ, UR5, PT, P1 ;  /* 0x00000005ff007c0c */ /* 0x000fe4000bf25310 */
[----:B------:R-:W-:-:S04]  /*1c50*/  SHF.R.U32.HI R3, RZ, 0x8, R3 ;  /* 0x00000008ff037819 */ /* 0x000fc80000011603 */
[----:B------:R-:W-:-:S07]  /*1c60*/  LEA.HI R10, R0, R3, RZ, 0x10 ;  /* 0x00000003000a7211 */ /* 0x000fce00078f80ff */
[----:B--2---:R-:W-:Y:S05]  /*1c70*/  @!P1 BRA `(.L_x_5631) ;  /* 0x0000000000109947 */ /* 0x004fea0003800000 */
[----:B------:R-:W-:-:S04]  /*1c80*/  IADD3 R6, P0, R35, UR4, RZ ;  /* 0x0000000423067c10 */ /* 0x000fc8000ff1e0ff */
[----:B------:R-:W-:-:S05]  /*1c90*/  IADD3.X R7, R34, UR5, RZ, P0, !PT ;  /* 0x0000000522077c10 */ /* 0x000fca00087fe4ff */
[----:B------:R1:W5:Y:S01]  /*1ca0*/  LDG.E R30, desc[UR40][R6.64] ;  /* 0x00000028061e7981 */ /* 0x000362000c1e1900 */
[----:B------:R-:W-:Y:S05]  /*1cb0*/  BRA `(.L_x_5632) ;  /* 0x0000000000107947 */ /* 0x000fea0003800000 */
.L_x_5631:
[----:B------:R-:W-:Y:S05]  /*1cc0*/  @!P0 BRA `(.L_x_5632) ;  /* 0x00000000000c8947 */ /* 0x000fea0003800000 */
[----:B------:R-:W2:Y:S04]  /*1cd0*/  LDG.E R3, desc[UR40][R12.64] ;  /* 0x000000280c037981 */ /* 0x000ea8000c1e1900 */
[----:B------:R-:W2:Y:S02]  /*1ce0*/  LDG.E R30, desc[UR40][R12.64+0x4] ;  /* 0x000004280c1e7981 */ /* 0x000ea4000c1e1900 */
[----:B--2---:R-:W-:-:S07]  /*1cf0*/  IMAD.IADD R30, R30, 0x1, -R3 ;  /* 0x000000011e1e7824 */ /* 0x004fce00078e0a03 */
.L_x_5632:
[----:B------:R-:W-:Y:S01]  /*1d00*/  ULDC.64 UR4, c[0x0][0xb08] ;  /* 0x0002c20000047ab9 */ /* 0x000fe20000000a00 */
[----:B------:R-:W2:Y:S01]  /*1d10*/  LDC R4, c[0x0][0x448] ;  /* 0x00011200ff047b82 */ /* 0x000ea20000000800 */
[----:B------:R-:W-:-:S04]  /*1d20*/  ISETP.NE.U32.AND P0, PT, RZ, UR4, PT ;  /* 0x00000004ff007c0c */ /* 0x000fc8000bf05070 */
[----:B------:R-:W-:Y:S01]  /*1d30*/  ISETP.NE.AND.EX P0, PT, RZ, UR5, PT, P0 ;  /* 0x00000005ff007c0c */ /* 0x000fe2000bf05300 */
[----:B------:R-:W-:-:S12]  /*1d40*/  ULDC.64 UR4, c[0x0][0xb28] ;  /* 0x0002ca0000047ab9 */ /* 0x000fd80000000a00 */
[----:B-1----:R-:W1:Y:S02]  /*1d50*/  @P0 LDC.64 R6, c[0x0][0xb08] ;  /* 0x0002c200ff060b82 */ /* 0x002e640000000a00 */
[----:B-1----:R-:W-:-:S05]  /*1d60*/  @P0 IMAD.WIDE R6, R33, 0x4, R6 ;  /* 0x0000000421060825 */ /* 0x002fca00078e0206 */
[----:B------:R-:W3:Y:S04]  /*1d70*/  @P0 LDG.E R0, desc[UR40][R6.64] ;  /* 0x0000002806000981 */ /* 0x000ee8000c1e1900 */
[----:B------:R1:W3:Y:S01]  /*1d80*/  @P0 LDG.E R3, desc[UR40][R6.64+0x4] ;  /* 0x0000042806030981 */ /* 0x0002e2000c1e1900 */
[----:B------:R-:W-:Y:S01]  /*1d90*/  ISETP.NE.U32.AND P1, PT, RZ, UR4, PT ;  /* 0x00000004ff007c0c */ /* 0x000fe2000bf25070 */
[----:B-----5:R-:W-:-:S03]  /*1da0*/  IMAD.MOV.U32 R152, RZ, RZ, R30 ;  /* 0x000000ffff987224 */ /* 0x020fc600078e001e */
[----:B------:R-:W-:-:S13]  /*1db0*/  ISETP.NE.AND.EX P1, PT, RZ, UR5, PT, P1 ;  /* 0x00000005ff007c0c */ /* 0x000fda000bf25310 */
[----:B------:R-:W-:-:S04]  /*1dc0*/  @P1 IADD3 R8, P2, R35, UR4, RZ ;  /* 0x0000000423081c10 */ /* 0x000fc8000ff5e0ff */
[----:B------:R-:W-:-:S05]  /*1dd0*/  @P1 IADD3.X R9, R34, UR5, RZ, P2, !PT ;  /* 0x0000000522091c10 */ /* 0x000fca00097fe4ff */
[----:B------:R4:W5:Y:S01]  /*1de0*/  @P1 LDG.E R152, desc[UR40][R8.64] ;  /* 0x0000002808981981 */ /* 0x000962000c1e1900 */
[----:B--2---:R-:W-:Y:S01]  /*1df0*/  ISETP.NE.AND P1, PT, R4, 0x1, PT ;  /* 0x000000010400780c */ /* 0x004fe20003f25270 */
[----:B------:R-:W-:Y:S01]  /*1e00*/  IMAD.SHL.U32 R5, R5, 0x80, RZ ;  /* 0x0000008005057824 */ /* 0x000fe200078e00ff */
[----:B------:R-:W-:Y:S01]  /*1e10*/  LOP3.LUT R12, R10, 0xff, RZ, 0xc0, !PT ;  /* 0x000000ff0a0c7812 */ /* 0x000fe200078ec0ff */
[----:B------:R-:W-:Y:S01]  /*1e20*/  IMAD.IADD R15, R30, 0x1, -R15 ;  /* 0x000000011e0f7824 */ /* 0x000fe200078e0a0f */
[----:B------:R-:W-:Y:S01]  /*1e30*/  BSSY B0, `(.L_x_5633) ;  /* 0x0000037000007945 */ /* 0x000fe20003800000 */
[----:B------:R-:W-:Y:S01]  /*1e40*/  VIADD R4, R5, 0x7f ;  /* 0x0000007f05047836 */ /* 0x000fe20000000000 */
[----:B------:R2:W-:Y:S07]  /*1e50*/  STL [R1+0x50], R5 ;  /* 0x0000500501007387 */ /* 0x0005ee0000100800 */
[----:B------:R-:W0:Y:S08]  /*1e60*/  @P1 LDC R11, c[0x0][0x44c] ;  /* 0x00011300ff0b1b82 */ /* 0x000e300000000800 */
[----:B-1----:R-:W1:Y:S01]  /*1e70*/  @P1 LDC R7, c[0x0][0x450] ;  /* 0x00011400ff071b82 */ /* 0x002e620000000800 */
[----:B---3--:R-:W-:-:S02]  /*1e80*/  @P0 IMAD.IADD R24, R3, 0x1, -R0 ;  /* 0x0000000103180824 */ /* 0x008fc400078e0a00 */
[----:B0-----:R-:W-:-:S04]  /*1e90*/  @P1 IMAD.HI.U32 R0, R4, R11, RZ ;  /* 0x0000000b04001227 */ /* 0x001fc800078e00ff */
[----:B--2---:R-:W-:Y:S01]  /*1ea0*/  IMAD.IADD R5, R15, 0x1, R24 ;  /* 0x000000010f057824 */ /* 0x004fe200078e0218 */
[----:B-1----:R-:W-:-:S03]  /*1eb0*/  @P1 SHF.R.U32.HI R4, RZ, R7, R0 ;  /* 0x00000007ff041219 */ /* 0x002fc60000011600 */
[C---:B------:R-:W-:Y:S01]  /*1ec0*/  VIADD R0, R5.reuse, 0x5f ;  /* 0x0000005f05007836 */ /* 0x040fe20000000000 */
[----:B------:R-:W-:Y:S01]  /*1ed0*/  IADD3 R60, R5, 0x60, -R14 ;  /* 0x00000060053c7810 */ /* 0x000fe20007ffe80e */
[----:B------:R0:W-:Y:S02]  /*1ee0*/  STL [R1+0x28], R5 ;  /* 0x0000280501007387 */ /* 0x0001e40000100800 */
[----:B------:R-:W-:Y:S02]  /*1ef0*/  IMAD.HI R0, R0, 0x2aaaaaab, RZ ;  /* 0x2aaaaaab00007827 */ /* 0x000fe400078e02ff */
[----:B------:R1:W-:Y:S02]  /*1f00*/  STL [R1+0x90], R12 ;  /* 0x0000900c01007387 */ /* 0x0003e40000100800 */
[----:B------:R-:W-:Y:S01]  /*1f10*/  IMAD.IADD R4, R60, 0x1, R4 ;  /* 0x000000013c047824 */ /* 0x000fe200078e0204 */
[----:B------:R-:W-:-:S03]  /*1f20*/  SHF.R.U32.HI R29, RZ, 0x1f, R0 ;  /* 0x0000001fff1d7819 */ /* 0x000fc60000011600 */
[----:B------:R-:W-:Y:S01]  /*1f30*/  IMAD.HI R4, R4, 0x2aaaaaab, RZ ;  /* 0x2aaaaaab04047827 */ /* 0x000fe200078e02ff */
[----:B0-----:R-:W-:Y:S02]  /*1f40*/  SHF.R.U32.HI R5, RZ, 0x10, R10 ;  /* 0x00000010ff057819 */ /* 0x001fe4000001160a */
[----:B------:R-:W-:Y:S01]  /*1f50*/  LEA.HI.SX32 R29, R0, R29, 0x1c ;  /* 0x0000001d001d7211 */ /* 0x000fe200078fe2ff */
[----:B------:R-:W-:Y:S01]  /*1f60*/  IMAD.MOV.U32 R0, RZ, RZ, RZ ;  /* 0x000000ffff007224 */ /* 0x000fe200078e00ff */
[----:B------:R-:W-:Y:S01]  /*1f70*/  SHF.R.U32.HI R3, RZ, 0x1f, R4 ;  /* 0x0000001fff037819 */ /* 0x000fe20000011604 */
[----:B------:R1:W-:Y:S03]  /*1f80*/  STL [R1+0x7c], R5 ;  /* 0x00007c0501007387 */ /* 0x0003e60000100800 */
[----:B------:R-:W-:-:S04]  /*1f90*/  LEA.HI.SX32 R4, R4, R3, 0x1c ;  /* 0x0000000304047211 */ /* 0x000fc800078fe2ff */
[----:B----4-:R-:W-:-:S04]  /*1fa0*/  VIMNMX R9, R29, R4, PT ;  /* 0x000000041d097248 */ /* 0x010fc80003fe0100 */
[----:B------:R-:W-:-:S13]  /*1fb0*/  ISETP.GE.AND P0, PT, R9, 0x1, PT ;  /* 0x000000010900780c */ /* 0x000fda0003f06270 */
[----:B-1----:R-:W-:Y:S05]  /*1fc0*/  @!P0 BRA `(.L_x_5634) ;  /* 0x0000000000748947 */ /* 0x002fea0003800000 */
        /* <DEDUP_REMOVED lines=29> */
.L_x_5634:
[----:B------:R-:W-:Y:S05]  /*21a0*/  BSYNC B0 ;  /* 0x0000000000007941 */ /* 0x000fea0003800000 */
.L_x_5633:
        /* <DEDUP_REMOVED lines=37> */
.L_x_5637:
[----:B------:R-:W-:Y:S05]  /*2400*/  BSYNC B6 ;  /* 0x0000000000067941 */ /* 0x000fea0003800000 */
.L_x_5636:
        /* <DEDUP_REMOVED lines=20> */
.L_x_5639:
[----:B------:R-:W-:Y:S05]  /*2550*/  BSYNC B6 ;  /* 0x0000000000067941 */ /* 0x000fea0003800000 */
.L_x_5638:
[----:B------:R-:W-:Y:S01]  /*2560*/  ULDC.64 UR4, c[0x0][0xaf0] ;  /* 0x0002bc0000047ab9 */ /* 0x000fe20000000a00 */
[----:B------:R-:W-:Y:S01]  /*2570*/  IMAD.MOV.U32 R0, RZ, RZ, R33 ;  /* 0x000000ffff007224 */ /* 0x000fe200078e0021 */
[----:B------:R-:W-:Y:S01]  /*2580*/  ISETP.NE.U32.AND P0, PT, RZ, UR4, PT ;  /* 0x00000004ff007c0c */ /* 0x000fe2000bf05070 */
[----:B------:R-:W0:Y:S01]  /*2590*/  LDC.64 R8, c[0x0][0x300] ;  /* 0x0000c000ff087b82 */ /* 0x000e220000000a00 */
[----:B------:R-:W1:Y:S02]  /*25a0*/  S2R R42, SR_TID.X ;  /* 0x00000000002a7919 */ /* 0x000e640000002100 */
[----:B------:R-:W-:Y:S01]  /*25b0*/  ISETP.NE.AND.EX P0, PT, RZ, UR5, PT, P0 ;  /* 0x00000005ff007c0c */ /* 0x000fe2000bf05300 */
[----:B------:R-:W-:Y:S01]  /*25c0*/  IMAD.IADD R59, R31, 0x1, R30 ;  /* 0x000000011f3b7824 */ /* 0x000fe200078e021e */
[----:B------:R-:W2:Y:S01]  /*25d0*/  S2R R11, SR_TID.X ;  /* 0x00000000000b7919 */ /* 0x000ea20000002100 */
[----:B------:R-:W-:Y:S02]  /*25e0*/  SHF.R.S32.HI R17, RZ, 0x1f, R16 ;  /* 0x0000001fff117819 */ /* 0x000fe40000011410 */
[----:B------:R-:W-:Y:S01]  /*25f0*/  SHF.R.S32.HI R40, RZ, 0x1f, R22 ;  /* 0x0000001fff287819 */ /* 0x000fe20000011416 */
[C---:B------:R-:W-:Y:S01]  /*2600*/  VIADD R64, R16.reuse, 0x60 ;  /* 0x0000006010407836 */ /* 0x040fe20000000000 */
[----:B------:R-:W3:Y:S01]  /*2610*/  LDC.64 R14, c[0x0][0x3f8] ;  /* 0x0000fe00ff0e7b82 */ /* 0x000ee20000000a00 */
[C---:B------:R-:W-:Y:S01]  /*2620*/  VIADD R12, R16.reuse, 0xe0 ;  /* 0x000000e0100c7836 */ /* 0x040fe20000000000 */
[----:B------:R-:W4:Y:S04]  /*2630*/  LDL R38, [R1+0x68] ;  /* 0x0000680001267983 */ /* 0x000f280000100800 */
[----:B------:R-:W-:Y:S01]  /*2640*/  @P0 IADD3 R6, P1, R35, UR4, RZ ;  /* 0x0000000423060c10 */ /* 0x000fe2000ff3e0ff */
[----:B------:R-:W-:Y:S01]  /*2650*/  VIADD R65, R16, 0x80 ;  /* 0x0000008010417836 */ /* 0x000fe20000000000 */
[----:B------:R-:W3:Y:S02]  /*2660*/  LDC.64 R56, c[0x0][0x408] ;  /* 0x00010200ff387b82 */ /* 0x000ee40000000a00 */
[----:B------:R-:W-:Y:S01]  /*2670*/  @P0 IADD3.X R7, R34, UR5, RZ, P1, !PT ;  /* 0x0000000522070c10 */ /* 0x000fe20008ffe4ff */
[----:B------:R-:W-:-:S04]  /*2680*/  ULDC.64 UR4, c[0x0][0xb00] ;  /* 0x0002c00000047ab9 */ /* 0x000fc80000000a00 */
[----:B------:R2:W4:Y:S01]  /*2690*/  @P0 LDG.E R0, desc[UR40][R6.64] ;  /* 0x0000002806000981 */ /* 0x000522000c1e1900 */
[----:B------:R-:W-:Y:S01]  /*26a0*/  SHF.R.S32.HI R33, RZ, 0x1f, R59 ;  /* 0x0000001fff217819 */ /* 0x000fe2000001143b */
[-C--:B0-----:R-:W-:Y:S01]  /*26b0*/  IMAD.WIDE.U32 R4, R59, R8.reuse, RZ ;  /* 0x000000083b047225 */ /* 0x081fe200078e00ff */
[----:B------:R-:W-:Y:S01]  /*26c0*/  ISETP.NE.U32.AND P0, PT, RZ, UR4, PT ;  /* 0x00000004ff007c0c */ /* 0x000fe2000bf05070 */
[----:B------:R-:W0:Y:S02]  /*26d0*/  LDC R75, c[0x0][0x3f4] ;  /* 0x0000fd00ff4b7b82 */ /* 0x000e240000000800 */
[----:B------:R-:W-:Y:S01]  /*26e0*/  IMAD R10, R33, R8, RZ ;  /* 0x00000008210a7224 */ /* 0x000fe200078e02ff */
[----:B------:R-:W-:Y:S01]  /*26f0*/  ISETP.NE.AND.EX P0, PT, RZ, UR5, PT, P0 ;  /* 0x00000005ff007c0c */ /* 0x000fe2000bf05300 */
[----:B------:R-:W-:Y:S01]  /*2700*/  ULDC.64 UR4, c[0x0][0x308] ;  /* 0x0000c20000047ab9 */ /* 0x000fe20000000a00 */
[----:B-1----:R-:W-:Y:S01]  /*2710*/  SHF.R.U32.HI R42, RZ, 0x7, R42 ;  /* 0x00000007ff2a7819 */ /* 0x002fe2000001162a */
[----:B------:R-:W-:-:S02]  /*2720*/  IMAD R3, R59, R9, R10 ;  /* 0x000000093b037224 */ /* 0x000fc400078e020a */
[----:B------:R-:W-:Y:S01]  /*2730*/  IMAD.WIDE.U32 R62, R22, R8, R16 ;  /* 0x00000008163e7225 */ /* 0x000fe200078e0010 */
[----:B------:R-:W-:-:S03]  /*2740*/  ISETP.NE.AND P6, PT, R42, 0x1, PT ;  /* 0x000000012a00780c */ /* 0x000fc60003fc5270 */
[----:B------:R-:W-:Y:S02]  /*2750*/  IMAD.IADD R5, R5, 0x1, R3 ;  /* 0x0000000105057824 */ /* 0x000fe400078e0203 */
[----:B--2---:R-:W-:Y:S02]  /*2760*/  VIADD R11, R11, 0xffffff80 ;  /* 0xffffff800b0b7836 */ /* 0x004fe40000000000 */
[----:B------:R-:W-:-:S03]  /*2770*/  IMAD.WIDE.U32 R4, R32, UR4, R4 ;  /* 0x0000000420047c25 */ /* 0x000fc6000f8e0004 */
[----:B------:R-:W-:Y:S01]  /*2780*/  SHF.R.S32.HI R6, RZ, 0x1f, R11 ;  /* 0x0000001fff067819 */ /* 0x000fe2000001140b */
[----:B------:R-:W-:Y:S01]  /*2790*/  IMAD R5, R32, UR5, R5 ;  /* 0x0000000520057c24 */ /* 0x000fe2000f8e0205 */
[----:B------:R-:W-:Y:S01]  /*27a0*/  ULDC.64 UR4, c[0x0][0x310] ;  /* 0x0000c40000047ab9 */ /* 0x000fe20000000a00 */
[----:B------:R-:W-:Y:S01]  /*27b0*/  VIADD R66, R16, 0xa0 ;  /* 0x000000a010427836 */ /* 0x000fe20000000000 */
[----:B------:R-:W-:Y:S01]  /*27c0*/  LEA.HI R36, R6, R11, RZ, 0x2 ;  /* 0x0000000b06247211 */ /* 0x000fe200078f10ff */
[----:B------:R-:W-:Y:S01]  /*27d0*/  VIADD R11, R16, 0xc0 ;  /* 0x000000c0100b7836 */ /* 0x000fe20000000000 */
[----:B------:R-:W-:Y:S01]  /*27e0*/  SHF.R.S32.HI R201, RZ, 0x1f, R200 ;  /* 0x0000001fffc97819 */ /* 0x000fe200000114c8 */
[----:B---3--:R-:W-:-:S04]  /*27f0*/  IMAD R30, R40, R56, RZ ;  /* 0x00000038281e7224 */ /* 0x008fc800078e02ff */
[C---:B------:R-:W-:Y:S02]  /*2800*/  IMAD R39, R22.reuse, R57, R30 ;  /* 0x0000003916277224 */ /* 0x040fe400078e021e */
[----:B------:R-:W-:-:S04]  /*2810*/  IMAD.WIDE.U32 R30, R22, R56, R16 ;  /* 0x00000038161e7225 */ /* 0x000fc800078e0010 */
[----:B------:R-:W-:Y:S01]  /*2820*/  IMAD.IADD R31, R39, 0x1, R31 ;  /* 0x00000001271f7824 */ /* 0x000fe200078e021f */
[----:B----4-:R-:W-:Y:S02]  /*2830*/  SHF.R.S32.HI R3, RZ, 0x1f, R0 ;  /* 0x0000001fff037819 */ /* 0x010fe40000011400 */
        /* <DEDUP_REMOVED lines=12> */
[----:B------:R-:W-:Y:S01]  /*2900*/  ISETP.GE.AND P0, PT, R16, UR4, PT ;  /* 0x0000000410007c0c */ /* 0x000fe2000bf06270 */
[----:B------:R-:W-:Y:S01]  /*2910*/  ULDC.64 UR6, c[0x0][0x330] ;  /* 0x0000cc0000067ab9 */ /* 0x000fe20000000a00 */
[----:B------:R-:W-:-:S02]  /*2920*/  ISETP.GE.AND P1, PT, R0, UR4, PT ;  /* 0x0000000400007c0c */ /* 0x000fc4000bf26270 */
[----:B------:R-:W-:Y:S01]  /*2930*/  IADD3.X R62, R61, R63, R10, P2, !PT ;  /* 0x0000003f3d3e7210 */ /* 0x000fe200017fe40a */
[----:B------:R-:W-:Y:S01]  /*2940*/  VIADD R63, R16, 0x40 ;  /* 0x00000040103f7836 */ /* 0x000fe20000000000 */
[----:B------:R-:W-:Y:S02]  /*2950*/  SEL R7, RZ, 0xffffffff, P1 ;  /* 0xffffffffff077807 */ /* 0x000fe40000800000 */
[----:B------:R-:W-:Y:S02]  /*2960*/  SEL R6, RZ, 0x1, P0 ;  /* 0x00000001ff067807 */ /* 0x000fe40000000000 */
[----:B------:R-:W-:Y:S01]  /*2970*/  ISETP.GE.AND P0, PT, R63, UR4, PT ;  /* 0x000000043f007c0c */ /* 0x000fe2000bf06270 */
[----:B------:R-:W-:Y:S01]  /*2980*/  IMAD.SHL.U32 R7, R7, 0x2, RZ ;  /* 0x0000000207077824 */ /* 0x000fe200078e00ff */
        /* <DEDUP_REMOVED lines=11> */
[----:B------:R-:W-:-:S02]  /*2a40*/  LOP3.LUT R10, R12, R10, R11, 0xfe, !PT ;  /* 0x0000000a0c0a7212 */ /* 0x000fc400078efe0b */
[----:B------:R-:W-:Y:S02]  /*2a50*/  SEL R11, RZ, 0x10, P0 ;  /* 0x00000010ff0b7807 */ /* 0x000fe40000000000 */
[----:B------:R-:W-:-:S04]  /*2a60*/  SEL R12, RZ, 0x20, P1 ;  /* 0x00000020ff0c7807 */ /* 0x000fc80000800000 */
[----:B------:R-:W-:Y:S02]  /*2a70*/  LOP3.LUT R11, R12, R10, R11, 0xfe, !PT ;  /* 0x0000000a0c0b7212 */ /* 0x000fe400078efe0b */
[----:B------:R-:W-:Y:S01]  /*2a80*/  SEL R10, RZ, 0x40, P2 ;  /* 0x00000040ff0a7807 */ /* 0x000fe20001000000 */
[----:B------:R-:W-:-:S03]  /*2a90*/  IMAD R13, R13, UR4, RZ ;  /* 0x000000040d0d7c24 */ /* 0x000fc6000f8e02ff */
[----:B------:R-:W-:Y:S01]  /*2aa0*/  LOP3.LUT R95, R11, R10, RZ, 0xfc, !PT ;  /* 0x0000000a0b5f7212 */ /* 0x000fe200078efcff */
[-C--:B------:R-:W-:Y:S02]  /*2ab0*/  IMAD R10, R40, R14.reuse, RZ ;  /* 0x0000000e280a7224 */ /* 0x080fe400078e02ff */
[----:B------:R-:W-:Y:S02]  /*2ac0*/  IMAD R93, R21, UR5, R13 ;  /* 0x00000005155d7c24 */ /* 0x000fe4000f8e020d */
[C---:B------:R-:W-:Y:S02]  /*2ad0*/  IMAD R37, R22.reuse, R15, R10 ;  /* 0x0000000f16257224 */ /* 0x040fe400078e020a */
[----:B------:R-:W-:-:S04]  /*2ae0*/  IMAD.WIDE.U32 R10, R22, R14, R200 ;  /* 0x0000000e160a7225 */ /* 0x000fc800078e00c8 */
[----:B------:R-:W-:-:S04]  /*2af0*/  IMAD.WIDE.U32 R12, R22, R14, R16 ;  /* 0x0000000e160c7225 */ /* 0x000fc800078e0010 */
[----:B------:R-:W-:Y:S02]  /*2b00*/  IMAD.IADD R11, R11, 0x1, R37 ;  /* 0x000000010b0b7824 */ /* 0x000fe400078e0225 */
[----:B------:R-:W-:Y:S01]  /*2b10*/  IMAD.IADD R13, R37, 0x1, R13 ;  /* 0x00000001250d7824 */ /* 0x000fe200078e020d */
[----:B-----5:R-:W-:Y:S01]  /*2b20*/  SHF.R.S32.HI R37, RZ, 0x1f, R152 ;  /* 0x0000001fff257819 */ /* 0x020fe20000011498 */
[----:B------:R-:W-:Y:S01]  /*2b30*/  IMAD.WIDE.U32 R6, R21, UR4, R6 ;  /* 0x0000000415067c25 */ /* 0x000fe2000f8e0006 */
[----:B0-----:R-:W-:Y:S01]  /*2b40*/  ISETP.GE.AND P0, PT, R16, R75, PT ;  /* 0x0000004b1000720c */ /* 0x001fe20003f06270 */
[----:B------:R-:W-:Y:S02]  /*2b50*/  ULDC UR4, c[0x0][0x2f4] ;  /* 0x0000bd0000047ab9 */ /* 0x000fe40000000800 */
[----:B------:R-:W-:-:S04]  /*2b60*/  IMAD.WIDE.U32 R20, R22, R56, R200 ;  /* 0x0000003816147225 */ /* 0x000fc800078e00c8 */
[----:B------:R-:W-:Y:S02]  /*2b70*/  IMAD R34, R37, R14, RZ ;  /* 0x0000000e25227224 */ /* 0x000fe400078e02ff */
[----:B------:R-:W-:Y:S02]  /*2b80*/  IMAD.IADD R21, R21, 0x1, R39 ;  /* 0x0000000115157824 */ /* 0x000fe400078e0227 */
[----:B------:R-:W-:Y:S02]  /*2b90*/  IMAD R39, R152, R15, R34 ;  /* 0x0000000f98277224 */ /* 0x000fe400078e0222 */
[----:B------:R-:W2:Y:S01]  /*2ba0*/  LDL R34, [R1+0x64] ;  /* 0x0000640001227983 */ /* 0x000ea20000100800 */
[----:B------:R-:W-:Y:S02]  /*2bb0*/  IADD3 R58, P1, R22, R59, RZ ;  /* 0x0000003b163a7210 */ /* 0x000fe40007f3e0ff */
[----:B------:R-:W-:-:S03]  /*2bc0*/  SEL R35, R75, RZ, P0 ;  /* 0x000000ff4b237207 */ /* 0x000fc60000000000 */
[----:B------:R-:W-:Y:S02]  /*2bd0*/  IMAD.X R59, R40, 0x1, R33, P1 ;  /* 0x00000001283b7824 */ /* 0x000fe400008e0621 */
[----:B------:R-:W-:Y:S02]  /*2be0*/  IMAD.IADD R35, R16, 0x1, R35 ;  /* 0x0000000110237824 */ /* 0x000fe400078e0223 */
[----:B------:R-:W-:Y:S01]  /*2bf0*/  VIADD R40, R22, 0x40 ;  /* 0x0000004016287836 */ /* 0x000fe20000000000 */
[----:B------:R-:W-:Y:S02]  /*2c00*/  SHF.R.S32.HI R43, RZ, 0x1f, R36 ;  /* 0x0000001fff2b7819 */ /* 0x000fe40000011424 */
[----:B------:R-:W-:Y:S01]  /*2c10*/  SHF.R.S32.HI R32, RZ, 0x1f, R35 ;  /* 0x0000001fff207819 */ /* 0x000fe20000011423 */
[----:B------:R-:W-:Y:S01]  /*2c20*/  IMAD.SHL.U32 R40, R40, 0x40, RZ ;  /* 0x0000004028287824 */ /* 0x000fe200078e00ff */
[----:B------:R-:W-:Y:S02]  /*2c30*/  LEA.HI R43, R43, R22, RZ, 0x3 ;  /* 0x000000162b2b7211 */ /* 0x000fe400078f18ff */
[----:B------:R-:W-:-:S02]  /*2c40*/  LEA.HI R32, R32, R35, RZ, 0x3 ;  /* 0x0000002320207211 */ /* 0x000fc400078f18ff */
[----:B------:R-:W-:Y:S02]  /*2c50*/  LOP3.LUT R40, R40, 0x1c0, RZ, 0xc0, !PT ;  /* 0x000001c028287812 */ /* 0x000fe400078ec0ff */
[----:B------:R-:W-:Y:S02]  /*2c60*/  LOP3.LUT R43, R43, 0xfffffff8, RZ, 0xc0, !PT ;  /* 0xfffffff82b2b7812 */ /* 0x000fe400078ec0ff */
[----:B------:R-:W-:Y:S01]  /*2c70*/  LOP3.LUT R33, R40, 0x38, R32, 0xf8, !PT ;  /* 0x0000003828217812 */ /* 0x000fe200078ef820 */
[C---:B------:R-:W-:Y:S02]  /*2c80*/  VIADD R40, R22.reuse, 0x40 ;  /* 0x0000004016287836 */ /* 0x040fe40000000000 */
[----:B------:R-:W-:Y:S02]  /*2c90*/  IMAD.IADD R43, R22, 0x1, -R43 ;  /* 0x00000001162b7824 */ /* 0x000fe400078e0a2b */
[----:B------:R-:W-:Y:S02]  /*2ca0*/  IMAD.SHL.U32 R40, R40, 0x40, RZ ;  /* 0x0000004028287824 */ /* 0x000fe400078e00ff */
[----:B------:R-:W-:Y:S01]  /*2cb0*/  IMAD.SHL.U32 R83, R43, 0x40, RZ ;  /* 0x000000402b537824 */ /* 0x000fe200078e00ff */
[----:B------:R-:W-:Y:S01]  /*2cc0*/  SHF.L.U64.HI R67, R8, 0x6, R9 ;  /* 0x0000000608437819 */ /* 0x000fe20000010209 */
[----:B------:R-:W-:Y:S01]  /*2cd0*/  IMAD R35, R9, 0x60, RZ ;  /* 0x0000006009237824 */ /* 0x000fe200078e02ff */
[----:B------:R-:W-:Y:S01]  /*2ce0*/  LOP3.LUT R40, R40, 0x1c0, RZ, 0xc0, !PT ;  /* 0x000001c028287812 */ /* 0x000fe200078ec0ff */
[C---:B------:R-:W-:Y:S01]  /*2cf0*/  IMAD.SHL.U32 R68, R8.reuse, 0x40, RZ ;  /* 0x0000004008447824 */ /* 0x040fe200078e00ff */
[----:B------:R-:W-:Y:S01]  /*2d00*/  LOP3.LUT R83, R83, 0x1c0, RZ, 0xc0, !PT ;  /* 0x000001c053537812 */ /* 0x000fe200078ec0ff */
[----:B------:R-:W-:Y:S01]  /*2d10*/  IMAD.WIDE.U32 R8, R8, 0x60, RZ ;  /* 0x0000006008087825 */ /* 0x000fe200078e00ff */
[----:B------:R-:W-:-:S02]  /*2d20*/  SHF.R.U32.HI R40, RZ, 0x3, R40 ;  /* 0x00000003ff287819 */ /* 0x000fc40000011628 */
[----:B------:R-:W-:Y:S01]  /*2d30*/  SHF.R.U32.HI R86, RZ, 0x3, R83 ;  /* 0x00000003ff567819 */ /* 0x000fe20000011653 */
[----:B------:R-:W-:Y:S01]  /*2d40*/  IMAD.IADD R76, R9, 0x1, R35 ;  /* 0x00000001094c7824 */ /* 0x000fe200078e0223 */
[----:B------:R-:W-:Y:S01]  /*2d50*/  LOP3.LUT R35, R83, 0x18, R16, 0xf8, !PT ;  /* 0x0000001853237812 */ /* 0x000fe200078ef810 */
[----:B------:R-:W-:Y:S01]  /*2d60*/  IMAD.MOV.U32 R89, RZ, RZ, 0x20 ;  /* 0x00000020ff597424 */ /* 0x000fe200078e00ff */
[----:B------:R-:W-:Y:S01]  /*2d70*/  LOP3.LUT R88, R33, R40, RZ, 0x3c, !PT ;  /* 0x0000002821587212 */ /* 0x000fe200078e3cff */
[----:B------:R-:W-:Y:S01]  /*2d80*/  IMAD R37, R37, R56, RZ ;  /* 0x0000003825257224 */ /* 0x000fe200078e02ff */
[----:B------:R-:W-:Y:S02]  /*2d90*/  LOP3.LUT P1, RZ, R43, 0x4, RZ, 0xc0, !PT ;  /* 0x000000042bff7812 */ /* 0x000fe4000782c0ff */
[----:B------:R-:W-:Y:S02]  /*2da0*/  LOP3.LUT R33, R83, 0x38, R32, 0xf8, !PT ;  /* 0x0000003853217812 */ /* 0x000fe400078ef820 */
[----:B------:R-:W-:Y:S01]  /*2db0*/  LOP3.LUT R35, R35, R86, RZ, 0x3c, !PT ;  /* 0x0000005623237212 */ /* 0x000fe200078e3cff */
[----:B------:R-:W-:Y:S01]  /*2dc0*/  IMAD R77, R15, 0x60, RZ ;  /* 0x000000600f4d7824 */ /* 0x000fe200078e02ff */
[C---:B------:R-:W-:Y:S01]  /*2dd0*/  SHF.L.U64.HI R69, R14.reuse, 0x6, R15 ;  /* 0x000000060e457819 */ /* 0x040fe2000001020f */
[----:B------:R-:W-:Y:S01]  /*2de0*/  IMAD.SHL.U32 R70, R14, 0x40, RZ ;  /* 0x000000400e467824 */ /* 0x000fe200078e00ff */
[----:B------:R-:W-:Y:S01]  /*2df0*/  SHF.L.U64.HI R71, R56, 0x6, R57 ;  /* 0x0000000638477819 */ /* 0x000fe20000010239 */
[----:B------:R-:W-:Y:S01]  /*2e00*/  IMAD.WIDE.U32 R10, R152, R14, R10 ;  /* 0x0000000e980a7225 */ /* 0x000fe200078e000a */
[----:B------:R-:W-:-:S02]  /*2e10*/  SEL R89, R89, 0xffffffe0, !P1 ;  /* 0xffffffe059597807 */ /* 0x000fc40004800000 */
[----:B------:R-:W-:Y:S01]  /*2e20*/  LOP3.LUT R33, R33, R86, RZ, 0x3c, !PT ;  /* 0x0000005621217212 */ /* 0x000fe200078e3cff */
[----:B------:R-:W-:Y:S01]  /*2e30*/  IMAD.WIDE.U32 R12, R152, R14, R12 ;  /* 0x0000000e980c7225 */ /* 0x000fe200078e000c */
[----:B------:R-:W-:Y:S02]  /*2e40*/  SEL R94, RZ, 0xffffff80, P3 ;  /* 0xffffff80ff5e7807 */ /* 0x000fe40001800000 */
[----:B------:R-:W-:Y:S01]  /*2e50*/  LOP3.LUT R85, R32, 0xfffffff8, RZ, 0xc0, !PT ;  /* 0xfffffff820557812 */ /* 0x000fe200078ec0ff */
[----:B------:R-:W-:Y:S02]  /*2e60*/  IMAD R37, R152, R57, R37 ;  /* 0x0000003998257224 */ /* 0x000fe400078e0225 */
[----:B------:R-:W-:Y:S02]  /*2e70*/  IMAD R41, R57, 0x60, RZ ;  /* 0x0000006039297824 */ /* 0x000fe400078e02ff */
[----:B------:R-:W-:Y:S02]  /*2e80*/  IMAD.SHL.U32 R72, R56, 0x40, RZ ;  /* 0x0000004038487824 */ /* 0x000fe400078e00ff */
[----:B------:R-:W-:-:S04]  /*2e90*/  IMAD.WIDE.U32 R20, R152, R56, R20 ;  /* 0x0000003898147225 */ /* 0x000fc800078e0014 */
[----:B------:R-:W-:Y:S02]  /*2ea0*/  VIADD R44, R22, 0x40 ;  /* 0x00000040162c7836 */ /* 0x000fe40000000000 */
[----:B------:R-:W-:Y:S01]  /*2eb0*/  IMAD.WIDE.U32 R30, R152, R56, R30 ;  /* 0x00000038981e7225 */ /* 0x000fe200078e001e */
[----:B------:R-:W-:-:S03]  /*2ec0*/  LOP3.LUT R94, R95, 0x80, R94, 0xc8, !PT ;  /* 0x000000805f5e7812 */ /* 0x000fc600078ec85e */
[----:B------:R-:W-:-:S04]  /*2ed0*/  IMAD.WIDE.U32 R14, R14, 0x60, RZ ;  /* 0x000000600e0e7825 */ /* 0x000fc800078e00ff */
[----:B------:R-:W-:Y:S01]  /*2ee0*/  IMAD.WIDE.U32 R56, R56, 0x60, RZ ;  /* 0x0000006038387825 */ /* 0x000fe200078e00ff */
[----:B------:R-:W-:Y:S02]  /*2ef0*/  SHF.R.S32.HI R73, RZ, 0x1f, R44 ;  /* 0x0000001fff497819 */ /* 0x000fe4000001142c */
[----:B------:R-:W-:Y:S01]  /*2f00*/  SHF.R.S32.HI R84, RZ, 0x3, R32 ;  /* 0x00000003ff547819 */ /* 0x000fe20000011420 */
[----:B------:R-:W-:Y:S01]  /*2f10*/  VIADD R74, R42, 0x8 ;  /* 0x000000082a4a7836 */ /* 0x000fe20000000000 */
[----:B------:R-:W-:Y:S01]  /*2f20*/  SHF.R.S32.HI R87, RZ, 0x1f, R85 ;  /* 0x0000001fff577819 */ /* 0x000fe20000011455 */
[----:B------:R-:W-:Y:S01]  /*2f30*/  IMAD.SHL.U32 R75, R75, 0x2, RZ ;  /* 0x000000024b4b7824 */ /* 0x000fe200078e00ff */
[----:B------:R-:W-:Y:S01]  /*2f40*/  ISETP.GE.AND P1, PT, R16, UR4, PT ;  /* 0x0000000410007c0c */ /* 0x000fe2000bf26270 */
[----:B------:R-:W-:Y:S01]  /*2f50*/  IMAD.IADD R77, R15, 0x1, R77 ;  /* 0x000000010f4d7824 */ /* 0x000fe200078e024d */
[----:B------:R-:W-:Y:S01]  /*2f60*/  ISETP.GE.AND P2, PT, R0, UR4, PT ;  /* 0x0000000400007c0c */ /* 0x000fe2000bf46270 */
[----:B------:R-:W-:Y:S01]  /*2f70*/  IMAD.IADD R78, R57, 0x1, R41 ;  /* 0x00000001394e7824 */ /* 0x000fe200078e0229 */
[----:B------:R-:W-:Y:S01]  /*2f80*/  LOP3.LUT R95, R95, 0x40, RZ, 0xc0, !PT ;  /* 0x000000405f5f7812 */ /* 0x000fe200078ec0ff */
[----:B------:R-:W-:-:S02]  /*2f90*/  IMAD.IADD R79, R11, 0x1, R39 ;  /* 0x000000010b4f7824 */ /* 0x000fc400078e0227 */
[----:B------:R-:W-:Y:S02]  /*2fa0*/  IMAD.IADD R80, R39, 0x1, R13 ;  /* 0x0000000127507824 */ /* 0x000fe400078e020d */
[----:B------:R-:W-:Y:S02]  /*2fb0*/  IMAD.IADD R81, R21, 0x1, R37 ;  /* 0x0000000115517824 */ /* 0x000fe400078e0225 */
[----:B------:R-:W-:Y:S02]  /*2fc0*/  IMAD.IADD R82, R37, 0x1, R31 ;  /* 0x0000000125527824 */ /* 0x000fe400078e021f */
[----:B------:R-:W-:Y:S02]  /*2fd0*/  IMAD.IADD R88, R38, 0x1, R88 ;  /* 0x0000000126587824 */ /* 0x000fe400078e0258 */
[----:B------:R-:W-:Y:S01]  /*2fe0*/  IMAD.IADD R93, R7, 0x1, R93 ;  /* 0x00000001075d7824 */ /* 0x000fe200078e025d */
[----:B------:R-:W-:Y:S01]  /*2ff0*/  @!P6 BAR.SYNC.DEFER_BLOCKING 0x9, 0x100 ;  /* 0x024400000000eb1d */ /* 0x000fe20000010000 */
[----:B--2---:R-:W-:-:S02]  /*3000*/  IMAD R90, R34, 0x200, R35 ;  /* 0x00000200225a7824 */ /* 0x004fc400078e0223 */
[----:B------:R-:W-:Y:S02]  /*3010*/  IMAD R91, R34, 0x200, R33 ;  /* 0x00000200225b7824 */ /* 0x000fe400078e0221 */
[----:B------:R-:W-:-:S07]  /*3020*/  IMAD.IADD R92, R89, 0x1, R90 ;  /* 0x00000001595c7824 */ /* 0x000fce00078e025a */
.L_x_5687:
        /* <DEDUP_REMOVED lines=26> */
[----:B---3--:R-:W-:Y:S05]  /*31d0*/  @!P3 BRA `(.L_x_5641) ;  /* 0x0000002800b4b947 */ /* 0x008fea0003800000 */
        /* <DEDUP_REMOVED lines=41> */
.L_x_5644:
[----:B------:R-:W-:Y:S05]  /*3470*/  BSYNC B1 ;  /* 0x0000000000017941 */ /* 0x000fea0003800000 */
.L_x_5643:
[----:B0-----:R-:W-:Y:S01]  /*3480*/  VIADD R36, R22, 0x40 ;  /* 0x0000004016247836 */ /* 0x001fe20000000000 */
[----:B------:R-:W-:Y:S01]  /*3490*/  BSSY B1, `(.L_x_5645) ;  /* 0x000001c000017945 */ /* 0x000fe20003800000 */
[----:B------:R-:W-:Y:S01]  /*34a0*/  CS2R R44, SRZ ;  /* 0x00000000002c7805 */ /* 0x000fe2000001ff00 */
[----:B-----5:R-:W-:Y:S01]  /*34b0*/  IMAD.MOV.U32 R98, RZ, RZ, R50 ;  /* 0x000000ffff627224 */ /* 0x020fe200078e0032 */
[----:B------:R-:W-:Y:S02]  /*34c0*/  CS2R R46, SRZ ;  /* 0x00000000002e7805 */ /* 0x000fe4000001ff00 */
[----:B------:R-:W-:Y:S02]  /*34d0*/  ISETP.GE.AND P5, PT, R36, R106, PT ;  /* 0x0000006a2400720c */ /* 0x000fe40003fa6270 */
[----:B------:R-:W-:Y:S01]  /*34e0*/  CS2R R36, SRZ ;  /* 0x0000000000247805 */ /* 0x000fe2000001ff00 */
[----:B------:R-:W-:-:S10]  /*34f0*/  IMAD.MOV.U32 R99, RZ, RZ, R51 ;  /* 0x000000ffff637224 */ /* 0x000fd400078e0033 */
        /* <DEDUP_REMOVED lines=21> */
.L_x_5646:
[----:B------:R-:W-:Y:S05]  /*3650*/  BSYNC B1 ;  /* 0x0000000000017941 */ /* 0x000fea0003800000 */
.L_x_5645:
        /* <DEDUP_REMOVED lines=25> */
[----:B------:R-:W-:Y:S02]  /*37f0*/  IMAD.MOV.U32 R34, RZ, RZ, R46 ;  /* 0x000000ffff227224 */ /* 0x000fe400078e002e */
[----:B------:R-:W-:-:S03]  /*3800*/  IMAD.MOV.U32 R35, RZ, RZ, R47 ;  /* 0x000000ffff237224 */ /* 0x000fc600078e002f */
[----:B------:R-:W-:Y:S02]  /*3810*/  PRMT R100, R32, 0x5410, R34 ;  /* 0x0000541020647816 */ /* 0x000fe40000000022 */
[----:B------:R-:W-:Y:S01]  /*3820*/  PRMT R101, R33, 0x5410, R35 ;  /* 0x0000541021657816 */ /* 0x000fe20000000023 */
[----:B------:R-:W-:Y:S06]  /*3830*/  @!P3 BRA `(.L_x_5647) ;  /* 0x000000000004b947 */ /* 0x000fec0003800000 */
[----:B------:R-:W-:Y:S01]  /*3840*/  BPT.TRAP 0x1 ;  /* 0x000000040000795c */ /* 0x000fe20000300000 */
.L_x_5647:
[----:B------:R-:W-:Y:S01]  /*3850*/  IMAD R96, R18, 0x8, R19 ;  /* 0x0000000812607824 */ /* 0x000fe200078e0213 */
[----:B------:R-:W-:Y:S01]  /*3860*/  SHF.L.U32 R107, R202, 0x1f, RZ ;  /* 0x0000001fca6b7819 */ /* 0x000fe200000006ff */
[----:B------:R-:W-:Y:S03]  /*3870*/  BSSY B1, `(.L_x_5648) ;  /* 0x0000003000017945 */ /* 0x000fe60003800000 */
[----:B------:R-:W0:Y:S02]  /*3880*/  SYNCS.PHASECHK.TRANS64.TRYWAIT P6, [R96+URZ+0x32490], R107 ;  /* 0x0324906b600075a7 */ /* 0x000e2400080c017f */
[----:B0-----:R-:W-:Y:S05]  /*3890*/  @!P6 BRA `(.L_x_5649) ;  /* 0x000001f800ece947 */ /* 0x001fea0003800000 */
.L_x_5962:
[----:B------:R-:W-:Y:S05]  /*38a0*/  BSYNC B1 ;  /* 0x0000000000017941 */ /* 0x000fea0003800000 */
.L_x_5648:
        /* <DEDUP_REMOVED lines=52> */
.L_x_5655:
[----:B------:R-:W-:Y:S05]  /*3bf0*/  BSYNC B3 ;  /* 0x0000000000037941 */ /* 0x000fea0003800000 */
.L_x_5654:
[----:B--2---:R1:W-:Y:S02]  /*3c00*/  STG.E.128 desc[UR40][R42.64], R32 ;  /* 0x000000202a007986 */ /* 0x0043e4000c101d28 */
.L_x_5653:
[----:B------:R-:W-:Y:S05]  /*3c10*/  BSYNC B2 ;  /* 0x0000000000027941 */ /* 0x000fea0003800000 */
.L_x_5652:
        /* <DEDUP_REMOVED lines=50> */
.L_x_5657:
[----:B------:R-:W-:Y:S05]  /*3f40*/  BSYNC B2 ;  /* 0x0000000000027941 */ /* 0x000fea0003800000 */
.L_x_5656:
[----:B--2---:R2:W-:Y:S02]  /*3f50*/  STG.E.128 desc[UR40][R42.64+0x40], R32 ;  /* 0x000040202a007986 */ /* 0x0045e4000c101d28 */
.L_x_5651:
[----:B------:R-:W-:Y:S05]  /*3f60*/  BSYNC B1 ;  /* 0x0000000000017941 */ /* 0x000fea0003800000 */
.L_x_5650:
        /* <DEDUP_REMOVED lines=53> */
.L_x_5662:
[----:B------:R-:W-:Y:S05]  /*42c0*/  BSYNC B2 ;  /* 0x0000000000027941 */ /* 0x000fea0003800000 */
.L_x_5661:
[----:B--2---:R3:W-:Y:S02]  /*42d0*/  STG.E.128 desc[UR40][R40.64], R32 ;  /* 0x0000002028007986 */ /* 0x0047e4000c101d28 */
.L_x_5660:
[----:B------:R-:W-:Y:S05]  /*42e0*/  BSYNC B1 ;  /* 0x0000000000017941 */ /* 0x000fea0003800000 */
.L_x_5659:
        /* <DEDUP_REMOVED lines=51> */
.L_x_5664:
[----:B------:R-:W-:Y:S05]  /*4620*/  BSYNC B1 ;  /* 0x0000000000017941 */ /* 0x000fea0003800000 */
.L_x_5663:
[----:B--2---:R4:W-:Y:S01]  /*4630*/  STG.E.128 desc[UR40][R40.64+0x40], R32 ;  /* 0x0000402028007986 */ /* 0x0049e2000c101d28 */
[----:B------:R-:W-:Y:S05]  /*4640*/  BRA `(.L_x_5658) ;  /* 0x0000001800047947 */ /* 0x000fea0003800000 */
.L_x_5642:
[----:B------:R-:W-:-:S05]  /*4650*/  VIADD R36, R22, 0x40 ;  /* 0x0000004016247836 */ /* 0x000fca0000000000 */
        /* <DEDUP_REMOVED lines=73> */
.L_x_5665:
        /* <DEDUP_REMOVED lines=9> */
.L_x_5963:
[----:B------:R-:W-:Y:S05]  /*4b80*/  BSYNC B1 ;  /* 0x0000000000017941 */ /* 0x000fea0003800000 */
.L_x_5666:
[----:B------:R-:W-:Y:S01]  /*4b90*/  ISETP.GE.OR P5, PT, R22, R106, P1 ;  /* 0x0000006a1600720c */ /* 0x000fe20000fa6670 */
[----:B------:R-:W-:-:S12]  /*4ba0*/  BSSY B1, `(.L_x_5668) ;  /* 0x0000084000017945 */ /* 0x000fd80003800000 */
[----:B------:R-:W-:Y:S05]  /*4bb0*/  @P5 BRA `(.L_x_5669) ;  /* 0x0000000800085947 */ /* 0x000fea0003800000 */
[----:B------:R-:W3:Y:S01]  /*4bc0*/  LDL R50, [R1+0x64] ;  /* 0x0000640001327983 */ /* 0x000ee20000100800 */
[----:B------:R-:W-:Y:S01]  /*4bd0*/  SHF.R.S32.HI R48, RZ, 0x1f, R22 ;  /* 0x0000001fff307819 */ /* 0x000fe20000011416 */
[----:B--2---:R-:W-:-:S04]  /*4be0*/  IMAD.WIDE.U32 R104, R22, R102, R100 ;  /* 0x0000006616687225 */ /* 0x004fc800078e0064 */
[----:B------:R-:W-:-:S04]  /*4bf0*/  IMAD R48, R48, R102, RZ ;  /* 0x0000006630307224 */ /* 0x000fc800078e02ff */
[----:B------:R-:W-:Y:S01]  /*4c00*/  IMAD R49, R22, R103, R48 ;  /* 0x0000006716317224 */ /* 0x000fe200078e0230 */
[----:B------:R-:W-:-:S03]  /*4c10*/  SEL R48, R75, R110, !P0 ;  /* 0x0000006e4b307207 */ /* 0x000fc60004000000 */
[----:B------:R-:W-:Y:S01]  /*4c20*/  IMAD.IADD R114, R49, 0x1, R105 ;  /* 0x0000000131727824 */ /* 0x000fe200078e0269 */
[----:B------:R-:W-:-:S04]  /*4c30*/  SHF.R.S32.HI R49, RZ, 0x1f, R48 ;  /* 0x0000001fff317819 */ /* 0x000fc80000011430 */
[----:B------:R-:W-:-:S04]  /*4c40*/  LEA.HI R49, R49, R48, RZ, 0x4 ;  /* 0x0000003031317211 */ /* 0x000fc800078f20ff */
[----:B------:R-:W-:-:S05]  /*4c50*/  LEA.HI.SX32 R49, R49, R84, 0x1c ;  /* 0x0000005431317211 */ /* 0x000fca00078fe2ff */
[----:B------:R-:W-:-:S05]  /*4c60*/  IMAD.SHL.U32 R111, R49, 0x8, RZ ;  /* 0x00000008316f7824 */ /* 0x000fca00078e00ff */
[----:B------:R-:W-:-:S04]  /*4c70*/  LOP3.LUT R49, R83, 0x38, R111, 0xf8, !PT ;  /* 0x0000003853317812 */ /* 0x000fc800078ef86f */
[----:B------:R-:W-:Y:S01]  /*4c80*/  LOP3.LUT R49, R49, R86, RZ, 0x3c, !PT ;  /* 0x0000005631317212 */ /* 0x000fe200078e3cff */
[----:B------:R-:W-:-:S04]  /*4c90*/  IMAD R48, R18, 0x1800, R91 ;  /* 0x0000180012307824 */ /* 0x000fc800078e025b */
[----:B------:R-:W-:Y:S01]  /*4ca0*/  IMAD R48, R48, 0x2, R19 ;  /* 0x0000000230307824 */ /* 0x000fe200078e0213 */
[----:B------:R-:W-:Y:S01]  /*4cb0*/  IADD3 R109, P5, P6, R4, R104, R85 ;  /* 0x00000068046d7210 */ /* 0x000fe20007ebe055 */
[----:B------:R-:W-:Y:S03]  /*4cc0*/  BSSY B2, `(.L_x_5670) ;  /* 0x0000065000027945 */ /* 0x000fe60003800000 */
[----:B------:R-:W-:Y:S01]  /*4cd0*/  IADD3.X R112, R61, R114, R87, P5, P6 ;  /* 0x000000723d707210 */ /* 0x000fe20002fec457 */
[----:B---3--:R-:W-:-:S04]  /*4ce0*/  IMAD R49, R50, 0x200, R49 ;  /* 0x0000020032317824 */ /* 0x008fc800078e0231 */
        /* <DEDUP_REMOVED lines=8> */
[----:B------:R-:W-:Y:S02]  /*4d70*/  PRMT R117, R118, 0x5410, R117 ;  /* 0x0000541076757816 */ /* 0x000fe40000000075 */
[----:B------:R-:W-:Y:S01]  /*4d80*/  PRMT R113, R116, 0x5410, R113 ;  /* 0x0000541074717816 */ /* 0x000fe20000000071 */
[----:B-1----:R-:W-:Y:S01]  /*4d90*/  IMAD.U32 R116, R49, 0x10000, RZ ;  /* 0x0001000031747824 */ /* 0x002fe200078e00ff */
[C---:B------:R-:W-:Y:S01]  /*4da0*/  LOP3.LUT R130, R117.reuse, 0xffff0000, RZ, 0xc0, !PT ;  /* 0xffff000075827812 */ /* 0x040fe200078ec0ff */
[----:B------:R-:W-:Y:S01]  /*4db0*/  IMAD.U32 R119, R117, 0x10000, RZ ;  /* 0x0001000075777824 */ /* 0x000fe200078e00ff */
[----:B------:R-:W-:Y:S01]  /*4dc0*/  LOP3.LUT R53, R53, 0xffff0000, RZ, 0xc0, !PT ;  /* 0xffff000035357812 */ /* 0x000fe200078ec0ff */
[----:B------:R-:W-:Y:S01]  /*4dd0*/  IMAD.U32 R118, R113, 0x10000, RZ ;  /* 0x0001000071767824 */ /* 0x000fe200078e00ff */
[----:B------:R-:W-:Y:S01]  /*4de0*/  LOP3.LUT R49, R49, 0xffff0000, RZ, 0xc0, !PT ;  /* 0xffff000031317812 */ /* 0x000fe200078ec0ff */
[CC--:B------:R-:W-:Y:S01]  /*4df0*/  FMUL.FTZ R129, R115.reuse, R119.reuse ;  /* 0x0000007773817220 */ /* 0x0c0fe20000410000 */
[----:B------:R-:W-:Y:S01]  /*4e00*/  SHF.R.U32.HI R117, RZ, 0x10, R35 ;  /* 0x00000010ff757819 */ /* 0x000fe20000011623 */
[----:B------:R-:W-:Y:S01]  /*4e10*/  FMUL.FTZ R120, R115, R118 ;  /* 0x0000007673787220 */ /* 0x000fe20000410000 */
[----:B------:R-:W-:Y:S01]  /*4e20*/  FMUL.FTZ R132, R53, R130 ;  /* 0x0000008235847220 */ /* 0x000fe20000410000 */
[C---:B------:R-:W-:Y:S01]  /*4e30*/  FFMA.FTZ R118, R116.reuse, R118, -R129 ;  /* 0x0000007674767223 */ /* 0x040fe20000010881 */
[----:B------:R-:W-:Y:S01]  /*4e40*/  PRMT R117, R131, 0x5410, R117 ;  /* 0x0000541083757816 */ /* 0x000fe20000000075 */
[----:B------:R-:W-:Y:S01]  /*4e50*/  FFMA.FTZ R116, R116, R119, R120 ;  /* 0x0000007774747223 */ /* 0x000fe20000010078 */
[----:B------:R-:W-:Y:S01]  /*4e60*/  LOP3.LUT R120, R113, 0xffff0000, RZ, 0xc0, !PT ;  /* 0xffff000071787812 */ /* 0x000fe200078ec0ff */
[----:B------:R-:W-:Y:S01]  /*4e70*/  IMAD.U32 R115, R55, 0x10000, RZ ;  /* 0x0001000037737824 */ /* 0x000fe200078e00ff */
[----:B------:R-:W-:-:S02]  /*4e80*/  SHF.R.U32.HI R119, RZ, 0x10, R39 ;  /* 0x00000010ff777819 */ /* 0x000fc40000011627 */
[----:B------:R-:W-:Y:S01]  /*4e90*/  SHF.R.U64 R32, R32, 0x10, R33 ;  /* 0x0000001020207819 */ /* 0x000fe20000001221 */
[-C--:B------:R-:W-:Y:S01]  /*4ea0*/  FMUL.FTZ R113, R53, R120.reuse ;  /* 0x0000007835717220 */ /* 0x080fe20000410000 */
[----:B------:R-:W-:Y:S01]  /*4eb0*/  PRMT R119, R134, 0x5410, R119 ;  /* 0x0000541086777816 */ /* 0x000fe20000000077 */
[----:B------:R-:W-:Y:S01]  /*4ec0*/  FFMA.FTZ R53, R49, R120, -R132 ;  /* 0x0000007831357223 */ /* 0x000fe20000010884 */
[----:B------:R-:W-:Y:S02]  /*4ed0*/  IMAD.U32 R120, R117, 0x10000, RZ ;  /* 0x0001000075787824 */ /* 0x000fe400078e00ff */
[----:B------:R-:W-:Y:S01]  /*4ee0*/  FFMA.FTZ R49, R49, R130, R113 ;  /* 0x0000008231317223 */ /* 0x000fe20000010071 */
[----:B------:R-:W-:Y:S01]  /*4ef0*/  IMAD.U32 R113, R51, 0x10000, RZ ;  /* 0x0001000033717824 */ /* 0x000fe200078e00ff */
[----:B------:R-:W-:Y:S01]  /*4f00*/  SHF.R.U64 R37, R36, 0x10, R37 ;  /* 0x0000001024257819 */ /* 0x000fe20000001225 */
[----:B------:R-:W-:Y:S02]  /*4f10*/  IMAD.U32 R130, R119, 0x10000, RZ ;  /* 0x0001000077827824 */ /* 0x000fe400078e00ff */
[----:B------:R-:W-:Y:S01]  /*4f20*/  FMUL.FTZ R129, R115, R120 ;  /* 0x0000007873817220 */ /* 0x000fe20000410000 */
[----:B------:R-:W-:Y:S01]  /*4f30*/  LOP3.LUT R119, R119, 0xffff0000, RZ, 0xc0, !PT ;  /* 0xffff000077777812 */ /* 0x000fe200078ec0ff */
[----:B------:R-:W-:-:S02]  /*4f40*/  IMAD.U32 R36, R52, 0x10000, RZ ;  /* 0x0001000034247824 */ /* 0x000fc400078e00ff */
[----:B------:R-:W-:Y:S01]  /*4f50*/  FMUL.FTZ R132, R115, R130 ;  /* 0x0000008273847220 */ /* 0x000fe20000410000 */
[----:B------:R-:W-:Y:S01]  /*4f60*/  PRMT R37, R135, 0x5410, R37 ;  /* 0x0000541087257816 */ /* 0x000fe20000000025 */
[----:B------:R-:W-:Y:S01]  /*4f70*/  IMAD.U32 R33, R48, 0x10000, RZ ;  /* 0x0001000030217824 */ /* 0x000fe200078e00ff */
[----:B------:R-:W-:Y:S01]  /*4f80*/  LOP3.LUT R51, R51, 0xffff0000, RZ, 0xc0, !PT ;  /* 0xffff000033337812 */ /* 0x000fe200078ec0ff */
[----:B------:R-:W-:Y:S01]  /*4f90*/  FFMA.FTZ R115, R113, R120, -R132 ;  /* 0x0000007871737223 */ /* 0x000fe20000010884 */
[----:B------:R-:W-:Y:S01]  /*4fa0*/  LOP3.LUT R120, R55, 0xffff0000, RZ, 0xc0, !PT ;  /* 0xffff000037787812 */ /* 0x000fe200078ec0ff */
[----:B------:R-:W-:Y:S01]  /*4fb0*/  FFMA.FTZ R113, R113, R130, R129 ;  /* 0x0000008271717223 */ /* 0x000fe20000010081 */
[----:B------:R-:W-:Y:S02]  /*4fc0*/  PRMT R55, R122, 0x5432, R32 ;  /* 0x000054327a377816 */ /* 0x000fe40000000020 */
[----:B------:R-:W-:Y:S01]  /*4fd0*/  LOP3.LUT R32, R117, 0xffff0000, RZ, 0xc0, !PT ;  /* 0xffff000075207812 */ /* 0x000fe200078ec0ff */
[----:B------:R-:W-:Y:S01]  /*4fe0*/  FMUL.FTZ R130, R120, R119 ;  /* 0x0000007778827220 */ /* 0x000fe20000410000 */
[----:B------:R-:W-:Y:S01]  /*4ff0*/  IMAD.U32 R117, R37, 0x10000, RZ ;  /* 0x0001000025757824 */ /* 0x000fe200078e00ff */
[----:B------:R-:W-:-:S02]  /*5000*/  LOP3.LUT R52, R52, 0xffff0000, RZ, 0xc0, !PT ;  /* 0xffff000034347812 */ /* 0x000fc400078ec0ff */
[-C--:B------:R-:W-:Y:S01]  /*5010*/  FMUL.FTZ R120, R120, R32.reuse ;  /* 0x0000002078787220 */ /* 0x080fe20000410000 */
[----:B------:R-:W-:Y:S01]  /*5020*/  FFMA.FTZ R32, R51, R32, -R130 ;  /* 0x0000002033207223 */ /* 0x000fe20000010882 */
[----:B------:R-:W-:Y:S01]  /*5030*/  LOP3.LUT R37, R37, 0xffff0000, RZ, 0xc0, !PT ;  /* 0xffff000025257812 */ /* 0x000fe200078ec0ff */
[----:B------:R-:W-:Y:S01]  /*5040*/  FMUL.FTZ R130, R36, R117 ;  /* 0x0000007524827220 */ /* 0x000fe20000410000 */
[----:B------:R-:W-:Y:S01]  /*5050*/  FFMA.FTZ R120, R51, R119, R120 ;  /* 0x0000007733787223 */ /* 0x000fe20000010078 */
[----:B------:R-:W-:Y:S01]  /*5060*/  IMAD.U32 R51, R55, 0x10000, RZ ;  /* 0x0001000037337824 */ /* 0x000fe200078e00ff */
[----:B------:R-:W-:Y:S01]  /*5070*/  SHF.R.U64 R39, R38, 0x10, R39 ;  /* 0x0000001026277819 */ /* 0x000fe20000001227 */
[----:B------:R-:W-:Y:S01]  /*5080*/  IMAD.U32 R38, R54, 0x10000, RZ ;  /* 0x0001000036267824 */ /* 0x000fe200078e00ff */
[----:B------:R-:W-:Y:S01]  /*5090*/  SHF.R.U64 R34, R34, 0x10, R35 ;  /* 0x0000001022227819 */ /* 0x000fe20000001223 */
[-C--:B------:R-:W-:Y:S01]  /*50a0*/  FMUL.FTZ R132, R36, R51.reuse ;  /* 0x0000003324847220 */ /* 0x080fe20000410000 */
[----:B------:R-:W-:Y:S01]  /*50b0*/  LOP3.LUT R48, R48, 0xffff0000, RZ, 0xc0, !PT ;  /* 0xffff000030307812 */ /* 0x000fe200078ec0ff */
[----:B------:R-:W-:Y:S01]  /*50c0*/  FFMA.FTZ R36, R33, R51, -R130 ;  /* 0x0000003321247223 */ /* 0x000fe20000010882 */
[----:B------:R-:W-:Y:S01]  /*50d0*/  LOP3.LUT R55, R55, 0xffff0000, RZ, 0xc0, !PT ;  /* 0xffff000037377812 */ /* 0x000fe200078ec0ff */
[C---:B------:R-:W-:Y:S01]  /*50e0*/  FMUL.FTZ R51, R52.reuse, R37 ;  /* 0x0000002534337220 */ /* 0x040fe20000410000 */
[----:B------:R-:W-:Y:S01]  /*50f0*/  PRMT R39, R133, 0x5410, R39 ;  /* 0x0000541085277816 */ /* 0x000fe20000000027 */
[----:B------:R-:W-:Y:S01]  /*5100*/  FFMA.FTZ R33, R33, R117, R132 ;  /* 0x0000007521217223 */ /* 0x000fe20000010084 */
[----:B------:R-:W-:Y:S01]  /*5110*/  PRMT R34, R121, 0x5432, R34 ;  /* 0x0000543279227816 */ /* 0x000fe20000000022 */
[-C--:B------:R-:W-:Y:S01]  /*5120*/  FMUL.FTZ R119, R52, R55.reuse ;  /* 0x0000003734777220 */ /* 0x080fe20000410000 */
[----:B------:R-:W-:Y:S01]  /*5130*/  FFMA.FTZ R51, R48, R55, -R51 ;  /* 0x0000003730337223 */ /* 0x000fe20000010833 */
[----:B------:R-:W-:Y:S01]  /*5140*/  LOP3.LUT R54, R54, 0xffff0000, RZ, 0xc0, !PT ;  /* 0xffff000036367812 */ /* 0x000fe200078ec0ff */
[C---:B------:R-:W-:Y:S01]  /*5150*/  IMAD.U32 R55, R39.reuse, 0x10000, RZ ;  /* 0x0001000027377824 */ /* 0x040fe200078e00ff */
[----:B------:R-:W-:Y:S01]  /*5160*/  LOP3.LUT R117, R39, 0xffff0000, RZ, 0xc0, !PT ;  /* 0xffff000027757812 */ /* 0x000fe200078ec0ff */
[C---:B------:R-:W-:Y:S01]  /*5170*/  IMAD.U32 R52, R34.reuse, 0x10000, RZ ;  /* 0x0001000022347824 */ /* 0x040fe200078e00ff */
[----:B------:R-:W-:Y:S01]  /*5180*/  LOP3.LUT R39, R34, 0xffff0000, RZ, 0xc0, !PT ;  /* 0xffff000022277812 */ /* 0x000fe200078ec0ff */
[----:B------:R-:W-:-:S02]  /*5190*/  IMAD.U32 R35, R50, 0x10000, RZ ;  /* 0x0001000032237824 */ /* 0x000fc400078e00ff */
[----:B------:R-:W-:Y:S01]  /*51a0*/  FFMA.FTZ R48, R48, R37, R119 ;  /* 0x0000002530307223 */ /* 0x000fe20000010077 */
[----:B------:R-:W-:Y:S01]  /*51b0*/  FMUL.FTZ R34, R38, R55 ;  /* 0x0000003726227220 */ /* 0x000fe20000410000 */
[----:B------:R-:W-:Y:S01]  /*51c0*/  LOP3.LUT R50, R50, 0xffff0000, RZ, 0xc0, !PT ;  /* 0xffff000032327812 */ /* 0x000fe200078ec0ff */
[----:B------:R-:W-:Y:S01]  /*51d0*/  FMUL.FTZ R37, R54, R117 ;  /* 0x0000007536257220 */ /* 0x000fe20000410000 */
[-C--:B------:R-:W-:Y:S01]  /*51e0*/  FMUL.FTZ R38, R38, R52.reuse ;  /* 0x0000003426267220 */ /* 0x080fe20000410000 */
[----:B------:R-:W-:Y:S01]  /*51f0*/  FMUL.FTZ R54, R54, R39 ;  /* 0x0000002736367220 */ /* 0x000fe20000410000 */
[----:B------:R-:W-:Y:S01]  /*5200*/  FFMA.FTZ R34, R35, R52, -R34 ;  /* 0x0000003423227223 */ /* 0x000fe20000010822 */
[----:B------:R-:W-:Y:S01]  /*5210*/  F2FP.BF16.F32.PACK_AB R53, R53, R118 ;  /* 0x000000763535723e */ /* 0x000fe200000010ff */
[----:B------:R-:W-:Y:S01]  /*5220*/  FFMA.FTZ R38, R35, R55, R38 ;  /* 0x0000003723267223 */ /* 0x000fe20000010026 */
[----:B------:R-:W-:Y:S01]  /*5230*/  F2FP.BF16.F32.PACK_AB R52, R51, R36 ;  /* 0x000000243334723e */ /* 0x000fe200000010ff */
[C---:B------:R-:W-:Y:S01]  /*5240*/  FFMA.FTZ R37, R50.reuse, R39, -R37 ;  /* 0x0000002732257223 */ /* 0x040fe20000010825 */
[----:B------:R-:W-:Y:S01]  /*5250*/  FFMA.FTZ R117, R50, R117, R54 ;  /* 0x0000007532757223 */ /* 0x000fe20000010036 */
[----:B------:R-:W-:-:S02]  /*5260*/  F2FP.BF16.F32.PACK_AB R32, R32, R115 ;  /* 0x000000732020723e */ /* 0x000fc400000010ff */
        /* <DEDUP_REMOVED lines=10> */
.L_x_5671:
[----:B------:R-:W-:Y:S05]  /*5310*/  BSYNC B2 ;  /* 0x0000000000027941 */ /* 0x000fea0003800000 */
.L_x_5670:
        /* <DEDUP_REMOVED lines=12> */
.L_x_5669:
[----:B------:R-:W-:Y:S05]  /*53e0*/  BSYNC B1 ;  /* 0x0000000000017941 */ /* 0x000fea0003800000 */
.L_x_5668:
[----:B-1----:R-:W-:Y:S02]  /*53f0*/  VIADD R33, R22, 0x40 ;  /* 0x0000004016217836 */ /* 0x002fe40000000000 */
[-C--:B--2---:R-:W-:Y:S02]  /*5400*/  IMAD R32, R73, R102.reuse, RZ ;  /* 0x0000006649207224 */ /* 0x084fe400078e02ff */
[C---:B------:R-:W-:Y:S01]  /*5410*/  IMAD.WIDE.U32 R100, R33.reuse, R102, R100 ;  /* 0x0000006621647225 */ /* 0x040fe200078e0064 */
[----:B------:R-:W-:-:S03]  /*5420*/  ISETP.GE.OR P5, PT, R33, R106, P1 ;  /* 0x0000006a2100720c */ /* 0x000fc60000fa6670 */
[----:B------:R-:W-:-:S10]  /*5430*/  IMAD R103, R33, R103, R32 ;  /* 0x0000006721677224 */ /* 0x000fd400078e0220 */
[----:B------:R-:W-:Y:S05]  /*5440*/  @P5 BRA `(.L_x_5658) ;  /* 0x0000000800845947 */ /* 0x000fea0003800000 */
[----:B------:R-:W2:Y:S01]  /*5450*/  LDL R34, [R1+0x68] ;  /* 0x0000680001227983 */ /* 0x000ea20000100800 */
[----:B------:R-:W-:Y:S01]  /*5460*/  IMAD.IADD R50, R101, 0x1, R103 ;  /* 0x0000000165327824 */ /* 0x000fe200078e0267 */
[----:B------:R-:W-:Y:S01]  /*5470*/  IADD3 R32, P5, P6, R4, R100, R85 ;  /* 0x0000006404207210 */ /* 0x000fe20007ebe055 */
[C---:B------:R-:W-:Y:S01]  /*5480*/  VIADD R35, R22.reuse, 0x40 ;  /* 0x0000004016237836 */ /* 0x040fe20000000000 */
[----:B------:R-:W-:Y:S01]  /*5490*/  SEL R110, R75, R110, !P0 ;  /* 0x0000006e4b6e7207 */ /* 0x000fe20004000000 */
[----:B------:R-:W-:Y:S01]  /*54a0*/  VIADD R36, R22, 0x40 ;  /* 0x0000004016247836 */ /* 0x000fe20000000000 */
[----:B------:R-:W-:Y:S01]  /*54b0*/  IADD3.X R33, R61, R50, R87, P5, P6 ;  /* 0x000000323d217210 */ /* 0x000fe20002fec457 */
[----:B------:R-:W-:Y:S01]  /*54c0*/  IMAD.SHL.U32 R35, R35, 0x40, RZ ;  /* 0x0000004023237824 */ /* 0x000fe200078e00ff */
[----:B------:R-:W-:Y:S01]  /*54d0*/  LEA R48, P5, R32, R98, 0x1 ;  /* 0x0000006220307211 */ /* 0x000fe200078a08ff */
[----:B------:R-:W-:Y:S01]  /*54e0*/  IMAD.SHL.U32 R36, R36, 0x40, RZ ;  /* 0x0000004024247824 */ /* 0x000fe200078e00ff */
[----:B------:R-:W-:Y:S02]  /*54f0*/  BSSY B1, `(.L_x_5672) ;  /* 0x0000071000017945 */ /* 0x000fe40003800000 */
[----:B------:R-:W-:-:S02]  /*5500*/  LEA.HI.X R49, R32, R99, R33, 0x1, P5 ;  /* 0x0000006320317211 */ /* 0x000fc400028f0c21 */
[----:B------:R-:W-:Y:S02]  /*5510*/  SHF.R.S32.HI R33, RZ, 0x1f, R110 ;  /* 0x0000001fff217819 */ /* 0x000fe4000001146e */
[----:B------:R-:W-:Y:S02]  /*5520*/  LOP3.LUT R35, R35, 0x1c0, RZ, 0xc0, !PT ;  /* 0x000001c023237812 */ /* 0x000fe400078ec0ff */
[----:B------:R-:W-:Y:S02]  /*5530*/  LEA.HI R33, R33, R110, RZ, 0x4 ;  /* 0x0000006e21217211 */ /* 0x000fe400078f20ff */
[----:B------:R-:W-:Y:S02]  /*5540*/  LOP3.LUT R36, R36, 0x1c0, RZ, 0xc0, !PT ;  /* 0x000001c024247812 */ /* 0x000fe400078ec0ff */
[----:B------:R-:W-:Y:S02]  /*5550*/  LEA.HI.SX32 R33, R33, R84, 0x1c ;  /* 0x0000005421217211 */ /* 0x000fe400078fe2ff */
[----:B------:R-:W-:-:S03]  /*5560*/  SHF.R.U32.HI R35, RZ, 0x3, R35 ;  /* 0x00000003ff237819 */ /* 0x000fc60000011623 */
[----:B------:R-:W-:-:S05]  /*5570*/  IMAD.SHL.U32 R51, R33, 0x8, RZ ;  /* 0x0000000821337824 */ /* 0x000fca00078e00ff */
[----:B------:R-:W-:-:S04]  /*5580*/  LOP3.LUT R32, R36, 0x38, R51, 0xf8, !PT ;  /* 0x0000003824207812 */ /* 0x000fc800078ef833 */
[----:B------:R-:W-:-:S05]  /*5590*/  LOP3.LUT R32, R32, R35, RZ, 0x3c, !PT ;  /* 0x0000002320207212 */ /* 0x000fca00078e3cff */
[----:B--2---:R-:W-:Y:S02]  /*55a0*/  IMAD.IADD R33, R34, 0x1, R32 ;  /* 0x0000000122217824 */ /* 0x004fe400078e0220 */
        /* <DEDUP_REMOVED lines=101> */
.L_x_5673:
[----:B------:R-:W-:Y:S05]  /*5c00*/  BSYNC B1 ;  /* 0x0000000000017941 */ /* 0x000fea0003800000 */
.L_x_5672:
        /* <DEDUP_REMOVED lines=10> */
.L_x_5641:
[----:B------:R-:W-:-:S06]  /*5cb0*/  UISETP.NE.AND UP0, UPT, UR37, 0x3, UPT ;  /* 0x000000032500788c */ /* 0x000fcc000bf05270 */
[----:B------:R-:W-:-:S13]  /*5cc0*/  PLOP3.LUT P3, PT, PT, PT, UP0, 0x80, 0x0 ;  /* 0x000000000000781c */ /* 0x000fda0003f6f008 */
[----:B------:R-:W-:Y:S05]  /*5cd0*/  @!P3 BRA `(.L_x_5674) ;  /* 0x000000000004b947 */ /* 0x000fea0003800000 */
[----:B------:R-:W-:Y:S01]  /*5ce0*/  BPT.TRAP 0x1 ;  /* 0x000000040000795c */ /* 0x000fe20000300000 */
.L_x_5674:
[----:B------:R-:W-:Y:S01]  /*5cf0*/  IMAD R96, R18, 0x8, R19 ;  /* 0x0000000812607824 */ /* 0x000fe200078e0213 */
[----:B------:R-:W-:Y:S01]  /*5d00*/  SHF.L.U32 R107, R202, 0x1f, RZ ;  /* 0x0000001fca6b7819 */ /* 0x000fe200000006ff */
[----:B------:R-:W-:Y:S01]  /*5d10*/  IMAD R106, R27, -0x60, R24 ;  /* 0xffffffa01b6a7824 */ /* 0x000fe200078e0218 */
[----:B------:R-:W-:Y:S02]  /*5d20*/  BSSY B1, `(.L_x_5675) ;  /* 0x0000004000017945 */ /* 0x000fe40003800000 */
[----:B------:R-:W0:Y:S02]  /*5d30*/  SYNCS.PHASECHK.TRANS64.TRYWAIT P4, [R96+URZ+0x32490], R107 ;  /* 0x0324906b600075a7 */ /* 0x000e24000808017f */
[----:B------:R-:W-:Y:S01]  /*5d40*/  VIMNMX R106, R106, 0x60, PT ;  /* 0x000000606a6a7848 */ /* 0x000fe20003fe0100 */
[----:B0-----:R-:W-:Y:S06]  /*5d50*/  @!P4 BRA `(.L_x_5676) ;  /* 0x000001d400e4c947 */ /* 0x001fec0003800000 */
.L_x_5964:
[----:B------:R-:W-:Y:S05]  /*5d60*/  BSYNC B1 ;  /* 0x0000000000017941 */ /* 0x000fea0003800000 */
.L_x_5675:
[CC--:B------:R-:W-:Y:S01]  /*5d70*/  ISETP.GE.AND P5, PT, R22.reuse, R106.reuse, PT ;  /* 0x0000006a1600720c */ /* 0x0c0fe20003fa6270 */
[----:B------:R-:W-:Y:S01]  /*5d80*/  VIADD R32, R22, 0x40 ;  /* 0x0000004016207836 */ /* 0x000fe20000000000 */
[----:B------:R-:W-:Y:S04]  /*5d90*/  BSSY B1, `(.L_x_5677) ;  /* 0x0000007000017945 */ /* 0x000fe80003800000 */
[----:B------:R-:W-:-:S07]  /*5da0*/  ISETP.GE.AND P4, PT, R32, R106, PT ;  /* 0x0000006a2000720c */ /* 0x000fce0003f86270 */
[----:B------:R-:W-:Y:S06]  /*5db0*/  @P5 BRA `(.L_x_5678) ;  /* 0x0000000000105947 */ /* 0x000fec0003800000 */
[----:B------:R-:W1:Y:S04]  /*5dc0*/  @!P1 LDS.128 R32, [R104] ;  /* 0x0000000068209984 */ /* 0x000e680000000c00 */
[----:B------:R-:W2:Y:S04]  /*5dd0*/  @!P2 LDS.128 R36, [R103] ;  /* 0x000000006724a984 */ /* 0x000ea80000000c00 */
[----:B-1----:R1:W-:Y:S04]  /*5de0*/  @!P1 STG.E.128 desc[UR40][R42.64], R32 ;  /* 0x000000202a009986 */ /* 0x0023e8000c101d28 */
[----:B--2---:R1:W-:Y:S02]  /*5df0*/  @!P2 STG.E.128 desc[UR40][R42.64+0x40], R36 ;  /* 0x000040242a00a986 */ /* 0x0043e4000c101d28 */
.L_x_5678:
[----:B------:R-:W-:Y:S05]  /*5e00*/  BSYNC B1 ;  /* 0x0000000000017941 */ /* 0x000fea0003800000 */
.L_x_5677:
[----:B------:R-:W-:Y:S05]  /*5e10*/  @P4 BRA `(.L_x_5658) ;  /* 0x0000000000104947 */ /* 0x000fea0003800000 */
[----:B-1----:R-:W1:Y:S04]  /*5e20*/  @!P1 LDS.128 R32, [R104+0x2000] ;  /* 0x0020000068209984 */ /* 0x002e680000000c00 */
[----:B------:R-:W2:Y:S04]  /*5e30*/  @!P2 LDS.128 R36, [R103+0x2000] ;  /* 0x002000006724a984 */ /* 0x000ea80000000c00 */
[----:B-1----:R1:W-:Y:S04]  /*5e40*/  @!P1 STG.E.128 desc[UR40][R40.64], R32 ;  /* 0x0000002028009986 */ /* 0x0023e8000c101d28 */
[----:B--2---:R1:W-:Y:S02]  /*5e50*/  @!P2 STG.E.128 desc[UR40][R40.64+0x40], R36 ;  /* 0x000040242800a986 */ /* 0x0043e4000c101d28 */
.L_x_5658:
[----:B------:R-:W-:Y:S05]  /*5e60*/  BSYNC B0 ;  /* 0x0000000000007941 */ /* 0x000fea0003800000 */
.L_x_5640:
        /* <DEDUP_REMOVED lines=17> */
.L_x_5680:
[----:B------:R-:W-:Y:S05]  /*5f80*/  BSYNC B0 ;  /* 0x0000000000007941 */ /* 0x000fea0003800000 */
.L_x_5679:
[----:B------:R-:W2:Y:S01]  /*5f90*/  SYNCS.PHASECHK.TRANS64.TRYWAIT P3, [R96+URZ+0x324b0], R107 ;  /* 0x0324b06b600075a7 */ /* 0x000ea2000806017f */
[----:B------:R-:W-:Y:S01]  /*5fa0*/  ULDC UR38, c[0x0][0x320] ;  /* 0x0000c80000267ab9 */ /* 0x000fe20000000800 */
[----:B------:R-:W-:Y:S01]  /*5fb0*/  ULDC.64 UR44, c[0x0][0x328] ;  /* 0x0000ca00002c7ab9 */ /* 0x000fe20000000a00 */
[----:B------:R-:W-:Y:S01]  /*5fc0*/  ULDC.64 UR46, c[0x0][0x318] ;  /* 0x0000c600002e7ab9 */ /* 0x000fe20000000a00 */
[----:B------:R-:W-:Y:S01]  /*5fd0*/  BSSY B0, `(.L_x_5681) ;  /* 0x0000003000007945 */ /* 0x000fe20003800000 */
[----:B-1----:R-:W-:-:S03]  /*5fe0*/  IMAD R32, R18, 0x6000, R90 ;  /* 0x0000600012207824 */ /* 0x002fc600078e025a */
[----:B--2---:R-:W-:Y:S05]  /*5ff0*/  @!P3 BRA `(.L_x_5682) ;  /* 0x000001d40050b947 */ /* 0x004fea0003800000 */
.L_x_5965:
[----:B------:R-:W-:Y:S05]  /*6000*/  BSYNC B0 ;  /* 0x0000000000007941 */ /* 0x000fea0003800000 */
.L_x_5681:
        /* <DEDUP_REMOVED lines=39> */
.L_x_5684:
[----:B------:R-:W-:Y:S05]  /*6280*/  BSYNC B0 ;  /* 0x0000000000007941 */ /* 0x000fea0003800000 */
.L_x_5683:
[----:B--2---:R-:W-:Y:S01]  /*6290*/  VIADD R32, R22, 0x40 ;  /* 0x0000004016207836 */ /* 0x004fe20000000000 */
[----:B------:R-:W-:Y:S04]  /*62a0*/  BSSY B0, `(.L_x_5685) ;  /* 0x0000025000007945 */ /* 0x000fe80003800000 */
[----:B------:R-:W-:-:S13]  /*62b0*/  ISETP.GE.AND P3, PT, R32, R106, PT ;  /* 0x0000006a2000720c */ /* 0x000fda0003f66270 */
[----:B------:R-:W-:Y:S05]  /*62c0*/  @P3 BRA `(.L_x_5686) ;  /* 0x0000000000883947 */ /* 0x000fea0003800000 */
[----:B------:R-:W-:Y:S01]  /*62d0*/  IADD3 R35, P3, R36, 0x40, RZ ;  /* 0x0000004024237810 */ /* 0x000fe20007f7e0ff */
        /* <DEDUP_REMOVED lines=33> */
.L_x_5686:
[----:B------:R-:W-:Y:S05]  /*64f0*/  BSYNC B0 ;  /* 0x0000000000007941 */ /* 0x000fea0003800000 */
.L_x_5685:
[----:B------:R-:W-:Y:S01]  /*6500*/  @!PT LDS RZ, [RZ] ;  /* 0x00000000fffff984 */ /* 0x000fe20000000800 */
[----:B------:R-:W-:Y:S01]  /*6510*/  @!PT LDS RZ, [RZ] ;  /* 0x00000000fffff984 */ /* 0x000fe20000000800 */
[----:B------:R-:W-:Y:S01]  /*6520*/  @!PT LDS RZ, [RZ] ;  /* 0x00000000fffff984 */ /* 0x000fe20000000800 */
[----:B------:R-:W-:Y:S01]  /*6530*/  @!PT LDS RZ, [RZ] ;  /* 0x00000000fffff984 */ /* 0x000fe20000000800 */
[----:B------:R3:W-:Y:S06]  /*6540*/  MEMBAR.ALL.CTA ;  /* 0x0000000000007992 */ /* 0x0007ec0000008000 */
[----:B---3--:R-:W3:Y:S02]  /*6550*/  FENCE.VIEW.ASYNC.S ;  /* 0x00000000000073c6 */ /* 0x008ee40000000000 */
[----:B---3--:R3:W-:Y:S01]  /*6560*/  BAR.SYNC.DEFER_BLOCKING R74, 0x80 ;  /* 0x0002004a0000751d */ /* 0x0087e20000010000 */
[----:B------:R-:W-:Y:S01]  /*6570*/  ISETP.NE.AND P5, PT, R97, RZ, PT ;  /* 0x000000ff6100720c */ /* 0x000fe20003fa5270 */
[----:B------:R-:W-:-:S02]  /*6580*/  VIADD R18, R18, 0x1 ;  /* 0x0000000112127836 */ /* 0x000fc40000000000 */
[----:B01----:R-:W-:-:S03]  /*6590*/  @!P4 VIADD R96, R96, 0x324c0 ;  /* 0x000324c06060c836 */ /* 0x003fc60000000000 */
[C---:B------:R-:W-:Y:S02]  /*65a0*/  ISETP.NE.AND P3, PT, R18.reuse, 0x2, PT ;  /* 0x000000021200780c */ /* 0x040fe40003f65270 */
[----:B------:R-:W-:Y:S02]  /*65b0*/  @!P4 PRMT R96, RZ, 0x654, R96 ;  /* 0x00000654ff60c816 */ /* 0x000fe40000000060 */
[----:B--2---:R-:W-:Y:S02]  /*65c0*/  SEL R33, RZ, 0x1, P3 ;  /* 0x00000001ff217807 */ /* 0x004fe40001800000 */
        /* <DEDUP_REMOVED lines=9> */
.L_x_5635:
[----:B------:R-:W2:Y:S01]  /*6660*/  LDL R3, [R1+0x50] ;  /* 0x0000500001037983 */ /* 0x000ea20000100800 */
[----:B------:R-:W0:Y:S01]  /*6670*/  LDC R0, c[0x0][0x448] ;  /* 0x00011200ff007b82 */ /* 0x000e220000000800 */
[----:B------:R-:W-:Y:S01]  /*6680*/  IMAD.MOV.U32 R210, RZ, RZ, RZ ;  /* 0x000000ffffd27224 */ /* 0x000fe200078e00ff */
[----:B0-----:R-:W-:-:S13]  /*6690*/  ISETP.NE.AND P1, PT, R0, 0x1, PT ;  /* 0x000000010000780c */ /* 0x001fda0003f25270 */
[----:B------:R-:W0:Y:S08]  /*66a0*/  @P1 LDC R0, c[0x0][0x44c] ;  /* 0x00011300ff001b82 */ /* 0x000e300000000800 */
[----:B------:R-:W1:Y:S01]  /*66b0*/  @P1 LDC R5, c[0x0][0x450] ;  /* 0x00011400ff051b82 */ /* 0x000e620000000800 */
[----:B--2---:R-:W-:-:S04]  /*66c0*/  VIADD R3, R3, 0x7f ;  /* 0x0000007f03037836 */ /* 0x004fc80000000000 */
        /* <DEDUP_REMOVED lines=12> */
.L_x_5688:
[----:B------:R-:W-:Y:S04]  /*6790*/  BSSY B0, `(.L_x_5689) ;  /* 0x0000020000007945 */ /* 0x000fe80003800000 */
[----:B------:R-:W-:Y:S05]  /*67a0*/  @!P1 BRA `(.L_x_5690) ;  /* 0x0000000000789947 */ /* 0x000fea0003800000 */
[----:B------:R-:W2:Y:S01]  /*67b0*/  LDL R0, [R1+0x7c] ;  /* 0x00007c0001007983 */ /* 0x000ea20000100800 */
[----:B------:R-:W-:Y:S01]  /*67c0*/  ULDC UR4, c[0x0][0xae8] ;  /* 0x0002ba0000047ab9 */ /* 0x000fe20000000800 */
[----:B--2---:R-:W-:-:S04]  /*67d0*/  ISETP.NE.AND P0, PT, R0, RZ, PT ;  /* 0x000000ff0000720c */ /* 0x004fc80003f05270 */
        /* <DEDUP_REMOVED lines=27> */
.L_x_5690:
[----:B------:R-:W-:Y:S05]  /*6990*/  BSYNC B0 ;  /* 0x0000000000007941 */ /* 0x000fea0003800000 */
.L_x_5689:
[----:B------:R-:W2:Y:S01]  /*69a0*/  LDL R0, [R1+0x90] ;  /* 0x0000900001007983 */ /* 0x000ea20000100800 */
[----:B------:R-:W-:Y:S01]  /*69b0*/  PLOP3.LUT P0, PT, PT, PT, PT, 0x80, 0x0 ;  /* 0x000000000000781c */ /* 0x000fe20003f0f070 */
[----:B------:R-:W-:Y:S01]  /*69c0*/  IMAD.MOV.U32 R3, RZ, RZ, RZ ;  /* 0x000000ffff037224 */ /* 0x000fe200078e00ff */
        /* <DEDUP_REMOVED lines=28> */
[----:B---3--:R-:W-:Y:S02]  /*6b90*/  CS2R R96, SRZ ;  /* 0x0000000000607805 */ /* 0x008fe4000001ff00 */
        /* <DEDUP_REMOVED lines=35> */
[----:B--2---:R-:W-:-:S05]  /*6dd0*/  IMAD R0, R0, R210, RZ ;  /* 0x000000d200007224 */ /* 0x004fca00078e02ff */
[----:B------:R0:W-:Y:S01]  /*6de0*/  STL [R1+0x60], R0 ;  /* 0x0000600001007387 */ /* 0x0001e20000100800 */
[----:B------:R-:W-:Y:S02]  /*6df0*/  VIADDMNMX R210, R0, R210, R29, PT ;  /* 0x000000d200d27246 */ /* 0x000fe4000380011d */
[----:B------:R-:W-:Y:S02]  /*6e00*/  CS2R R28, SRZ ;  /* 0x00000000001c7805 */ /* 0x000fe4000001ff00 */
[----:B------:R-:W-:-:S13]  /*6e10*/  ISETP.GT.AND P1, PT, R210, R0, PT ;  /* 0x00000000d200720c */ /* 0x000fda0003f24270 */
[----:B0-----:R-:W-:Y:S05]  /*6e20*/  @!P1 BRA `(.L_x_5691) ;  /* 0x000000d000e49947 */ /* 0x001fea0003800000 */
        /* <DEDUP_REMOVED lines=8> */
.L_x_5968:
[----:B-1----:R-:W-:Y:S01]  /*6eb0*/  LEA.HI R0, R14, R14, RZ, 0x1 ;  /* 0x0000000e0e007211 */ /* 0x002fe200078f08ff */
[----:B------:R-:W-:Y:S01]  /*6ec0*/  VIADD R24, R19, 0x18400 ;  /* 0x0001840013187836 */ /* 0x000fe20000000000 */
[----:B------:R-:W-:Y:S01]  /*6ed0*/  BSSY B6, `(.L_x_5693) ;  /* 0x000001d000067945 */ /* 0x000fe20003800000 */
[----:B------:R-:W-:Y:S01]  /*6ee0*/  IMAD.MOV.U32 R225, RZ, RZ, 0x40000040 ;  /* 0x40000040ffe17424 */ /* 0x000fe200078e00ff */
[----:B------:R-:W-:Y:S02]  /*6ef0*/  LOP3.LUT R3, R0, 0x7fffe, RZ, 0xc0, !PT ;  /* 0x0007fffe00037812 */ /* 0x000fe400078ec0ff */
[----:B------:R-:W-:-:S03]  /*6f00*/  LOP3.LUT P0, RZ, R24, 0x1bf, RZ, 0xc0, !PT ;  /* 0x000001bf18ff7812 */ /* 0x000fc6000780c0ff */
[----:B------:R-:W-:-:S04]  /*6f10*/  IMAD.IADD R3, R14, 0x1, -R3 ;  /* 0x000000010e037824 */ /* 0x000fc800078e0a03 */
[----:B------:R-:W-:-:S05]  /*6f20*/  IMAD R3, R3, 0x2000, R24 ;  /* 0x0000200003037824 */ /* 0x000fca00078e0218 */
[----:B------:R-:W-:Y:S01]  /*6f30*/  SHF.R.U32.HI R0, RZ, 0x4, R3 ;  /* 0x00000004ff007819 */ /* 0x000fe20000011603 */
[----:B------:R-:W-:-:S03]  /*6f40*/  VIADD R3, R3, 0xa000 ;  /* 0x0000a00003037836 */ /* 0x000fc60000000000 */
[----:B------:R-:W-:Y:S02]  /*6f50*/  LOP3.LUT R0, R0, 0x3fff, RZ, 0xc0, !PT ;  /* 0x00003fff00007812 */ /* 0x000fe400078ec0ff */
[----:B------:R-:W-:Y:S02]  /*6f60*/  SHF.R.U32.HI R3, RZ, 0x4, R3 ;  /* 0x00000004ff037819 */ /* 0x000fe40000011603 */
[----:B------:R-:W-:Y:S02]  /*6f70*/  LOP3.LUT R224, R0, 0x10000, RZ, 0xfc, !PT ;  /* 0x0001000000e07812 */ /* 0x000fe400078efcff */
        /* <DEDUP_REMOVED lines=18> */
.L_x_5694:
[----:B------:R-:W-:Y:S05]  /*70a0*/  BSYNC B6 ;  /* 0x0000000000067941 */ /* 0x000fea0003800000 */
.L_x_5693:
[----:B------:R-:W-:Y:S02]  /*70b0*/  ULDC UR4, c[0x0][0x3f4] ;  /* 0x0000fd0000047ab9 */ /* 0x000fe40000000800 */
[----:B------:R-:W-:-:S13]  /*70c0*/  ISETP.LT.AND P0, PT, RZ, UR4, PT ;  /* 0x00000004ff007c0c */ /* 0x000fda000bf01270 */
[----:B------:R-:W-:Y:S05]  /*70d0*/  @P0 BRA `(.L_x_5695) ;  /* 0x0000000000400947 */ /* 0x000fea0003800000 */
[----:B------:R-:W2:Y:S02]  /*70e0*/  LDL R20, [R1+0x8c] ;  /* 0x00008c0001147983 */ /* 0x000ea40000100800 */
[----:B--2---:R-:W-:-:S04]  /*70f0*/  LEA.HI R0, R20, R20, RZ, 0x1 ;  /* 0x0000001414007211 */ /* 0x004fc800078f08ff */
        /* <DEDUP_REMOVED lines=8> */
.L_x_5698:
[----:B--2---:R2:W3:Y:S02]  /*7180*/  SYNCS.PHASECHK.TRANS64.TRYWAIT P0, [R19+URZ+0x32400], R4 ;  /* 0x03240004130075a7 */ /* 0x0044e4000800017f */
[----:B---3--:R-:W-:Y:S05]  /*7190*/  @!P0 NANOSLEEP.SYNCS 0x989680 ;  /* 0x009896800000895d */ /* 0x008fea0003900000 */
[----:B------:R-:W3:Y:S02]  /*71a0*/  @!P0 SYNCS.PHASECHK.TRANS64 P0, [R19+URZ+0x32400], R4 ;  /* 0x03240004130085a7 */ /* 0x000ee4000800007f */
[----:B---3--:R-:W-:Y:S05]  /*71b0*/  @!P0 BRA `(.L_x_5698) ;  /* 0xfffffffc00f08947 */ /* 0x008fea000383ffff */
.L_x_5697:
[----:B------:R-:W-:Y:S05]  /*71c0*/  BSYNC B0 ;  /* 0x0000000000007941 */ /* 0x000fea0003800000 */
.L_x_5696:
[----:B------:R-:W-:Y:S05]  /*71d0*/  BRA `(.L_x_5699) ;  /* 0x0000002c00d07947 */ /* 0x000fea0003800000 */
.L_x_5695:
        /* <DEDUP_REMOVED lines=30> */
.L_x_5701:
[----:B------:R-:W-:Y:S05]  /*73c0*/  BSYNC B6 ;  /* 0x0000000000067941 */ /* 0x000fea0003800000 */
.L_x_5700:
[----:B------:R-:W2:Y:S01]  /*73d0*/  LDL R35, [R1+0x50] ;  /* 0x0000500001237983 */ /* 0x000ea20000100800 */
[----:B------:R-:W-:Y:S01]  /*73e0*/  LEA.HI R31, R31, R26, RZ, 0x2 ;  /* 0x0000001a1f1f7211 */ /* 0x000fe200078f10ff */
[----:B------:R-:W-:Y:S01]  /*73f0*/  ULDC.U8 UR4, c[0x0][0x410] ;  /* 0x0001040000047ab9 */ /* 0x000fe20000000000 */
[----:B------:R-:W-:Y:S01]  /*7400*/  BSSY B0, `(.L_x_5702) ;  /* 0x00002c9000007945 */ /* 0x000fe20003800000 */
[----:B------:R-:W-:Y:S02]  /*7410*/  ISETP.NE.AND P0, PT, RZ, UR4, PT ;  /* 0x00000004ff007c0c */ /* 0x000fe4000bf05270 */
[----:B------:R-:W-:Y:S02]  /*7420*/  SHF.R.S32.HI R3, RZ, 0x1f, R31 ;  /* 0x0000001fff037819 */ /* 0x000fe4000001141f */
[----:B------:R-:W-:Y:S02]  /*7430*/  LOP3.LUT R31, R31, 0xfffffffc, RZ, 0xc0, !PT ;  /* 0xfffffffc1f1f7812 */ /* 0x000fe400078ec0ff */
[----:B------:R-:W-:-:S03]  /*7440*/  LEA.HI R3, R3, R22, RZ, 0x3 ;  /* 0x0000001603037211 */ /* 0x000fc600078f18ff */
[----:B------:R-:W-:Y:S01]  /*7450*/  IMAD.IADD R26, R26, 0x1, -R31 ;  /* 0x000000011a1a7824 */ /* 0x000fe200078e0a1f */
[----:B------:R-:W-:-:S05]  /*7460*/  LOP3.LUT R3, R3, 0xfffffff8, RZ, 0xc0, !PT ;  /* 0xfffffff803037812 */ /* 0x000fca00078ec0ff */
[C---:B------:R-:W-:Y:S02]  /*7470*/  IMAD.IADD R37, R22.reuse, 0x1, -R3 ;  /* 0x0000000116257824 */ /* 0x040fe400078e0a03 */
[----:B--2---:R-:W-:Y:S01]  /*7480*/  IMAD.IADD R41, R22, 0x1, R35 ;  /* 0x0000000116297824 */ /* 0x004fe200078e0223 */
        /* <DEDUP_REMOVED lines=36> */
.L_x_5974:
[----:B------:R-:W5:Y:S01]  /*76d0*/  LDL R8, [R1+0x24] ;  /* 0x0000240001087983 */ /* 0x000f620000100800 */
[----:B------:R-:W-:Y:S01]  /*76e0*/  BSSY B1, `(.L_x_5705) ;  /* 0x000001e000017945 */ /* 0x000fe20003800000 */
[----:B------:R-:W-:Y:S02]  /*76f0*/  CS2R R26, SRZ ;  /* 0x00000000001a7805 */ /* 0x000fe4000001ff00 */
[----:B------:R-:W-:Y:S02]  /*7700*/  CS2R R24, SRZ ;  /* 0x0000000000187805 */ /* 0x000fe4000001ff00 */
[----:B------:R-:W-:Y:S02]  /*7710*/  CS2R R28, SRZ ;  /* 0x00000000001c7805 */ /* 0x000fe4000001ff00 */
[----:B------:R-:W-:Y:S01]  /*7720*/  CS2R R20, SRZ ;  /* 0x0000000000147805 */ /* 0x000fe2000001ff00 */
[----:B-----5:R-:W-:-:S05]  /*7730*/  IMAD R36, R8, R36, RZ ;  /* 0x0000002408247224 */ /* 0x020fca00078e02ff */
[----:B------:R-:W-:-:S13]  /*7740*/  ISETP.GE.AND P0, PT, R41, R36, PT ;  /* 0x000000242900720c */ /* 0x000fda0003f06270 */
        /* <DEDUP_REMOVED lines=8> */
[C---:B------:R-:W-:Y:S02]  /*77d0*/  @!P2 IMAD.WIDE R32, R200.reuse, 0x2, R8 ;  /* 0x00000002c820a825 */ /* 0x040fe400078e0208 */
        /* <DEDUP_REMOVED lines=14> */
.L_x_5706:
[----:B------:R-:W-:Y:S05]  /*78c0*/  BSYNC B1 ;  /* 0x0000000000017941 */ /* 0x000fea0003800000 */
.L_x_5705:
        /* <DEDUP_REMOVED lines=16> */
[----:B-1----:R-:W1:Y:S04]  /*79d0*/  SHFL.IDX PT, R4, R4, 0x1, 0x1c1f ;  /* 0x003c1f0004047f89 */ /* 0x002e6800000e0000 */
[----:B------:R-:W3:Y:S04]  /*79e0*/  SHFL.IDX PT, R7, R7, 0x1, 0x1c1f ;  /* 0x003c1f0007077f89 */ /* 0x000ee800000e0000 */
[----:B0-----:R-:W4:Y:S02]  /*79f0*/  SHFL.IDX PT, R30, R30, 0x1, 0x1c1f ;  /* 0x003c1f001e1e7f89 */ /* 0x001f2400000e0000 */
.L_x_5980:
[----:B------:R-:W5:Y:S01]  /*7a00*/  LDL R5, [R1+0x8c] ;  /* 0x00008c0001057983 */ /* 0x000f620000100800 */
[----:B------:R-:W-:Y:S01]  /*7a10*/  VIADD R41, R41, 0x40 ;  /* 0x0000004029297836 */ /* 0x000fe20000000000 */
[----:B------:R-:W-:Y:S01]  /*7a20*/  BSSY B1, `(.L_x_5708) ;  /* 0x0000020000017945 */ /* 0x000fe20003800000 */
[----:B------:R-:W-:Y:S02]  /*7a30*/  CS2R R10, SRZ ;  /* 0x00000000000a7805 */ /* 0x000fe4000001ff00 */
[----:B------:R-:W-:Y:S02]  /*7a40*/  CS2R R14, SRZ ;  /* 0x00000000000e7805 */ /* 0x000fe4000001ff00 */
[----:B------:R-:W-:Y:S02]  /*7a50*/  CS2R R12, SRZ ;  /* 0x00000000000c7805 */ /* 0x000fe4000001ff00 */
[----:B------:R-:W-:Y:S02]  /*7a60*/  ISETP.GE.AND P0, PT, R41, R36, PT ;  /* 0x000000242900720c */ /* 0x000fe40003f06270 */
[----:B-----5:R-:W-:-:S04]  /*7a70*/  LEA.HI R0, R5, R5, RZ, 0x1 ;  /* 0x0000000505007211 */ /* 0x020fc800078f08ff */
[----:B------:R-:W-:-:S05]  /*7a80*/  LOP3.LUT R0, R0, 0xfffffffe, RZ, 0xc0, !PT ;  /* 0xfffffffe00007812 */ /* 0x000fca00078ec0ff */
[----:B------:R-:W-:-:S05]  /*7a90*/  IMAD.IADD R0, R5, 0x1, -R0 ;  /* 0x0000000105007824 */ /* 0x000fca00078e0a00 */
[----:B------:R-:W-:Y:S01]  /*7aa0*/  SHF.L.U32 R34, R0, 0x1f, RZ ;  /* 0x0000001f00227819 */ /* 0x000fe200000006ff */
[----:B------:R-:W-:Y:S06]  /*7ab0*/  @P0 BRA `(.L_x_5709) ;  /* 0x0000000000580947 */ /* 0x000fec0003800000 */
[----:B------:R-:W-:Y:S01]  /*7ac0*/  ULDC UR4, c[0x0][0x3f4] ;  /* 0x0000fd0000047ab9 */ /* 0x000fe20000000800 */
[----:B--2---:R-:W-:Y:S01]  /*7ad0*/  IMAD.MOV.U32 R5, RZ, RZ, R3 ;  /* 0x000000ffff057224 */ /* 0x004fe200078e0003 */
[----:B------:R-:W-:Y:S02]  /*7ae0*/  ISETP.GE.AND P2, PT, R200, UR4, PT ;  /* 0x00000004c8007c0c */ /* 0x000fe4000bf46270 */
[----:B------:R-:W-:Y:S02]  /*7af0*/  CS2R R14, SRZ ;  /* 0x00000000000e7805 */ /* 0x000fe4000001ff00 */
[----:B------:R-:W-:Y:S01]  /*7b00*/  ISETP.GE.AND P3, PT, R203, UR4, PT ;  /* 0x00000004cb007c0c */ /* 0x000fe2000bf66270 */
[----:B----4-:R-:W-:Y:S02]  /*7b10*/  IMAD.MOV.U32 R10, RZ, RZ, R30 ;  /* 0x000000ffff0a7224 */ /* 0x010fe400078e001e */
[----:B---3--:R-:W-:-:S06]  /*7b20*/  IMAD.MOV.U32 R11, RZ, RZ, R7 ;  /* 0x000000ffff0b7224 */ /* 0x008fcc00078e0007 */
[----:B-1----:R-:W-:-:S04]  /*7b30*/  @!P2 IMAD.WIDE R32, R200, 0x2, R4 ;  /* 0x00000002c820a825 */ /* 0x002fc800078e0204 */
[C---:B------:R-:W-:Y:S01]  /*7b40*/  @!P3 SHF.L.U64.HI R38, R203.reuse, 0x1, R38 ;  /* 0x00000001cb26b819 */ /* 0x040fe20000010226 */
[----:B------:R-:W-:Y:S01]  /*7b50*/  @!P3 IMAD.SHL.U32 R5, R203, 0x2, RZ ;  /* 0x00000002cb05b824 */ /* 0x000fe200078e00ff */
[----:B------:R-:W-:Y:S02]  /*7b60*/  CS2R R8, SRZ ;  /* 0x0000000000087805 */ /* 0x000fe4000001ff00 */
[----:B------:R-:W-:Y:S01]  /*7b70*/  CS2R R12, SRZ ;  /* 0x00000000000c7805 */ /* 0x000fe2000001ff00 */
[----:B------:R0:W5:Y:S01]  /*7b80*/  @!P2 LD.E.64 R14, desc[UR40][R32.64] ;  /* 0x00000028200ea980 */ /* 0x000162000c101b00 */
[-C--:B------:R-:W-:Y:S02]  /*7b90*/  @!P3 IADD3 R4, P0, R4, R5.reuse, RZ ;  /* 0x000000050404b210 */ /* 0x080fe40007f1e0ff */
[----:B------:R-:W-:Y:S01]  /*7ba0*/  @!P3 IADD3 R6, P1, R30, R5, RZ ;  /* 0x000000051e06b210 */ /* 0x000fe20007f3e0ff */
[----:B------:R-:W-:Y:S01]  /*7bb0*/  @!P2 IMAD.WIDE R30, R200, 0x2, R10 ;  /* 0x00000002c81ea825 */ /* 0x000fe200078e020a */
[----:B------:R-:W-:-:S03]  /*7bc0*/  CS2R R10, SRZ ;  /* 0x00000000000a7805 */ /* 0x000fc6000001ff00 */
[--C-:B------:R-:W-:Y:S01]  /*7bd0*/  @!P3 IMAD.X R5, R3, 0x1, R38.reuse, P0 ;  /* 0x000000010305b824 */ /* 0x100fe200000e0626 */
[----:B------:R0:W5:Y:S01]  /*7be0*/  @!P2 LD.E.64 R8, desc[UR40][R30.64] ;  /* 0x000000281e08a980 */ /* 0x000162000c101b00 */
[----:B------:R-:W-:-:S03]  /*7bf0*/  @!P3 IMAD.X R7, R7, 0x1, R38, P1 ;  /* 0x000000010707b824 */ /* 0x000fc600008e0626 */
[----:B------:R0:W5:Y:S04]  /*7c00*/  @!P3 LD.E.64 R12, desc[UR40][R4.64] ;  /* 0x00000028040cb980 */ /* 0x000168000c101b00 */
[----:B------:R0:W5:Y:S02]  /*7c10*/  @!P3 LD.E.64 R10, desc[UR40][R6.64] ;  /* 0x00000028060ab980 */ /* 0x000164000c101b00 */
.L_x_5709:
[----:B------:R-:W-:Y:S05]  /*7c20*/  BSYNC B1 ;  /* 0x0000000000017941 */ /* 0x000fea0003800000 */
.L_x_5708:
[----:B0---4-:R-:W4:Y:S01]  /*7c30*/  LDL R30, [R1+0x64] ;  /* 0x00006400011e7983 */ /* 0x011f220000100800 */
[----:B------:R-:W0:Y:S01]  /*7c40*/  SYNCS.PHASECHK.TRANS64.TRYWAIT P0, [R19+URZ+0x32400], R34 ;  /* 0x03240022130075a7 */ /* 0x000e22000800017f */
[----:B--2---:R-:W-:Y:S01]  /*7c50*/  IMAD.SHL.U32 R3, R37, 0x40, RZ ;  /* 0x0000004025037824 */ /* 0x004fe200078e00ff */
[----:B------:R-:W-:Y:S01]  /*7c60*/  VIADDMNMX R31, R36, -R35, 0x80, PT ;  /* 0x00000080241f7446 */ /* 0x000fe20003800923 */
[----:B-----5:R-:W-:Y:S01]  /*7c70*/  IMAD.MOV.U32 R5, RZ, RZ, R8 ;  /* 0x000000ffff057224 */ /* 0x020fe200078e0008 */
[----:B------:R-:W-:Y:S01]  /*7c80*/  BSSY B1, `(.L_x_5710) ;  /* 0x0000019000017945 */ /* 0x000fe20003800000 */
[----:B---3--:R-:W-:Y:S01]  /*7c90*/  IMAD.MOV.U32 R7, RZ, RZ, R14 ;  /* 0x000000ffff077224 */ /* 0x008fe200078e000e */
[----:B------:R-:W-:Y:S01]  /*7ca0*/  LOP3.LUT R3, R3, 0x1c0, RZ, 0xc0, !PT ;  /* 0x000001c003037812 */ /* 0x000fe200078ec0ff */
[----:B------:R-:W-:Y:S01]  /*7cb0*/  IMAD.MOV.U32 R6, RZ, RZ, R11 ;  /* 0x000000ffff067224 */ /* 0x000fe200078e000b */
[----:B------:R-:W-:Y:S01]  /*7cc0*/  PRMT R44, R5, 0x7610, R44 ;  /* 0x00007610052c7816 */ /* 0x000fe2000000002c */
[----:B------:R-:W-:Y:S01]  /*7cd0*/  IMAD.MOV.U32 R5, RZ, RZ, R10 ;  /* 0x000000ffff057224 */ /* 0x000fe200078e000a */
[----:B-1----:R-:W-:-:S02]  /*7ce0*/  LOP3.LUT R4, R3, 0x18, R16, 0xf8, !PT ;  /* 0x0000001803047812 */ /* 0x002fc400078ef810 */
[----:B------:R-:W-:Y:S02]  /*7cf0*/  SHF.R.U32.HI R3, RZ, 0x3, R3 ;  /* 0x00000003ff037819 */ /* 0x000fe40000011603 */
[----:B------:R-:W-:Y:S02]  /*7d00*/  PRMT R46, R46, 0x5410, R7 ;  /* 0x000054102e2e7816 */ /* 0x000fe40000000007 */
[----:B------:R-:W-:Y:S01]  /*7d10*/  LOP3.LUT R3, R4, R3, RZ, 0x3c, !PT ;  /* 0x0000000304037212 */ /* 0x000fe200078e3cff */
[----:B------:R-:W-:Y:S01]  /*7d20*/  IMAD.MOV.U32 R4, RZ, RZ, R9 ;  /* 0x000000ffff047224 */ /* 0x000fe200078e0009 */
[----:B------:R-:W-:Y:S01]  /*7d30*/  PRMT R45, R5, 0x5410, R6 ;  /* 0x00005410052d7816 */ /* 0x000fe20000000006 */
[----:B------:R-:W-:Y:S01]  /*7d40*/  IMAD.MOV.U32 R5, RZ, RZ, R13 ;  /* 0x000000ffff057224 */ /* 0x000fe200078e000d */
[----:B------:R-:W-:Y:S02]  /*7d50*/  LOP3.LUT P2, RZ, R37, 0x4, RZ, 0xc0, !PT ;  /* 0x0000000425ff7812 */ /* 0x000fe4000784c0ff */
[----:B------:R-:W-:Y:S01]  /*7d60*/  PRMT R44, R44, 0x5410, R4 ;  /* 0x000054102c2c7816 */ /* 0x000fe20000000004 */
[----:B------:R-:W-:Y:S01]  /*7d70*/  IMAD.MOV.U32 R4, RZ, RZ, R12 ;  /* 0x000000ffff047224 */ /* 0x000fe200078e000c */
[----:B------:R-:W-:-:S04]  /*7d80*/  ISETP.GE.AND P1, PT, R22, R31, PT ;  /* 0x0000001f1600720c */ /* 0x000fc80003f26270 */
[----:B------:R-:W-:Y:S01]  /*7d90*/  PRMT R47, R47, 0x5410, R4 ;  /* 0x000054102f2f7816 */ /* 0x000fe20000000004 */
[----:B----4-:R-:W-:Y:S02]  /*7da0*/  IMAD R30, R30, 0x200, R3 ;  /* 0x000002001e1e7824 */ /* 0x010fe400078e0203 */
[----:B------:R-:W-:Y:S02]  /*7db0*/  IMAD.MOV.U32 R3, RZ, RZ, R15 ;  /* 0x000000ffff037224 */ /* 0x000fe400078e000f */
[----:B------:R-:W-:-:S03]  /*7dc0*/  IMAD R30, R30, 0x2, R19 ;  /* 0x000000021e1e7824 */ /* 0x000fc600078e0213 */
[----:B------:R-:W-:Y:S01]  /*7dd0*/  PRMT R46, R3, 0x7610, R46 ;  /* 0x00007610032e7816 */ /* 0x000fe2000000002e */
[C---:B------:R-:W-:Y:S02]  /*7de0*/  VIADD R4, R30.reuse, 0x18400 ;  /* 0x000184001e047836 */ /* 0x040fe40000000000 */
[----:B------:R-:W-:Y:S01]  /*7df0*/  VIADD R3, R30, 0x18440 ;  /* 0x000184401e037836 */ /* 0x000fe20000000000 */
[----:B0-----:R-:W-:Y:S06]  /*7e00*/  @!P0 BRA `(.L_x_5711) ;  /* 0x000001b800e88947 */ /* 0x001fec0003800000 */
.L_x_5981:
[----:B------:R-:W-:Y:S05]  /*7e10*/  BSYNC B1 ;  /* 0x0000000000017941 */ /* 0x000fea0003800000 */
.L_x_5710:
        /* <DEDUP_REMOVED lines=17> */
[----:B0-----:R-:W-:Y:S01]  /*7f30*/  IMAD.U32 R34, R33, 0x10000, RZ ;  /* 0x0001000021227824 */ /* 0x001fe200078e00ff */
        /* <DEDUP_REMOVED lines=37> */
.L_x_5715:
[----:B------:R-:W-:Y:S05]  /*8190*/  BSYNC B2 ;  /* 0x0000000000027941 */ /* 0x000fea0003800000 */
.L_x_5714:
        /* <DEDUP_REMOVED lines=19> */
[----:B0-----:R-:W-:Y:S01]  /*82d0*/  FMUL.FTZ R34, R21, R28 ;  /* 0x0000001c15227220 */ /* 0x001fe20000410000 */
        /* <DEDUP_REMOVED lines=27> */
.L_x_5713:
[----:B------:R-:W-:Y:S05]  /*8490*/  BSYNC B1 ;  /* 0x0000000000017941 */ /* 0x000fea0003800000 */
.L_x_5712:
[----:B-12---:R-:W-:-:S05]  /*84a0*/  VIADD R4, R22, 0x40 ;  /* 0x0000004016047836 */ /* 0x006fca0000000000 */
[----:B------:R-:W-:-:S13]  /*84b0*/  ISETP.GE.AND P0, PT, R4, R31, PT ;  /* 0x0000001f0400720c */ /* 0x000fda0003f06270 */
        /* <DEDUP_REMOVED lines=52> */
.L_x_5718:
[----:B------:R-:W-:Y:S05]  /*8800*/  BSYNC B1 ;  /* 0x0000000000017941 */ /* 0x000fea0003800000 */
.L_x_5717:
        /* <DEDUP_REMOVED lines=48> */
.L_x_5703:
        /* <DEDUP_REMOVED lines=30> */
[----:B------:R-:W2:Y:S01]  /*8cf0*/  LDL R0, [R1+0x24] ;  /* 0x0000240001007983 */ /* 0x000ea20000100800 */
[----:B------:R-:W1:Y:S03]  /*8d00*/  LDC R39, c[0x0][0x3f4] ;  /* 0x0000fd00ff277b82 */ /* 0x000e660000000800 */
[----:B------:R-:W3:Y:S04]  /*8d10*/  SHFL.IDX PT, R3, R24, RZ, 0x1c1f ;  /* 0x001c1fff18037589 */ /* 0x000ee800000e0000 */
[----:B------:R-:W-:Y:S04]  /*8d20*/  SHFL.IDX PT, R14, R27, RZ, 0x1c1f ;  /* 0x001c1fff1b0e7589 */ /* 0x000fe800000e0000 */
[----:B------:R-:W-:Y:S01]  /*8d30*/  SHFL.IDX PT, R4, R25, RZ, 0x1c1f ;  /* 0x001c1fff19047589 */ /* 0x000fe200000e0000 */
[----:B-1----:R-:W-:Y:S01]  /*8d40*/  ISETP.GE.AND P0, PT, R16, R39, PT ;  /* 0x000000271000720c */ /* 0x002fe20003f06270 */
[----:B--2---:R-:W-:-:S02]  /*8d50*/  IMAD R34, R0, R34, RZ ;  /* 0x0000002200227224 */ /* 0x004fc400078e02ff */
[----:B------:R-:W1:Y:S03]  /*8d60*/  SHFL.IDX PT, R0, R26, RZ, 0x1c1f ;  /* 0x001c1fff1a007589 */ /* 0x000e6600000e0000 */
[----:B------:R-:W-:-:S13]  /*8d70*/  ISETP.GE.OR P1, PT, R41, R34, P0 ;  /* 0x000000222900720c */ /* 0x000fda0000726670 */
[C---:B------:R-:W-:Y:S01]  /*8d80*/  @!P1 IMAD.SHL.U32 R5, R16.reuse, 0x2, RZ ;  /* 0x0000000210059824 */ /* 0x040fe200078e00ff */
[----:B------:R-:W-:-:S04]  /*8d90*/  @!P1 SHF.L.U64.HI R21, R16, 0x1, R43 ;  /* 0x0000000110159819 */ /* 0x000fc8000001022b */
[----:B---3--:R-:W-:-:S05]  /*8da0*/  @!P1 IADD3 R6, P2, R3, R5, RZ ;  /* 0x0000000503069210 */ /* 0x008fca0007f5e0ff */
[----:B-1----:R-:W-:-:S05]  /*8db0*/  @!P1 IMAD.X R7, R0, 0x1, R21, P2 ;  /* 0x0000000100079824 */ /* 0x002fca00010e0615 */
[----:B------:R-:W2:Y:S01]  /*8dc0*/  @!P1 LD.E.128 R8, desc[UR40][R6.64] ;  /* 0x0000002806089980 */ /* 0x000ea2000c101d00 */
[----:B------:R-:W-:-:S05]  /*8dd0*/  @!P1 IADD3 R14, P2, R14, R5, RZ ;  /* 0x000000050e0e9210 */ /* 0x000fca0007f5e0ff */
[----:B------:R-:W-:Y:S02]  /*8de0*/  @!P1 IMAD.X R5, R4, 0x1, R21, P2 ;  /* 0x0000000104059824 */ /* 0x000fe400010e0615 */
[----:B------:R-:W-:-:S06]  /*8df0*/  @!P1 IMAD.MOV.U32 R4, RZ, RZ, R14 ;  /* 0x000000ffff049224 */ /* 0x000fcc00078e000e */
[----:B------:R-:W3:Y:S01]  /*8e00*/  @!P1 LD.E.128 R4, desc[UR40][R4.64] ;  /* 0x0000002804049980 */ /* 0x000ee2000c101d00 */
[----:B------:R-:W-:Y:S02]  /*8e10*/  CS2R R20, SRZ ;  /* 0x0000000000147805 */ /* 0x000fe4000001ff00 */
[----:B------:R-:W-:Y:S02]  /*8e20*/  CS2R R28, SRZ ;  /* 0x00000000001c7805 */ /* 0x000fe4000001ff00 */
[----:B------:R-:W-:Y:S01]  /*8e30*/  CS2R R30, SRZ ;  /* 0x00000000001e7805 */ /* 0x000fe2000001ff00 */
[----:B------:R-:W1:Y:S01]  /*8e40*/  SHFL.IDX PT, R24, R24, 0x1, 0x1c1f ;  /* 0x003c1f0018187f89 */ /* 0x000e6200000e0000 */
[----:B------:R-:W-:-:S03]  /*8e50*/  CS2R R32, SRZ ;  /* 0x0000000000207805 */ /* 0x000fc6000001ff00 */
[----:B------:R4:W0:Y:S04]  /*8e60*/  SHFL.IDX PT, R14, R27, 0x1, 0x1c1f ;  /* 0x003c1f001b0e7f89 */ /* 0x00082800000e0000 */
[----:B------:R-:W0:Y:S01]  /*8e70*/  SHFL.IDX PT, R25, R25, 0x1, 0x1c1f ;  /* 0x003c1f0019197f89 */ /* 0x000e2200000e0000 */
[----:B--2---:R-:W-:Y:S02]  /*8e80*/  @!P1 IMAD.MOV.U32 R21, RZ, RZ, R9 ;  /* 0x000000ffff159224 */ /* 0x004fe400078e0009 */
[----:B------:R-:W-:Y:S02]  /*8e90*/  @!P1 IMAD.MOV.U32 R20, RZ, RZ, R8 ;  /* 0x000000ffff149224 */ /* 0x000fe400078e0008 */
[----:B------:R-:W-:Y:S02]  /*8ea0*/  IMAD.MOV.U32 R3, RZ, RZ, R21 ;  /* 0x000000ffff037224 */ /* 0x000fe400078e0015 */
[----:B------:R-:W-:-:S02]  /*8eb0*/  IMAD.MOV.U32 R0, RZ, RZ, R20 ;  /* 0x000000ffff007224 */ /* 0x000fc400078e0014 */
[----:B------:R-:W-:Y:S01]  /*8ec0*/  @!P1 IMAD.MOV.U32 R28, RZ, RZ, R10 ;  /* 0x000000ffff1c9224 */ /* 0x000fe200078e000a */
[----:B------:R-:W-:Y:S01]  /*8ed0*/  PRMT R49, R3, 0x7610, R49 ;  /* 0x0000761003317816 */ /* 0x000fe20000000031 */
[----:B------:R-:W-:Y:S01]  /*8ee0*/  @!P1 IMAD.MOV.U32 R29, RZ, RZ, R11 ;  /* 0x000000ffff1d9224 */ /* 0x000fe200078e000b */
[----:B------:R4:W2:Y:S01]  /*8ef0*/  SHFL.IDX PT, R3, R26, 0x1, 0x1c1f ;  /* 0x003c1f001a037f89 */ /* 0x0008a200000e0000 */
[----:B------:R-:W-:Y:S01]  /*8f00*/  PRMT R36, R36, 0x5410, R0 ;  /* 0x0000541024247816 */ /* 0x000fe20000000000 */
[----:B------:R-:W-:Y:S02]  /*8f10*/  IMAD.MOV.U32 R0, RZ, RZ, R28 ;  /* 0x000000ffff007224 */ /* 0x000fe400078e001c */
[----:B---3--:R-:W-:Y:S02]  /*8f20*/  @!P1 IMAD.MOV.U32 R30, RZ, RZ, R4 ;  /* 0x000000ffff1e9224 */ /* 0x008fe400078e0004 */
[----:B------:R-:W-:Y:S01]  /*8f30*/  @!P1 IMAD.MOV.U32 R31, RZ, RZ, R5 ;  /* 0x000000ffff1f9224 */ /* 0x000fe200078e0005 */
[----:B------:R-:W-:Y:S01]  /*8f40*/  PRMT R35, R0, 0x7610, R35 ;  /* 0x0000761000237816 */ /* 0x000fe20000000023 */
[----:B------:R-:W-:-:S02]  /*8f50*/  @!P1 IMAD.MOV.U32 R32, RZ, RZ, R6 ;  /* 0x000000ffff209224 */ /* 0x000fc400078e0006 */
[----:B------:R-:W-:Y:S02]  /*8f60*/  @!P1 IMAD.MOV.U32 R33, RZ, RZ, R7 ;  /* 0x000000ffff219224 */ /* 0x000fe400078e0007 */
[----:B------:R-:W-:Y:S02]  /*8f70*/  IMAD.MOV.U32 R0, RZ, RZ, R30 ;  /* 0x000000ffff007224 */ /* 0x000fe400078e001e */
[----:B------:R-:W-:Y:S02]  /*8f80*/  IMAD.MOV.U32 R4, RZ, RZ, R31 ;  /* 0x000000ffff047224 */ /* 0x000fe400078e001f */
[----:B------:R-:W-:Y:S02]  /*8f90*/  IMAD.MOV.U32 R5, RZ, RZ, R32 ;  /* 0x000000ffff057224 */ /* 0x000fe400078e0020 */
[----:B------:R-:W-:Y:S01]  /*8fa0*/  IMAD.MOV.U32 R8, RZ, RZ, R29 ;  /* 0x000000ffff087224 */ /* 0x000fe200078e001d */
[----:B------:R-:W-:Y:S01]  /*8fb0*/  PRMT R35, R35, 0x5410, R4 ;  /* 0x0000541023237816 */ /* 0x000fe20000000004 */
[----:B------:R-:W-:Y:S01]  /*8fc0*/  IMAD.MOV.U32 R6, RZ, RZ, R33 ;  /* 0x000000ffff067224 */ /* 0x000fe200078e0021 */
[----:B------:R-:W-:-:S02]  /*8fd0*/  PRMT R45, R0, 0x5410, R5 ;  /* 0x00005410002d7816 */ /* 0x000fc40000000005 */
[----:B------:R-:W-:Y:S02]  /*8fe0*/  CS2R R4, SRZ ;  /* 0x0000000000047805 */ /* 0x000fe4000001ff00 */
[----:B------:R-:W-:Y:S02]  /*8ff0*/  PRMT R36, R8, 0x7610, R36 ;  /* 0x0000761008247816 */ /* 0x000fe40000000024 */
[----:B012-4-:R-:W-:-:S07]  /*9000*/  PRMT R48, R6, 0x7610, R48 ;  /* 0x0000761006307816 */ /* 0x017fce0000000030 */
.L_x_5991:
        /* <DEDUP_REMOVED lines=24> */
.L_x_5721:
[----:B------:R-:W-:Y:S05]  /*9190*/  BSYNC B1 ;  /* 0x0000000000017941 */ /* 0x000fea0003800000 */
.L_x_5720:
[----:B------:R-:W2:Y:S01]  /*91a0*/  LDL R3, [R1+0x50] ;  /* 0x0000500001037983 */ /* 0x000ea20000100800 */
[----:B------:R-:W0:Y:S01]  /*91b0*/  SYNCS.PHASECHK.TRANS64.TRYWAIT P1, [R19+URZ+0x32400], R12 ;  /* 0x0324000c130075a7 */ /* 0x000e22000802017f */
[----:B------:R-:W-:Y:S01]  /*91c0*/  VIADD R15, R22, 0x40 ;  /* 0x00000040160f7836 */ /* 0x000fe20000000000 */
[----:B------:R-:W-:Y:S01]  /*91d0*/  BSSY B1, `(.L_x_5722) ;  /* 0x0000013000017945 */ /* 0x000fe20003800000 */
[----:B-----5:R-:W-:Y:S02]  /*91e0*/  IMAD.MOV.U32 R13, RZ, RZ, R4 ;  /* 0x000000ffff0d7224 */ /* 0x020fe400078e0004 */
[----:B------:R-:W-:-:S03]  /*91f0*/  IMAD.MOV.U32 R14, RZ, RZ, R5 ;  /* 0x000000ffff0e7224 */ /* 0x000fc600078e0005 */
[----:B------:R-:W-:Y:S01]  /*9200*/  PRMT R55, R13, 0x7610, R55 ;  /* 0x000076100d377816 */ /* 0x000fe20000000037 */
[----:B------:R-:W-:Y:S01]  /*9210*/  IMAD.MOV.U32 R13, RZ, RZ, R7 ;  /* 0x000000ffff0d7224 */ /* 0x000fe200078e0007 */
[----:B------:R-:W-:Y:S01]  /*9220*/  PRMT R56, R14, 0x7610, R56 ;  /* 0x000076100e387816 */ /* 0x000fe20000000038 */
[----:B------:R-:W-:-:S03]  /*9230*/  IMAD.MOV.U32 R14, RZ, RZ, R8 ;  /* 0x000000ffff0e7224 */ /* 0x000fc600078e0008 */
[----:B------:R-:W-:Y:S02]  /*9240*/  PRMT R55, R55, 0x5410, R13 ;  /* 0x0000541037377816 */ /* 0x000fe4000000000d */
[----:B------:R-:W-:Y:S02]  /*9250*/  PRMT R56, R56, 0x5410, R14 ;  /* 0x0000541038387816 */ /* 0x000fe4000000000e */
[----:B--2---:R-:W-:Y:S01]  /*9260*/  VIADDMNMX R3, R34, -R3, 0x80, PT ;  /* 0x0000008022037446 */ /* 0x004fe20003800903 */
[----:B------:R-:W-:-:S03]  /*9270*/  IMAD.MOV.U32 R34, RZ, RZ, R11 ;  /* 0x000000ffff227224 */ /* 0x000fc600078e000b */
[-C--:B------:R-:W-:Y:S02]  /*9280*/  ISETP.GE.OR P2, PT, R22, R3.reuse, P0 ;  /* 0x000000031600720c */ /* 0x080fe40000746670 */
[----:B------:R-:W-:Y:S01]  /*9290*/  ISETP.GE.OR P0, PT, R15, R3, P0 ;  /* 0x000000030f00720c */ /* 0x000fe20000706670 */
[----:B------:R-:W-:Y:S02]  /*92a0*/  IMAD.MOV.U32 R3, RZ, RZ, R6 ;  /* 0x000000ffff037224 */ /* 0x000fe400078e0006 */
[----:B------:R-:W-:-:S03]  /*92b0*/  IMAD.MOV.U32 R15, RZ, RZ, R9 ;  /* 0x000000ffff0f7224 */ /* 0x000fc600078e0009 */
[----:B------:R-:W-:Y:S01]  /*92c0*/  PRMT R57, R3, 0x7610, R57 ;  /* 0x0000761003397816 */ /* 0x000fe20000000039 */
[----:B------:R-:W-:Y:S01]  /*92d0*/  IMAD.MOV.U32 R3, RZ, RZ, R10 ;  /* 0x000000ffff037224 */ /* 0x000fe200078e000a */
[----:B------:R-:W-:Y:S01]  /*92e0*/  PRMT R58, R15, 0x7610, R58 ;  /* 0x000076100f3a7816 */ /* 0x000fe2000000003a */
[----:B0-----:R-:W-:Y:S06]  /*92f0*/  @!P1 BRA `(.L_x_5723) ;  /* 0x000001ac002c9947 */ /* 0x001fec0003800000 */
.L_x_5992:
[----:B------:R-:W-:Y:S05]  /*9300*/  BSYNC B1 ;  /* 0x0000000000017941 */ /* 0x000fea0003800000 */
.L_x_5722:
[----:B------:R-:W-:Y:S04]  /*9310*/  BSSY B1, `(.L_x_5724) ;  /* 0x000006b000017945 */ /* 0x000fe80003800000 */
[----:B------:R-:W-:Y:S05]  /*9320*/  @P2 BRA `(.L_x_5725) ;  /* 0x0000000400a42947 */ /* 0x000fea0003800000 */
[----:B------:R-:W2:Y:S01]  /*9330*/  LDL R15, [R1+0x64] ;  /* 0x00006400010f7983 */ /* 0x000ea20000100800 */
[----:B------:R-:W-:Y:S01]  /*9340*/  IMAD.SHL.U32 R37, R37, 0x40, RZ ;  /* 0x0000004025257824 */ /* 0x000fe200078e00ff */
[----:B------:R-:W-:Y:S01]  /*9350*/  SHF.R.U64 R43, R30, 0x10, R31 ;  /* 0x000000101e2b7819 */ /* 0x000fe2000000121f */
[----:B------:R-:W-:Y:S01]  /*9360*/  IMAD.IADD R13, R16, 0x1, R39 ;  /* 0x00000001100d7824 */ /* 0x000fe200078e0227 */
[----:B------:R-:W-:Y:S02]  /*9370*/  SHF.R.U64 R40, R20, 0x10, R21 ;  /* 0x0000001014287819 */ /* 0x000fe40000001215 */
[----:B------:R-:W-:Y:S02]  /*9380*/  LOP3.LUT R37, R37, 0x1c0, RZ, 0xc0, !PT ;  /* 0x000001c025257812 */ /* 0x000fe400078ec0ff */
[----:B------:R-:W-:Y:S02]  /*9390*/  SHF.R.U64 R46, R32, 0x10, R33 ;  /* 0x00000010202e7819 */ /* 0x000fe40000001221 */
[----:B------:R-:W-:-:S02]  /*93a0*/  SHF.R.U32.HI R14, RZ, 0x3, R37 ;  /* 0x00000003ff0e7819 */ /* 0x000fc40000011625 */
[C---:B------:R-:W-:Y:S02]  /*93b0*/  LOP3.LUT R13, R37.reuse, 0x38, R13, 0xf8, !PT ;  /* 0x00000038250d7812 */ /* 0x040fe400078ef80d */
[----:B0-----:R-:W-:Y:S02]  /*93c0*/  LOP3.LUT R12, R37, 0x38, R16, 0xf8, !PT ;  /* 0x00000038250c7812 */ /* 0x001fe400078ef810 */
[-C--:B------:R-:W-:Y:S02]  /*93d0*/  LOP3.LUT R13, R13, R14.reuse, RZ, 0x3c, !PT ;  /* 0x0000000e0d0d7212 */ /* 0x080fe400078e3cff */
[----:B------:R-:W-:Y:S02]  /*93e0*/  LOP3.LUT R12, R12, R14, RZ, 0x3c, !PT ;  /* 0x0000000e0c0c7212 */ /* 0x000fe400078e3cff */
[----:B------:R-:W-:Y:S02]  /*93f0*/  PRMT R43, R45, 0x5410, R43 ;  /* 0x000054102d2b7816 */ /* 0x000fe4000000002b */
[----:B------:R-:W-:-:S02]  /*9400*/  SHF.R.U64 R42, R28, 0x10, R29 ;  /* 0x000000101c2a7819 */ /* 0x000fc4000000121d */
[----:B------:R-:W-:Y:S02]  /*9410*/  SHF.R.U32.HI R44, RZ, 0x10, R31 ;  /* 0x00000010ff2c7819 */ /* 0x000fe4000001161f */
[----:B------:R-:W-:Y:S02]  /*9420*/  PRMT R40, R36, 0x5432, R40 ;  /* 0x0000543224287816 */ /* 0x000fe40000000028 */
[----:B------:R-:W-:Y:S02]  /*9430*/  SHF.R.U32.HI R41, RZ, 0x10, R21 ;  /* 0x00000010ff297819 */ /* 0x000fe40000011615 */
[----:B------:R-:W-:Y:S01]  /*9440*/  PRMT R46, R45, 0x5432, R46 ;  /* 0x000054322d2e7816 */ /* 0x000fe2000000002e */
[----:B------:R-:W-:Y:S01]  /*9450*/  IMAD.U32 R45, R43, 0x10000, RZ ;  /* 0x000100002b2d7824 */ /* 0x000fe200078e00ff */
[C---:B------:R-:W-:Y:S02]  /*9460*/  PRMT R42, R35.reuse, 0x5410, R42 ;  /* 0x00005410232a7816 */ /* 0x040fe4000000002a */
[----:B------:R-:W-:Y:S01]  /*9470*/  PRMT R44, R35, 0x5432, R44 ;  /* 0x00005432232c7816 */ /* 0x000fe2000000002c */
[----:B------:R-:W-:Y:S01]  /*9480*/  IMAD.U32 R35, R40, 0x10000, RZ ;  /* 0x0001000028237824 */ /* 0x000fe200078e00ff */
[----:B------:R-:W-:-:S02]  /*9490*/  PRMT R41, R49, 0x5410, R41 ;  /* 0x0000541031297816 */ /* 0x000fc40000000029 */
[----:B------:R-:W-:Y:S02]  /*94a0*/  SHF.R.U32.HI R29, RZ, 0x10, R29 ;  /* 0x00000010ff1d7819 */ /* 0x000fe4000001161d */
[----:B------:R-:W-:Y:S02]  /*94b0*/  SHF.R.U32.HI R47, RZ, 0x10, R33 ;  /* 0x00000010ff2f7819 */ /* 0x000fe40000011621 */
[----:B------:R-:W-:Y:S02]  /*94c0*/  LOP3.LUT R43, R43, 0xffff0000, RZ, 0xc0, !PT ;  /* 0xffff00002b2b7812 */ /* 0x000fe400078ec0ff */
[----:B------:R-:W-:Y:S02]  /*94d0*/  PRMT R36, R36, 0x5410, R29 ;  /* 0x0000541024247816 */ /* 0x000fe4000000001d */
[----:B------:R-:W-:Y:S01]  /*94e0*/  PRMT R47, R48, 0x5410, R47 ;  /* 0x00005410302f7816 */ /* 0x000fe2000000002f */
[C---:B--2---:R-:W-:Y:S02]  /*94f0*/  IMAD R38, R15.reuse, 0x200, R13 ;  /* 0x000002000f267824 */ /* 0x044fe400078e020d */
[----:B------:R-:W-:-:S02]  /*9500*/  IMAD R12, R15, 0x200, R12 ;  /* 0x000002000f0c7824 */ /* 0x000fc400078e020c */
        /* <DEDUP_REMOVED lines=75> */
.L_x_5725:
[----:B------:R-:W-:Y:S05]  /*99c0*/  BSYNC B1 ;  /* 0x0000000000017941 */ /* 0x000fea0003800000 */
.L_x_5724:
[----:B------:R-:W-:Y:S01]  /*99d0*/  PRMT R21, R3, 0x5410, R34 ;  /* 0x0000541003157816 */ /* 0x000fe20000000022 */
[----:B------:R-:W-:Y:S06]  /*99e0*/  @P0 BRA `(.L_x_5716) ;  /* 0x0000000400a80947 */ /* 0x000fec0003800000 */
[----:B01----:R-:W2:Y:S01]  /*99f0*/  LDL R12, [R1+0x68] ;  /* 0x00006800010c7983 */ /* 0x003ea20000100800 */
[C---:B------:R-:W-:Y:S02]  /*9a00*/  VIADD R13, R22.reuse, 0x40 ;  /* 0x00000040160d7836 */ /* 0x040fe40000000000 */
[----:B------:R-:W-:Y:S01]  /*9a10*/  VIADD R14, R22, 0x40 ;  /* 0x00000040160e7836 */ /* 0x000fe20000000000 */
[----:B------:R-:W3:Y:S01]  /*9a20*/  LDL R41, [R1+0x194] ;  /* 0x0001940001297983 */ /* 0x000ee20000100800 */
[----:B------:R-:W-:Y:S02]  /*9a30*/  IMAD.SHL.U32 R13, R13, 0x40, RZ ;  /* 0x000000400d0d7824 */ /* 0x000fe400078e00ff */
[----:B------:R-:W-:Y:S02]  /*9a40*/  IMAD.SHL.U32 R14, R14, 0x40, RZ ;  /* 0x000000400e0e7824 */ /* 0x000fe400078e00ff */
[----:B------:R-:W-:Y:S01]  /*9a50*/  IMAD.IADD R3, R16, 0x1, R39 ;  /* 0x0000000110037824 */ /* 0x000fe200078e0227 */
[----:B------:R-:W-:-:S02]  /*9a60*/  LOP3.LUT R13, R13, 0x1c0, RZ, 0xc0, !PT ;  /* 0x000001c00d0d7812 */ /* 0x000fc400078ec0ff */
[----:B------:R-:W-:Y:S02]  /*9a70*/  LOP3.LUT R14, R14, 0x1c0, RZ, 0xc0, !PT ;  /* 0x000001c00e0e7812 */ /* 0x000fe400078ec0ff */
[----:B------:R-:W-:Y:S02]  /*9a80*/  SHF.R.U32.HI R13, RZ, 0x3, R13 ;  /* 0x00000003ff0d7819 */ /* 0x000fe4000001160d */
[----:B------:R-:W-:-:S04]  /*9a90*/  LOP3.LUT R3, R14, 0x38, R3, 0xf8, !PT ;  /* 0x000000380e037812 */ /* 0x000fc800078ef803 */
[----:B------:R-:W-:Y:S02]  /*9aa0*/  LOP3.LUT R3, R3, R13, RZ, 0x3c, !PT ;  /* 0x0000000d03037212 */ /* 0x000fe400078e3cff */
[----:B------:R-:W-:Y:S02]  /*9ab0*/  SHF.R.U64 R33, R4, 0x10, R5 ;  /* 0x0000001004217819 */ /* 0x000fe40000001205 */
[----:B------:R-:W-:Y:S02]  /*9ac0*/  SHF.R.U64 R28, R8, 0x10, R9 ;  /* 0x00000010081c7819 */ /* 0x000fe40000001209 */
[----:B------:R-:W-:Y:S02]  /*9ad0*/  PRMT R33, R55, 0x5410, R33 ;  /* 0x0000541037217816 */ /* 0x000fe40000000021 */
[----:B------:R-:W-:Y:S02]  /*9ae0*/  SHF.R.U32.HI R29, RZ, 0x10, R9 ;  /* 0x00000010ff1d7819 */ /* 0x000fe40000011609 */
[----:B------:R-:W-:Y:S01]  /*9af0*/  PRMT R28, R56, 0x5432, R28 ;  /* 0x00005432381c7816 */ /* 0x000fe2000000001c */
[----:B------:R-:W-:Y:S01]  /*9b00*/  IMAD.U32 R34, R33, 0x10000, RZ ;  /* 0x0001000021227824 */ /* 0x000fe200078e00ff */
[----:B------:R-:W-:-:S02]  /*9b10*/  SHF.R.U32.HI R35, RZ, 0x10, R5 ;  /* 0x00000010ff237819 */ /* 0x000fc40000011605 */
[----:B------:R-:W-:Y:S01]  /*9b20*/  SHF.R.U32.HI R38, RZ, 0x10, R7 ;  /* 0x00000010ff267819 */ /* 0x000fe20000011607 */
[----:B------:R-:W-:Y:S01]  /*9b30*/  IMAD.U32 R30, R28, 0x10000, RZ ;  /* 0x000100001c1e7824 */ /* 0x000fe200078e00ff */
[----:B------:R-:W-:Y:S02]  /*9b40*/  PRMT R29, R58, 0x5410, R29 ;  /* 0x000054103a1d7816 */ /* 0x000fe4000000001d */
[----:B------:R-:W-:Y:S02]  /*9b50*/  PRMT R35, R56, 0x5410, R35 ;  /* 0x0000541038237816 */ /* 0x000fe40000000023 */
[--C-:B------:R-:W-:Y:S02]  /*9b60*/  SHF.R.U64 R31, R10, 0x10, R11.reuse ;  /* 0x000000100a1f7819 */ /* 0x100fe4000000120b */
[----:B------:R-:W-:Y:S02]  /*9b70*/  SHF.R.U32.HI R32, RZ, 0x10, R11 ;  /* 0x00000010ff207819 */ /* 0x000fe4000001160b */
[----:B------:R-:W-:Y:S01]  /*9b80*/  PRMT R38, R55, 0x5432, R38 ;  /* 0x0000543237267816 */ /* 0x000fe20000000026 */
[----:B------:R-:W-:Y:S01]  /*9b90*/  IMAD.U32 R36, R35, 0x10000, RZ ;  /* 0x0001000023247824 */ /* 0x000fe200078e00ff */
[----:B------:R-:W-:-:S02]  /*9ba0*/  PRMT R31, R21, 0x5410, R31 ;  /* 0x00005410151f7816 */ /* 0x000fc4000000001f */
[----:B------:R-:W-:Y:S02]  /*9bb0*/  PRMT R32, R21, 0x5432, R32 ;  /* 0x0000543215207816 */ /* 0x000fe40000000020 */
[----:B------:R-:W-:Y:S02]  /*9bc0*/  LOP3.LUT R33, R33, 0xffff0000, RZ, 0xc0, !PT ;  /* 0xffff000021217812 */ /* 0x000fe400078ec0ff */
[----:B------:R-:W-:-:S04]  /*9bd0*/  SHF.R.U64 R37, R6, 0x10, R7 ;  /* 0x0000001006257819 */ /* 0x000fc80000001207 */
[----:B------:R-:W-:Y:S02]  /*9be0*/  PRMT R37, R57, 0x5410, R37 ;  /* 0x0000541039257816 */ /* 0x000fe40000000025 */
[----:B------:R-:W-:Y:S01]  /*9bf0*/  LOP3.LUT R35, R35, 0xffff0000, RZ, 0xc0, !PT ;  /* 0xffff000023237812 */ /* 0x000fe200078ec0ff */
[----:B--2---:R-:W-:-:S04]  /*9c00*/  IMAD.IADD R20, R12, 0x1, R3 ;  /* 0x000000010c147824 */ /* 0x004fc800078e0203 */
[----:B------:R-:W-:Y:S01]  /*9c10*/  IMAD R20, R20, 0x2, R19 ;  /* 0x0000000214147824 */ /* 0x000fe200078e0213 */
[----:B---3--:R-:W0:Y:S04]  /*9c20*/  LDS.128 R12, [R41+0x18400] ;  /* 0x01840000290c7984 */ /* 0x008e280000000c00 */
[----:B------:R-:W1:Y:S01]  /*9c30*/  LDS.128 R24, [R20+0x18400] ;  /* 0x0184000014187984 */ /* 0x000e620000000c00 */
[----:B0-----:R-:W-:Y:S02]  /*9c40*/  IMAD.U32 R3, R12, 0x10000, RZ ;  /* 0x000100000c037824 */ /* 0x001fe400078e00ff */
[----:B-1----:R-:W-:-:S04]  /*9c50*/  IMAD.U32 R9, R24, 0x10000, RZ ;  /* 0x0001000018097824 */ /* 0x002fc800078e00ff */
[C---:B------:R-:W-:Y:S01]  /*9c60*/  FMUL.FTZ R40, R9.reuse, R34 ;  /* 0x0000002209287220 */ /* 0x040fe20000410000 */
[-C--:B------:R-:W-:Y:S01]  /*9c70*/  FMUL.FTZ R42, R9, R30.reuse ;  /* 0x0000001e092a7220 */ /* 0x080fe20000410000 */
[----:B------:R-:W-:Y:S02]  /*9c80*/  IMAD.U32 R11, R25, 0x10000, RZ ;  /* 0x00010000190b7824 */ /* 0x000fe400078e00ff */
[----:B------:R-:W-:Y:S01]  /*9c90*/  FFMA.FTZ R40, R3, R30, -R40 ;  /* 0x0000001e03287223 */ /* 0x000fe20000010828 */
[----:B------:R-:W-:Y:S02]  /*9ca0*/  IMAD.U32 R30, R29, 0x10000, RZ ;  /* 0x000100001d1e7824 */ /* 0x000fe400078e00ff */
[----:B------:R-:W-:Y:S02]  /*9cb0*/  IMAD.U32 R21, R27, 0x10000, RZ ;  /* 0x000100001b157824 */ /* 0x000fe400078e00ff */
[----:B------:R-:W-:Y:S02]  /*9cc0*/  IMAD.U32 R9, R38, 0x10000, RZ ;  /* 0x0001000026097824 */ /* 0x000fe400078e00ff */
[----:B------:R-:W-:Y:S01]  /*9cd0*/  FFMA.FTZ R42, R3, R34, R42 ;  /* 0x00000022032a7223 */ /* 0x000fe2000001002a */
[----:B------:R-:W-:-:S02]  /*9ce0*/  IMAD.U32 R5, R13, 0x10000, RZ ;  /* 0x000100000d057824 */ /* 0x000fc400078e00ff */
[C---:B------:R-:W-:Y:S01]  /*9cf0*/  FMUL.FTZ R44, R11.reuse, R36 ;  /* 0x000000240b2c7220 */ /* 0x040fe20000410000 */
[-C--:B------:R-:W-:Y:S01]  /*9d00*/  FMUL.FTZ R34, R11, R30.reuse ;  /* 0x0000001e0b227220 */ /* 0x080fe20000410000 */
[----:B------:R-:W-:Y:S02]  /*9d10*/  IMAD.U32 R8, R15, 0x10000, RZ ;  /* 0x000100000f087824 */ /* 0x000fe400078e00ff */
[----:B------:R-:W-:Y:S01]  /*9d20*/  FMUL.FTZ R11, R21, R9 ;  /* 0x00000009150b7220 */ /* 0x000fe20000410000 */
[----:B------:R-:W-:Y:S01]  /*9d30*/  IMAD.U32 R3, R32, 0x10000, RZ ;  /* 0x0001000020037824 */ /* 0x000fe200078e00ff */
[----:B------:R-:W-:Y:S01]  /*9d40*/  LOP3.LUT R10, R24, 0xffff0000, RZ, 0xc0, !PT ;  /* 0xffff0000180a7812 */ /* 0x000fe200078ec0ff */
[----:B------:R-:W-:Y:S01]  /*9d50*/  FFMA.FTZ R44, R5, R30, -R44 ;  /* 0x0000001e052c7223 */ /* 0x000fe2000001082c */
[----:B------:R-:W-:Y:S01]  /*9d60*/  LOP3.LUT R24, R25, 0xffff0000, RZ, 0xc0, !PT ;  /* 0xffff000019187812 */ /* 0x000fe200078ec0ff */
[-C--:B------:R-:W-:Y:S01]  /*9d70*/  FMUL.FTZ R30, R21, R3.reuse ;  /* 0x00000003151e7220 */ /* 0x080fe20000410000 */
[----:B------:R-:W-:Y:S01]  /*9d80*/  FFMA.FTZ R25, R8, R3, -R11 ;  /* 0x0000000308197223 */ /* 0x000fe2000001080b */
[----:B------:R-:W-:Y:S01]  /*9d90*/  LOP3.LUT R4, R12, 0xffff0000, RZ, 0xc0, !PT ;  /* 0xffff00000c047812 */ /* 0x000fe200078ec0ff */
[----:B------:R-:W-:Y:S01]  /*9da0*/  FFMA.FTZ R34, R5, R36, R34 ;  /* 0x0000002405227223 */ /* 0x000fe20000010022 */
[----:B------:R-:W-:Y:S01]  /*9db0*/  LOP3.LUT R3, R28, 0xffff0000, RZ, 0xc0, !PT ;  /* 0xffff00001c037812 */ /* 0x000fe200078ec0ff */
[----:B------:R-:W-:Y:S01]  /*9dc0*/  FMUL.FTZ R5, R10, R33 ;  /* 0x000000210a057220 */ /* 0x000fe20000410000 */
[----:B------:R-:W-:Y:S01]  /*9dd0*/  FFMA.FTZ R30, R8, R9, R30 ;  /* 0x00000009081e7223 */ /* 0x000fe2000001001e */
[----:B------:R-:W-:Y:S01]  /*9de0*/  LOP3.LUT R12, R13, 0xffff0000, RZ, 0xc0, !PT ;  /* 0xffff00000d0c7812 */ /* 0x000fe200078ec0ff */
[----:B------:R-:W-:-:S02]  /*9df0*/  IMAD.U32 R13, R26, 0x10000, RZ ;  /* 0x000100001a0d7824 */ /* 0x000fc400078e00ff */
[-C--:B------:R-:W-:Y:S01]  /*9e00*/  FMUL.FTZ R9, R10, R3.reuse ;  /* 0x000000030a097220 */ /* 0x080fe20000410000 */
[C---:B------:R-:W-:Y:S01]  /*9e10*/  FFMA.FTZ R11, R4.reuse, R3, -R5 ;  /* 0x00000003040b7223 */ /* 0x040fe20000010805 */
[----:B------:R-:W-:Y:S02]  /*9e20*/  IMAD.U32 R5, R37, 0x10000, RZ ;  /* 0x0001000025057824 */ /* 0x000fe400078e00ff */
[----:B------:R-:W-:Y:S01]  /*9e30*/  FFMA.FTZ R33, R4, R33, R9 ;  /* 0x0000002104217223 */ /* 0x000fe20000010009 */
[C---:B------:R-:W-:Y:S02]  /*9e40*/  IMAD.U32 R6, R14.reuse, 0x10000, RZ ;  /* 0x000100000e067824 */ /* 0x040fe400078e00ff */
[----:B------:R-:W-:Y:S01]  /*9e50*/  FMUL.FTZ R9, R13, R5 ;  /* 0x000000050d097220 */ /* 0x000fe20000410000 */
[----:B------:R-:W-:Y:S01]  /*9e60*/  IMAD.U32 R3, R31, 0x10000, RZ ;  /* 0x000100001f037824 */ /* 0x000fe200078e00ff */
[----:B------:R-:W-:Y:S02]  /*9e70*/  LOP3.LUT R7, R14, 0xffff0000, RZ, 0xc0, !PT ;  /* 0xffff00000e077812 */ /* 0x000fe400078ec0ff */
[----:B------:R-:W-:Y:S01]  /*9e80*/  LOP3.LUT R14, R15, 0xffff0000, RZ, 0xc0, !PT ;  /* 0xffff00000f0e7812 */ /* 0x000fe200078ec0ff */
[-C--:B------:R-:W-:Y:S01]  /*9e90*/  FFMA.FTZ R10, R6, R3.reuse, -R9 ;  /* 0x00000003060a7223 */ /* 0x080fe20000010809 */
[----:B------:R-:W-:Y:S01]  /*9ea0*/  LOP3.LUT R15, R26, 0xffff0000, RZ, 0xc0, !PT ;  /* 0xffff00001a0f7812 */ /* 0x000fe200078ec0ff */
[----:B------:R-:W-:Y:S01]  /*9eb0*/  FMUL.FTZ R13, R13, R3 ;  /* 0x000000030d0d7220 */ /* 0x000fe20000410000 */
[----:B------:R-:W-:-:S02]  /*9ec0*/  LOP3.LUT R29, R29, 0xffff0000, RZ, 0xc0, !PT ;  /* 0xffff00001d1d7812 */ /* 0x000fc400078ec0ff */
[----:B------:R-:W-:Y:S02]  /*9ed0*/  LOP3.LUT R26, R27, 0xffff0000, RZ, 0xc0, !PT ;  /* 0xffff00001b1a7812 */ /* 0x000fe400078ec0ff */
[----:B------:R-:W-:Y:S02]  /*9ee0*/  LOP3.LUT R8, R37, 0xffff0000, RZ, 0xc0, !PT ;  /* 0xffff000025087812 */ /* 0x000fe400078ec0ff */
[----:B------:R-:W-:Y:S02]  /*9ef0*/  LOP3.LUT R9, R38, 0xffff0000, RZ, 0xc0, !PT ;  /* 0xffff000026097812 */ /* 0x000fe400078ec0ff */
[----:B------:R-:W-:Y:S02]  /*9f00*/  LOP3.LUT R4, R31, 0xffff0000, RZ, 0xc0, !PT ;  /* 0xffff00001f047812 */ /* 0x000fe400078ec0ff */
[----:B------:R-:W-:Y:S01]  /*9f10*/  LOP3.LUT R3, R32, 0xffff0000, RZ, 0xc0, !PT ;  /* 0xffff000020037812 */ /* 0x000fe200078ec0ff */
[C---:B------:R-:W-:Y:S01]  /*9f20*/  FMUL.FTZ R21, R24.reuse, R35 ;  /* 0x0000002318157220 */ /* 0x040fe20000410000 */
[----:B------:R-:W-:Y:S01]  /*9f30*/  FMUL.FTZ R24, R24, R29 ;  /* 0x0000001d18187220 */ /* 0x000fe20000410000 */
[----:B------:R-:W-:Y:S01]  /*9f40*/  FFMA.FTZ R13, R6, R5, R13 ;  /* 0x00000005060d7223 */ /* 0x000fe2000001000d */
[C---:B------:R-:W-:Y:S01]  /*9f50*/  FMUL.FTZ R6, R15.reuse, R8 ;  /* 0x000000080f067220 */ /* 0x040fe20000410000 */
[C---:B------:R-:W-:Y:S01]  /*9f60*/  FMUL.FTZ R27, R26.reuse, R9 ;  /* 0x000000091a1b7220 */ /* 0x040fe20000410000 */
[-C--:B------:R-:W-:Y:S01]  /*9f70*/  FMUL.FTZ R5, R15, R4.reuse ;  /* 0x000000040f057220 */ /* 0x080fe20000410000 */
[----:B------:R-:W-:Y:S01]  /*9f80*/  FMUL.FTZ R26, R26, R3 ;  /* 0x000000031a1a7220 */ /* 0x000fe20000410000 */
[C---:B------:R-:W-:Y:S01]  /*9f90*/  FFMA.FTZ R35, R12.reuse, R35, R24 ;  /* 0x000000230c237223 */ /* 0x040fe20000010018 */
[----:B------:R-:W-:Y:S01]  /*9fa0*/  FFMA.FTZ R21, R12, R29, -R21 ;  /* 0x0000001d0c157223 */ /* 0x000fe20000010815 */
        /* <DEDUP_REMOVED lines=14> */
.L_x_5716:
[----:B------:R-:W-:Y:S05]  /*a090*/  BSYNC B0 ;  /* 0x0000000000007941 */ /* 0x000fea0003800000 */
.L_x_5702:
        /* <DEDUP_REMOVED lines=8> */
.L_x_5699:
[----:B---3--:R-:W3:Y:S01]  /*a120*/  S2R R3, SR_TID.X ;  /* 0x0000000000037919 */ /* 0x008ee20000002100 */
[----:B-12---:R-:W-:Y:S01]  /*a130*/  IMAD.U32 R4, RZ, RZ, UR37 ;  /* 0x00000025ff047e24 */ /* 0x006fe2000f8e00ff */
[----:B------:R-:W-:Y:S05]  /*a140*/  WARPSYNC.ALL ;  /* 0x0000000000007948 */ /* 0x000fea0003800000 */
[----:B------:R-:W-:Y:S02]  /*a150*/  ISETP.NE.AND P1, PT, R4, 0x3, PT ;  /* 0x000000030400780c */ /* 0x000fe40003f25270 */
[----:B---3--:R-:W-:-:S05]  /*a160*/  SHF.R.U32.HI R3, RZ, 0x7, R3 ;  /* 0x00000007ff037819 */ /* 0x008fca0000011603 */
[----:B------:R-:W-:-:S05]  /*a170*/  VIADD R3, R3, 0x8 ;  /* 0x0000000803037836 */ /* 0x000fca0000000000 */
[----:B------:R1:W-:Y:S06]  /*a180*/  BAR.SYNC.DEFER_BLOCKING R3, 0x100 ;  /* 0x000400030000751d */ /* 0x0003ec0000010000 */
[----:B------:R-:W-:Y:S05]  /*a190*/  @!P1 BRA `(.L_x_5726) ;  /* 0x0000000000049947 */ /* 0x000fea0003800000 */
[----:B------:R-:W-:Y:S01]  /*a1a0*/  BPT.TRAP 0x1 ;  /* 0x000000040000795c */ /* 0x000fe20000300000 */
.L_x_5726:
[----:B------:R-:W-:Y:S01]  /*a1b0*/  IMAD R179, R2, 0x8, R19 ;  /* 0x0000000802b37824 */ /* 0x000fe200078e0213 */
[----:B------:R-:W-:-:S04]  /*a1c0*/  SHF.L.U32 R8, R23, 0x1f, RZ ;  /* 0x0000001f17087819 */ /* 0x000fc800000006ff */
[----:B------:R2:W3:Y:S01]  /*a1d0*/  SYNCS.PHASECHK.TRANS64.TRYWAIT P0, [R179+URZ+0x32430], R8 ;  /* 0x03243008b30075a7 */ /* 0x0004e2000800017f */
[----:B------:R-:W-:Y:S05]  /*a1e0*/  @!P1 BRA `(.L_x_5727) ;  /* 0x0000000000049947 */ /* 0x000fea0003800000 */
[----:B------:R-:W-:Y:S01]  /*a1f0*/  BPT.TRAP 0x1 ;  /* 0x000000040000795c */ /* 0x000fe20000300000 */
.L_x_5727:
[----:B------:R-:W-:-:S05]  /*a200*/  VIADD R4, R19, 0x1c400 ;  /* 0x0001c40013047836 */ /* 0x000fca0000000000 */
[----:B------:R-:W-:-:S04]  /*a210*/  SHF.R.U32.HI R4, RZ, 0x4, R4 ;  /* 0x00000004ff047819 */ /* 0x000fc80000011604 */
[----:B------:R-:W-:-:S04]  /*a220*/  LOP3.LUT R4, R4, 0x3fff, RZ, 0xc0, !PT ;  /* 0x00003fff04047812 */ /* 0x000fc800078ec0ff */
[----:B------:R-:W-:-:S05]  /*a230*/  LOP3.LUT R4, R4, 0x10000, RZ, 0xfc, !PT ;  /* 0x0001000004047812 */ /* 0x000fca00078efcff */
[----:B------:R4:W-:Y:S01]  /*a240*/  STL [R1+0x4c], R4 ;  /* 0x00004c0401007387 */ /* 0x0009e20000100800 */
[----:B---3--:R-:W-:Y:S05]  /*a250*/  @P0 BRA `(.L_x_5728) ;  /* 0x0000000000080947 */ /* 0x008fea0003800000 */
[----:B------:R-:W3:Y:S02]  /*a260*/  SYNCS.PHASECHK.TRANS64.TRYWAIT P0, [R179+URZ+0x32430], R8 ;  /* 0x03243008b30075a7 */ /* 0x000ee4000800017f */
[----:B---3--:R-:W-:Y:S05]  /*a270*/  @!P0 BRA `(.L_x_5729) ;  /* 0x0000019c00608947 */ /* 0x008fea0003800000 */
.L_x_5728:
[----:B----4-:R-:W4:Y:S01]  /*a280*/  LDL R4, [R1+0x4c] ;  /* 0x00004c0001047983 */ /* 0x010f220000100800 */
[----:B------:R-:W-:Y:S01]  /*a290*/  IMAD.MOV.U32 R5, RZ, RZ, 0x40000040 ;  /* 0x40000040ff057424 */ /* 0x000fe200078e00ff */
[----:B------:R-:W-:Y:S05]  /*a2a0*/  WARPSYNC.ALL ;  /* 0x0000000000007948 */ /* 0x000fea0003800000 */
[C---:B------:R-:W-:Y:S01]  /*a2b0*/  R2UR UR4, R224.reuse ;  /* 0x00000000e00472ca */ /* 0x040fe200000e0000 */
[----:B0-----:R-:W-:Y:S01]  /*a2c0*/  WARPGROUP.ARRIVE ;  /* 0x00000000000079c5 */ /* 0x001fe20000000000 */
[----:B------:R-:W-:Y:S01]  /*a2d0*/  R2UR UR5, R225 ;  /* 0x00000000e10572ca */ /* 0x000fe200000e0000 */
[----:B------:R-:W-:Y:S01]  /*a2e0*/  VIADD R14, R224, 0x2 ;  /* 0x00000002e00e7836 */ /* 0x000fe20000000000 */
[----:B------:R-:W-:Y:S01]  /*a2f0*/  R2UR UR7, R5 ;  /* 0x00000000050772ca */ /* 0x000fe200000e0000 */
[----:B------:R-:W-:Y:S01]  /*a300*/  IMAD.MOV.U32 R15, RZ, RZ, 0x40000040 ;  /* 0x40000040ff0f7424 */ /* 0x000fe200078e00ff */
[----:B------:R-:W-:Y:S01]  /*a310*/  SHF.L.U32 R0, R0, 0x1f, RZ ;  /* 0x0000001f00007819 */ /* 0x000fe200000006ff */
[----:B------:R-:W-:Y:S01]  /*a320*/  IMAD.MOV.U32 R7, RZ, RZ, 0x40000040 ;  /* 0x40000040ff077424 */ /* 0x000fe200078e00ff */
[----:B------:R-:W-:Y:S01]  /*a330*/  BSSY B0, `(.L_x_5730) ;  /* 0x0000028000007945 */ /* 0x000fe20003800000 */
[----:B------:R-:W-:Y:S01]  /*a340*/  VIADD R12, R224, 0x4 ;  /* 0x00000004e00c7836 */ /* 0x000fe20000000000 */
[----:B------:R0:W-:Y:S01]  /*a350*/  STL.64 [R1+0x10], R14 ;  /* 0x0000100e01007387 */ /* 0x0001e20000100a00 */
[----:B------:R-:W-:-:S02]  /*a360*/  IMAD.MOV.U32 R13, RZ, RZ, 0x40000040 ;  /* 0x40000040ff0d7424 */ /* 0x000fc400078e00ff */
[----:B------:R-:W-:Y:S02]  /*a370*/  VIADD R10, R224, 0x6 ;  /* 0x00000006e00a7836 */ /* 0x000fe40000000000 */
[----:B------:R-:W-:Y:S01]  /*a380*/  IMAD.MOV.U32 R11, RZ, RZ, 0x40000040 ;  /* 0x40000040ff0b7424 */ /* 0x000fe200078e00ff */
[----:B------:R0:W-:Y:S01]  /*a390*/  STL.64 [R1+0x8], R12 ;  /* 0x0000080c01007387 */ /* 0x0001e20000100a00 */
[----:B------:R-:W-:-:S03]  /*a3a0*/  IMAD.MOV.U32 R5, RZ, RZ, 0x40000040 ;  /* 0x40000040ff057424 */ /* 0x000fc600078e00ff */
[----:B------:R0:W-:Y:S01]  /*a3b0*/  STL.64 [R1], R10 ;  /* 0x0000000a01007387 */ /* 0x0001e20000100a00 */
[----:B----4-:R-:W-:-:S04]  /*a3c0*/  IMAD R4, R2, 0x300, R4 ;  /* 0x0000030002047824 */ /* 0x010fc800078e0204 */
[C---:B------:R-:W-:Y:S01]  /*a3d0*/  VIADD R6, R4.reuse, 0x2 ;  /* 0x0000000204067836 */ /* 0x040fe20000000000 */
[----:B------:R-:W-:-:S13]  /*a3e0*/  R2UR UR6, R4 ;  /* 0x00000000040672ca */ /* 0x000fda00000e0000 */
[----:B------:R-:W-:Y:S01]  /*a3f0*/  HGMMA.64x96x16.F32.BF16 R24, gdesc[UR4], RZ, !UPT, gsb0 ;  /* 0x01600000041879f0 */ /* 0x000fe2000c0018ff */
[----:B------:R-:W-:Y:S02]  /*a400*/  R2UR UR4, R14 ;  /* 0x000000000e0472ca */ /* 0x000fe400000e0000 */
[----:B------:R-:W-:Y:S02]  /*a410*/  R2UR UR5, R15 ;  /* 0x000000000f0572ca */ /* 0x000fe400000e0000 */
[----:B------:R-:W-:Y:S01]  /*a420*/  R2UR UR6, R6 ;  /* 0x00000000060672ca */ /* 0x000fe200000e0000 */
[C---:B------:R-:W-:Y:S01]  /*a430*/  VIADD R6, R4.reuse, 0x4 ;  /* 0x0000000404067836 */ /* 0x040fe20000000000 */
[----:B------:R-:W-:Y:S01]  /*a440*/  R2UR UR7, R7 ;  /* 0x00000000070772ca */ /* 0x000fe200000e0000 */
[----:B------:R-:W-:Y:S02]  /*a450*/  IMAD.MOV.U32 R7, RZ, RZ, 0x40000040 ;  /* 0x40000040ff077424 */ /* 0x000fe400078e00ff */
        /* <DEDUP_REMOVED lines=19> */
[----:B------:R-:W4:Y:S02]  /*a590*/  SYNCS.PHASECHK.TRANS64.TRYWAIT P0, [R19+URZ+0x32410], R0 ;  /* 0x03241000130075a7 */ /* 0x000f24000800017f */
[----:B0---4-:R-:W-:Y:S05]  /*a5a0*/  @!P0 BRA `(.L_x_5731) ;  /* 0x0000019800a88947 */ /* 0x011fea0003800000 */
.L_x_5993:
[----:B------:R-:W-:Y:S05]  /*a5b0*/  BSYNC B0 ;  /* 0x0000000000007941 */ /* 0x000fea0003800000 */
.L_x_5730:
[----:B------:R-:W-:Y:S05]  /*a5c0*/  @!P1 BRA `(.L_x_5732) ;  /* 0x0000000000049947 */ /* 0x000fea0003800000 */
[----:B------:R-:W-:Y:S01]  /*a5d0*/  BPT.TRAP 0x1 ;  /* 0x000000040000795c */ /* 0x000fe20000300000 */
.L_x_5732:
[----:B------:R4:W0:Y:S01]  /*a5e0*/  SYNCS.PHASECHK.TRANS64.TRYWAIT P2, [R179+URZ+0x32450], R8 ;  /* 0x03245008b30075a7 */ /* 0x000822000804017f */
[----:B------:R-:W-:Y:S05]  /*a5f0*/  @!P1 BRA `(.L_x_5733) ;  /* 0x0000000000049947 */ /* 0x000fea0003800000 */
[----:B------:R-:W-:Y:S01]  /*a600*/  BPT.TRAP 0x1 ;  /* 0x000000040000795c */ /* 0x000fe20000300000 */
.L_x_5733:
[----:B0-----:R-:W0:Y:S01]  /*a610*/  S2R R0, SR_TID.X ;  /* 0x0000000000007919 */ /* 0x001e220000002100 */
[----:B------:R-:W-:Y:S01]  /*a620*/  BSSY B0, `(.L_x_5734) ;  /* 0x0000006000007945 */ /* 0x000fe20003800000 */
[----:B0-----:R-:W-:-:S04]  /*a630*/  LOP3.LUT R0, R0, 0x7f, RZ, 0xc0, !PT ;  /* 0x0000007f00007812 */ /* 0x001fc800078ec0ff */
[----:B------:R-:W-:Y:S01]  /*a640*/  ISETP.NE.AND P0, PT, R0, RZ, PT ;  /* 0x000000ff0000720c */ /* 0x000fe20003f05270 */
[----:B------:R-:W-:-:S12]  /*a650*/  @P2 BRA `(.L_x_5735) ;  /* 0x0000000000082947 */ /* 0x000fd80003800000 */
[----:B------:R-:W0:Y:S02]  /*a660*/  SYNCS.PHASECHK.TRANS64.TRYWAIT P2, [R179+URZ+0x32450], R8 ;  /* 0x03245008b30075a7 */ /* 0x000e24000804017f */
[----:B0-----:R-:W-:Y:S05]  /*a670*/  @!P2 BRA `(.L_x_5736) ;  /* 0x000001980088a947 */ /* 0x001fea0003800000 */
.L_x_5735:
[----:B------:R-:W-:Y:S05]  /*a680*/  BSYNC B0 ;  /* 0x0000000000007941 */ /* 0x000fea0003800000 */
.L_x_5734:
[----:B------:R-:W-:Y:S05]  /*a690*/  WARPSYNC.ALL ;  /* 0x0000000000007948 */ /* 0x000fea0003800000 */
[----:B------:R-:W-:Y:S01]  /*a6a0*/  R2UR UR42, R19 ;  /* 0x00000000132a72ca */ /* 0x000fe200000e0000 */
[----:B------:R-:W-:Y:S01]  /*a6b0*/  IMAD.MOV.U32 R73, RZ, RZ, 0xc00 ;  /* 0x00000c00ff497424 */ /* 0x000fe200078e00ff */
[----:B------:R-:W-:Y:S01]  /*a6c0*/  LOP3.LUT R4, R72, 0x10000, RZ, 0xfc, !PT ;  /* 0x0001000048047812 */ /* 0x000fe200078efcff */
[----:B------:R-:W-:Y:S01]  /*a6d0*/  IMAD.MOV.U32 R5, RZ, RZ, 0x40000040 ;  /* 0x40000040ff057424 */ /* 0x000fe200078e00ff */
[----:B------:R-:W-:Y:S01]  /*a6e0*/  WARPGROUP.ARRIVE ;  /* 0x00000000000079c5 */ /* 0x000fe20000000000 */
[----:B------:R-:W-:Y:S01]  /*a6f0*/  IMAD.MOV.U32 R237, RZ, RZ, 0x40000040 ;  /* 0x40000040ffed7424 */ /* 0x000fe200078e00ff */
[----:B------:R-:W2:Y:S01]  /*a700*/  LDL.LU R78, [R1+0x48] ;  /* 0x00004800014e7983 */ /* 0x000ea20000300800 */
[----:B------:R-:W-:Y:S01]  /*a710*/  IMAD.MOV.U32 R7, RZ, RZ, 0x40000040 ;  /* 0x40000040ff077424 */ /* 0x000fe200078e00ff */
[----:B------:R-:W0:Y:S01]  /*a720*/  LDC R83, c[0x0][0x448] ;  /* 0x00011200ff537b82 */ /* 0x000e220000000800 */
[----:B------:R-:W-:Y:S01]  /*a730*/  IMAD.MOV.U32 R235, RZ, RZ, 0x40000040 ;  /* 0x40000040ffeb7424 */ /* 0x000fe200078e00ff */
[----:B------:R-:W-:Y:S01]  /*a740*/  ULDC UR43, c[0x0][0xa80] ;  /* 0x0002a000002b7ab9 */ /* 0x000fe20000000800 */
[----:B------:R-:W-:Y:S01]  /*a750*/  IMAD.MOV.U32 R233, RZ, RZ, 0x40000040 ;  /* 0x40000040ffe97424 */ /* 0x000fe200078e00ff */
[----:B------:R-:W-:Y:S01]  /*a760*/  ULDC UR50, c[0x0][0xad0] ;  /* 0x0002b40000327ab9 */ /* 0x000fe20000000800 */
[----:B------:R-:W-:Y:S01]  /*a770*/  UIADD3 UR42, UR42, 0x400, URZ ;  /* 0x000004002a2a7890 */ /* 0x000fe2000fffe03f */
[C---:B------:R-:W-:Y:S01]  /*a780*/  R2UR UR4, R4.reuse ;  /* 0x00000000040472ca */ /* 0x040fe200000e0000 */
[C---:B------:R-:W-:Y:S01]  /*a790*/  VIADD R236, R4.reuse, 0x2 ;  /* 0x0000000204ec7836 */ /* 0x040fe20000000000 */
[----:B------:R-:W-:Y:S01]  /*a7a0*/  R2UR UR5, R5 ;  /* 0x00000000050572ca */ /* 0x000fe200000e0000 */
[----:B------:R-:W-:Y:S01]  /*a7b0*/  USHF.R.U32.HI UR42, URZ, 0x4, UR42 ;  /* 0x000000043f2a7899 */ /* 0x000fe2000801162a */
[C---:B------:R-:W-:Y:S01]  /*a7c0*/  VIADD R234, R4.reuse, 0x4 ;  /* 0x0000000404ea7836 */ /* 0x040fe20000000000 */
[----:B------:R-:W2:Y:S01]  /*a7d0*/  LDL R79, [R1+0x6c] ;  /* 0x00006c00014f7983 */ /* 0x000ea20000100800 */
[----:B------:R-:W-:Y:S01]  /*a7e0*/  IMAD.MOV.U32 R227, RZ, RZ, 0x40000040 ;  /* 0x40000040ffe37424 */ /* 0x000fe200078e00ff */
[----:B------:R-:W-:Y:S01]  /*a7f0*/  ULOP3.LUT UR42, UR42, 0x3fff, URZ, 0xc0, !UPT ;  /* 0x00003fff2a2a7892 */ /* 0x000fe2000f8ec03f */
[C---:B------:R-:W-:Y:S01]  /*a800*/  VIADD R232, R4.reuse, 0x6 ;  /* 0x0000000604e87836 */ /* 0x040fe20000000000 */
[----:B------:R-:W2:Y:S01]  /*a810*/  LDL R81, [R1+0x50] ;  /* 0x0000500001517983 */ /* 0x000ea20000100800 */
[C---:B------:R-:W-:Y:S01]  /*a820*/  VIADD R226, R4.reuse, 0x400 ;  /* 0x0000040004e27836 */ /* 0x040fe20000000000 */
[----:B------:R-:W-:Y:S01]  /*a830*/  ULOP3.LUT UR39, UR42, 0x10000, URZ, 0xfc, !UPT ;  /* 0x000100002a277892 */ /* 0x000fe2000f8efc3f */
[C---:B------:R-:W-:Y:S01]  /*a840*/  VIADD R214, R4.reuse, 0x402 ;  /* 0x0000040204d67836 */ /* 0x040fe20000000000 */
[----:B------:R-:W2:Y:S01]  /*a850*/  LDL R182, [R1+0x28] ;  /* 0x0000280001b67983 */ /* 0x000ea20000100800 */
[----:B------:R-:W-:Y:S01]  /*a860*/  IMAD.MOV.U32 R215, RZ, RZ, 0x40000040 ;  /* 0x40000040ffd77424 */ /* 0x000fe200078e00ff */
[----:B------:R-:W-:Y:S01]  /*a870*/  ULDC UR51, c[0x0][0xad0] ;  /* 0x0002b40000337ab9 */ /* 0x000fe20000000800 */
[----:B------:R-:W-:Y:S01]  /*a880*/  VIADD R212, R4, 0x404 ;  /* 0x0000040404d47836 */ /* 0x000fe20000000000 */
[----:B------:R-:W2:Y:S01]  /*a890*/  LDL R183, [R1+0x24] ;  /* 0x0000240001b77983 */ /* 0x000ea20000100800 */
[----:B------:R-:W-:Y:S01]  /*a8a0*/  IMAD R72, R2, R73, UR39 ;  /* 0x0000002702487e24 */ /* 0x000fe2000f8e0249 */
[----:B0-----:R-:W-:Y:S01]  /*a8b0*/  ISETP.NE.AND P5, PT, R83, 0x1, PT ;  /* 0x000000015300780c */ /* 0x001fe20003fa5270 */
[----:B------:R-:W-:Y:S01]  /*a8c0*/  IMAD.MOV.U32 R73, RZ, RZ, 0x40000040 ;  /* 0x40000040ff497424 */ /* 0x000fe200078e00ff */
[----:B------:R-:W-:Y:S01]  /*a8d0*/  ULDC UR48, c[0x0][0xa80] ;  /* 0x0002a00000307ab9 */ /* 0x000fe20000000800 */
[C---:B------:R-:W-:Y:S01]  /*a8e0*/  VIADD R6, R72.reuse, 0x2 ;  /* 0x0000000248067836 */ /* 0x040fe20000000000 */
[----:B------:R-:W-:Y:S01]  /*a8f0*/  R2UR UR6, R72 ;  /* 0x00000000480672ca */ /* 0x000fe200000e0000 */
[----:B------:R-:W-:Y:S01]  /*a900*/  IMAD.MOV.U32 R213, RZ, RZ, 0x40000040 ;  /* 0x40000040ffd57424 */ /* 0x000fe200078e00ff */
[----:B------:R-:W-:Y:S01]  /*a910*/  R2UR UR7, R73 ;  /* 0x00000000490772ca */ /* 0x000fe200000e0000 */
[----:B------:R-:W-:Y:S01]  /*a920*/  VIADD R208, R4, 0x406 ;  /* 0x0000040604d07836 */ /* 0x000fe20000000000 */
[----:B------:R-:W-:Y:S01]  /*a930*/  ULDC UR49, c[0x0][0xa80] ;  /* 0x0002a00000317ab9 */ /* 0x000fe20000000800 */
[----:B------:R-:W-:-:S02]  /*a940*/  IMAD.MOV.U32 R209, RZ, RZ, 0x40000040 ;  /* 0x40000040ffd17424 */ /* 0x000fc400078e00ff */
[C---:B------:R-:W-:Y:S02]  /*a950*/  VIADD R206, R4.reuse, 0x800 ;  /* 0x0000080004ce7836 */ /* 0x040fe40000000000 */
[----:B------:R-:W-:Y:S02]  /*a960*/  IMAD.MOV.U32 R207, RZ, RZ, 0x40000040 ;  /* 0x40000040ffcf7424 */ /* 0x000fe400078e00ff */
[----:B------:R-:W-:Y:S02]  /*a970*/  VIADD R204, R4, 0x802 ;  /* 0x0000080204cc7836 */ /* 0x000fe40000000000 */
[----:B------:R-:W-:Y:S02]  /*a980*/  IMAD.MOV.U32 R205, RZ, RZ, 0x40000040 ;  /* 0x40000040ffcd7424 */ /* 0x000fe400078e00ff */
[----:B------:R-:W-:Y:S01]  /*a990*/  HGMMA.64x96x16.F32.BF16 R24, gdesc[UR4], R24, gsb0 ;  /* 0x01600000041879f0 */ /* 0x000fe20008001818 */
[----:B------:R-:W-:Y:S01]  /*a9a0*/  R2UR UR4, R236 ;  /* 0x00000000ec0472ca */ /* 0x000fe200000e0000 */
[----:B------:R-:W-:Y:S01]  /*a9b0*/  VIADD R20, R4, 0x804 ;  /* 0x0000080404147836 */ /* 0x000fe20000000000 */
[----:B------:R-:W-:Y:S01]  /*a9c0*/  R2UR UR5, R237 ;  /* 0x00000000ed0572ca */ /* 0x000fe200000e0000 */
[----:B------:R-:W-:Y:S01]  /*a9d0*/  IMAD.MOV.U32 R21, RZ, RZ, 0x40000040 ;  /* 0x40000040ff157424 */ /* 0x000fe200078e00ff */
[----:B------:R-:W-:Y:S01]  /*a9e0*/  R2UR UR6, R6 ;  /* 0x00000000060672ca */ /* 0x000fe200000e0000 */
[----:B------:R-:W-:Y:S01]  /*a9f0*/  VIADD R6, R72, 0x4 ;  /* 0x0000000448067836 */ /* 0x000fe20000000000 */
[----:B------:R-:W-:Y:S01]  /*aa00*/  R2UR UR7, R7 ;  /* 0x00000000070772ca */ /* 0x000fe200000e0000 */
[----:B------:R-:W-:-:S02]  /*aa10*/  IMAD.MOV.U32 R7, RZ, RZ, 0x40000040 ;  /* 0x40000040ff077424 */ /* 0x000fc400078e00ff */
[C---:B------:R-:W-:Y:S02]  /*aa20*/  VIADD R14, R4.reuse, 0x806 ;  /* 0x00000806040e7836 */ /* 0x040fe40000000000 */
[----:B------:R-:W-:Y:S02]  /*aa30*/  IMAD.MOV.U32 R15, RZ, RZ, 0x40000040 ;  /* 0x40000040ff0f7424 */ /* 0x000fe400078e00ff */
[C---:B------:R-:W-:Y:S02]  /*aa40*/  VIADD R12, R4.reuse, 0xc00 ;  /* 0x00000c00040c7836 */ /* 0x040fe40000000000 */
[----:B------:R-:W-:Y:S02]  /*aa50*/  IMAD.MOV.U32 R13, RZ, RZ, 0x40000040 ;  /* 0x40000040ff0d7424 */ /* 0x000fe400078e00ff */
[----:B------:R-:W-:Y:S02]  /*aa60*/  VIADD R10, R4, 0xc02 ;  /* 0x00000c02040a7836 */ /* 0x000fe40000000000 */
[----:B------:R-:W-:-:S02]  /*aa70*/  IMAD.MOV.U32 R11, RZ, RZ, 0x40000040 ;  /* 0x40000040ff0b7424 */ /* 0x000fc400078e00ff */
[----:B--234-:R-:W-:Y:S02]  /*aa80*/  VIADD R8, R4, 0xc04 ;  /* 0x00000c0404087836 */ /* 0x01cfe40000000000 */
[----:B------:R-:W-:Y:S02]  /*aa90*/  IMAD.MOV.U32 R9, RZ, RZ, 0x40000040 ;  /* 0x40000040ff097424 */ /* 0x000fe400078e00ff */
[----:B------:R-:W-:Y:S01]  /*aaa0*/  IMAD.MOV.U32 R73, RZ, RZ, 0x40000040 ;  /* 0x40000040ff497424 */ /* 0x000fe200078e00ff */
[----:B------:R-:W-:Y:S02]  /*aab0*/  WARPGROUP.DEPBAR.LE gsb0, 0x0 ;  /* 0x00008000000079c5 */ /* 0x000fe40000010000 */
        /* <DEDUP_REMOVED lines=131> */
[----:B------:R-:W2:Y:S01]  /*b2f0*/  LDL R30, [R1+0x5c] ;  /* 0x00005c00011e7983 */ /* 0x000ea20000100800 */
[----:B------:R-:W-:Y:S01]  /*b300*/  FMUL.FTZ R24, R28, UR4 ;  /* 0x000000041c187c20 */ /* 0x000fe20008410000 */
[----:B------:R-:W-:Y:S01]  /*b310*/  FMUL.FTZ R82, R29, UR4 ;  /* 0x000000041d527c20 */ /* 0x000fe20008410000 */
[----:B------:R-:W0:Y:S01]  /*b320*/  @P5 LDC R28, c[0x0][0x44c] ;  /* 0x00011300ff1c5b82 */ /* 0x000e220000000800 */
[----:B------:R-:W-:Y:S01]  /*b330*/  LOP3.LUT R78, R78, 0xfffffffe, RZ, 0xc0, !PT ;  /* 0xfffffffe4e4e7812 */ /* 0x000fe200078ec0ff */
[----:B------:R-:W-:Y:S01]  /*b340*/  FMUL.FTZ R77, R34, UR4 ;  /* 0x00000004224d7c20 */ /* 0x000fe20008410000 */
[----:B------:R-:W-:Y:S01]  /*b350*/  FMUL.FTZ R0, R25, UR4 ;  /* 0x0000000419007c20 */ /* 0x000fe20008410000 */
[----:B------:R-:W3:Y:S01]  /*b360*/  MUFU.TANH R84, R84 ;  /* 0x0000005400547308 */ /* 0x000ee20000002400 */
[----:B------:R-:W-:Y:S01]  /*b370*/  FMUL.FTZ R80, R33, UR4 ;  /* 0x0000000421507c20 */ /* 0x000fe20008410000 */
[----:B------:R-:W-:Y:S01]  /*b380*/  FMUL.FTZ R73, R26, UR4 ;  /* 0x000000041a497c20 */ /* 0x000fe20008410000 */
[----:B------:R-:W-:Y:S01]  /*b390*/  FMUL.FTZ R72, R27, UR4 ;  /* 0x000000041b487c20 */ /* 0x000fe20008410000 */
[----:B------:R-:W4:Y:S01]  /*b3a0*/  @P5 LDC R29, c[0x0][0x450] ;  /* 0x00011400ff1d5b82 */ /* 0x000f220000000800 */
[----:B------:R-:W-:Y:S01]  /*b3b0*/  @P5 LOP3.LUT R78, R78, 0x1, RZ, 0xfc, !PT ;  /* 0x000000014e4e5812 */ /* 0x000fe200078efcff */
[----:B------:R-:W-:Y:S01]  /*b3c0*/  FMUL.FTZ R34, R45, UR4 ;  /* 0x000000042d227c20 */ /* 0x000fe20008410000 */
[----:B------:R-:W-:Y:S01]  /*b3d0*/  FMUL.FTZ R25, R32, UR4 ;  /* 0x0000000420197c20 */ /* 0x000fe20008410000 */
[----:B------:R-:W1:Y:S01]  /*b3e0*/  MUFU.TANH R0, R0 ;  /* 0x0000000000007308 */ /* 0x000e620000002400 */
[----:B------:R-:W-:Y:S01]  /*b3f0*/  FMUL.FTZ R76, R35, UR4 ;  /* 0x00000004234c7c20 */ /* 0x000fe20008410000 */
[----:B------:R3:W-:Y:S01]  /*b400*/  STL [R1+0x48], R78 ;  /* 0x0000484e01007387 */ /* 0x0007e20000100800 */
[----:B------:R-:W-:-:S02]  /*b410*/  IMAD R45, R210, -0x60, R182 ;  /* 0xffffffa0d22d7824 */ /* 0x000fc400078e02b6 */
[----:B------:R-:W-:Y:S01]  /*b420*/  FMUL.FTZ R40, R40, UR4 ;  /* 0x0000000428287c20 */ /* 0x000fe20008410000 */
[----:B------:R-:W-:Y:S02]  /*b430*/  FMUL.FTZ R74, R31, UR4 ;  /* 0x000000041f4a7c20 */ /* 0x000fe40008410000 */
[----:B------:R-:W1:Y:S01]  /*b440*/  MUFU.TANH R24, R24 ;  /* 0x0000001800187308 */ /* 0x000e620000002400 */
[----:B------:R-:W-:Y:S01]  /*b450*/  FMUL.FTZ R26, R36, UR4 ;  /* 0x00000004241a7c20 */ /* 0x000fe20008410000 */
[----:B---3--:R-:W-:Y:S01]  /*b460*/  FMUL.FTZ R78, R38, UR4 ;  /* 0x00000004264e7c20 */ /* 0x008fe20008410000 */
[----:B------:R-:W-:Y:S01]  /*b470*/  FMUL.FTZ R38, R39, UR4 ;  /* 0x0000000427267c20 */ /* 0x000fe20008410000 */
[----:B------:R-:W-:-:S04]  /*b480*/  IMAD.IADD R39, R79, 0x1, R81 ;  /* 0x000000014f277824 */ /* 0x000fc800078e0251 */
[----:B------:R-:W3:Y:S01]  /*b490*/  MUFU.TANH R82, R82 ;  /* 0x0000005200527308 */ /* 0x000ee20000002400 */
[----:B------:R-:W-:Y:S01]  /*b4a0*/  FMUL.FTZ R32, R52, UR4 ;  /* 0x0000000434207c20 */ /* 0x000fe20008410000 */
[----:B0-----:R-:W-:-:S06]  /*b4b0*/  @P5 IMAD.HI.U32 R28, R39, R28, RZ ;  /* 0x0000001c271c5227 */ /* 0x001fcc00078e00ff */
[----:B------:R-:W0:Y:S01]  /*b4c0*/  MUFU.TANH R25, R25 ;  /* 0x0000001900197308 */ /* 0x000e220000002400 */
[----:B----4-:R-:W-:Y:S01]  /*b4d0*/  @P5 SHF.R.U32.HI R39, RZ, R29, R28 ;  /* 0x0000001dff275219 */ /* 0x010fe2000001161c */
[----:B------:R-:W-:Y:S01]  /*b4e0*/  FMUL.FTZ R27, R37, UR4 ;  /* 0x00000004251b7c20 */ /* 0x000fe20008410000 */
[----:B------:R-:W-:Y:S01]  /*b4f0*/  FMUL.FTZ R35, R48, UR4 ;  /* 0x0000000430237c20 */ /* 0x000fe20008410000 */
[----:B------:R-:W-:Y:S01]  /*b500*/  FMUL.FTZ R33, R49, UR4 ;  /* 0x0000000431217c20 */ /* 0x000fe20008410000 */
[----:B------:R-:W-:Y:S01]  /*b510*/  FMUL.FTZ R57, R57, UR4 ;  /* 0x0000000439397c20 */ /* 0x000fe20008410000 */
[----:B------:R-:W4:Y:S02]  /*b520*/  SHFL.IDX PT, R79, R39, RZ, 0x1c1f ;  /* 0x001c1fff274f7589 */ /* 0x000f2400000e0000 */
        /* <DEDUP_REMOVED lines=17> */
[----:B------:R-:W0:Y:S01]  /*b640*/  S2R R83, SR_TID.X ;  /* 0x0000000000537919 */ /* 0x000e220000002100 */
[----:B------:R-:W-:Y:S01]  /*b650*/  ULOP3.LUT UR42, UR42, 0x3000000, URZ, 0xfc, !UPT ;  /* 0x030000002a2a7892 */ /* 0x000fe2000f8efc3f */
[----:B------:R-:W-:Y:S01]  /*b660*/  IMAD.MOV.U32 R180, RZ, RZ, R81 ;  /* 0x000000ffffb47224 */ /* 0x000fe200078e0051 */
[----:B------:R-:W3:Y:S04]  /*b670*/  LDL R181, [R1+0x60] ;  /* 0x0000600001b57983 */ /* 0x000ee80000100800 */
[----:B------:R-:W0:Y:S08]  /*b680*/  MUFU.TANH R40, R40 ;  /* 0x0000002800287308 */ /* 0x000e300000002400 */
[----:B------:R-:W0:Y:S08]  /*b690*/  MUFU.TANH R36, R36 ;  /* 0x0000002400247308 */ /* 0x000e300000002400 */
[----:B------:R-:W0:Y:S08]  /*b6a0*/  MUFU.TANH R37, R37 ;  /* 0x0000002500257308 */ /* 0x000e300000002400 */
[----:B------:R-:W0:Y:S01]  /*b6b0*/  MUFU.TANH R34, R34 ;  /* 0x0000002200227308 */ /* 0x000e220000002400 */
[----:B------:R-:W-:-:S07]  /*b6c0*/  FMUL.FTZ R31, R53, UR4 ;  /* 0x00000004351f7c20 */ /* 0x000fce0008410000 */
[----:B------:R-:W0:Y:S08]  /*b6d0*/  MUFU.TANH R35, R35 ;  /* 0x0000002300237308 */ /* 0x000e300000002400 */
[----:B------:R-:W0:Y:S08]  /*b6e0*/  MUFU.TANH R33, R33 ;  /* 0x0000002100217308 */ /* 0x000e300000002400 */
[----:B------:R-:W0:Y:S08]  /*b6f0*/  MUFU.TANH R32, R32 ;  /* 0x0000002000207308 */ /* 0x000e300000002400 */
[----:B------:R-:W0:Y:S08]  /*b700*/  MUFU.TANH R31, R31 ;  /* 0x0000001f001f7308 */ /* 0x000e300000002400 */
[----:B------:R-:W-:Y:S08]  /*b710*/  MUFU.TANH R28, R57 ;  /* 0x00000039001c7308 */ /* 0x000ff00000002400 */
[----:B------:R-:W-:Y:S08]  /*b720*/  MUFU.TANH R65, R65 ;  /* 0x0000004100417308 */ /* 0x000ff00000002400 */
[----:B------:R-:W-:Y:S01]  /*b730*/  MUFU.TANH R69, R69 ;  /* 0x0000004500457308 */ /* 0x000fe20000002400 */
[----:B------:R-:W-:Y:S01]  /*b740*/  FMUL.FTZ R49, R46, UR4 ;  /* 0x000000042e317c20 */ /* 0x000fe20008410000 */
[----:B------:R-:W0:Y:S06]  /*b750*/  SHFL.IDX PT, R39, R39, 0x1, 0x1c1f ;  /* 0x003c1f0027277f89 */ /* 0x000e2c00000e0000 */
[----:B------:R-:W-:Y:S08]  /*b760*/  MUFU.TANH R73, R73 ;  /* 0x0000004900497308 */ /* 0x000ff00000002400 */
[----:B------:R-:W-:Y:S08]  /*b770*/  MUFU.TANH R72, R72 ;  /* 0x0000004800487308 */ /* 0x000ff00000002400 */
[----:B------:R-:W-:Y:S08]  /*b780*/  MUFU.TANH R75, R75 ;  /* 0x0000004b004b7308 */ /* 0x000ff00000002400 */
[----:B------:R-:W-:Y:S08]  /*b790*/  MUFU.TANH R74, R74 ;  /* 0x0000004a004a7308 */ /* 0x000ff00000002400 */
[----:B------:R-:W-:Y:S08]  /*b7a0*/  MUFU.TANH R77, R77 ;  /* 0x0000004d004d7308 */ /* 0x000ff00000002400 */
[----:B------:R-:W-:Y:S01]  /*b7b0*/  MUFU.TANH R76, R76 ;  /* 0x0000004c004c7308 */ /* 0x000fe20000002400 */
[----:B--2---:R-:W-:-:S02]  /*b7c0*/  IADD3 R86, -R30, 0x61, R45 ;  /* 0x000000611e567810 */ /* 0x004fc40007ffe12d */
[----:B------:R-:W-:-:S03]  /*b7d0*/  IADD3 R45, -R30, 0x60, R45 ;  /* 0x000000601e2d7810 */ /* 0x000fc60007ffe12d */
[----:B------:R-:W-:-:S05]  /*b7e0*/  IMAD.IADD R86, R86, 0x1, -R183 ;  /* 0x0000000156567824 */ /* 0x000fca00078e0ab7 */
[----:B----4-:R-:W-:-:S04]  /*b7f0*/  VIADDMNMX R79, R79, R86, R45, PT ;  /* 0x000000564f4f7246 */ /* 0x010fc8000380012d */
[C---:B------:R-:W-:Y:S02]  /*b800*/  ISETP.GT.AND P3, PT, R79.reuse, RZ, PT ;  /* 0x000000ff4f00720c */ /* 0x040fe40003f64270 */
[C---:B------:R-:W-:Y:S02]  /*b810*/  ISETP.GT.AND P4, PT, R79.reuse, 0x1, PT ;  /* 0x000000014f00780c */ /* 0x040fe40003f84270 */
[C---:B------:R-:W-:Y:S02]  /*b820*/  ISETP.GT.AND P2, PT, R79.reuse, 0x8, PT ;  /* 0x000000084f00780c */ /* 0x040fe40003f44270 */
[----:B------:R-:W-:Y:S02]  /*b830*/  FSEL R84, R84, -INF , P3 ;  /* 0xff80000054547808 */ /* 0x000fe40001800000 */
[----:B-1----:R-:W-:Y:S02]  /*b840*/  FSEL R52, R0, -INF , P4 ;  /* 0xff80000000347808 */ /* 0x002fe40002000000 */
[----:B------:R-:W-:-:S02]  /*b850*/  ISETP.GT.AND P3, PT, R79, 0x9, PT ;  /* 0x000000094f00780c */ /* 0x000fc40003f64270 */
[----:B------:R-:W-:Y:S02]  /*b860*/  FSEL R48, R24, -INF , P2 ;  /* 0xff80000018307808 */ /* 0x000fe40001000000 */
[----:B------:R-:W-:Y:S02]  /*b870*/  FMNMX.FTZ R29, R84, R52, !PT ;  /* 0x00000034541d7209 */ /* 0x000fe40007810000 */
[C---:B------:R-:W-:Y:S02]  /*b880*/  ISETP.GT.AND P2, PT, R79.reuse, 0x10, PT ;  /* 0x000000104f00780c */ /* 0x040fe40003f44270 */
[----:B---3--:R-:W-:Y:S02]  /*b890*/  FSEL R82, R82, -INF , P3 ;  /* 0xff80000052527808 */ /* 0x008fe40001800000 */
[----:B------:R-:W-:Y:S01]  /*b8a0*/  FMNMX.FTZ R29, R48, R29, !PT ;  /* 0x0000001d301d7209 */ /* 0x000fe20007810000 */
[----:B------:R-:W-:Y:S01]  /*b8b0*/  FMUL.FTZ R0, R56, UR4 ;  /* 0x0000000438007c20 */ /* 0x000fe20008410000 */
[----:B------:R-:W-:-:S02]  /*b8c0*/  ISETP.GT.AND P3, PT, R79, 0x11, PT ;  /* 0x000000114f00780c */ /* 0x000fc40003f64270 */
[----:B0-----:R-:W-:Y:S02]  /*b8d0*/  FSEL R56, R25, -INF , P2 ;  /* 0xff80000019387808 */ /* 0x001fe40001000000 */
[----:B------:R-:W-:Y:S02]  /*b8e0*/  FMNMX.FTZ R29, R82, R29, !PT ;  /* 0x0000001d521d7209 */ /* 0x000fe40007810000 */
[C---:B------:R-:W-:Y:S02]  /*b8f0*/  ISETP.GT.AND P2, PT, R79.reuse, 0x18, PT ;  /* 0x000000184f00780c */ /* 0x040fe40003f44270 */
[----:B------:R-:W-:Y:S02]  /*b900*/  FSEL R80, R80, -INF , P3 ;  /* 0xff80000050507808 */ /* 0x000fe40001800000 */
[----:B------:R-:W-:Y:S02]  /*b910*/  FMNMX.FTZ R29, R56, R29, !PT ;  /* 0x0000001d381d7209 */ /* 0x000fe40007810000 */
[----:B------:R-:W-:-:S02]  /*b920*/  ISETP.GT.AND P3, PT, R79, 0x19, PT ;  /* 0x000000194f00780c */ /* 0x000fc40003f64270 */
[----:B------:R-:W-:Y:S02]  /*b930*/  FSEL R44, R26, -INF , P2 ;  /* 0xff8000001a2c7808 */ /* 0x000fe40001000000 */
[----:B------:R-:W-:Y:S02]  /*b940*/  FMNMX.FTZ R29, R80, R29, !PT ;  /* 0x0000001d501d7209 */ /* 0x000fe40007810000 */
[----:B------:R-:W-:Y:S02]  /*b950*/  ISETP.GT.AND P2, PT, R79, 0x20, PT ;  /* 0x000000204f00780c */ /* 0x000fe40003f44270 */
[----:B------:R-:W-:Y:S02]  /*b960*/  FSEL R41, R27, -INF , P3 ;  /* 0xff8000001b297808 */ /* 0x000fe40001800000 */
[----:B------:R-:W-:Y:S02]  /*b970*/  FMNMX.FTZ R24, R44, R29, !PT ;  /* 0x0000001d2c187209 */ /* 0x000fe40007810000 */
[----:B------:R-:W-:-:S02]  /*b980*/  ISETP.GT.AND P3, PT, R79, 0x21, PT ;  /* 0x000000214f00780c */ /* 0x000fc40003f64270 */
[----:B------:R-:W-:Y:S02]  /*b990*/  FSEL R40, R40, -INF , P2 ;  /* 0xff80000028287808 */ /* 0x000fe40001000000 */
[----:B------:R-:W-:Y:S02]  /*b9a0*/  FMNMX.FTZ R25, R41, R24, !PT ;  /* 0x0000001829197209 */ /* 0x000fe40007810000 */
[C---:B------:R-:W-:Y:S02]  /*b9b0*/  ISETP.GT.AND P2, PT, R79.reuse, 0x28, PT ;  /* 0x000000284f00780c */ /* 0x040fe40003f44270 */
[----:B------:R-:W-:Y:S02]  /*b9c0*/  FSEL R36, R36, -INF , P3 ;  /* 0xff80000024247808 */ /* 0x000fe40001800000 */
[----:B------:R-:W-:Y:S01]  /*b9d0*/  FMNMX.FTZ R25, R40, R25, !PT ;  /* 0x0000001928197209 */ /* 0x000fe20007810000 */
[----:B------:R0:W1:Y:S01]  /*b9e0*/  MUFU.TANH R30, R0 ;  /* 0x00000000001e7308 */ /* 0x0000620000002400 */
[----:B------:R-:W-:-:S02]  /*b9f0*/  ISETP.GT.AND P3, PT, R79, 0x29, PT ;  /* 0x000000294f00780c */ /* 0x000fc40003f64270 */
[----:B------:R-:W-:Y:S02]  /*ba00*/  FSEL R37, R37, -INF , P2 ;  /* 0xff80000025257808 */ /* 0x000fe40001000000 */
[----:B------:R-:W-:Y:S02]  /*ba10*/  ISETP.GT.AND P2, PT, R79, 0x30, PT ;  /* 0x000000304f00780c */ /* 0x000fe40003f44270 */
[----:B0-----:R-:W-:Y:S02]  /*ba20*/  FMNMX.FTZ R0, R36, R25, !PT ;  /* 0x0000001924007209 */ /* 0x001fe40007810000 */
[----:B------:R-:W-:Y:S02]  /*ba30*/  FSEL R34, R34, -INF , P3 ;  /* 0xff80000022227808 */ /* 0x000fe40001800000 */
[----:B------:R-:W-:Y:S02]  /*ba40*/  FMNMX.FTZ R25, R37, R0, !PT ;  /* 0x0000000025197209 */ /* 0x000fe40007810000 */
[----:B------:R-:W-:-:S02]  /*ba50*/  ISETP.GT.AND P3, PT, R79, 0x31, PT ;  /* 0x000000314f00780c */ /* 0x000fc40003f64270 */
[----:B------:R-:W-:Y:S02]  /*ba60*/  FSEL R35, R35, -INF , P2 ;  /* 0xff80000023237808 */ /* 0x000fe40001000000 */
[----:B------:R-:W-:Y:S02]  /*ba70*/  FMNMX.FTZ R0, R34, R25, !PT ;  /* 0x0000001922007209 */ /* 0x000fe40007810000 */
[----:B------:R-:W-:Y:S02]  /*ba80*/  ISETP.GT.AND P2, PT, R79, 0x38, PT ;  /* 0x000000384f00780c */ /* 0x000fe40003f44270 */
[----:B------:R-:W-:Y:S02]  /*ba90*/  FSEL R33, R33, -INF , P3 ;  /* 0xff80000021217808 */ /* 0x000fe40001800000 */
[----:B------:R-:W-:Y:S01]  /*baa0*/  FMNMX.FTZ R0, R35, R0, !PT ;  /* 0x0000000023007209 */ /* 0x000fe20007810000 */
[----:B------:R-:W0:Y:S01]  /*bab0*/  MUFU.TANH R29, R60 ;  /* 0x0000003c001d7308 */ /* 0x000e220000002400 */
[----:B------:R-:W-:-:S02]  /*bac0*/  ISETP.GT.AND P3, PT, R79, 0x39, PT ;  /* 0x000000394f00780c */ /* 0x000fc40003f64270 */
[----:B------:R-:W-:Y:S02]  /*bad0*/  FSEL R32, R32, -INF , P2 ;  /* 0xff80000020207808 */ /* 0x000fe40001000000 */
[----:B------:R-:W-:Y:S02]  /*bae0*/  FMNMX.FTZ R25, R33, R0, !PT ;  /* 0x0000000021197209 */ /* 0x000fe40007810000 */
[----:B------:R-:W-:Y:S01]  /*baf0*/  ISETP.GT.AND P2, PT, R79, 0x40, PT ;  /* 0x000000404f00780c */ /* 0x000fe20003f44270 */
[----:B------:R-:W2:Y:S01]  /*bb00*/  MUFU.TANH R26, R61 ;  /* 0x0000003d001a7308 */ /* 0x000ea20000002400 */
[----:B------:R-:W-:Y:S02]  /*bb10*/  FSEL R31, R31, -INF , P3 ;  /* 0xff8000001f1f7808 */ /* 0x000fe40001800000 */
[----:B------:R-:W-:Y:S02]  /*bb20*/  FMNMX.FTZ R0, R32, R25, !PT ;  /* 0x0000001920007209 */ /* 0x000fe40007810000 */
[----:B------:R-:W-:-:S02]  /*bb30*/  ISETP.GT.AND P3, PT, R79, 0x41, PT ;  /* 0x000000414f00780c */ /* 0x000fc40003f64270 */
[----:B-1----:R-:W-:Y:S01]  /*bb40*/  FSEL R30, R30, -INF , P2 ;  /* 0xff8000001e1e7808 */ /* 0x002fe20001000000 */
[----:B------:R-:W1:Y:S01]  /*bb50*/  MUFU.TANH R27, R64 ;  /* 0x00000040001b7308 */ /* 0x000e620000002400 */
[----:B------:R-:W-:Y:S02]  /*bb60*/  FMNMX.FTZ R25, R31, R0, !PT ;  /* 0x000000001f197209 */ /* 0x000fe40007810000 */
[C---:B------:R-:W-:Y:S02]  /*bb70*/  ISETP.GT.AND P2, PT, R79.reuse, 0x48, PT ;  /* 0x000000484f00780c */ /* 0x040fe40003f44270 */
[----:B------:R-:W-:Y:S02]  /*bb80*/  FSEL R28, R28, -INF , P3 ;  /* 0xff8000001c1c7808 */ /* 0x000fe40001800000 */
[----:B------:R-:W-:Y:S01]  /*bb90*/  FMNMX.FTZ R25, R30, R25, !PT ;  /* 0x000000191e197209 */ /* 0x000fe20007810000 */
[----:B------:R-:W3:Y:S01]  /*bba0*/  MUFU.TANH R24, R68 ;  /* 0x0000004400187308 */ /* 0x000ee20000002400 */
[----:B------:R-:W-:-:S02]  /*bbb0*/  ISETP.GT.AND P3, PT, R79, 0x49, PT ;  /* 0x000000494f00780c */ /* 0x000fc40003f64270 */
[----:B0-----:R-:W-:Y:S02]  /*bbc0*/  FSEL R29, R29, -INF , P2 ;  /* 0xff8000001d1d7808 */ /* 0x001fe40001000000 */
[----:B------:R-:W-:Y:S02]  /*bbd0*/  FMNMX.FTZ R0, R28, R25, !PT ;  /* 0x000000191c007209 */ /* 0x000fe40007810000 */
[----:B------:R-:W-:Y:S02]  /*bbe0*/  ISETP.GT.AND P2, PT, R79, 0x50, PT ;  /* 0x000000504f00780c */ /* 0x000fe40003f44270 */
[----:B--2---:R-:W-:Y:S02]  /*bbf0*/  FSEL R26, R26, -INF , P3 ;  /* 0xff8000001a1a7808 */ /* 0x004fe40001800000 */
[----:B------:R-:W-:Y:S02]  /*bc00*/  FMNMX.FTZ R25, R29, R0, !PT ;  /* 0x000000001d197209 */ /* 0x000fe40007810000 */
[----:B------:R-:W-:-:S02]  /*bc10*/  ISETP.GT.AND P3, PT, R79, 0x51, PT ;  /* 0x000000514f00780c */ /* 0x000fc40003f64270 */
[----:B-1----:R-:W-:Y:S02]  /*bc20*/  FSEL R27, R27, -INF , P2 ;  /* 0xff8000001b1b7808 */ /* 0x002fe40001000000 */
[----:B------:R-:W-:Y:S02]  /*bc30*/  FMNMX.FTZ R0, R26, R25, !PT ;  /* 0x000000191a007209 */ /* 0x000fe40007810000 */
[----:B------:R-:W-:Y:S02]  /*bc40*/  ISETP.GT.AND P2, PT, R79, 0x58, PT ;  /* 0x000000584f00780c */ /* 0x000fe40003f44270 */
[----:B------:R-:W-:Y:S02]  /*bc50*/  FSEL R25, R65, -INF , P3 ;  /* 0xff80000041197808 */ /* 0x000fe40001800000 */
[----:B------:R-:W-:Y:S02]  /*bc60*/  FMNMX.FTZ R0, R27, R0, !PT ;  /* 0x000000001b007209 */ /* 0x000fe40007810000 */
[----:B------:R-:W-:-:S02]  /*bc70*/  ISETP.GT.AND P3, PT, R79, 0x59, PT ;  /* 0x000000594f00780c */ /* 0x000fc40003f64270 */
[----:B---3--:R-:W-:Y:S02]  /*bc80*/  FSEL R24, R24, -INF , P2 ;  /* 0xff80000018187808 */ /* 0x008fe40001000000 */
[----:B------:R-:W-:Y:S02]  /*bc90*/  FMNMX.FTZ R53, R25, R0, !PT ;  /* 0x0000000019357209 */ /* 0x000fe40007810000 */
[----:B------:R-:W-:Y:S02]  /*bca0*/  FSEL R0, R69, -INF , P3 ;  /* 0xff80000045007808 */ /* 0x000fe40001800000 */
[----:B------:R-:W-:-:S04]  /*bcb0*/  FMNMX.FTZ R53, R24, R53, !PT ;  /* 0x0000003518357209 */ /* 0x000fc80007810000 */
[----:B------:R-:W-:-:S05]  /*bcc0*/  FMNMX.FTZ R46, R0, R53, !PT ;  /* 0x00000035002e7209 */ /* 0x000fca0007810000 */
[----:B------:R-:W0:Y:S01]  /*bcd0*/  SHFL.BFLY PT, R61, R46, 0x2, 0x1f ;  /* 0x0c401f002e3d7f89 */ /* 0x000e2200000e0000 */
[----:B------:R-:W-:Y:S01]  /*bce0*/  FMUL.FTZ R53, R51, UR4 ;  /* 0x0000000433357c20 */ /* 0x000fe20008410000 */
[----:B------:R-:W-:-:S04]  /*bcf0*/  VIADDMNMX R45, R39, R86, R45, PT ;  /* 0x00000056272d7246 */ /* 0x000fc8000380012d */
[C---:B------:R-:W-:Y:S02]  /*bd00*/  ISETP.GT.AND P2, PT, R45.reuse, RZ, PT ;  /* 0x000000ff2d00720c */ /* 0x040fe40003f44270 */
[C---:B------:R-:W-:Y:S02]  /*bd10*/  ISETP.GT.AND P3, PT, R45.reuse, 0x1, PT ;  /* 0x000000012d00780c */ /* 0x040fe40003f64270 */
[----:B------:R-:W-:Y:S02]  /*bd20*/  ISETP.GT.AND P4, PT, R45, 0x8, PT ;  /* 0x000000082d00780c */ /* 0x000fe40003f84270 */
[----:B0-----:R-:W-:-:S05]  /*bd30*/  FMNMX.FTZ R176, R46, R61, !PT ;  /* 0x0000003d2eb07209 */ /* 0x001fca0007810000 */
[----:B------:R-:W0:Y:S01]  /*bd40*/  SHFL.BFLY PT, R51, R176, 0x1, 0x1f ;  /* 0x0c201f00b0337f89 */ /* 0x000e2200000e0000 */
[----:B------:R-:W-:Y:S02]  /*bd50*/  FSEL R73, R73, -INF , P2 ;  /* 0xff80000049497808 */ /* 0x000fe40001000000 */
[----:B------:R-:W-:Y:S01]  /*bd60*/  FSEL R72, R72, -INF , P3 ;  /* 0xff80000048487808 */ /* 0x000fe20001800000 */
[----:B------:R-:W1:Y:S01]  /*bd70*/  MUFU.TANH R78, R78 ;  /* 0x0000004e004e7308 */ /* 0x000e620000002400 */
[----:B------:R-:W-:Y:S02]  /*bd80*/  ISETP.GT.AND P2, PT, R45, 0x9, PT ;  /* 0x000000092d00780c */ /* 0x000fe40003f44270 */
[----:B------:R-:W-:Y:S02]  /*bd90*/  FSEL R75, R75, -INF , P4 ;  /* 0xff8000004b4b7808 */ /* 0x000fe40002000000 */
[----:B------:R-:W-:Y:S02]  /*bda0*/  FMNMX.FTZ R46, R73, R72, !PT ;  /* 0x00000048492e7209 */ /* 0x000fe40007810000 */
[----:B------:R-:W-:Y:S01]  /*bdb0*/  ISETP.GT.AND P3, PT, R45, 0x10, PT ;  /* 0x000000102d00780c */ /* 0x000fe20003f64270 */
[----:B------:R-:W2:Y:S01]  /*bdc0*/  MUFU.TANH R38, R38 ;  /* 0x0000002600267308 */ /* 0x000ea20000002400 */
[----:B------:R-:W-:-:S02]  /*bdd0*/  FSEL R74, R74, -INF , P2 ;  /* 0xff8000004a4a7808 */ /* 0x000fc40001000000 */
[----:B------:R-:W-:Y:S02]  /*bde0*/  FMNMX.FTZ R39, R75, R46, !PT ;  /* 0x0000002e4b277209 */ /* 0x000fe40007810000 */
[----:B------:R-:W-:Y:S02]  /*bdf0*/  ISETP.GT.AND P2, PT, R45, 0x11, PT ;  /* 0x000000112d00780c */ /* 0x000fe40003f44270 */
[----:B------:R-:W-:Y:S01]  /*be00*/  FSEL R77, R77, -INF , P3 ;  /* 0xff8000004d4d7808 */ /* 0x000fe20001800000 */
[----:B------:R-:W3:Y:S01]  /*be10*/  MUFU.TANH R42, R42 ;  /* 0x0000002a002a7308 */ /* 0x000ee20000002400 */
[----:B------:R-:W-:Y:S02]  /*be20*/  FMNMX.FTZ R46, R74, R39, !PT ;  /* 0x000000274a2e7209 */ /* 0x000fe40007810000 */
[----:B------:R-:W-:Y:S02]  /*be30*/  ISETP.GT.AND P3, PT, R45, 0x18, PT ;  /* 0x000000182d00780c */ /* 0x000fe40003f64270 */
[----:B0-----:R-:W-:-:S02]  /*be40*/  FMNMX.FTZ R176, R176, R51, !PT ;  /* 0x00000033b0b07209 */ /* 0x001fc40007810000 */
[----:B------:R-:W-:Y:S01]  /*be50*/  FSEL R76, R76, -INF , P2 ;  /* 0xff8000004c4c7808 */ /* 0x000fe20001000000 */
[----:B------:R-:W0:Y:S01]  /*be60*/  MUFU.TANH R43, R43 ;  /* 0x0000002b002b7308 */ /* 0x000e220000002400 */
[----:B------:R-:W-:Y:S01]  /*be70*/  FMNMX.FTZ R39, R77, R46, !PT ;  /* 0x0000002e4d277209 */ /* 0x000fe20007810000 */
[----:B------:R-:W-:Y:S01]  /*be80*/  FMUL.FTZ R60, R55, UR4 ;  /* 0x00000004373c7c20 */ /* 0x000fe20008410000 */
[----:B------:R-:W-:Y:S01]  /*be90*/  ISETP.GT.AND P2, PT, R45, 0x19, PT ;  /* 0x000000192d00780c */ /* 0x000fe20003f44270 */
[----:B------:R-:W-:Y:S01]  /*bea0*/  FMUL.FTZ R55, R176, UR43 ;  /* 0x0000002bb0377c20 */ /* 0x000fe20008410000 */
[----:B-1----:R-:W-:Y:S02]  /*beb0*/  FSEL R78, R78, -INF , P3 ;  /* 0xff8000004e4e7808 */ /* 0x002fe40001800000 */
[----:B------:R-:W-:Y:S01]  /*bec0*/  FMNMX.FTZ R51, R76, R39, !PT ;  /* 0x000000274c337209 */ /* 0x000fe20007810000 */
[----:B------:R-:W1:Y:S01]  /*bed0*/  MUFU.TANH R49, R49 ;  /* 0x0000003100317308 */ /* 0x000e620000002400 */
[----:B------:R-:W-:-:S02]  /*bee0*/  FSETP.NEU.FTZ.AND P4, PT, R176, -INF , PT ;  /* 0xff800000b000780b */ /* 0x000fc40003f9d000 */
[----:B------:R-:W-:Y:S02]  /*bef0*/  ISETP.GT.AND P3, PT, R45, 0x20, PT ;  /* 0x000000202d00780c */ /* 0x000fe40003f64270 */
[----:B--2---:R-:W-:Y:S02]  /*bf00*/  FSEL R46, R38, -INF , P2 ;  /* 0xff800000262e7808 */ /* 0x004fe40001000000 */
[----:B------:R-:W-:Y:S01]  /*bf10*/  FMNMX.FTZ R51, R78, R51, !PT ;  /* 0x000000334e337209 */ /* 0x000fe20007810000 */
[----:B------:R-:W-:Y:S01]  /*bf20*/  MUFU.TANH R47, R47 ;  /* 0x0000002f002f7308 */ /* 0x000fe20000002400 */
[----:B------:R-:W-:Y:S01]  /*bf30*/  FSEL R55, R55, RZ, P4 ;  /* 0x000000ff37377208 */ /* 0x000fe20002000000 */
[----:B------:R-:W-:Y:S01]  /*bf40*/  FMUL.FTZ R57, R54, UR4 ;  /* 0x0000000436397c20 */ /* 0x000fe20008410000 */
[----:B------:R-:W-:Y:S02]  /*bf50*/  ISETP.GT.AND P2, PT, R45, 0x21, PT ;  /* 0x000000212d00780c */ /* 0x000fe40003f44270 */
[----:B---3--:R-:W-:-:S02]  /*bf60*/  FSEL R42, R42, -INF , P3 ;  /* 0xff8000002a2a7808 */ /* 0x008fc40001800000 */
[----:B------:R-:W-:Y:S01]  /*bf70*/  FMNMX.FTZ R51, R46, R51, !PT ;  /* 0x000000332e337209 */ /* 0x000fe20007810000 */
[----:B------:R-:W2:Y:S01]  /*bf80*/  MUFU.TANH R50, R50 ;  /* 0x0000003200327308 */ /* 0x000ea20000002400 */
[--C-:B------:R-:W-:Y:S01]  /*bf90*/  FFMA.FTZ R54, R52, UR43, -R55.reuse ;  /* 0x0000002b34367c23 */ /* 0x100fe20008010837 */
[----:B------:R-:W-:Y:S02]  /*bfa0*/  ISETP.GT.AND P3, PT, R45, 0x28, PT ;  /* 0x000000282d00780c */ /* 0x000fe40003f64270 */
[----:B0-----:R-:W-:Y:S02]  /*bfb0*/  FSEL R52, R43, -INF , P2 ;  /* 0xff8000002b347808 */ /* 0x001fe40001000000 */
[----:B------:R-:W-:Y:S02]  /*bfc0*/  FMNMX.FTZ R51, R42, R51, !PT ;  /* 0x000000332a337209 */ /* 0x000fe40007810000 */
[----:B------:R-:W0:Y:S01]  /*bfd0*/  MUFU.TANH R53, R53 ;  /* 0x0000003500357308 */ /* 0x000e220000002400 */
[----:B------:R-:W-:Y:S01]  /*bfe0*/  FFMA.FTZ R154, R48, UR43, -R55 ;  /* 0x0000002b309a7c23 */ /* 0x000fe20008010837 */
[----:B------:R-:W-:-:S02]  /*bff0*/  ISETP.GT.AND P2, PT, R45, 0x29, PT ;  /* 0x000000292d00780c */ /* 0x000fc40003f44270 */
[----:B-1----:R-:W-:Y:S02]  /*c000*/  FSEL R48, R49, -INF , P3 ;  /* 0xff80000031307808 */ /* 0x002fe40001800000 */
[----:B------:R-:W-:Y:S02]  /*c010*/  FMNMX.FTZ R43, R52, R51, !PT ;  /* 0x00000033342b7209 */ /* 0x000fe40007810000 */
[----:B------:R-:W1:Y:S01]  /*c020*/  MUFU.TANH R57, R57 ;  /* 0x0000003900397308 */ /* 0x000e620000002400 */
[----:B------:R-:W-:Y:S01]  /*c030*/  ISETP.GT.AND P3, PT, R45, 0x30, PT ;  /* 0x000000302d00780c */ /* 0x000fe20003f64270 */
[----:B------:R-:W-:Y:S01]  /*c040*/  FMUL.FTZ R61, R59, UR4 ;  /* 0x000000043b3d7c20 */ /* 0x000fe20008410000 */
[----:B------:R-:W-:-:S05]  /*c050*/  FMNMX.FTZ R43, R48, R43, !PT ;  /* 0x0000002b302b7209 */ /* 0x000fca0007810000 */
[----:B------:R-:W3:Y:S01]  /*c060*/  MUFU.TANH R60, R60 ;  /* 0x0000003c003c7308 */ /* 0x000ee20000002400 */
[----:B--2---:R-:W-:Y:S01]  /*c070*/  FSEL R38, R50, -INF , P3 ;  /* 0xff80000032267808 */ /* 0x004fe20001800000 */
[----:B------:R-:W-:-:S06]  /*c080*/  FMUL.FTZ R59, R62, UR4 ;  /* 0x000000043e3b7c20 */ /* 0x000fcc0008410000 */
[----:B------:R2:W-:Y:S01]  /*c090*/  MUFU.EX2 R39, R54 ;  /* 0x0000003600277308 */ /* 0x0005e20000000800 */
[----:B------:R-:W-:Y:S02]  /*c0a0*/  ISETP.GT.AND P3, PT, R45, 0x38, PT ;  /* 0x000000382d00780c */ /* 0x000fe40003f64270 */
[----:B--2---:R-:W-:-:S05]  /*c0b0*/  FSEL R54, R47, -INF , P2 ;  /* 0xff8000002f367808 */ /* 0x004fca0001000000 */
[----:B------:R-:W2:Y:S01]  /*c0c0*/  MUFU.TANH R58, R58 ;  /* 0x0000003a003a7308 */ /* 0x000ea20000002400 */
[----:B------:R-:W-:Y:S02]  /*c0d0*/  ISETP.GT.AND P2, PT, R45, 0x31, PT ;  /* 0x000000312d00780c */ /* 0x000fe40003f44270 */
[----:B------:R-:W-:Y:S02]  /*c0e0*/  FMNMX.FTZ R43, R54, R43, !PT ;  /* 0x0000002b362b7209 */ /* 0x000fe40007810000 */
[----:B0-----:R-:W-:Y:S02]  /*c0f0*/  FSEL R50, R53, -INF , P2 ;  /* 0xff80000035327808 */ /* 0x001fe40001000000 */
[----:B------:R-:W-:Y:S01]  /*c100*/  FMNMX.FTZ R43, R38, R43, !PT ;  /* 0x0000002b262b7209 */ /* 0x000fe20007810000 */
[----:B------:R-:W0:Y:S01]  /*c110*/  MUFU.TANH R61, R61 ;  /* 0x0000003d003d7308 */ /* 0x000e220000002400 */
[----:B------:R-:W-:Y:S01]  /*c120*/  FFMA.FTZ R156, R56, UR43, -R55 ;  /* 0x0000002b389c7c23 */ /* 0x000fe20008010837 */
[----:B------:R-:W-:Y:S01]  /*c130*/  ISETP.GT.AND P2, PT, R45, 0x39, PT ;  /* 0x000000392d00780c */ /* 0x000fe20003f44270 */
[----:B------:R-:W-:Y:S01]  /*c140*/  FMUL.FTZ R62, R66, UR4 ;  /* 0x00000004423e7c20 */ /* 0x000fe20008410000 */
[----:B-1----:R-:W-:-:S02]  /*c150*/  FSEL R56, R57, -INF , P3 ;  /* 0xff80000039387808 */ /* 0x002fc40001800000 */
[----:B------:R-:W-:Y:S02]  /*c160*/  FMNMX.FTZ R43, R50, R43, !PT ;  /* 0x0000002b322b7209 */ /* 0x000fe40007810000 */
[----:B------:R-:W1:Y:S01]  /*c170*/  MUFU.TANH R59, R59 ;  /* 0x0000003b003b7308 */ /* 0x000e620000002400 */
[----:B---3--:R-:W-:Y:S01]  /*c180*/  FSEL R57, R60, -INF , P2 ;  /* 0xff8000003c397808 */ /* 0x008fe20001000000 */
[----:B------:R-:W-:Y:S01]  /*c190*/  FMUL.FTZ R64, R67, UR4 ;  /* 0x0000000443407c20 */ /* 0x000fe20008410000 */
[----:B------:R-:W-:Y:S02]  /*c1a0*/  ISETP.GT.AND P3, PT, R45, 0x40, PT ;  /* 0x000000402d00780c */ /* 0x000fe40003f64270 */
[----:B------:R-:W-:-:S03]  /*c1b0*/  FMNMX.FTZ R60, R56, R43, !PT ;  /* 0x0000002b383c7209 */ /* 0x000fc60007810000 */
[----:B------:R-:W3:Y:S01]  /*c1c0*/  MUFU.TANH R63, R63 ;  /* 0x0000003f003f7308 */ /* 0x000ee20000002400 */
[----:B------:R-:W-:Y:S01]  /*c1d0*/  ISETP.GT.AND P2, PT, R45, 0x41, PT ;  /* 0x000000412d00780c */ /* 0x000fe20003f44270 */
[----:B------:R-:W-:Y:S01]  /*c1e0*/  FMUL.FTZ R65, R70, UR4 ;  /* 0x0000000446417c20 */ /* 0x000fe20008410000 */
[----:B--2---:R-:W-:Y:S02]  /*c1f0*/  FSEL R58, R58, -INF , P3 ;  /* 0xff8000003a3a7808 */ /* 0x004fe40001800000 */
[----:B------:R-:W-:-:S03]  /*c200*/  FMNMX.FTZ R43, R57, R60, !PT ;  /* 0x0000003c392b7209 */ /* 0x000fc60007810000 */
[----:B------:R-:W2:Y:S01]  /*c210*/  MUFU.TANH R62, R62 ;  /* 0x0000003e003e7308 */ /* 0x000ea20000002400 */
[----:B------:R-:W-:Y:S01]  /*c220*/  FFMA.FTZ R158, R44, UR43, -R55 ;  /* 0x0000002b2c9e7c23 */ /* 0x000fe20008010837 */
[----:B------:R-:W-:Y:S01]  /*c230*/  ISETP.GT.AND P3, PT, R45, 0x48, PT ;  /* 0x000000482d00780c */ /* 0x000fe20003f64270 */
[----:B------:R-:W-:Y:S01]  /*c240*/  FMUL.FTZ R66, R71, UR4 ;  /* 0x0000000447427c20 */ /* 0x000fe20008410000 */
[----:B0-----:R-:W-:Y:S02]  /*c250*/  FSEL R44, R61, -INF , P2 ;  /* 0xff8000003d2c7808 */ /* 0x001fe40001000000 */
[----:B------:R-:W-:Y:S02]  /*c260*/  FMNMX.FTZ R43, R58, R43, !PT ;  /* 0x0000002b3a2b7209 */ /* 0x000fe40007810000 */
[----:B------:R-:W0:Y:S01]  /*c270*/  MUFU.TANH R64, R64 ;  /* 0x0000004000407308 */ /* 0x000e220000002400 */
[----:B------:R-:W-:Y:S02]  /*c280*/  ISETP.GT.AND P2, PT, R45, 0x49, PT ;  /* 0x000000492d00780c */ /* 0x000fe40003f44270 */
[----:B-1----:R-:W-:-:S02]  /*c290*/  FSEL R59, R59, -INF , P3 ;  /* 0xff8000003b3b7808 */ /* 0x002fc40001800000 */
[----:B------:R-:W-:-:S03]  /*c2a0*/  FMNMX.FTZ R68, R44, R43, !PT ;  /* 0x0000002b2c447209 */ /* 0x000fc60007810000 */
[----:B------:R-:W1:Y:S01]  /*c2b0*/  MUFU.TANH R65, R65 ;  /* 0x0000004100417308 */ /* 0x000e620000002400 */
[----:B------:R-:W-:Y:S01]  /*c2c0*/  FFMA.FTZ R49, R41, UR43, -R55 ;  /* 0x0000002b29317c23 */ /* 0x000fe20008010837 */
[----:B------:R-:W-:Y:S02]  /*c2d0*/  ISETP.GT.AND P3, PT, R45, 0x50, PT ;  /* 0x000000502d00780c */ /* 0x000fe40003f64270 */
[----:B---3--:R-:W-:Y:S02]  /*c2e0*/  FSEL R60, R63, -INF , P2 ;  /* 0xff8000003f3c7808 */ /* 0x008fe40001000000 */
[----:B------:R-:W-:Y:S02]  /*c2f0*/  FMNMX.FTZ R41, R59, R68, !PT ;  /* 0x000000443b297209 */ /* 0x000fe40007810000 */
[----:B------:R-:W3:Y:S01]  /*c300*/  MUFU.TANH R66, R66 ;  /* 0x0000004200427308 */ /* 0x000ee20000002400 */
[----:B--2---:R-:W-:Y:S02]  /*c310*/  FSEL R61, R62, -INF , P3 ;  /* 0xff8000003e3d7808 */ /* 0x004fe40001800000 */
[----:B------:R-:W-:-:S02]  /*c320*/  ISETP.GT.AND P2, PT, R45, 0x51, PT ;  /* 0x000000512d00780c */ /* 0x000fc40003f44270 */
[----:B------:R-:W-:Y:S01]  /*c330*/  FMNMX.FTZ R62, R60, R41, !PT ;  /* 0x000000293c3e7209 */ /* 0x000fe20007810000 */
[----:B------:R-:W-:Y:S01]  /*c340*/  FFMA.FTZ R160, R40, UR43, -R55 ;  /* 0x0000002b28a07c23 */ /* 0x000fe20008010837 */
[----:B------:R-:W-:Y:S02]  /*c350*/  ISETP.GT.AND P3, PT, R45, 0x58, PT ;  /* 0x000000582d00780c */ /* 0x000fe40003f64270 */
[----:B0-----:R-:W-:Y:S02]  /*c360*/  FSEL R40, R64, -INF , P2 ;  /* 0xff80000040287808 */ /* 0x001fe40001000000 */
[----:B------:R-:W-:Y:S02]  /*c370*/  FMNMX.FTZ R41, R61, R62, !PT ;  /* 0x0000003e3d297209 */ /* 0x000fe40007810000 */
[----:B------:R-:W-:Y:S02]  /*c380*/  ISETP.GT.AND P2, PT, R45, 0x59, PT ;  /* 0x000000592d00780c */ /* 0x000fe40003f44270 */
[----:B-1----:R-:W-:-:S02]  /*c390*/  FSEL R62, R65, -INF , P3 ;  /* 0xff800000413e7808 */ /* 0x002fc40001800000 */
[----:B------:R-:W-:Y:S01]  /*c3a0*/  FMNMX.FTZ R43, R40, R41, !PT ;  /* 0x00000029282b7209 */ /* 0x000fe20007810000 */
[----:B------:R-:W-:Y:S01]  /*c3b0*/  FFMA.FTZ R45, R36, UR43, -R55 ;  /* 0x0000002b242d7c23 */ /* 0x000fe20008010837 */
[----:B---3--:R-:W-:Y:S02]  /*c3c0*/  FSEL R36, R66, -INF , P2 ;  /* 0xff80000042247808 */ /* 0x008fe40001000000 */
[----:B------:R-:W-:-:S04]  /*c3d0*/  FMNMX.FTZ R43, R62, R43, !PT ;  /* 0x0000002b3e2b7209 */ /* 0x000fc80007810000 */
[----:B------:R-:W-:Y:S01]  /*c3e0*/  FMNMX.FTZ R43, R36, R43, !PT ;  /* 0x0000002b242b7209 */ /* 0x000fe20007810000 */
[----:B------:R-:W-:-:S04]  /*c3f0*/  FFMA.FTZ R47, R34, UR43, -R55 ;  /* 0x0000002b222f7c23 */ /* 0x000fc80008010837 */
[----:B------:R-:W0:Y:S01]  /*c400*/  SHFL.BFLY PT, R34, R43, 0x2, 0x1f ;  /* 0x0c401f002b227f89 */ /* 0x000e2200000e0000 */
[--C-:B------:R-:W-:Y:S01]  /*c410*/  FFMA.FTZ R164, R35, UR43, -R55.reuse ;  /* 0x0000002b23a47c23 */ /* 0x100fe20008010837 */
[--C-:B------:R-:W-:Y:S01]  /*c420*/  FFMA.FTZ R35, R33, UR43, -R55.reuse ;  /* 0x0000002b21237c23 */ /* 0x100fe20008010837 */
[----:B------:R-:W-:Y:S01]  /*c430*/  FFMA.FTZ R33, R31, UR43, -R55 ;  /* 0x0000002b1f217c23 */ /* 0x000fe20008010837 */
[----:B0-----:R-:W-:-:S05]  /*c440*/  FMNMX.FTZ R34, R43, R34, !PT ;  /* 0x000000222b227209 */ /* 0x001fca0007810000 */
[----:B------:R-:W0:Y:S01]  /*c450*/  SHFL.BFLY PT, R31, R34, 0x1, 0x1f ;  /* 0x0c201f00221f7f89 */ /* 0x000e2200000e0000 */
[----:B------:R-:W-:Y:S08]  /*c460*/  MUFU.EX2 R41, R45 ;  /* 0x0000002d00297308 */ /* 0x000ff00000000800 */
[----:B------:R1:W-:Y:S02]  /*c470*/  MUFU.EX2 R45, R35 ;  /* 0x00000023002d7308 */ /* 0x0003e40000000800 */
[----:B-1----:R-:W-:Y:S01]  /*c480*/  FFMA.FTZ R35, R25, UR43, -R55 ;  /* 0x0000002b19237c23 */ /* 0x002fe20008010837 */
[----:B0-----:R-:W-:-:S04]  /*c490*/  FMNMX.FTZ R178, R34, R31, !PT ;  /* 0x0000001f22b27209 */ /* 0x001fc80007810000 */
[C---:B------:R-:W-:Y:S01]  /*c4a0*/  FSETP.NEU.FTZ.AND P2, PT, R178.reuse, -INF , PT ;  /* 0xff800000b200780b */ /* 0x040fe20003f5d000 */
[----:B------:R-:W-:Y:S01]  /*c4b0*/  FMUL.FTZ R25, R178, UR43 ;  /* 0x0000002bb2197c20 */ /* 0x000fe20008410000 */
[----:B-----5:R-:W-:-:S04]  /*c4c0*/  FFMA.FTZ R152, R84, UR43, -R55 ;  /* 0x0000002b54987c23 */ /* 0x020fc80008010837 */
[----:B------:R-:W-:Y:S01]  /*c4d0*/  FSEL R25, R25, RZ, P2 ;  /* 0x000000ff19197208 */ /* 0x000fe20001000000 */
[--C-:B------:R-:W-:Y:S01]  /*c4e0*/  FFMA.FTZ R31, R0, UR43, -R55.reuse ;  /* 0x0000002b001f7c23 */ /* 0x100fe20008010837 */
[--C-:B------:R-:W-:Y:S01]  /*c4f0*/  FFMA.FTZ R43, R26, UR43, -R55.reuse ;  /* 0x0000002b1a2b7c23 */ /* 0x100fe20008010837 */
[----:B------:R-:W-:Y:S01]  /*c500*/  FFMA.FTZ R174, R24, UR43, -R55 ;  /* 0x0000002b18ae7c23 */ /* 0x000fe20008010837 */
[----:B------:R-:W0:Y:S01]  /*c510*/  @P5 LDC R26, c[0x0][0x44c] ;  /* 0x00011300ff1a5b82 */ /* 0x000e220000000800 */
[--C-:B------:R-:W-:Y:S01]  /*c520*/  FFMA.FTZ R153, R73, UR43, -R25.reuse ;  /* 0x0000002b49997c23 */ /* 0x100fe20008010819 */
[----:B------:R-:W-:Y:S01]  /*c530*/  FFMA.FTZ R0, R72, UR43, -R25 ;  /* 0x0000002b48007c23 */ /* 0x000fe20008010819 */
[----:B------:R-:W-:Y:S01]  /*c540*/  SHF.R.U32.HI R83, RZ, 0x7, R83 ;  /* 0x00000007ff537819 */ /* 0x000fe20000011653 */
[----:B------:R-:W-:Y:S01]  /*c550*/  FFMA.FTZ R155, R75, UR43, -R25 ;  /* 0x0000002b4b9b7c23 */ /* 0x000fe20008010819 */
[----:B------:R-:W-:Y:S01]  /*c560*/  @!P0 VIADD R24, R179, 0x32440 ;  /* 0x00032440b3188836 */ /* 0x000fe20000000000 */
[----:B------:R-:W1:Y:S01]  /*c570*/  MUFU.EX2 R152, R152 ;  /* 0x0000009800987308 */ /* 0x000e620000000800 */
[--C-:B------:R-:W-:Y:S01]  /*c580*/  FFMA.FTZ R172, R27, UR43, -R55.reuse ;  /* 0x0000002b1bac7c23 */ /* 0x100fe20008010837 */
[----:B------:R-:W-:Y:S01]  /*c590*/  FFMA.FTZ R168, R30, UR43, -R55 ;  /* 0x0000002b1ea87c23 */ /* 0x000fe20008010837 */
[----:B------:R-:W-:Y:S01]  /*c5a0*/  IADD3 R177, -R83, 0xb, RZ ;  /* 0x0000000b53b17810 */ /* 0x000fe20007ffe1ff */
[----:B------:R-:W2:Y:S01]  /*c5b0*/  @P5 LDC R27, c[0x0][0x450] ;  /* 0x00011400ff1b5b82 */ /* 0x000ea20000000800 */
[----:B------:R-:W-:-:S03]  /*c5c0*/  FFMA.FTZ R30, R74, UR43, -R25 ;  /* 0x0000002b4a1e7c23 */ /* 0x000fc60008010819 */
[----:B------:R-:W-:Y:S01]  /*c5d0*/  MUFU.EX2 R153, R153 ;  /* 0x0000009900997308 */ /* 0x000fe20000000800 */
[----:B------:R-:W-:Y:S01]  /*c5e0*/  FFMA.FTZ R82, R82, UR43, -R55 ;  /* 0x0000002b52527c23 */ /* 0x000fe20008010837 */
[----:B------:R-:W-:Y:S01]  /*c5f0*/  @!P0 PRMT R24, RZ, 0x654, R24 ;  /* 0x00000654ff188816 */ /* 0x000fe20000000018 */
[----:B------:R-:W-:Y:S01]  /*c600*/  FFMA.FTZ R157, R77, UR43, -R25 ;  /* 0x0000002b4d9d7c23 */ /* 0x000fe20008010819 */
[----:B------:R3:W-:Y:S06]  /*c610*/  BAR.ARV R177, 0x100 ;  /* 0x000400b10000751d */ /* 0x0007ec0000002000 */
[----:B------:R-:W4:Y:S01]  /*c620*/  MUFU.EX2 R0, R0 ;  /* 0x0000000000007308 */ /* 0x000f220000000800 */
[----:B------:R3:W-:Y:S01]  /*c630*/  @!P0 SYNCS.ARRIVE.TRANS64.RED.A1T0 RZ, [R24+URZ], RZ ;  /* 0x000000ff18ff89a7 */ /* 0x0007e2000810043f */
[----:B------:R-:W-:Y:S01]  /*c640*/  FFMA.FTZ R166, R32, UR43, -R55 ;  /* 0x0000002b20a67c23 */ /* 0x000fe20008010837 */
[--C-:B------:R-:W-:Y:S01]  /*c650*/  FFMA.FTZ R161, R42, UR43, -R25.reuse ;  /* 0x0000002b2aa17c23 */ /* 0x100fe20008010819 */
[----:B------:R1:W-:Y:S01]  /*c660*/  BAR.SYNC.DEFER_BLOCKING R3, 0x100 ;  /* 0x000400030000751d */ /* 0x0003e20000010000 */
[----:B------:R-:W-:-:S05]  /*c670*/  FFMA.FTZ R165, R38, UR43, -R25 ;  /* 0x0000002b26a57c23 */ /* 0x000fca0008010819 */
[----:B------:R-:W4:Y:S01]  /*c680*/  MUFU.EX2 R154, R154 ;  /* 0x0000009a009a7308 */ /* 0x000f220000000800 */
[----:B------:R-:W-:Y:S01]  /*c690*/  FFMA.FTZ R53, R80, UR43, -R55 ;  /* 0x0000002b50357c23 */ /* 0x000fe20008010837 */
[--C-:B------:R-:W-:Y:S01]  /*c6a0*/  FFMA.FTZ R64, R76, UR43, -R25.reuse ;  /* 0x0000002b4c407c23 */ /* 0x100fe20008010819 */
[----:B------:R-:W-:-:S05]  /*c6b0*/  FFMA.FTZ R159, R78, UR43, -R25 ;  /* 0x0000002b4e9f7c23 */ /* 0x000fca0008010819 */
[----:B------:R-:W0:Y:S01]  /*c6c0*/  MUFU.EX2 R155, R155 ;  /* 0x0000009b009b7308 */ /* 0x000e220000000800 */
[--C-:B------:R-:W-:Y:S01]  /*c6d0*/  FFMA.FTZ R32, R46, UR43, -R25.reuse ;  /* 0x0000002b2e207c23 */ /* 0x100fe20008010819 */
[--C-:B------:R-:W-:Y:S01]  /*c6e0*/  FFMA.FTZ R34, R52, UR43, -R25.reuse ;  /* 0x0000002b34227c23 */ /* 0x100fe20008010819 */
[--C-:B------:R-:W-:Y:S01]  /*c6f0*/  FFMA.FTZ R163, R48, UR43, -R25.reuse ;  /* 0x0000002b30a37c23 */ /* 0x100fe20008010819 */
[--C-:B------:R-:W-:Y:S01]  /*c700*/  FFMA.FTZ R42, R54, UR43, -R25.reuse ;  /* 0x0000002b362a7c23 */ /* 0x100fe20008010819 */
[--C-:B------:R-:W-:Y:S01]  /*c710*/  FFMA.FTZ R38, R50, UR43, -R25.reuse ;  /* 0x0000002b32267c23 */ /* 0x100fe20008010819 */
[--C-:B------:R-:W-:Y:S02]  /*c720*/  FFMA.FTZ R167, R56, UR43, -R25.reuse ;  /* 0x0000002b38a77c23 */ /* 0x100fe40008010819 */
[----:B------:R-:W2:Y:S01]  /*c730*/  MUFU.EX2 R51, R82 ;  /* 0x0000005200337308 */ /* 0x000ea20000000800 */
[--C-:B------:R-:W-:Y:S01]  /*c740*/  FFMA.FTZ R57, R57, UR43, -R25.reuse ;  /* 0x0000002b39397c23 */ /* 0x100fe20008010819 */
[--C-:B------:R-:W-:Y:S01]  /*c750*/  FFMA.FTZ R169, R58, UR43, -R25.reuse ;  /* 0x0000002b3aa97c23 */ /* 0x100fe20008010819 */
[--C-:B-1----:R-:W-:Y:S01]  /*c760*/  FFMA.FTZ R3, R44, UR43, -R25.reuse ;  /* 0x0000002b2c037c23 */ /* 0x102fe20008010819 */
[--C-:B------:R-:W-:Y:S01]  /*c770*/  FFMA.FTZ R59, R59, UR43, -R25.reuse ;  /* 0x0000002b3b3b7c23 */ /* 0x100fe20008010819 */
[--C-:B------:R-:W-:Y:S01]  /*c780*/  FFMA.FTZ R60, R60, UR43, -R25.reuse ;  /* 0x0000002b3c3c7c23 */ /* 0x100fe20008010819 */
[--C-:B------:R-:W-:Y:S01]  /*c790*/  FFMA.FTZ R61, R61, UR43, -R25.reuse ;  /* 0x0000002b3d3d7c23 */ /* 0x100fe20008010819 */
[--C-:B------:R-:W-:Y:S01]  /*c7a0*/  FFMA.FTZ R40, R40, UR43, -R25.reuse ;  /* 0x0000002b28287c23 */ /* 0x100fe20008010819 */
[----:B------:R-:W1:Y:S01]  /*c7b0*/  MUFU.EX2 R30, R30 ;  /* 0x0000001e001e7308 */ /* 0x000e620000000800 */
[--C-:B------:R-:W-:Y:S01]  /*c7c0*/  FFMA.FTZ R62, R62, UR43, -R25.reuse ;  /* 0x0000002b3e3e7c23 */ /* 0x100fe20008010819 */
[----:B------:R-:W-:Y:S01]  /*c7d0*/  FFMA.FTZ R36, R36, UR43, -R25 ;  /* 0x0000002b24247c23 */ /* 0x000fe20008010819 */
[----:B------:R-:W-:-:S02]  /*c7e0*/  IMAD.MOV.U32 R25, RZ, RZ, 0x40000040 ;  /* 0x40000040ff197424 */ /* 0x000fc400078e00ff */
[----:B------:R-:W-:Y:S01]  /*c7f0*/  FFMA.FTZ R170, R29, UR43, -R55 ;  /* 0x0000002b1daa7c23 */ /* 0x000fe20008010837 */
[----:B------:R-:W-:Y:S02]  /*c800*/  IMAD.MOV.U32 R29, RZ, RZ, 0xc00 ;  /* 0x00000c00ff1d7424 */ /* 0x000fe400078e00ff */
[----:B------:R-:W1:Y:S01]  /*c810*/  MUFU.EX2 R156, R156 ;  /* 0x0000009c009c7308 */ /* 0x000e620000000800 */
[----:B------:R-:W-:Y:S01]  /*c820*/  R2UR UR7, R25 ;  /* 0x00000000190772ca */ /* 0x000fe200000e0000 */
[----:B------:R-:W-:Y:S01]  /*c830*/  FADD.FTZ R25, R152, R39 ;  /* 0x0000002798197221 */ /* 0x000fe20000010000 */
[----:B---3--:R-:W-:-:S05]  /*c840*/  IMAD R24, R2, R29, UR42 ;  /* 0x0000002a02187e24 */ /* 0x008fca000f8e021d */
[----:B------:R-:W3:Y:S01]  /*c850*/  MUFU.EX2 R157, R157 ;  /* 0x0000009d009d7308 */ /* 0x000ee20000000800 */
[----:B----4-:R-:W-:Y:S01]  /*c860*/  FADD.FTZ R44, R153, R0 ;  /* 0x00000000992c7221 */ /* 0x010fe20000010000 */
[----:B------:R-:W-:Y:S02]  /*c870*/  IMAD.MOV.U32 R29, RZ, RZ, 0x40000040 ;  /* 0x40000040ff1d7424 */ /* 0x000fe400078e00ff */
[----:B------:R-:W-:-:S04]  /*c880*/  FADD.FTZ R46, R154, R25 ;  /* 0x000000199a2e7221 */ /* 0x000fc80000010000 */
[----:B------:R-:W4:Y:S01]  /*c890*/  MUFU.EX2 R53, R53 ;  /* 0x0000003500357308 */ /* 0x000f220000000800 */
[----:B0-----:R-:W-:-:S04]  /*c8a0*/  @P5 IMAD.HI.U32 R26, R81, R26, RZ ;  /* 0x0000001a511a5227 */ /* 0x001fc800078e00ff */
[----:B------:R-:W-:-:S03]  /*c8b0*/  FADD.FTZ R25, R155, R44 ;  /* 0x0000002c9b197221 */ /* 0x000fc60000010000 */
[----:B------:R-:W0:Y:S01]  /*c8c0*/  MUFU.EX2 R64, R64 ;  /* 0x0000004000407308 */ /* 0x000e220000000800 */
[--C-:B------:R-:W-:Y:S01]  /*c8d0*/  FFMA.FTZ R162, R37, UR43, -R55.reuse ;  /* 0x0000002b25a27c23 */ /* 0x100fe20008010837 */
[----:B------:R-:W-:Y:S01]  /*c8e0*/  FFMA.FTZ R37, R28, UR43, -R55 ;  /* 0x0000002b1c257c23 */ /* 0x000fe20008010837 */
[----:B------:R-:W-:-:S05]  /*c8f0*/  R2UR UR11, R29 ;  /* 0x000000001d0b72ca */ /* 0x000fca00000e0000 */
[----:B------:R-:W0:Y:S01]  /*c900*/  MUFU.EX2 R158, R158 ;  /* 0x0000009e009e7308 */ /* 0x000e220000000800 */
[----:B------:R-:W-:Y:S02]  /*c910*/  VIADD R28, R24, 0x80 ;  /* 0x00000080181c7836 */ /* 0x000fe40000000000 */
[----:B--2---:R-:W-:Y:S01]  /*c920*/  FADD.FTZ R29, R51, R46 ;  /* 0x0000002e331d7221 */ /* 0x004fe20000010000 */
[----:B------:R-:W-:-:S04]  /*c930*/  @P5 SHF.R.U32.HI R180, RZ, R27, R26 ;  /* 0x0000001bffb45219 */ /* 0x000fc8000001161a */
[----:B------:R-:W2:Y:S01]  /*c940*/  MUFU.EX2 R159, R159 ;  /* 0x0000009f009f7308 */ /* 0x000ea20000000800 */
[----:B-1----:R-:W-:Y:S01]  /*c950*/  FADD.FTZ R46, R30, R25 ;  /* 0x000000191e2e7221 */ /* 0x002fe20000010000 */
[----:B------:R-:W-:Y:S02]  /*c960*/  IMAD.MOV.U32 R27, RZ, RZ, 0x40000040 ;  /* 0x40000040ff1b7424 */ /* 0x000fe400078e00ff */
[----:B------:R-:W-:-:S04]  /*c970*/  FADD.FTZ R48, R156, R29 ;  /* 0x0000001d9c307221 */ /* 0x000fc80000010000 */
[----:B------:R-:W1:Y:S01]  /*c980*/  MUFU.EX2 R49, R49 ;  /* 0x0000003100317308 */ /* 0x000e620000000800 */
[----:B------:R-:W-:Y:S01]  /*c990*/  R2UR UR10, R28 ;  /* 0x000000001c0a72ca */ /* 0x000fe200000e0000 */
[----:B---3--:R-:W-:-:S06]  /*c9a0*/  FADD.FTZ R25, R157, R46 ;  /* 0x0000002e9d197221 */ /* 0x008fcc0000010000 */
[----:B------:R-:W3:Y:S01]  /*c9b0*/  MUFU.EX2 R32, R32 ;  /* 0x0000002000207308 */ /* 0x000ee20000000800 */
[C---:B------:R-:W-:Y:S01]  /*c9c0*/  VIADD R28, R24.reuse, 0x180 ;  /* 0x00000180181c7836 */ /* 0x040fe20000000000 */
[----:B------:R-:W-:Y:S01]  /*c9d0*/  R2UR UR15, R27 ;  /* 0x000000001b0f72ca */ /* 0x000fe200000e0000 */
[----:B------:R-:W-:-:S05]  /*c9e0*/  VIADD R26, R24, 0x100 ;  /* 0x00000100181a7836 */ /* 0x000fca0000000000 */
[----:B------:R-:W3:Y:S01]  /*c9f0*/  MUFU.EX2 R160, R160 ;  /* 0x000000a000a07308 */ /* 0x000ee20000000800 */
[----:B----4-:R-:W-:Y:S01]  /*ca00*/  FADD.FTZ R27, R53, R48 ;  /* 0x00000030351b7221 */ /* 0x010fe20000010000 */
[----:B0-----:R-:W-:-:S06]  /*ca10*/  FADD.FTZ R46, R64, R25 ;  /* 0x00000019402e7221 */ /* 0x001fcc0000010000 */
[----:B------:R-:W0:Y:S01]  /*ca20*/  MUFU.EX2 R161, R161 ;  /* 0x000000a100a17308 */ /* 0x000e220000000800 */
[----:B------:R-:W-:Y:S01]  /*ca30*/  IMAD.MOV.U32 R29, RZ, RZ, 0x40000040 ;  /* 0x40000040ff1d7424 */ /* 0x000fe200078e00ff */
[----:B------:R-:W-:Y:S01]  /*ca40*/  R2UR UR18, R28 ;  /* 0x000000001c1272ca */ /* 0x000fe200000e0000 */
[----:B------:R-:W-:-:S05]  /*ca50*/  FADD.FTZ R28, R158, R27 ;  /* 0x0000001b9e1c7221 */ /* 0x000fca0000010000 */
[----:B------:R-:W4:Y:S01]  /*ca60*/  MUFU.EX2 R34, R34 ;  /* 0x0000002200227308 */ /* 0x000f220000000800 */
[----:B------:R-:W-:Y:S01]  /*ca70*/  R2UR UR14, R26 ;  /* 0x000000001a0e72ca */ /* 0x000fe200000e0000 */
[----:B--2---:R-:W-:Y:S01]  /*ca80*/  FADD.FTZ R25, R159, R46 ;  /* 0x0000002e9f197221 */ /* 0x004fe20000010000 */
[----:B------:R-:W-:Y:S01]  /*ca90*/  VIADD R26, R24, 0x200 ;  /* 0x00000200181a7836 */ /* 0x000fe20000000000 */
[----:B------:R-:W-:-:S04]  /*caa0*/  R2UR UR19, R29 ;  /* 0x000000001d1372ca */ /* 0x000fc800000e0000 */
[----:B------:R-:W2:Y:S01]  /*cab0*/  MUFU.EX2 R162, R162 ;  /* 0x000000a200a27308 */ /* 0x000ea20000000800 */
[----:B------:R-:W-:Y:S02]  /*cac0*/  IMAD.MOV.U32 R27, RZ, RZ, 0x40000040 ;  /* 0x40000040ff1b7424 */ /* 0x000fe400078e00ff */
[----:B-1----:R-:W-:Y:S01]  /*cad0*/  FADD.FTZ R29, R49, R28 ;  /* 0x0000001c311d7221 */ /* 0x002fe20000010000 */
[----:B---3--:R-:W-:-:S04]  /*cae0*/  FADD.FTZ R46, R32, R25 ;  /* 0x00000019202e7221 */ /* 0x008fc80000010000 */
[----:B------:R-:W-:Y:S01]  /*caf0*/  MUFU.EX2 R163, R163 ;  /* 0x000000a300a37308 */ /* 0x000fe20000000800 */
[----:B------:R-:W-:Y:S01]  /*cb00*/  R2UR UR6, R24 ;  /* 0x00000000180672ca */ /* 0x000fe200000e0000 */
[----:B------:R-:W-:Y:S01]  /*cb10*/  IMAD.MOV.U32 R25, RZ, RZ, 0x40000040 ;  /* 0x40000040ff197424 */ /* 0x000fe200078e00ff */
[----:B------:R-:W-:Y:S01]  /*cb20*/  R2UR UR22, R26 ;  /* 0x000000001a1672ca */ /* 0x000fe200000e0000 */
[----:B------:R-:W-:-:S04]  /*cb30*/  VIADD R24, R24, 0x280 ;  /* 0x0000028018187836 */ /* 0x000fc80000000000 */
[----:B------:R-:W1:Y:S01]  /*cb40*/  MUFU.EX2 R47, R47 ;  /* 0x0000002f002f7308 */ /* 0x000e620000000800 */
[----:B------:R-:W-:Y:S01]  /*cb50*/  R2UR UR23, R27 ;  /* 0x000000001b1772ca */ /* 0x000fe200000e0000 */
[----:B------:R-:W-:Y:S01]  /*cb60*/  FADD.FTZ R26, R160, R29 ;  /* 0x0000001da01a7221 */ /* 0x000fe20000010000 */
[----:B0-----:R-:W-:-:S05]  /*cb70*/  FADD.FTZ R27, R161, R46 ;  /* 0x0000002ea11b7221 */ /* 0x001fca0000010000 */
[----:B------:R-:W-:Y:S01]  /*cb80*/  MUFU.EX2 R42, R42 ;  /* 0x0000002a002a7308 */ /* 0x000fe20000000800 */
[----:B------:R-:W-:Y:S01]  /*cb90*/  R2UR UR27, R25 ;  /* 0x00000000191b72ca */ /* 0x000fe200000e0000 */
[----:B------:R-:W-:Y:S01]  /*cba0*/  FADD.FTZ R25, R41, R26 ;  /* 0x0000001a29197221 */ /* 0x000fe20000010000 */
[----:B------:R-:W-:-:S05]  /*cbb0*/  R2UR UR26, R24 ;  /* 0x00000000181a72ca */ /* 0x000fca00000e0000 */
[----:B------:R-:W0:Y:S01]  /*cbc0*/  MUFU.EX2 R164, R164 ;  /* 0x000000a400a47308 */ /* 0x000e220000000800 */
[----:B----4-:R-:W-:-:S07]  /*cbd0*/  FADD.FTZ R24, R34, R27 ;  /* 0x0000001b22187221 */ /* 0x010fce0000010000 */
[----:B------:R-:W3:Y:S01]  /*cbe0*/  MUFU.EX2 R165, R165 ;  /* 0x000000a500a57308 */ /* 0x000ee20000000800 */
[----:B--2---:R-:W-:-:S07]  /*cbf0*/  FADD.FTZ R26, R162, R25 ;  /* 0x00000019a21a7221 */ /* 0x004fce0000010000 */
[----:B------:R-:W2:Y:S01]  /*cc00*/  MUFU.EX2 R38, R38 ;  /* 0x0000002600267308 */ /* 0x000ea20000000800 */
[----:B-1----:R-:W-:-:S07]  /*cc10*/  FADD.FTZ R25, R47, R26 ;  /* 0x0000001a2f197221 */ /* 0x002fce0000010000 */
[----:B------:R-:W1:Y:S01]  /*cc20*/  MUFU.EX2 R167, R167 ;  /* 0x000000a700a77308 */ /* 0x000e620000000800 */
[----:B------:R-:W-:-:S07]  /*cc30*/  F2FP.BF16.F32.PACK_AB R153, R0, R153 ;  /* 0x000000990099723e */ /* 0x000fce00000010ff */
[----:B------:R4:W-:Y:S01]  /*cc40*/  MUFU.EX2 R28, R3 ;  /* 0x00000003001c7308 */ /* 0x0009e20000000800 */
[----:B0-----:R-:W-:-:S07]  /*cc50*/  FADD.FTZ R0, R164, R25 ;  /* 0x00000019a4007221 */ /* 0x001fce0000010000 */
[----:B------:R-:W0:Y:S01]  /*cc60*/  MUFU.EX2 R166, R166 ;  /* 0x000000a600a67308 */ /* 0x000e220000000800 */
[----:B----4-:R-:W-:-:S04]  /*cc70*/  FADD.FTZ R3, R163, R24 ;  /* 0x00000018a3037221 */ /* 0x010fc80000010000 */
[----:B------:R-:W-:-:S03]  /*cc80*/  FADD.FTZ R24, R42, R3 ;  /* 0x000000032a187221 */ /* 0x000fc60000010000 */
[----:B------:R-:W4:Y:S01]  /*cc90*/  MUFU.EX2 R44, R57 ;  /* 0x00000039002c7308 */ /* 0x000f220000000800 */
[----:B---3--:R-:W-:-:S07]  /*cca0*/  FADD.FTZ R3, R165, R24 ;  /* 0x00000018a5037221 */ /* 0x008fce0000010000 */
[----:B------:R-:W3:Y:S01]  /*ccb0*/  MUFU.EX2 R33, R33 ;  /* 0x0000002100217308 */ /* 0x000ee20000000800 */
[----:B------:R-:W-:Y:S01]  /*ccc0*/  FADD.FTZ R25, R45, R0 ;  /* 0x000000002d197221 */ /* 0x000fe20000010000 */
[----:B--2---:R-:W-:-:S06]  /*ccd0*/  FADD.FTZ R0, R38, R3 ;  /* 0x0000000326007221 */ /* 0x004fcc0000010000 */
[----:B------:R-:W2:Y:S08]  /*cce0*/  MUFU.EX2 R169, R169 ;  /* 0x000000a900a97308 */ /* 0x000eb00000000800 */
[----:B------:R-:W2:Y:S01]  /*ccf0*/  MUFU.EX2 R168, R168 ;  /* 0x000000a800a87308 */ /* 0x000ea20000000800 */
[----:B-1----:R-:W-:Y:S01]  /*cd00*/  FADD.FTZ R3, R167, R0 ;  /* 0x00000000a7037221 */ /* 0x002fe20000010000 */
[----:B0-----:R-:W-:-:S06]  /*cd10*/  FADD.FTZ R24, R166, R25 ;  /* 0x00000019a6187221 */ /* 0x001fcc0000010000 */
[----:B------:R-:W0:Y:S01]  /*cd20*/  MUFU.EX2 R37, R37 ;  /* 0x0000002500257308 */ /* 0x000e220000000800 */
[----:B----4-:R-:W-:Y:S01]  /*cd30*/  FADD.FTZ R0, R44, R3 ;  /* 0x000000032c007221 */ /* 0x010fe20000010000 */
[----:B---3--:R-:W-:-:S06]  /*cd40*/  FADD.FTZ R25, R33, R24 ;  /* 0x0000001821197221 */ /* 0x008fcc0000010000 */
[----:B------:R-:W1:Y:S08]  /*cd50*/  MUFU.EX2 R59, R59 ;  /* 0x0000003b003b7308 */ /* 0x000e700000000800 */
[----:B------:R-:W3:Y:S01]  /*cd60*/  MUFU.EX2 R170, R170 ;  /* 0x000000aa00aa7308 */ /* 0x000ee20000000800 */
[----:B--2---:R-:W-:Y:S01]  /*cd70*/  FADD.FTZ R3, R169, R0 ;  /* 0x00000000a9037221 */ /* 0x004fe20000010000 */
[----:B------:R-:W-:-:S06]  /*cd80*/  FADD.FTZ R24, R168, R25 ;  /* 0x00000019a8187221 */ /* 0x000fcc0000010000 */
[----:B------:R-:W2:Y:S08]  /*cd90*/  MUFU.EX2 R60, R60 ;  /* 0x0000003c003c7308 */ /* 0x000eb00000000800 */
[----:B------:R-:W4:Y:S01]  /*cda0*/  MUFU.EX2 R43, R43 ;  /* 0x0000002b002b7308 */ /* 0x000f220000000800 */
[----:B------:R-:W-:Y:S01]  /*cdb0*/  FADD.FTZ R0, R28, R3 ;  /* 0x000000031c007221 */ /* 0x000fe20000010000 */
[----:B0-----:R-:W-:-:S06]  /*cdc0*/  FADD.FTZ R25, R37, R24 ;  /* 0x0000001825197221 */ /* 0x001fcc0000010000 */
[----:B------:R-:W0:Y:S08]  /*cdd0*/  MUFU.EX2 R61, R61 ;  /* 0x0000003d003d7308 */ /* 0x000e300000000800 */
[----:B------:R-:W0:Y:S01]  /*cde0*/  MUFU.EX2 R172, R172 ;  /* 0x000000ac00ac7308 */ /* 0x000e220000000800 */
[----:B-1----:R-:W-:Y:S01]  /*cdf0*/  FADD.FTZ R3, R59, R0 ;  /* 0x000000003b037221 */ /* 0x002fe20000010000 */
[----:B---3--:R-:W-:-:S06]  /*ce00*/  FADD.FTZ R24, R170, R25 ;  /* 0x00000019aa187221 */ /* 0x008fcc0000010000 */
[----:B------:R-:W1:Y:S08]  /*ce10*/  MUFU.EX2 R40, R40 ;  /* 0x0000002800287308 */ /* 0x000e700000000800 */
[----:B------:R-:W3:Y:S01]  /*ce20*/  MUFU.EX2 R35, R35 ;  /* 0x0000002300237308 */ /* 0x000ee20000000800 */
[----:B--2---:R-:W-:Y:S01]  /*ce30*/  FADD.FTZ R0, R60, R3 ;  /* 0x000000033c007221 */ /* 0x004fe20000010000 */
[----:B----4-:R-:W-:-:S06]  /*ce40*/  FADD.FTZ R25, R43, R24 ;  /* 0x000000182b197221 */ /* 0x010fcc0000010000 */
[----:B------:R-:W2:Y:S08]  /*ce50*/  MUFU.EX2 R62, R62 ;  /* 0x0000003e003e7308 */ /* 0x000eb00000000800 */
[----:B------:R-:W4:Y:S01]  /*ce60*/  MUFU.EX2 R174, R174 ;  /* 0x000000ae00ae7308 */ /* 0x000f220000000800 */
[----:B0-----:R-:W-:Y:S01]  /*ce70*/  FADD.FTZ R3, R61, R0 ;  /* 0x000000003d037221 */ /* 0x001fe20000010000 */
[----:B------:R-:W-:-:S06]  /*ce80*/  FADD.FTZ R24, R172, R25 ;  /* 0x00000019ac187221 */ /* 0x000fcc0000010000 */
[----:B------:R-:W0:Y:S08]  /*ce90*/  MUFU.EX2 R175, R36 ;  /* 0x0000002400af7308 */ /* 0x000e300000000800 */
[----:B------:R-:W0:Y:S01]  /*cea0*/  MUFU.EX2 R31, R31 ;  /* 0x0000001f001f7308 */ /* 0x000e220000000800 */
[----:B-1----:R-:W-:Y:S01]  /*ceb0*/  FADD.FTZ R3, R40, R3 ;  /* 0x0000000328037221 */ /* 0x002fe20000010000 */
[----:B---3--:R-:W-:Y:S01]  /*cec0*/  FADD.FTZ R25, R35, R24 ;  /* 0x0000001823197221 */ /* 0x008fe20000010000 */
[----:B------:R-:W-:-:S02]  /*ced0*/  F2FP.BF16.F32.PACK_AB R152, R39, R152 ;  /* 0x000000982798723e */ /* 0x000fc400000010ff */
[----:B--2---:R-:W-:Y:S01]  /*cee0*/  FADD.FTZ R24, R62, R3 ;  /* 0x000000033e187221 */ /* 0x004fe20000010000 */
[----:B----4-:R-:W-:Y:S01]  /*cef0*/  FADD.FTZ R0, R174, R25 ;  /* 0x00000019ae007221 */ /* 0x010fe20000010000 */
[----:B------:R-:W-:Y:S02]  /*cf00*/  F2FP.BF16.F32.PACK_AB R154, R51, R154 ;  /* 0x0000009a339a723e */ /* 0x000fe400000010ff */
[----:B------:R-:W-:Y:S01]  /*cf10*/  F2FP.BF16.F32.PACK_AB R155, R30, R155 ;  /* 0x0000009b1e9b723e */ /* 0x000fe200000010ff */
[----:B0-----:R-:W-:Y:S01]  /*cf20*/  FADD.FTZ R3, R175, R24 ;  /* 0x00000018af037221 */ /* 0x001fe20000010000 */
[----:B------:R-:W-:Y:S02]  /*cf30*/  F2FP.BF16.F32.PACK_AB R156, R53, R156 ;  /* 0x0000009c359c723e */ /* 0x000fe400000010ff */
[----:B------:R-:W-:Y:S02]  /*cf40*/  F2FP.BF16.F32.PACK_AB R157, R64, R157 ;  /* 0x0000009d409d723e */ /* 0x000fe400000010ff */
[----:B------:R-:W-:-:S02]  /*cf50*/  F2FP.BF16.F32.PACK_AB R158, R49, R158 ;  /* 0x0000009e319e723e */ /* 0x000fc400000010ff */
[----:B------:R-:W-:Y:S01]  /*cf60*/  F2FP.BF16.F32.PACK_AB R159, R32, R159 ;  /* 0x0000009f209f723e */ /* 0x000fe200000010ff */
[----:B------:R-:W-:Y:S01]  /*cf70*/  FADD.FTZ R0, R31, R0 ;  /* 0x000000001f007221 */ /* 0x000fe20000010000 */
        /* <DEDUP_REMOVED lines=16> */
[----:B------:R-:W-:-:S06]  /*d080*/  WARPGROUP.ARRIVE ;  /* 0x00000000000079c5 */ /* 0x000fcc0000000000 */
        /* <DEDUP_REMOVED lines=16> */
[----:B------:R-:W-:Y:S01]  /*d190*/  HGMMA.64x256x16.F32.BF16 R24, R168, gdesc[UR20].tnspB, R24, gsb0 ;  /* 0x43e00014a8187df0 */ /* 0x000fe20008001818 */
[----:B------:R-:W-:-:S05]  /*d1a0*/  IADD3 R152, R180, R182, -R183 ;  /* 0x000000b6b4987210 */ /* 0x000fca0007ffe8b7 */
[----:B------:R-:W-:-:S05]  /*d1b0*/  IMAD.HI R152, R152, 0x2aaaaaab, RZ ;  /* 0x2aaaaaab98987827 */ /* 0x000fca00078e02ff */
[----:B------:R-:W-:-:S04]  /*d1c0*/  SHF.R.U32.HI R153, RZ, 0x1f, R152 ;  /* 0x0000001fff997819 */ /* 0x000fc80000011698 */
[----:B------:R-:W-:-:S04]  /*d1d0*/  LEA.HI.SX32 R153, R152, R153, 0x1c ;  /* 0x0000009998997211 */ /* 0x000fc800078fe2ff */
[----:B------:R-:W-:Y:S01]  /*d1e0*/  VIMNMX R154, R181, R153, !PT ;  /* 0x00000099b59a7248 */ /* 0x000fe20007fe0100 */
[----:B------:R-:W-:-:S04]  /*d1f0*/  VIADD R210, R210, 0xfffffffe ;  /* 0xfffffffed2d27836 */ /* 0x000fc80000000000 */
[----:B------:R0:W-:Y:S01]  /*d200*/  STL [R1+0x2c], R154 ;  /* 0x00002c9a01007387 */ /* 0x0001e20000100800 */
[----:B------:R-:W-:Y:S01]  /*d210*/  ISETP.GE.AND P2, PT, R210, R154, PT ;  /* 0x0000009ad200720c */ /* 0x000fe20003f46270 */
[----:B------:R-:W-:-:S05]  /*d220*/  @!P0 VIADD R179, R179, 0x32460 ;  /* 0x00032460b3b38836 */ /* 0x000fca0000000000 */
[----:B------:R-:W-:Y:S01]  /*d230*/  @!P0 PRMT R179, RZ, 0x654, R179 ;  /* 0x00000654ffb38816 */ /* 0x000fe200000000b3 */
[----:B------:R-:W-:Y:S02]  /*d240*/  WARPGROUP.DEPBAR.LE gsb0, 0x0 ;  /* 0x00008000000079c5 */ /* 0x000fe40000010000 */
[----:B------:R-:W-:-:S06]  /*d250*/  WARPGROUP.ARRIVE ;  /* 0x00000000000079c5 */ /* 0x000fcc0000000000 */
[----:B------:R-:W-:Y:S03]  /*d260*/  HGMMA.64x256x16.F32.BF16 R24, R172, gdesc[UR24].tnspB, R24, gsb0 ;  /* 0x43e00018ac187df0 */ /* 0x000fe60008001818 */
[----:B------:R-:W-:Y:S02]  /*d270*/  WARPGROUP.DEPBAR.LE gsb0, 0x0 ;  /* 0x00008000000079c5 */ /* 0x000fe40000010000 */
[----:B------:R0:W-:Y:S01]  /*d280*/  @!P0 SYNCS.ARRIVE.TRANS64.RED.A1T0 RZ, [R179+URZ], RZ ;  /* 0x000000ffb3ff89a7 */ /* 0x0001e2000810043f */
[----:B------:R-:W-:Y:S05]  /*d290*/  @!P2 BRA `(.L_x_5737) ;  /* 0x000000340068a947 */ /* 0x000fea0003800000 */
[----:B------:R-:W-:Y:S02]  /*d2a0*/  IMAD.MOV.U32 R216, RZ, RZ, R178 ;  /* 0x000000ffffd87224 */ /* 0x000fe400078e00b2 */
[----:B------:R-:W-:-:S07]  /*d2b0*/  IMAD.MOV.U32 R217, RZ, RZ, R176 ;  /* 0x000000ffffd97224 */ /* 0x000fce00078e00b0 */
.L_x_5747:
        /* <DEDUP_REMOVED lines=8> */
.L_x_5738:
[----:B------:R-:W-:Y:S01]  /*d340*/  IMAD R211, R2, 0x8, R19 ;  /* 0x0000000802d37824 */ /* 0x000fe200078e0213 */
[----:B------:R-:W-:-:S04]  /*d350*/  SHF.L.U32 R218, R23, 0x1f, RZ ;  /* 0x0000001f17da7819 */ /* 0x000fc800000006ff */
[----:B------:R1:W2:Y:S01]  /*d360*/  SYNCS.PHASECHK.TRANS64.TRYWAIT P2, [R211+URZ+0x32430], R218 ;  /* 0x032430dad30075a7 */ /* 0x0002a2000804017f */
[----:B------:R-:W-:Y:S05]  /*d370*/  @!P1 BRA `(.L_x_5739) ;  /* 0x0000000000049947 */ /* 0x000fea0003800000 */
[----:B------:R-:W-:Y:S01]  /*d380*/  BPT.TRAP 0x1 ;  /* 0x000000040000795c */ /* 0x000fe20000300000 */
.L_x_5739:
[----:B------:R-:W3:Y:S01]  /*d390*/  LDL R152, [R1+0x4c] ;  /* 0x00004c0001987983 */ /* 0x000ee20000100800 */
[----:B------:R-:W-:Y:S02]  /*d3a0*/  IMAD.MOV.U32 R157, RZ, RZ, 0x40000040 ;  /* 0x40000040ff9d7424 */ /* 0x000fe400078e00ff */
[----:B---3--:R-:W-:Y:S01]  /*d3b0*/  IMAD R156, R2, 0x300, R152 ;  /* 0x00000300029c7824 */ /* 0x008fe200078e0298 */
[----:B--2---:R-:W-:Y:S06]  /*d3c0*/  @P2 BRA `(.L_x_5740) ;  /* 0x0000000000082947 */ /* 0x004fec0003800000 */
[----:B------:R-:W2:Y:S02]  /*d3d0*/  SYNCS.PHASECHK.TRANS64.TRYWAIT P2, [R211+URZ+0x32430], R218 ;  /* 0x032430dad30075a7 */ /* 0x000ea4000804017f */
[----:B--2---:R-:W-:Y:S05]  /*d3e0*/  @!P2 BRA `(.L_x_5741) ;  /* 0x0000016c0040a947 */ /* 0x004fea0003800000 */
.L_x_5740:
[----:B------:R-:W3:Y:S04]  /*d3f0*/  LDL.64 R230, [R1+0x10] ;  /* 0x0000100001e67983 */ /* 0x000ee80000100a00 */
[----:B------:R-:W4:Y:S01]  /*d400*/  LDL.64 R222, [R1+0x8] ;  /* 0x0000080001de7983 */ /* 0x000f220000100a00 */
[----:B------:R-:W-:Y:S05]  /*d410*/  WARPSYNC.ALL ;  /* 0x0000000000007948 */ /* 0x000fea0003800000 */
[----:B------:R-:W5:Y:S01]  /*d420*/  LDL.64 R220, [R1] ;  /* 0x0000000001dc7983 */ /* 0x000f620000100a00 */
[C---:B------:R-:W-:Y:S01]  /*d430*/  R2UR UR6, R156.reuse ;  /* 0x000000009c0672ca */ /* 0x040fe200000e0000 */
[C---:B0-----:R-:W-:Y:S01]  /*d440*/  VIADD R154, R156.reuse, 0x2 ;  /* 0x000000029c9a7836 */ /* 0x041fe20000000000 */
        /* <DEDUP_REMOVED lines=14> */
[----:B------:R-:W-:-:S06]  /*d530*/  WARPGROUP.ARRIVE ;  /* 0x00000000000079c5 */ /* 0x000fcc0000000000 */
[----:B------:R-:W-:Y:S03]  /*d540*/  HGMMA.64x96x16.F32.BF16 R152, gdesc[UR4], RZ, !UPT, gsb0 ;  /* 0x01600000049879f0 */ /* 0x000fe6000c0018ff */
[----:B------:R-:W-:Y:S02]  /*d550*/  WARPGROUP.DEPBAR.LE gsb0, 0x0 ;  /* 0x00008000000079c5 */ /* 0x000fe40000010000 */
[----:B------:R-:W-:Y:S01]  /*d560*/  WARPGROUP.ARRIVE ;  /* 0x00000000000079c5 */ /* 0x000fe20000000000 */
[----:B---3--:R-:W-:Y:S02]  /*d570*/  R2UR UR8, R230 ;  /* 0x00000000e60872ca */ /* 0x008fe400000e0000 */
[----:B------:R-:W-:Y:S02]  /*d580*/  R2UR UR9, R231 ;  /* 0x00000000e70972ca */ /* 0x000fe400000e0000 */
[----:B----4-:R-:W-:-:S02]  /*d590*/  R2UR UR12, R222 ;  /* 0x00000000de0c72ca */ /* 0x010fc400000e0000 */
[----:B------:R-:W-:Y:S02]  /*d5a0*/  R2UR UR13, R223 ;  /* 0x00000000df0d72ca */ /* 0x000fe400000e0000 */
[----:B-----5:R-:W-:Y:S02]  /*d5b0*/  R2UR UR16, R220 ;  /* 0x00000000dc1072ca */ /* 0x020fe400000e0000 */
[----:B------:R-:W-:-:S05]  /*d5c0*/  R2UR UR17, R221 ;  /* 0x00000000dd1172ca */ /* 0x000fca00000e0000 */
        /* <DEDUP_REMOVED lines=10> */
.L_x_5742:
[----:B------:R0:W3:Y:S01]  /*d670*/  SYNCS.PHASECHK.TRANS64.TRYWAIT P2, [R211+URZ+0x32450], R218 ;  /* 0x032450dad30075a7 */ /* 0x0000e2000804017f */
[----:B------:R-:W-:Y:S05]  /*d680*/  @!P1 BRA `(.L_x_5743) ;  /* 0x0000000000049947 */ /* 0x000fea0003800000 */
[----:B------:R-:W-:Y:S01]  /*d690*/  BPT.TRAP 0x1 ;  /* 0x000000040000795c */ /* 0x000fe20000300000 */
.L_x_5743:
[----:B------:R-:W-:Y:S04]  /*d6a0*/  BSSY B0, `(.L_x_5744) ;  /* 0x0000004000007945 */ /* 0x000fe80003800000 */
[----:B---3--:R-:W-:Y:S05]  /*d6b0*/  @P2 BRA `(.L_x_5745) ;  /* 0x0000000000082947 */ /* 0x008fea0003800000 */
[----:B------:R-:W3:Y:S02]  /*d6c0*/  SYNCS.PHASECHK.TRANS64.TRYWAIT P2, [R211+URZ+0x32450], R218 ;  /* 0x032450dad30075a7 */ /* 0x000ee4000804017f */
[----:B---3--:R-:W-:Y:S05]  /*d6d0*/  @!P2 BRA `(.L_x_5746) ;  /* 0x000001680098a947 */ /* 0x008fea0003800000 */
.L_x_5745:
[----:B------:R-:W-:Y:S05]  /*d6e0*/  BSYNC B0 ;  /* 0x0000000000007941 */ /* 0x000fea0003800000 */
.L_x_5744:
[----:B------:R-:W-:Y:S05]  /*d6f0*/  WARPSYNC.ALL ;  /* 0x0000000000007948 */ /* 0x000fea0003800000 */
[----:B------:R-:W0:Y:S01]  /*d700*/  LDL R229, [R1+0x50] ;  /* 0x0000500001e57983 */ /* 0x000e220000100800 */
[----:B------:R-:W4:Y:S03]  /*d710*/  LDC R219, c[0x0][0x448] ;  /* 0x00011200ffdb7b82 */ /* 0x000f260000000800 */
[----:B------:R-:W0:Y:S01]  /*d720*/  LDL R222, [R1+0x6c] ;  /* 0x00006c0001de7983 */ /* 0x000e220000100800 */
[----:B----4-:R-:W-:-:S13]  /*d730*/  ISETP.NE.AND P2, PT, R219, 0x1, PT ;  /* 0x00000001db00780c */ /* 0x010fda0003f45270 */
[----:B------:R-:W4:Y:S08]  /*d740*/  @P2 LDC R220, c[0x0][0x44c] ;  /* 0x00011300ffdc2b82 */ /* 0x000f300000000800 */
[----:B------:R-:W5:Y:S01]  /*d750*/  @P2 LDC R219, c[0x0][0x450] ;  /* 0x00011400ffdb2b82 */ /* 0x000f620000000800 */
[----:B------:R-:W-:Y:S01]  /*d760*/  IMAD.MOV.U32 R221, RZ, RZ, 0x40000040 ;  /* 0x40000040ffdd7424 */ /* 0x000fe200078e00ff */
[----:B------:R-:W-:-:S02]  /*d770*/  R2UR UR4, R4 ;  /* 0x00000000040472ca */ /* 0x000fc400000e0000 */
[----:B------:R-:W-:Y:S02]  /*d780*/  R2UR UR5, R5 ;  /* 0x00000000050572ca */ /* 0x000fe400000e0000 */
[----:B------:R-:W-:Y:S01]  /*d790*/  R2UR UR7, R221 ;  /* 0x00000000dd0772ca */ /* 0x000fe200000e0000 */
[----:B------:R-:W-:Y:S01]  /*d7a0*/  WARPGROUP.ARRIVE ;  /* 0x00000000000079c5 */ /* 0x000fe20000000000 */
[----:B------:R-:W-:Y:S02]  /*d7b0*/  IMAD.MOV.U32 R223, RZ, RZ, 0x40000040 ;  /* 0x40000040ffdf7424 */ /* 0x000fe400078e00ff */
[----:B0123--:R-:W-:Y:S02]  /*d7c0*/  IMAD.IADD R218, R222, 0x1, R229 ;  /* 0x00000001deda7824 */ /* 0x00ffe400078e02e5 */
[----:B------:R-:W-:Y:S01]  /*d7d0*/  IMAD.MOV.U32 R221, RZ, RZ, 0x40000040 ;  /* 0x40000040ffdd7424 */ /* 0x000fe200078e00ff */
[----:B------:R-:W2:Y:S01]  /*d7e0*/  LDL R229, [R1+0x5c] ;  /* 0x00005c0001e57983 */ /* 0x000ea20000100800 */
[----:B----4-:R-:W-:-:S05]  /*d7f0*/  @P2 IMAD.HI.U32 R220, R218, R220, RZ ;  /* 0x000000dcdadc2227 */ /* 0x010fca00078e00ff */
[----:B-----5:R-:W-:Y:S01]  /*d800*/  @P2 SHF.R.U32.HI R218, RZ, R219, R220 ;  /* 0x000000dbffda2219 */ /* 0x020fe200000116dc */
[----:B------:R-:W-:-:S04]  /*d810*/  IMAD.MOV.U32 R220, RZ, RZ, 0xc00 ;  /* 0x00000c00ffdc7424 */ /* 0x000fc800078e00ff */
[----:B------:R-:W-:-:S05]  /*d820*/  IMAD R220, R2, R220, UR39 ;  /* 0x0000002702dc7e24 */ /* 0x000fca000f8e02dc */
[----:B------:R-:W-:-:S13]  /*d830*/  R2UR UR6, R220 ;  /* 0x00000000dc0672ca */ /* 0x000fda00000e0000 */
[----:B------:R-:W-:Y:S01]  /*d840*/  HGMMA.64x96x16.F32.BF16 R152, gdesc[UR4], R152, gsb0 ;  /* 0x01600000049879f0 */ /* 0x000fe20008001898 */
[----:B------:R-:W-:Y:S01]  /*d850*/  VIADD R222, R220, 0x2 ;  /* 0x00000002dcde7836 */ /* 0x000fe20000000000 */
[----:B------:R-:W-:Y:S02]  /*d860*/  R2UR UR7, R223 ;  /* 0x00000000df0772ca */ /* 0x000fe400000e0000 */
[----:B------:R-:W-:Y:S02]  /*d870*/  R2UR UR4, R236 ;  /* 0x00000000ec0472ca */ /* 0x000fe400000e0000 */
        /* <DEDUP_REMOVED lines=119> */
[----:B------:R-:W-:Y:S01]  /*dff0*/  VIADD R220, R220, 0x906 ;  /* 0x00000906dcdc7836 */ /* 0x000fe20000000000 */
        /* <DEDUP_REMOVED lines=17> */
[----:B------:R0:W1:Y:S08]  /*e110*/  MUFU.TANH R165, R172 ;  /* 0x000000ac00a57308 */ /* 0x0000700000002400 */
[----:B------:R3:W4:Y:S01]  /*e120*/  MUFU.TANH R164, R169 ;  /* 0x000000a900a47308 */ /* 0x0007220000002400 */
[----:B0-----:R-:W-:-:S02]  /*e130*/  FMUL.FTZ R172, R173, UR51 ;  /* 0x00000033adac7c20 */ /* 0x001fc40008410000 */
[----:B------:R-:W5:Y:S04]  /*e140*/  LDL R173, [R1+0x28] ;  /* 0x0000280001ad7983 */ /* 0x000f680000100800 */
[----:B---3--:R-:W5:Y:S01]  /*e150*/  LDL R169, [R1+0x24] ;  /* 0x0000240001a97983 */ /* 0x008f620000100800 */
[----:B------:R-:W-:Y:S01]  /*e160*/  FMUL.FTZ R176, R176, UR51 ;  /* 0x00000033b0b07c20 */ /* 0x000fe20008410000 */
[----:B------:R-:W-:Y:S01]  /*e170*/  FMUL.FTZ R220, R160, UR51 ;  /* 0x00000033a0dc7c20 */ /* 0x000fe20008410000 */
[----:B------:R-:W-:Y:S02]  /*e180*/  FMUL.FTZ R160, R168, UR51 ;  /* 0x00000033a8a07c20 */ /* 0x000fe40008410000 */
[----:B------:R0:W3:Y:S02]  /*e190*/  MUFU.TANH R168, R176 ;  /* 0x000000b000a87308 */ /* 0x0000e40000002400 */
[----:B0-----:R-:W0:Y:S01]  /*e1a0*/  SHFL.IDX PT, R176, R218, RZ, 0x1c1f ;  /* 0x001c1fffdab07589 */ /* 0x001e2200000e0000 */
[----:B------:R-:W-:Y:S01]  /*e1b0*/  FMUL.FTZ R223, R153, UR51 ;  /* 0x0000003399df7c20 */ /* 0x000fe20008410000 */
[----:B------:R-:W-:Y:S01]  /*e1c0*/  FMUL.FTZ R219, R152, UR51 ;  /* 0x0000003398db7c20 */ /* 0x000fe20008410000 */
[----:B------:R-:W-:Y:S01]  /*e1d0*/  FMUL.FTZ R156, R156, UR51 ;  /* 0x000000339c9c7c20 */ /* 0x000fe20008410000 */
[----:B------:R-:W-:Y:S01]  /*e1e0*/  IMAD R153, R210, -0x60, RZ ;  /* 0xffffffa0d2997824 */ /* 0x000fe200078e02ff */
[----:B------:R-:W0:Y:S04]  /*e1f0*/  SHFL.IDX PT, R152, R218, 0x1, 0x1c1f ;  /* 0x003c1f00da987f89 */ /* 0x000e2800000e0000 */
[----:B--2---:R-:W-:Y:S01]  /*e200*/  IADD3 R153, -R229, 0x1, R153 ;  /* 0x00000001e5997810 */ /* 0x004fe20007ffe199 */
[----:B------:R-:W2:Y:S08]  /*e210*/  MUFU.TANH R156, R156 ;  /* 0x0000009c009c7308 */ /* 0x000eb00000002400 */
[----:B------:R-:W2:Y:S08]  /*e220*/  MUFU.TANH R219, R219 ;  /* 0x000000db00db7308 */ /* 0x000eb00000002400 */
[----:B------:R-:W2:Y:S08]  /*e230*/  MUFU.TANH R223, R223 ;  /* 0x000000df00df7308 */ /* 0x000eb00000002400 */
[----:B------:R-:W2:Y:S08]  /*e240*/  MUFU.TANH R157, R157 ;  /* 0x0000009d009d7308 */ /* 0x000eb00000002400 */
[----:B------:R-:W2:Y:S08]  /*e250*/  MUFU.TANH R222, R222 ;  /* 0x000000de00de7308 */ /* 0x000eb00000002400 */
[----:B------:R-:W2:Y:S01]  /*e260*/  MUFU.TANH R220, R220 ;  /* 0x000000dc00dc7308 */ /* 0x000ea20000002400 */
[----:B------:R-:W-:-:S07]  /*e270*/  FMUL.FTZ R231, R177, UR51 ;  /* 0x00000033b1e77c20 */ /* 0x000fce0008410000 */
[----:B------:R-:W2:Y:S01]  /*e280*/  MUFU.TANH R160, R160 ;  /* 0x000000a000a07308 */ /* 0x000ea20000002400 */
[----:B------:R-:W-:-:S07]  /*e290*/  FMUL.FTZ R230, R180, UR51 ;  /* 0x00000033b4e67c20 */ /* 0x000fce0008410000 */
[----:B------:R-:W2:Y:S01]  /*e2a0*/  MUFU.TANH R161, R161 ;  /* 0x000000a100a17308 */ /* 0x000ea20000002400 */
[----:B------:R-:W-:-:S07]  /*e2b0*/  FMUL.FTZ R229, R181, UR51 ;  /* 0x00000033b5e57c20 */ /* 0x000fce0008410000 */
[----:B------:R-:W2:Y:S01]  /*e2c0*/  MUFU.TANH R221, R221 ;  /* 0x000000dd00dd7308 */ /* 0x000ea20000002400 */
[----:B-1----:R-:W-:-:S07]  /*e2d0*/  IMAD.MOV.U32 R181, RZ, RZ, R165 ;  /* 0x000000ffffb57224 */ /* 0x002fce00078e00a5 */
[----:B------:R-:W1:Y:S01]  /*e2e0*/  MUFU.TANH R172, R172 ;  /* 0x000000ac00ac7308 */ /* 0x000e620000002400 */
[----:B----4-:R-:W-:Y:S02]  /*e2f0*/  IMAD.MOV.U32 R180, RZ, RZ, R164 ;  /* 0x000000ffffb47224 */ /* 0x010fe400078e00a4 */
[----:B------:R-:W-:Y:S01]  /*e300*/  FMUL.FTZ R164, R184, UR51 ;  /* 0x00000033b8a47c20 */ /* 0x000fe20008410000 */
[----:B------:R-:W-:Y:S01]  /*e310*/  FMUL.FTZ R165, R185, UR51 ;  /* 0x00000033b9a57c20 */ /* 0x000fe20008410000 */
[----:B---3--:R-:W-:-:S03]  /*e320*/  IMAD.MOV.U32 R185, RZ, RZ, R168 ;  /* 0x000000ffffb97224 */ /* 0x008fc600078e00a8 */
[----:B------:R-:W3:Y:S01]  /*e330*/  MUFU.TANH R231, R231 ;  /* 0x000000e700e77308 */ /* 0x000ee20000002400 */
[----:B------:R-:W-:Y:S01]  /*e340*/  FMUL.FTZ R168, R188, UR51 ;  /* 0x00000033bca87c20 */ /* 0x000fe20008410000 */
[----:B------:R-:W-:-:S06]  /*e350*/  FMUL.FTZ R192, R192, UR51 ;  /* 0x00000033c0c07c20 */ /* 0x000fcc0008410000 */
[----:B------:R-:W4:Y:S08]  /*e360*/  MUFU.TANH R230, R230 ;  /* 0x000000e600e67308 */ /* 0x000f300000002400 */
[----:B------:R-:W4:Y:S08]  /*e370*/  MUFU.TANH R229, R229 ;  /* 0x000000e500e57308 */ /* 0x000f300000002400 */
[----:B------:R-:W4:Y:S08]  /*e380*/  MUFU.TANH R164, R164 ;  /* 0x000000a400a47308 */ /* 0x000f300000002400 */
[----:B------:R-:W4:Y:S08]  /*e390*/  MUFU.TANH R165, R165 ;  /* 0x000000a500a57308 */ /* 0x000f300000002400 */
[----:B------:R-:W4:Y:S01]  /*e3a0*/  MUFU.TANH R168, R168 ;  /* 0x000000a800a87308 */ /* 0x000f220000002400 */
[----:B------:R-:W-:Y:S01]  /*e3b0*/  FMUL.FTZ R188, R196, UR51 ;  /* 0x00000033c4bc7c20 */ /* 0x000fe20008410000 */
[----:B------:R-:W-:-:S06]  /*e3c0*/  FMUL.FTZ R154, R154, UR51 ;  /* 0x000000339a9a7c20 */ /* 0x000fcc0008410000 */
[----:B------:R-:W-:Y:S01]  /*e3d0*/  MUFU.TANH R188, R188 ;  /* 0x000000bc00bc7308 */ /* 0x000fe20000002400 */
[----:B-----5:R-:W-:-:S05]  /*e3e0*/  IADD3 R153, -R169, R153, R173 ;  /* 0x00000099a9997210 */ /* 0x020fca0007ffe1ad */
[----:B0-----:R-:W-:-:S05]  /*e3f0*/  IMAD.IADD R176, R153, 0x1, R176 ;  /* 0x0000000199b07824 */ /* 0x001fca00078e02b0 */
[C---:B------:R-:W-:Y:S02]  /*e400*/  ISETP.GT.AND P3, PT, R176.reuse, 0x8, PT ;  /* 0x00000008b000780c */ /* 0x040fe40003f64270 */
[C---:B------:R-:W-:Y:S02]  /*e410*/  ISETP.GT.AND P2, PT, R176.reuse, RZ, PT ;  /* 0x000000ffb000720c */ /* 0x040fe40003f44270 */
[----:B------:R-:W-:Y:S02]  /*e420*/  ISETP.GT.AND P4, PT, R176, 0x1, PT ;  /* 0x00000001b000780c */ /* 0x000fe40003f84270 */
[----:B--2---:R-:W-:Y:S01]  /*e430*/  FSEL R177, R156, -INF , P3 ;  /* 0xff8000009cb17808 */ /* 0x004fe20001800000 */
[----:B------:R-:W-:Y:S01]  /*e440*/  IMAD.IADD R152, R153, 0x1, R152 ;  /* 0x0000000199987824 */ /* 0x000fe200078e0298 */
[----:B------:R-:W-:Y:S02]  /*e450*/  ISETP.GT.AND P3, PT, R176, 0x11, PT ;  /* 0x00000011b000780c */ /* 0x000fe40003f64270 */
[----:B------:R-:W-:-:S02]  /*e460*/  FSEL R153, R219, -INF , P2 ;  /* 0xff800000db997808 */ /* 0x000fc40001000000 */
[----:B------:R-:W-:Y:S02]  /*e470*/  FSEL R223, R223, -INF , P4 ;  /* 0xff800000dfdf7808 */ /* 0x000fe40002000000 */
[C---:B------:R-:W-:Y:S02]  /*e480*/  ISETP.GT.AND P2, PT, R176.reuse, 0x9, PT ;  /* 0x00000009b000780c */ /* 0x040fe40003f44270 */
[C---:B------:R-:W-:Y:S02]  /*e490*/  ISETP.GT.AND P4, PT, R176.reuse, 0x10, PT ;  /* 0x00000010b000780c */ /* 0x040fe40003f84270 */
[----:B------:R-:W-:Y:S02]  /*e4a0*/  FSEL R218, R157, -INF , P3 ;  /* 0xff8000009dda7808 */ /* 0x000fe40001800000 */
[----:B------:R-:W-:Y:S02]  /*e4b0*/  ISETP.GT.AND P3, PT, R176, 0x20, PT ;  /* 0x00000020b000780c */ /* 0x000fe40003f64270 */
[----:B------:R-:W-:-:S02]  /*e4c0*/  FSEL R222, R222, -INF , P2 ;  /* 0xff800000dede7808 */ /* 0x000fc40001000000 */
[----:B------:R-:W-:Y:S01]  /*e4d0*/  FSEL R220, R220, -INF , P4 ;  /* 0xff800000dcdc7808 */ /* 0x000fe20002000000 */
[----:B------:R-:W-:Y:S01]  /*e4e0*/  FMUL.FTZ R169, R189, UR51 ;  /* 0x00000033bda97c20 */ /* 0x000fe20008410000 */
[C---:B------:R-:W-:Y:S02]  /*e4f0*/  ISETP.GT.AND P2, PT, R176.reuse, 0x18, PT ;  /* 0x00000018b000780c */ /* 0x040fe40003f44270 */
[----:B------:R-:W-:Y:S02]  /*e500*/  ISETP.GT.AND P4, PT, R176, 0x19, PT ;  /* 0x00000019b000780c */ /* 0x000fe40003f84270 */
[----:B------:R-:W-:Y:S02]  /*e510*/  FSEL R173, R160, -INF , P3 ;  /* 0xff800000a0ad7808 */ /* 0x000fe40001800000 */
[----:B------:R-:W-:Y:S02]  /*e520*/  ISETP.GT.AND P3, PT, R176, 0x29, PT ;  /* 0x00000029b000780c */ /* 0x000fe40003f64270 */
[----:B------:R-:W-:-:S02]  /*e530*/  FSEL R219, R161, -INF , P2 ;  /* 0xff800000a1db7808 */ /* 0x000fc40001000000 */
[----:B------:R-:W-:Y:S02]  /*e540*/  FSEL R221, R221, -INF , P4 ;  /* 0xff800000dddd7808 */ /* 0x000fe40002000000 */
[C---:B------:R-:W-:Y:S02]  /*e550*/  ISETP.GT.AND P2, PT, R176.reuse, 0x21, PT ;  /* 0x00000021b000780c */ /* 0x040fe40003f44270 */
[----:B------:R-:W-:Y:S01]  /*e560*/  ISETP.GT.AND P4, PT, R176, 0x28, PT ;  /* 0x00000028b000780c */ /* 0x000fe20003f84270 */
[----:B------:R-:W0:Y:S01]  /*e570*/  MUFU.TANH R169, R169 ;  /* 0x000000a900a97308 */ /* 0x000e220000002400 */
[----:B-1----:R-:W-:Y:S02]  /*e580*/  FSEL R184, R172, -INF , P3 ;  /* 0xff800000acb87808 */ /* 0x002fe40001800000 */
[----:B------:R-:W-:Y:S02]  /*e590*/  FSEL R180, R180, -INF , P2 ;  /* 0xff800000b4b47808 */ /* 0x000fe40001000000 */
[----:B------:R-:W-:-:S03]  /*e5a0*/  FSEL R181, R181, -INF , P4 ;  /* 0xff800000b5b57808 */ /* 0x000fc60002000000 */
[----:B------:R-:W1:Y:S01]  /*e5b0*/  MUFU.TANH R172, R192 ;  /* 0x000000c000ac7308 */ /* 0x000e620000002400 */
[C---:B------:R-:W-:Y:S02]  /*e5c0*/  ISETP.GT.AND P2, PT, R176.reuse, 0x30, PT ;  /* 0x00000030b000780c */ /* 0x040fe40003f44270 */
[C---:B------:R-:W-:Y:S02]  /*e5d0*/  ISETP.GT.AND P4, PT, R176.reuse, 0x31, PT ;  /* 0x00000031b000780c */ /* 0x040fe40003f84270 */
[----:B------:R-:W-:Y:S02]  /*e5e0*/  ISETP.GT.AND P3, PT, R176, 0x38, PT ;  /* 0x00000038b000780c */ /* 0x000fe40003f64270 */
[----:B------:R-:W-:Y:S02]  /*e5f0*/  FSEL R156, R185, -INF , P2 ;  /* 0xff800000b99c7808 */ /* 0x000fe40001000000 */
[----:B---3--:R-:W-:Y:S02]  /*e600*/  FSEL R157, R231, -INF , P4 ;  /* 0xff800000e79d7808 */ /* 0x008fe40002000000 */
[----:B----4-:R-:W-:-:S02]  /*e610*/  FSEL R160, R230, -INF , P3 ;  /* 0xff800000e6a07808 */ /* 0x010fc40001800000 */
[C---:B------:R-:W-:Y:S02]  /*e620*/  ISETP.GT.AND P2, PT, R176.reuse, 0x39, PT ;  /* 0x00000039b000780c */ /* 0x040fe40003f44270 */
[C---:B------:R-:W-:Y:S02]  /*e630*/  ISETP.GT.AND P4, PT, R176.reuse, 0x40, PT ;  /* 0x00000040b000780c */ /* 0x040fe40003f84270 */
[----:B------:R-:W-:Y:S02]  /*e640*/  ISETP.GT.AND P3, PT, R176, 0x41, PT ;  /* 0x00000041b000780c */ /* 0x000fe40003f64270 */
[----:B------:R-:W-:Y:S02]  /*e650*/  FSEL R161, R229, -INF , P2 ;  /* 0xff800000e5a17808 */ /* 0x000fe40001000000 */
[----:B------:R-:W-:Y:S02]  /*e660*/  FSEL R164, R164, -INF , P4 ;  /* 0xff800000a4a47808 */ /* 0x000fe40002000000 */
[----:B------:R-:W-:-:S02]  /*e670*/  FSEL R165, R165, -INF , P3 ;  /* 0xff800000a5a57808 */ /* 0x000fc40001800000 */
[C---:B------:R-:W-:Y:S02]  /*e680*/  ISETP.GT.AND P2, PT, R176.reuse, 0x48, PT ;  /* 0x00000048b000780c */ /* 0x040fe40003f44270 */
[C---:B------:R-:W-:Y:S02]  /*e690*/  ISETP.GT.AND P4, PT, R176.reuse, 0x49, PT ;  /* 0x00000049b000780c */ /* 0x040fe40003f84270 */
[----:B------:R-:W-:Y:S02]  /*e6a0*/  ISETP.GT.AND P3, PT, R176, 0x50, PT ;  /* 0x00000050b000780c */ /* 0x000fe40003f64270 */
[----:B------:R-:W-:Y:S02]  /*e6b0*/  FSEL R168, R168, -INF , P2 ;  /* 0xff800000a8a87808 */ /* 0x000fe40001000000 */
[----:B0-----:R-:W-:Y:S02]  /*e6c0*/  FSEL R169, R169, -INF , P4 ;  /* 0xff800000a9a97808 */ /* 0x001fe40002000000 */
[----:B-1----:R-:W-:-:S02]  /*e6d0*/  FSEL R172, R172, -INF , P3 ;  /* 0xff800000acac7808 */ /* 0x002fc40001800000 */
[C---:B------:R-:W-:Y:S02]  /*e6e0*/  ISETP.GT.AND P2, PT, R176.reuse, 0x51, PT ;  /* 0x00000051b000780c */ /* 0x040fe40003f44270 */
[C---:B------:R-:W-:Y:S02]  /*e6f0*/  ISETP.GT.AND P4, PT, R176.reuse, 0x58, PT ;  /* 0x00000058b000780c */ /* 0x040fe40003f84270 */
[----:B------:R-:W-:Y:S02]  /*e700*/  ISETP.GT.AND P3, PT, R176, 0x59, PT ;  /* 0x00000059b000780c */ /* 0x000fe40003f64270 */
        /* <DEDUP_REMOVED lines=13> */
[----:B------:R-:W-:Y:S01]  /*e7e0*/  FMNMX.FTZ R176, R157, R176, !PT ;  /* 0x000000b09db07209 */ /* 0x000fe20007810000 */
[----:B------:R-:W-:-:S03]  /*e7f0*/  FMUL.FTZ R185, R193, UR51 ;  /* 0x00000033c1b97c20 */ /* 0x000fc60008410000 */
[----:B------:R-:W-:-:S04]  /*e800*/  FMNMX.FTZ R176, R160, R176, !PT ;  /* 0x000000b0a0b07209 */ /* 0x000fc80007810000 */
[----:B------:R-:W-:Y:S01]  /*e810*/  FMNMX.FTZ R176, R161, R176, !PT ;  /* 0x000000b0a1b07209 */ /* 0x000fe20007810000 */
[----:B------:R-:W0:Y:S01]  /*e820*/  MUFU.TANH R185, R185 ;  /* 0x000000b900b97308 */ /* 0x000e220000002400 */
[----:B------:R-:W-:Y:S02]  /*e830*/  FMUL.FTZ R189, R197, UR51 ;  /* 0x00000033c5bd7c20 */ /* 0x000fe40008410000 */
[----:B------:R-:W-:-:S04]  /*e840*/  FMNMX.FTZ R176, R164, R176, !PT ;  /* 0x000000b0a4b07209 */ /* 0x000fc80007810000 */
[----:B------:R-:W-:Y:S01]  /*e850*/  FMNMX.FTZ R176, R165, R176, !PT ;  /* 0x000000b0a5b07209 */ /* 0x000fe20007810000 */
[----:B------:R1:W-:Y:S08]  /*e860*/  MUFU.TANH R231, R154 ;  /* 0x0000009a00e77308 */ /* 0x0003f00000002400 */
[----:B------:R-:W2:Y:S01]  /*e870*/  MUFU.TANH R189, R189 ;  /* 0x000000bd00bd7308 */ /* 0x000ea20000002400 */
[----:B-1----:R-:W-:-:S04]  /*e880*/  FMNMX.FTZ R154, R168, R176, !PT ;  /* 0x000000b0a89a7209 */ /* 0x002fc80007810000 */
[----:B------:R-:W-:Y:S02]  /*e890*/  FMNMX.FTZ R154, R169, R154, !PT ;  /* 0x0000009aa99a7209 */ /* 0x000fe40007810000 */
[----:B0-----:R-:W-:Y:S02]  /*e8a0*/  FSEL R185, R185, -INF , P2 ;  /* 0xff800000b9b97808 */ /* 0x001fe40001000000 */
[----:B------:R-:W-:Y:S02]  /*e8b0*/  FMNMX.FTZ R154, R172, R154, !PT ;  /* 0x0000009aac9a7209 */ /* 0x000fe40007810000 */
[----:B------:R-:W-:Y:S02]  /*e8c0*/  FSEL R188, R188, -INF , P4 ;  /* 0xff800000bcbc7808 */ /* 0x000fe40002000000 */
[----:B------:R-:W-:Y:S02]  /*e8d0*/  FMNMX.FTZ R154, R185, R154, !PT ;  /* 0x0000009ab99a7209 */ /* 0x000fe40007810000 */
[----:B--2---:R-:W-:-:S02]  /*e8e0*/  FSEL R189, R189, -INF , P3 ;  /* 0xff800000bdbd7808 */ /* 0x004fc40001800000 */
[----:B------:R-:W-:Y:S01]  /*e8f0*/  FMNMX.FTZ R154, R188, R154, !PT ;  /* 0x0000009abc9a7209 */ /* 0x000fe20007810000 */
[----:B------:R-:W-:-:S03]  /*e900*/  FMUL.FTZ R192, R155, UR51 ;  /* 0x000000339bc07c20 */ /* 0x000fc60008410000 */
[----:B------:R-:W-:Y:S01]  /*e910*/  FMNMX.FTZ R154, R189, R154, !PT ;  /* 0x0000009abd9a7209 */ /* 0x000fe20007810000 */
[----:B------:R-:W-:-:S04]  /*e920*/  FMUL.FTZ R155, R158, UR51 ;  /* 0x000000339e9b7c20 */ /* 0x000fc80008410000 */
[----:B------:R-:W0:Y:S01]  /*e930*/  SHFL.BFLY PT, R158, R154, 0x2, 0x1f ;  /* 0x0c401f009a9e7f89 */ /* 0x000e2200000e0000 */
[----:B------:R-:W-:Y:S01]  /*e940*/  FMUL.FTZ R229, R159, UR51 ;  /* 0x000000339fe57c20 */ /* 0x000fe20008410000 */
[----:B------:R-:W1:Y:S01]  /*e950*/  MUFU.TANH R192, R192 ;  /* 0x000000c000c07308 */ /* 0x000e620000002400 */
[----:B------:R-:W-:Y:S01]  /*e960*/  FMUL.FTZ R196, R162, UR51 ;  /* 0x00000033a2c47c20 */ /* 0x000fe20008410000 */
[----:B------:R-:W-:Y:S01]  /*e970*/  FMUL.FTZ R197, R163, UR51 ;  /* 0x00000033a3c57c20 */ /* 0x000fe20008410000 */
[----:B0-----:R-:W-:-:S05]  /*e980*/  FMNMX.FTZ R158, R154, R158, !PT ;  /* 0x0000009e9a9e7209 */ /* 0x001fca0007810000 */
[----:B------:R-:W0:Y:S01]  /*e990*/  SHFL.BFLY PT, R176, R158, 0x1, 0x1f ;  /* 0x0c201f009eb07f89 */ /* 0x000e2200000e0000 */
[----:B------:R-:W2:Y:S01]  /*e9a0*/  MUFU.TANH R155, R155 ;  /* 0x0000009b009b7308 */ /* 0x000ea20000002400 */
[----:B------:R-:W-:Y:S02]  /*e9b0*/  IMAD.MOV.U32 R159, RZ, RZ, R231 ;  /* 0x000000ffff9f7224 */ /* 0x000fe400078e00e7 */
[----:B------:R-:W-:Y:S01]  /*e9c0*/  FMUL.FTZ R231, R166, UR51 ;  /* 0x00000033a6e77c20 */ /* 0x000fe20008410000 */
[----:B------:R-:W-:-:S04]  /*e9d0*/  FMUL.FTZ R230, R167, UR51 ;  /* 0x00000033a7e67c20 */ /* 0x000fc80008410000 */
[----:B------:R-:W3:Y:S01]  /*e9e0*/  MUFU.TANH R229, R229 ;  /* 0x000000e500e57308 */ /* 0x000ee20000002400 */
[----:B------:R-:W-:Y:S01]  /*e9f0*/  ISETP.GT.AND P3, PT, R152, RZ, PT ;  /* 0x000000ff9800720c */ /* 0x000fe20003f64270 */
[----:B------:R-:W-:Y:S01]  /*ea00*/  FMUL.FTZ R163, R170, UR51 ;  /* 0x00000033aaa37c20 */ /* 0x000fe20008410000 */
[----:B------:R-:W-:-:S05]  /*ea10*/  ISETP.GT.AND P4, PT, R152, 0x1, PT ;  /* 0x000000019800780c */ /* 0x000fca0003f84270 */
[----:B------:R-:W4:Y:S01]  /*ea20*/  MUFU.TANH R196, R196 ;  /* 0x000000c400c47308 */ /* 0x000f220000002400 */
[----:B------:R-:W-:-:S07]  /*ea30*/  FMUL.FTZ R170, R171, UR51 ;  /* 0x00000033abaa7c20 */ /* 0x000fce0008410000 */
[----:B------:R-:W5:Y:S01]  /*ea40*/  MUFU.TANH R197, R197 ;  /* 0x000000c500c57308 */ /* 0x000f620000002400 */
[----:B0-----:R-:W-:Y:S02]  /*ea50*/  FMNMX.FTZ R176, R158, R176, !PT ;  /* 0x000000b09eb07209 */ /* 0x001fe40007810000 */
[----:B------:R-:W-:Y:S02]  /*ea60*/  FSEL R158, R159, -INF , P3 ;  /* 0xff8000009f9e7808 */ /* 0x000fe40001800000 */
[----:B------:R-:W-:-:S03]  /*ea70*/  ISETP.GT.AND P3, PT, R152, 0x8, PT ;  /* 0x000000089800780c */ /* 0x000fc60003f64270 */
[----:B------:R-:W0:Y:S01]  /*ea80*/  MUFU.TANH R231, R231 ;  /* 0x000000e700e77308 */ /* 0x000e220000002400 */
[----:B-1----:R-:W-:Y:S01]  /*ea90*/  FSEL R159, R192, -INF , P4 ;  /* 0xff800000c09f7808 */ /* 0x002fe20002000000 */
[----:B------:R-:W-:Y:S01]  /*eaa0*/  FMUL.FTZ R166, R174, UR51 ;  /* 0x00000033aea67c20 */ /* 0x000fe20008410000 */
[----:B------:R-:W-:Y:S01]  /*eab0*/  ISETP.GT.AND P4, PT, R152, 0x9, PT ;  /* 0x000000099800780c */ /* 0x000fe20003f84270 */
[----:B------:R-:W-:-:S04]  /*eac0*/  FMUL.FTZ R193, R175, UR51 ;  /* 0x00000033afc17c20 */ /* 0x000fc80008410000 */
[----:B------:R-:W1:Y:S01]  /*ead0*/  MUFU.TANH R230, R230 ;  /* 0x000000e600e67308 */ /* 0x000e620000002400 */
[----:B------:R-:W-:Y:S02]  /*eae0*/  FSETP.NEU.FTZ.AND P2, PT, R176, -INF , PT ;  /* 0xff800000b000780b */ /* 0x000fe40003f5d000 */
[----:B--2---:R-:W-:Y:S02]  /*eaf0*/  FSEL R155, R155, -INF , P3 ;  /* 0xff8000009b9b7808 */ /* 0x004fe40001800000 */
[----:B------:R-:W-:-:S03]  /*eb00*/  ISETP.GT.AND P3, PT, R152, 0x10, PT ;  /* 0x000000109800780c */ /* 0x000fc60003f64270 */
[----:B------:R-:W2:Y:S01]  /*eb10*/  MUFU.TANH R163, R163 ;  /* 0x000000a300a37308 */ /* 0x000ea20000002400 */
[----:B---3--:R-:W-:Y:S01]  /*eb20*/  FSEL R229, R229, -INF , P4 ;  /* 0xff800000e5e57808 */ /* 0x008fe20002000000 */
[----:B------:R-:W-:Y:S01]  /*eb30*/  FMUL.FTZ R178, R178, UR51 ;  /* 0x00000033b2b27c20 */ /* 0x000fe20008410000 */
[----:B------:R-:W-:Y:S01]  /*eb40*/  ISETP.GT.AND P4, PT, R152, 0x11, PT ;  /* 0x000000119800780c */ /* 0x000fe20003f84270 */
[----:B------:R-:W-:-:S04]  /*eb50*/  FMUL.FTZ R171, R179, UR51 ;  /* 0x00000033b3ab7c20 */ /* 0x000fc80008410000 */
[----:B------:R-:W-:Y:S01]  /*eb60*/  MUFU.TANH R170, R170 ;  /* 0x000000aa00aa7308 */ /* 0x000fe20000002400 */
[----:B------:R-:W-:Y:S02]  /*eb70*/  FSEL R154, R176, RZ, P2 ;  /* 0x000000ffb09a7208 */ /* 0x000fe40001000000 */
[----:B----4-:R-:W-:Y:S02]  /*eb80*/  FSEL R196, R196, -INF , P3 ;  /* 0xff800000c4c47808 */ /* 0x010fe40001800000 */
[----:B------:R-:W-:-:S03]  /*eb90*/  ISETP.GT.AND P3, PT, R152, 0x18, PT ;  /* 0x000000189800780c */ /* 0x000fc60003f64270 */
[----:B------:R-:W3:Y:S01]  /*eba0*/  MUFU.TANH R166, R166 ;  /* 0x000000a600a67308 */ /* 0x000ee20000002400 */
[----:B-----5:R-:W-:Y:S01]  /*ebb0*/  FSEL R197, R197, -INF , P4 ;  /* 0xff800000c5c57808 */ /* 0x020fe20002000000 */
[----:B------:R-:W-:Y:S01]  /*ebc0*/  FMUL.FTZ R174, R182, UR51 ;  /* 0x00000033b6ae7c20 */ /* 0x000fe20008410000 */
[----:B------:R-:W-:Y:S01]  /*ebd0*/  ISETP.GT.AND P4, PT, R152, 0x19, PT ;  /* 0x000000199800780c */ /* 0x000fe20003f84270 */
[----:B------:R-:W-:-:S04]  /*ebe0*/  FADD.FTZ R154, -R154, R217 ;  /* 0x000000d99a9a7221 */ /* 0x000fc80000010100 */
[----:B------:R-:W4:Y:S01]  /*ebf0*/  MUFU.TANH R193, R193 ;  /* 0x000000c100c17308 */ /* 0x000f220000002400 */
[----:B------:R-:W-:Y:S01]  /*ec00*/  FMUL.FTZ R175, R183, UR51 ;  /* 0x00000033b7af7c20 */ /* 0x000fe20008410000 */
[----:B0-----:R-:W-:Y:S01]  /*ec10*/  FSEL R217, R231, -INF , P3 ;  /* 0xff800000e7d97808 */ /* 0x001fe20001800000 */
[----:B------:R-:W-:Y:S01]  /*ec20*/  FMUL.FTZ R190, R190, UR51 ;  /* 0x00000033bebe7c20 */ /* 0x000fe20008410000 */
[----:B------:R-:W-:Y:S02]  /*ec30*/  ISETP.GT.AND P3, PT, R152, 0x20, PT ;  /* 0x000000209800780c */ /* 0x000fe40003f64270 */
[----:B-1----:R-:W-:Y:S02]  /*ec40*/  FSEL R230, R230, -INF , P4 ;  /* 0xff800000e6e67808 */ /* 0x002fe40002000000 */
[----:B------:R-:W0:Y:S01]  /*ec50*/  MUFU.TANH R178, R178 ;  /* 0x000000b200b27308 */ /* 0x000e220000002400 */
[----:B------:R-:W-:Y:S01]  /*ec60*/  ISETP.GT.AND P4, PT, R152, 0x21, PT ;  /* 0x000000219800780c */ /* 0x000fe20003f84270 */
[----:B------:R-:W-:Y:S01]  /*ec70*/  FMUL.FTZ R167, R186, UR51 ;  /* 0x00000033baa77c20 */ /* 0x000fe20008410000 */
[----:B------:R-:W-:-:S05]  /*ec80*/  FMUL.FTZ R162, R187, UR51 ;  /* 0x00000033bba27c20 */ /* 0x000fca0008410000 */
[----:B------:R-:W1:Y:S01]  /*ec90*/  MUFU.TANH R171, R171 ;  /* 0x000000ab00ab7308 */ /* 0x000e620000002400 */
[----:B--2---:R-:W-:Y:S02]  /*eca0*/  FSEL R187, R163, -INF , P3 ;  /* 0xff800000a3bb7808 */ /* 0x004fe40001800000 */
[----:B------:R-:W-:-:S05]  /*ecb0*/  ISETP.GT.AND P3, PT, R152, 0x28, PT ;  /* 0x000000289800780c */ /* 0x000fca0003f64270 */
[----:B------:R-:W2:Y:S01]  /*ecc0*/  MUFU.TANH R174, R174 ;  /* 0x000000ae00ae7308 */ /* 0x000ea20000002400 */
[----:B------:R-:W-:-:S07]  /*ecd0*/  FMUL.FTZ R191, R191, UR51 ;  /* 0x00000033bfbf7c20 */ /* 0x000fce0008410000 */
[----:B------:R-:W5:Y:S01]  /*ece0*/  MUFU.TANH R175, R175 ;  /* 0x000000af00af7308 */ /* 0x000f620000002400 */
[----:B---3--:R-:W-:-:S07]  /*ecf0*/  FSEL R192, R166, -INF , P3 ;  /* 0xff800000a6c07808 */ /* 0x008fce0001800000 */
[----:B------:R3:W-:Y:S01]  /*ed00*/  MUFU.TANH R163, R190 ;  /* 0x000000be00a37308 */ /* 0x0007e20000002400 */
[----:B------:R-:W-:Y:S02]  /*ed10*/  ISETP.GT.AND P3, PT, R152, 0x30, PT ;  /* 0x000000309800780c */ /* 0x000fe40003f64270 */
[----:B---3--:R-:W-:Y:S02]  /*ed20*/  FSEL R190, R170, -INF , P4 ;  /* 0xff800000aabe7808 */ /* 0x008fe40002000000 */
[----:B------:R-:W-:-:S03]  /*ed30*/  ISETP.GT.AND P4, PT, R152, 0x29, PT ;  /* 0x000000299800780c */ /* 0x000fc60003f84270 */
[----:B------:R-:W3:Y:S01]  /*ed40*/  MUFU.TANH R167, R167 ;  /* 0x000000a700a77308 */ /* 0x000ee20000002400 */
[----:B----4-:R-:W-:Y:S02]  /*ed50*/  FSEL R193, R193, -INF , P4 ;  /* 0xff800000c1c17808 */ /* 0x010fe40002000000 */
[----:B------:R-:W-:-:S05]  /*ed60*/  ISETP.GT.AND P4, PT, R152, 0x31, PT ;  /* 0x000000319800780c */ /* 0x000fca0003f84270 */
[----:B------:R-:W4:Y:S01]  /*ed70*/  MUFU.TANH R162, R162 ;  /* 0x000000a200a27308 */ /* 0x000f220000002400 */
[----:B0-----:R-:W-:Y:S02]  /*ed80*/  FSEL R179, R178, -INF , P3 ;  /* 0xff800000b2b37808 */ /* 0x001fe40001800000 */
[----:B-1----:R-:W-:Y:S02]  /*ed90*/  FSEL R171, R171, -INF , P4 ;  /* 0xff800000abab7808 */ /* 0x002fe40002000000 */
[----:B------:R-:W-:-:S03]  /*eda0*/  ISETP.GT.AND P3, PT, R152, 0x38, PT ;  /* 0x000000389800780c */ /* 0x000fc60003f64270 */
[----:B------:R-:W0:Y:S01]  /*edb0*/  MUFU.TANH R166, R191 ;  /* 0x000000bf00a67308 */ /* 0x000e220000002400 */
[----:B------:R-:W-:Y:S01]  /*edc0*/  ISETP.GT.AND P4, PT, R152, 0x39, PT ;  /* 0x000000399800780c */ /* 0x000fe20003f84270 */
[----:B------:R-:W-:Y:S01]  /*edd0*/  UMOV UR43, UR49 ;  /* 0x00000031002b7c82 */ /* 0x000fe20008000000 */
[----:B--2---:R-:W-:Y:S02]  /*ede0*/  FSEL R174, R174, -INF , P3 ;  /* 0xff800000aeae7808 */ /* 0x004fe40001800000 */
[----:B-----5:R-:W-:Y:S01]  /*edf0*/  FSEL R175, R175, -INF , P4 ;  /* 0xff800000afaf7808 */ /* 0x020fe20002000000 */
[----:B------:R-:W-:Y:S01]  /*ee00*/  FMUL.FTZ R182, R176, UR43 ;  /* 0x0000002bb0b67c20 */ /* 0x000fe20008410000 */
[C---:B------:R-:W-:Y:S02]  /*ee10*/  ISETP.GT.AND P3, PT, R152.reuse, 0x40, PT ;  /* 0x000000409800780c */ /* 0x040fe40003f64270 */
[----:B------:R-:W-:Y:S02]  /*ee20*/  ISETP.GT.AND P4, PT, R152, 0x41, PT ;  /* 0x000000419800780c */ /* 0x000fe40003f84270 */
[----:B---3--:R-:W-:-:S02]  /*ee30*/  FSEL R167, R167, -INF , P3 ;  /* 0xff800000a7a77808 */ /* 0x008fc40001800000 */
[----:B----4-:R-:W-:Y:S02]  /*ee40*/  FSEL R162, R162, -INF , P4 ;  /* 0xff800000a2a27808 */ /* 0x010fe40002000000 */
[C---:B------:R-:W-:Y:S02]  /*ee50*/  ISETP.GT.AND P3, PT, R152.reuse, 0x48, PT ;  /* 0x000000489800780c */ /* 0x040fe40003f64270 */
[----:B------:R-:W-:Y:S02]  /*ee60*/  ISETP.GT.AND P4, PT, R152, 0x49, PT ;  /* 0x000000499800780c */ /* 0x000fe40003f84270 */
[----:B------:R-:W-:Y:S02]  /*ee70*/  FSEL R182, R182, RZ, P2 ;  /* 0x000000ffb6b67208 */ /* 0x000fe40001000000 */
[----:B------:R-:W-:Y:S02]  /*ee80*/  FSEL R163, R163, -INF , P3 ;  /* 0xff800000a3a37808 */ /* 0x000fe40001800000 */
[----:B0-----:R-:W-:Y:S01]  /*ee90*/  FSEL R166, R166, -INF , P4 ;  /* 0xff800000a6a67808 */ /* 0x001fe20002000000 */
[----:B------:R-:W-:Y:S01]  /*eea0*/  FMUL.FTZ R194, R194, UR51 ;  /* 0x00000033c2c27c20 */ /* 0x000fe20008410000 */
[----:B------:R-:W-:-:S02]  /*eeb0*/  ISETP.GT.AND P3, PT, R152, 0x50, PT ;  /* 0x000000509800780c */ /* 0x000fc40003f64270 */
[C---:B------:R-:W-:Y:S02]  /*eec0*/  ISETP.GT.AND P4, PT, R152.reuse, 0x51, PT ;  /* 0x000000519800780c */ /* 0x040fe40003f84270 */
[C---:B------:R-:W-:Y:S02]  /*eed0*/  ISETP.GT.AND P5, PT, R152.reuse, 0x58, PT ;  /* 0x000000589800780c */ /* 0x040fe40003fa4270 */
[----:B------:R-:W-:Y:S01]  /*eee0*/  ISETP.GT.AND P6, PT, R152, 0x59, PT ;  /* 0x000000599800780c */ /* 0x000fe20003fc4270 */
[----:B------:R-:W-:Y:S01]  /*eef0*/  FFMA.FTZ R152, R153, UR43, -R182 ;  /* 0x0000002b99987c23 */ /* 0x000fe200080108b6 */
[----:B------:R-:W-:Y:S01]  /*ef00*/  FMUL.FTZ R154, R154, UR43 ;  /* 0x0000002b9a9a7c20 */ /* 0x000fe20008410000 */
[----:B------:R-:W-:Y:S08]  /*ef10*/  MUFU.TANH R170, R194 ;  /* 0x000000c200aa7308 */ /* 0x000ff00000002400 */
[----:B------:R-:W-:Y:S08]  /*ef20*/  MUFU.EX2 R152, R152 ;  /* 0x0000009800987308 */ /* 0x000ff00000000800 */
[----:B------:R-:W0:Y:S02]  /*ef30*/  MUFU.EX2 R194, R154 ;  /* 0x0000009a00c27308 */ /* 0x000e240000000800 */
[----:B0-----:R-:W-:Y:S01]  /*ef40*/  FFMA.FTZ R153, R194, R0, R152 ;  /* 0x00000000c2997223 */ /* 0x001fe20000010098 */
[----:B------:R-:W-:-:S04]  /*ef50*/  FMNMX.FTZ R0, R158, R216, !PT ;  /* 0x000000d89e007209 */ /* 0x000fc80007810000 */
[----:B------:R-:W-:-:S04]  /*ef60*/  FMNMX.FTZ R0, R159, R0, !PT ;  /* 0x000000009f007209 */ /* 0x000fc80007810000 */
[----:B------:R-:W-:-:S04]  /*ef70*/  FMNMX.FTZ R0, R155, R0, !PT ;  /* 0x000000009b007209 */ /* 0x000fc80007810000 */
[----:B------:R-:W-:-:S04]  /*ef80*/  FMNMX.FTZ R0, R229, R0, !PT ;  /* 0x00000000e5007209 */ /* 0x000fc80007810000 */
[----:B------:R-:W-:-:S04]  /*ef90*/  FMNMX.FTZ R0, R196, R0, !PT ;  /* 0x00000000c4007209 */ /* 0x000fc80007810000 */
[----:B------:R-:W-:-:S04]  /*efa0*/  FMNMX.FTZ R0, R197, R0, !PT ;  /* 0x00000000c5007209 */ /* 0x000fc80007810000 */
[----:B------:R-:W-:Y:S01]  /*efb0*/  FMNMX.FTZ R0, R217, R0, !PT ;  /* 0x00000000d9007209 */ /* 0x000fe20007810000 */
[----:B------:R-:W-:-:S03]  /*efc0*/  FFMA.FTZ R154, R223, UR43, -R182 ;  /* 0x0000002bdf9a7c23 */ /* 0x000fc600080108b6 */
[----:B------:R-:W-:-:S04]  /*efd0*/  FMNMX.FTZ R0, R230, R0, !PT ;  /* 0x00000000e6007209 */ /* 0x000fc80007810000 */
[----:B------:R-:W-:Y:S01]  /*efe0*/  FMNMX.FTZ R0, R187, R0, !PT ;  /* 0x00000000bb007209 */ /* 0x000fe20007810000 */
[----:B------:R-:W0:Y:S03]  /*eff0*/  MUFU.EX2 R154, R154 ;  /* 0x0000009a009a7308 */ /* 0x000e260000000800 */
[----:B------:R-:W-:-:S04]  /*f000*/  FMNMX.FTZ R0, R190, R0, !PT ;  /* 0x00000000be007209 */ /* 0x000fc80007810000 */
[----:B------:R-:W-:-:S04]  /*f010*/  FMNMX.FTZ R0, R192, R0, !PT ;  /* 0x00000000c0007209 */ /* 0x000fc80007810000 */
[----:B------:R-:W-:-:S04]  /*f020*/  FMNMX.FTZ R0, R193, R0, !PT ;  /* 0x00000000c1007209 */ /* 0x000fc80007810000 */
[----:B------:R-:W-:Y:S01]  /*f030*/  FMNMX.FTZ R0, R179, R0, !PT ;  /* 0x00000000b3007209 */ /* 0x000fe20007810000 */
[C---:B0-----:R-:W-:Y:S01]  /*f040*/  FADD.FTZ R153, R154.reuse, R153 ;  /* 0x000000999a997221 */ /* 0x041fe20000010000 */
[----:B------:R-:W-:Y:S02]  /*f050*/  F2FP.BF16.F32.PACK_AB R152, R154, R152 ;  /* 0x000000989a98723e */ /* 0x000fe400000010ff */
[----:B------:R-:W-:Y:S01]  /*f060*/  FMNMX.FTZ R154, R171, R0, !PT ;  /* 0x00000000ab9a7209 */ /* 0x000fe20007810000 */
[----:B------:R-:W-:-:S03]  /*f070*/  FMUL.FTZ R195, R195, UR51 ;  /* 0x00000033c3c37c20 */ /* 0x000fc60008410000 */
[----:B------:R-:W-:Y:S01]  /*f080*/  FMNMX.FTZ R154, R174, R154, !PT ;  /* 0x0000009aae9a7209 */ /* 0x000fe20007810000 */
[----:B------:R-:W-:-:S03]  /*f090*/  FMUL.FTZ R183, R198, UR51 ;  /* 0x00000033c6b77c20 */ /* 0x000fc60008410000 */
[----:B------:R-:W-:Y:S01]  /*f0a0*/  FMNMX.FTZ R154, R175, R154, !PT ;  /* 0x0000009aaf9a7209 */ /* 0x000fe20007810000 */
[----:B------:R-:W0:Y:S01]  /*f0b0*/  MUFU.TANH R0, R195 ;  /* 0x000000c300007308 */ /* 0x000e220000002400 */
[----:B------:R-:W-:Y:S02]  /*f0c0*/  FMUL.FTZ R186, R199, UR51 ;  /* 0x00000033c7ba7c20 */ /* 0x000fe40008410000 */
[----:B------:R-:W-:-:S04]  /*f0d0*/  FMNMX.FTZ R154, R167, R154, !PT ;  /* 0x0000009aa79a7209 */ /* 0x000fc80007810000 */
[----:B------:R-:W-:Y:S01]  /*f0e0*/  FMNMX.FTZ R154, R162, R154, !PT ;  /* 0x0000009aa29a7209 */ /* 0x000fe20007810000 */
[----:B------:R-:W1:Y:S03]  /*f0f0*/  MUFU.TANH R183, R183 ;  /* 0x000000b700b77308 */ /* 0x000e660000002400 */
[----:B------:R-:W-:-:S05]  /*f100*/  FMNMX.FTZ R154, R163, R154, !PT ;  /* 0x0000009aa39a7209 */ /* 0x000fca0007810000 */
[----:B------:R-:W2:Y:S01]  /*f110*/  MUFU.TANH R186, R186 ;  /* 0x000000ba00ba7308 */ /* 0x000ea20000002400 */
[----:B------:R-:W-:Y:S02]  /*f120*/  FSEL R170, R170, -INF , P3 ;  /* 0xff800000aaaa7808 */ /* 0x000fe40001800000 */
[----:B------:R-:W-:Y:S02]  /*f130*/  FMNMX.FTZ R154, R166, R154, !PT ;  /* 0x0000009aa69a7209 */ /* 0x000fe40007810000 */
[----:B0-----:R-:W-:Y:S02]  /*f140*/  FSEL R0, R0, -INF , P4 ;  /* 0xff80000000007808 */ /* 0x001fe40002000000 */
[----:B------:R-:W-:Y:S02]  /*f150*/  FMNMX.FTZ R154, R170, R154, !PT ;  /* 0x0000009aaa9a7209 */ /* 0x000fe40007810000 */
[----:B-1----:R-:W-:Y:S02]  /*f160*/  FSEL R183, R183, -INF , P5 ;  /* 0xff800000b7b77808 */ /* 0x002fe40002800000 */
[----:B------:R-:W-:-:S04]  /*f170*/  FMNMX.FTZ R154, R0, R154, !PT ;  /* 0x0000009a009a7209 */ /* 0x000fc80007810000 */
[----:B------:R-:W-:Y:S02]  /*f180*/  FMNMX.FTZ R154, R183, R154, !PT ;  /* 0x0000009ab79a7209 */ /* 0x000fe40007810000 */
[----:B--2---:R-:W-:-:S04]  /*f190*/  FSEL R186, R186, -INF , P6 ;  /* 0xff800000baba7808 */ /* 0x004fc80003000000 */
[----:B------:R-:W-:-:S05]  /*f1a0*/  FMNMX.FTZ R178, R186, R154, !PT ;  /* 0x0000009abab27209 */ /* 0x000fca0007810000 */
[----:B------:R-:W0:Y:S02]  /*f1b0*/  SHFL.BFLY PT, R154, R178, 0x2, 0x1f ;  /* 0x0c401f00b29a7f89 */ /* 0x000e2400000e0000 */
[----:B0-----:R-:W-:Y:S01]  /*f1c0*/  FMNMX.FTZ R178, R178, R154, !PT ;  /* 0x0000009ab2b27209 */ /* 0x001fe20007810000 */
[----:B------:R-:W-:-:S04]  /*f1d0*/  FFMA.FTZ R154, R177, UR43, -R182 ;  /* 0x0000002bb19a7c23 */ /* 0x000fc800080108b6 */
[----:B------:R-:W0:Y:S01]  /*f1e0*/  SHFL.BFLY PT, R191, R178, 0x1, 0x1f ;  /* 0x0c201f00b2bf7f89 */ /* 0x000e2200000e0000 */
[----:B------:R-:W-:Y:S01]  /*f1f0*/  FFMA.FTZ R177, R222, UR43, -R182 ;  /* 0x0000002bdeb17c23 */ /* 0x000fe200080108b6 */
[----:B------:R-:W1:Y:S01]  /*f200*/  MUFU.EX2 R154, R154 ;  /* 0x0000009a009a7308 */ /* 0x000e620000000800 */
[----:B------:R-:W2:Y:S01]  /*f210*/  S2R R231, SR_TID.X ;  /* 0x0000000000e77919 */ /* 0x000ea20000002100 */
[-C--:B------:R-:W-:Y:S01]  /*f220*/  FMUL.FTZ R24, R24, R194.reuse ;  /* 0x000000c218187220 */ /* 0x080fe20000410000 */
[-C--:B------:R-:W-:Y:S01]  /*f230*/  FMUL.FTZ R25, R25, R194.reuse ;  /* 0x000000c219197220 */ /* 0x080fe20000410000 */
[-C--:B------:R-:W-:Y:S01]  /*f240*/  FMUL.FTZ R28, R28, R194.reuse ;  /* 0x000000c21c1c7220 */ /* 0x080fe20000410000 */
[-C--:B------:R-:W-:Y:S01]  /*f250*/  FMUL.FTZ R29, R29, R194.reuse ;  /* 0x000000c21d1d7220 */ /* 0x080fe20000410000 */
[-C--:B------:R-:W-:Y:S02]  /*f260*/  FMUL.FTZ R32, R32, R194.reuse ;  /* 0x000000c220207220 */ /* 0x080fe40000410000 */
        /* <DEDUP_REMOVED lines=14> */
[----:B0-----:R-:W-:Y:S01]  /*f350*/  FMNMX.FTZ R178, R178, R191, !PT ;  /* 0x000000bfb2b27209 */ /* 0x001fe20007810000 */
[-C--:B------:R-:W-:Y:S01]  /*f360*/  FMUL.FTZ R57, R57, R194.reuse ;  /* 0x000000c239397220 */ /* 0x080fe20000410000 */
[-C--:B------:R-:W-:Y:S01]  /*f370*/  FMUL.FTZ R60, R60, R194.reuse ;  /* 0x000000c23c3c7220 */ /* 0x080fe20000410000 */
[----:B------:R-:W-:Y:S01]  /*f380*/  FMUL.FTZ R61, R61, R194 ;  /* 0x000000c23d3d7220 */ /* 0x000fe20000410000 */
[C---:B------:R-:W-:Y:S01]  /*f390*/  FSETP.NEU.FTZ.AND P2, PT, R178.reuse, -INF , PT ;  /* 0xff800000b200780b */ /* 0x040fe20003f5d000 */
[----:B------:R-:W-:Y:S01]  /*f3a0*/  FMUL.FTZ R191, R178, UR43 ;  /* 0x0000002bb2bf7c20 */ /* 0x000fe20008410000 */
[C---:B---3--:R-:W-:Y:S01]  /*f3b0*/  FADD.FTZ R195, R177.reuse, R153 ;  /* 0x00000099b1c37221 */ /* 0x048fe20000010000 */
[----:B------:R-:W-:Y:S01]  /*f3c0*/  F2FP.BF16.F32.PACK_AB R154, R177, R154 ;  /* 0x0000009ab19a723e */ /* 0x000fe200000010ff */
[-C--:B------:R-:W-:Y:S01]  /*f3d0*/  FMUL.FTZ R64, R64, R194.reuse ;  /* 0x000000c240407220 */ /* 0x080fe20000410000 */
[----:B------:R-:W-:Y:S01]  /*f3e0*/  FSEL R177, R178, RZ, P2 ;  /* 0x000000ffb2b17208 */ /* 0x000fe20001000000 */
[-C--:B------:R-:W-:Y:S01]  /*f3f0*/  FMUL.FTZ R65, R65, R194.reuse ;  /* 0x000000c241417220 */ /* 0x080fe20000410000 */
[----:B------:R-:W-:Y:S01]  /*f400*/  FSEL R191, R191, RZ, P2 ;  /* 0x000000ffbfbf7208 */ /* 0x000fe20001000000 */
[-C--:B------:R-:W-:Y:S01]  /*f410*/  FMUL.FTZ R68, R68, R194.reuse ;  /* 0x000000c244447220 */ /* 0x080fe20000410000 */
[-C--:B------:R-:W-:Y:S01]  /*f420*/  FMUL.FTZ R69, R69, R194.reuse ;  /* 0x000000c245457220 */ /* 0x080fe20000410000 */
[----:B------:R-:W-:Y:S01]  /*f430*/  FADD.FTZ R177, -R177, R216 ;  /* 0x000000d8b1b17221 */ /* 0x000fe20000010100 */
[-C--:B------:R-:W-:Y:S01]  /*f440*/  FMUL.FTZ R72, R72, R194.reuse ;  /* 0x000000c248487220 */ /* 0x080fe20000410000 */
[--C-:B------:R-:W-:Y:S01]  /*f450*/  FFMA.FTZ R153, R158, UR43, -R191.reuse ;  /* 0x0000002b9e997c23 */ /* 0x100fe200080108bf */
[-C--:B------:R-:W-:Y:S01]  /*f460*/  FMUL.FTZ R73, R73, R194.reuse ;  /* 0x000000c249497220 */ /* 0x080fe20000410000 */
[----:B------:R-:W-:Y:S01]  /*f470*/  FMUL.FTZ R177, R177, UR43 ;  /* 0x0000002bb1b17c20 */ /* 0x000fe20008410000 */
        /* <DEDUP_REMOVED lines=11> */
[----:B------:R0:W1:Y:S01]  /*f530*/  MUFU.EX2 R216, R177 ;  /* 0x000000b100d87308 */ /* 0x0000620000000800 */
[----:B------:R-:W-:Y:S01]  /*f540*/  FFMA.FTZ R158, R159, UR43, -R191 ;  /* 0x0000002b9f9e7c23 */ /* 0x000fe200080108bf */
[----:B--2---:R-:W-:Y:S01]  /*f550*/  SHF.R.U32.HI R231, RZ, 0x7, R231 ;  /* 0x00000007ffe77819 */ /* 0x004fe200000116e7 */
[-C--:B------:R-:W-:Y:S01]  /*f560*/  FMUL.FTZ R96, R96, R194.reuse ;  /* 0x000000c260607220 */ /* 0x080fe20000410000 */
[-C--:B------:R-:W-:Y:S01]  /*f570*/  FMUL.FTZ R97, R97, R194.reuse ;  /* 0x000000c261617220 */ /* 0x080fe20000410000 */
[-C--:B------:R-:W-:Y:S01]  /*f580*/  FMUL.FTZ R100, R100, R194.reuse ;  /* 0x000000c264647220 */ /* 0x080fe20000410000 */
[-C--:B------:R-:W-:Y:S01]  /*f590*/  FMUL.FTZ R101, R101, R194.reuse ;  /* 0x000000c265657220 */ /* 0x080fe20000410000 */
[-C--:B------:R-:W-:Y:S01]  /*f5a0*/  FMUL.FTZ R104, R104, R194.reuse ;  /* 0x000000c268687220 */ /* 0x080fe20000410000 */
[-C--:B------:R-:W-:Y:S01]  /*f5b0*/  FMUL.FTZ R105, R105, R194.reuse ;  /* 0x000000c269697220 */ /* 0x080fe20000410000 */
[----:B0-----:R-:W-:Y:S01]  /*f5c0*/  IADD3 R177, -R231, 0xb, RZ ;  /* 0x0000000be7b17810 */ /* 0x001fe20007ffe1ff */
[----:B------:R-:W0:Y:S01]  /*f5d0*/  MUFU.EX2 R158, R158 ;  /* 0x0000009e009e7308 */ /* 0x000e220000000800 */
[-C--:B------:R-:W-:Y:S01]  /*f5e0*/  FMUL.FTZ R108, R108, R194.reuse ;  /* 0x000000c26c6c7220 */ /* 0x080fe20000410000 */
[-C--:B------:R-:W-:Y:S01]  /*f5f0*/  FMUL.FTZ R109, R109, R194.reuse ;  /* 0x000000c26d6d7220 */ /* 0x080fe20000410000 */
[-C--:B------:R-:W-:Y:S01]  /*f600*/  FMUL.FTZ R112, R112, R194.reuse ;  /* 0x000000c270707220 */ /* 0x080fe20000410000 */
[-C--:B------:R-:W-:Y:S01]  /*f610*/  FMUL.FTZ R113, R113, R194.reuse ;  /* 0x000000c271717220 */ /* 0x080fe20000410000 */
[-C--:B------:R-:W-:Y:S01]  /*f620*/  FMUL.FTZ R116, R116, R194.reuse ;  /* 0x000000c274747220 */ /* 0x080fe20000410000 */
[----:B------:R-:W-:Y:S01]  /*f630*/  FMUL.FTZ R117, R117, R194 ;  /* 0x000000c275757220 */ /* 0x000fe20000410000 */
[----:B-1----:R-:W-:Y:S01]  /*f640*/  FFMA.FTZ R198, R216, R3, R153 ;  /* 0x00000003d8c67223 */ /* 0x002fe20000010099 */
[----:B------:R-:W-:-:S02]  /*f650*/  @!P0 VIADD R3, R211, 0x32440 ;  /* 0x00032440d3038836 */ /* 0x000fc40000000000 */
[-C--:B------:R-:W-:Y:S01]  /*f660*/  FMUL.FTZ R120, R120, R194.reuse ;  /* 0x000000c278787220 */ /* 0x080fe20000410000 */
[-C--:B------:R-:W-:Y:S01]  /*f670*/  FMUL.FTZ R121, R121, R194.reuse ;  /* 0x000000c279797220 */ /* 0x080fe20000410000 */
[-C--:B------:R-:W-:Y:S01]  /*f680*/  FMUL.FTZ R124, R124, R194.reuse ;  /* 0x000000c27c7c7220 */ /* 0x080fe20000410000 */
[-C--:B------:R-:W-:Y:S01]  /*f690*/  FMUL.FTZ R125, R125, R194.reuse ;  /* 0x000000c27d7d7220 */ /* 0x080fe20000410000 */
[----:B------:R-:W-:Y:S01]  /*f6a0*/  @!P0 PRMT R3, RZ, 0x654, R3 ;  /* 0x00000654ff038816 */ /* 0x000fe20000000003 */
        /* <DEDUP_REMOVED lines=14> */
[----:B------:R-:W-:Y:S01]  /*f790*/  FMUL.FTZ R149, R149, R194 ;  /* 0x000000c295957220 */ /* 0x000fe20000410000 */
[--C-:B------:R-:W-:Y:S01]  /*f7a0*/  FFMA.FTZ R199, R155, UR43, -R191.reuse ;  /* 0x0000002b9bc77c23 */ /* 0x100fe200080108bf */
[----:B------:R-:W-:Y:S01]  /*f7b0*/  FFMA.FTZ R194, R229, UR43, -R191 ;  /* 0x0000002be5c27c23 */ /* 0x000fe200080108bf */
[----:B------:R2:W-:Y:S01]  /*f7c0*/  BAR.SYNC.DEFER_BLOCKING R3, 0x100 ;  /* 0x000400030000751d */ /* 0x0005e20000010000 */
[C---:B0-----:R-:W-:Y:S01]  /*f7d0*/  FADD.FTZ R198, R158.reuse, R198 ;  /* 0x000000c69ec67221 */ /* 0x041fe20000010000 */
[----:B------:R-:W-:-:S04]  /*f7e0*/  F2FP.BF16.F32.PACK_AB R153, R158, R153 ;  /* 0x000000999e99723e */ /* 0x000fc800000010ff */
[----:B------:R-:W-:Y:S01]  /*f7f0*/  MUFU.EX2 R199, R199 ;  /* 0x000000c700c77308 */ /* 0x000fe20000000800 */
[----:B------:R-:W-:Y:S02]  /*f800*/  IMAD.MOV.U32 R158, RZ, RZ, 0xc00 ;  /* 0x00000c00ff9e7424 */ /* 0x000fe400078e00ff */
[--C-:B------:R-:W-:Y:S01]  /*f810*/  FFMA.FTZ R164, R164, UR43, -R182.reuse ;  /* 0x0000002ba4a47c23 */ /* 0x100fe200080108b6 */
[--C-:B------:R-:W-:Y:S01]  /*f820*/  FFMA.FTZ R165, R165, UR43, -R182.reuse ;  /* 0x0000002ba5a57c23 */ /* 0x100fe200080108b6 */
[--C-:B------:R-:W-:Y:S01]  /*f830*/  FFMA.FTZ R168, R168, UR43, -R182.reuse ;  /* 0x0000002ba8a87c23 */ /* 0x100fe200080108b6 */
[----:B------:R-:W-:Y:S01]  /*f840*/  FFMA.FTZ R169, R169, UR43, -R182 ;  /* 0x0000002ba9a97c23 */ /* 0x000fe200080108b6 */
[----:B------:R-:W3:Y:S01]  /*f850*/  LDL R222, [R1+0x2c] ;  /* 0x00002c0001de7983 */ /* 0x000ee20000100800 */
[----:B------:R-:W0:Y:S01]  /*f860*/  MUFU.EX2 R194, R194 ;  /* 0x000000c200c27308 */ /* 0x000e220000000800 */
[----:B------:R-:W-:Y:S02]  /*f870*/  IMAD R158, R2, R158, UR42 ;  /* 0x0000002a029e7e24 */ /* 0x000fe4000f8e029e */
[----:B------:R-:W-:-:S02]  /*f880*/  IMAD.MOV.U32 R159, RZ, RZ, 0x40000040 ;  /* 0x40000040ff9f7424 */ /* 0x000fc400078e00ff */
[-C--:B------:R-:W-:Y:S01]  /*f890*/  FMUL.FTZ R26, R26, R216.reuse ;  /* 0x000000d81a1a7220 */ /* 0x080fe20000410000 */
[-C--:B------:R-:W-:Y:S01]  /*f8a0*/  FMUL.FTZ R27, R27, R216.reuse ;  /* 0x000000d81b1b7220 */ /* 0x080fe20000410000 */
[----:B------:R-:W-:Y:S01]  /*f8b0*/  R2UR UR6, R158 ;  /* 0x000000009e0672ca */ /* 0x000fe200000e0000 */
        /* <DEDUP_REMOVED lines=63> */
[----:B0-----:R-:W-:-:S05]  /*fcb0*/  F2FP.BF16.F32.PACK_AB R155, R194, R199 ;  /* 0x000000c7c29b723e */ /* 0x001fca00000010ff */
[----:B------:R-:W-:-:S06]  /*fcc0*/  WARPGROUP.ARRIVE ;  /* 0x00000000000079c5 */ /* 0x000fcc0000000000 */
[----:B------:R-:W-:Y:S01]  /*fcd0*/  HGMMA.64x256x16.F32.BF16 R24, R152, gdesc[UR4].tnspB, R24, gsb0 ;  /* 0x43e0000498187df0 */ /* 0x000fe20008001818 */
[--C-:B------:R-:W-:Y:S01]  /*fce0*/  FFMA.FTZ R159, R218, UR43, -R182.reuse ;  /* 0x0000002bda9f7c23 */ /* 0x100fe200080108b6 */
[--C-:B------:R-:W-:Y:S01]  /*fcf0*/  FFMA.FTZ R197, R197, UR43, -R191.reuse ;  /* 0x0000002bc5c57c23 */ /* 0x100fe200080108bf */
[--C-:B------:R-:W-:Y:S01]  /*fd00*/  FFMA.FTZ R216, R219, UR43, -R182.reuse ;  /* 0x0000002bdbd87c23 */ /* 0x100fe200080108b6 */
[----:B--2---:R-:W-:Y:S01]  /*fd10*/  FFMA.FTZ R3, R221, UR43, -R182 ;  /* 0x0000002bdd037c23 */ /* 0x004fe200080108b6 */
[----:B------:R-:W-:Y:S02]  /*fd20*/  FFMA.FTZ R217, R217, UR43, -R191 ;  /* 0x0000002bd9d97c23 */ /* 0x000fe400080108bf */
[----:B------:R-:W-:Y:S08]  /*fd30*/  MUFU.EX2 R159, R159 ;  /* 0x0000009f009f7308 */ /* 0x000ff00000000800 */
[----:B------:R-:W-:Y:S08]  /*fd40*/  MUFU.EX2 R197, R197 ;  /* 0x000000c500c57308 */ /* 0x000ff00000000800 */
[----:B------:R-:W-:Y:S08]  /*fd50*/  MUFU.EX2 R216, R216 ;  /* 0x000000d800d87308 */ /* 0x000ff00000000800 */
[----:B------:R-:W-:Y:S08]  /*fd60*/  MUFU.EX2 R3, R3 ;  /* 0x0000000300037308 */ /* 0x000ff00000000800 */
[----:B------:R-:W-:Y:S01]  /*fd70*/  MUFU.EX2 R217, R217 ;  /* 0x000000d900d97308 */ /* 0x000fe20000000800 */
[----:B------:R-:W-:-:S04]  /*fd80*/  FADD.FTZ R199, R199, R198 ;  /* 0x000000c6c7c77221 */ /* 0x000fc80000010000 */
[----:B------:R-:W-:Y:S01]  /*fd90*/  FADD.FTZ R199, R194, R199 ;  /* 0x000000c7c2c77221 */ /* 0x000fe20000010000 */
[--C-:B------:R-:W-:Y:S01]  /*fda0*/  FFMA.FTZ R194, R180, UR43, -R182.reuse ;  /* 0x0000002bb4c27c23 */ /* 0x100fe200080108b6 */
[----:B------:R-:W-:Y:S01]  /*fdb0*/  FFMA.FTZ R180, R184, UR43, -R182 ;  /* 0x0000002bb8b47c23 */ /* 0x000fe200080108b6 */
[--C-:B------:R-:W-:Y:S01]  /*fdc0*/  FFMA.FTZ R187, R187, UR43, -R191.reuse ;  /* 0x0000002bbbbb7c23 */ /* 0x100fe200080108bf */
[--C-:B------:R-:W-:Y:S01]  /*fdd0*/  FFMA.FTZ R190, R190, UR43, -R191.reuse ;  /* 0x0000002bbebe7c23 */ /* 0x100fe200080108bf */
[----:B------:R-:W-:Y:S02]  /*fde0*/  FFMA.FTZ R184, R193, UR43, -R191 ;  /* 0x0000002bc1b87c23 */ /* 0x000fe400080108bf */
[----:B------:R-:W-:Y:S08]  /*fdf0*/  MUFU.EX2 R194, R194 ;  /* 0x000000c200c27308 */ /* 0x000ff00000000800 */
[----:B------:R-:W-:Y:S08]  /*fe00*/  MUFU.EX2 R180, R180 ;  /* 0x000000b400b47308 */ /* 0x000ff00000000800 */
[----:B------:R-:W-:Y:S08]  /*fe10*/  MUFU.EX2 R187, R187 ;  /* 0x000000bb00bb7308 */ /* 0x000ff00000000800 */
[----:B------:R-:W-:Y:S01]  /*fe20*/  MUFU.EX2 R190, R190 ;  /* 0x000000be00be7308 */ /* 0x000fe20000000800 */
[----:B------:R-:W-:-:S02]  /*fe30*/  WARPGROUP.DEPBAR.LE gsb0, 0x0 ;  /* 0x00008000000079c5 */ /* 0x000fc40000010000 */
[----:B------:R-:W-:Y:S01]  /*fe40*/  FFMA.FTZ R154, R220, UR43, -R182 ;  /* 0x0000002bdc9a7c23 */ /* 0x000fe200080108b6 */
[--C-:B------:R-:W-:Y:S01]  /*fe50*/  FFMA.FTZ R155, R196, UR43, -R191.reuse ;  /* 0x0000002bc49b7c23 */ /* 0x100fe200080108bf */
[----:B------:R-:W-:-:S04]  /*fe60*/  FFMA.FTZ R196, R230, UR43, -R191 ;  /* 0x0000002be6c47c23 */ /* 0x000fc800080108bf */
[----:B------:R-:W0:Y:S08]  /*fe70*/  MUFU.EX2 R154, R154 ;  /* 0x0000009a009a7308 */ /* 0x000e300000000800 */
[----:B------:R-:W2:Y:S08]  /*fe80*/  MUFU.EX2 R155, R155 ;  /* 0x0000009b009b7308 */ /* 0x000eb00000000800 */
[----:B------:R-:W4:Y:S01]  /*fe90*/  MUFU.EX2 R196, R196 ;  /* 0x000000c400c47308 */ /* 0x000f220000000800 */
[----:B------:R-:W-:-:S02]  /*fea0*/  VIADD R152, R158, 0x80 ;  /* 0x000000809e987836 */ /* 0x000fc40000000000 */
[----:B------:R-:W-:Y:S02]  /*feb0*/  IMAD.MOV.U32 R153, RZ, RZ, 0x40000040 ;  /* 0x40000040ff997424 */ /* 0x000fe400078e00ff */
[----:B0-----:R-:W-:Y:S01]  /*fec0*/  FADD.FTZ R198, R154, R195 ;  /* 0x000000c39ac67221 */ /* 0x001fe20000010000 */
[----:B------:R-:W-:Y:S02]  /*fed0*/  R2UR UR6, R152 ;  /* 0x00000000980672ca */ /* 0x000fe400000e0000 */
[----:B------:R-:W-:Y:S01]  /*fee0*/  R2UR UR7, R153 ;  /* 0x00000000990772ca */ /* 0x000fe200000e0000 */
[----:B--2---:R-:W-:Y:S01]  /*fef0*/  FADD.FTZ R199, R155, R199 ;  /* 0x000000c79bc77221 */ /* 0x004fe20000010000 */
[----:B------:R-:W-:Y:S02]  /*ff00*/  F2FP.BF16.F32.PACK_AB R152, R159, R154 ;  /* 0x0000009a9f98723e */ /* 0x000fe400000010ff */
[----:B------:R-:W-:Y:S02]  /*ff10*/  F2FP.BF16.F32.PACK_AB R153, R197, R155 ;  /* 0x0000009bc599723e */ /* 0x000fe400000010ff */
[----:B------:R-:W-:-:S02]  /*ff20*/  F2FP.BF16.F32.PACK_AB R154, R3, R216 ;  /* 0x000000d8039a723e */ /* 0x000fc400000010ff */
[----:B----4-:R-:W-:-:S04]  /*ff30*/  F2FP.BF16.F32.PACK_AB R155, R196, R217 ;  /* 0x000000d9c49b723e */ /* 0x010fc800000010ff */
[----:B------:R-:W-:-:S06]  /*ff40*/  WARPGROUP.ARRIVE ;  /* 0x00000000000079c5 */ /* 0x000fcc0000000000 */
[----:B------:R-:W-:Y:S01]  /*ff50*/  HGMMA.64x256x16.F32.BF16 R24, R152, gdesc[UR4].tnspB, R24, gsb0 ;  /* 0x43e0000498187df0 */ /* 0x000fe20008001818 */
[--C-:B------:R-:W-:Y:S01]  /*ff60*/  FFMA.FTZ R195, R173, UR43, -R182.reuse ;  /* 0x0000002badc37c23 */ /* 0x100fe200080108b6 */
[----:B------:R-:W-:Y:S01]  /*ff70*/  FFMA.FTZ R173, R181, UR43, -R182 ;  /* 0x0000002bb5ad7c23 */ /* 0x000fe200080108b6 */
[--C-:B------:R-:W-:Y:S01]  /*ff80*/  FFMA.FTZ R181, R192, UR43, -R191.reuse ;  /* 0x0000002bc0b57c23 */ /* 0x100fe200080108bf */
[----:B------:R-:W-:Y:S08]  /*ff90*/  MUFU.EX2 R184, R184 ;  /* 0x000000b800b87308 */ /* 0x000ff00000000800 */
[----:B------:R-:W0:Y:S08]  /*ffa0*/  MUFU.EX2 R195, R195 ;  /* 0x000000c300c37308 */ /* 0x000e300000000800 */
[----:B------:R-:W2:Y:S08]  /*ffb0*/  MUFU.EX2 R173, R173 ;  /* 0x000000ad00ad7308 */ /* 0x000eb00000000800 */
[----:B------:R-:W4:Y:S01]  /*ffc0*/  MUFU.EX2 R181, R181 ;  /* 0x000000b500b57308 */ /* 0x000f220000000800 */
[----:B------:R-:W-:Y:S01]  /*ffd0*/  FADD.FTZ R198, R159, R198 ;  /* 0x000000c69fc67221 */ /* 0x000fe20000010000 */
[--C-:B------:R-:W-:Y:S01]  /*ffe0*/  FFMA.FTZ R192, R156, UR43, -R182.reuse ;  /* 0x0000002b9cc07c23 */ /* 0x100fe200080108b6 */
[--C-:B------:R-:W-:Y:S01]  /*fff0*/  FFMA.FTZ R159, R161, UR43, -R182.reuse ;  /* 0x0000002ba19f7c23 */ /* 0x100fe200080108b6 */
[--C-:B------:R-:W-:Y:S01]  /*10000*/  FFMA.FTZ R156, R157, UR43, -R182.reuse ;  /* 0x0000002b9d9c7c23 */ /* 0x100fe200080108b6 */
[--C-:B------:R-:W-:Y:S01]  /*10010*/  FFMA.FTZ R161, R171, UR43, -R191.reuse ;  /* 0x0000002baba17c23 */ /* 0x100fe200080108bf */
[----:B------:R-:W-:Y:S01]  /*10020*/  FFMA.FTZ R157, R160, UR43, -R182 ;  /* 0x0000002ba09d7c23 */ /* 0x000fe200080108b6 */
[--C-:B------:R-:W-:Y:S01]  /*10030*/  FFMA.FTZ R171, R174, UR43, -R191.reuse ;  /* 0x0000002baeab7c23 */ /* 0x100fe200080108bf */
[--C-:B------:R-:W-:Y:S01]  /*10040*/  FFMA.FTZ R160, R179, UR43, -R191.reuse ;  /* 0x0000002bb3a07c23 */ /* 0x100fe200080108bf */
[----:B------:R-:W-:Y:S01]  /*10050*/  FFMA.FTZ R174, R175, UR43, -R191 ;  /* 0x0000002bafae7c23 */ /* 0x000fe200080108bf */
[----:B------:R-:W-:Y:S08]  /*10060*/  MUFU.EX2 R192, R192 ;  /* 0x000000c000c07308 */ /* 0x000ff00000000800 */
[----:B------:R-:W5:Y:S08]  /*10070*/  MUFU.EX2 R156, R156 ;  /* 0x0000009c009c7308 */ /* 0x000f700000000800 */
[----:B------:R-:W-:Y:S08]  /*10080*/  MUFU.EX2 R157, R157 ;  /* 0x0000009d009d7308 */ /* 0x000ff00000000800 */
[----:B------:R-:W-:Y:S08]  /*10090*/  MUFU.EX2 R159, R159 ;  /* 0x0000009f009f7308 */ /* 0x000ff00000000800 */
[----:B------:R-:W-:Y:S08]  /*100a0*/  MUFU.EX2 R160, R160 ;  /* 0x000000a000a07308 */ /* 0x000ff00000000800 */
[----:B------:R-:W1:Y:S08]  /*100b0*/  MUFU.EX2 R161, R161 ;  /* 0x000000a100a17308 */ /* 0x000e700000000800 */
[----:B------:R-:W-:Y:S08]  /*100c0*/  MUFU.EX2 R171, R171 ;  /* 0x000000ab00ab7308 */ /* 0x000ff00000000800 */
[----:B------:R-:W3:Y:S01]  /*100d0*/  MUFU.EX2 R174, R174 ;  /* 0x000000ae00ae7308 */ /* 0x000ee20000000800 */
[----:B------:R-:W-:-:S02]  /*100e0*/  WARPGROUP.DEPBAR.LE gsb0, 0x0 ;  /* 0x00008000000079c5 */ /* 0x000fc40000010000 */
[----:B------:R-:W-:Y:S02]  /*100f0*/  VIADD R152, R158, 0x100 ;  /* 0x000001009e987836 */ /* 0x000fe40000000000 */
[----:B------:R-:W-:-:S03]  /*10100*/  IMAD.MOV.U32 R153, RZ, RZ, 0x40000040 ;  /* 0x40000040ff997424 */ /* 0x000fc600078e00ff */
[----:B------:R-:W-:Y:S02]  /*10110*/  R2UR UR6, R152 ;  /* 0x00000000980672ca */ /* 0x000fe400000e0000 */
[----:B------:R-:W-:Y:S02]  /*10120*/  R2UR UR7, R153 ;  /* 0x00000000990772ca */ /* 0x000fe400000e0000 */
[----:B0-----:R-:W-:Y:S02]  /*10130*/  F2FP.BF16.F32.PACK_AB R152, R194, R195 ;  /* 0x000000c3c298723e */ /* 0x001fe400000010ff */
[----:B------:R-:W-:Y:S02]  /*10140*/  F2FP.BF16.F32.PACK_AB R153, R190, R187 ;  /* 0x000000bbbe99723e */ /* 0x000fe400000010ff */
[----:B--2---:R-:W-:Y:S02]  /*10150*/  F2FP.BF16.F32.PACK_AB R154, R180, R173 ;  /* 0x000000adb49a723e */ /* 0x004fe400000010ff */
[----:B----4-:R-:W-:-:S04]  /*10160*/  F2FP.BF16.F32.PACK_AB R155, R184, R181 ;  /* 0x000000b5b89b723e */ /* 0x010fc800000010ff */
[----:B------:R-:W-:-:S06]  /*10170*/  WARPGROUP.ARRIVE ;  /* 0x00000000000079c5 */ /* 0x000fcc0000000000 */
[----:B------:R-:W-:Y:S01]  /*10180*/  HGMMA.64x256x16.F32.BF16 R24, R152, gdesc[UR4].tnspB, R24, gsb0 ;  /* 0x43e0000498187df0 */ /* 0x000fe20008001818 */
[----:B------:R-:W-:Y:S01]  /*10190*/  FADD.FTZ R216, R216, R198 ;  /* 0x000000c6d8d87221 */ /* 0x000fe20000010000 */
[--C-:B------:R-:W-:Y:S01]  /*101a0*/  FFMA.FTZ R162, R162, UR43, -R191.reuse ;  /* 0x0000002ba2a27c23 */ /* 0x100fe200080108bf */
[--C-:B------:R-:W-:Y:S01]  /*101b0*/  FFMA.FTZ R163, R163, UR43, -R191.reuse ;  /* 0x0000002ba3a37c23 */ /* 0x100fe200080108bf */
[--C-:B------:R-:W-:Y:S01]  /*101c0*/  FFMA.FTZ R166, R166, UR43, -R191.reuse ;  /* 0x0000002ba6a67c23 */ /* 0x100fe200080108bf */
[----:B------:R-:W-:Y:S01]  /*101d0*/  FADD.FTZ R216, R3, R216 ;  /* 0x000000d803d87221 */ /* 0x000fe20000010000 */
[----:B------:R-:W-:Y:S01]  /*101e0*/  FFMA.FTZ R3, R167, UR43, -R191 ;  /* 0x0000002ba7037c23 */ /* 0x000fe200080108bf */
[----:B------:R-:W-:Y:S08]  /*101f0*/  MUFU.EX2 R164, R164 ;  /* 0x000000a400a47308 */ /* 0x000ff00000000800 */
[----:B------:R-:W0:Y:S08]  /*10200*/  MUFU.EX2 R165, R165 ;  /* 0x000000a500a57308 */ /* 0x000e300000000800 */
[----:B------:R-:W-:Y:S08]  /*10210*/  MUFU.EX2 R168, R168 ;  /* 0x000000a800a87308 */ /* 0x000ff00000000800 */
[----:B------:R-:W-:Y:S08]  /*10220*/  MUFU.EX2 R169, R169 ;  /* 0x000000a900a97308 */ /* 0x000ff00000000800 */
[----:B------:R-:W-:Y:S08]  /*10230*/  MUFU.EX2 R3, R3 ;  /* 0x0000000300037308 */ /* 0x000ff00000000800 */
[----:B------:R-:W2:Y:S08]  /*10240*/  MUFU.EX2 R162, R162 ;  /* 0x000000a200a27308 */ /* 0x000eb00000000800 */
[----:B------:R-:W-:Y:S08]  /*10250*/  MUFU.EX2 R163, R163 ;  /* 0x000000a300a37308 */ /* 0x000ff00000000800 */
[----:B------:R-:W4:Y:S01]  /*10260*/  MUFU.EX2 R166, R166 ;  /* 0x000000a600a67308 */ /* 0x000f220000000800 */
[----:B------:R-:W-:-:S02]  /*10270*/  WARPGROUP.DEPBAR.LE gsb0, 0x0 ;  /* 0x00008000000079c5 */ /* 0x000fc40000010000 */
[----:B------:R-:W-:Y:S02]  /*10280*/  VIADD R152, R158, 0x180 ;  /* 0x000001809e987836 */ /* 0x000fe40000000000 */
[----:B------:R-:W-:-:S03]  /*10290*/  IMAD.MOV.U32 R153, RZ, RZ, 0x40000040 ;  /* 0x40000040ff997424 */ /* 0x000fc600078e00ff */
[----:B------:R-:W-:Y:S02]  /*102a0*/  R2UR UR6, R152 ;  /* 0x00000000980672ca */ /* 0x000fe400000e0000 */
[----:B------:R-:W-:Y:S02]  /*102b0*/  R2UR UR7, R153 ;  /* 0x00000000990772ca */ /* 0x000fe400000e0000 */
[----:B-----5:R-:W-:Y:S02]  /*102c0*/  F2FP.BF16.F32.PACK_AB R152, R156, R192 ;  /* 0x000000c09c98723e */ /* 0x020fe400000010ff */
[----:B-1----:R-:W-:Y:S02]  /*102d0*/  F2FP.BF16.F32.PACK_AB R153, R161, R160 ;  /* 0x000000a0a199723e */ /* 0x002fe400000010ff */
[----:B------:R-:W-:Y:S02]  /*102e0*/  F2FP.BF16.F32.PACK_AB R154, R159, R157 ;  /* 0x0000009d9f9a723e */ /* 0x000fe400000010ff */
[----:B---3--:R-:W-:-:S04]  /*102f0*/  F2FP.BF16.F32.PACK_AB R155, R174, R171 ;  /* 0x000000abae9b723e */ /* 0x008fc800000010ff */
[----:B------:R-:W-:-:S06]  /*10300*/  WARPGROUP.ARRIVE ;  /* 0x00000000000079c5 */ /* 0x000fcc0000000000 */
[----:B------:R-:W-:Y:S01]  /*10310*/  HGMMA.64x256x16.F32.BF16 R24, R152, gdesc[UR4].tnspB, R24, gsb0 ;  /* 0x43e0000498187df0 */ /* 0x000fe20008001818 */
[--C-:B------:R-:W-:Y:S01]  /*10320*/  FFMA.FTZ R172, R172, UR43, -R182.reuse ;  /* 0x0000002bacac7c23 */ /* 0x100fe200080108b6 */
[--C-:B------:R-:W-:Y:S01]  /*10330*/  FFMA.FTZ R185, R185, UR43, -R182.reuse ;  /* 0x0000002bb9b97c23 */ /* 0x100fe200080108b6 */
[--C-:B------:R-:W-:Y:S01]  /*10340*/  FFMA.FTZ R188, R188, UR43, -R182.reuse ;  /* 0x0000002bbcbc7c23 */ /* 0x100fe200080108b6 */
[----:B------:R-:W-:Y:S01]  /*10350*/  FFMA.FTZ R182, R189, UR43, -R182 ;  /* 0x0000002bbdb67c23 */ /* 0x000fe200080108b6 */
[--C-:B------:R-:W-:Y:S01]  /*10360*/  FFMA.FTZ R170, R170, UR43, -R191.reuse ;  /* 0x0000002baaaa7c23 */ /* 0x100fe200080108bf */
[--C-:B------:R-:W-:Y:S01]  /*10370*/  FFMA.FTZ R0, R0, UR43, -R191.reuse ;  /* 0x0000002b00007c23 */ /* 0x100fe200080108bf */
[--C-:B------:R-:W-:Y:S01]  /*10380*/  FFMA.FTZ R183, R183, UR43, -R191.reuse ;  /* 0x0000002bb7b77c23 */ /* 0x100fe200080108bf */
[----:B------:R-:W-:Y:S01]  /*10390*/  FFMA.FTZ R186, R186, UR43, -R191 ;  /* 0x0000002bbaba7c23 */ /* 0x000fe200080108bf */
[----:B------:R-:W1:Y:S08]  /*103a0*/  MUFU.EX2 R172, R172 ;  /* 0x000000ac00ac7308 */ /* 0x000e700000000800 */
[----:B------:R-:W-:Y:S08]  /*103b0*/  MUFU.EX2 R185, R185 ;  /* 0x000000b900b97308 */ /* 0x000ff00000000800 */
[----:B------:R-:W-:Y:S08]  /*103c0*/  MUFU.EX2 R188, R188 ;  /* 0x000000bc00bc7308 */ /* 0x000ff00000000800 */
[----:B------:R-:W-:Y:S08]  /*103d0*/  MUFU.EX2 R182, R182 ;  /* 0x000000b600b67308 */ /* 0x000ff00000000800 */
[----:B------:R-:W3:Y:S08]  /*103e0*/  MUFU.EX2 R170, R170 ;  /* 0x000000aa00aa7308 */ /* 0x000ef00000000800 */
[----:B------:R-:W5:Y:S08]  /*103f0*/  MUFU.EX2 R0, R0 ;  /* 0x0000000000007308 */ /* 0x000f700000000800 */
[----:B------:R-:W5:Y:S08]  /*10400*/  MUFU.EX2 R183, R183 ;  /* 0x000000b700b77308 */ /* 0x000f700000000800 */
[----:B------:R-:W5:Y:S01]  /*10410*/  MUFU.EX2 R186, R186 ;  /* 0x000000ba00ba7308 */ /* 0x000f620000000800 */
[----:B------:R-:W-:-:S02]  /*10420*/  WARPGROUP.DEPBAR.LE gsb0, 0x0 ;  /* 0x00008000000079c5 */ /* 0x000fc40000010000 */
[----:B------:R-:W-:Y:S02]  /*10430*/  VIADD R152, R158, 0x200 ;  /* 0x000002009e987836 */ /* 0x000fe40000000000 */
[----:B------:R-:W-:-:S03]  /*10440*/  IMAD.MOV.U32 R153, RZ, RZ, 0x40000040 ;  /* 0x40000040ff997424 */ /* 0x000fc600078e00ff */
[----:B------:R-:W-:Y:S02]  /*10450*/  R2UR UR6, R152 ;  /* 0x00000000980672ca */ /* 0x000fe400000e0000 */
[----:B------:R-:W-:Y:S02]  /*10460*/  R2UR UR7, R153 ;  /* 0x00000000990772ca */ /* 0x000fe400000e0000 */
[----:B0-----:R-:W-:Y:S02]  /*10470*/  F2FP.BF16.F32.PACK_AB R152, R165, R164 ;  /* 0x000000a4a598723e */ /* 0x001fe400000010ff */
[----:B--2---:R-:W-:Y:S02]  /*10480*/  F2FP.BF16.F32.PACK_AB R153, R162, R3 ;  /* 0x00000003a299723e */ /* 0x004fe400000010ff */
[----:B------:R-:W-:Y:S02]  /*10490*/  F2FP.BF16.F32.PACK_AB R154, R169, R168 ;  /* 0x000000a8a99a723e */ /* 0x000fe400000010ff */
[----:B----4-:R-:W-:-:S04]  /*104a0*/  F2FP.BF16.F32.PACK_AB R155, R166, R163 ;  /* 0x000000a3a69b723e */ /* 0x010fc800000010ff */
[----:B------:R-:W-:-:S06]  /*104b0*/  WARPGROUP.ARRIVE ;  /* 0x00000000000079c5 */ /* 0x000fcc0000000000 */
[----:B------:R-:W-:Y:S01]  /*104c0*/  HGMMA.64x256x16.F32.BF16 R24, R152, gdesc[UR4].tnspB, R24, gsb0 ;  /* 0x43e0000498187df0 */ /* 0x000fe20008001818 */
[----:B------:R-:W-:-:S04]  /*104d0*/  FADD.FTZ R199, R197, R199 ;  /* 0x000000c7c5c77221 */ /* 0x000fc80000010000 */
        /* <DEDUP_REMOVED lines=25> */
[----:B------:R-:W-:Y:S02]  /*10670*/  ISETP.GT.AND P2, PT, R210, R222, PT ;  /* 0x000000ded200720c */ /* 0x000fe40003f44270 */
[----:B------:R-:W-:Y:S01]  /*10680*/  FADD.FTZ R184, R166, R184 ;  /* 0x000000b8a6b87221 */ /* 0x000fe20000010000 */
[----:B------:R-:W-:Y:S02]  /*10690*/  @!P0 VIADD R211, R211, 0x32460 ;  /* 0x00032460d3d38836 */ /* 0x000fe40000000000 */
[----:B-1----:R-:W-:Y:S01]  /*106a0*/  FADD.FTZ R192, R172, R192 ;  /* 0x000000c0acc07221 */ /* 0x002fe20000010000 */
[----:B---3--:R-:W-:-:S03]  /*106b0*/  FADD.FTZ R184, R170, R184 ;  /* 0x000000b8aab87221 */ /* 0x008fc60000010000 */
[----:B------:R-:W-:Y:S01]  /*106c0*/  FADD.FTZ R192, R185, R192 ;  /* 0x000000c0b9c07221 */ /* 0x000fe20000010000 */
[----:B------:R-:W-:Y:S01]  /*106d0*/  @!P0 PRMT R211, RZ, 0x654, R211 ;  /* 0x00000654ffd38816 */ /* 0x000fe200000000d3 */
[----:B-----5:R-:W-:Y:S02]  /*106e0*/  FADD.FTZ R184, R0, R184 ;  /* 0x000000b800b87221 */ /* 0x020fe40000010000 */
[----:B------:R-:W-:Y:S02]  /*106f0*/  FADD.FTZ R192, R188, R192 ;  /* 0x000000c0bcc07221 */ /* 0x000fe40000010000 */
[----:B------:R-:W-:Y:S01]  /*10700*/  FADD.FTZ R184, R183, R184 ;  /* 0x000000b8b7b87221 */ /* 0x000fe20000010000 */
[----:B------:R-:W-:Y:S02]  /*10710*/  VIADD R210, R210, 0xffffffff ;  /* 0xffffffffd2d27836 */ /* 0x000fe40000000000 */
[----:B------:R-:W-:Y:S02]  /*10720*/  IMAD.MOV.U32 R216, RZ, RZ, R178 ;  /* 0x000000ffffd87224 */ /* 0x000fe400078e00b2 */
[----:B------:R-:W-:Y:S01]  /*10730*/  FADD.FTZ R3, R186, R184 ;  /* 0x000000b8ba037221 */ /* 0x000fe20000010000 */
[----:B------:R-:W-:Y:S01]  /*10740*/  IMAD.MOV.U32 R217, RZ, RZ, R176 ;  /* 0x000000ffffd97224 */ /* 0x000fe200078e00b0 */
[----:B------:R-:W-:-:S02]  /*10750*/  WARPGROUP.DEPBAR.LE gsb0, 0x0 ;  /* 0x00008000000079c5 */ /* 0x000fc40000010000 */
[----:B------:R-:W-:Y:S02]  /*10760*/  VIADD R152, R158, 0x280 ;  /* 0x000002809e987836 */ /* 0x000fe40000000000 */
[----:B------:R-:W-:-:S03]  /*10770*/  IMAD.MOV.U32 R153, RZ, RZ, 0x40000040 ;  /* 0x40000040ff997424 */ /* 0x000fc600078e00ff */
[----:B------:R-:W-:Y:S02]  /*10780*/  R2UR UR6, R152 ;  /* 0x00000000980672ca */ /* 0x000fe400000e0000 */
[----:B------:R-:W-:Y:S02]  /*10790*/  R2UR UR7, R153 ;  /* 0x00000000990772ca */ /* 0x000fe400000e0000 */
[----:B------:R-:W-:Y:S02]  /*107a0*/  F2FP.BF16.F32.PACK_AB R152, R185, R172 ;  /* 0x000000acb998723e */ /* 0x000fe400000010ff */
[----:B------:R-:W-:Y:S02]  /*107b0*/  F2FP.BF16.F32.PACK_AB R153, R0, R170 ;  /* 0x000000aa0099723e */ /* 0x000fe400000010ff */
[----:B------:R-:W-:Y:S02]  /*107c0*/  F2FP.BF16.F32.PACK_AB R154, R182, R188 ;  /* 0x000000bcb69a723e */ /* 0x000fe400000010ff */
[----:B------:R-:W-:-:S04]  /*107d0*/  F2FP.BF16.F32.PACK_AB R155, R186, R183 ;  /* 0x000000b7ba9b723e */ /* 0x000fc800000010ff */
[----:B------:R-:W-:-:S06]  /*107e0*/  WARPGROUP.ARRIVE ;  /* 0x00000000000079c5 */ /* 0x000fcc0000000000 */
[----:B------:R-:W-:Y:S01]  /*107f0*/  HGMMA.64x256x16.F32.BF16 R24, R152, gdesc[UR4].tnspB, R24, gsb0 ;  /* 0x43e0000498187df0 */ /* 0x000fe20008001818 */
[----:B------:R-:W-:Y:S02]  /*10800*/  FADD.FTZ R0, R182, R192 ;  /* 0x000000c0b6007221 */ /* 0x000fe40000010000 */
[----:B------:R-:W-:Y:S02]  /*10810*/  WARPGROUP.DEPBAR.LE gsb0, 0x0 ;  /* 0x00008000000079c5 */ /* 0x000fe40000010000 */
[----:B------:R1:W-:Y:S01]  /*10820*/  @!P0 SYNCS.ARRIVE.TRANS64.RED.A1T0 RZ, [R211+URZ], RZ ;  /* 0x000000ffd3ff89a7 */ /* 0x0003e2000810043f */
[----:B------:R-:W-:Y:S05]  /*10830*/  @P2 BRA `(.L_x_5747) ;  /* 0xffffffc800a02947 */ /* 0x000fea000383ffff */
.L_x_5737:
[----:B------:R-:W2:Y:S02]  /*10840*/  LDL R152, [R1+0x60] ;  /* 0x0000600001987983 */ /* 0x000ea40000100800 */
[----:B--2---:R-:W-:-:S13]  /*10850*/  ISETP.GE.AND P2, PT, R210, R152, PT ;  /* 0x00000098d200720c */ /* 0x004fda0003f46270 */
[----:B------:R-:W-:Y:S05]  /*10860*/  @!P2 BRA `(.L_x_5748) ;  /* 0x0000002c00bca947 */ /* 0x000fea0003800000 */
[----:B------:R-:W-:Y:S02]  /*10870*/  IMAD.MOV.U32 R216, RZ, RZ, R178 ;  /* 0x000000ffffd87224 */ /* 0x000fe400078e00b2 */
[----:B------:R-:W-:-:S07]  /*10880*/  IMAD.MOV.U32 R217, RZ, RZ, R176 ;  /* 0x000000ffffd97224 */ /* 0x000fce00078e00b0 */
.L_x_5758:
[----:B------:R-:W-:Y:S01]  /*10890*/  VIADD R2, R2, 0x1 ;  /* 0x0000000102027836 */ /* 0x000fe20000000000 */
[----:B------:R-:W-:Y:S05]  /*108a0*/  YIELD ;  /* 0x0000000000007946 */ /* 0x000fea0003800000 */
[----:B------:R-:W-:-:S04]  /*108b0*/  ISETP.NE.AND P2, PT, R2, 0x2, PT ;  /* 0x000000020200780c */ /* 0x000fc80003f45270 */
[----:B------:R-:W-:Y:S02]  /*108c0*/  SEL R152, RZ, 0x1, P2 ;  /* 0x00000001ff987807 */ /* 0x000fe40001000000 */
[----:B------:R-:W-:Y:S02]  /*108d0*/  SEL R2, R2, RZ, P2 ;  /* 0x000000ff02027207 */ /* 0x000fe40001000000 */
[----:B------:R-:W-:Y:S01]  /*108e0*/  LOP3.LUT R23, R23, R152, RZ, 0x3c, !PT ;  /* 0x0000009817177212 */ /* 0x000fe200078e3cff */
[----:B--2--5:R-:W-:Y:S06]  /*108f0*/  @!P1 BRA `(.L_x_5749) ;  /* 0x0000000000049947 */ /* 0x024fec0003800000 */
[----:B------:R-:W-:Y:S01]  /*10900*/  BPT.TRAP 0x1 ;  /* 0x000000040000795c */ /* 0x000fe20000300000 */
.L_x_5749:
[----:B-1----:R-:W-:Y:S01]  /*10910*/  IMAD R211, R2, 0x8, R19 ;  /* 0x0000000802d37824 */ /* 0x002fe200078e0213 */
[----:B------:R-:W-:-:S04]  /*10920*/  SHF.L.U32 R218, R23, 0x1f, RZ ;  /* 0x0000001f17da7819 */ /* 0x000fc800000006ff */
[----:B------:R1:W2:Y:S01]  /*10930*/  SYNCS.PHASECHK.TRANS64.TRYWAIT P2, [R211+URZ+0x32430], R218 ;  /* 0x032430dad30075a7 */ /* 0x0002a2000804017f */
[----:B------:R-:W-:Y:S05]  /*10940*/  @!P1 BRA `(.L_x_5750) ;  /* 0x0000000000049947 */ /* 0x000fea0003800000 */
[----:B------:R-:W-:Y:S01]  /*10950*/  BPT.TRAP 0x1 ;  /* 0x000000040000795c */ /* 0x000fe20000300000 */
.L_x_5750:
[----:B------:R-:W3:Y:S01]  /*10960*/  LDL R152, [R1+0x4c] ;  /* 0x00004c0001987983 */ /* 0x000ee20000100800 */
[----:B------:R-:W-:Y:S02]  /*10970*/  IMAD.MOV.U32 R157, RZ, RZ, 0x40000040 ;  /* 0x40000040ff9d7424 */ /* 0x000fe400078e00ff */
[----:B---3--:R-:W-:Y:S01]  /*10980*/  IMAD R156, R2, 0x300, R152 ;  /* 0x00000300029c7824 */ /* 0x008fe200078e0298 */
[----:B--2---:R-:W-:Y:S06]  /*10990*/  @P2 BRA `(.L_x_5751) ;  /* 0x0000000000082947 */ /* 0x004fec0003800000 */
[----:B------:R-:W2:Y:S02]  /*109a0*/  SYNCS.PHASECHK.TRANS64.TRYWAIT P2, [R211+URZ+0x32430], R218 ;  /* 0x032430dad30075a7 */ /* 0x000ea4000804017f */
[----:B--2---:R-:W-:Y:S05]  /*109b0*/  @!P2 BRA `(.L_x_5752) ;  /* 0x0000013400f4a947 */ /* 0x004fea0003800000 */
.L_x_5751:
        /* <DEDUP_REMOVED lines=40> */
.L_x_5753:
[----:B------:R0:W3:Y:S01]  /*10c40*/  SYNCS.PHASECHK.TRANS64.TRYWAIT P2, [R211+URZ+0x32450], R218 ;  /* 0x032450dad30075a7 */ /* 0x0000e2000804017f */
[----:B------:R-:W-:Y:S05]  /*10c50*/  @!P1 BRA `(.L_x_5754) ;  /* 0x0000000000049947 */ /* 0x000fea0003800000 */
[----:B------:R-:W-:Y:S01]  /*10c60*/  BPT.TRAP 0x1 ;  /* 0x000000040000795c */ /* 0x000fe20000300000 */
.L_x_5754:
[----:B------:R-:W-:Y:S04]  /*10c70*/  BSSY B0, `(.L_x_5755) ;  /* 0x0000004000007945 */ /* 0x000fe80003800000 */
[----:B---3--:R-:W-:Y:S05]  /*10c80*/  @P2 BRA `(.L_x_5756) ;  /* 0x0000000000082947 */ /* 0x008fea0003800000 */
[----:B------:R-:W3:Y:S02]  /*10c90*/  SYNCS.PHASECHK.TRANS64.TRYWAIT P2, [R211+URZ+0x32450], R218 ;  /* 0x032450dad30075a7 */ /* 0x000ee4000804017f */
[----:B---3--:R-:W-:Y:S05]  /*10ca0*/  @!P2 BRA `(.L_x_5757) ;  /* 0x00000134004ca947 */ /* 0x008fea0003800000 */
.L_x_5756:
[----:B------:R-:W-:Y:S05]  /*10cb0*/  BSYNC B0 ;  /* 0x0000000000007941 */ /* 0x000fea0003800000 */
.L_x_5755:
[----:B------:R-:W-:Y:S05]  /*10cc0*/  WARPSYNC.ALL ;  /* 0x0000000000007948 */ /* 0x000fea0003800000 */
[----:B0123--:R-:W-:Y:S01]  /*10cd0*/  IMAD.MOV.U32 R218, RZ, RZ, 0xc00 ;  /* 0x00000c00ffda7424 */ /* 0x00ffe200078e00ff */
[----:B------:R-:W-:Y:S01]  /*10ce0*/  R2UR UR4, R4 ;  /* 0x00000000040472ca */ /* 0x000fe200000e0000 */
[----:B------:R-:W-:Y:S01]  /*10cf0*/  IMAD.MOV.U32 R219, RZ, RZ, 0x40000040 ;  /* 0x40000040ffdb7424 */ /* 0x000fe200078e00ff */
[----:B------:R-:W-:Y:S01]  /*10d00*/  R2UR UR5, R5 ;  /* 0x00000000050572ca */ /* 0x000fe200000e0000 */
[----:B------:R-:W-:Y:S01]  /*10d10*/  IMAD R218, R2, R218, UR39 ;  /* 0x0000002702da7e24 */ /* 0x000fe2000f8e02da */
[----:B------:R-:W-:Y:S01]  /*10d20*/  WARPGROUP.ARRIVE ;  /* 0x00000000000079c5 */ /* 0x000fe20000000000 */
[----:B------:R-:W-:Y:S01]  /*10d30*/  IMAD.MOV.U32 R221, RZ, RZ, 0x40000040 ;  /* 0x40000040ffdd7424 */ /* 0x000fe200078e00ff */
[----:B------:R-:W-:Y:S01]  /*10d40*/  R2UR UR7, R219 ;  /* 0x00000000db0772ca */ /* 0x000fe200000e0000 */
[C---:B------:R-:W-:Y:S01]  /*10d50*/  VIADD R220, R218.reuse, 0x2 ;  /* 0x00000002dadc7836 */ /* 0x040fe20000000000 */
[----:B------:R-:W-:Y:S01]  /*10d60*/  R2UR UR6, R218 ;  /* 0x00000000da0672ca */ /* 0x000fe200000e0000 */
[----:B------:R-:W-:Y:S01]  /*10d70*/  IMAD.MOV.U32 R219, RZ, RZ, 0x40000040 ;  /* 0x40000040ffdb7424 */ /* 0x000fe200078e00ff */
[----:B------:R0:W-:Y:S01]  /*10d80*/  STL [R1+0x1b0], R22 ;  /* 0x0001b01601007387 */ /* 0x0001e20000100800 */
[----:B------:R-:W-:-:S03]  /*10d90*/  UMOV UR43, UR48 ;  /* 0x00000030002b7c82 */ /* 0x000fc60008000000 */
[----:B------:R-:W-:Y:S04]  /*10da0*/  STL [R1+0x1ac], R19 ;  /* 0x0001ac1301007387 */ /* 0x000fe80000100800 */
[----:B------:R1:W-:Y:S03]  /*10db0*/  STL [R1+0x1a8], R18 ;  /* 0x0001a81201007387 */ /* 0x0003e60000100800 */
[----:B------:R-:W-:Y:S01]  /*10dc0*/  HGMMA.64x96x16.F32.BF16 R152, gdesc[UR4], R152, gsb0 ;  /* 0x01600000049879f0 */ /* 0x000fe20008001898 */
[----:B------:R-:W-:Y:S01]  /*10dd0*/  R2UR UR6, R220 ;  /* 0x00000000dc0672ca */ /* 0x000fe200000e0000 */
[----:B------:R-:W-:Y:S01]  /*10de0*/  VIADD R220, R218, 0x4 ;  /* 0x00000004dadc7836 */ /* 0x000fe20000000000 */
[----:B------:R-:W-:Y:S01]  /*10df0*/  R2UR UR7, R221 ;  /* 0x00000000dd0772ca */ /* 0x000fe200000e0000 */
[----:B------:R-:W-:Y:S01]  /*10e00*/  IMAD.MOV.U32 R221, RZ, RZ, 0x40000040 ;  /* 0x40000040ffdd7424 */ /* 0x000fe200078e00ff */
[----:B------:R-:W-:Y:S01]  /*10e10*/  R2UR UR4, R236 ;  /* 0x00000000ec0472ca */ /* 0x000fe200000e0000 */
[----:B------:R-:W-:Y:S01]  /*10e20*/  STL [R1+0x1a4], R17 ;  /* 0x0001a41101007387 */ /* 0x000fe20000100800 */
[----:B------:R-:W-:-:S03]  /*10e30*/  R2UR UR5, R237 ;  /* 0x00000000ed0572ca */ /* 0x000fc600000e0000 */
[----:B------:R-:W-:Y:S01]  /*10e40*/  STL [R1+0x1a0], R16 ;  /* 0x0001a01001007387 */ /* 0x000fe20000100800 */
[----:B------:R-:W-:Y:S02]  /*10e50*/  WARPGROUP.DEPBAR.LE gsb0, 0x0 ;  /* 0x00008000000079c5 */ /* 0x000fe40000010000 */
[----:B------:R-:W-:-:S07]  /*10e60*/  WARPGROUP.ARRIVE ;  /* 0x00000000000079c5 */ /* 0x000fce0000000000 */
[----:B------:R-:W-:Y:S01]  /*10e70*/  HGMMA.64x96x16.F32.BF16 R152, gdesc[UR4], R152, gsb0 ;  /* 0x01600000049879f0 */ /* 0x000fe20008001898 */
[----:B------:R-:W-:Y:S01]  /*10e80*/  R2UR UR6, R220 ;  /* 0x00000000dc0672ca */ /* 0x000fe200000e0000 */
[----:B------:R-:W-:Y:S01]  /*10e90*/  VIADD R220, R218, 0x6 ;  /* 0x00000006dadc7836 */ /* 0x000fe20000000000 */
[----:B------:R-:W-:Y:S01]  /*10ea0*/  R2UR UR7, R221 ;  /* 0x00000000dd0772ca */ /* 0x000fe200000e0000 */
[----:B------:R-:W-:Y:S01]  /*10eb0*/  IMAD.MOV.U32 R221, RZ, RZ, 0x40000040 ;  /* 0x40000040ffdd7424 */ /* 0x000fe200078e00ff */
[----:B------:R-:W-:Y:S02]  /*10ec0*/  R2UR UR4, R234 ;  /* 0x00000000ea0472ca */ /* 0x000fe400000e0000 */
[----:B------:R-:W-:Y:S01]  /*10ed0*/  R2UR UR5, R235 ;  /* 0x00000000eb0572ca */ /* 0x000fe200000e0000 */
[----:B------:R-:W-:Y:S02]  /*10ee0*/  WARPGROUP.DEPBAR.LE gsb0, 0x0 ;  /* 0x00008000000079c5 */ /* 0x000fe40000010000 */
[----:B------:R-:W-:-:S10]  /*10ef0*/  WARPGROUP.ARRIVE ;  /* 0x00000000000079c5 */ /* 0x000fd40000000000 */
        /* <DEDUP_REMOVED lines=160> */
[----:B------:R-:W-:-:S02]  /*11900*/  FMUL.FTZ R191, R191, UR50 ;  /* 0x00000032bfbf7c20 */ /* 0x000fc40008410000 */
        /* <DEDUP_REMOVED lines=38> */
[----:B0-----:R-:W-:Y:S01]  /*11b70*/  MUFU.TANH R22, R154 ;  /* 0x0000009a00167308 */ /* 0x001fe20000002400 */
[----:B---3--:R-:W-:-:S07]  /*11b80*/  FMNMX.FTZ R169, R193, R169, !PT ;  /* 0x000000a9c1a97209 */ /* 0x008fce0007810000 */
[----:B------:R-:W0:Y:S01]  /*11b90*/  MUFU.TANH R181, R158 ;  /* 0x0000009e00b57308 */ /* 0x000e220000002400 */
[----:B----4-:R-:W-:-:S05]  /*11ba0*/  FMNMX.FTZ R169, R192, R169, !PT ;  /* 0x000000a9c0a97209 */ /* 0x010fca0007810000 */
[----:B------:R-:W2:Y:S02]  /*11bb0*/  SHFL.BFLY PT, R176, R169, 0x2, 0x1f ;  /* 0x0c401f00a9b07f89 */ /* 0x000ea400000e0000 */
[----:B------:R3:W-:Y:S08]  /*11bc0*/  MUFU.TANH R197, R170 ;  /* 0x000000aa00c57308 */ /* 0x0007f00000002400 */
[----:B-1----:R1:W-:Y:S01]  /*11bd0*/  MUFU.TANH R18, R162 ;  /* 0x000000a200127308 */ /* 0x0023e20000002400 */
[----:B---3--:R-:W-:-:S07]  /*11be0*/  IMAD.MOV.U32 R170, RZ, RZ, R180 ;  /* 0x000000ffffaa7224 */ /* 0x008fce00078e00b4 */
[----:B------:R-:W-:Y:S01]  /*11bf0*/  MUFU.TANH R19, R155 ;  /* 0x0000009b00137308 */ /* 0x000fe20000002400 */
[----:B--2---:R-:W-:-:S07]  /*11c00*/  FMNMX.FTZ R176, R169, R176, !PT ;  /* 0x000000b0a9b07209 */ /* 0x004fce0007810000 */
[----:B------:R-:W2:Y:S01]  /*11c10*/  MUFU.TANH R184, R159 ;  /* 0x0000009f00b87308 */ /* 0x000ea20000002400 */
[----:B------:R-:W3:Y:S07]  /*11c20*/  SHFL.BFLY PT, R154, R176, 0x1, 0x1f ;  /* 0x0c201f00b09a7f89 */ /* 0x000eee00000e0000 */
[----:B------:R4:W-:Y:S08]  /*11c30*/  MUFU.TANH R17, R163 ;  /* 0x000000a300117308 */ /* 0x0009f00000002400 */
[----:B------:R-:W2:Y:S08]  /*11c40*/  MUFU.TANH R196, R167 ;  /* 0x000000a700c47308 */ /* 0x000eb00000002400 */
[----:B------:R2:W-:Y:S01]  /*11c50*/  MUFU.TANH R16, R166 ;  /* 0x000000a600107308 */ /* 0x0005e20000002400 */
[----:B---3--:R-:W-:-:S05]  /*11c60*/  FMNMX.FTZ R176, R176, R154, !PT ;  /* 0x0000009ab0b07209 */ /* 0x008fca0007810000 */
[C---:B------:R-:W-:Y:S01]  /*11c70*/  FADD.FTZ R169, -R176.reuse, R217 ;  /* 0x000000d9b0a97221 */ /* 0x040fe20000010100 */
[----:B------:R-:W-:Y:S01]  /*11c80*/  FMUL.FTZ R180, R176, UR43 ;  /* 0x0000002bb0b47c20 */ /* 0x000fe20008410000 */
[----:B------:R-:W-:Y:S01]  /*11c90*/  IMAD.MOV.U32 R217, RZ, RZ, R177 ;  /* 0x000000ffffd97224 */ /* 0x000fe200078e00b1 */
[----:B------:R-:W3:Y:S01]  /*11ca0*/  MUFU.TANH R171, R171 ;  /* 0x000000ab00ab7308 */ /* 0x000ee20000002400 */
[----:B------:R-:W-:Y:S01]  /*11cb0*/  FMUL.FTZ R169, R169, UR43 ;  /* 0x0000002ba9a97c20 */ /* 0x000fe20008410000 */
[--C-:B------:R-:W-:Y:S01]  /*11cc0*/  FFMA.FTZ R177, R230, UR43, -R180.reuse ;  /* 0x0000002be6b17c23 */ /* 0x100fe200080108b4 */
[--C-:B------:R-:W-:Y:S01]  /*11cd0*/  FFMA.FTZ R158, R220, UR43, -R180.reuse ;  /* 0x0000002bdc9e7c23 */ /* 0x100fe200080108b4 */
[----:B0-----:R-:W-:Y:S02]  /*11ce0*/  IMAD.MOV.U32 R220, RZ, RZ, R181 ;  /* 0x000000ffffdc7224 */ /* 0x001fe400078e00b5 */
[--C-:B-1----:R-:W-:Y:S01]  /*11cf0*/  FFMA.FTZ R162, R152, UR43, -R180.reuse ;  /* 0x0000002b98a27c23 */ /* 0x102fe200080108b4 */
[--C-:B------:R-:W-:Y:S01]  /*11d00*/  FFMA.FTZ R181, R156, UR43, -R180.reuse ;  /* 0x0000002b9cb57c23 */ /* 0x100fe200080108b4 */
[--C-:B----4-:R-:W-:Y:S01]  /*11d10*/  FFMA.FTZ R163, R153, UR43, -R180.reuse ;  /* 0x0000002b99a37c23 */ /* 0x110fe200080108b4 */
[----:B------:R0:W-:Y:S01]  /*11d20*/  MUFU.EX2 R156, R169 ;  /* 0x000000a9009c7308 */ /* 0x0001e20000000800 */
[----:B------:R-:W-:Y:S01]  /*11d30*/  FFMA.FTZ R188, R221, UR43, -R180 ;  /* 0x0000002bddbc7c23 */ /* 0x000fe200080108b4 */
[----:B--2---:R-:W-:-:S02]  /*11d40*/  IMAD.MOV.U32 R221, RZ, RZ, R184 ;  /* 0x000000ffffdd7224 */ /* 0x004fc400078e00b8 */
[--C-:B------:R-:W-:Y:S01]  /*11d50*/  FFMA.FTZ R189, R229, UR43, -R180.reuse ;  /* 0x0000002be5bd7c23 */ /* 0x100fe200080108b4 */
[--C-:B------:R-:W-:Y:S01]  /*11d60*/  FFMA.FTZ R166, R160, UR43, -R180.reuse ;  /* 0x0000002ba0a67c23 */ /* 0x100fe200080108b4 */
[----:B------:R-:W-:Y:S01]  /*11d70*/  FMUL.FTZ R160, R175, UR50 ;  /* 0x00000032afa07c20 */ /* 0x000fe20008410000 */
[--C-:B------:R-:W-:Y:S01]  /*11d80*/  FFMA.FTZ R155, R222, UR43, -R180.reuse ;  /* 0x0000002bde9b7c23 */ /* 0x100fe200080108b4 */
[----:B------:R-:W-:Y:S01]  /*11d90*/  FFMA.FTZ R154, R223, UR43, -R180 ;  /* 0x0000002bdf9a7c23 */ /* 0x000fe200080108b4 */
[----:B------:R-:W1:Y:S01]  /*11da0*/  MUFU.EX2 R152, R177 ;  /* 0x000000b100987308 */ /* 0x000e620000000800 */
[----:B------:R-:W-:Y:S02]  /*11db0*/  IMAD.MOV.U32 R222, RZ, RZ, R196 ;  /* 0x000000ffffde7224 */ /* 0x000fe400078e00c4 */
[----:B------:R-:W-:Y:S01]  /*11dc0*/  FMUL.FTZ R196, R179, UR50 ;  /* 0x00000032b3c47c20 */ /* 0x000fe20008410000 */
[----:B------:R-:W-:Y:S02]  /*11dd0*/  IMAD.MOV.U32 R223, RZ, RZ, R197 ;  /* 0x000000ffffdf7224 */ /* 0x000fe400078e00c5 */
[----:B------:R-:W-:Y:S01]  /*11de0*/  FMUL.FTZ R197, R178, UR50 ;  /* 0x00000032b2c57c20 */ /* 0x000fe20008410000 */
[----:B---3--:R-:W-:-:S02]  /*11df0*/  IMAD.MOV.U32 R229, RZ, RZ, R171 ;  /* 0x000000ffffe57224 */ /* 0x008fc400078e00ab */
[--C-:B------:R-:W-:Y:S01]  /*11e00*/  FFMA.FTZ R185, R219, UR43, -R180.reuse ;  /* 0x0000002bdbb97c23 */ /* 0x100fe200080108b4 */
[--C-:B------:R-:W-:Y:S01]  /*11e10*/  FFMA.FTZ R159, R218, UR43, -R180.reuse ;  /* 0x0000002bda9f7c23 */ /* 0x100fe200080108b4 */
[----:B------:R-:W2:Y:S01]  /*11e20*/  MUFU.TANH R174, R174 ;  /* 0x000000ae00ae7308 */ /* 0x000ea20000002400 */
[--C-:B------:R-:W-:Y:S01]  /*11e30*/  FFMA.FTZ R184, R157, UR43, -R180.reuse ;  /* 0x0000002b9db87c23 */ /* 0x100fe200080108b4 */
[--C-:B------:R-:W-:Y:S01]  /*11e40*/  FFMA.FTZ R167, R161, UR43, -R180.reuse ;  /* 0x0000002ba1a77c23 */ /* 0x100fe200080108b4 */
[--C-:B------:R-:W-:Y:S01]  /*11e50*/  FFMA.FTZ R164, R164, UR43, -R180.reuse ;  /* 0x0000002ba4a47c23 */ /* 0x100fe200080108b4 */
[--C-:B------:R-:W-:Y:S01]  /*11e60*/  FFMA.FTZ R165, R165, UR43, -R180.reuse ;  /* 0x0000002ba5a57c23 */ /* 0x100fe200080108b4 */
[--C-:B------:R-:W-:Y:S01]  /*11e70*/  FFMA.FTZ R168, R168, UR43, -R180.reuse ;  /* 0x0000002ba8a87c23 */ /* 0x100fe200080108b4 */
[--C-:B0-----:R-:W-:Y:S01]  /*11e80*/  FFMA.FTZ R169, R217, UR43, -R180.reuse ;  /* 0x0000002bd9a97c23 */ /* 0x101fe200080108b4 */
[----:B------:R-:W-:Y:S01]  /*11e90*/  FFMA.FTZ R170, R170, UR43, -R180 ;  /* 0x0000002baaaa7c23 */ /* 0x000fe200080108b4 */
[----:B------:R-:W0:Y:S01]  /*11ea0*/  MUFU.EX2 R189, R189 ;  /* 0x000000bd00bd7308 */ /* 0x000e220000000800 */
[----:B-1----:R-:W-:Y:S01]  /*11eb0*/  FFMA.FTZ R153, R156, R0, R152 ;  /* 0x000000009c997223 */ /* 0x002fe20000010098 */
[----:B------:R-:W-:Y:S01]  /*11ec0*/  FMNMX.FTZ R0, R22, R216, !PT ;  /* 0x000000d816007209 */ /* 0x000fe20007810000 */
[--C-:B------:R-:W-:Y:S01]  /*11ed0*/  FFMA.FTZ R171, R231, UR43, -R180.reuse ;  /* 0x0000002be7ab7c23 */ /* 0x100fe200080108b4 */
[--C-:B------:R-:W-:Y:S01]  /*11ee0*/  FFMA.FTZ R172, R172, UR43, -R180.reuse ;  /* 0x0000002bacac7c23 */ /* 0x100fe200080108b4 */
[----:B------:R-:W-:Y:S01]  /*11ef0*/  FFMA.FTZ R173, R173, UR43, -R180 ;  /* 0x0000002badad7c23 */ /* 0x000fe200080108b4 */
[----:B------:R-:W-:Y:S01]  /*11f00*/  FMNMX.FTZ R0, R19, R0, !PT ;  /* 0x0000000013007209 */ /* 0x000fe20007810000 */
[----:B------:R-:W-:Y:S01]  /*11f10*/  FMUL.FTZ R217, R186, UR50 ;  /* 0x00000032bad97c20 */ /* 0x000fe20008410000 */
[----:B------:R-:W1:Y:S01]  /*11f20*/  MUFU.TANH R160, R160 ;  /* 0x000000a000a07308 */ /* 0x000e620000002400 */
[----:B--2---:R-:W-:Y:S01]  /*11f30*/  IMAD.MOV.U32 R230, RZ, RZ, R174 ;  /* 0x000000ffffe67224 */ /* 0x004fe200078e00ae */
[----:B------:R-:W-:Y:S01]  /*11f40*/  FMNMX.FTZ R0, R220, R0, !PT ;  /* 0x00000000dc007209 */ /* 0x000fe20007810000 */
[--C-:B------:R-:W-:Y:S01]  /*11f50*/  FFMA.FTZ R174, R193, UR43, -R180.reuse ;  /* 0x0000002bc1ae7c23 */ /* 0x100fe200080108b4 */
[----:B------:R-:W-:Y:S01]  /*11f60*/  FFMA.FTZ R180, R192, UR43, -R180 ;  /* 0x0000002bc0b47c23 */ /* 0x000fe200080108b4 */
[----:B------:R-:W-:Y:S01]  /*11f70*/  FMUL.FTZ R192, R182, UR50 ;  /* 0x00000032b6c07c20 */ /* 0x000fe20008410000 */
[----:B------:R-:W-:Y:S01]  /*11f80*/  FMNMX.FTZ R0, R221, R0, !PT ;  /* 0x00000000dd007209 */ /* 0x000fe20007810000 */
[----:B------:R-:W-:Y:S01]  /*11f90*/  FMUL.FTZ R193, R187, UR50 ;  /* 0x00000032bbc17c20 */ /* 0x000fe20008410000 */
[----:B------:R-:W2:Y:S01]  /*11fa0*/  MUFU.TANH R197, R197 ;  /* 0x000000c500c57308 */ /* 0x000ea20000002400 */
[C---:B0-----:R-:W-:Y:S01]  /*11fb0*/  FADD.FTZ R153, R189.reuse, R153 ;  /* 0x00000099bd997221 */ /* 0x041fe20000010000 */
[----:B------:R-:W-:Y:S01]  /*11fc0*/  FMNMX.FTZ R0, R18, R0, !PT ;  /* 0x0000000012007209 */ /* 0x000fe20007810000 */
[----:B------:R-:W-:Y:S01]  /*11fd0*/  FMUL.FTZ R175, R194, UR50 ;  /* 0x00000032c2af7c20 */ /* 0x000fe20008410000 */
[----:B------:R-:W-:Y:S01]  /*11fe0*/  F2FP.BF16.F32.PACK_AB R152, R189, R152 ;  /* 0x00000098bd98723e */ /* 0x000fe200000010ff */
[----:B------:R-:W-:Y:S01]  /*11ff0*/  FMUL.FTZ R189, R183, UR50 ;  /* 0x00000032b7bd7c20 */ /* 0x000fe20008410000 */
[----:B------:R-:W-:Y:S01]  /*12000*/  FMNMX.FTZ R0, R17, R0, !PT ;  /* 0x0000000011007209 */ /* 0x000fe20007810000 */
[----:B------:R-:W-:Y:S01]  /*12010*/  FMUL.FTZ R179, R195, UR50 ;  /* 0x00000032c3b37c20 */ /* 0x000fe20008410000 */
[----:B------:R-:W0:Y:S01]  /*12020*/  MUFU.TANH R196, R196 ;  /* 0x000000c400c47308 */ /* 0x000e220000002400 */
[----:B------:R-:W-:Y:S01]  /*12030*/  FMUL.FTZ R186, R198, UR50 ;  /* 0x00000032c6ba7c20 */ /* 0x000fe20008410000 */
[----:B------:R-:W-:Y:S01]  /*12040*/  FMNMX.FTZ R0, R16, R0, !PT ;  /* 0x0000000010007209 */ /* 0x000fe20007810000 */
[----:B------:R-:W-:-:S03]  /*12050*/  FMUL.FTZ R187, R199, UR50 ;  /* 0x00000032c7bb7c20 */ /* 0x000fc60008410000 */
[----:B------:R-:W-:Y:S02]  /*12060*/  FMNMX.FTZ R0, R222, R0, !PT ;  /* 0x00000000de007209 */ /* 0x000fe40007810000 */
[----:B------:R-:W3:Y:S02]  /*12070*/  MUFU.TANH R192, R192 ;  /* 0x000000c000c07308 */ /* 0x000ee40000002400 */
[----:B------:R-:W-:-:S04]  /*12080*/  FMNMX.FTZ R0, R223, R0, !PT ;  /* 0x00000000df007209 */ /* 0x000fc80007810000 */
[----:B------:R-:W-:Y:S02]  /*12090*/  FMNMX.FTZ R0, R229, R0, !PT ;  /* 0x00000000e5007209 */ /* 0x000fe40007810000 */
[----:B------:R-:W4:Y:S02]  /*120a0*/  MUFU.TANH R189, R189 ;  /* 0x000000bd00bd7308 */ /* 0x000f240000002400 */
[----:B------:R-:W-:-:S04]  /*120b0*/  FMNMX.FTZ R157, R230, R0, !PT ;  /* 0x00000000e69d7209 */ /* 0x000fc80007810000 */
[----:B-1----:R-:W-:Y:S02]  /*120c0*/  FMNMX.FTZ R157, R160, R157, !PT ;  /* 0x0000009da09d7209 */ /* 0x002fe40007810000 */
[----:B------:R-:W1:Y:S02]  /*120d0*/  MUFU.TANH R217, R217 ;  /* 0x000000d900d97308 */ /* 0x000e640000002400 */
[----:B--2---:R-:W-:-:S04]  /*120e0*/  FMNMX.FTZ R157, R197, R157, !PT ;  /* 0x0000009dc59d7209 */ /* 0x004fc80007810000 */
[----:B0-----:R-:W-:Y:S02]  /*120f0*/  FMNMX.FTZ R157, R196, R157, !PT ;  /* 0x0000009dc49d7209 */ /* 0x001fe40007810000 */
[----:B------:R-:W0:Y:S02]  /*12100*/  MUFU.TANH R193, R193 ;  /* 0x000000c100c17308 */ /* 0x000e240000002400 */
[----:B---3--:R-:W-:-:S04]  /*12110*/  FMNMX.FTZ R157, R192, R157, !PT ;  /* 0x0000009dc09d7209 */ /* 0x008fc80007810000 */
[----:B----4-:R-:W-:Y:S02]  /*12120*/  FMNMX.FTZ R157, R189, R157, !PT ;  /* 0x0000009dbd9d7209 */ /* 0x010fe40007810000 */
[----:B------:R-:W2:Y:S02]  /*12130*/  MUFU.TANH R190, R190 ;  /* 0x000000be00be7308 */ /* 0x000ea40000002400 */
[----:B-1----:R-:W-:-:S06]  /*12140*/  FMNMX.FTZ R157, R217, R157, !PT ;  /* 0x0000009dd99d7209 */ /* 0x002fcc0007810000 */
        /* <DEDUP_REMOVED lines=10> */
[----:B------:R-:W2:Y:S01]  /*121f0*/  MUFU.EX2 R154, R154 ;  /* 0x0000009a009a7308 */ /* 0x000ea20000000800 */
[----:B-1----:R-:W-:-:S07]  /*12200*/  FMNMX.FTZ R157, R186, R157, !PT ;  /* 0x0000009dba9d7209 */ /* 0x002fce0007810000 */
[----:B------:R-:W1:Y:S01]  /*12210*/  MUFU.EX2 R155, R155 ;  /* 0x0000009b009b7308 */ /* 0x000e620000000800 */
[----:B0-----:R-:W-:-:S05]  /*12220*/  FMNMX.FTZ R178, R187, R157, !PT ;  /* 0x0000009dbbb27209 */ /* 0x001fca0007810000 */
[----:B------:R-:W0:Y:S01]  /*12230*/  SHFL.BFLY PT, R157, R178, 0x2, 0x1f ;  /* 0x0c401f00b29d7f89 */ /* 0x000e2200000e0000 */
[----:B--2---:R-:W-:Y:S01]  /*12240*/  FADD.FTZ R161, R154, R153 ;  /* 0x000000999aa17221 */ /* 0x004fe20000010000 */
[----:B------:R-:W2:Y:S01]  /*12250*/  S2R R198, SR_TID.X ;  /* 0x0000000000c67919 */ /* 0x000ea20000002100 */
[----:B-1----:R-:W-:Y:S02]  /*12260*/  F2FP.BF16.F32.PACK_AB R154, R155, R154 ;  /* 0x0000009a9b9a723e */ /* 0x002fe400000010ff */
[----:B0-----:R-:W-:-:S05]  /*12270*/  FMNMX.FTZ R178, R178, R157, !PT ;  /* 0x0000009db2b27209 */ /* 0x001fca0007810000 */
[----:B------:R-:W0:Y:S02]  /*12280*/  SHFL.BFLY PT, R157, R178, 0x1, 0x1f ;  /* 0x0c201f00b29d7f89 */ /* 0x000e2400000e0000 */
[----:B0-----:R-:W-:-:S05]  /*12290*/  FMNMX.FTZ R178, R178, R157, !PT ;  /* 0x0000009db2b27209 */ /* 0x001fca0007810000 */
[C---:B------:R-:W-:Y:S01]  /*122a0*/  FADD.FTZ R157, -R178.reuse, R216 ;  /* 0x000000d8b29d7221 */ /* 0x040fe20000010100 */
[----:B------:R-:W-:-:S03]  /*122b0*/  FMUL.FTZ R191, R178, UR43 ;  /* 0x0000002bb2bf7c20 */ /* 0x000fc60008410000 */
[----:B------:R-:W-:Y:S01]  /*122c0*/  FMUL.FTZ R153, R157, UR43 ;  /* 0x0000002b9d997c20 */ /* 0x000fe20008410000 */
[----:B------:R-:W-:-:S03]  /*122d0*/  FADD.FTZ R157, R155, R161 ;  /* 0x000000a19b9d7221 */ /* 0x000fc60000010000 */
[----:B------:R0:W-:Y:S02]  /*122e0*/  MUFU.EX2 R155, R153 ;  /* 0x00000099009b7308 */ /* 0x0001e40000000800 */
[----:B0-----:R-:W-:Y:S01]  /*122f0*/  FFMA.FTZ R153, R22, UR43, -R191 ;  /* 0x0000002b16997c23 */ /* 0x001fe200080108bf */
[----:B--2---:R-:W-:Y:S01]  /*12300*/  SHF.R.U32.HI R198, RZ, 0x7, R198 ;  /* 0x00000007ffc67819 */ /* 0x004fe200000116c6 */
[-C--:B------:R-:W-:Y:S01]  /*12310*/  FMUL.FTZ R24, R24, R156.reuse ;  /* 0x0000009c18187220 */ /* 0x080fe20000410000 */
[-C--:B------:R-:W-:Y:S01]  /*12320*/  FMUL.FTZ R25, R25, R156.reuse ;  /* 0x0000009c19197220 */ /* 0x080fe20000410000 */
[-C--:B------:R-:W-:Y:S01]  /*12330*/  FMUL.FTZ R28, R28, R156.reuse ;  /* 0x0000009c1c1c7220 */ /* 0x080fe20000410000 */
[-C--:B------:R-:W-:Y:S01]  /*12340*/  FMUL.FTZ R29, R29, R156.reuse ;  /* 0x0000009c1d1d7220 */ /* 0x080fe20000410000 */
[----:B------:R-:W0:Y:S01]  /*12350*/  MUFU.EX2 R153, R153 ;  /* 0x0000009900997308 */ /* 0x000e220000000800 */
        /* <DEDUP_REMOVED lines=16> */
[----:B0-----:R-:W-:Y:S01]  /*12460*/  FFMA.FTZ R194, R155, R3, R153 ;  /* 0x000000039bc27223 */ /* 0x001fe20000010099 */
        /* <DEDUP_REMOVED lines=15> */
[----:B0-----:R-:W-:-:S02]  /*12560*/  VIADD R3, R198, 0x8 ;  /* 0x00000008c6037836 */ /* 0x001fc40000000000 */
        /* <DEDUP_REMOVED lines=34> */
[--C-:B------:R-:W-:Y:S01]  /*12790*/  FFMA.FTZ R161, R19, UR43, -R191.reuse ;  /* 0x0000002b13a17c23 */ /* 0x100fe200080108bf */
[--C-:B------:R-:W-:Y:S01]  /*127a0*/  FFMA.FTZ R156, R220, UR43, -R191.reuse ;  /* 0x0000002bdc9c7c23 */ /* 0x100fe200080108bf */
[----:B------:R-:W-:Y:S01]  /*127b0*/  FFMA.FTZ R195, R221, UR43, -R191 ;  /* 0x0000002bddc37c23 */ /* 0x000fe200080108bf */
[----:B------:R0:W-:Y:S01]  /*127c0*/  BAR.SYNC.DEFER_BLOCKING R3, 0x100 ;  /* 0x000400030000751d */ /* 0x0001e20000010000 */
[----:B------:R-:W-:-:S05]  /*127d0*/  IMAD.MOV.U32 R182, RZ, RZ, 0xc00 ;  /* 0x00000c00ffb67424 */ /* 0x000fca00078e00ff */
[----:B------:R-:W1:Y:S01]  /*127e0*/  MUFU.EX2 R161, R161 ;  /* 0x000000a100a17308 */ /* 0x000e620000000800 */
[----:B------:R-:W-:Y:S02]  /*127f0*/  IMAD.MOV.U32 R183, RZ, RZ, 0x40000040 ;  /* 0x40000040ffb77424 */ /* 0x000fe400078e00ff */
        /* <DEDUP_REMOVED lines=15> */
[----:B------:R-:W-:Y:S01]  /*128f0*/  IMAD R182, R2, R182, UR42 ;  /* 0x0000002a02b67e24 */ /* 0x000fe2000f8e02b6 */
[----:B------:R-:W-:Y:S01]  /*12900*/  R2UR UR7, R183 ;  /* 0x00000000b70772ca */ /* 0x000fe200000e0000 */
        /* <DEDUP_REMOVED lines=52> */
[----:B-1----:R-:W-:Y:S01]  /*12c50*/  F2FP.BF16.F32.PACK_AB R153, R161, R153 ;  /* 0x00000099a199723e */ /* 0x002fe200000010ff */
[----:B------:R-:W-:Y:S01]  /*12c60*/  MUFU.EX2 R185, R185 ;  /* 0x000000b900b97308 */ /* 0x000fe20000000800 */
[----:B---3--:R-:W-:-:S07]  /*12c70*/  F2FP.BF16.F32.PACK_AB R155, R195, R156 ;  /* 0x0000009cc39b723e */ /* 0x008fce00000010ff */
[----:B------:R-:W-:Y:S01]  /*12c80*/  MUFU.EX2 R181, R181 ;  /* 0x000000b500b57308 */ /* 0x000fe20000000800 */
[----:B------:R-:W-:-:S07]  /*12c90*/  WARPGROUP.ARRIVE ;  /* 0x00000000000079c5 */ /* 0x000fce0000000000 */
[----:B------:R-:W-:Y:S01]  /*12ca0*/  MUFU.EX2 R184, R184 ;  /* 0x000000b800b87308 */ /* 0x000fe20000000800 */
[----:B------:R-:W-:Y:S01]  /*12cb0*/  HGMMA.64x256x16.F32.BF16 R24, R152, gdesc[UR4].tnspB, R24, gsb0 ;  /* 0x43e0000498187df0 */ /* 0x000fe20008001818 */
[----:B------:R-:W-:Y:S01]  /*12cc0*/  FADD.FTZ R194, R161, R194 ;  /* 0x000000c2a1c27221 */ /* 0x000fe20000010000 */
[--C-:B------:R-:W-:Y:S01]  /*12cd0*/  FFMA.FTZ R183, R16, UR43, -R191.reuse ;  /* 0x0000002b10b77c23 */ /* 0x100fe200080108bf */
[--C-:B0-----:R-:W-:Y:S01]  /*12ce0*/  FFMA.FTZ R3, R222, UR43, -R191.reuse ;  /* 0x0000002bde037c23 */ /* 0x101fe200080108bf */
[--C-:B------:R-:W-:Y:S01]  /*12cf0*/  FFMA.FTZ R0, R0, UR43, -R191.reuse ;  /* 0x0000002b00007c23 */ /* 0x100fe200080108bf */
[----:B------:R2:W5:Y:S02]  /*12d00*/  LDL.LU R22, [R1+0x1b0] ;  /* 0x0001b00001167983 */ /* 0x0005640000300800 */
[----:B------:R0:W-:Y:S01]  /*12d10*/  MUFU.EX2 R161, R158 ;  /* 0x0000009e00a17308 */ /* 0x0001e20000000800 */
[----:B------:R-:W-:Y:S01]  /*12d20*/  FADD.FTZ R194, R156, R194 ;  /* 0x000000c29cc27221 */ /* 0x000fe20000010000 */
[--C-:B------:R-:W-:Y:S01]  /*12d30*/  FFMA.FTZ R198, R223, UR43, -R191.reuse ;  /* 0x0000002bdfc67c23 */ /* 0x100fe200080108bf */
[----:B------:R2:W5:Y:S01]  /*12d40*/  LDL.LU R19, [R1+0x1ac] ;  /* 0x0001ac0001137983 */ /* 0x0005620000300800 */
[----:B0-----:R-:W-:-:S04]  /*12d50*/  FFMA.FTZ R158, R18, UR43, -R191 ;  /* 0x0000002b129e7c23 */ /* 0x001fc800080108bf */
[----:B------:R-:W-:Y:S08]  /*12d60*/  MUFU.EX2 R183, R183 ;  /* 0x000000b700b77308 */ /* 0x000ff00000000800 */
[----:B------:R-:W-:Y:S01]  /*12d70*/  MUFU.EX2 R3, R3 ;  /* 0x0000000300037308 */ /* 0x000fe20000000800 */
[----:B------:R-:W-:Y:S01]  /*12d80*/  FADD.FTZ R194, R195, R194 ;  /* 0x000000c2c3c27221 */ /* 0x000fe20000010000 */
[----:B------:R2:W5:Y:S06]  /*12d90*/  LDL.LU R18, [R1+0x1a8] ;  /* 0x0001a80001127983 */ /* 0x00056c0000300800 */
[----:B------:R-:W0:Y:S02]  /*12da0*/  MUFU.EX2 R158, R158 ;  /* 0x0000009e009e7308 */ /* 0x000e240000000800 */
[----:B0-----:R-:W-:-:S06]  /*12db0*/  FADD.FTZ R194, R158, R194 ;  /* 0x000000c29ec27221 */ /* 0x001fcc0000010000 */
[----:B------:R-:W-:Y:S01]  /*12dc0*/  MUFU.EX2 R198, R198 ;  /* 0x000000c600c67308 */ /* 0x000fe20000000800 */
[----:B------:R-:W-:-:S07]  /*12dd0*/  WARPGROUP.DEPBAR.LE gsb0, 0x0 ;  /* 0x00008000000079c5 */ /* 0x000fce0000010000 */
[----:B------:R0:W1:Y:S08]  /*12de0*/  MUFU.EX2 R155, R188 ;  /* 0x000000bc009b7308 */ /* 0x0000700000000800 */
[----:B------:R3:W-:Y:S01]  /*12df0*/  MUFU.EX2 R154, R159 ;  /* 0x0000009f009a7308 */ /* 0x0007e20000000800 */
[----:B0-----:R-:W-:Y:S01]  /*12e00*/  FFMA.FTZ R188, R17, UR43, -R191 ;  /* 0x0000002b11bc7c23 */ /* 0x001fe200080108bf */
[----:B------:R-:W-:Y:S01]  /*12e10*/  VIADD R152, R182, 0x80 ;  /* 0x00000080b6987836 */ /* 0x000fe20000000000 */
[----:B------:R2:W5:Y:S05]  /*12e20*/  LDL.LU R17, [R1+0x1a4] ;  /* 0x0001a40001117983 */ /* 0x00056a0000300800 */
[----:B------:R-:W0:Y:S01]  /*12e30*/  MUFU.EX2 R188, R188 ;  /* 0x000000bc00bc7308 */ /* 0x000e220000000800 */
[----:B------:R-:W-:Y:S01]  /*12e40*/  IMAD.MOV.U32 R153, RZ, RZ, 0x40000040 ;  /* 0x40000040ff997424 */ /* 0x000fe200078e00ff */
[----:B------:R-:W-:Y:S01]  /*12e50*/  R2UR UR6, R152 ;  /* 0x00000000980672ca */ /* 0x000fe200000e0000 */
[----:B-1----:R-:W-:Y:S01]  /*12e60*/  FADD.FTZ R195, R155, R157 ;  /* 0x0000009d9bc37221 */ /* 0x002fe20000010000 */
[----:B------:R-:W-:Y:S01]  /*12e70*/  F2FP.BF16.F32.PACK_AB R156, R161, R155 ;  /* 0x0000009ba19c723e */ /* 0x000fe200000010ff */
[----:B------:R2:W5:Y:S01]  /*12e80*/  LDL.LU R16, [R1+0x1a0] ;  /* 0x0001a00001107983 */ /* 0x0005620000300800 */
[----:B------:R-:W-:-:S02]  /*12e90*/  R2UR UR7, R153 ;  /* 0x00000000990772ca */ /* 0x000fc400000e0000 */
[----:B---3--:R-:W-:Y:S02]  /*12ea0*/  F2FP.BF16.F32.PACK_AB R159, R3, R183 ;  /* 0x000000b7039f723e */ /* 0x008fe400000010ff */
[----:B0-----:R-:W-:Y:S01]  /*12eb0*/  F2FP.BF16.F32.PACK_AB R157, R188, R158 ;  /* 0x0000009ebc9d723e */ /* 0x001fe200000010ff */
[----:B------:R-:W-:Y:S01]  /*12ec0*/  FFMA.FTZ R155, R230, UR43, -R191 ;  /* 0x0000002be69b7c23 */ /* 0x000fe200080108bf */
[----:B------:R-:W-:Y:S01]  /*12ed0*/  F2FP.BF16.F32.PACK_AB R158, R154, R185 ;  /* 0x000000b99a9e723e */ /* 0x000fe200000010ff */
[----:B------:R-:W-:Y:S02]  /*12ee0*/  VIADD R152, R182, 0x100 ;  /* 0x00000100b6987836 */ /* 0x000fe40000000000 */
[----:B------:R-:W-:Y:S01]  /*12ef0*/  FADD.FTZ R195, R161, R195 ;  /* 0x000000c3a1c37221 */ /* 0x000fe20000010000 */
[----:B------:R-:W-:Y:S01]  /*12f00*/  FADD.FTZ R199, R188, R194 ;  /* 0x000000c2bcc77221 */ /* 0x000fe20000010000 */
[----:B------:R-:W-:Y:S01]  /*12f10*/  WARPGROUP.ARRIVE ;  /* 0x00000000000079c5 */ /* 0x000fe20000000000 */
[----:B------:R-:W-:Y:S01]  /*12f20*/  MUFU.EX2 R0, R0 ;  /* 0x0000000000007308 */ /* 0x000fe20000000800 */
[----:B------:R-:W3:Y:S04]  /*12f30*/  LDL R216, [R1+0x60] ;  /* 0x0000600001d87983 */ /* 0x000ee80000100800 */
[----:B------:R-:W-:Y:S03]  /*12f40*/  HGMMA.64x256x16.F32.BF16 R24, R156, gdesc[UR4].tnspB, R24, gsb0 ;  /* 0x43e000049c187df0 */ /* 0x000fe60008001818 */
[----:B------:R-:W-:Y:S01]  /*12f50*/  MUFU.EX2 R155, R155 ;  /* 0x0000009b009b7308 */ /* 0x000fe20000000800 */
[----:B------:R-:W-:Y:S01]  /*12f60*/  IMAD.MOV.U32 R153, RZ, RZ, 0x40000040 ;  /* 0x40000040ff997424 */ /* 0x000fe200078e00ff */
[----:B------:R-:W-:-:S04]  /*12f70*/  R2UR UR6, R152 ;  /* 0x00000000980672ca */ /* 0x000fc800000e0000 */
[----:B------:R-:W-:Y:S01]  /*12f80*/  R2UR UR7, R153 ;  /* 0x00000000990772ca */ /* 0x000fe200000e0000 */
[----:B------:R-:W-:Y:S01]  /*12f90*/  FADD.FTZ R194, R185, R195 ;  /* 0x000000c3b9c27221 */ /* 0x000fe20000010000 */
[----:B------:R-:W-:Y:S01]  /*12fa0*/  FADD.FTZ R199, R183, R199 ;  /* 0x000000c7b7c77221 */ /* 0x000fe20000010000 */
[--C-:B------:R-:W-:Y:S01]  /*12fb0*/  FFMA.FTZ R195, R197, UR43, -R191.reuse ;  /* 0x0000002bc5c37c23 */ /* 0x100fe200080108bf */
[--C-:B------:R-:W-:Y:S01]  /*12fc0*/  FFMA.FTZ R183, R196, UR43, -R191.reuse ;  /* 0x0000002bc4b77c23 */ /* 0x100fe200080108bf */
[--C-:B------:R-:W-:Y:S01]  /*12fd0*/  FFMA.FTZ R185, R192, UR43, -R191.reuse ;  /* 0x0000002bc0b97c23 */ /* 0x100fe200080108bf */
[----:B------:R-:W-:-:S03]  /*12fe0*/  FFMA.FTZ R188, R189, UR43, -R191 ;  /* 0x0000002bbdbc7c23 */ /* 0x000fc600080108bf */
[----:B------:R-:W-:Y:S08]  /*12ff0*/  MUFU.EX2 R195, R195 ;  /* 0x000000c300c37308 */ /* 0x000ff00000000800 */
[----:B------:R-:W-:Y:S08]  /*13000*/  MUFU.EX2 R183, R183 ;  /* 0x000000b700b77308 */ /* 0x000ff00000000800 */
[----:B------:R-:W-:Y:S08]  /*13010*/  MUFU.EX2 R185, R185 ;  /* 0x000000b900b97308 */ /* 0x000ff00000000800 */
[----:B------:R-:W-:Y:S01]  /*13020*/  MUFU.EX2 R188, R188 ;  /* 0x000000bc00bc7308 */ /* 0x000fe20000000800 */
[----:B------:R-:W-:-:S02]  /*13030*/  VIADD R152, R182, 0x180 ;  /* 0x00000180b6987836 */ /* 0x000fc40000000000 */
[----:B------:R-:W-:Y:S01]  /*13040*/  IMAD.MOV.U32 R153, RZ, RZ, 0x40000040 ;  /* 0x40000040ff997424 */ /* 0x000fe200078e00ff */
[----:B------:R-:W-:Y:S02]  /*13050*/  WARPGROUP.DEPBAR.LE gsb0, 0x0 ;  /* 0x00008000000079c5 */ /* 0x000fe40000010000 */
[--C-:B------:R-:W-:Y:S01]  /*13060*/  FFMA.FTZ R158, R229, UR43, -R191.reuse ;  /* 0x0000002be59e7c23 */ /* 0x100fe200080108bf */
[----:B------:R-:W-:Y:S01]  /*13070*/  FFMA.FTZ R156, R160, UR43, -R191 ;  /* 0x0000002ba09c7c23 */ /* 0x000fe200080108bf */
[----:B------:R-:W-:Y:S08]  /*13080*/  MUFU.EX2 R159, R162 ;  /* 0x000000a2009f7308 */ /* 0x000ff00000000800 */
[----:B------:R-:W0:Y:S08]  /*13090*/  MUFU.EX2 R157, R163 ;  /* 0x000000a3009d7308 */ /* 0x000e300000000800 */
[----:B------:R-:W1:Y:S08]  /*130a0*/  MUFU.EX2 R158, R158 ;  /* 0x0000009e009e7308 */ /* 0x000e700000000800 */
[----:B------:R-:W4:Y:S01]  /*130b0*/  MUFU.EX2 R156, R156 ;  /* 0x0000009c009c7308 */ /* 0x000f220000000800 */
[----:B0-----:R-:W-:-:S02]  /*130c0*/  F2FP.BF16.F32.PACK_AB R160, R157, R159 ;  /* 0x0000009f9da0723e */ /* 0x001fc400000010ff */
[----:B------:R-:W-:Y:S02]  /*130d0*/  F2FP.BF16.F32.PACK_AB R162, R184, R181 ;  /* 0x000000b5b8a2723e */ /* 0x000fe400000010ff */
[----:B-1----:R-:W-:Y:S02]  /*130e0*/  F2FP.BF16.F32.PACK_AB R161, R158, R198 ;  /* 0x000000c69ea1723e */ /* 0x002fe400000010ff */
[----:B----4-:R-:W-:-:S04]  /*130f0*/  F2FP.BF16.F32.PACK_AB R163, R156, R155 ;  /* 0x0000009b9ca3723e */ /* 0x010fc800000010ff */
[----:B------:R-:W-:-:S06]  /*13100*/  WARPGROUP.ARRIVE ;  /* 0x00000000000079c5 */ /* 0x000fcc0000000000 */
[----:B------:R-:W-:Y:S01]  /*13110*/  HGMMA.64x256x16.F32.BF16 R24, R160, gdesc[UR4].tnspB, R24, gsb0 ;  /* 0x43e00004a0187df0 */ /* 0x000fe20008001818 */
[----:B------:R-:W-:Y:S02]  /*13120*/  R2UR UR6, R152 ;  /* 0x00000000980672ca */ /* 0x000fe400000e0000 */
[----:B------:R-:W-:Y:S01]  /*13130*/  R2UR UR7, R153 ;  /* 0x00000000990772ca */ /* 0x000fe200000e0000 */
[----:B------:R-:W-:Y:S01]  /*13140*/  FADD.FTZ R189, R154, R194 ;  /* 0x000000c29abd7221 */ /* 0x000fe20000010000 */
[----:B------:R-:W-:Y:S01]  /*13150*/  FADD.FTZ R199, R3, R199 ;  /* 0x000000c703c77221 */ /* 0x000fe20000010000 */
[----:B------:R-:W-:Y:S02]  /*13160*/  MUFU.EX2 R154, R169 ;  /* 0x000000a9009a7308 */ /* 0x000fe40000000800 */
[----:B------:R-:W-:-:S06]  /*13170*/  FADD.FTZ R189, R159, R189 ;  /* 0x000000bd9fbd7221 */ /* 0x000fcc0000010000 */
[----:B------:R-:W0:Y:S08]  /*13180*/  MUFU.EX2 R3, R168 ;  /* 0x000000a800037308 */ /* 0x000e300000000800 */
[----:B------:R-:W-:Y:S01]  /*13190*/  MUFU.EX2 R159, R170 ;  /* 0x000000aa009f7308 */ /* 0x000fe20000000800 */
[----:B------:R-:W-:Y:S02]  /*131a0*/  VIADD R152, R182, 0x200 ;  /* 0x00000200b6987836 */ /* 0x000fe40000000000 */
[----:B------:R-:W-:Y:S01]  /*131b0*/  IMAD.MOV.U32 R153, RZ, RZ, 0x40000040 ;  /* 0x40000040ff997424 */ /* 0x000fe200078e00ff */
[----:B0-----:R-:W-:Y:S01]  /*131c0*/  F2FP.BF16.F32.PACK_AB R168, R154, R3 ;  /* 0x000000039aa8723e */ /* 0x001fe200000010ff */
[----:B------:R-:W-:-:S03]  /*131d0*/  WARPGROUP.DEPBAR.LE gsb0, 0x0 ;  /* 0x00008000000079c5 */ /* 0x000fc60000010000 */
[----:B------:R-:W-:Y:S08]  /*131e0*/  MUFU.EX2 R163, R166 ;  /* 0x000000a600a37308 */ /* 0x000ff00000000800 */
[----:B------:R-:W0:Y:S08]  /*131f0*/  MUFU.EX2 R160, R167 ;  /* 0x000000a700a07308 */ /* 0x000e300000000800 */
[----:B------:R0:W-:Y:S08]  /*13200*/  MUFU.EX2 R161, R164 ;  /* 0x000000a400a17308 */ /* 0x0001f00000000800 */
[----:B------:R1:W4:Y:S01]  /*13210*/  MUFU.EX2 R162, R165 ;  /* 0x000000a500a27308 */ /* 0x0003220000000800 */
        /* <DEDUP_REMOVED lines=8> */
[--C-:B------:R-:W-:Y:S01]  /*132a0*/  FFMA.FTZ R179, R179, UR43, -R191.reuse ;  /* 0x0000002bb3b37c23 */ /* 0x100fe200080108bf */
[--C-:B------:R-:W-:Y:S01]  /*132b0*/  FFMA.FTZ R186, R186, UR43, -R191.reuse ;  /* 0x0000002bbaba7c23 */ /* 0x100fe200080108bf */
[----:B------:R-:W-:Y:S01]  /*132c0*/  FFMA.FTZ R187, R187, UR43, -R191 ;  /* 0x0000002bbbbb7c23 */ /* 0x000fe200080108bf */
[----:B------:R-:W-:Y:S01]  /*132d0*/  FADD.FTZ R198, R198, R199 ;  /* 0x000000c7c6c67221 */ /* 0x000fe20000010000 */
[----:B------:R-:W-:Y:S01]  /*132e0*/  FFMA.FTZ R175, R175, UR43, -R191 ;  /* 0x0000002bafaf7c23 */ /* 0x000fe200080108bf */
[----:B------:R-:W-:Y:S01]  /*132f0*/  FADD.FTZ R189, R157, R189 ;  /* 0x000000bd9dbd7221 */ /* 0x000fe20000010000 */
[----:B------:R-:W-:Y:S01]  /*13300*/  MUFU.EX2 R180, R180 ;  /* 0x000000b400b47308 */ /* 0x000fe20000000800 */
[----:B------:R-:W-:-:S07]  /*13310*/  FADD.FTZ R198, R158, R198 ;  /* 0x000000c69ec67221 */ /* 0x000fce0000010000 */
[----:B------:R-:W-:Y:S08]  /*13320*/  MUFU.EX2 R157, R172 ;  /* 0x000000ac009d7308 */ /* 0x000ff00000000800 */
[----:B------:R-:W0:Y:S08]  /*13330*/  MUFU.EX2 R158, R173 ;  /* 0x000000ad009e7308 */ /* 0x000e300000000800 */
[----:B------:R-:W-:Y:S08]  /*13340*/  MUFU.EX2 R179, R179 ;  /* 0x000000b300b37308 */ /* 0x000ff00000000800 */
[----:B------:R-:W-:Y:S08]  /*13350*/  MUFU.EX2 R186, R186 ;  /* 0x000000ba00ba7308 */ /* 0x000ff00000000800 */
[----:B------:R-:W-:Y:S01]  /*13360*/  MUFU.EX2 R187, R187 ;  /* 0x000000bb00bb7308 */ /* 0x000fe20000000800 */
[----:B------:R-:W-:-:S02]  /*13370*/  VIADD R152, R182, 0x280 ;  /* 0x00000280b6987836 */ /* 0x000fc40000000000 */
[----:B------:R-:W-:Y:S01]  /*13380*/  IMAD.MOV.U32 R153, RZ, RZ, 0x40000040 ;  /* 0x40000040ff997424 */ /* 0x000fe200078e00ff */
[----:B0-----:R-:W-:Y:S01]  /*13390*/  F2FP.BF16.F32.PACK_AB R172, R158, R157 ;  /* 0x0000009d9eac723e */ /* 0x001fe200000010ff */
[----:B------:R-:W-:Y:S02]  /*133a0*/  WARPGROUP.DEPBAR.LE gsb0, 0x0 ;  /* 0x00008000000079c5 */ /* 0x000fe40000010000 */
[--C-:B------:R-:W-:Y:S01]  /*133b0*/  FFMA.FTZ R165, R217, UR43, -R191.reuse ;  /* 0x0000002bd9a57c23 */ /* 0x100fe200080108bf */
[--C-:B------:R-:W-:Y:S01]  /*133c0*/  FFMA.FTZ R166, R193, UR43, -R191.reuse ;  /* 0x0000002bc1a67c23 */ /* 0x100fe200080108bf */
[----:B------:R-:W-:Y:S01]  /*133d0*/  FFMA.FTZ R167, R190, UR43, -R191 ;  /* 0x0000002bbea77c23 */ /* 0x000fe200080108bf */
[----:B------:R-:W0:Y:S08]  /*133e0*/  MUFU.EX2 R164, R171 ;  /* 0x000000ab00a47308 */ /* 0x000e300000000800 */
[----:B------:R-:W-:Y:S08]  /*133f0*/  MUFU.EX2 R165, R165 ;  /* 0x000000a500a57308 */ /* 0x000ff00000000800 */
[----:B------:R-:W1:Y:S08]  /*13400*/  MUFU.EX2 R166, R166 ;  /* 0x000000a600a67308 */ /* 0x000e700000000800 */
[----:B------:R-:W4:Y:S01]  /*13410*/  MUFU.EX2 R167, R167 ;  /* 0x000000a700a77308 */ /* 0x000f220000000800 */
[----:B0-----:R-:W-:-:S02]  /*13420*/  F2FP.BF16.F32.PACK_AB R170, R164, R159 ;  /* 0x0000009fa4aa723e */ /* 0x001fc400000010ff */
[----:B-1----:R-:W-:Y:S02]  /*13430*/  F2FP.BF16.F32.PACK_AB R169, R166, R165 ;  /* 0x000000a5a6a9723e */ /* 0x002fe400000010ff */
[----:B----4-:R-:W-:-:S04]  /*13440*/  F2FP.BF16.F32.PACK_AB R171, R0, R167 ;  /* 0x000000a700ab723e */ /* 0x010fc800000010ff */
[----:B------:R-:W-:-:S06]  /*13450*/  WARPGROUP.ARRIVE ;  /* 0x00000000000079c5 */ /* 0x000fcc0000000000 */
[----:B------:R-:W-:Y:S01]  /*13460*/  HGMMA.64x256x16.F32.BF16 R24, R168, gdesc[UR4].tnspB, R24, gsb0 ;  /* 0x43e00004a8187df0 */ /* 0x000fe20008001818 */
[----:B------:R-:W-:Y:S02]  /*13470*/  R2UR UR6, R152 ;  /* 0x00000000980672ca */ /* 0x000fe400000e0000 */
[----:B------:R-:W-:Y:S01]  /*13480*/  R2UR UR7, R153 ;  /* 0x00000000990772ca */ /* 0x000fe200000e0000 */
        /* <DEDUP_REMOVED lines=18> */
[----:B---3--:R-:W-:Y:S02]  /*135b0*/  ISETP.GT.AND P2, PT, R210, R216, PT ;  /* 0x000000d8d200720c */ /* 0x008fe40003f44270 */
[----:B------:R-:W-:Y:S01]  /*135c0*/  FADD.FTZ R163, R164, R163 ;  /* 0x000000a3a4a37221 */ /* 0x000fe20000010000 */
[----:B------:R-:W-:Y:S01]  /*135d0*/  FADD.FTZ R195, R0, R195 ;  /* 0x000000c300c37221 */ /* 0x000fe20000010000 */
[----:B------:R-:W-:Y:S02]  /*135e0*/  @!P0 VIADD R211, R211, 0x32460 ;  /* 0x00032460d3d38836 */ /* 0x000fe40000000000 */
[----:B------:R-:W-:-:S03]  /*135f0*/  FADD.FTZ R163, R157, R163 ;  /* 0x000000a39da37221 */ /* 0x000fc60000010000 */
[----:B------:R-:W-:Y:S01]  /*13600*/  @!P0 PRMT R211, RZ, 0x654, R211 ;  /* 0x00000654ffd38816 */ /* 0x000fe200000000d3 */
[----:B------:R-:W-:Y:S01]  /*13610*/  FADD.FTZ R163, R158, R163 ;  /* 0x000000a39ea37221 */ /* 0x000fe20000010000 */
[----:B------:R-:W-:Y:S02]  /*13620*/  VIADD R210, R210, 0xffffffff ;  /* 0xffffffffd2d27836 */ /* 0x000fe40000000000 */
[----:B------:R-:W-:Y:S02]  /*13630*/  IMAD.MOV.U32 R216, RZ, RZ, R178 ;  /* 0x000000ffffd87224 */ /* 0x000fe400078e00b2 */
[----:B------:R-:W-:Y:S01]  /*13640*/  IMAD.MOV.U32 R217, RZ, RZ, R176 ;  /* 0x000000ffffd97224 */ /* 0x000fe200078e00b0 */
[----:B------:R-:W-:Y:S02]  /*13650*/  WARPGROUP.DEPBAR.LE gsb0, 0x0 ;  /* 0x00008000000079c5 */ /* 0x000fe40000010000 */
[----:B------:R-:W0:Y:S08]  /*13660*/  MUFU.EX2 R168, R174 ;  /* 0x000000ae00a87308 */ /* 0x000e300000000800 */
[----:B------:R1:W3:Y:S01]  /*13670*/  MUFU.EX2 R169, R175 ;  /* 0x000000af00a97308 */ /* 0x0002e20000000800 */
[----:B0-----:R-:W-:-:S02]  /*13680*/  F2FP.BF16.F32.PACK_AB R174, R180, R168 ;  /* 0x000000a8b4ae723e */ /* 0x001fc400000010ff */
[----:B-1----:R-:W-:Y:S02]  /*13690*/  F2FP.BF16.F32.PACK_AB R175, R187, R186 ;  /* 0x000000babbaf723e */ /* 0x002fe400000010ff */
[----:B---3--:R-:W-:-:S04]  /*136a0*/  F2FP.BF16.F32.PACK_AB R173, R179, R169 ;  /* 0x000000a9b3ad723e */ /* 0x008fc800000010ff */
[----:B------:R-:W-:-:S06]  /*136b0*/  WARPGROUP.ARRIVE ;  /* 0x00000000000079c5 */ /* 0x000fcc0000000000 */
[----:B------:R-:W-:Y:S01]  /*136c0*/  HGMMA.64x256x16.F32.BF16 R24, R172, gdesc[UR4].tnspB, R24, gsb0 ;  /* 0x43e00004ac187df0 */ /* 0x000fe20008001818 */
[----:B------:R-:W-:-:S04]  /*136d0*/  FADD.FTZ R195, R169, R195 ;  /* 0x000000c3a9c37221 */ /* 0x000fc80000010000 */
[----:B------:R-:W-:Y:S01]  /*136e0*/  FADD.FTZ R195, R179, R195 ;  /* 0x000000c3b3c37221 */ /* 0x000fe20000010000 */
[----:B------:R-:W-:-:S03]  /*136f0*/  FADD.FTZ R163, R168, R163 ;  /* 0x000000a3a8a37221 */ /* 0x000fc60000010000 */
[----:B------:R-:W-:Y:S01]  /*13700*/  FADD.FTZ R195, R186, R195 ;  /* 0x000000c3bac37221 */ /* 0x000fe20000010000 */
[----:B------:R-:W-:-:S03]  /*13710*/  FADD.FTZ R0, R180, R163 ;  /* 0x000000a3b4007221 */ /* 0x000fc60000010000 */
[----:B------:R-:W-:Y:S01]  /*13720*/  FADD.FTZ R3, R187, R195 ;  /* 0x000000c3bb037221 */ /* 0x000fe20000010000 */
[----:B------:R-:W-:Y:S02]  /*13730*/  WARPGROUP.DEPBAR.LE gsb0, 0x0 ;  /* 0x00008000000079c5 */ /* 0x000fe40000010000 */
[----:B------:R2:W-:Y:S01]  /*13740*/  @!P0 SYNCS.ARRIVE.TRANS64.RED.A1T0 RZ, [R211+URZ], RZ ;  /* 0x000000ffd3ff89a7 */ /* 0x0005e2000810043f */
[----:B------:R-:W-:Y:S05]  /*13750*/  @P2 BRA `(.L_x_5758) ;  /* 0xffffffd0004c2947 */ /* 0x000fea000383ffff */
.L_x_5748:
[----:B------:R-:W3:Y:S01]  /*13760*/  LDL.LU R152, [R1+0x8c] ;  /* 0x00008c0001987983 */ /* 0x000ee20000300800 */
[----:B------:R-:W-:Y:S05]  /*13770*/  WARPSYNC.ALL ;  /* 0x0000000000007948 */ /* 0x000fea0003800000 */
[----:B------:R-:W4:Y:S01]  /*13780*/  SHFL.BFLY PT, R5, R0, 0x2, 0x1f ;  /* 0x0c401f0000057f89 */ /* 0x000f2200000e0000 */
[----:B0-----:R-:W-:Y:S02]  /*13790*/  IMAD.MOV.U32 R154, RZ, RZ, -0x800000 ;  /* 0xff800000ff9a7424 */ /* 0x001fe400078e00ff */
[----:B------:R-:W-:Y:S01]  /*137a0*/  VIADD R2, R2, 0x1 ;  /* 0x0000000102027836 */ /* 0x000fe20000000000 */
[----:B------:R0:W-:Y:S08]  /*137b0*/  BAR.ARV R177, 0x100 ;  /* 0x000400b10000751d */ /* 0x0001f00000002000 */
[----:B------:R-:W-:Y:S06]  /*137c0*/  BAR.ARV 0x8, 0x180 ;  /* 0x0206000000007b1d */ /* 0x000fec0000002000 */
[----:B------:R-:W-:-:S04]  /*137d0*/  ISETP.NE.AND P1, PT, R2, 0x2, PT ;  /* 0x000000020200780c */ /* 0x000fc80003f25270 */
[----:B------:R-:W-:Y:S01]  /*137e0*/  SEL R2, R2, RZ, P1 ;  /* 0x000000ff02027207 */ /* 0x000fe20000800000 */
[----:B----4-:R-:W-:Y:S01]  /*137f0*/  FADD.FTZ R7, R5, R0 ;  /* 0x0000000005077221 */ /* 0x010fe20000010000 */
[----:B------:R-:W-:Y:S01]  /*13800*/  IMAD.U32 R5, RZ, RZ, UR43 ;  /* 0x0000002bff057e24 */ /* 0x000fe2000f8e00ff */
[----:B------:R-:W-:Y:S04]  /*13810*/  SHFL.BFLY PT, R0, R3, 0x2, 0x1f ;  /* 0x0c401f0003007f89 */ /* 0x000fe800000e0000 */
[----:B------:R-:W4:Y:S02]  /*13820*/  SHFL.BFLY PT, R4, R7, 0x1, 0x1f ;  /* 0x0c201f0007047f89 */ /* 0x000f2400000e0000 */
[----:B----4-:R-:W-:Y:S01]  /*13830*/  FADD.FTZ R8, R7, R4 ;  /* 0x0000000407087221 */ /* 0x010fe20000010000 */
[----:B------:R-:W-:Y:S01]  /*13840*/  FADD.FTZ R7, R0, R3 ;  /* 0x0000000300077221 */ /* 0x000fe20000010000 */
[----:B------:R-:W-:-:S02]  /*13850*/  IMAD.MOV.U32 R4, RZ, RZ, RZ ;  /* 0x000000ffff047224 */ /* 0x000fc400078e00ff */
[----:B------:R-:W-:Y:S01]  /*13860*/  IMAD.MOV.U32 R3, RZ, RZ, -0x800000 ;  /* 0xff800000ff037424 */ /* 0x000fe200078e00ff */
[----:B------:R-:W-:Y:S01]  /*13870*/  FSETP.NE.FTZ.AND P0, PT, R8, RZ, PT ;  /* 0x000000ff0800720b */ /* 0x000fe20003f15000 */
[----:B------:R-:W4:-:S12]  /*13880*/  SHFL.BFLY PT, R0, R7, 0x1, 0x1f ;  /* 0x0c201f0007007f89 */ /* 0x000f1800000e0000 */
[----:B------:R-:W1:Y:S01]  /*13890*/  @P0 MUFU.LG2 R6, R8 ;  /* 0x0000000800060308 */ /* 0x000e620000000c00 */
[----:B------:R-:W-:-:S07]  /*138a0*/  @P0 FMUL.FTZ R5, R5, 0.69314718246459960938 ;  /* 0x3f31721805050820 */ /* 0x000fce0000410000 */
[----:B------:R-:W2:Y:S01]  /*138b0*/  @P0 MUFU.RCP R4, R8 ;  /* 0x0000000800040308 */ /* 0x000ea20000001000 */
[----:B----4-:R-:W-:Y:S01]  /*138c0*/  FADD.FTZ R9, R7, R0 ;  /* 0x0000000007097221 */ /* 0x010fe20000010000 */
[----:B------:R-:W-:Y:S02]  /*138d0*/  IMAD.MOV.U32 R0, RZ, RZ, RZ ;  /* 0x000000ffff007224 */ /* 0x000fe400078e00ff */
[----:B-1----:R-:W-:-:S04]  /*138e0*/  @P0 FMUL.FTZ R6, R6, 0.69314718246459960938 ;  /* 0x3f31721806060820 */ /* 0x002fc80000410000 */
[----:B------:R-:W-:Y:S01]  /*138f0*/  @P0 FFMA.FTZ R154, R5, R176, R6 ;  /* 0x000000b0059a0223 */ /* 0x000fe20000010006 */
[----:B------:R-:W-:Y:S01]  /*13900*/  FSETP.NE.FTZ.AND P0, PT, R9, RZ, PT ;  /* 0x000000ff0900720b */ /* 0x000fe20003f15000 */
[----:B------:R-:W-:Y:S02]  /*13910*/  IMAD.U32 R5, RZ, RZ, UR43 ;  /* 0x0000002bff057e24 */ /* 0x000fe4000f8e00ff */
        /* <DEDUP_REMOVED lines=12> */
[-C--:B------:R-:W-:Y:S01]  /*139e0*/  FMUL.FTZ R44, R44, R4.reuse ;  /* 0x000000042c2c7220 */ /* 0x080fe20000410000 */
[-C--:B------:R-:W-:Y:S01]  /*139f0*/  FMUL.FTZ R45, R45, R4.reuse ;  /* 0x000000042d2d7220 */ /* 0x080fe20000410000 */
[-C--:B------:R-:W-:Y:S01]  /*13a00*/  FMUL.FTZ R48, R48, R4.reuse ;  /* 0x0000000430307220 */ /* 0x080fe20000410000 */
[-C--:B------:R-:W-:Y:S01]  /*13a10*/  FMUL.FTZ R49, R49, R4.reuse ;  /* 0x0000000431317220 */ /* 0x080fe20000410000 */
[-C--:B------:R-:W-:Y:S01]  /*13a20*/  FMUL.FTZ R52, R52, R4.reuse ;  /* 0x0000000434347220 */ /* 0x080fe20000410000 */
[-C--:B------:R-:W-:Y:S01]  /*13a30*/  FMUL.FTZ R53, R53, R4.reuse ;  /* 0x0000000435357220 */ /* 0x080fe20000410000 */
[----:B------:R-:W2:Y:S01]  /*13a40*/  @P0 MUFU.RCP R0, R9 ;  /* 0x0000000900000308 */ /* 0x000ea20000001000 */
        /* <DEDUP_REMOVED lines=11> */
[----:B------:R-:W-:Y:S01]  /*13b00*/  FMUL.FTZ R76, R76, R4 ;  /* 0x000000044c4c7220 */ /* 0x000fe20000410000 */
[----:B------:R-:W-:Y:S01]  /*13b10*/  @P0 FFMA.FTZ R3, R5, R178, R6 ;  /* 0x000000b205030223 */ /* 0x000fe20000010006 */
        /* <DEDUP_REMOVED lines=102> */
[----:B------:R-:W-:-:S02]  /*14180*/  PLOP3.LUT P0, PT, PT, PT, PT, 0x8, 0x0 ;  /* 0x000000000000781c */ /* 0x000fc40003f0e170 */
[----:B------:R-:W-:Y:S01]  /*14190*/  LOP3.LUT R23, R23, R0, RZ, 0x3c, !PT ;  /* 0x0000000017177212 */ /* 0x000fe200078e3cff */
[----:B---3--:R-:W-:-:S05]  /*141a0*/  VIADD R152, R152, 0x1 ;  /* 0x0000000198987836 */ /* 0x008fca0000000000 */
[----:B------:R0:W-:Y:S05]  /*141b0*/  STL [R1+0x8c], R152 ;  /* 0x00008c9801007387 */ /* 0x0001ea0000100800 */
.L_x_5691:
[----:B------:R-:W-:Y:S05]  /*141c0*/  WARPSYNC.ALL ;  /* 0x0000000000007948 */ /* 0x000fea0003800000 */
[----:B------:R-:W1:Y:S08]  /*141d0*/  S2UR UR5, SR_CgaCtaId ;  /* 0x00000000000579c3 */ /* 0x000e700000008800 */
[----:B------:R-:W-:Y:S06]  /*141e0*/  BAR.SYNC.DEFER_BLOCKING 0x5, 0x180 ;  /* 0x0146000000007b1d */ /* 0x000fec0000010000 */
[----:B------:R-:W-:Y:S01]  /*141f0*/  UMOV UR4, 0x400 ;  /* 0x0000040000047882 */ /* 0x000fe20000000000 */
[----:B------:R-:W-:Y:S01]  /*14200*/  BSSY B0, `(.L_x_5759) ;  /* 0x00005d6000007945 */ /* 0x000fe20003800000 */
[----:B-1----:R-:W-:-:S06]  /*14210*/  ULEA UR4, UR5, UR4, 0x18 ;  /* 0x0000000405047291 */ /* 0x002fcc000f8ec03f */
[----:B-----5:R-:W-:-:S05]  /*14220*/  IMAD.U32 R19, RZ, RZ, UR4 ;  /* 0x00000004ff137e24 */ /* 0x020fca000f8e00ff */
[----:B------:R1:W2:Y:S01]  /*14230*/  LDS.128 R4, [R19+0x324d0] ;  /* 0x0324d00013047984 */ /* 0x0002a20000000c00 */
[----:B------:R-:W-:Y:S06]  /*14240*/  BAR.ARV 0x4, 0x180 ;  /* 0x0106000000007b1d */ /* 0x000fec0000002000 */
[----:B------:R-:W-:Y:S05]  /*14250*/  @P0 BRA `(.L_x_5760) ;  /* 0x0000004c00080947 */ /* 0x000fea0003800000 */
[----:B------:R-:W0:Y:S01]  /*14260*/  LDL R8, [R1+0x19c] ;  /* 0x00019c0001087983 */ /* 0x000e220000100800 */
[----:B------:R-:W-:-:S03]  /*14270*/  ULDC UR4, c[0x0][0xbd4] ;  /* 0x0002f50000047ab9 */ /* 0x000fc60000000800 */
[----:B------:R-:W3:Y:S01]  /*14280*/  LDL.LU R10, [R1+0x7c] ;  /* 0x00007c00010a7983 */ /* 0x000ee20000300800 */
[----:B------:R-:W4:Y:S01]  /*14290*/  S2R R0, SR_SWINHI ;  /* 0x0000000000007919 */ /* 0x000f220000002f00 */
[----:B------:R-:W-:Y:S02]  /*142a0*/  F2FP.BF16.F32.PACK_AB R11, R31, R30 ;  /* 0x0000001e1f0b723e */ /* 0x000fe400000010ff */
[----:B------:R-:W-:Y:S01]  /*142b0*/  F2FP.BF16.F32.PACK_AB R12, R33, R32 ;  /* 0x00000020210c723e */ /* 0x000fe200000010ff */
[----:B------:R-:W2:Y:S01]  /*142c0*/  LDL.LU R156, [R1+0x84] ;  /* 0x00008400019c7983 */ /* 0x000ea20000300800 */
[----:B------:R-:W-:Y:S02]  /*142d0*/  F2FP.BF16.F32.PACK_AB R13, R35, R34 ;  /* 0x00000022230d723e */ /* 0x000fe400000010ff */
[----:B------:R-:W-:Y:S01]  /*142e0*/  F2FP.BF16.F32.PACK_AB R14, R37, R36 ;  /* 0x00000024250e723e */ /* 0x000fe200000010ff */
[----:B------:R-:W2:Y:S01]  /*142f0*/  LDL.LU R155, [R1+0x88] ;  /* 0x00008800019b7983 */ /* 0x000ea20000300800 */
[----:B------:R-:W-:-:S02]  /*14300*/  MOV R20, R19 ;  /* 0x0000001300147202 */ /* 0x000fc40000000f00 */
[----:B----4-:R-:W-:Y:S02]  /*14310*/  MOV R21, R0 ;  /* 0x0000000000157202 */ /* 0x010fe40000000f00 */
[----:B------:R-:W-:Y:S01]  /*14320*/  F2FP.BF16.F32.PACK_AB R15, R39, R38 ;  /* 0x00000026270f723e */ /* 0x000fe200000010ff */
[----:B0-----:R-:W-:Y:S01]  /*14330*/  IMAD.WIDE R152, R8, 0x2, R20 ;  /* 0x0000000208987825 */ /* 0x001fe200078e0214 */
[----:B---3--:R-:W-:-:S03]  /*14340*/  ISETP.NE.AND P0, PT, R10, RZ, PT ;  /* 0x000000ff0a00720c */ /* 0x008fc60003f05270 */
[----:B------:R-:W-:Y:S01]  /*14350*/  IMAD.MOV.U32 R9, RZ, RZ, R153 ;  /* 0x000000ffff097224 */ /* 0x000fe200078e0099 */
[----:B------:R-:W-:-:S04]  /*14360*/  LOP3.LUT R0, R152, 0x380, RZ, 0xc0, !PT ;  /* 0x0000038098007812 */ /* 0x000fc800078ec0ff */
[----:B------:R-:W-:-:S04]  /*14370*/  SHF.R.U64 R0, R0, 0x3, RZ ;  /* 0x0000000300007819 */ /* 0x000fc800000012ff */
[----:B------:R-:W-:Y:S02]  /*14380*/  LOP3.LUT R8, R0, R152, RZ, 0x3c, !PT ;  /* 0x0000009800087212 */ /* 0x000fe400078e3cff */
[----:B------:R-:W-:Y:S01]  /*14390*/  SEL R0, R10, UR4, P0 ;  /* 0x000000040a007c07 */ /* 0x000fe20008000000 */
[----:B------:R-:W-:Y:S05]  /*143a0*/  WARPSYNC.ALL ;  /* 0x0000000000007948 */ /* 0x000fea0003800000 */
[----:B--2---:R-:W-:Y:S01]  /*143b0*/  MOV R4, R8 ;  /* 0x0000000800047202 */ /* 0x004fe20000000f00 */
[----:B------:R-:W-:Y:S01]  /*143c0*/  ULDC.64 UR4, c[0x0][0xd00] ;  /* 0x0003400000047ab9 */ /* 0x000fe20000000a00 */
[----:B------:R-:W-:Y:S01]  /*143d0*/  F2FP.BF16.F32.PACK_AB R8, R25, R24 ;  /* 0x000000181908723e */ /* 0x000fe200000010ff */
[----:B------:R-:W-:Y:S01]  /*143e0*/  ULDC.64 UR6, c[0x0][0xd08] ;  /* 0x0003420000067ab9 */ /* 0x000fe20000000a00 */
[----:B------:R-:W-:-:S02]  /*143f0*/  F2FP.BF16.F32.PACK_AB R9, R27, R26 ;  /* 0x0000001a1b09723e */ /* 0x000fc400000010ff */
[----:B------:R-:W-:Y:S01]  /*14400*/  F2FP.BF16.F32.PACK_AB R10, R29, R28 ;  /* 0x0000001c1d0a723e */ /* 0x000fe200000010ff */
[----:B------:R-:W-:Y:S06]  /*14410*/  BAR.SYNC.DEFER_BLOCKING 0x1, 0x100 ;  /* 0x0044000000007b1d */ /* 0x000fec0000010000 */
[----:B------:R0:W-:Y:S02]  /*14420*/  STSM.16.M88.4 [R4], R8 ;  /* 0x0000000804007844 */ /* 0x0001e40000000200 */
[----:B0-----:R-:W-:-:S04]  /*14430*/  IADD3 R8, P0, R152, 0x20, RZ ;  /* 0x0000002098087810 */ /* 0x001fc80007f1e0ff */
[----:B------:R-:W-:Y:S01]  /*14440*/  LOP3.LUT R4, R8, 0x380, RZ, 0xc0, !PT ;  /* 0x0000038008047812 */ /* 0x000fe200078ec0ff */
[----:B------:R-:W-:-:S03]  /*14450*/  IMAD.X R9, RZ, RZ, R153, P0 ;  /* 0x000000ffff097224 */ /* 0x000fc600000e0699 */
[----:B------:R-:W-:-:S04]  /*14460*/  SHF.R.U64 R4, R4, 0x3, RZ ;  /* 0x0000000304047819 */ /* 0x000fc800000012ff */
[----:B------:R-:W-:-:S04]  /*14470*/  LOP3.LUT R8, R4, R8, RZ, 0x3c, !PT ;  /* 0x0000000804087212 */ /* 0x000fc800078e3cff */
[----:B------:R-:W-:-:S05]  /*14480*/  MOV R8, R8 ;  /* 0x0000000800087202 */ /* 0x000fca0000000f00 */
[----:B------:R0:W-:Y:S02]  /*14490*/  STSM.16.M88.4 [R8], R12 ;  /* 0x0000000c08007844 */ /* 0x0001e40000000200 */
[----:B0-----:R-:W-:-:S04]  /*144a0*/  IADD3 R8, P0, R152, 0x40, RZ ;  /* 0x0000004098087810 */ /* 0x001fc80007f1e0ff */
[----:B------:R-:W-:Y:S01]  /*144b0*/  LOP3.LUT R4, R8, 0x380, RZ, 0xc0, !PT ;  /* 0x0000038008047812 */ /* 0x000fe200078ec0ff */
[----:B------:R-:W-:-:S03]  /*144c0*/  IMAD.X R9, RZ, RZ, R153, P0 ;  /* 0x000000ffff097224 */ /* 0x000fc600000e0699 */
[----:B------:R-:W-:-:S04]  /*144d0*/  SHF.R.U64 R4, R4, 0x3, RZ ;  /* 0x0000000304047819 */ /* 0x000fc800000012ff */
[----:B------:R-:W-:Y:S02]  /*144e0*/  LOP3.LUT R8, R4, R8, RZ, 0x3c, !PT ;  /* 0x0000000804087212 */ /* 0x000fe400078e3cff */
[----:B------:R-:W-:Y:S02]  /*144f0*/  F2FP.BF16.F32.PACK_AB R10, R45, R44 ;  /* 0x0000002c2d0a723e */ /* 0x000fe400000010ff */
[----:B------:R-:W-:Y:S02]  /*14500*/  MOV R4, R8 ;  /* 0x0000000800047202 */ /* 0x000fe40000000f00 */
[----:B------:R-:W-:Y:S02]  /*14510*/  F2FP.BF16.F32.PACK_AB R8, R41, R40 ;  /* 0x000000282908723e */ /* 0x000fe400000010ff */
[----:B------:R-:W-:Y:S02]  /*14520*/  F2FP.BF16.F32.PACK_AB R9, R43, R42 ;  /* 0x0000002a2b09723e */ /* 0x000fe400000010ff */
[----:B------:R-:W-:-:S05]  /*14530*/  F2FP.BF16.F32.PACK_AB R11, R47, R46 ;  /* 0x0000002e2f0b723e */ /* 0x000fca00000010ff */
        /* <DEDUP_REMOVED lines=143> */
[----:B------:R0:W-:Y:S01]  /*14e30*/  STSM.16.M88.4 [R152], R12 ;  /* 0x0000000c98007844 */ /* 0x0001e20000000200 */
[----:B------:R-:W-:Y:S01]  /*14e40*/  BAR.SYNC.DEFER_BLOCKING 0x1, 0x100 ;  /* 0x0044000000007b1d */ /* 0x000fe20000010000 */
[----:B------:R-:W-:-:S04]  /*14e50*/  ISETP.NE.U32.AND P1, PT, RZ, UR4, PT ;  /* 0x00000004ff007c0c */ /* 0x000fc8000bf25070 */
[----:B------:R-:W-:Y:S02]  /*14e60*/  ISETP.NE.AND.EX P1, PT, RZ, UR5, PT, P1 ;  /* 0x00000005ff007c0c */ /* 0x000fe4000bf25310 */
[----:B------:R-:W-:Y:S01]  /*14e70*/  IADD3 R8, P0, R156, UR4, RZ ;  /* 0x000000049c087c10 */ /* 0x000fe2000ff1e0ff */
[----:B------:R-:W-:-:S03]  /*14e80*/  IMAD.MOV.U32 R4, RZ, RZ, RZ ;  /* 0x000000ffff047224 */ /* 0x000fc600078e00ff */
[----:B------:R-:W-:-:S07]  /*14e90*/  IADD3.X R9, R155, UR5, RZ, P0, !PT ;  /* 0x000000059b097c10 */ /* 0x000fce00087fe4ff */
[----:B------:R-:W5:Y:S01]  /*14ea0*/  @P1 LDG.E R4, desc[UR40][R8.64] ;  /* 0x0000002808041981 */ /* 0x000f62000c1e1900 */
[----:B------:R-:W-:-:S04]  /*14eb0*/  ISETP.NE.U32.AND P0, PT, RZ, UR6, PT ;  /* 0x00000006ff007c0c */ /* 0x000fc8000bf05070 */
[----:B------:R-:W-:-:S13]  /*14ec0*/  ISETP.NE.AND.EX P0, PT, RZ, UR7, PT, P0 ;  /* 0x00000007ff007c0c */ /* 0x000fda000bf05300 */
[----:B------:R-:W-:Y:S01]  /*14ed0*/  @P0 IADD3 R10, P2, R156, UR6, RZ ;  /* 0x000000069c0a0c10 */ /* 0x000fe2000ff5e0ff */
[----:B------:R-:W-:-:S03]  /*14ee0*/  ULDC UR6, c[0x0][0xb88] ;  /* 0x0002e20000067ab9 */ /* 0x000fc60000000800 */
[----:B------:R-:W-:Y:S02]  /*14ef0*/  @P0 IADD3.X R11, R155, UR7, RZ, P2, !PT ;  /* 0x000000079b0b0c10 */ /* 0x000fe400097fe4ff */
[----:B------:R-:W-:Y:S01]  /*14f00*/  ISETP.GT.AND P2, PT, R0, 0x1, PT ;  /* 0x000000010000780c */ /* 0x000fe20003f44270 */
[----:B------:R-:W-:Y:S02]  /*14f10*/  IMAD.MOV.U32 R0, RZ, RZ, 0xab8 ;  /* 0x00000ab8ff007424 */ /* 0x000fe400078e00ff */
[----:B0-----:R-:W-:-:S03]  /*14f20*/  IMAD.U32 R152, RZ, RZ, UR6 ;  /* 0x00000006ff987e24 */ /* 0x001fc6000f8e00ff */
[----:B------:R-:W-:-:S03]  /*14f30*/  SEL R0, R0, 0xa78, P2 ;  /* 0x00000a7800007807 */ /* 0x000fc60001000000 */
[----:B------:R0:W5:Y:S01]  /*14f40*/  @P0 LDG.E R152, desc[UR40][R10.64] ;  /* 0x000000280a980981 */ /* 0x000162000c1e1900 */
[----:B------:R2:W3:Y:S08]  /*14f50*/  LDC.64 R12, c[0x0][R0+0x220] ;  /* 0x00008800000c7b82 */ /* 0x0004f00000000a00 */
[----:B0-----:R2:W0:Y:S01]  /*14f60*/  LDC.64 R10, c[0x0][R0+0x218] ;  /* 0x00008600000a7b82 */ /* 0x0014220000000a00 */
[----:B------:R-:W-:Y:S05]  /*14f70*/  @P0 BRA `(.L_x_5761) ;  /* 0x0000000000100947 */ /* 0x000fea0003800000 */
[----:B------:R-:W-:Y:S05]  /*14f80*/  @!P1 BRA `(.L_x_5761) ;  /* 0x00000000000c9947 */ /* 0x000fea0003800000 */
[----:B-----5:R-:W4:Y:S04]  /*14f90*/  LDG.E R152, desc[UR40][R8.64] ;  /* 0x0000002808987981 */ /* 0x020f28000c1e1900 */
[----:B------:R-:W4:Y:S02]  /*14fa0*/  LDG.E R8, desc[UR40][R8.64+0x4] ;  /* 0x0000042808087981 */ /* 0x000f24000c1e1900 */
[----:B----4-:R-:W-:-:S07]  /*14fb0*/  IMAD.IADD R152, R8, 0x1, -R152 ;  /* 0x0000000108987824 */ /* 0x010fce00078e0a98 */
.L_x_5761:
[----:B------:R-:W4:Y:S01]  /*14fc0*/  LDL.LU R9, [R1+0x80] ;  /* 0x0000800001097983 */ /* 0x000f220000300800 */
[----:B------:R-:W1:Y:S03]  /*14fd0*/  LDC R157, c[0x0][0xce8] ;  /* 0x00033a00ff9d7b82 */ /* 0x000e660000000800 */
[----:B------:R-:W2:Y:S04]  /*14fe0*/  LDL.LU R8, [R1+0x110] ;  /* 0x0001100001087983 */ /* 0x000ea80000300800 */
[----:B------:R-:W0:Y:S04]  /*14ff0*/  LDL R159, [R1+0x78] ;  /* 0x00007800019f7983 */ /* 0x000e280000100800 */
[----:B------:R-:W3:Y:S04]  /*15000*/  LDL R158, [R1+0x90] ;  /* 0x00009000019e7983 */ /* 0x000ee80000100800 */
[----:B------:R-:W3:Y:S04]  /*15010*/  LDL R163, [R1+0x6c] ;  /* 0x00006c0001a37983 */ /* 0x000ee80000100800 */
[----:B------:R-:W3:Y:S04]  /*15020*/  LDL R160, [R1+0x50] ;  /* 0x0000500001a07983 */ /* 0x000ee80000100800 */
[----:B------:R-:W3:Y:S04]  /*15030*/  LDL R162, [R1+0x198] ;  /* 0x0001980001a27983 */ /* 0x000ee80000100800 */
[----:B------:R-:W3:Y:S01]  /*15040*/  LDL R161, [R1+0x114] ;  /* 0x0001140001a17983 */ /* 0x000ee20000100800 */
[----:B------:R-:W0:Y:S01]  /*15050*/  LDC.64 R14, c[0x0][R0+0x228] ;  /* 0x00008a00000e7b82 */ /* 0x000e220000000a00 */
[----:B------:R-:W-:-:S04]  /*15060*/  ISETP.NE.U32.AND P0, PT, RZ, UR4, PT ;  /* 0x00000004ff007c0c */ /* 0x000fc8000bf05070 */
[----:B------:R-:W-:Y:S02]  /*15070*/  ISETP.NE.AND.EX P0, PT, RZ, UR5, PT, P0 ;  /* 0x00000005ff007c0c */ /* 0x000fe4000bf05300 */
[----:B-1----:R-:W-:Y:S02]  /*15080*/  ISETP.NE.AND P1, PT, R157, 0x1, PT ;  /* 0x000000019d00780c */ /* 0x002fe40003f25270 */
[----:B----4-:R-:W-:Y:S02]  /*15090*/  SEL R9, R9, RZ, !P0 ;  /* 0x000000ff09097207 */ /* 0x010fe40004000000 */
[----:B--2---:R-:W-:-:S03]  /*150a0*/  SEL R155, R8, RZ, !P0 ;  /* 0x000000ff089b7207 */ /* 0x004fc60004000000 */
[----:B---3--:R-:W-:-:S04]  /*150b0*/  IMAD R8, R13, R9, RZ ;  /* 0x000000090d087224 */ /* 0x008fc800078e02ff */
[----:B------:R-:W-:Y:S02]  /*150c0*/  IMAD R155, R12, R155, R8 ;  /* 0x0000009b0c9b7224 */ /* 0x000fe400078e0208 */
[-C--:B0-----:R-:W-:Y:S02]  /*150d0*/  IMAD R8, R11, R159.reuse, RZ ;  /* 0x0000009f0b087224 */ /* 0x081fe400078e02ff */
[----:B------:R-:W-:-:S04]  /*150e0*/  IMAD.WIDE.U32 R10, R10, R159, RZ ;  /* 0x0000009f0a0a7225 */ /* 0x000fc800078e00ff */
[----:B------:R-:W-:-:S04]  /*150f0*/  IMAD.WIDE.U32 R12, R12, R9, RZ ;  /* 0x000000090c0c7225 */ /* 0x000fc800078e00ff */
[----:B------:R-:W-:Y:S02]  /*15100*/  IMAD.IADD R156, R11, 0x1, R8 ;  /* 0x000000010b9c7824 */ /* 0x000fe400078e0208 */
[----:B------:R-:W0:Y:S01]  /*15110*/  @P1 LDC R11, c[0x0][0xcec] ;  /* 0x00033b00ff0b1b82 */ /* 0x000e220000000800 */
[----:B-----5:R-:W-:-:S07]  /*15120*/  IADD3 R153, P0, P3, R12, R10, R4 ;  /* 0x0000000a0c997210 */ /* 0x020fce0007b1e004 */
[----:B------:R-:W1:Y:S01]  /*15130*/  @P1 LDC R10, c[0x0][0xcf0] ;  /* 0x00033c00ff0a1b82 */ /* 0x000e620000000800 */
[----:B------:R-:W-:Y:S01]  /*15140*/  SEL R12, R158, RZ, P2 ;  /* 0x000000ff9e0c7207 */ /* 0x000fe20001000000 */
[----:B------:R-:W-:Y:S01]  /*15150*/  IMAD.IADD R155, R13, 0x1, R155 ;  /* 0x000000010d9b7824 */ /* 0x000fe200078e029b */
[----:B------:R-:W-:-:S03]  /*15160*/  SHF.R.S32.HI R8, RZ, 0x1f, R4 ;  /* 0x0000001fff087819 */ /* 0x000fc60000011404 */
[-C--:B------:R-:W-:Y:S02]  /*15170*/  IMAD R15, R15, R12.reuse, RZ ;  /* 0x0000000c0f0f7224 */ /* 0x080fe400078e02ff */
[----:B------:R-:W-:Y:S01]  /*15180*/  IMAD.WIDE.U32 R12, R14, R12, RZ ;  /* 0x0000000c0e0c7225 */ /* 0x000fe200078e00ff */
[----:B------:R-:W-:-:S03]  /*15190*/  IADD3.X R14, R155, R156, R8, P0, P3 ;  /* 0x0000009c9b0e7210 */ /* 0x000fc600007e6408 */
[----:B------:R-:W-:-:S04]  /*151a0*/  IMAD.IADD R155, R163, 0x1, R160 ;  /* 0x00000001a39b7824 */ /* 0x000fc800078e02a0 */
[----:B0-----:R-:W-:-:S04]  /*151b0*/  @P1 IMAD.HI.U32 R11, R155, R11, RZ ;  /* 0x0000000b9b0b1227 */ /* 0x001fc800078e00ff */
[----:B------:R-:W-:Y:S01]  /*151c0*/  IMAD.MOV.U32 R156, RZ, RZ, R155 ;  /* 0x000000ffff9c7224 */ /* 0x000fe200078e009b */
[----:B-1----:R-:W-:Y:S02]  /*151d0*/  @P1 SHF.R.U32.HI R156, RZ, R10, R11 ;  /* 0x0000000aff9c1219 */ /* 0x002fe4000001160b */
[----:B------:R0:W1:Y:S01]  /*151e0*/  LDC.64 R10, c[0x0][R0+0x210] ;  /* 0x00008400000a7b82 */ /* 0x0000620000000a00 */
[----:B------:R-:W-:Y:S01]  /*151f0*/  IMAD.IADD R15, R13, 0x1, R15 ;  /* 0x000000010d0f7824 */ /* 0x000fe200078e020f */
[----:B------:R-:W-:Y:S02]  /*15200*/  IADD3 R12, P0, P3, R156, R153, R12 ;  /* 0x000000999c0c7210 */ /* 0x000fe40007b1e00c */
[----:B0-----:R-:W-:-:S04]  /*15210*/  SHF.R.S32.HI R0, RZ, 0x1f, R156 ;  /* 0x0000001fff007819 */ /* 0x001fc8000001149c */
[----:B------:R-:W-:Y:S02]  /*15220*/  IADD3.X R13, R0, R14, R15, P0, P3 ;  /* 0x0000000e000d7210 */ /* 0x000fe400007e640f */
[----:B------:R-:W0:Y:S01]  /*15230*/  LDC.64 R14, c[0x0][0xca8] ;  /* 0x00032a00ff0e7b82 */ /* 0x000e220000000a00 */
[----:B------:R-:W-:-:S04]  /*15240*/  IMAD.MOV R153, RZ, RZ, -R156 ;  /* 0x000000ffff997224 */ /* 0x000fc800078e0a9c */
[----:B------:R-:W-:-:S05]  /*15250*/  IMAD R153, R157, R153, R155 ;  /* 0x000000999d997224 */ /* 0x000fca00078e029b */
[----:B------:R-:W-:Y:S01]  /*15260*/  SHF.R.S32.HI R0, RZ, 0x1f, R153 ;  /* 0x0000001fff007819 */ /* 0x000fe20000011499 */
[----:B0-----:R-:W0:Y:S08]  /*15270*/  @!P2 LDC R14, c[0x0][0xc50] ;  /* 0x00031400ff0eab82 */ /* 0x001e300000000800 */
        /* <DEDUP_REMOVED lines=8> */
[----:B------:R-:W-:-:S03]  /*15300*/  IMAD.IADD R153, R162, 0x1, R160 ;  /* 0x00000001a2997824 */ /* 0x000fc600078e02a0 */
[----:B------:R-:W0:Y:S04]  /*15310*/  SHFL.IDX PT, R11, R0, RZ, 0x1c1f ;  /* 0x001c1fff000b7589 */ /* 0x000e2800000e0000 */
[----:B------:R-:W-:Y:S04]  /*15320*/  SHFL.IDX PT, R12, R14, 0x1, 0x1c1f ;  /* 0x003c1f000e0c7f89 */ /* 0x000fe800000e0000 */
[----:B------:R1:W2:Y:S01]  /*15330*/  SHFL.IDX PT, R13, R0, 0x1, 0x1c1f ;  /* 0x003c1f00000d7f89 */ /* 0x0002a200000e0000 */
[----:B------:R-:W-:Y:S01]  /*15340*/  LOP3.LUT P0, RZ, R161, 0x3, RZ, 0xc0, !PT ;  /* 0x00000003a1ff7812 */ /* 0x000fe2000780c0ff */
[----:B-1----:R-:W-:-:S02]  /*15350*/  IMAD R0, R152, R157, RZ ;  /* 0x0000009d98007224 */ /* 0x002fc400078e02ff */
[----:B------:R-:W-:-:S03]  /*15360*/  VIADD R152, R153, 0x8 ;  /* 0x0000000899987836 */ /* 0x000fc60000000000 */
        /* <DEDUP_REMOVED lines=67> */
[----:B------:R-:W-:Y:S01]  /*157a0*/  IMAD R11, R8, UR4, RZ ;  /* 0x00000004080b7c24 */ /* 0x000fe2000f8e02ff */
[----:B------:R-:W-:Y:S01]  /*157b0*/  LOP3.LUT R13, R20, 0x380, RZ, 0xc0, !PT ;  /* 0x00000380140d7812 */ /* 0x000fe200078ec0ff */
[----:B------:R-:W0:Y:S01]  /*157c0*/  @P1 LDC R8, c[0x0][0xcf0] ;  /* 0x00033c00ff081b82 */ /* 0x000e220000000800 */
        /* <DEDUP_REMOVED lines=16> */
[----:B------:R-:W-:Y:S02]  /*158d0*/  SHF.R.U64 R13, R13, 0x3, RZ ;  /* 0x000000030d0d7819 */ /* 0x000fe400000012ff */
[----:B------:R-:W-:Y:S01]  /*158e0*/  LOP3.LUT R68, R69, 0x380, RZ, 0xc0, !PT ;  /* 0x0000038045447812 */ /* 0x000fe200078ec0ff */
[----:B------:R-:W-:Y:S01]  /*158f0*/  IMAD.IADD R12, R3, 0x1, -R12 ;  /* 0x00000001030c7824 */ /* 0x000fe200078e0a0c */
[----:B------:R-:W-:Y:S01]  /*15900*/  LOP3.LUT R72, R73, 0x380, RZ, 0xc0, !PT ;  /* 0x0000038049487812 */ /* 0x000fe200078ec0ff */
[----:B------:R-:W5:Y:S01]  /*15910*/  LD.E.128 R60, desc[UR40][R60.64] ;  /* 0x000000283c3c7980 */ /* 0x000f62000c101d00 */
[----:B------:R-:W-:-:S02]  /*15920*/  LOP3.LUT R76, R77, 0x380, RZ, 0xc0, !PT ;  /* 0x000003804d4c7812 */ /* 0x000fc400078ec0ff */
[----:B------:R-:W-:Y:S01]  /*15930*/  LOP3.LUT R80, R81, 0x380, RZ, 0xc0, !PT ;  /* 0x0000038051507812 */ /* 0x000fe200078ec0ff */
[----:B------:R-:W5:Y:S01]  /*15940*/  LD.E.128 R84, desc[UR40][R84.64] ;  /* 0x0000002854547980 */ /* 0x000f62000c101d00 */
[----:B------:R-:W-:Y:S01]  /*15950*/  LOP3.LUT R20, R13, R20, RZ, 0x3c, !PT ;  /* 0x000000140d147212 */ /* 0x000fe200078e3cff */
[----:B------:R-:W-:Y:S01]  /*15960*/  IMAD R13, R4, UR5, R11 ;  /* 0x00000005040d7c24 */ /* 0x000fe2000f8e020b */
[----:B------:R-:W-:Y:S01]  /*15970*/  SHF.R.U64 R68, R68, 0x3, RZ ;  /* 0x0000000344447819 */ /* 0x000fe200000012ff */
[----:B------:R-:W-:Y:S01]  /*15980*/  IMAD.WIDE.U32 R10, R4, UR4, RZ ;  /* 0x00000004040a7c25 */ /* 0x000fe2000f8e00ff */
[----:B------:R-:W-:Y:S01]  /*15990*/  SHF.R.U64 R72, R72, 0x3, RZ ;  /* 0x0000000348487819 */ /* 0x000fe200000012ff */
[----:B------:R-:W-:Y:S01]  /*159a0*/  ULDC.64 UR4, c[0x0][0xbe8] ;  /* 0x0002fa0000047ab9 */ /* 0x000fe20000000a00 */
[----:B------:R-:W-:Y:S01]  /*159b0*/  SHF.R.U64 R76, R76, 0x3, RZ ;  /* 0x000000034c4c7819 */ /* 0x000fe200000012ff */
[----:B------:R-:W-:Y:S01]  /*159c0*/  IMAD R3, R12, 0x20, R89 ;  /* 0x000000200c037824 */ /* 0x000fe200078e0259 */
[----:B------:R-:W-:Y:S01]  /*159d0*/  SHF.R.U64 R80, R80, 0x3, RZ ;  /* 0x0000000350507819 */ /* 0x000fe200000012ff */
[----:B------:R-:W-:Y:S01]  /*159e0*/  IMAD.IADD R11, R11, 0x1, R13 ;  /* 0x000000010b0b7824 */ /* 0x000fe200078e020d */
        /* <DEDUP_REMOVED lines=9> */
[----:B------:R-:W-:Y:S01]  /*15a80*/  IMAD.IADD R12, R160, 0x1, R3 ;  /* 0x00000001a00c7824 */ /* 0x000fe200078e0203 */
[----:B------:R2:W5:Y:S01]  /*15a90*/  LD.E.128 R24, desc[UR40][R20.64] ;  /* 0x0000002814187980 */ /* 0x000562000c101d00 */
[----:B------:R-:W-:-:S03]  /*15aa0*/  IMAD.WIDE.U32 R10, R159, UR4, R10 ;  /* 0x000000049f0a7c25 */ /* 0x000fc6000f8e000a */
[----:B------:R-:W5:Y:S01]  /*15ab0*/  LD.E.128 R68, desc[UR40][R68.64] ;  /* 0x0000002844447980 */ /* 0x000f62000c101d00 */
[----:B-1----:R-:W-:-:S03]  /*15ac0*/  @P1 IMAD.HI.U32 R3, R12, R15, RZ ;  /* 0x0000000f0c031227 */ /* 0x002fc600078e00ff */
[----:B------:R-:W5:Y:S01]  /*15ad0*/  LD.E.128 R72, desc[UR40][R72.64] ;  /* 0x0000002848487980 */ /* 0x000f62000c101d00 */
[----:B------:R-:W-:Y:S01]  /*15ae0*/  IMAD R11, R159, UR5, R11 ;  /* 0x000000059f0b7c24 */ /* 0x000fe2000f8e020b */
[----:B------:R-:W-:Y:S02]  /*15af0*/  ULDC.64 UR4, c[0x0][0xbf0] ;  /* 0x0002fc0000047ab9 */ /* 0x000fe40000000a00 */
[----:B------:R-:W5:Y:S01]  /*15b00*/  LD.E.128 R76, desc[UR40][R76.64] ;  /* 0x000000284c4c7980 */ /* 0x000f62000c101d00 */
[----:B------:R-:W-:-:S03]  /*15b10*/  IMAD.MOV.U32 R13, RZ, RZ, R12 ;  /* 0x000000ffff0d7224 */ /* 0x000fc600078e000c */
[----:B------:R-:W5:Y:S01]  /*15b20*/  LD.E.128 R80, desc[UR40][R80.64] ;  /* 0x0000002850507980 */ /* 0x000f62000c101d00 */
[----:B------:R-:W-:Y:S01]  /*15b30*/  IMAD R4, R4, UR4, RZ ;  /* 0x0000000404047c24 */ /* 0x000fe2000f8e02ff */
[----:B0-----:R-:W-:Y:S01]  /*15b40*/  @P1 SHF.R.U32.HI R13, RZ, R8, R3 ;  /* 0x00000008ff0d1219 */ /* 0x001fe20000011603 */
[----:B------:R-:W-:Y:S01]  /*15b50*/  @!PT LDS RZ, [RZ] ;  /* 0x00000000fffff984 */ /* 0x000fe20000000800 */
[----:B------:R-:W-:Y:S01]  /*15b60*/  @!PT LDS RZ, [RZ] ;  /* 0x00000000fffff984 */ /* 0x000fe20000000800 */
[----:B------:R-:W-:Y:S01]  /*15b70*/  @!PT LDS RZ, [RZ] ;  /* 0x00000000fffff984 */ /* 0x000fe20000000800 */
[----:B------:R-:W-:Y:S01]  /*15b80*/  @!PT LDS RZ, [RZ] ;  /* 0x00000000fffff984 */ /* 0x000fe20000000800 */
[----:B------:R0:W-:Y:S06]  /*15b90*/  MEMBAR.ALL.CTA ;  /* 0x0000000000007992 */ /* 0x0001ec0000008000 */
[----:B0-----:R-:W0:Y:S01]  /*15ba0*/  FENCE.VIEW.ASYNC.S ;  /* 0x00000000000073c6 */ /* 0x001e220000000000 */
[C---:B------:R-:W-:Y:S01]  /*15bb0*/  IMAD R15, R9.reuse, UR5, R4 ;  /* 0x00000005090f7c24 */ /* 0x040fe2000f8e0204 */
[----:B------:R-:W-:Y:S01]  /*15bc0*/  SHF.R.S32.HI R3, RZ, 0x1f, R13 ;  /* 0x0000001fff037819 */ /* 0x000fe2000001140d */
[----:B------:R-:W-:Y:S01]  /*15bd0*/  IMAD.WIDE.U32 R10, R9, UR4, R10 ;  /* 0x00000004090a7c25 */ /* 0x000fe2000f8e000a */
[----:B------:R-:W-:-:S03]  /*15be0*/  ULDC.64 UR4, c[0x0][0xbe0] ;  /* 0x0002f80000047ab9 */ /* 0x000fc60000000a00 */
[----:B------:R-:W-:Y:S02]  /*15bf0*/  IMAD.MOV R8, RZ, RZ, -R13 ;  /* 0x000000ffff087224 */ /* 0x000fe400078e0a0d */
[----:B------:R-:W-:Y:S02]  /*15c00*/  IMAD.IADD R11, R11, 0x1, R15 ;  /* 0x000000010b0b7824 */ /* 0x000fe400078e020f */
[----:B------:R-:W-:Y:S02]  /*15c10*/  IMAD R4, R3, UR4, RZ ;  /* 0x0000000403047c24 */ /* 0x000fe4000f8e02ff */
[----:B------:R-:W-:Y:S02]  /*15c20*/  IMAD R157, R157, R8, R12 ;  /* 0x000000089d9d7224 */ /* 0x000fe400078e020c */
[----:B------:R-:W-:-:S04]  /*15c30*/  IMAD.WIDE.U32 R10, R13, UR4, R10 ;  /* 0x000000040d0a7c25 */ /* 0x000fc8000f8e000a */
[----:B------:R-:W-:Y:S02]  /*15c40*/  VIADD R3, R19, 0x32420 ;  /* 0x0003242013037836 */ /* 0x000fe40000000000 */
[----:B------:R-:W-:Y:S01]  /*15c50*/  IMAD R13, R13, UR5, R4 ;  /* 0x000000050d0d7c24 */ /* 0x000fe2000f8e0204 */
[----:B------:R-:W-:Y:S01]  /*15c60*/  SHF.R.S32.HI R4, RZ, 0x1f, R157 ;  /* 0x0000001fff047819 */ /* 0x000fe2000001149d */
[----:B------:R-:W-:Y:S01]  /*15c70*/  ULDC.64 UR4, c[0x0][0xbd8] ;  /* 0x0002f60000047ab9 */ /* 0x000fe20000000a00 */
[----:B------:R-:W-:Y:S01]  /*15c80*/  PRMT R3, RZ, 0x654, R3 ;  /* 0x00000654ff037816 */ /* 0x000fe20000000003 */
[----:B------:R-:W-:Y:S02]  /*15c90*/  IMAD.IADD R11, R11, 0x1, R13 ;  /* 0x000000010b0b7824 */ /* 0x000fe400078e020d */
[----:B------:R-:W-:Y:S01]  /*15ca0*/  IMAD R4, R4, UR4, RZ ;  /* 0x0000000404047c24 */ /* 0x000fe2000f8e02ff */
[----:B0-----:R0:W-:Y:S01]  /*15cb0*/  SYNCS.ARRIVE.TRANS64.RED.A1T0 RZ, [R3+URZ], RZ ;  /* 0x000000ff03ff79a7 */ /* 0x0011e2000810043f */
[----:B------:R-:W-:-:S04]  /*15cc0*/  IMAD.WIDE.U32 R10, R157, UR4, R10 ;  /* 0x000000049d0a7c25 */ /* 0x000fc8000f8e000a */
[----:B0-----:R-:W-:Y:S01]  /*15cd0*/  IMAD R3, R157, UR5, R4 ;  /* 0x000000059d037c24 */ /* 0x001fe2000f8e0204 */
[----:B------:R-:W-:Y:S02]  /*15ce0*/  ULDC.64 UR4, c[0x0][0xb80] ;  /* 0x0002e00000047ab9 */ /* 0x000fe40000000a00 */
[----:B------:R-:W-:Y:S01]  /*15cf0*/  LEA R4, P0, R10, UR4, 0x1 ;  /* 0x000000040a047c11 */ /* 0x000fe2000f8008ff */
[----:B------:R-:W-:Y:S01]  /*15d00*/  IMAD.IADD R3, R11, 0x1, R3 ;  /* 0x000000010b037824 */ /* 0x000fe200078e0203 */
[----:B------:R-:W-:-:S04]  /*15d10*/  UMOV UR4, 0xffffffff ;  /* 0xffffffff00047882 */ /* 0x000fc80000000000 */
[----:B--2---:R-:W-:Y:S01]  /*15d20*/  LEA.HI.X R20, R10, UR5, R3, 0x1, P0 ;  /* 0x000000050a147c11 */ /* 0x004fe200080f0c03 */
[----:B------:R-:W-:Y:S06]  /*15d30*/  BRA.DIV UR4, `(.L_x_5763) ;  /* 0x000000e6043c7947 */ /* 0x000fec000b800000 */
[----:B------:R0:W1:Y:S04]  /*15d40*/  SHFL.IDX PT, R3, R20, RZ, 0x181f ;  /* 0x00181fff14037589 */ /* 0x00006800000e0000 */
[----:B------:R0:W2:Y:S02]  /*15d50*/  SHFL.IDX PT, R14, R4, RZ, 0x181f ;  /* 0x00181fff040e7589 */ /* 0x0000a400000e0000 */
.L_x_5996:
[----:B------:R-:W-:Y:S01]  /*15d60*/  IMAD.IADD R89, R89, 0x1, R160 ;  /* 0x0000000159597824 */ /* 0x000fe200078e02a0 */
[----:B------:R-:W-:Y:S01]  /*15d70*/  BSSY B1, `(.L_x_5764) ;  /* 0x000001e000017945 */ /* 0x000fe20003800000 */
[----:B------:R-:W-:-:S03]  /*15d80*/  VIADD R21, R228, 0xc0 ;  /* 0x000000c0e4157836 */ /* 0x000fc60000000000 */
[----:B------:R-:W-:-:S13]  /*15d90*/  ISETP.GE.AND P0, PT, R89, R0, PT ;  /* 0x000000005900720c */ /* 0x000fda0003f06270 */
[----:B------:R-:W-:Y:S05]  /*15da0*/  @P0 BRA `(.L_x_5765) ;  /* 0x0000000000680947 */ /* 0x000fea0003800000 */
[C---:B------:R-:W-:Y:S01]  /*15db0*/  VIADD R92, R228.reuse, 0x40 ;  /* 0x00000040e45c7836 */ /* 0x040fe20000000000 */
[----:B------:R-:W-:Y:S01]  /*15dc0*/  ULDC UR4, c[0x0][0xbc8] ;  /* 0x0002f20000047ab9 */ /* 0x000fe20000000800 */
[C---:B------:R-:W-:Y:S01]  /*15dd0*/  VIADD R90, R228.reuse, 0x80 ;  /* 0x00000080e45a7836 */ /* 0x040fe20000000000 */
[C---:B------:R-:W-:Y:S01]  /*15de0*/  ISETP.GE.AND P3, PT, R228.reuse, UR4, PT ;  /* 0x00000004e4007c0c */ /* 0x040fe2000bf66270 */
[----:B------:R-:W-:Y:S01]  /*15df0*/  VIADD R15, R228, 0xc0 ;  /* 0x000000c0e40f7836 */ /* 0x000fe20000000000 */
[----:B------:R-:W-:Y:S01]  /*15e00*/  ISETP.GE.AND P2, PT, R92, UR4, PT ;  /* 0x000000045c007c0c */ /* 0x000fe2000bf46270 */
[----:B------:R-:W-:Y:S01]  /*15e10*/  VIADD R93, R228, 0x40 ;  /* 0x00000040e45d7836 */ /* 0x000fe20000000000 */
[----:B------:R-:W-:Y:S01]  /*15e20*/  ISETP.GE.AND P1, PT, R90, UR4, PT ;  /* 0x000000045a007c0c */ /* 0x000fe2000bf26270 */
[----:B------:R-:W-:Y:S01]  /*15e30*/  VIADD R91, R228, 0x80 ;  /* 0x00000080e45b7836 */ /* 0x000fe20000000000 */
[----:B------:R-:W-:Y:S02]  /*15e40*/  ISETP.GE.AND P0, PT, R15, UR4, PT ;  /* 0x000000040f007c0c */ /* 0x000fe4000bf06270 */
[----:B------:R-:W-:-:S02]  /*15e50*/  SHF.R.S32.HI R12, RZ, 0x1f, R228 ;  /* 0x0000001fff0c7819 */ /* 0x000fc400000114e4 */
[----:B------:R-:W-:Y:S02]  /*15e60*/  SHF.R.S32.HI R93, RZ, 0x1f, R93 ;  /* 0x0000001fff5d7819 */ /* 0x000fe4000001145d */
[----:B------:R-:W-:Y:S02]  /*15e70*/  SHF.R.S32.HI R91, RZ, 0x1f, R91 ;  /* 0x0000001fff5b7819 */ /* 0x000fe4000001145b */
[-C--:B--2---:R-:W-:Y:S02]  /*15e80*/  @!P3 LEA R8, P5, R228, R14.reuse, 0x1 ;  /* 0x0000000ee408b211 */ /* 0x084fe400078a08ff */
        /* <DEDUP_REMOVED lines=12> */
.L_x_5765:
[----:B------:R-:W-:Y:S05]  /*15f50*/  BSYNC B1 ;  /* 0x0000000000017941 */ /* 0x000fea0003800000 */
.L_x_5764:
[----:B------:R-:W-:Y:S01]  /*15f60*/  UMOV UR4, 0xffffffff ;  /* 0xffffffff00047882 */ /* 0x000fe20000000000 */
[----:B---3-5:R-:W-:Y:S02]  /*15f70*/  SHF.R.S32.HI R24, RZ, 0x1f, R21 ;  /* 0x0000001fff187819 */ /* 0x028fe40000011415 */
[----:B------:R-:W-:Y:S05]  /*15f80*/  BRA.DIV UR4, `(.L_x_5766) ;  /* 0x000000e204dc7947 */ /* 0x000fea000b800000 */
[----:B-1----:R1:W3:Y:S04]  /*15f90*/  SHFL.IDX PT, R3, R20, 0x1, 0x181f ;  /* 0x00381f0014037f89 */ /* 0x0022e800000e0000 */
[----:B--2---:R1:W2:Y:S02]  /*15fa0*/  SHFL.IDX PT, R14, R4, 0x1, 0x181f ;  /* 0x00381f00040e7f89 */ /* 0x0042a400000e0000 */
.L_x_6000:
[----:B------:R-:W-:Y:S01]  /*15fb0*/  VIADD R9, R89, 0x20 ;  /* 0x0000002059097836 */ /* 0x000fe20000000000 */
[----:B------:R-:W-:Y:S04]  /*15fc0*/  BSSY B1, `(.L_x_5767) ;  /* 0x000001b000017945 */ /* 0x000fe80003800000 */
[----:B------:R-:W-:-:S13]  /*15fd0*/  ISETP.GE.AND P0, PT, R9, R0, PT ;  /* 0x000000000900720c */ /* 0x000fda0003f06270 */
[----:B------:R-:W-:Y:S05]  /*15fe0*/  @P0 BRA `(.L_x_5768) ;  /* 0x0000000000600947 */ /* 0x000fea0003800000 */
[C---:B------:R-:W-:Y:S01]  /*15ff0*/  VIADD R15, R228.reuse, 0x40 ;  /* 0x00000040e40f7836 */ /* 0x040fe20000000000 */
[----:B------:R-:W-:Y:S01]  /*16000*/  ULDC UR4, c[0x0][0xbc8] ;  /* 0x0002f20000047ab9 */ /* 0x000fe20000000800 */
[C---:B------:R-:W-:Y:S01]  /*16010*/  VIADD R25, R228.reuse, 0x80 ;  /* 0x00000080e4197836 */ /* 0x040fe20000000000 */
[C---:B------:R-:W-:Y:S01]  /*16020*/  ISETP.GE.AND P3, PT, R228.reuse, UR4, PT ;  /* 0x00000004e4007c0c */ /* 0x040fe2000bf66270 */
[C---:B------:R-:W-:Y:S01]  /*16030*/  VIADD R27, R228.reuse, 0x40 ;  /* 0x00000040e41b7836 */ /* 0x040fe20000000000 */
[----:B------:R-:W-:Y:S01]  /*16040*/  ISETP.GE.AND P2, PT, R15, UR4, PT ;  /* 0x000000040f007c0c */ /* 0x000fe2000bf46270 */
[----:B------:R-:W-:Y:S01]  /*16050*/  VIADD R26, R228, 0x80 ;  /* 0x00000080e41a7836 */ /* 0x000fe20000000000 */
[----:B------:R-:W-:Y:S02]  /*16060*/  ISETP.GE.AND P1, PT, R25, UR4, PT ;  /* 0x0000000419007c0c */ /* 0x000fe4000bf26270 */
[----:B------:R-:W-:Y:S02]  /*16070*/  ISETP.GE.AND P0, PT, R21, UR4, PT ;  /* 0x0000000415007c0c */ /* 0x000fe4000bf06270 */
[----:B------:R-:W-:-:S02]  /*16080*/  SHF.R.S32.HI R12, RZ, 0x1f, R228 ;  /* 0x0000001fff0c7819 */ /* 0x000fc400000114e4 */
[----:B------:R-:W-:Y:S02]  /*16090*/  SHF.R.S32.HI R27, RZ, 0x1f, R27 ;  /* 0x0000001fff1b7819 */ /* 0x000fe4000001141b */
[----:B------:R-:W-:Y:S02]  /*160a0*/  SHF.R.S32.HI R26, RZ, 0x1f, R26 ;  /* 0x0000001fff1a7819 */ /* 0x000fe4000001141a */
[CC--:B--2---:R-:W-:Y:S02]  /*160b0*/  @!P3 LEA R8, P5, R228.reuse, R14.reuse, 0x1 ;  /* 0x0000000ee408b211 */ /* 0x0c4fe400078a08ff */
[-C--:B------:R-:W-:Y:S02]  /*160c0*/  @!P2 LEA R10, P4, R15, R14.reuse, 0x1 ;  /* 0x0000000e0f0aa211 */ /* 0x080fe400078808ff */
[----:B---3--:R-:W-:Y:S02]  /*160d0*/  @!P3 LEA.HI.X R9, R228, R3, R12, 0x1, P5 ;  /* 0x00000003e409b211 */ /* 0x008fe400028f0c0c */
[----:B------:R-:W-:-:S02]  /*160e0*/  @!P1 LEA R12, P5, R25, R14, 0x1 ;  /* 0x0000000e190c9211 */ /* 0x000fc400078a08ff */
[-C--:B------:R-:W-:Y:S01]  /*160f0*/  @!P2 LEA.HI.X R11, R15, R3.reuse, R27, 0x1, P4 ;  /* 0x000000030f0ba211 */ /* 0x080fe200020f0c1b */
[----:B------:R4:W-:Y:S01]  /*16100*/  @!P3 ST.E.128 desc[UR40][R8.64], R28 ;  /* 0x0000001c0800b985 */ /* 0x0009e2000c101d28 */
[----:B------:R-:W-:Y:S02]  /*16110*/  @!P0 LEA R14, P4, R21, R14, 0x1 ;  /* 0x0000000e150e8211 */ /* 0x000fe400078808ff */
[-C--:B------:R-:W-:Y:S01]  /*16120*/  @!P1 LEA.HI.X R13, R25, R3.reuse, R26, 0x1, P5 ;  /* 0x00000003190d9211 */ /* 0x080fe200028f0c1a */
[----:B------:R4:W-:Y:S01]  /*16130*/  @!P2 ST.E.128 desc[UR40][R10.64], R44 ;  /* 0x0000002c0a00a985 */ /* 0x0009e2000c101d28 */
[----:B------:R-:W-:-:S03]  /*16140*/  @!P0 LEA.HI.X R15, R21, R3, R24, 0x1, P4 ;  /* 0x00000003150f8211 */ /* 0x000fc600020f0c18 */
[----:B------:R4:W-:Y:S04]  /*16150*/  @!P1 ST.E.128 desc[UR40][R12.64], R60 ;  /* 0x0000003c0c009985 */ /* 0x0009e8000c101d28 */
[----:B------:R4:W-:Y:S02]  /*16160*/  @!P0 ST.E.128 desc[UR40][R14.64], R76 ;  /* 0x0000004c0e008985 */ /* 0x0009e4000c101d28 */
.L_x_5768:
[----:B------:R-:W-:Y:S05]  /*16170*/  BSYNC B1 ;  /* 0x0000000000017941 */ /* 0x000fea0003800000 */
.L_x_5767:
[----:B------:R-:W-:-:S03]  /*16180*/  UMOV UR4, 0xffffffff ;  /* 0xffffffff00047882 */ /* 0x000fc60000000000 */
[----:B------:R-:W-:Y:S05]  /*16190*/  BRA.DIV UR4, `(.L_x_5769) ;  /* 0x000000e204a07947 */ /* 0x000fea000b800000 */
[----:B---3--:R3:W0:Y:S04]  /*161a0*/  SHFL.IDX PT, R3, R20, 0x2, 0x181f ;  /* 0x00581f0014037f89 */ /* 0x00862800000e0000 */
[----:B--2-4-:R3:W2:Y:S02]  /*161b0*/  SHFL.IDX PT, R14, R4, 0x2, 0x181f ;  /* 0x00581f00040e7f89 */ /* 0x0146a400000e0000 */
.L_x_6004:
        /* <DEDUP_REMOVED lines=18> */
[----:B0-----:R-:W-:Y:S02]  /*162e0*/  @!P3 LEA.HI.X R13, R228, R3, R8, 0x1, P5 ;  /* 0x00000003e40db211 */ /* 0x001fe400028f0c08 */
        /* <DEDUP_REMOVED lines=9> */
.L_x_5771:
[----:B------:R-:W-:Y:S05]  /*16380*/  BSYNC B1 ;  /* 0x0000000000017941 */ /* 0x000fea0003800000 */
.L_x_5770:
[----:B------:R-:W-:-:S03]  /*16390*/  UMOV UR4, 0xffffffff ;  /* 0xffffffff00047882 */ /* 0x000fc60000000000 */
[----:B------:R-:W-:Y:S05]  /*163a0*/  BRA.DIV UR4, `(.L_x_5772) ;  /* 0x000000e204647947 */ /* 0x000fea000b800000 */
[----:B0-----:R0:W0:Y:S04]  /*163b0*/  SHFL.IDX PT, R3, R20, 0x3, 0x181f ;  /* 0x00781f0014037f89 */ /* 0x00102800000e0000 */
[----:B--2-4-:R2:W4:Y:S02]  /*163c0*/  SHFL.IDX PT, R14, R4, 0x3, 0x181f ;  /* 0x00781f00040e7f89 */ /* 0x01452400000e0000 */
.L_x_6008:
[----:B------:R-:W-:-:S05]  /*163d0*/  VIADD R9, R89, 0x60 ;  /* 0x0000006059097836 */ /* 0x000fca0000000000 */
[----:B------:R-:W-:-:S13]  /*163e0*/  ISETP.GE.AND P0, PT, R9, R0, PT ;  /* 0x000000000900720c */ /* 0x000fda0003f06270 */
[----:B------:R-:W-:Y:S05]  /*163f0*/  @P0 BRA `(.L_x_5773) ;  /* 0x0000003800d80947 */ /* 0x000fea0003800000 */
[C---:B01-3--:R-:W-:Y:S01]  /*16400*/  VIADD R20, R228.reuse, 0x40 ;  /* 0x00000040e4147836 */ /* 0x04bfe20000000000 */
[----:B------:R-:W-:Y:S01]  /*16410*/  ULDC UR4, c[0x0][0xbc8] ;  /* 0x0002f20000047ab9 */ /* 0x000fe20000000800 */
[C---:B--2---:R-:W-:Y:S01]  /*16420*/  VIADD R4, R228.reuse, 0x80 ;  /* 0x00000080e4047836 */ /* 0x044fe20000000000 */
[C---:B------:R-:W-:Y:S01]  /*16430*/  ISETP.GE.AND P3, PT, R228.reuse, UR4, PT ;  /* 0x00000004e4007c0c */ /* 0x040fe2000bf66270 */
[----:B------:R-:W-:Y:S01]  /*16440*/  VIADD R25, R228, 0x40 ;  /* 0x00000040e4197836 */ /* 0x000fe20000000000 */
[----:B------:R-:W-:Y:S01]  /*16450*/  ISETP.GE.AND P4, PT, R20, UR4, PT ;  /* 0x0000000414007c0c */ /* 0x000fe2000bf86270 */
[----:B------:R-:W-:Y:S01]  /*16460*/  VIADD R15, R228, 0x80 ;  /* 0x00000080e40f7836 */ /* 0x000fe20000000000 */
[----:B------:R-:W-:Y:S02]  /*16470*/  ISETP.GE.AND P5, PT, R4, UR4, PT ;  /* 0x0000000404007c0c */ /* 0x000fe4000bfa6270 */
[----:B------:R-:W-:Y:S02]  /*16480*/  SHF.R.S32.HI R26, RZ, 0x1f, R228 ;  /* 0x0000001fff1a7819 */ /* 0x000fe400000114e4 */
[----:B------:R-:W-:-:S02]  /*16490*/  SHF.R.S32.HI R25, RZ, 0x1f, R25 ;  /* 0x0000001fff197819 */ /* 0x000fc40000011419 */
[----:B------:R-:W-:-:S03]  /*164a0*/  SHF.R.S32.HI R15, RZ, 0x1f, R15 ;  /* 0x0000001fff0f7819 */ /* 0x000fc6000001140f */
[-C--:B----4-:R-:W-:Y:S02]  /*164b0*/  @!P3 LEA R8, P0, R228, R14.reuse, 0x1 ;  /* 0x0000000ee408b211 */ /* 0x090fe400078008ff */
[-C--:B------:R-:W-:Y:S02]  /*164c0*/  @!P4 LEA R10, P1, R20, R14.reuse, 0x1 ;  /* 0x0000000e140ac211 */ /* 0x080fe400078208ff */
        /* <DEDUP_REMOVED lines=13> */
.L_x_5762:
[----:B0-----:R-:W0:Y:S01]  /*165a0*/  @P1 LDC R11, c[0x0][0xcec] ;  /* 0x00033b00ff0b1b82 */ /* 0x001e220000000800 */
[----:B------:R-:W-:Y:S01]  /*165b0*/  IMAD.MOV.U32 R3, RZ, RZ, R155 ;  /* 0x000000ffff037224 */ /* 0x000fe200078e009b */
[----:B------:R-:W-:-:S06]  /*165c0*/  ULDC.64 UR4, c[0x0][0xc08] ;  /* 0x0003020000047ab9 */ /* 0x000fcc0000000a00 */
[----:B------:R-:W1:Y:S01]  /*165d0*/  @P1 LDC R10, c[0x0][0xcf0] ;  /* 0x00033c00ff0a1b82 */ /* 0x000e620000000800 */
[----:B0-----:R-:W-:-:S05]  /*165e0*/  @P1 IMAD.HI.U32 R11, R155, R11, RZ ;  /* 0x0000000b9b0b1227 */ /* 0x001fca00078e00ff */
[----:B-1----:R-:W-:Y:S01]  /*165f0*/  @P1 SHF.R.U32.HI R3, RZ, R10, R11 ;  /* 0x0000000aff031219 */ /* 0x002fe2000001160b */
[----:B------:R-:W-:-:S04]  /*16600*/  IMAD R11, R8, UR4, RZ ;  /* 0x00000004080b7c24 */ /* 0x000fc8000f8e02ff */
[C---:B------:R-:W-:Y:S02]  /*16610*/  IMAD R8, R4.reuse, UR5, R11 ;  /* 0x0000000504087c24 */ /* 0x040fe4000f8e020b */
[----:B------:R-:W-:Y:S01]  /*16620*/  IMAD.WIDE.U32 R10, R4, UR4, RZ ;  /* 0x00000004040a7c25 */ /* 0x000fe2000f8e00ff */
[----:B------:R-:W-:-:S03]  /*16630*/  ULDC.64 UR4, c[0x0][0xc38] ;  /* 0x00030e0000047ab9 */ /* 0x000fc60000000a00 */
[----:B------:R-:W-:Y:S01]  /*16640*/  IMAD.IADD R11, R11, 0x1, R8 ;  /* 0x000000010b0b7824 */ /* 0x000fe200078e0208 */
[----:B------:R-:W-:Y:S01]  /*16650*/  SHF.R.S32.HI R8, RZ, 0x1f, R9 ;  /* 0x0000001fff087819 */ /* 0x000fe20000011409 */
        /* <DEDUP_REMOVED lines=34> */
.L_x_6011:
[----:B------:R-:W-:Y:S01]  /*16880*/  ISETP.GE.AND P0, PT, R153, R0, PT ;  /* 0x000000009900720c */ /* 0x000fe20003f06270 */
[----:B------:R-:W-:-:S12]  /*16890*/  BSSY B1, `(.L_x_5775) ;  /* 0x00000c3000017945 */ /* 0x000fd80003800000 */
[----:B------:R-:W-:Y:S05]  /*168a0*/  @P0 BRA `(.L_x_5776) ;  /* 0x0000000c00040947 */ /* 0x000fea0003800000 */
[----:B------:R-:W3:Y:S01]  /*168b0*/  LDL R155, [R1+0x5c] ;  /* 0x00005c00019b7983 */ /* 0x000ee20000100800 */
[----:B------:R-:W-:-:S03]  /*168c0*/  ULDC UR4, c[0x0][0xbc8] ;  /* 0x0002f20000047ab9 */ /* 0x000fc60000000800 */
[----:B------:R-:W4:Y:S04]  /*168d0*/  LDL R11, [R1+0x10c] ;  /* 0x00010c00010b7983 */ /* 0x000f280000100800 */
        /* <DEDUP_REMOVED lines=12> */
[----:B---3--:R-:W-:-:S02]  /*169a0*/  ISETP.GE.AND P0, PT, R155, UR4, PT ;  /* 0x000000049b007c0c */ /* 0x008fc4000bf06270 */
[----:B----4-:R-:W-:-:S11]  /*169b0*/  ISETP.GE.AND P1, PT, R11, UR4, PT ;  /* 0x000000040b007c0c */ /* 0x010fd6000bf26270 */
[----:B--2---:R-:W-:Y:S02]  /*169c0*/  @!P0 IMAD.MOV.U32 R8, RZ, RZ, R12 ;  /* 0x000000ffff088224 */ /* 0x004fe400078e000c */
[----:B-1----:R-:W-:Y:S02]  /*169d0*/  @!P0 IMAD.MOV.U32 R9, RZ, RZ, R20 ;  /* 0x000000ffff098224 */ /* 0x002fe400078e0014 */
[----:B------:R-:W-:Y:S02]  /*169e0*/  @!P0 IMAD.WIDE R8, R155, 0x4, R8 ;  /* 0x000000049b088825 */ /* 0x000fe400078e0208 */
[----:B------:R-:W2:Y:S04]  /*169f0*/  LDL R155, [R1+0xf0] ;  /* 0x0000f000019b7983 */ /* 0x000ea80000100800 */
[----:B------:R1:W-:Y:S01]  /*16a00*/  @!P0 ST.E.64 desc[UR40][R8.64], R24 ;  /* 0x0000001808008985 */ /* 0x0003e2000c101b28 */
[----:B-----5:R-:W-:-:S02]  /*16a10*/  ISETP.GE.AND P0, PT, R154, UR4, PT ;  /* 0x000000049a007c0c */ /* 0x020fc4000bf06270 */
[C---:B-1----:R-:W-:Y:S01]  /*16a20*/  @!P1 LEA R8, P2, R11.reuse, R12, 0x2 ;  /* 0x0000000c0b089211 */ /* 0x042fe200078410ff */
[----:B------:R-:W3:Y:S03]  /*16a30*/  LDL R25, [R1+0x178] ;  /* 0x0001780001197983 */ /* 0x000ee60000100800 */
[----:B------:R-:W-:Y:S01]  /*16a40*/  @!P1 LEA.HI.X R9, R11, R20, R13, 0x2, P2 ;  /* 0x000000140b099211 */ /* 0x000fe200010f140d */
[----:B------:R-:W4:Y:S04]  /*16a50*/  LDL R24, [R1+0xe4] ;  /* 0x0000e40001187983 */ /* 0x000f280000100800 */
[----:B------:R-:W5:Y:S04]  /*16a60*/  LDL R11, [R1+0x17c] ;  /* 0x00017c00010b7983 */ /* 0x000f680000100800 */
[----:B------:R1:W-:Y:S04]  /*16a70*/  @!P1 ST.E.64 desc[UR40][R8.64], R28 ;  /* 0x0000001c08009985 */ /* 0x0003e8000c101b28 */
[----:B------:R-:W4:Y:S01]  /*16a80*/  LDL R13, [R1+0xec] ;  /* 0x0000ec00010d7983 */ /* 0x000f220000100800 */
[----:B-1----:R-:W-:-:S03]  /*16a90*/  @!P0 LEA R8, P2, R154, R12, 0x2 ;  /* 0x0000000c9a088211 */ /* 0x002fc600078410ff */
[----:B------:R-:W4:Y:S01]  /*16aa0*/  LDL R29, [R1+0x168] ;  /* 0x00016800011d7983 */ /* 0x000f220000100800 */
[----:B------:R-:W-:-:S03]  /*16ab0*/  @!P0 LEA.HI.X R9, R154, R20, R160, 0x2, P2 ;  /* 0x000000149a098211 */ /* 0x000fc600010f14a0 */
[----:B------:R-:W4:Y:S04]  /*16ac0*/  LDL R28, [R1+0xd4] ;  /* 0x0000d400011c7983 */ /* 0x000f280000100800 */
[----:B------:R1:W-:Y:S01]  /*16ad0*/  @!P0 ST.E.64 desc[UR40][R8.64], R32 ;  /* 0x0000002008008985 */ /* 0x0003e2000c101b28 */
[----:B------:R-:W-:-:S03]  /*16ae0*/  ISETP.GE.AND P1, PT, R21, UR4, PT ;  /* 0x0000000415007c0c */ /* 0x000fc6000bf26270 */
[----:B------:R-:W4:Y:S04]  /*16af0*/  LDL R154, [R1+0xe8] ;  /* 0x0000e800019a7983 */ /* 0x000f280000100800 */
[----:B-1----:R-:W4:Y:S01]  /*16b00*/  LDL R33, [R1+0x174] ;  /* 0x0001740001217983 */ /* 0x002f220000100800 */
[----:B------:R-:W-:-:S05]  /*16b10*/  ISETP.GE.AND P0, PT, R15, UR4, PT ;  /* 0x000000040f007c0c */ /* 0x000fca000bf06270 */
[C---:B------:R-:W-:Y:S01]  /*16b20*/  @!P1 LEA R8, P2, R21.reuse, R12, 0x2 ;  /* 0x0000000c15089211 */ /* 0x040fe200078410ff */
[----:B------:R-:W4:Y:S03]  /*16b30*/  LDL R32, [R1+0x16c] ;  /* 0x00016c0001207983 */ /* 0x000f260000100800 */
[----:B------:R-:W-:Y:S02]  /*16b40*/  @!P1 LEA.HI.X R9, R21, R20, R159, 0x2, P2 ;  /* 0x0000001415099211 */ /* 0x000fe400010f149f */
[----:B------:R-:W-:Y:S01]  /*16b50*/  ISETP.GE.AND P2, PT, R156, UR4, PT ;  /* 0x000000049c007c0c */ /* 0x000fe2000bf46270 */
[----:B------:R-:W4:Y:S04]  /*16b60*/  LDL R21, [R1+0x170] ;  /* 0x0001700001157983 */ /* 0x000f280000100800 */
[----:B------:R1:W-:Y:S01]  /*16b70*/  @!P1 ST.E.64 desc[UR40][R8.64], R36 ;  /* 0x0000002408009985 */ /* 0x0003e2000c101b28 */
[----:B------:R-:W-:-:S02]  /*16b80*/  ISETP.GE.AND P3, PT, R10, UR4, PT ;  /* 0x000000040a007c0c */ /* 0x000fc4000bf66270 */
[C---:B-1----:R-:W-:Y:S01]  /*16b90*/  @!P0 LEA R8, P1, R15.reuse, R12, 0x2 ;  /* 0x0000000c0f088211 */ /* 0x042fe200078210ff */
[----:B------:R-:W4:Y:S03]  /*16ba0*/  LDL R36, [R1+0xd0] ;  /* 0x0000d00001247983 */ /* 0x000f260000100800 */
[----:B------:R-:W-:Y:S01]  /*16bb0*/  @!P0 LEA.HI.X R9, R15, R20, R158, 0x2, P1 ;  /* 0x000000140f098211 */ /* 0x000fe200008f149e */
[----:B------:R-:W4:Y:S01]  /*16bc0*/  LDL R37, [R1+0x154] ;  /* 0x0001540001257983 */ /* 0x000f220000100800 */
[----:B------:R-:W-:-:S03]  /*16bd0*/  ISETP.GE.AND P1, PT, R14, UR4, PT ;  /* 0x000000040e007c0c */ /* 0x000fc6000bf26270 */
[----:B------:R1:W-:Y:S04]  /*16be0*/  @!P0 ST.E.64 desc[UR40][R8.64], R40 ;  /* 0x0000002808008985 */ /* 0x0003e8000c101b28 */
[----:B------:R-:W4:Y:S01]  /*16bf0*/  LDL R15, [R1+0xdc] ;  /* 0x0000dc00010f7983 */ /* 0x000f220000100800 */
[----:B-1----:R-:W-:-:S03]  /*16c00*/  @!P2 LEA R8, P0, R156, R12, 0x2 ;  /* 0x0000000c9c08a211 */ /* 0x002fc600078010ff */
[----:B------:R-:W4:Y:S01]  /*16c10*/  LDL R40, [R1+0xd8] ;  /* 0x0000d80001287983 */ /* 0x000f220000100800 */
[----:B------:R-:W-:-:S03]  /*16c20*/  @!P2 LEA.HI.X R9, R156, R20, R157, 0x2, P0 ;  /* 0x000000149c09a211 */ /* 0x000fc600000f149d */
[----:B------:R-:W4:Y:S04]  /*16c30*/  LDL R41, [R1+0x15c] ;  /* 0x00015c0001297983 */ /* 0x000f280000100800 */
[----:B------:R1:W-:Y:S02]  /*16c40*/  @!P2 ST.E.64 desc[UR40][R8.64], R44 ;  /* 0x0000002c0800a985 */ /* 0x0003e4000c101b28 */
[----:B-1----:R-:W-:Y:S02]  /*16c50*/  @!P3 LEA R8, P2, R10, R12, 0x2 ;  /* 0x0000000c0a08b211 */ /* 0x002fe400078410ff */
[----:B------:R-:W4:Y:S04]  /*16c60*/  LDL R44, [R1+0x164] ;  /* 0x00016400012c7983 */ /* 0x000f280000100800 */
[----:B------:R-:W4:Y:S01]  /*16c70*/  LDL R45, [R1+0x130] ;  /* 0x00013000012d7983 */ /* 0x000f220000100800 */
[----:B--2---:R-:W-:-:S02]  /*16c80*/  ISETP.GE.AND P0, PT, R155, UR4, PT ;  /* 0x000000049b007c0c */ /* 0x004fc4000bf06270 */
[----:B-----5:R-:W-:Y:S02]  /*16c90*/  @!P3 LEA.HI.X R9, R10, R20, R11, 0x2, P2 ;  /* 0x000000140a09b211 */ /* 0x020fe400010f140b */
[----:B------:R-:W-:-:S04]  /*16ca0*/  @!P1 LEA R10, P4, R14, R12, 0x2 ;  /* 0x0000000c0e0a9211 */ /* 0x000fc800078810ff */
[----:B---3--:R-:W-:Y:S02]  /*16cb0*/  @!P1 LEA.HI.X R11, R14, R20, R25, 0x2, P4 ;  /* 0x000000140e0b9211 */ /* 0x008fe400020f1419 */
[----:B------:R-:W2:Y:S04]  /*16cc0*/  LDL R25, [R1+0x160] ;  /* 0x0001600001197983 */ /* 0x000ea80000100800 */
[----:B------:R1:W-:Y:S01]  /*16cd0*/  @!P3 ST.E.64 desc[UR40][R8.64], R48 ;  /* 0x000000300800b985 */ /* 0x0003e2000c101b28 */
[----:B----4-:R-:W-:-:S03]  /*16ce0*/  ISETP.GE.AND P2, PT, R13, UR4, PT ;  /* 0x000000040d007c0c */ /* 0x010fc6000bf46270 */
[----:B------:R-:W3:Y:S01]  /*16cf0*/  LDL R14, [R1+0xcc] ;  /* 0x0000cc00010e7983 */ /* 0x000ee20000100800 */
[----:B-1----:R-:W-:-:S03]  /*16d00*/  @!P0 LEA R8, P4, R155, R12, 0x2 ;  /* 0x0000000c9b088211 */ /* 0x002fc600078810ff */
[----:B------:R-:W4:Y:S04]  /*16d10*/  LDL R48, [R1+0xb4] ;  /* 0x0000b40001307983 */ /* 0x000f280000100800 */
[----:B------:R-:W5:Y:S01]  /*16d20*/  LDL R49, [R1+0x138] ;  /* 0x0001380001317983 */ /* 0x000f620000100800 */
[----:B------:R-:W-:-:S03]  /*16d30*/  @!P0 LEA.HI.X R9, R155, R20, R33, 0x2, P4 ;  /* 0x000000149b098211 */ /* 0x000fc600020f1421 */
[----:B------:R-:W3:Y:S01]  /*16d40*/  LDL R33, [R1+0x158] ;  /* 0x0001580001217983 */ /* 0x000ee20000100800 */
[----:B------:R-:W-:-:S03]  /*16d50*/  ISETP.GE.AND P3, PT, R154, UR4, PT ;  /* 0x000000049a007c0c */ /* 0x000fc6000bf66270 */
[----:B------:R1:W-:Y:S01]  /*16d60*/  @!P1 ST.E.64 desc[UR40][R10.64], R52 ;  /* 0x000000340a009985 */ /* 0x0003e2000c101b28 */
[----:B------:R-:W-:-:S03]  /*16d70*/  ISETP.GE.AND P1, PT, R24, UR4, PT ;  /* 0x0000000418007c0c */ /* 0x000fc6000bf26270 */
[----:B------:R0:W-:Y:S01]  /*16d80*/  @!P0 ST.E.64 desc[UR40][R8.64], R56 ;  /* 0x0000003808008985 */ /* 0x0001e2000c101b28 */
[----:B-1----:R-:W-:-:S03]  /*16d90*/  @!P2 LEA R10, P5, R13, R12, 0x2 ;  /* 0x0000000c0d0aa211 */ /* 0x002fc600078a10ff */
[----:B------:R-:W4:Y:S01]  /*16da0*/  LDL R52, [R1+0xb8] ;  /* 0x0000b80001347983 */ /* 0x000f220000100800 */
[----:B------:R-:W-:-:S03]  /*16db0*/  @!P2 LEA.HI.X R11, R13, R20, R21, 0x2, P5 ;  /* 0x000000140d0ba211 */ /* 0x000fc600028f1415 */
[----:B------:R-:W5:Y:S01]  /*16dc0*/  LDL R53, [R1+0x13c] ;  /* 0x00013c0001357983 */ /* 0x000f620000100800 */
[----:B0-----:R-:W-:-:S03]  /*16dd0*/  @!P3 LEA R8, P4, R154, R12, 0x2 ;  /* 0x0000000c9a08b211 */ /* 0x001fc600078810ff */
[----:B------:R0:W-:Y:S01]  /*16de0*/  @!P2 ST.E.64 desc[UR40][R10.64], R60 ;  /* 0x0000003c0a00a985 */ /* 0x0001e2000c101b28 */
[----:B------:R-:W-:-:S03]  /*16df0*/  @!P3 LEA.HI.X R9, R154, R20, R32, 0x2, P4 ;  /* 0x000000149a09b211 */ /* 0x000fc600020f1420 */
[----:B------:R-:W4:Y:S04]  /*16e00*/  LDL R13, [R1+0xc4] ;  /* 0x0000c400010d7983 */ /* 0x000f280000100800 */
[----:B------:R-:W5:Y:S01]  /*16e10*/  LDL R32, [R1+0x150] ;  /* 0x0001500001207983 */ /* 0x000f620000100800 */
[----:B------:R-:W-:-:S03]  /*16e20*/  ISETP.GE.AND P2, PT, R15, UR4, PT ;  /* 0x000000040f007c0c */ /* 0x000fc6000bf46270 */
[----:B------:R-:W5:Y:S01]  /*16e30*/  LDL R21, [R1+0xc8] ;  /* 0x0000c80001157983 */ /* 0x000f620000100800 */
[----:B0-----:R-:W-:-:S04]  /*16e40*/  @!P1 LEA R10, P5, R24, R12, 0x2 ;  /* 0x0000000c180a9211 */ /* 0x001fc800078a10ff */
[----:B------:R-:W-:Y:S01]  /*16e50*/  @!P1 LEA.HI.X R11, R24, R20, R29, 0x2, P5 ;  /* 0x00000014180b9211 */ /* 0x000fe200028f141d */
[----:B------:R-:W-:Y:S01]  /*16e60*/  @!P3 ST.E.64 desc[UR40][R8.64], R64 ;  /* 0x000000400800b985 */ /* 0x000fe2000c101b28 */
[----:B------:R-:W-:-:S03]  /*16e70*/  ISETP.GE.AND P0, PT, R153, UR4, PT ;  /* 0x0000000499007c0c */ /* 0x000fc6000bf06270 */
[----:B------:R0:W-:Y:S01]  /*16e80*/  @!P1 ST.E.64 desc[UR40][R10.64], R68 ;  /* 0x000000440a009985 */ /* 0x0001e2000c101b28 */
[----:B------:R-:W-:-:S03]  /*16e90*/  ISETP.GE.AND P1, PT, R28, UR4, PT ;  /* 0x000000041c007c0c */ /* 0x000fc6000bf26270 */
[----:B------:R-:W5:Y:S04]  /*16ea0*/  LDL R29, [R1+0xc0] ;  /* 0x0000c000011d7983 */ /* 0x000f680000100800 */
[----:B------:R-:W5:Y:S01]  /*16eb0*/  LDL R24, [R1+0xbc] ;  /* 0x0000bc0001187983 */ /* 0x000f620000100800 */
[-C--:B0-----:R-:W-:Y:S02]  /*16ec0*/  @!P2 LEA R10, P5, R15, R12.reuse, 0x2 ;  /* 0x0000000c0f0aa211 */ /* 0x081fe400078a10ff */
[----:B------:R-:W-:-:S04]  /*16ed0*/  @!P0 LEA R8, P4, R153, R12, 0x2 ;  /* 0x0000000c99088211 */ /* 0x000fc800078810ff */
[-C--:B------:R-:W-:Y:S02]  /*16ee0*/  @!P0 LEA.HI.X R9, R153, R20.reuse, R44, 0x2, P4 ;  /* 0x0000001499098211 */ /* 0x080fe400020f142c */
[----:B------:R-:W-:Y:S01]  /*16ef0*/  ISETP.GE.AND P3, PT, R40, UR4, PT ;  /* 0x0000000428007c0c */ /* 0x000fe2000bf66270 */
[----:B------:R-:W5:Y:S04]  /*16f00*/  LDL R44, [R1+0xac] ;  /* 0x0000ac00012c7983 */ /* 0x000f680000100800 */
[----:B------:R-:W-:Y:S01]  /*16f10*/  @!P0 ST.E.64 desc[UR40][R8.64], R72 ;  /* 0x0000004808008985 */ /* 0x000fe2000c101b28 */
[----:B--2---:R-:W-:-:S03]  /*16f20*/  @!P2 LEA.HI.X R11, R15, R20, R25, 0x2, P5 ;  /* 0x000000140f0ba211 */ /* 0x004fc600028f1419 */
[----:B------:R-:W2:Y:S04]  /*16f30*/  LDL R15, [R1+0x148] ;  /* 0x00014800010f7983 */ /* 0x000ea80000100800 */
[----:B------:R-:W2:Y:S04]  /*16f40*/  LDL R25, [R1+0x14c] ;  /* 0x00014c0001197983 */ /* 0x000ea80000100800 */
[----:B------:R0:W-:Y:S02]  /*16f50*/  @!P2 ST.E.64 desc[UR40][R10.64], R76 ;  /* 0x0000004c0a00a985 */ /* 0x0001e4000c101b28 */
[----:B0-----:R-:W-:-:S04]  /*16f60*/  @!P1 LEA R10, P5, R28, R12, 0x2 ;  /* 0x0000000c1c0a9211 */ /* 0x001fc800078a10ff */
[----:B---3--:R-:W-:Y:S02]  /*16f70*/  @!P1 LEA.HI.X R11, R28, R20, R33, 0x2, P5 ;  /* 0x000000141c0b9211 */ /* 0x008fe400028f1421 */
[----:B------:R-:W3:Y:S04]  /*16f80*/  LDL R33, [R1+0x144] ;  /* 0x0001440001217983 */ /* 0x000ee80000100800 */
[----:B------:R-:W3:Y:S01]  /*16f90*/  LDL R28, [R1+0x140] ;  /* 0x00014000011c7983 */ /* 0x000ee20000100800 */
[----:B------:R-:W-:Y:S02]  /*16fa0*/  ISETP.GE.AND P2, PT, R14, UR4, PT ;  /* 0x000000040e007c0c */ /* 0x000fe4000bf46270 */
[----:B------:R-:W-:Y:S02]  /*16fb0*/  @!P3 LEA R8, P4, R40, R12, 0x2 ;  /* 0x0000000c2808b211 */ /* 0x000fe400078810ff */
[----:B------:R-:W-:-:S02]  /*16fc0*/  ISETP.GE.AND P0, PT, R36, UR4, PT ;  /* 0x0000000424007c0c */ /* 0x000fc4000bf06270 */
[----:B------:R-:W-:Y:S02]  /*16fd0*/  @!P3 LEA.HI.X R9, R40, R20, R41, 0x2, P4 ;  /* 0x000000142809b211 */ /* 0x000fe400020f1429 */
[----:B------:R-:W3:Y:S04]  /*16fe0*/  LDL R40, [R1+0xa8] ;  /* 0x0000a80001287983 */ /* 0x000ee80000100800 */
[----:B------:R-:W-:Y:S04]  /*16ff0*/  @!P3 ST.E.64 desc[UR40][R8.64], R80 ;  /* 0x000000500800b985 */ /* 0x000fe8000c101b28 */
[----:B------:R0:W-:Y:S04]  /*17000*/  @!P1 ST.E.64 desc[UR40][R10.64], R84 ;  /* 0x000000540a009985 */ /* 0x0001e8000c101b28 */
[----:B------:R-:W3:Y:S01]  /*17010*/  LDL R41, [R1+0x12c] ;  /* 0x00012c0001297983 */ /* 0x000ee20000100800 */
[----:B----4-:R-:W-:-:S02]  /*17020*/  ISETP.GE.AND P1, PT, R13, UR4, PT ;  /* 0x000000040d007c0c */ /* 0x010fc4000bf26270 */
[-C--:B0-----:R-:W-:Y:S02]  /*17030*/  @!P2 LEA R10, P5, R14, R12.reuse, 0x2 ;  /* 0x0000000c0e0aa211 */ /* 0x081fe400078a10ff */
[----:B------:R-:W-:Y:S02]  /*17040*/  @!P0 LEA R8, P4, R36, R12, 0x2 ;  /* 0x0000000c24088211 */ /* 0x000fe400078810ff */
[-C--:B-----5:R-:W-:Y:S02]  /*17050*/  @!P2 LEA.HI.X R11, R14, R20.reuse, R32, 0x2, P5 ;  /* 0x000000140e0ba211 */ /* 0x0a0fe400028f1420 */
[----:B------:R-:W4:Y:S01]  /*17060*/  LDL R14, [R1+0xb0] ;  /* 0x0000b000010e7983 */ /* 0x000f220000100800 */
[----:B------:R-:W-:Y:S02]  /*17070*/  @!P0 LEA.HI.X R9, R36, R20, R37, 0x2, P4 ;  /* 0x0000001424098211 */ /* 0x000fe400020f1425 */
[----:B------:R-:W-:Y:S01]  /*17080*/  ISETP.GE.AND P3, PT, R21, UR4, PT ;  /* 0x0000000415007c0c */ /* 0x000fe2000bf66270 */
[----:B------:R-:W5:Y:S04]  /*17090*/  LDL R36, [R1+0xa4] ;  /* 0x0000a40001247983 */ /* 0x000f680000100800 */
[----:B------:R-:W-:Y:S04]  /*170a0*/  @!P0 ST.E.64 desc[UR40][R8.64], R88 ;  /* 0x0000005808008985 */ /* 0x000fe8000c101b28 */
[----:B------:R0:W-:Y:S01]  /*170b0*/  @!P2 ST.E.64 desc[UR40][R10.64], R92 ;  /* 0x0000005c0a00a985 */ /* 0x0001e2000c101b28 */
[----:B------:R-:W-:-:S03]  /*170c0*/  ISETP.GE.AND P0, PT, R29, UR4, PT ;  /* 0x000000041d007c0c */ /* 0x000fc6000bf06270 */
[----:B------:R-:W5:Y:S04]  /*170d0*/  LDL R32, [R1+0xa0] ;  /* 0x0000a00001207983 */ /* 0x000f680000100800 */
[----:B------:R-:W5:Y:S01]  /*170e0*/  LDL R37, [R1+0x128] ;  /* 0x0001280001257983 */ /* 0x000f620000100800 */
[-C--:B0-----:R-:W-:Y:S02]  /*170f0*/  @!P1 LEA R10, P5, R13, R12.reuse, 0x2 ;  /* 0x0000000c0d0a9211 */ /* 0x081fe400078a10ff */
[----:B------:R-:W-:Y:S02]  /*17100*/  @!P3 LEA R8, P4, R21, R12, 0x2 ;  /* 0x0000000c1508b211 */ /* 0x000fe400078810ff */
[----:B------:R-:W-:Y:S02]  /*17110*/  ISETP.GE.AND P2, PT, R24, UR4, PT ;  /* 0x0000000418007c0c */ /* 0x000fe4000bf46270 */
[----:B--2---:R-:W-:-:S02]  /*17120*/  @!P1 LEA.HI.X R11, R13, R20, R15, 0x2, P5 ;  /* 0x000000140d0b9211 */ /* 0x004fc400028f140f */
[----:B------:R-:W2:Y:S04]  /*17130*/  LDL R15, [R1+0x134] ;  /* 0x00013400010f7983 */ /* 0x000ea80000100800 */
[----:B------:R-:W2:Y:S01]  /*17140*/  LDL R13, [R1+0x9c] ;  /* 0x00009c00010d7983 */ /* 0x000ea20000100800 */
[----:B------:R-:W-:-:S03]  /*17150*/  @!P3 LEA.HI.X R9, R21, R20, R25, 0x2, P4 ;  /* 0x000000141509b211 */ /* 0x000fc600020f1419 */
[----:B------:R-:W2:Y:S04]  /*17160*/  LDL R25, [R1+0x98] ;  /* 0x0000980001197983 */ /* 0x000ea80000100800 */
[----:B------:R-:W2:Y:S04]  /*17170*/  LDL R21, [R1+0x94] ;  /* 0x0000940001157983 */ /* 0x000ea80000100800 */
[----:B------:R0:W-:Y:S04]  /*17180*/  @!P3 ST.E.64 desc[UR40][R8.64], R96 ;  /* 0x000000600800b985 */ /* 0x0001e8000c101b28 */
[----:B------:R1:W-:Y:S01]  /*17190*/  @!P1 ST.E.64 desc[UR40][R10.64], R100 ;  /* 0x000000640a009985 */ /* 0x0003e2000c101b28 */
[----:B0-----:R-:W-:-:S04]  /*171a0*/  @!P0 LEA R8, P3, R29, R12, 0x2 ;  /* 0x0000000c1d088211 */ /* 0x001fc800078610ff */
[----:B---3--:R-:W-:Y:S02]  /*171b0*/  @!P0 LEA.HI.X R9, R29, R20, R33, 0x2, P3 ;  /* 0x000000141d098211 */ /* 0x008fe400018f1421 */
[C---:B-1----:R-:W-:Y:S01]  /*171c0*/  @!P2 LEA R10, P5, R24.reuse, R12, 0x2 ;  /* 0x0000000c180aa211 */ /* 0x042fe200078a10ff */
[----:B------:R-:W3:Y:S04]  /*171d0*/  LDL R33, [R1+0x124] ;  /* 0x0001240001217983 */ /* 0x000ee80000100800 */
[----:B------:R-:W3:Y:S01]  /*171e0*/  LDL R29, [R1+0x120] ;  /* 0x00012000011d7983 */ /* 0x000ee20000100800 */
[----:B------:R-:W-:-:S03]  /*171f0*/  @!P2 LEA.HI.X R11, R24, R20, R28, 0x2, P5 ;  /* 0x00000014180ba211 */ /* 0x000fc600028f141c */
[----:B------:R-:W3:Y:S04]  /*17200*/  LDL R28, [R1+0x11c] ;  /* 0x00011c00011c7983 */ /* 0x000ee80000100800 */
[----:B------:R-:W3:Y:S01]  /*17210*/  LDL R24, [R1+0x118] ;  /* 0x0001180001187983 */ /* 0x000ee20000100800 */
[----:B------:R-:W-:Y:S02]  /*17220*/  ISETP.GE.AND P4, PT, R52, UR4, PT ;  /* 0x0000000434007c0c */ /* 0x000fe4000bf86270 */
[----:B------:R-:W-:Y:S01]  /*17230*/  ISETP.GE.AND P1, PT, R48, UR4, PT ;  /* 0x0000000430007c0c */ /* 0x000fe2000bf26270 */
[----:B------:R0:W-:Y:S04]  /*17240*/  @!P0 ST.E.64 desc[UR40][R8.64], R104 ;  /* 0x0000006808008985 */ /* 0x0001e8000c101b28 */
[----:B------:R1:W-:Y:S01]  /*17250*/  @!P2 ST.E.64 desc[UR40][R10.64], R108 ;  /* 0x0000006c0a00a985 */ /* 0x0003e2000c101b28 */
[----:B------:R-:W-:-:S05]  /*17260*/  ISETP.GE.AND P2, PT, R44, UR4, PT ;  /* 0x000000042c007c0c */ /* 0x000fca000bf46270 */
[-C--:B0-----:R-:W-:Y:S02]  /*17270*/  @!P4 LEA R8, P3, R52, R12.reuse, 0x2 ;  /* 0x0000000c3408c211 */ /* 0x081fe400078610ff */
[----:B----4-:R-:W-:Y:S02]  /*17280*/  ISETP.GE.AND P0, PT, R14, UR4, PT ;  /* 0x000000040e007c0c */ /* 0x010fe4000bf06270 */
[----:B-1----:R-:W-:Y:S02]  /*17290*/  @!P1 LEA R10, P5, R48, R12, 0x2 ;  /* 0x0000000c300a9211 */ /* 0x002fe400078a10ff */
[-C--:B------:R-:W-:Y:S02]  /*172a0*/  @!P4 LEA.HI.X R9, R52, R20.reuse, R53, 0x2, P3 ;  /* 0x000000143409c211 */ /* 0x080fe400018f1435 */
[----:B------:R-:W-:Y:S02]  /*172b0*/  ISETP.GE.AND P3, PT, R40, UR4, PT ;  /* 0x0000000428007c0c */ /* 0x000fe4000bf66270 */
[----:B------:R-:W-:Y:S01]  /*172c0*/  @!P1 LEA.HI.X R11, R48, R20, R49, 0x2, P5 ;  /* 0x00000014300b9211 */ /* 0x000fe200028f1431 */
[----:B------:R0:W-:Y:S04]  /*172d0*/  @!P4 ST.E.64 desc[UR40][R8.64], R112 ;  /* 0x000000700800c985 */ /* 0x0001e8000c101b28 */
[----:B------:R1:W-:Y:S01]  /*172e0*/  @!P1 ST.E.64 desc[UR40][R10.64], R116 ;  /* 0x000000740a009985 */ /* 0x0003e2000c101b28 */
[----:B-----5:R-:W-:-:S02]  /*172f0*/  ISETP.GE.AND P1, PT, R36, UR4, PT ;  /* 0x0000000424007c0c */ /* 0x020fc4000bf26270 */
[-C--:B0-----:R-:W-:Y:S02]  /*17300*/  @!P0 LEA R8, P4, R14, R12.reuse, 0x2 ;  /* 0x0000000c0e088211 */ /* 0x081fe400078810ff */
[----:B-1----:R-:W-:-:S04]  /*17310*/  @!P2 LEA R10, P5, R44, R12, 0x2 ;  /* 0x0000000c2c0aa211 */ /* 0x002fc800078a10ff */
[-C--:B------:R-:W-:Y:S02]  /*17320*/  @!P2 LEA.HI.X R11, R44, R20.reuse, R45, 0x2, P5 ;  /* 0x000000142c0ba211 */ /* 0x080fe400028f142d */
[----:B--2---:R-:W-:Y:S02]  /*17330*/  @!P0 LEA.HI.X R9, R14, R20, R15, 0x2, P4 ;  /* 0x000000140e098211 */ /* 0x004fe400020f140f */
[----:B------:R-:W-:-:S03]  /*17340*/  @!P3 LEA R14, P4, R40, R12, 0x2 ;  /* 0x0000000c280eb211 */ /* 0x000fc600078810ff */
[----:B------:R0:W-:Y:S01]  /*17350*/  @!P0 ST.E.64 desc[UR40][R8.64], R120 ;  /* 0x0000007808008985 */ /* 0x0001e2000c101b28 */
[----:B------:R-:W-:Y:S02]  /*17360*/  ISETP.GE.AND P0, PT, R32, UR4, PT ;  /* 0x0000000420007c0c */ /* 0x000fe4000bf06270 */
        /* <DEDUP_REMOVED lines=10> */
[C---:B--2---:R-:W-:Y:S02]  /*17410*/  @!P4 LEA R14, P1, R13.reuse, R12, 0x2 ;  /* 0x0000000c0d0ec211 */ /* 0x044fe400078210ff */
[-C--:B---3--:R-:W-:Y:S02]  /*17420*/  @!P0 LEA.HI.X R11, R32, R20.reuse, R33, 0x2, P5 ;  /* 0x00000014200b8211 */ /* 0x088fe400028f1421 */
[----:B------:R-:W-:Y:S02]  /*17430*/  @!P4 LEA.HI.X R15, R13, R20, R29, 0x2, P1 ;  /* 0x000000140d0fc211 */ /* 0x000fe400008f141d */
[-C--:B0-----:R-:W-:Y:S02]  /*17440*/  @!P2 LEA R8, P5, R25, R12.reuse, 0x2 ;  /* 0x0000000c1908a211 */ /* 0x081fe400078a10ff */
[----:B------:R-:W-:Y:S02]  /*17450*/  @!P3 LEA R12, P1, R21, R12, 0x2 ;  /* 0x0000000c150cb211 */ /* 0x000fe400078210ff */
[----:B------:R-:W-:-:S02]  /*17460*/  @!P2 LEA.HI.X R9, R25, R20, R28, 0x2, P5 ;  /* 0x000000141909a211 */ /* 0x000fc400028f141c */
[----:B------:R-:W-:Y:S01]  /*17470*/  @!P3 LEA.HI.X R13, R21, R20, R24, 0x2, P1 ;  /* 0x00000014150db211 */ /* 0x000fe200008f1418 */
[----:B------:R3:W-:Y:S04]  /*17480*/  @!P0 ST.E.64 desc[UR40][R10.64], R136 ;  /* 0x000000880a008985 */ /* 0x0007e8000c101b28 */
[----:B------:R3:W-:Y:S04]  /*17490*/  @!P4 ST.E.64 desc[UR40][R14.64], R140 ;  /* 0x0000008c0e00c985 */ /* 0x0007e8000c101b28 */
[----:B------:R3:W-:Y:S04]  /*174a0*/  @!P2 ST.E.64 desc[UR40][R8.64], R144 ;  /* 0x000000900800a985 */ /* 0x0007e8000c101b28 */
[----:B------:R3:W-:Y:S02]  /*174b0*/  @!P3 ST.E.64 desc[UR40][R12.64], R148 ;  /* 0x000000940c00b985 */ /* 0x0007e4000c101b28 */
.L_x_5776:
[----:B------:R-:W-:Y:S05]  /*174c0*/  BSYNC B1 ;  /* 0x0000000000017941 */ /* 0x000fea0003800000 */
.L_x_5775:
[----:B------:R-:W-:-:S03]  /*174d0*/  UMOV UR4, 0xffffffff ;  /* 0xffffffff00047882 */ /* 0x000fc60000000000 */
[----:B------:R-:W-:Y:S05]  /*174e0*/  BRA.DIV UR4, `(.L_x_5777) ;  /* 0x000000d204947947 */ /* 0x000fea000b800000 */
[----:B0-----:R-:W0:Y:S04]  /*174f0*/  SHFL.IDX PT, R4, R4, 0x1, 0x1c1f ;  /* 0x003c1f0004047f89 */ /* 0x001e2800000e0000 */
[----:B------:R-:W4:Y:S02]  /*17500*/  SHFL.IDX PT, R3, R3, 0x1, 0x1c1f ;  /* 0x003c1f0003037f89 */ /* 0x000f2400000e0000 */
.L_x_6015:
[----:B------:R-:W-:-:S13]  /*17510*/  ISETP.GE.AND P0, PT, R152, R0, PT ;  /* 0x000000009800720c */ /* 0x000fda0003f06270 */
[----:B------:R-:W-:Y:S05]  /*17520*/  @P0 BRA `(.L_x_5773) ;  /* 0x00000028008c0947 */ /* 0x000fea0003800000 */
[----:B------:R-:W5:Y:S01]  /*17530*/  LDL R61, [R1+0xf0] ;  /* 0x0000f000013d7983 */ /* 0x000f620000100800 */
[----:B------:R-:W-:-:S03]  /*17540*/  ULDC UR4, c[0x0][0xbc8] ;  /* 0x0002f20000047ab9 */ /* 0x000fc60000000800 */
        /* <DEDUP_REMOVED lines=17> */
[----:B---3--:R-:W3:Y:S04]  /*17660*/  LDL R15, [R1+0xb4] ;  /* 0x0000b400010f7983 */ /* 0x008ee80000100800 */
        /* <DEDUP_REMOVED lines=19> */
[----:B--2---:R-:W2:Y:S01]  /*177a0*/  LDL R12, [R1+0x11c] ;  /* 0x00011c00010c7983 */ /* 0x004ea20000100800 */
[----:B-----5:R-:W-:-:S02]  /*177b0*/  IMAD.MOV.U32 R76, RZ, RZ, R61 ;  /* 0x000000ffff4c7224 */ /* 0x020fc400078e003d */
[----:B----4-:R-:W-:Y:S02]  /*177c0*/  IMAD.MOV.U32 R61, RZ, RZ, R60 ;  /* 0x000000ffff3d7224 */ /* 0x010fe400078e003c */
        /* <DEDUP_REMOVED lines=11> */
[----:B------:R-:W-:Y:S01]  /*17880*/  ISETP.GE.AND P2, PT, R68, UR4, PT ;  /* 0x0000000444007c0c */ /* 0x000fe2000bf46270 */
        /* <DEDUP_REMOVED lines=14> */
[----:B---3--:R-:W-:Y:S01]  /*17970*/  ISETP.GE.AND P3, PT, R84, UR4, PT ;  /* 0x0000000454007c0c */ /* 0x008fe2000bf66270 */
[----:B------:R-:W-:Y:S02]  /*17980*/  IMAD.MOV.U32 R24, RZ, RZ, R15 ;  /* 0x000000ffff187224 */ /* 0x000fe400078e000f */
[----:B------:R-:W-:Y:S01]  /*17990*/  IMAD.MOV.U32 R37, RZ, RZ, R33 ;  /* 0x000000ffff257224 */ /* 0x000fe200078e0021 */
[----:B------:R-:W3:Y:S01]  /*179a0*/  LDL R15, [R1+0xc4] ;  /* 0x0000c400010f7983 */ /* 0x000ee20000100800 */
        /* <DEDUP_REMOVED lines=18> */
[----:B------:R-:W-:Y:S02]  /*17ad0*/  @!P2 IMAD.MOV.U32 R8, RZ, RZ, R3 ;  /* 0x000000ffff08a224 */ /* 0x000fe400078e0003 */
[----:B0-----:R-:W-:Y:S02]  /*17ae0*/  @!P2 IMAD.MOV.U32 R9, RZ, RZ, R4 ;  /* 0x000000ffff09a224 */ /* 0x001fe400078e0004 */
[----:B------:R-:W-:-:S02]  /*17af0*/  IMAD.MOV.U32 R33, RZ, RZ, R28 ;  /* 0x000000ffff217224 */ /* 0x000fc400078e001c */
[----:B------:R-:W-:Y:S02]  /*17b00*/  IMAD.MOV.U32 R69, RZ, RZ, R65 ;  /* 0x000000ffff457224 */ /* 0x000fe400078e0041 */
[----:B------:R-:W-:Y:S02]  /*17b10*/  IMAD.MOV.U32 R65, RZ, RZ, R61 ;  /* 0x000000ffff417224 */ /* 0x000fe400078e003d */
[----:B------:R-:W-:Y:S02]  /*17b20*/  IMAD.MOV.U32 R61, RZ, RZ, R57 ;  /* 0x000000ffff3d7224 */ /* 0x000fe400078e0039 */
[----:B------:R-:W-:Y:S02]  /*17b30*/  IMAD.MOV.U32 R57, RZ, RZ, R53 ;  /* 0x000000ffff397224 */ /* 0x000fe400078e0035 */
[----:B------:R-:W-:-:S04]  /*17b40*/  @!P2 IMAD.WIDE R8, R68, 0x4, R8 ;  /* 0x000000044408a825 */ /* 0x000fc800078e0208 */
[----:B------:R-:W-:Y:S02]  /*17b50*/  IMAD.MOV.U32 R37, RZ, RZ, R29 ;  /* 0x000000ffff257224 */ /* 0x000fe400078e001d */
[----:B------:R-:W-:Y:S02]  /*17b60*/  IMAD.MOV.U32 R53, RZ, RZ, R33 ;  /* 0x000000ffff357224 */ /* 0x000fe400078e0021 */
[----:B------:R-:W-:Y:S02]  /*17b70*/  IMAD.MOV.U32 R29, RZ, RZ, R24 ;  /* 0x000000ffff1d7224 */ /* 0x000fe400078e0018 */
[----:B------:R-:W-:Y:S01]  /*17b80*/  IMAD.MOV.U32 R68, RZ, RZ, R64 ;  /* 0x000000ffff447224 */ /* 0x000fe200078e0040 */
[----:B------:R-:W-:Y:S01]  /*17b90*/  ISETP.GE.AND P0, PT, R89, UR4, PT ;  /* 0x0000000459007c0c */ /* 0x000fe2000bf06270 */
[----:B------:R-:W-:Y:S01]  /*17ba0*/  IMAD.MOV.U32 R33, RZ, RZ, R14 ;  /* 0x000000ffff217224 */ /* 0x000fe200078e000e */
[----:B------:R-:W-:Y:S01]  /*17bb0*/  @!P2 ST.E.64 desc[UR40][R8.64], R26 ;  /* 0x0000001a0800a985 */ /* 0x000fe2000c101b28 */
[----:B------:R-:W-:-:S02]  /*17bc0*/  IMAD.MOV.U32 R64, RZ, RZ, R60 ;  /* 0x000000ffff407224 */ /* 0x000fc400078e003c */
[----:B------:R-:W-:Y:S01]  /*17bd0*/  IMAD.MOV.U32 R14, RZ, RZ, R10 ;  /* 0x000000ffff0e7224 */ /* 0x000fe200078e000a */
[-C--:B------:R-:W-:Y:S01]  /*17be0*/  @!P3 LEA R10, P4, R84, R3.reuse, 0x2 ;  /* 0x00000003540ab211 */ /* 0x080fe200078810ff */
[----:B------:R-:W-:Y:S01]  /*17bf0*/  IMAD.MOV.U32 R60, RZ, RZ, R56 ;  /* 0x000000ffff3c7224 */ /* 0x000fe200078e0038 */
[----:B------:R-:W-:Y:S01]  /*17c00*/  ISETP.GE.AND P1, PT, R80, UR4, PT ;  /* 0x0000000450007c0c */ /* 0x000fe2000bf26270 */
[----:B------:R-:W-:Y:S01]  /*17c10*/  IMAD.MOV.U32 R56, RZ, RZ, R52 ;  /* 0x000000ffff387224 */ /* 0x000fe200078e0034 */
[----:B------:R-:W4:Y:S01]  /*17c20*/  LDL R24, [R1+0x168] ;  /* 0x0001680001187983 */ /* 0x000f220000100800 */
[----:B------:R-:W-:Y:S02]  /*17c30*/  IMAD.MOV.U32 R52, RZ, RZ, R29 ;  /* 0x000000ffff347224 */ /* 0x000fe400078e001d */
[----:B------:R-:W-:Y:S01]  /*17c40*/  IMAD.MOV.U32 R29, RZ, RZ, R11 ;  /* 0x000000ffff1d7224 */ /* 0x000fe200078e000b */
[----:B------:R-:W-:Y:S02]  /*17c50*/  @!P3 LEA.HI.X R11, R84, R4, R92, 0x2, P4 ;  /* 0x00000004540bb211 */ /* 0x000fe400020f145c */
[----:B------:R-:W5:Y:S04]  /*17c60*/  LDL R92, [R1+0x188] ;  /* 0x00018800015c7983 */ /* 0x000f680000100800 */
[----:B------:R-:W2:Y:S04]  /*17c70*/  LDL R84, [R1+0x18c] ;  /* 0x00018c0001547983 */ /* 0x000ea80000100800 */
[----:B------:R0:W-:Y:S02]  /*17c80*/  @!P3 ST.E.64 desc[UR40][R10.64], R30 ;  /* 0x0000001e0a00b985 */ /* 0x0001e4000c101b28 */
[----:B0-----:R-:W-:-:S04]  /*17c90*/  @!P0 LEA R10, P4, R89, R3, 0x2 ;  /* 0x00000003590a8211 */ /* 0x001fc800078810ff */
[----:B-----5:R-:W-:Y:S02]  /*17ca0*/  @!P0 LEA.HI.X R11, R89, R4, R92, 0x2, P4 ;  /* 0x00000004590b8211 */ /* 0x020fe400020f145c */
[----:B------:R-:W5:Y:S01]  /*17cb0*/  LDL R89, [R1+0x184] ;  /* 0x0001840001597983 */ /* 0x000f620000100800 */
[----:B------:R-:W-:Y:S02]  /*17cc0*/  ISETP.GE.AND P2, PT, R88, UR4, PT ;  /* 0x0000000458007c0c */ /* 0x000fe4000bf46270 */
[----:B------:R-:W-:-:S04]  /*17cd0*/  @!P1 LEA R8, P5, R80, R3, 0x2 ;  /* 0x0000000350089211 */ /* 0x000fc800078a10ff */
[----:B--2---:R-:W-:-:S05]  /*17ce0*/  @!P1 LEA.HI.X R9, R80, R4, R84, 0x2, P5 ;  /* 0x0000000450099211 */ /* 0x004fca00028f1454 */
[----:B------:R0:W-:Y:S02]  /*17cf0*/  @!P1 ST.E.64 desc[UR40][R8.64], R34 ;  /* 0x0000002208009985 */ /* 0x0001e4000c101b28 */
[----:B0-----:R-:W-:-:S04]  /*17d00*/  @!P2 LEA R8, P5, R88, R3, 0x2 ;  /* 0x000000035808a211 */ /* 0x001fc800078a10ff */
[----:B-----5:R-:W-:Y:S02]  /*17d10*/  @!P2 LEA.HI.X R9, R88, R4, R89, 0x2, P5 ;  /* 0x000000045809a211 */ /* 0x020fe400028f1459 */
[----:B------:R-:W2:Y:S01]  /*17d20*/  LDL R88, [R1+0x180] ;  /* 0x0001800001587983 */ /* 0x000ea20000100800 */
[----:B------:R-:W-:-:S03]  /*17d30*/  ISETP.GE.AND P3, PT, R85, UR4, PT ;  /* 0x0000000455007c0c */ /* 0x000fc6000bf66270 */
[----:B------:R0:W-:Y:S10]  /*17d40*/  @!P0 ST.E.64 desc[UR40][R10.64], R38 ;  /* 0x000000260a008985 */ /* 0x0001f4000c101b28 */
[----:B0-----:R-:W-:-:S04]  /*17d50*/  @!P3 LEA R10, P4, R85, R3, 0x2 ;  /* 0x00000003550ab211 */ /* 0x001fc800078810ff */
[----:B--2---:R-:W-:Y:S02]  /*17d60*/  @!P3 LEA.HI.X R11, R85, R4, R88, 0x2, P4 ;  /* 0x00000004550bb211 */ /* 0x004fe400020f1458 */
[----:B------:R-:W2:Y:S01]  /*17d70*/  LDL R85, [R1+0x17c] ;  /* 0x00017c0001557983 */ /* 0x000ea20000100800 */
[----:B------:R-:W-:Y:S01]  /*17d80*/  ISETP.GE.AND P1, PT, R81, UR4, PT ;  /* 0x0000000451007c0c */ /* 0x000fe2000bf26270 */
[----:B------:R-:W-:Y:S02]  /*17d90*/  IMAD.MOV.U32 R80, RZ, RZ, R69 ;  /* 0x000000ffff507224 */ /* 0x000fe400078e0045 */
[----:B------:R-:W-:Y:S02]  /*17da0*/  IMAD.MOV.U32 R84, RZ, RZ, R68 ;  /* 0x000000ffff547224 */ /* 0x000fe400078e0044 */
[----:B------:R-:W-:Y:S02]  /*17db0*/  IMAD.MOV.U32 R69, RZ, RZ, R65 ;  /* 0x000000ffff457224 */ /* 0x000fe400078e0041 */
[----:B------:R-:W-:-:S02]  /*17dc0*/  IMAD.MOV.U32 R68, RZ, RZ, R64 ;  /* 0x000000ffff447224 */ /* 0x000fc400078e0040 */
[----:B---3--:R-:W-:Y:S02]  /*17dd0*/  IMAD.MOV.U32 R28, RZ, RZ, R15 ;  /* 0x000000ffff1c7224 */ /* 0x008fe400078e000f */
[----:B------:R-:W-:Y:S01]  /*17de0*/  IMAD.MOV.U32 R65, RZ, RZ, R61 ;  /* 0x000000ffff417224 */ /* 0x000fe200078e003d */
[----:B------:R0:W-:Y:S01]  /*17df0*/  @!P2 ST.E.64 desc[UR40][R8.64], R42 ;  /* 0x0000002a0800a985 */ /* 0x0001e2000c101b28 */
[----:B------:R-:W-:Y:S02]  /*17e00*/  IMAD.MOV.U32 R64, RZ, RZ, R60 ;  /* 0x000000ffff407224 */ /* 0x000fe400078e003c */
[----:B------:R-:W-:Y:S01]  /*17e10*/  IMAD.MOV.U32 R61, RZ, RZ, R57 ;  /* 0x000000ffff3d7224 */ /* 0x000fe200078e0039 */
[----:B------:R-:W-:Y:S01]  /*17e20*/  ISETP.GE.AND P0, PT, R77, UR4, PT ;  /* 0x000000044d007c0c */ /* 0x000fe2000bf06270 */
[----:B------:R-:W-:Y:S01]  /*17e30*/  IMAD.MOV.U32 R60, RZ, RZ, R56 ;  /* 0x000000ffff3c7224 */ /* 0x000fe200078e0038 */
[----:B------:R-:W3:Y:S01]  /*17e40*/  LDL R15, [R1+0x9c] ;  /* 0x00009c00010f7983 */ /* 0x000ee20000100800 */
[----:B------:R-:W-:-:S02]  /*17e50*/  IMAD.MOV.U32 R57, RZ, RZ, R53 ;  /* 0x000000ffff397224 */ /* 0x000fc400078e0035 */
[----:B------:R-:W-:Y:S02]  /*17e60*/  IMAD.MOV.U32 R56, RZ, RZ, R52 ;  /* 0x000000ffff387224 */ /* 0x000fe400078e0034 */
[----:B------:R-:W-:Y:S02]  /*17e70*/  IMAD.MOV.U32 R53, RZ, RZ, R33 ;  /* 0x000000ffff357224 */ /* 0x000fe400078e0021 */
[----:B------:R-:W-:Y:S02]  /*17e80*/  IMAD.MOV.U32 R52, RZ, RZ, R29 ;  /* 0x000000ffff347224 */ /* 0x000fe400078e001d */
[----:B------:R-:W-:Y:S01]  /*17e90*/  IMAD.MOV.U32 R89, RZ, RZ, R68 ;  /* 0x000000ffff597224 */ /* 0x000fe200078e0044 */
[----:B0-----:R-:W-:Y:S01]  /*17ea0*/  @!P1 LEA R8, P5, R81, R3, 0x2 ;  /* 0x0000000351089211 */ /* 0x001fe200078a10ff */
        /* <DEDUP_REMOVED lines=11> */
[----:B--2---:R-:W-:Y:S01]  /*17f60*/  @!P1 LEA.HI.X R9, R81, R4, R85, 0x2, P5 ;  /* 0x0000000451099211 */ /* 0x004fe200028f1455 */
[----:B------:R-:W-:Y:S01]  /*17f70*/  IMAD.MOV.U32 R85, RZ, RZ, R69 ;  /* 0x000000ffff557224 */ /* 0x000fe200078e0045 */
[----:B------:R0:W-:Y:S01]  /*17f80*/  @!P3 ST.E.64 desc[UR40][R10.64], R46 ;  /* 0x0000002e0a00b985 */ /* 0x0001e2000c101b28 */
[----:B------:R-:W-:Y:S02]  /*17f90*/  IMAD.MOV.U32 R69, RZ, RZ, R64 ;  /* 0x000000ffff457224 */ /* 0x000fe400078e0040 */
[----:B------:R-:W-:Y:S01]  /*17fa0*/  IMAD.MOV.U32 R64, RZ, RZ, R57 ;  /* 0x000000ffff407224 */ /* 0x000fe200078e0039 */
[----:B------:R-:W-:Y:S01]  /*17fb0*/  ISETP.GE.AND P2, PT, R76, UR4, PT ;  /* 0x000000044c007c0c */ /* 0x000fe2000bf46270 */
[----:B------:R-:W-:Y:S01]  /*17fc0*/  IMAD.MOV.U32 R57, RZ, RZ, R52 ;  /* 0x000000ffff397224 */ /* 0x000fe200078e0034 */
[----:B------:R-:W2:Y:S04]  /*17fd0*/  LDL R33, [R1+0x130] ;  /* 0x0001300001217983 */ /* 0x000ea80000100800 */
[----:B------:R-:W5:Y:S01]  /*17fe0*/  LDL R52, [R1+0x14c] ;  /* 0x00014c0001347983 */ /* 0x000f620000100800 */
[----:B------:R-:W-:-:S02]  /*17ff0*/  IMAD.MOV.U32 R88, RZ, RZ, R65 ;  /* 0x000000ffff587224 */ /* 0x000fc400078e0041 */
[----:B------:R-:W-:Y:S01]  /*18000*/  IMAD.MOV.U32 R81, RZ, RZ, R68 ;  /* 0x000000ffff517224 */ /* 0x000fe200078e0044 */
[C---:B0-----:R-:W-:Y:S01]  /*18010*/  @!P0 LEA R10, P4, R77.reuse, R3, 0x2 ;  /* 0x000000034d0a8211 */ /* 0x041fe200078810ff */
[----:B----4-:R-:W-:Y:S02]  /*18020*/  IMAD.MOV.U32 R53, RZ, RZ, R24 ;  /* 0x000000ffff357224 */ /* 0x010fe400078e0018 */
[----:B------:R-:W-:Y:S01]  /*18030*/  IMAD.MOV.U32 R68, RZ, RZ, R61 ;  /* 0x000000ffff447224 */ /* 0x000fe200078e003d */
[----:B------:R-:W-:Y:S01]  /*18040*/  @!P0 LEA.HI.X R11, R77, R4, R88, 0x2, P4 ;  /* 0x000000044d0b8211 */ /* 0x000fe200020f1458 */
[----:B------:R-:W-:Y:S02]  /*18050*/  IMAD.MOV.U32 R65, RZ, RZ, R60 ;  /* 0x000000ffff417224 */ /* 0x000fe400078e003c */
[----:B------:R-:W-:Y:S02]  /*18060*/  IMAD.MOV.U32 R29, RZ, RZ, R21 ;  /* 0x000000ffff1d7224 */ /* 0x000fe400078e0015 */
[----:B------:R-:W-:Y:S01]  /*18070*/  IMAD.MOV.U32 R28, RZ, RZ, R20 ;  /* 0x000000ffff1c7224 */ /* 0x000fe200078e0014 */
[----:B------:R0:W-:Y:S01]  /*18080*/  @!P1 ST.E.64 desc[UR40][R8.64], R50 ;  /* 0x0000003208009985 */ /* 0x0001e2000c101b28 */
[----:B------:R-:W-:-:S02]  /*18090*/  IMAD.MOV.U32 R61, RZ, RZ, R56 ;  /* 0x000000ffff3d7224 */ /* 0x000fc400078e0038 */
[----:B------:R-:W-:Y:S01]  /*180a0*/  IMAD.MOV.U32 R77, RZ, RZ, R69 ;  /* 0x000000ffff4d7224 */ /* 0x000fe200078e0045 */
[----:B------:R-:W-:Y:S01]  /*180b0*/  ISETP.GE.AND P3, PT, R73, UR4, PT ;  /* 0x0000000449007c0c */ /* 0x000fe2000bf66270 */
[----:B------:R-:W-:Y:S01]  /*180c0*/  IMAD.MOV.U32 R60, RZ, RZ, R53 ;  /* 0x000000ffff3c7224 */ /* 0x000fe200078e0035 */
[----:B------:R-:W4:Y:S01]  /*180d0*/  LDL R24, [R1+0x138] ;  /* 0x0001380001187983 */ /* 0x000f220000100800 */
[----:B------:R-:W-:Y:S02]  /*180e0*/  IMAD.MOV.U32 R69, RZ, RZ, R68 ;  /* 0x000000ffff457224 */ /* 0x000fe400078e0044 */
[----:B------:R-:W-:Y:S01]  /*180f0*/  IMAD.MOV.U32 R68, RZ, RZ, R65 ;  /* 0x000000ffff447224 */ /* 0x000fe200078e0041 */
[----:B------:R-:W3:Y:S01]  /*18100*/  LDL R20, [R1+0xa0] ;  /* 0x0000a00001147983 */ /* 0x000ee20000100800 */
[----:B------:R-:W-:Y:S02]  /*18110*/  IMAD.MOV.U32 R56, RZ, RZ, R29 ;  /* 0x000000ffff387224 */ /* 0x000fe400078e001d */
[----:B------:R-:W-:Y:S01]  /*18120*/  IMAD.MOV.U32 R65, RZ, RZ, R64 ;  /* 0x000000ffff417224 */ /* 0x000fe200078e0040 */
[----:B0-----:R-:W-:Y:S01]  /*18130*/  @!P2 LEA R8, P5, R76, R3, 0x2 ;  /* 0x000000034c08a211 */ /* 0x001fe200078a10ff */
[----:B------:R-:W-:Y:S01]  /*18140*/  IMAD.MOV.U32 R53, RZ, RZ, R28 ;  /* 0x000000ffff357224 */ /* 0x000fe200078e001c */
[----:B------:R0:W-:Y:S01]  /*18150*/  @!P0 ST.E.64 desc[UR40][R10.64], R54 ;  /* 0x000000360a008985 */ /* 0x0001e2000c101b28 */
[----:B------:R-:W-:-:S02]  /*18160*/  IMAD.MOV.U32 R64, RZ, RZ, R61 ;  /* 0x000000ffff407224 */ /* 0x000fc400078e003d */
[----:B------:R-:W-:Y:S01]  /*18170*/  IMAD.MOV.U32 R61, RZ, RZ, R60 ;  /* 0x000000ffff3d7224 */ /* 0x000fe200078e003c */
[----:B------:R-:W-:Y:S01]  /*18180*/  @!P2 LEA.HI.X R9, R76, R4, R77, 0x2, P5 ;  /* 0x000000044c09a211 */ /* 0x000fe200028f144d */
[----:B------:R-:W-:Y:S01]  /*18190*/  IMAD.MOV.U32 R60, RZ, RZ, R57 ;  /* 0x000000ffff3c7224 */ /* 0x000fe200078e0039 */
[----:B------:R-:W-:Y:S01]  /*181a0*/  ISETP.GE.AND P1, PT, R72, UR4, PT ;  /* 0x0000000448007c0c */ /* 0x000fe2000bf26270 */
[----:B------:R-:W-:Y:S01]  /*181b0*/  IMAD.MOV.U32 R57, RZ, RZ, R56 ;  /* 0x000000ffff397224 */ /* 0x000fe200078e0038 */
[----:B------:R-:W2:Y:S01]  /*181c0*/  LDL R21, [R1+0xa4] ;  /* 0x0000a40001157983 */ /* 0x000ea20000100800 */
[----:B------:R-:W-:-:S03]  /*181d0*/  IMAD.MOV.U32 R56, RZ, RZ, R53 ;  /* 0x000000ffff387224 */ /* 0x000fc600078e0035 */
[----:B------:R-:W2:Y:S04]  /*181e0*/  LDL R29, [R1+0x98] ;  /* 0x00009800011d7983 */ /* 0x000ea80000100800 */
[----:B------:R-:W2:Y:S01]  /*181f0*/  LDL R28, [R1+0x94] ;  /* 0x00009400011c7983 */ /* 0x000ea20000100800 */
[----:B-----5:R-:W-:Y:S02]  /*18200*/  IMAD.MOV.U32 R53, RZ, RZ, R52 ;  /* 0x000000ffff357224 */ /* 0x020fe400078e0034 */
[----:B------:R-:W-:Y:S02]  /*18210*/  IMAD.MOV.U32 R52, RZ, RZ, R49 ;  /* 0x000000ffff347224 */ /* 0x000fe400078e0031 */
[----:B------:R-:W-:Y:S02]  /*18220*/  IMAD.MOV.U32 R49, RZ, RZ, R48 ;  /* 0x000000ffff317224 */ /* 0x000fe400078e0030 */
[----:B------:R-:W-:-:S02]  /*18230*/  IMAD.MOV.U32 R48, RZ, RZ, R45 ;  /* 0x000000ffff307224 */ /* 0x000fc400078e002d */
[----:B------:R-:W-:Y:S02]  /*18240*/  IMAD.MOV.U32 R45, RZ, RZ, R44 ;  /* 0x000000ffff2d7224 */ /* 0x000fe400078e002c */
[----:B------:R-:W-:Y:S02]  /*18250*/  IMAD.MOV.U32 R44, RZ, RZ, R41 ;  /* 0x000000ffff2c7224 */ /* 0x000fe400078e0029 */
[----:B------:R-:W-:Y:S02]  /*18260*/  IMAD.MOV.U32 R41, RZ, RZ, R40 ;  /* 0x000000ffff297224 */ /* 0x000fe400078e0028 */
[----:B------:R-:W5:Y:S01]  /*18270*/  LDL R40, [R1+0x154] ;  /* 0x0001540001287983 */ /* 0x000f620000100800 */
        /* <DEDUP_REMOVED lines=15> */
[----:B-----5:R-:W-:Y:S02]  /*18370*/  IMAD.MOV.U32 R41, RZ, RZ, R40 ;  /* 0x000000ffff297224 */ /* 0x020fe400078e0028 */
[----:B------:R-:W5:Y:S01]  /*18380*/  LDL R40, [R1+0xac] ;  /* 0x0000ac0001287983 */ /* 0x000f620000100800 */
[----:B0-----:R-:W-:-:S04]  /*18390*/  @!P3 LEA R10, P4, R73, R3, 0x2 ;  /* 0x00000003490ab211 */ /* 0x001fc800078810ff */
[----:B------:R-:W-:Y:S01]  /*183a0*/  @!P3 LEA.HI.X R11, R73, R4, R76, 0x2, P4 ;  /* 0x00000004490bb211 */ /* 0x000fe200020f144c */
        /* <DEDUP_REMOVED lines=13> */
[----:B------:R0:W-:Y:S01]  /*18480*/  @!P2 ST.E.64 desc[UR40][R8.64], R58 ;  /* 0x0000003a0800a985 */ /* 0x0001e2000c101b28 */
[----:B------:R-:W-:Y:S02]  /*18490*/  IMAD.MOV.U32 R45, RZ, RZ, R44 ;  /* 0x000000ffff2d7224 */ /* 0x000fe400078e002c */
[----:B------:R-:W-:Y:S01]  /*184a0*/  IMAD.MOV.U32 R44, RZ, RZ, R41 ;  /* 0x000000ffff2c7224 */ /* 0x000fe200078e0029 */
[----:B0-----:R-:W-:-:S04]  /*184b0*/  @!P1 LEA R8, P5, R72, R3, 0x2 ;  /* 0x0000000348089211 */ /* 0x001fc800078a10ff */
[----:B------:R-:W-:Y:S01]  /*184c0*/  @!P1 LEA.HI.X R9, R72, R4, R73, 0x2, P5 ;  /* 0x0000000448099211 */ /* 0x000fe200028f1449 */
[----:B------:R-:W-:Y:S02]  /*184d0*/  IMAD.MOV.U32 R72, RZ, RZ, R57 ;  /* 0x000000ffff487224 */ /* 0x000fe400078e0039 */
[----:B------:R-:W-:Y:S02]  /*184e0*/  IMAD.MOV.U32 R57, RZ, RZ, R49 ;  /* 0x000000ffff397224 */ /* 0x000fe400078e0031 */
[----:B-----5:R-:W-:Y:S02]  /*184f0*/  IMAD.MOV.U32 R41, RZ, RZ, R40 ;  /* 0x000000ffff297224 */ /* 0x020fe400078e0028 */
[----:B------:R-:W-:Y:S02]  /*18500*/  IMAD.MOV.U32 R40, RZ, RZ, R37 ;  /* 0x000000ffff287224 */ /* 0x000fe400078e0025 */
[----:B------:R-:W-:Y:S02]  /*18510*/  IMAD.MOV.U32 R37, RZ, RZ, R36 ;  /* 0x000000ffff257224 */ /* 0x000fe400078e0024 */
[----:B------:R-:W-:-:S02]  /*18520*/  IMAD.MOV.U32 R36, RZ, RZ, R32 ;  /* 0x000000ffff247224 */ /* 0x000fc400078e0020 */
[----:B------:R-:W-:Y:S02]  /*18530*/  IMAD.MOV.U32 R32, RZ, RZ, R25 ;  /* 0x000000ffff207224 */ /* 0x000fe400078e0019 */
[----:B------:R-:W-:Y:S02]  /*18540*/  IMAD.MOV.U32 R25, RZ, RZ, R13 ;  /* 0x000000ffff197224 */ /* 0x000fe400078e000d */
[----:B------:R-:W-:Y:S02]  /*18550*/  IMAD.MOV.U32 R13, RZ, RZ, R12 ;  /* 0x000000ffff0d7224 */ /* 0x000fe400078e000c */
[----:B------:R-:W-:Y:S01]  /*18560*/  IMAD.MOV.U32 R49, RZ, RZ, R37 ;  /* 0x000000ffff317224 */ /* 0x000fe200078e0025 */
[----:B------:R-:W5:Y:S04]  /*18570*/  LDL R12, [R1+0x12c] ;  /* 0x00012c00010c7983 */ /* 0x000f680000100800 */
[----:B------:R-:W4:Y:S01]  /*18580*/  LDL R37, [R1+0x134] ;  /* 0x0001340001257983 */ /* 0x000f220000100800 */
[----:B------:R-:W-:Y:S01]  /*18590*/  ISETP.GE.AND P0, PT, R80, UR4, PT ;  /* 0x0000000450007c0c */ /* 0x000fe2000bf06270 */
[----:B------:R-:W-:-:S02]  /*185a0*/  IMAD.MOV.U32 R88, RZ, RZ, R65 ;  /* 0x000000ffff587224 */ /* 0x000fc400078e0041 */
[----:B------:R0:W-:Y:S01]  /*185b0*/  @!P3 ST.E.64 desc[UR40][R10.64], R62 ;  /* 0x0000003e0a00b985 */ /* 0x0001e2000c101b28 */
[----:B------:R-:W-:Y:S02]  /*185c0*/  IMAD.MOV.U32 R77, RZ, RZ, R68 ;  /* 0x000000ffff4d7224 */ /* 0x000fe400078e0044 */
[----:B------:R-:W-:Y:S02]  /*185d0*/  IMAD.MOV.U32 R65, RZ, RZ, R60 ;  /* 0x000000ffff417224 */ /* 0x000fe400078e003c */
[----:B------:R-:W-:Y:S02]  /*185e0*/  IMAD.MOV.U32 R76, RZ, RZ, R61 ;  /* 0x000000ffff4c7224 */ /* 0x000fe400078e003d */
[----:B------:R-:W-:Y:S02]  /*185f0*/  IMAD.MOV.U32 R60, RZ, RZ, R56 ;  /* 0x000000ffff3c7224 */ /* 0x000fe400078e0038 */
[----:B------:R-:W-:Y:S02]  /*18600*/  IMAD.MOV.U32 R68, RZ, RZ, R53 ;  /* 0x000000ffff447224 */ /* 0x000fe400078e0035 */
[----:B------:R-:W-:Y:S01]  /*18610*/  IMAD.MOV.U32 R73, RZ, RZ, R69 ;  /* 0x000000ffff497224 */ /* 0x000fe200078e0045 */
[----:B0-----:R-:W-:Y:S01]  /*18620*/  @!P0 LEA R10, P4, R80, R3, 0x2 ;  /* 0x00000003500a8211 */ /* 0x001fe200078810ff */
[----:B------:R-:W-:-:S02]  /*18630*/  IMAD.MOV.U32 R61, RZ, RZ, R48 ;  /* 0x000000ffff3d7224 */ /* 0x000fc400078e0030 */
[----:B------:R-:W-:Y:S01]  /*18640*/  IMAD.MOV.U32 R56, RZ, RZ, R45 ;  /* 0x000000ffff387224 */ /* 0x000fe200078e002d */
[----:B------:R-:W-:Y:S01]  /*18650*/  @!P0 LEA.HI.X R11, R80, R4, R88, 0x2, P4 ;  /* 0x00000004500b8211 */ /* 0x000fe200020f1458 */
        /* <DEDUP_REMOVED lines=11> */
[----:B------:R-:W2:Y:S01]  /*18710*/  LDL R25, [R1+0x124] ;  /* 0x0001240001197983 */ /* 0x000ea20000100800 */
[----:B------:R-:W-:-:S02]  /*18720*/  IMAD.MOV.U32 R56, RZ, RZ, R48 ;  /* 0x000000ffff387224 */ /* 0x000fc400078e0030 */
[----:B------:R-:W-:Y:S02]  /*18730*/  IMAD.MOV.U32 R72, RZ, RZ, R64 ;  /* 0x000000ffff487224 */ /* 0x000fe400078e0040 */
[----:B------:R-:W-:Y:S02]  /*18740*/  IMAD.MOV.U32 R64, RZ, RZ, R53 ;  /* 0x000000ffff407224 */ /* 0x000fe400078e0035 */
[----:B------:R-:W-:Y:S02]  /*18750*/  IMAD.MOV.U32 R53, RZ, RZ, R52 ;  /* 0x000000ffff357224 */ /* 0x000fe400078e0034 */
[----:B------:R-:W-:Y:S02]  /*18760*/  IMAD.MOV.U32 R52, RZ, RZ, R44 ;  /* 0x000000ffff347224 */ /* 0x000fe400078e002c */
[----:B------:R-:W-:Y:S02]  /*18770*/  IMAD.MOV.U32 R40, RZ, RZ, R36 ;  /* 0x000000ffff287224 */ /* 0x000fe400078e0024 */
[----:B------:R-:W2:Y:S01]  /*18780*/  LDL R36, [R1+0x120] ;  /* 0x0001200001247983 */ /* 0x000ea20000100800 */
[----:B-----5:R-:W-:-:S02]  /*18790*/  IMAD.MOV.U32 R41, RZ, RZ, R12 ;  /* 0x000000ffff297224 */ /* 0x020fc400078e000c */
[----:B----4-:R-:W-:Y:S02]  /*187a0*/  IMAD.MOV.U32 R48, RZ, RZ, R37 ;  /* 0x000000ffff307224 */ /* 0x010fe400078e0025 */
[----:B------:R-:W-:Y:S02]  /*187b0*/  IMAD.MOV.U32 R37, RZ, RZ, R24 ;  /* 0x000000ffff257224 */ /* 0x000fe400078e0018 */
[----:B---3--:R-:W-:Y:S02]  /*187c0*/  IMAD.MOV.U32 R24, RZ, RZ, R20 ;  /* 0x000000ffff187224 */ /* 0x008fe400078e0014 */
[----:B------:R-:W-:Y:S02]  /*187d0*/  IMAD.MOV.U32 R20, RZ, RZ, R14 ;  /* 0x000000ffff147224 */ /* 0x000fe400078e000e */
[----:B------:R-:W-:Y:S01]  /*187e0*/  IMAD.MOV.U32 R44, RZ, RZ, R41 ;  /* 0x000000ffff2c7224 */ /* 0x000fe200078e0029 */
[----:B------:R-:W3:Y:S01]  /*187f0*/  LDL R14, [R1+0xa8] ;  /* 0x0000a800010e7983 */ /* 0x000ee20000100800 */
[----:B--2---:R-:W-:-:S02]  /*18800*/  IMAD.MOV.U32 R41, RZ, RZ, R33 ;  /* 0x000000ffff297224 */ /* 0x004fc400078e0021 */
[----:B------:R-:W-:Y:S02]  /*18810*/  IMAD.MOV.U32 R33, RZ, RZ, R21 ;  /* 0x000000ffff217224 */ /* 0x000fe400078e0015 */
[----:B------:R-:W-:Y:S02]  /*18820*/  IMAD.MOV.U32 R21, RZ, RZ, R15 ;  /* 0x000000ffff157224 */ /* 0x000fe400078e000f */
[----:B------:R-:W2:Y:S01]  /*18830*/  LDL R15, [R1+0x140] ;  /* 0x00014000010f7983 */ /* 0x000ea20000100800 */
[----:B------:R-:W-:Y:S02]  /*18840*/  ISETP.GE.AND P2, PT, R84, UR4, PT ;  /* 0x0000000454007c0c */ /* 0x000fe4000bf46270 */
[----:B------:R-:W-:Y:S01]  /*18850*/  ISETP.GE.AND P3, PT, R93, UR4, PT ;  /* 0x000000045d007c0c */ /* 0x000fe2000bf66270 */
[----:B------:R-:W-:Y:S01]  /*18860*/  @!P1 ST.E.64 desc[UR40][R8.64], R66 ;  /* 0x0000004208009985 */ /* 0x000fe2000c101b28 */
[----:B------:R-:W-:Y:S01]  /*18870*/  ISETP.GE.AND P1, PT, R89, UR4, PT ;  /* 0x0000000459007c0c */ /* 0x000fe2000bf26270 */
[----:B------:R-:W-:-:S02]  /*18880*/  IMAD.MOV.U32 R32, RZ, RZ, R13 ;  /* 0x000000ffff207224 */ /* 0x000fc400078e000d */
[----:B------:R0:W-:Y:S06]  /*18890*/  @!P0 ST.E.64 desc[UR40][R10.64], R70 ;  /* 0x000000460a008985 */ /* 0x0001ec000c101b28 */
[----:B------:R-:W-:-:S04]  /*188a0*/  @!P2 LEA R12, P5, R84, R3, 0x2 ;  /* 0x00000003540ca211 */ /* 0x000fc800078a10ff */
[----:B------:R-:W-:Y:S01]  /*188b0*/  @!P2 LEA.HI.X R13, R84, R4, R88, 0x2, P5 ;  /* 0x00000004540da211 */ /* 0x000fe200028f1458 */
[----:B------:R-:W-:Y:S01]  /*188c0*/  IMAD.MOV.U32 R88, RZ, RZ, R68 ;  /* 0x000000ffff587224 */ /* 0x000fe200078e0044 */
[----:B------:R-:W-:Y:S01]  /*188d0*/  ISETP.GE.AND P0, PT, R85, UR4, PT ;  /* 0x0000000455007c0c */ /* 0x000fe2000bf06270 */
[----:B------:R-:W-:Y:S02]  /*188e0*/  IMAD.MOV.U32 R68, RZ, RZ, R52 ;  /* 0x000000ffff447224 */ /* 0x000fe400078e0034 */
[----:B------:R-:W-:Y:S02]  /*188f0*/  IMAD.MOV.U32 R52, RZ, RZ, R48 ;  /* 0x000000ffff347224 */ /* 0x000fe400078e0030 */
[----:B------:R-:W-:Y:S01]  /*18900*/  IMAD.MOV.U32 R48, RZ, RZ, R41 ;  /* 0x000000ffff307224 */ /* 0x000fe200078e0029 */
[----:B------:R1:W-:Y:S01]  /*18910*/  @!P2 ST.E.64 desc[UR40][R12.64], R74 ;  /* 0x0000004a0c00a985 */ /* 0x0003e2000c101b28 */
[----:B------:R-:W-:Y:S01]  /*18920*/  IMAD.MOV.U32 R96, RZ, RZ, R80 ;  /* 0x000000ffff607224 */ /* 0x000fe200078e0050 */
[----:B------:R-:W-:Y:S01]  /*18930*/  ISETP.GE.AND P2, PT, R81, UR4, PT ;  /* 0x0000000451007c0c */ /* 0x000fe2000bf46270 */
[----:B------:R-:W-:-:S02]  /*18940*/  IMAD.MOV.U32 R84, RZ, RZ, R64 ;  /* 0x000000ffff547224 */ /* 0x000fc400078e0040 */
[----:B------:R-:W-:Y:S02]  /*18950*/  IMAD.MOV.U32 R92, RZ, RZ, R72 ;  /* 0x000000ffff5c7224 */ /* 0x000fe400078e0048 */
[----:B------:R-:W-:Y:S01]  /*18960*/  IMAD.MOV.U32 R80, RZ, RZ, R20 ;  /* 0x000000ffff507224 */ /* 0x000fe200078e0014 */
[C---:B------:R-:W-:Y:S01]  /*18970*/  @!P1 LEA R20, P5, R89.reuse, R3, 0x2 ;  /* 0x0000000359149211 */ /* 0x040fe200078a10ff */
[----:B------:R-:W-:Y:S02]  /*18980*/  IMAD.MOV.U32 R72, RZ, RZ, R56 ;  /* 0x000000ffff487224 */ /* 0x000fe400078e0038 */
[----:B------:R-:W-:Y:S02]  /*18990*/  IMAD.MOV.U32 R56, RZ, RZ, R37 ;  /* 0x000000ffff387224 */ /* 0x000fe400078e0025 */
[----:B------:R-:W-:Y:S02]  /*189a0*/  IMAD.MOV.U32 R37, RZ, RZ, R33 ;  /* 0x000000ffff257224 */ /* 0x000fe400078e0021 */
[----:B------:R-:W-:Y:S01]  /*189b0*/  IMAD.MOV.U32 R33, RZ, RZ, R21 ;  /* 0x000000ffff217224 */ /* 0x000fe200078e0015 */
[----:B------:R-:W-:-:S02]  /*189c0*/  @!P1 LEA.HI.X R21, R89, R4, R92, 0x2, P5 ;  /* 0x0000000459159211 */ /* 0x000fc400028f145c */
[----:B0-----:R-:W-:-:S04]  /*189d0*/  @!P2 LEA R10, P5, R81, R3, 0x2 ;  /* 0x00000003510aa211 */ /* 0x001fc800078a10ff */
[----:B------:R-:W-:Y:S01]  /*189e0*/  @!P2 LEA.HI.X R11, R81, R4, R84, 0x2, P5 ;  /* 0x00000004510ba211 */ /* 0x000fe200028f1454 */
[----:B---3--:R-:W-:Y:S01]  /*189f0*/  IMAD.MOV.U32 R41, RZ, RZ, R14 ;  /* 0x000000ffff297224 */ /* 0x008fe200078e000e */
[----:B------:R-:W-:Y:S01]  /*18a00*/  @!P3 LEA R14, P4, R93, R3, 0x2 ;  /* 0x000000035d0eb211 */ /* 0x000fe200078810ff */
[----:B--2---:R-:W-:-:S03]  /*18a10*/  IMAD.MOV.U32 R64, RZ, RZ, R15 ;  /* 0x000000ffff407224 */ /* 0x004fc600078e000f */
[----:B------:R-:W-:Y:S02]  /*18a20*/  @!P3 LEA.HI.X R15, R93, R4, R96, 0x2, P4 ;  /* 0x000000045d0fb211 */ /* 0x000fe400020f1460 */
[----:B------:R-:W-:-:S03]  /*18a30*/  @!P0 LEA R8, P4, R85, R3, 0x2 ;  /* 0x0000000355088211 */ /* 0x000fc600078810ff */
[----:B------:R0:W-:Y:S01]  /*18a40*/  @!P3 ST.E.64 desc[UR40][R14.64], R78 ;  /* 0x0000004e0e00b985 */ /* 0x0001e2000c101b28 */
[----:B------:R-:W-:Y:S02]  /*18a50*/  ISETP.GE.AND P3, PT, R77, UR4, PT ;  /* 0x000000044d007c0c */ /* 0x000fe4000bf66270 */
[----:B------:R-:W-:Y:S01]  /*18a60*/  @!P0 LEA.HI.X R9, R85, R4, R88, 0x2, P4 ;  /* 0x0000000455098211 */ /* 0x000fe200020f1458 */
[----:B------:R2:W-:Y:S01]  /*18a70*/  @!P1 ST.E.64 desc[UR40][R20.64], R82 ;  /* 0x0000005214009985 */ /* 0x0005e2000c101b28 */
[----:B------:R-:W-:-:S03]  /*18a80*/  ISETP.GE.AND P1, PT, R73, UR4, PT ;  /* 0x0000000449007c0c */ /* 0x000fc6000bf26270 */
[----:B------:R3:W-:Y:S01]  /*18a90*/  @!P0 ST.E.64 desc[UR40][R8.64], R86 ;  /* 0x0000005608008985 */ /* 0x0007e2000c101b28 */
[----:B------:R-:W-:-:S03]  /*18aa0*/  ISETP.GE.AND P0, PT, R69, UR4, PT ;  /* 0x0000000445007c0c */ /* 0x000fc6000bf06270 */
[----:B------:R4:W-:Y:S01]  /*18ab0*/  @!P2 ST.E.64 desc[UR40][R10.64], R90 ;  /* 0x0000005a0a00a985 */ /* 0x0009e2000c101b28 */
[----:B------:R-:W-:Y:S02]  /*18ac0*/  ISETP.GE.AND P2, PT, R65, UR4, PT ;  /* 0x0000000441007c0c */ /* 0x000fe4000bf46270 */
[----:B-1----:R-:W-:-:S03]  /*18ad0*/  @!P3 LEA R12, P4, R77, R3, 0x2 ;  /* 0x000000034d0cb211 */ /* 0x002fc600078810ff */
[-C--:B0-----:R-:W-:Y:S02]  /*18ae0*/  @!P1 LEA R14, P5, R73, R3.reuse, 0x2 ;  /* 0x00000003490e9211 */ /* 0x081fe400078a10ff */
[-C--:B------:R-:W-:Y:S02]  /*18af0*/  @!P3 LEA.HI.X R13, R77, R4.reuse, R80, 0x2, P4 ;  /* 0x000000044d0db211 */ /* 0x080fe400020f1450 */
        /* <DEDUP_REMOVED lines=8> */
[----:B------:R-:W-:Y:S02]  /*18b80*/  @!P2 LEA.HI.X R9, R65, R4, R68, 0x2, P1 ;  /* 0x000000044109a211 */ /* 0x000fe400008f1444 */
[----:B------:R-:W-:Y:S01]  /*18b90*/  ISETP.GE.AND P1, PT, R53, UR4, PT ;  /* 0x0000000435007c0c */ /* 0x000fe2000bf26270 */
[----:B------:R2:W-:Y:S01]  /*18ba0*/  @!P0 ST.E.64 desc[UR40][R20.64], R102 ;  /* 0x0000006614008985 */ /* 0x0005e2000c101b28 */
[----:B----4-:R-:W-:-:S03]  /*18bb0*/  @!P4 LEA R10, P0, R61, R3, 0x2 ;  /* 0x000000033d0ac211 */ /* 0x010fc600078010ff */
[----:B------:R3:W-:Y:S01]  /*18bc0*/  @!P2 ST.E.64 desc[UR40][R8.64], R106 ;  /* 0x0000006a0800a985 */ /* 0x0007e2000c101b28 */
[-C--:B0-----:R-:W-:Y:S02]  /*18bd0*/  @!P3 LEA R12, P5, R57, R3.reuse, 0x2 ;  /* 0x00000003390cb211 */ /* 0x081fe400078a10ff */
[----:B------:R-:W-:Y:S02]  /*18be0*/  ISETP.GE.AND P2, PT, R49, UR4, PT ;  /* 0x0000000431007c0c */ /* 0x000fe4000bf46270 */
[-C--:B------:R-:W-:Y:S02]  /*18bf0*/  @!P4 LEA.HI.X R11, R61, R4.reuse, R64, 0x2, P0 ;  /* 0x000000043d0bc211 */ /* 0x080fe400000f1440 */
[----:B------:R-:W-:Y:S02]  /*18c00*/  ISETP.GE.AND P0, PT, R45, UR4, PT ;  /* 0x000000042d007c0c */ /* 0x000fe4000bf06270 */
[----:B------:R-:W-:Y:S01]  /*18c10*/  @!P3 LEA.HI.X R13, R57, R4, R60, 0x2, P5 ;  /* 0x00000004390db211 */ /* 0x000fe200028f143c */
[----:B------:R0:W-:Y:S01]  /*18c20*/  @!P4 ST.E.64 desc[UR40][R10.64], R110 ;  /* 0x0000006e0a00c985 */ /* 0x0001e2000c101b28 */
[----:B-1----:R-:W-:-:S03]  /*18c30*/  @!P1 LEA R14, P4, R53, R3, 0x2 ;  /* 0x00000003350e9211 */ /* 0x002fc600078810ff */
[----:B------:R1:W-:Y:S01]  /*18c40*/  @!P3 ST.E.64 desc[UR40][R12.64], R114 ;  /* 0x000000720c00b985 */ /* 0x0003e2000c101b28 */
[----:B------:R-:W-:Y:S02]  /*18c50*/  ISETP.GE.AND P3, PT, R41, UR4, PT ;  /* 0x0000000429007c0c */ /* 0x000fe4000bf66270 */
[-C--:B------:R-:W-:Y:S02]  /*18c60*/  @!P1 LEA.HI.X R15, R53, R4.reuse, R56, 0x2, P4 ;  /* 0x00000004350f9211 */ /* 0x080fe400020f1438 */
[-C--:B--2---:R-:W-:Y:S02]  /*18c70*/  @!P2 LEA R20, P5, R49, R3.reuse, 0x2 ;  /* 0x000000033114a211 */ /* 0x084fe400078a10ff */
[----:B---3--:R-:W-:Y:S01]  /*18c80*/  @!P0 LEA R8, P4, R45, R3, 0x2 ;  /* 0x000000032d088211 */ /* 0x008fe200078810ff */
[----:B------:R2:W-:Y:S01]  /*18c90*/  @!P1 ST.E.64 desc[UR40][R14.64], R118 ;  /* 0x000000760e009985 */ /* 0x0005e2000c101b28 */
[----:B------:R-:W-:Y:S02]  /*18ca0*/  @!P2 LEA.HI.X R21, R49, R4, R52, 0x2, P5 ;  /* 0x000000043115a211 */ /* 0x000fe400028f1434 */
[----:B------:R-:W-:-:S02]  /*18cb0*/  ISETP.GE.AND P1, PT, R37, UR4, PT ;  /* 0x0000000425007c0c */ /* 0x000fc4000bf26270 */
[-C--:B------:R-:W-:Y:S02]  /*18cc0*/  @!P0 LEA.HI.X R9, R45, R4.reuse, R48, 0x2, P4 ;  /* 0x000000042d098211 */ /* 0x080fe400020f1430 */
[----:B------:R-:W-:Y:S01]  /*18cd0*/  ISETP.GE.AND P4, PT, R24, UR4, PT ;  /* 0x0000000418007c0c */ /* 0x000fe2000bf86270 */
[----:B------:R3:W-:Y:S01]  /*18ce0*/  @!P2 ST.E.64 desc[UR40][R20.64], R122 ;  /* 0x0000007a1400a985 */ /* 0x0007e2000c101b28 */
[----:B0-----:R-:W-:Y:S02]  /*18cf0*/  @!P3 LEA R10, P5, R41, R3, 0x2 ;  /* 0x00000003290ab211 */ /* 0x001fe400078a10ff */
[----:B------:R-:W-:Y:S01]  /*18d00*/  ISETP.GE.AND P2, PT, R33, UR4, PT ;  /* 0x0000000421007c0c */ /* 0x000fe2000bf46270 */
[----:B------:R0:W-:Y:S01]  /*18d10*/  @!P0 ST.E.64 desc[UR40][R8.64], R126 ;  /* 0x0000007e08008985 */ /* 0x0001e2000c101b28 */
[----:B------:R-:W-:Y:S02]  /*18d20*/  ISETP.GE.AND P0, PT, R29, UR4, PT ;  /* 0x000000041d007c0c */ /* 0x000fe4000bf06270 */
[----:B------:R-:W-:-:S02]  /*18d30*/  @!P3 LEA.HI.X R11, R41, R4, R44, 0x2, P5 ;  /* 0x00000004290bb211 */ /* 0x000fc400028f142c */
[----:B-1----:R-:W-:-:S03]  /*18d40*/  @!P1 LEA R12, P5, R37, R3, 0x2 ;  /* 0x00000003250c9211 */ /* 0x002fc600078a10ff */
[----:B------:R0:W-:Y:S01]  /*18d50*/  @!P3 ST.E.64 desc[UR40][R10.64], R130 ;  /* 0x000000820a00b985 */ /* 0x0001e2000c101b28 */
[CC--:B--2---:R-:W-:Y:S02]  /*18d60*/  @!P4 LEA R14, P3, R24.reuse, R3.reuse, 0x2 ;  /* 0x00000003180ec211 */ /* 0x0c4fe400078610ff */
[-C--:B------:R-:W-:Y:S02]  /*18d70*/  @!P1 LEA.HI.X R13, R37, R4.reuse, R40, 0x2, P5 ;  /* 0x00000004250d9211 */ /* 0x080fe400028f1428 */
[-C--:B---3--:R-:W-:Y:S02]  /*18d80*/  @!P2 LEA R20, P5, R33, R3.reuse, 0x2 ;  /* 0x000000032114a211 */ /* 0x088fe400078a10ff */
[-C--:B------:R-:W-:Y:S02]  /*18d90*/  @!P4 LEA.HI.X R15, R24, R4.reuse, R25, 0x2, P3 ;  /* 0x00000004180fc211 */ /* 0x080fe400018f1419 */
[----:B------:R-:W-:Y:S02]  /*18da0*/  @!P0 LEA R24, P3, R29, R3, 0x2 ;  /* 0x000000031d188211 */ /* 0x000fe400078610ff */
[----:B------:R-:W-:-:S02]  /*18db0*/  @!P2 LEA.HI.X R21, R33, R4, R36, 0x2, P5 ;  /* 0x000000042115a211 */ /* 0x000fc400028f1424 */
[----:B------:R-:W-:Y:S01]  /*18dc0*/  @!P0 LEA.HI.X R25, R29, R4, R32, 0x2, P3 ;  /* 0x000000041d198211 */ /* 0x000fe200018f1420 */
[----:B------:R0:W-:Y:S04]  /*18dd0*/  @!P1 ST.E.64 desc[UR40][R12.64], R134 ;  /* 0x000000860c009985 */ /* 0x0001e8000c101b28 */
[----:B------:R0:W-:Y:S04]  /*18de0*/  @!P4 ST.E.64 desc[UR40][R14.64], R138 ;  /* 0x0000008a0e00c985 */ /* 0x0001e8000c101b28 */
[----:B------:R0:W-:Y:S04]  /*18df0*/  @!P2 ST.E.64 desc[UR40][R20.64], R142 ;  /* 0x0000008e1400a985 */ /* 0x0001e8000c101b28 */
[----:B------:R0:W-:Y:S01]  /*18e00*/  @!P0 ST.E.64 desc[UR40][R24.64], R146 ;  /* 0x0000009218008985 */ /* 0x0001e2000c101b28 */
[----:B------:R-:W-:-:S13]  /*18e10*/  ISETP.GE.AND P0, PT, R28, UR4, PT ;  /* 0x000000041c007c0c */ /* 0x000fda000bf06270 */
[----:B0-----:R-:W-:Y:S05]  /*18e20*/  @P0 BRA `(.L_x_5773) ;  /* 0x00000010004c0947 */ /* 0x001fea0003800000 */
[----:B------:R-:W2:Y:S01]  /*18e30*/  LDL R29, [R1+0x118] ;  /* 0x00011800011d7983 */ /* 0x000ea20000100800 */
[----:B------:R-:W-:-:S04]  /*18e40*/  LEA R8, P0, R28, R3, 0x2 ;  /* 0x000000031c087211 */ /* 0x000fc800078010ff */
[----:B--2---:R-:W-:-:S05]  /*18e50*/  LEA.HI.X R9, R28, R4, R29, 0x2, P0 ;  /* 0x000000041c097211 */ /* 0x004fca00000f141d */
[----:B------:R0:W-:Y:S01]  /*18e60*/  ST.E.64 desc[UR40][R8.64], R150 ;  /* 0x0000009608007985 */ /* 0x0001e2000c101b28 */
[----:B------:R-:W-:Y:S05]  /*18e70*/  BRA `(.L_x_5773) ;  /* 0x0000001000387947 */ /* 0x000fea0003800000 */
.L_x_5760:
[----:B------:R-:W3:Y:S01]  /*18e80*/  LDL.LU R10, [R1+0x84] ;  /* 0x00008400010a7983 */ /* 0x000ee20000300800 */
[----:B------:R-:W-:Y:S01]  /*18e90*/  ULDC.64 UR6, c[0x0][0xd08] ;  /* 0x0003420000067ab9 */ /* 0x000fe20000000a00 */
[----:B------:R-:W-:Y:S02]  /*18ea0*/  ULDC.64 UR4, c[0x0][0xd00] ;  /* 0x0003400000047ab9 */ /* 0x000fe40000000a00 */
[----:B------:R-:W4:Y:S04]  /*18eb0*/  LDL.LU R0, [R1+0x88] ;  /* 0x0000880001007983 */ /* 0x000f280000300800 */
[----:B--2---:R-:W2:Y:S01]  /*18ec0*/  LDL R4, [R1+0x7c] ;  /* 0x00007c0001047983 */ /* 0x004ea20000100800 */
[----:B------:R-:W-:Y:S01]  /*18ed0*/  ISETP.NE.U32.AND P1, PT, RZ, UR6, PT ;  /* 0x00000006ff007c0c */ /* 0x000fe2000bf25070 */
[----:B------:R-:W-:Y:S01]  /*18ee0*/  IMAD.MOV.U32 R3, RZ, RZ, RZ ;  /* 0x000000ffff037224 */ /* 0x000fe200078e00ff */
[----:B------:R-:W-:-:S02]  /*18ef0*/  ISETP.NE.U32.AND P0, PT, RZ, UR4, PT ;  /* 0x00000004ff007c0c */ /* 0x000fc4000bf05070 */
[----:B------:R-:W-:Y:S02]  /*18f00*/  ISETP.NE.AND.EX P1, PT, RZ, UR7, PT, P1 ;  /* 0x00000007ff007c0c */ /* 0x000fe4000bf25310 */
[----:B------:R-:W-:Y:S02]  /*18f10*/  ISETP.NE.AND.EX P0, PT, RZ, UR5, PT, P0 ;  /* 0x00000005ff007c0c */ /* 0x000fe4000bf05300 */
[----:B---3--:R-:W-:Y:S01]  /*18f20*/  IADD3 R8, P2, R10, UR4, RZ ;  /* 0x000000040a087c10 */ /* 0x008fe2000ff5e0ff */
[----:B------:R-:W-:-:S03]  /*18f30*/  ULDC UR4, c[0x0][0xb88] ;  /* 0x0002e20000047ab9 */ /* 0x000fc60000000800 */
[----:B----4-:R-:W-:-:S05]  /*18f40*/  IADD3.X R9, R0, UR5, RZ, P2, !PT ;  /* 0x0000000500097c10 */ /* 0x010fca00097fe4ff */
[----:B------:R-:W-:Y:S01]  /*18f50*/  @P1 IADD3 R10, P2, R10, UR6, RZ ;  /* 0x000000060a0a1c10 */ /* 0x000fe2000ff5e0ff */
[----:B------:R-:W-:Y:S01]  /*18f60*/  IMAD.U32 R26, RZ, RZ, UR4 ;  /* 0x00000004ff1a7e24 */ /* 0x000fe2000f8e00ff */
[----:B------:R3:W5:Y:S02]  /*18f70*/  @P0 LDG.E R3, desc[UR40][R8.64] ;  /* 0x0000002808030981 */ /* 0x000764000c1e1900 */
[----:B------:R-:W-:-:S05]  /*18f80*/  @P1 IADD3.X R11, R0, UR7, RZ, P2, !PT ;  /* 0x00000007000b1c10 */ /* 0x000fca00097fe4ff */
[----:B------:R3:W5:Y:S01]  /*18f90*/  @P1 LDG.E R26, desc[UR40][R10.64] ;  /* 0x000000280a1a1981 */ /* 0x000762000c1e1900 */
[----:B--2---:R-:W-:Y:S01]  /*18fa0*/  ISETP.NE.AND P2, PT, R4, RZ, PT ;  /* 0x000000ff0400720c */ /* 0x004fe20003f45270 */
[----:B------:R-:W2:-:S12]  /*18fb0*/  S2R R0, SR_TID.X ;  /* 0x0000000000007919 */ /* 0x000e980000002100 */
[----:B------:R-:W4:Y:S01]  /*18fc0*/  @!P2 LDC R4, c[0x0][0xbd4] ;  /* 0x0002f500ff04ab82 */ /* 0x000f220000000800 */
[----:B--2---:R-:W-:Y:S01]  /*18fd0*/  VIADD R32, R0, 0xffffff80 ;  /* 0xffffff8000207836 */ /* 0x004fe20000000000 */
[----:B----4-:R3:W-:Y:S01]  /*18fe0*/  @!P2 STL [R1+0x7c], R4 ;  /* 0x00007c040100a387 */ /* 0x0107e20000100800 */
[----:B------:R-:W-:-:S03]  /*18ff0*/  ISETP.GT.AND P2, PT, R4, 0x1, PT ;  /* 0x000000010400780c */ /* 0x000fc60003f44270 */
[----:B------:R-:W-:Y:S01]  /*19000*/  ISETP.GT.AND P3, PT, R32, 0x7f, PT ;  /* 0x0000007f2000780c */ /* 0x000fe20003f64270 */
[----:B------:R-:W-:-:S12]  /*19010*/  @P1 BRA `(.L_x_5778) ;  /* 0x0000000000101947 */ /* 0x000fd80003800000 */
[----:B------:R-:W-:Y:S05]  /*19020*/  @!P0 BRA `(.L_x_5778) ;  /* 0x00000000000c8947 */ /* 0x000fea0003800000 */
[----:B---3--:R-:W2:Y:S04]  /*19030*/  LDG.E R11, desc[UR40][R8.64] ;  /* 0x00000028080b7981 */ /* 0x008ea8000c1e1900 */
[----:B-----5:R-:W2:Y:S02]  /*19040*/  LDG.E R26, desc[UR40][R8.64+0x4] ;  /* 0x00000428081a7981 */ /* 0x020ea4000c1e1900 */
[----:B--2---:R-:W-:-:S07]  /*19050*/  IMAD.IADD R26, R26, 0x1, -R11 ;  /* 0x000000011a1a7824 */ /* 0x004fce00078e0a0b */
.L_x_5778:
[----:B---3--:R-:W2:Y:S04]  /*19060*/  LDL.LU R8, [R1+0x80] ;  /* 0x0000800001087983 */ /* 0x008ea80000300800 */
[----:B------:R-:W3:Y:S01]  /*19070*/  LDL.LU R0, [R1+0x110] ;  /* 0x0001100001007983 */ /* 0x000ee20000300800 */
[----:B------:R-:W-:Y:S01]  /*19080*/  BSSY B1, `(.L_x_5779) ;  /* 0x0000039000017945 */ /* 0x000fe20003800000 */
[----:B-----5:R-:W-:Y:S02]  /*19090*/  SHF.R.S32.HI R28, RZ, 0x1f, R3 ;  /* 0x0000001fff1c7819 */ /* 0x020fe40000011403 */
[----:B--2---:R-:W-:Y:S02]  /*190a0*/  SEL R33, R8, RZ, !P0 ;  /* 0x000000ff08217207 */ /* 0x004fe40004000000 */
[----:B---3--:R-:W-:Y:S01]  /*190b0*/  SEL R30, R0, RZ, !P0 ;  /* 0x000000ff001e7207 */ /* 0x008fe20004000000 */
[----:B------:R-:W-:Y:S06]  /*190c0*/  @P3 BRA `(.L_x_5780) ;  /* 0x0000000000d03947 */ /* 0x000fec0003800000 */
[----:B------:R-:W2:Y:S01]  /*190d0*/  LDL R8, [R1+0x50] ;  /* 0x0000500001087983 */ /* 0x000ea20000100800 */
[----:B------:R-:W3:Y:S01]  /*190e0*/  LDC R37, c[0x0][0xce8] ;  /* 0x00033a00ff257b82 */ /* 0x000ee20000000800 */
[----:B------:R-:W2:Y:S01]  /*190f0*/  S2R R35, SR_TID.X ;  /* 0x0000000000237919 */ /* 0x000ea20000002100 */
[----:B---3--:R-:W-:Y:S01]  /*19100*/  IMAD R0, R26, R37, RZ ;  /* 0x000000251a007224 */ /* 0x008fe200078e02ff */
[----:B--2---:R-:W-:-:S04]  /*19110*/  IADD3 R35, R8, -0x80, R35 ;  /* 0xffffff8008237810 */ /* 0x004fc80007ffe023 */
[----:B------:R-:W-:-:S13]  /*19120*/  ISETP.GE.AND P0, PT, R35, R0, PT ;  /* 0x000000002300720c */ /* 0x000fda0003f06270 */
[----:B------:R-:W-:Y:S05]  /*19130*/  @P0 BRA `(.L_x_5780) ;  /* 0x0000000000b40947 */ /* 0x000fea0003800000 */
[----:B------:R-:W2:Y:S01]  /*19140*/  LDL R14, [R1+0x78] ;  /* 0x00007800010e7983 */ /* 0x000ea20000100800 */
[----:B------:R-:W-:Y:S01]  /*19150*/  ISETP.GT.AND P0, PT, R4, 0x1, PT ;  /* 0x000000010400780c */ /* 0x000fe20003f04270 */
[----:B------:R-:W3:Y:S02]  /*19160*/  LDC.64 R8, c[0x0][0xca8] ;  /* 0x00032a00ff087b82 */ /* 0x000ee40000000a00 */
[----:B------:R-:W4:Y:S01]  /*19170*/  LDL.LU R34, [R1+0x90] ;  /* 0x0000900001227983 */ /* 0x000f220000300800 */
[----:B------:R-:W-:Y:S01]  /*19180*/  IMAD.MOV.U32 R4, RZ, RZ, 0xab8 ;  /* 0x00000ab8ff047424 */ /* 0x000fe200078e00ff */
[----:B------:R-:W-:Y:S01]  /*19190*/  ISETP.NE.AND P1, PT, R37, 0x1, PT ;  /* 0x000000012500780c */ /* 0x000fe20003f25270 */
[----:B------:R-:W-:-:S03]  /*191a0*/  IMAD.MOV.U32 R27, RZ, RZ, R35 ;  /* 0x000000ffff1b7224 */ /* 0x000fc600078e0023 */
[----:B------:R-:W-:-:S04]  /*191b0*/  SEL R4, R4, 0xa78, P0 ;  /* 0x00000a7804047807 */ /* 0x000fc80000000000 */
[----:B------:R-:W5:Y:S08]  /*191c0*/  LDC.64 R20, c[0x0][R4+0x220] ;  /* 0x0000880004147b82 */ /* 0x000f700000000a00 */
[----:B------:R-:W2:Y:S08]  /*191d0*/  LDC.64 R24, c[0x0][R4+0x218] ;  /* 0x0000860004187b82 */ /* 0x000eb00000000a00 */
[----:B------:R-:W0:Y:S08]  /*191e0*/  LDC.64 R12, c[0x0][R4+0x228] ;  /* 0x00008a00040c7b82 */ /* 0x000e300000000a00 */
[----:B------:R-:W1:Y:S08]  /*191f0*/  @P1 LDC R0, c[0x0][0xcec] ;  /* 0x00033b00ff001b82 */ /* 0x000e700000000800 */
[----:B------:R-:W0:Y:S08]  /*19200*/  LDC.64 R10, c[0x0][R4+0x210] ;  /* 0x00008400040a7b82 */ /* 0x000e300000000a00 */
[----:B------:R-:W0:Y:S01]  /*19210*/  @P1 LDC R31, c[0x0][0xcf0] ;  /* 0x00033c00ff1f1b82 */ /* 0x000e220000000800 */
[----:B-1----:R-:W-:-:S07]  /*19220*/  @P1 IMAD.HI.U32 R0, R35, R0, RZ ;  /* 0x0000000023001227 */ /* 0x002fce00078e00ff */
[----:B---3--:R-:W1:Y:S01]  /*19230*/  @!P0 LDC R8, c[0x0][0xc50] ;  /* 0x00031400ff088b82 */ /* 0x008e620000000800 */
[----:B-----5:R-:W-:-:S07]  /*19240*/  IMAD R21, R21, R33, RZ ;  /* 0x0000002115157224 */ /* 0x020fce00078e02ff */
[----:B------:R-:W3:Y:S01]  /*19250*/  @!P0 LDC R9, c[0x0][0xc54] ;  /* 0x00031500ff098b82 */ /* 0x000ee20000000800 */
[----:B0-----:R-:W-:Y:S01]  /*19260*/  @P1 SHF.R.U32.HI R27, RZ, R31, R0 ;  /* 0x0000001fff1b1219 */ /* 0x001fe20000011600 */
[----:B------:R-:W-:-:S04]  /*19270*/  IMAD R31, R20, R30, R21 ;  /* 0x0000001e141f7224 */ /* 0x000fc800078e0215 */
[----:B------:R-:W-:Y:S02]  /*19280*/  IMAD.MOV R0, RZ, RZ, -R27 ;  /* 0x000000ffff007224 */ /* 0x000fe400078e0a1b */
[-C--:B--2---:R-:W-:Y:S02]  /*19290*/  IMAD R29, R25, R14.reuse, RZ ;  /* 0x0000000e191d7224 */ /* 0x084fe400078e02ff */
[----:B------:R-:W-:Y:S01]  /*192a0*/  IMAD.WIDE.U32 R24, R24, R14, RZ ;  /* 0x0000000e18187225 */ /* 0x000fe200078e00ff */
[----:B----4-:R-:W-:-:S03]  /*192b0*/  SEL R21, R34, RZ, P0 ;  /* 0x000000ff22157207 */ /* 0x010fc60000000000 */
[----:B------:R-:W-:-:S04]  /*192c0*/  IMAD.WIDE.U32 R14, R20, R33, RZ ;  /* 0x00000021140e7225 */ /* 0x000fc800078e00ff */
[----:B------:R-:W-:Y:S01]  /*192d0*/  IMAD.IADD R29, R25, 0x1, R29 ;  /* 0x00000001191d7824 */ /* 0x000fe200078e021d */
[----:B------:R-:W-:Y:S01]  /*192e0*/  IADD3 R24, P1, P3, R14, R24, R3 ;  /* 0x000000180e187210 */ /* 0x000fe20007b3e003 */
        /* <DEDUP_REMOVED lines=10> */
[----:B------:R-:W-:-:S04]  /*19390*/  IMAD R0, R11, R15, RZ ;  /* 0x0000000f0b007224 */ /* 0x000fc800078e02ff */
[C---:B------:R-:W-:Y:S02]  /*193a0*/  IMAD R21, R10.reuse, R21, R0 ;  /* 0x000000150a157224 */ /* 0x040fe400078e0200 */
[----:B------:R-:W-:-:S04]  /*193b0*/  IMAD.WIDE.U32 R10, R10, R15, R12 ;  /* 0x0000000f0a0a7225 */ /* 0x000fc800078e000c */
[----:B------:R-:W-:Y:S01]  /*193c0*/  IMAD.IADD R0, R11, 0x1, R21 ;  /* 0x000000010b007824 */ /* 0x000fe200078e0215 */
[----:B-1----:R-:W-:Y:S01]  /*193d0*/  LEA R8, P0, R10, R8, 0x2 ;  /* 0x000000080a087211 */ /* 0x002fe200078010ff */
[----:B------:R-:W-:-:S03]  /*193e0*/  IMAD.MOV.U32 R11, RZ, RZ, -0x800000 ;  /* 0xff800000ff0b7424 */ /* 0x000fc600078e00ff */
[----:B---3--:R-:W-:-:S05]  /*193f0*/  LEA.HI.X R9, R10, R9, R0, 0x2, P0 ;  /* 0x000000090a097211 */ /* 0x008fca00000f1400 */
[----:B------:R2:W-:Y:S04]  /*19400*/  STG.E desc[UR40][R8.64], R11 ;  /* 0x0000000b08007986 */ /* 0x0005e8000c101928 */
.L_x_5780:
[----:B------:R-:W-:Y:S05]  /*19410*/  BSYNC B1 ;  /* 0x0000000000017941 */ /* 0x000fea0003800000 */
.L_x_5779:
[----:B------:R-:W-:Y:S05]  /*19420*/  @P2 BRA `(.L_x_5773) ;  /* 0x0000000800cc2947 */ /* 0x000fea0003800000 */
[----:B------:R-:W3:Y:S01]  /*19430*/  LDL.LU R12, [R1+0x78] ;  /* 0x00007800010c7983 */ /* 0x000ee20000300800 */
[----:B------:R-:W4:Y:S01]  /*19440*/  LDC R21, c[0x0][0xce8] ;  /* 0x00033a00ff157b82 */ /* 0x000f220000000800 */
[----:B------:R-:W-:Y:S02]  /*19450*/  ULDC.64 UR4, c[0x0][0xba0] ;  /* 0x0002e80000047ab9 */ /* 0x000fe40000000a00 */
[----:B------:R-:W5:Y:S01]  /*19460*/  LDL R24, [R1+0x50] ;  /* 0x0000500001187983 */ /* 0x000f620000100800 */
[----:B--2---:R-:W-:Y:S01]  /*19470*/  SHF.R.S32.HI R9, RZ, 0x1f, R32 ;  /* 0x0000001fff097819 */ /* 0x004fe20000011420 */
[----:B------:R-:W-:-:S03]  /*19480*/  IMAD R0, R28, UR4, RZ ;  /* 0x000000041c007c24 */ /* 0x000fc6000f8e02ff */
[----:B------:R-:W-:Y:S01]  /*19490*/  LEA.HI R10, R9, R32, RZ, 0x3 ;  /* 0x00000020090a7211 */ /* 0x000fe200078f18ff */
[C---:B------:R-:W-:Y:S02]  /*194a0*/  IMAD R11, R3.reuse, UR5, R0 ;  /* 0x00000005030b7c24 */ /* 0x040fe4000f8e0200 */
[----:B------:R-:W-:Y:S01]  /*194b0*/  IMAD.WIDE.U32 R8, R3, UR4, RZ ;  /* 0x0000000403087c25 */ /* 0x000fe2000f8e00ff */
[----:B------:R-:W-:Y:S01]  /*194c0*/  LOP3.LUT R13, R10, 0xfffffff8, RZ, 0xc0, !PT ;  /* 0xfffffff80a0d7812 */ /* 0x000fe200078ec0ff */
[----:B------:R-:W-:Y:S01]  /*194d0*/  ULDC.64 UR4, c[0x0][0xbe8] ;  /* 0x0002fa0000047ab9 */ /* 0x000fe20000000a00 */
[----:B------:R-:W-:Y:S01]  /*194e0*/  SHF.R.S32.HI R10, RZ, 0x3, R10 ;  /* 0x00000003ff0a7819 */ /* 0x000fe2000001140a */
[----:B------:R-:W-:Y:S02]  /*194f0*/  IMAD.IADD R9, R9, 0x1, R11 ;  /* 0x0000000109097824 */ /* 0x000fe400078e020b */
[----:B------:R-:W-:-:S04]  /*19500*/  IMAD.IADD R13, R32, 0x1, -R13 ;  /* 0x00000001200d7824 */ /* 0x000fc800078e0a0d */
[----:B------:R-:W-:Y:S01]  /*19510*/  IMAD R0, R13, 0x20, R10 ;  /* 0x000000200d007824 */ /* 0x000fe200078e020a */
[----:B----4-:R-:W-:-:S13]  /*19520*/  ISETP.NE.AND P0, PT, R21, 0x1, PT ;  /* 0x000000011500780c */ /* 0x010fda0003f05270 */
[----:B------:R-:W2:Y:S08]  /*19530*/  @P0 LDC R4, c[0x0][0xcec] ;  /* 0x00033b00ff040b82 */ /* 0x000eb00000000800 */
[----:B------:R-:W4:Y:S01]  /*19540*/  @P0 LDC R15, c[0x0][0xcf0] ;  /* 0x00033c00ff0f0b82 */ /* 0x000f220000000800 */
[----:B---3--:R-:W-:-:S04]  /*19550*/  IMAD.WIDE.U32 R8, R12, UR4, R8 ;  /* 0x000000040c087c25 */ /* 0x008fc8000f8e0008 */
[----:B-----5:R-:W-:Y:S02]  /*19560*/  IMAD.IADD R13, R24, 0x1, R0 ;  /* 0x00000001180d7824 */ /* 0x020fe400078e0200 */
[----:B------:R-:W-:Y:S01]  /*19570*/  IMAD R9, R12, UR5, R9 ;  /* 0x000000050c097c24 */ /* 0x000fe2000f8e0209 */
[----:B------:R-:W-:Y:S01]  /*19580*/  ULDC.64 UR4, c[0x0][0xbf0] ;  /* 0x0002fc0000047ab9 */ /* 0x000fe20000000a00 */
[----:B--2---:R-:W-:-:S04]  /*19590*/  @P0 IMAD.HI.U32 R0, R13, R4, RZ ;  /* 0x000000040d000227 */ /* 0x004fc800078e00ff */
[----:B------:R-:W-:Y:S01]  /*195a0*/  IMAD.MOV.U32 R3, RZ, RZ, R13 ;  /* 0x000000ffff037224 */ /* 0x000fe200078e000d */
[----:B----4-:R-:W-:Y:S01]  /*195b0*/  @P0 SHF.R.U32.HI R3, RZ, R15, R0 ;  /* 0x0000000fff030219 */ /* 0x010fe20000011600 */
[----:B------:R-:W-:Y:S02]  /*195c0*/  IMAD R4, R30, UR4, RZ ;  /* 0x000000041e047c24 */ /* 0x000fe4000f8e02ff */
[----:B------:R-:W-:Y:S01]  /*195d0*/  IMAD.WIDE.U32 R8, R33, UR4, R8 ;  /* 0x0000000421087c25 */ /* 0x000fe2000f8e0008 */
[----:B------:R-:W-:-:S03]  /*195e0*/  SHF.R.S32.HI R0, RZ, 0x1f, R3 ;  /* 0x0000001fff007819 */ /* 0x000fc60000011403 */
[----:B------:R-:W-:Y:S01]  /*195f0*/  IMAD R11, R33, UR5, R4 ;  /* 0x00000005210b7c24 */ /* 0x000fe2000f8e0204 */
[----:B------:R-:W-:Y:S01]  /*19600*/  ULDC.64 UR4, c[0x0][0xbe0] ;  /* 0x0002f80000047ab9 */ /* 0x000fe20000000a00 */
        /* <DEDUP_REMOVED lines=15> */
[----:B------:R-:W-:Y:S01]  /*19700*/  UMOV UR4, 0xffffffff ;  /* 0xffffffff00047882 */ /* 0x000fe20000000000 */
[----:B------:R-:W-:-:S03]  /*19710*/  VIADD R9, R228, 0xc0 ;  /* 0x000000c0e4097836 */ /* 0x000fc60000000000 */
[----:B------:R-:W-:Y:S02]  /*19720*/  LEA.HI.X R4, R8, UR5, R3, 0x1, P0 ;  /* 0x0000000508047c11 */ /* 0x000fe400080f0c03 */
[----:B------:R-:W-:Y:S01]  /*19730*/  SHF.R.S32.HI R20, RZ, 0x1f, R9 ;  /* 0x0000001fff147819 */ /* 0x000fe20000011409 */
[----:B------:R-:W-:Y:S06]  /*19740*/  BRA.DIV UR4, `(.L_x_5781) ;  /* 0x000000b204487947 */ /* 0x000fec000b800000 */
[----:B------:R2:W3:Y:S04]  /*19750*/  SHFL.IDX PT, R3, R4, RZ, 0x181f ;  /* 0x00181fff04037589 */ /* 0x0004e800000e0000 */
[----:B------:R2:W4:Y:S02]  /*19760*/  SHFL.IDX PT, R14, R0, RZ, 0x181f ;  /* 0x00181fff000e7589 */ /* 0x00052400000e0000 */
.L_x_6018:
[----:B------:R-:W-:Y:S01]  /*19770*/  IMAD R21, R26, R21, RZ ;  /* 0x000000151a157224 */ /* 0x000fe200078e02ff */
[----:B------:R-:W-:Y:S01]  /*19780*/  BSSY B1, `(.L_x_5782) ;  /* 0x000001c000017945 */ /* 0x000fe20003800000 */
[----:B------:R-:W-:-:S05]  /*19790*/  IMAD.IADD R10, R10, 0x1, R24 ;  /* 0x000000010a0a7824 */ /* 0x000fca00078e0218 */
[----:B------:R-:W-:-:S13]  /*197a0*/  ISETP.GE.AND P0, PT, R10, R21, PT ;  /* 0x000000150a00720c */ /* 0x000fda0003f06270 */
[----:B------:R-:W-:Y:S05]  /*197b0*/  @P0 BRA `(.L_x_5783) ;  /* 0x0000000000600947 */ /* 0x000fea0003800000 */
        /* <DEDUP_REMOVED lines=9> */
[----:B------:R-:W-:-:S03]  /*19850*/  SHF.R.S32.HI R28, RZ, 0x1f, R28 ;  /* 0x0000001fff1c7819 */ /* 0x000fc6000001141c */
[----:B----4-:R-:W-:-:S04]  /*19860*/  @!P3 LEA R12, P5, R228, R14, 0x1 ;  /* 0x0000000ee40cb211 */ /* 0x010fc800078a08ff */
[CC--:B---3--:R-:W-:Y:S01]  /*19870*/  @!P3 LEA.HI.X R13, R228.reuse, R3.reuse, R11, 0x1, P5 ;  /* 0x00000003e40db211 */ /* 0x0c8fe200028f0c0b */
[----:B------:R-:W-:Y:S01]  /*19880*/  VIADD R11, R228, 0x80 ;  /* 0x00000080e40b7836 */ /* 0x000fe20000000000 */
[CC--:B------:R-:W-:Y:S02]  /*19890*/  @!P2 LEA R24, P4, R15.reuse, R14.reuse, 0x1 ;  /* 0x0000000e0f18a211 */ /* 0x0c0fe400078808ff */
[-C--:B------:R-:W-:Y:S01]  /*198a0*/  @!P1 LEA R26, P5, R8, R14.reuse, 0x1 ;  /* 0x0000000e081a9211 */ /* 0x080fe200078a08ff */
[----:B------:R3:W-:Y:S01]  /*198b0*/  @!P3 ST.E.128 desc[UR40][R12.64], RZ ;  /* 0x000000ff0c00b985 */ /* 0x0007e2000c101d28 */
[----:B------:R-:W-:Y:S02]  /*198c0*/  SHF.R.S32.HI R11, RZ, 0x1f, R11 ;  /* 0x0000001fff0b7819 */ /* 0x000fe4000001140b */
[----:B------:R-:W-:Y:S02]  /*198d0*/  @!P2 LEA.HI.X R25, R15, R3, R28, 0x1, P4 ;  /* 0x000000030f19a211 */ /* 0x000fe400020f0c1c */
[----:B------:R-:W-:-:S02]  /*198e0*/  @!P0 LEA R14, P4, R9, R14, 0x1 ;  /* 0x0000000e090e8211 */ /* 0x000fc400078808ff */
[-C--:B------:R-:W-:Y:S01]  /*198f0*/  @!P1 LEA.HI.X R27, R8, R3.reuse, R11, 0x1, P5 ;  /* 0x00000003081b9211 */ /* 0x080fe200028f0c0b */
[----:B------:R3:W-:Y:S01]  /*19900*/  @!P2 ST.E.128 desc[UR40][R24.64], RZ ;  /* 0x000000ff1800a985 */ /* 0x0007e2000c101d28 */
[----:B------:R-:W-:-:S03]  /*19910*/  @!P0 LEA.HI.X R15, R9, R3, R20, 0x1, P4 ;  /* 0x00000003090f8211 */ /* 0x000fc600020f0c14 */
[----:B------:R3:W-:Y:S04]  /*19920*/  @!P1 ST.E.128 desc[UR40][R26.64], RZ ;  /* 0x000000ff1a009985 */ /* 0x0007e8000c101d28 */
[----:B------:R3:W-:Y:S02]  /*19930*/  @!P0 ST.E.128 desc[UR40][R14.64], RZ ;  /* 0x000000ff0e008985 */ /* 0x0007e4000c101d28 */
.L_x_5783:
[----:B------:R-:W-:Y:S05]  /*19940*/  BSYNC B1 ;  /* 0x0000000000017941 */ /* 0x000fea0003800000 */
.L_x_5782:
[----:B------:R-:W-:-:S03]  /*19950*/  UMOV UR4, 0xffffffff ;  /* 0xffffffff00047882 */ /* 0x000fc60000000000 */
[----:B------:R-:W-:Y:S05]  /*19960*/  BRA.DIV UR4, `(.L_x_5784) ;  /* 0x000000ae04f47947 */ /* 0x000fea000b800000 */
[----:B---3--:R3:W0:Y:S04]  /*19970*/  SHFL.IDX PT, R3, R4, 0x1, 0x181f ;  /* 0x00381f0004037f89 */ /* 0x00862800000e0000 */
[----:B----4-:R3:W4:Y:S02]  /*19980*/  SHFL.IDX PT, R14, R0, 0x1, 0x181f ;  /* 0x00381f00000e7f89 */ /* 0x01072400000e0000 */
.L_x_6022:
        /* <DEDUP_REMOVED lines=16> */
[CC--:B----4-:R-:W-:Y:S02]  /*19a90*/  @!P3 LEA R12, P5, R228.reuse, R14.reuse, 0x1 ;  /* 0x0000000ee40cb211 */ /* 0x0d0fe400078a08ff */
[-C--:B------:R-:W-:Y:S02]  /*19aa0*/  @!P2 LEA R24, P4, R15, R14.reuse, 0x1 ;  /* 0x0000000e0f18a211 */ /* 0x080fe400078808ff */
[----:B0-----:R-:W-:Y:S02]  /*19ab0*/  @!P3 LEA.HI.X R13, R228, R3, R26, 0x1, P5 ;  /* 0x00000003e40db211 */ /* 0x001fe400028f0c1a */
[----:B------:R-:W-:-:S02]  /*19ac0*/  @!P1 LEA R26, P5, R11, R14, 0x1 ;  /* 0x0000000e0b1a9211 */ /* 0x000fc400078a08ff */
[-C--:B------:R-:W-:Y:S01]  /*19ad0*/  @!P2 LEA.HI.X R25, R15, R3.reuse, R29, 0x1, P4 ;  /* 0x000000030f19a211 */ /* 0x080fe200020f0c1d */
[----:B------:R0:W-:Y:S01]  /*19ae0*/  @!P3 ST.E.128 desc[UR40][R12.64], RZ ;  /* 0x000000ff0c00b985 */ /* 0x0001e2000c101d28 */
[----:B------:R-:W-:Y:S02]  /*19af0*/  @!P0 LEA R14, P4, R9, R14, 0x1 ;  /* 0x0000000e090e8211 */ /* 0x000fe400078808ff */
[-C--:B------:R-:W-:Y:S01]  /*19b00*/  @!P1 LEA.HI.X R27, R11, R3.reuse, R28, 0x1, P5 ;  /* 0x000000030b1b9211 */ /* 0x080fe200028f0c1c */
[----:B------:R0:W-:Y:S01]  /*19b10*/  @!P2 ST.E.128 desc[UR40][R24.64], RZ ;  /* 0x000000ff1800a985 */ /* 0x0001e2000c101d28 */
[----:B------:R-:W-:-:S03]  /*19b20*/  @!P0 LEA.HI.X R15, R9, R3, R20, 0x1, P4 ;  /* 0x00000003090f8211 */ /* 0x000fc600020f0c14 */
[----:B------:R0:W-:Y:S04]  /*19b30*/  @!P1 ST.E.128 desc[UR40][R26.64], RZ ;  /* 0x000000ff1a009985 */ /* 0x0001e8000c101d28 */
[----:B------:R0:W-:Y:S02]  /*19b40*/  @!P0 ST.E.128 desc[UR40][R14.64], RZ ;  /* 0x000000ff0e008985 */ /* 0x0001e4000c101d28 */
.L_x_5786:
[----:B------:R-:W-:Y:S05]  /*19b50*/  BSYNC B1 ;  /* 0x0000000000017941 */ /* 0x000fea0003800000 */
.L_x_5785:
[----:B------:R-:W-:-:S03]  /*19b60*/  UMOV UR4, 0xffffffff ;  /* 0xffffffff00047882 */ /* 0x000fc60000000000 */
[----:B------:R-:W-:Y:S05]  /*19b70*/  BRA.DIV UR4, `(.L_x_5787) ;  /* 0x000000ae04b87947 */ /* 0x000fea000b800000 */
[----:B0-----:R0:W0:Y:S04]  /*19b80*/  SHFL.IDX PT, R3, R4, 0x2, 0x181f ;  /* 0x00581f0004037f89 */ /* 0x00102800000e0000 */
[----:B----4-:R4:W0:Y:S02]  /*19b90*/  SHFL.IDX PT, R14, R0, 0x2, 0x181f ;  /* 0x00581f00000e7f89 */ /* 0x01082400000e0000 */
.L_x_6026:
        /* <DEDUP_REMOVED lines=16> */
[CC--:B0-----:R-:W-:Y:S02]  /*19ca0*/  @!P3 LEA R12, P5, R228.reuse, R14.reuse, 0x1 ;  /* 0x0000000ee40cb211 */ /* 0x0c1fe400078a08ff */
[-C--:B------:R-:W-:Y:S02]  /*19cb0*/  @!P2 LEA R24, P4, R15, R14.reuse, 0x1 ;  /* 0x0000000e0f18a211 */ /* 0x080fe400078808ff */
[----:B------:R-:W-:Y:S02]  /*19cc0*/  @!P3 LEA.HI.X R13, R228, R3, R26, 0x1, P5 ;  /* 0x00000003e40db211 */ /* 0x000fe400028f0c1a */
        /* <DEDUP_REMOVED lines=9> */
.L_x_5789:
[----:B------:R-:W-:Y:S05]  /*19d60*/  BSYNC B1 ;  /* 0x0000000000017941 */ /* 0x000fea0003800000 */
.L_x_5788:
[----:B------:R-:W-:-:S03]  /*19d70*/  UMOV UR4, 0xffffffff ;  /* 0xffffffff00047882 */ /* 0x000fc60000000000 */
[----:B------:R-:W-:Y:S05]  /*19d80*/  BRA.DIV UR4, `(.L_x_5790) ;  /* 0x000000ae047c7947 */ /* 0x000fea000b800000 */
[----:B0-----:R0:W0:Y:S04]  /*19d90*/  SHFL.IDX PT, R3, R4, 0x3, 0x181f ;  /* 0x00781f0004037f89 */ /* 0x00102800000e0000 */
[----:B------:R0:W0:Y:S02]  /*19da0*/  SHFL.IDX PT, R14, R0, 0x3, 0x181f ;  /* 0x00781f00000e7f89 */ /* 0x00002400000e0000 */
.L_x_6030:
[----:B0-234-:R-:W-:-:S05]  /*19db0*/  VIADD R0, R10, 0x60 ;  /* 0x000000600a007836 */ /* 0x01dfca0000000000 */
        /* <DEDUP_REMOVED lines=12> */
[----:B------:R-:W-:-:S04]  /*19e80*/  @!P3 LEA R10, P5, R228, R14, 0x1 ;  /* 0x0000000ee40ab211 */ /* 0x000fc800078a08ff */
[CC--:B------:R-:W-:Y:S01]  /*19e90*/  @!P3 LEA.HI.X R11, R228.reuse, R3.reuse, R8, 0x1, P5 ;  /* 0x00000003e40bb211 */ /* 0x0c0fe200028f0c08 */
        /* <DEDUP_REMOVED lines=12> */
.L_x_5773:
[----:B------:R-:W-:Y:S05]  /*19f60*/  BSYNC B0 ;  /* 0x0000000000007941 */ /* 0x000fea0003800000 */
.L_x_5759:
[----:B------:R-:W-:Y:S02]  /*19f70*/  ULDC UR4, c[0x0][0xd3c] ;  /* 0x00034f0000047ab9 */ /* 0x000fe40000000800 */
[----:B------:R-:W-:-:S13]  /*19f80*/  ISETP.GE.AND P0, PT, R7, UR4, PT ;  /* 0x0000000407007c0c */ /* 0x000fda000bf06270 */
[----:B------:R-:W-:Y:S05]  /*19f90*/  @!P0 BRA `(.L_x_5791) ;  /* 0xfffffe7800308947 */ /* 0x000fea000383ffff */
[----:B------:R-:W-:Y:S05]  /*19fa0*/  BRA `(.L_x_5629) ;  /* 0x0000009400207947 */ /* 0x000fea0003800000 */
.L_x_5627:
        /* <DEDUP_REMOVED lines=20> */
.L_x_5792:
        /* <DEDUP_REMOVED lines=43> */
.L_x_5796:
        /* <DEDUP_REMOVED lines=39> */
.L_x_5794:
        /* <DEDUP_REMOVED lines=12> */
.L_x_5797:
        /* <DEDUP_REMOVED lines=63> */
.L_x_5798:
        /* <DEDUP_REMOVED lines=61> */
.L_x_5799:
[----:B01----:R-:W-:-:S05]  /*1ae90*/  LOP3.LUT R3, RZ, R2, RZ, 0x33, !PT ;  /* 0x00000002ff037212 */ /* 0x003fca00078e33ff */
[----:B------:R-:W-:-:S05]  /*1aea0*/  IMAD.IADD R2, R4, 0x1, R3 ;  /* 0x0000000104027824 */ /* 0x000fca00078e0203 */
[----:B------:R1:W-:Y:S01]  /*1aeb0*/  STL [R1+0x4], R2 ;  /* 0x0000040201007387 */ /* 0x0003e20000100800 */
[----:B------:R-:W-:Y:S05]  /*1aec0*/  BRA `(.L_x_5800) ;  /* 0x0000000000107947 */ /* 0x000fea0003800000 */
.L_x_5795:
[----:B------:R-:W-:Y:S01]  /*1aed0*/  IMAD.U32 R2, RZ, RZ, UR6 ;  /* 0x00000006ff027e24 */ /* 0x000fe2000f8e00ff */
[----:B------:R0:W-:Y:S04]  /*1aee0*/  STL [R1+0x4], RZ ;  /* 0x000004ff01007387 */ /* 0x0001e80000100800 */
[----:B------:R0:W-:Y:S04]  /*1aef0*/  STL [R1+0x8], RZ ;  /* 0x000008ff01007387 */ /* 0x0001e80000100800 */
[----:B------:R0:W-:Y:S02]  /*1af00*/  STL [R1], R2 ;  /* 0x0000000201007387 */ /* 0x0001e40000100800 */
.L_x_5800:
        /* <DEDUP_REMOVED lines=10> */
.L_x_5793:
        /* <DEDUP_REMOVED lines=15> */
[----:B01----:R-:W-:Y:S01]  /*1b0a0*/  IMAD.SHL.U32 R2, R4, 0x8, RZ ;  /* 0x0000000804027824 */ /* 0x003fe200078e00ff */
        /* <DEDUP_REMOVED lines=19> */
[C---:B-1----:R-:W-:Y:S02]  /*1b1e0*/  LOP3.LUT R2, R0.reuse, 0x80, RZ, 0xfc, !PT ;  /* 0x0000008000027812 */ /* 0x042fe400078efcff */
[----:B------:R-:W-:-:S07]  /*1b1f0*/  LOP3.LUT R0, R0, 0xc0, RZ, 0xfc, !PT ;  /* 0x000000c000007812 */ /* 0x000fce00078efcff */
.L_x_5951:
[----:B--2---:R-:W2:Y:S01]  /*1b200*/  LDL R0, [R1+0xc] ;  /* 0x00000c0001007983 */ /* 0x004ea20000100800 */
[----:B-1----:R-:W2:Y:S01]  /*1b210*/  LDC.64 R2, c[0x0][0xd88] ;  /* 0x00036200ff027b82 */ /* 0x002ea20000000a00 */
[----:B------:R-:W-:Y:S05]  /*1b220*/  YIELD ;  /* 0x0000000000007946 */ /* 0x000fea0003800000 */
[----:B------:R-:W-:Y:S01]  /*1b230*/  ULDC.64 UR4, c[0x0][0xb20] ;  /* 0x0002c80000047ab9 */ /* 0x000fe20000000a00 */
[----:B0-----:R-:W-:Y:S02]  /*1b240*/  CS2R R8, SRZ ;  /* 0x0000000000087805 */ /* 0x001fe4000001ff00 */
        /* <DEDUP_REMOVED lines=22> */
[----:B-1----:R-:W-:Y:S01]  /*1b3b0*/  IMAD.MOV.U32 R0, RZ, RZ, RZ ;  /* 0x000000ffff007224 */ /* 0x002fe200078e00ff */
[----:B------:R-:W-:Y:S02]  /*1b3c0*/  ISETP.NE.U32.AND P1, PT, RZ, UR8, PT ;  /* 0x00000008ff007c0c */ /* 0x000fe4000bf25070 */
[C---:B------:R-:W-:Y:S02]  /*1b3d0*/  IADD3 R6, P5, R17.reuse, UR6, RZ ;  /* 0x0000000611067c10 */ /* 0x040fe4000ffbe0ff */
[----:B--2---:R-:W-:-:S02]  /*1b3e0*/  IADD3 R2, P4, R17, UR4, RZ ;  /* 0x0000000411027c10 */ /* 0x004fc4000ff9e0ff */
[----:B------:R-:W-:Y:S02]  /*1b3f0*/  ISETP.NE.AND.EX P3, PT, RZ, UR11, PT, P3 ;  /* 0x0000000bff007c0c */ /* 0x000fe4000bf65330 */
[----:B------:R-:W-:Y:S02]  /*1b400*/  IADD3.X R3, R15, UR5, RZ, P4, !PT ;  /* 0x000000050f037c10 */ /* 0x000fe4000a7fe4ff */
        /* <DEDUP_REMOVED lines=32> */
.L_x_5802:
        /* <DEDUP_REMOVED lines=17> */
.L_x_5803:
[----:B------:R-:W-:Y:S05]  /*1b720*/  @!P0 BRA `(.L_x_5804) ;  /* 0x00000000000c8947 */ /* 0x000fea0003800000 */
[----:B------:R-:W2:Y:S04]  /*1b730*/  LDG.E R8, desc[UR40][R6.64] ;  /* 0x0000002806087981 */ /* 0x000ea8000c1e1900 */
[----:B------:R-:W2:Y:S02]  /*1b740*/  LDG.E R6, desc[UR40][R6.64+0x4] ;  /* 0x0000042806067981 */ /* 0x000ea4000c1e1900 */
[----:B--2---:R-:W-:-:S07]  /*1b750*/  IMAD.IADD R8, R6, 0x1, -R8 ;  /* 0x0000000106087824 */ /* 0x004fce00078e0a08 */
.L_x_5804:
[----:B------:R-:W3:Y:S01]  /*1b760*/  LDL R7, [R1+0x4] ;  /* 0x0000040001077983 */ /* 0x000ee20000100800 */
[----:B--2---:R-:W2:Y:S03]  /*1b770*/  LDC R3, c[0x0][0x448] ;  /* 0x00011200ff037b82 */ /* 0x004ea60000000800 */
[----:B-1----:R-:W4:Y:S04]  /*1b780*/  @P1 LDG.E R2, desc[UR40][R4.64] ;  /* 0x0000002804021981 */ /* 0x002f28000c1e1900 */
[----:B------:R1:W4:Y:S01]  /*1b790*/  @P1 LDG.E R4, desc[UR40][R4.64+0x4] ;  /* 0x0000042804041981 */ /* 0x000322000c1e1900 */
[----:B-----5:R-:W-:Y:S01]  /*1b7a0*/  IMAD.IADD R9, R8, 0x1, -R9 ;  /* 0x0000000108097824 */ /* 0x020fe200078e0a09 */
[----:B------:R-:W-:Y:S01]  /*1b7b0*/  LOP3.LUT R12, R10, 0xff, RZ, 0xc0, !PT ;  /* 0x000000ff0a0c7812 */ /* 0x000fe200078ec0ff */
[----:B------:R-:W-:Y:S01]  /*1b7c0*/  BSSY B0, `(.L_x_5805) ;  /* 0x0000036000007945 */ /* 0x000fe20003800000 */
[----:B------:R-:W-:-:S03]  /*1b7d0*/  SHF.R.U32.HI R10, RZ, 0x10, R10 ;  /* 0x00000010ff0a7819 */ /* 0x000fc6000001160a */
[----:B------:R0:W-:Y:S01]  /*1b7e0*/  STL [R1+0x84], R12 ;  /* 0x0000840c01007387 */ /* 0x0001e20000100800 */
[----:B--2---:R-:W-:-:S13]  /*1b7f0*/  ISETP.NE.AND P0, PT, R3, 0x1, PT ;  /* 0x000000010300780c */ /* 0x004fda0003f05270 */
[----:B-1----:R-:W1:Y:S08]  /*1b800*/  @P0 LDC R5, c[0x0][0x44c] ;  /* 0x00011300ff050b82 */ /* 0x002e700000000800 */
[----:B------:R-:W2:Y:S01]  /*1b810*/  @P0 LDC R6, c[0x0][0x450] ;  /* 0x00011400ff060b82 */ /* 0x000ea20000000800 */
[----:B---3--:R-:W-:-:S04]  /*1b820*/  IMAD.SHL.U32 R3, R7, 0x80, RZ ;  /* 0x0000008007037824 */ /* 0x008fc800078e00ff */
[----:B------:R-:W-:Y:S02]  /*1b830*/  VIADD R3, R3, 0x7f ;  /* 0x0000007f03037836 */ /* 0x000fe40000000000 */
[----:B----4-:R-:W-:Y:S02]  /*1b840*/  @P1 IMAD.IADD R11, R4, 0x1, -R2 ;  /* 0x00000001040b1824 */ /* 0x010fe400078e0a02 */
[----:B-1----:R-:W-:-:S05]  /*1b850*/  @P0 IMAD.HI.U32 R2, R3, R5, RZ ;  /* 0x0000000503020227 */ /* 0x002fca00078e00ff */
[----:B--2---:R-:W-:Y:S01]  /*1b860*/  @P0 SHF.R.U32.HI R3, RZ, R6, R2 ;  /* 0x00000006ff030219 */ /* 0x004fe20000011602 */
[----:B------:R-:W-:-:S04]  /*1b870*/  IMAD.IADD R2, R9, 0x1, R11 ;  /* 0x0000000109027824 */ /* 0x000fc800078e020b */
[C---:B------:R-:W-:Y:S01]  /*1b880*/  VIADD R4, R2.reuse, 0x5f ;  /* 0x0000005f02047836 */ /* 0x040fe20000000000 */
[----:B------:R-:W-:-:S03]  /*1b890*/  IADD3 R21, R2, 0x60, -R14 ;  /* 0x0000006002157810 */ /* 0x000fc60007ffe80e */
[----:B------:R-:W-:-:S04]  /*1b8a0*/  IMAD.HI R2, R4, 0x2aaaaaab, RZ ;  /* 0x2aaaaaab04027827 */ /* 0x000fc800078e02ff */
[----:B------:R-:W-:Y:S01]  /*1b8b0*/  IMAD.IADD R3, R21, 0x1, R3 ;  /* 0x0000000115037824 */ /* 0x000fe200078e0203 */
[----:B------:R-:W-:-:S03]  /*1b8c0*/  SHF.R.U32.HI R20, RZ, 0x1f, R2 ;  /* 0x0000001fff147819 */ /* 0x000fc60000011602 */
[----:B------:R-:W-:Y:S01]  /*1b8d0*/  IMAD.HI R3, R3, 0x2aaaaaab, RZ ;  /* 0x2aaaaaab03037827 */ /* 0x000fe200078e02ff */
[----:B------:R-:W-:-:S03]  /*1b8e0*/  LEA.HI.SX32 R20, R2, R20, 0x1c ;  /* 0x0000001402147211 */ /* 0x000fc600078fe2ff */
[----:B------:R-:W-:Y:S01]  /*1b8f0*/  IMAD.MOV.U32 R2, RZ, RZ, RZ ;  /* 0x000000ffff027224 */ /* 0x000fe200078e00ff */
        /* <DEDUP_REMOVED lines=8> */
[-C--:B------:R-:W-:Y:S02]  /*1b980*/  IABS R4, R3.reuse ;  /* 0x0000000300047213 */ /* 0x080fe40000000000 */
[----:B------:R-:W-:Y:S02]  /*1b990*/  IADD3 R2, R3, -0x1, R8 ;  /* 0xffffffff03027810 */ /* 0x000fe40007ffe008 */
[----:B------:R-:W0:Y:S02]  /*1b9a0*/  I2F.RP R6, R4 ;  /* 0x0000000400067306 */ /* 0x000e240000209400 */
[----:B------:R-:W-:-:S04]  /*1b9b0*/  LOP3.LUT R5, R2, R3, RZ, 0x3c, !PT ;  /* 0x0000000302057212 */ /* 0x000fc800078e3cff */
[----:B------:R-:W-:Y:S02]  /*1b9c0*/  ISETP.GE.AND P3, PT, R5, RZ, PT ;  /* 0x000000ff0500720c */ /* 0x000fe40003f66270 */
        /* <DEDUP_REMOVED lines=21> */
.L_x_5806:
[----:B------:R-:W-:Y:S05]  /*1bb20*/  BSYNC B0 ;  /* 0x0000000000007941 */ /* 0x000fea0003800000 */
.L_x_5805:
[-C--:B------:R-:W-:Y:S01]  /*1bb30*/  IMAD R3, R12, R2.reuse, RZ ;  /* 0x000000020c037224 */ /* 0x080fe200078e02ff */
[----:B------:R-:W-:Y:S04]  /*1bb40*/  BSSY B0, `(.L_x_5807) ;  /* 0x0000141000007945 */ /* 0x000fe80003800000 */
[----:B------:R-:W-:-:S05]  /*1bb50*/  VIADDMNMX R2, R3, R2, R8, PT ;  /* 0x0000000203027246 */ /* 0x000fca0003800108 */
[--C-:B------:R-:W-:Y:S02]  /*1bb60*/  IMAD R4, R2, 0x60, -R9.reuse ;  /* 0x0000006002047824 */ /* 0x100fe400078e0a09 */
[----:B------:R-:W-:-:S03]  /*1bb70*/  IMAD R2, R3, 0x60, -R9 ;  /* 0x0000006003027824 */ /* 0x000fc600078e0a09 */
[----:B------:R-:W-:Y:S02]  /*1bb80*/  VIMNMX R11, R4, R11, PT ;  /* 0x0000000b040b7248 */ /* 0x000fe40003fe0100 */
[----:B------:R-:W-:-:S04]  /*1bb90*/  VIMNMX R2, RZ, R2, !PT ;  /* 0x00000002ff027248 */ /* 0x000fc80007fe0100 */
        /* <DEDUP_REMOVED lines=18> */
.L_x_6033:
[----:B-1----:R-:W-:Y:S02]  /*1bcc0*/  ISETP.NE.AND P0, PT, R14, RZ, PT ;  /* 0x000000ff0e00720c */ /* 0x002fe40003f05270 */
[----:B------:R-:W-:-:S11]  /*1bcd0*/  PLOP3.LUT P6, PT, PT, PT, PT, 0x8, 0x0 ;  /* 0x000000000000781c */ /* 0x000fd60003fce170 */
[----:B------:R-:W-:Y:S05]  /*1bce0*/  @P0 BRA `(.L_x_5810) ;  /* 0x00000000000c0947 */ /* 0x000fea0003800000 */
[----:B------:R-:W-:-:S03]  /*1bcf0*/  UMOV UR4, 0xffffffff ;  /* 0xffffffff00047882 */ /* 0x000fc60000000000 */
[----:B------:R-:W-:Y:S05]  /*1bd00*/  BRA.DIV UR4, `(.L_x_5811) ;  /* 0x0000009204187947 */ /* 0x000fea000b800000 */
[----:B------:R-:W-:-:S13]  /*1bd10*/  ELECT P6, URZ, PT ;  /* 0x00000000003f782f */ /* 0x000fda00038c0000 */
.L_x_5810:
        /* <DEDUP_REMOVED lines=9> */
.L_x_6036:
[----:B------:R-:W-:Y:S05]  /*1bdb0*/  BSYNC B1 ;  /* 0x0000000000017941 */ /* 0x000fea0003800000 */
.L_x_5812:
        /* <DEDUP_REMOVED lines=12> */
.L_x_6037:
[----:B------:R-:W-:Y:S05]  /*1be80*/  BSYNC B2 ;  /* 0x0000000000027941 */ /* 0x000fea0003800000 */
.L_x_5816:
        /* <DEDUP_REMOVED lines=9> */
.L_x_5819:
[----:B------:R-:W-:Y:S05]  /*1bf20*/  BSYNC B2 ;  /* 0x0000000000027941 */ /* 0x000fea0003800000 */
.L_x_5818:
        /* <DEDUP_REMOVED lines=13> */
.L_x_5820:
        /* <DEDUP_REMOVED lines=13> */
.L_x_6038:
[----:B------:R-:W-:Y:S05]  /*1c0d0*/  BSYNC B2 ;  /* 0x0000000000027941 */ /* 0x000fea0003800000 */
.L_x_5821:
        /* <DEDUP_REMOVED lines=11> */
.L_x_5824:
[----:B------:R-:W-:Y:S05]  /*1c190*/  BSYNC B2 ;  /* 0x0000000000027941 */ /* 0x000fea0003800000 */
.L_x_5823:
        /* <DEDUP_REMOVED lines=10> */
.L_x_5825:
        /* <DEDUP_REMOVED lines=15> */
.L_x_5826:
        /* <DEDUP_REMOVED lines=15> */
.L_x_5827:
        /* <DEDUP_REMOVED lines=15> */
.L_x_5828:
        /* <DEDUP_REMOVED lines=10> */
.L_x_5815:
[----:B------:R-:W-:Y:S05]  /*1c5b0*/  BSYNC B1 ;  /* 0x0000000000017941 */ /* 0x000fea0003800000 */
.L_x_5814:
        /* <DEDUP_REMOVED lines=13> */
.L_x_5844:
        /* <DEDUP_REMOVED lines=13> */
.L_x_6039:
[----:B------:R-:W-:Y:S05]  /*1c760*/  BSYNC B2 ;  /* 0x0000000000027941 */ /* 0x000fea0003800000 */
.L_x_5831:
        /* <DEDUP_REMOVED lines=9> */
.L_x_5834:
[----:B------:R-:W-:Y:S05]  /*1c800*/  BSYNC B2 ;  /* 0x0000000000027941 */ /* 0x000fea0003800000 */
.L_x_5833:
        /* <DEDUP_REMOVED lines=12> */
.L_x_5835:
        /* <DEDUP_REMOVED lines=13> */
.L_x_6040:
[----:B------:R-:W-:Y:S05]  /*1c9a0*/  BSYNC B2 ;  /* 0x0000000000027941 */ /* 0x000fea0003800000 */
.L_x_5836:
        /* <DEDUP_REMOVED lines=11> */
.L_x_5839:
[----:B------:R-:W-:Y:S05]  /*1ca60*/  BSYNC B2 ;  /* 0x0000000000027941 */ /* 0x000fea0003800000 */
.L_x_5838:
        /* <DEDUP_REMOVED lines=10> */
.L_x_5840:
        /* <DEDUP_REMOVED lines=15> */
.L_x_5841:
        /* <DEDUP_REMOVED lines=15> */
.L_x_5842:
        /* <DEDUP_REMOVED lines=15> */
.L_x_5843:
        /* <DEDUP_REMOVED lines=10> */
.L_x_5830:
[----:B------:R-:W-:Y:S05]  /*1ce80*/  BSYNC B1 ;  /* 0x0000000000017941 */ /* 0x000fea0003800000 */
.L_x_5829:
        /* <DEDUP_REMOVED lines=12> */
.L_x_5808:
[----:B------:R-:W-:Y:S05]  /*1cf50*/  BSYNC B0 ;  /* 0x0000000000007941 */ /* 0x000fea0003800000 */
.L_x_5807:
        /* <DEDUP_REMOVED lines=49> */
.L_x_5846:
[----:B------:R-:W-:Y:S05]  /*1d270*/  BSYNC B0 ;  /* 0x0000000000007941 */ /* 0x000fea0003800000 */
.L_x_5845:
        /* <DEDUP_REMOVED lines=16> */
[----:B------:R-:W0:Y:S08]  /*1d380*/  FLO.U32 R0, UR4 ;  /* 0x0000000400007d00 */ /* 0x000e3000080e0000 */
[----:B------:R-:W1:Y:S01]  /*1d390*/  POPC R2, UR4 ;  /* 0x0000000400027d09 */ /* 0x000e620008000000 */
[----:B0-----:R-:W-:-:S13]  /*1d3a0*/  ISETP.EQ.U32.AND P0, PT, R0, R3, PT ;  /* 0x000000030000720c */ /* 0x001fda0003f02070 */
[----:B-1----:R-:W2:Y:S01]  /*1d3b0*/  @P0 ATOMG.E.ADD.STRONG.GPU PT, R5, desc[UR40][R4.64], R2 ;  /* 0x00000002040509a8 */ /* 0x002ea200081ee1e8 */
[----:B------:R-:W0:Y:S02]  /*1d3c0*/  S2R R3, SR_LTMASK ;  /* 0x0000000000037919 */ /* 0x000e240000003900 */
[----:B0-----:R-:W-:-:S06]  /*1d3d0*/  LOP3.LUT R3, R3, UR4, RZ, 0xc0, !PT ;  /* 0x0000000403037c12 */ /* 0x001fcc000f8ec0ff */
[----:B------:R-:W0:Y:S01]  /*1d3e0*/  POPC R3, R3 ;  /* 0x0000000300037309 */ /* 0x000e220000000000 */
[----:B--2---:R-:W0:Y:S02]  /*1d3f0*/  SHFL.IDX PT, R0, R5, R0, 0x1f ;  /* 0x00001f0005007589 */ /* 0x004e2400000e0000 */
[----:B0-----:R-:W-:-:S05]  /*1d400*/  IADD3 R0, R0, UR37, R3 ;  /* 0x0000002500007c10 */ /* 0x001fca000fffe003 */
[----:B------:R4:W-:Y:S01]  /*1d410*/  STL [R1], R0 ;  /* 0x0000000001007387 */ /* 0x0009e20000100800 */
[----:B------:R-:W-:Y:S05]  /*1d420*/  BRA `(.L_x_5849) ;  /* 0x00000048009c7947 */ /* 0x000fea0003800000 */
.L_x_5848:
        /* <DEDUP_REMOVED lines=20> */
.L_x_5851:
[----:B------:R-:W-:Y:S05]  /*1d570*/  BSYNC B6 ;  /* 0x0000000000067941 */ /* 0x000fea0003800000 */
.L_x_5850:
        /* <DEDUP_REMOVED lines=20> */
.L_x_5854:
        /* <DEDUP_REMOVED lines=16> */
.L_x_5853:
[----:B------:R-:W-:Y:S05]  /*1d7c0*/  BSYNC B6 ;  /* 0x0000000000067941 */ /* 0x000fea0003800000 */
.L_x_5852:
        /* <DEDUP_REMOVED lines=24> */
.L_x_6043:
        /* <DEDUP_REMOVED lines=11> */
.L_x_6046:
        /* <DEDUP_REMOVED lines=24> */
.L_x_5858:
[----:B-1----:R-:W2:Y:S01]  /*1db80*/  LDL R2, [R1+0x18] ;  /* 0x0000180001027983 */ /* 0x002ea20000100800 */
[----:B0-----:R-:W-:Y:S01]  /*1db90*/  IMAD R0, R19, 0x8, R18 ;  /* 0x0000000813007824 */ /* 0x001fe200078e0212 */
[----:B--2---:R-:W-:-:S04]  /*1dba0*/  SHF.L.U32 R2, R2, 0x1f, RZ ;  /* 0x0000001f02027819 */ /* 0x004fc800000006ff */
[----:B------:R-:W0:Y:S02]  /*1dbb0*/  SYNCS.PHASECHK.TRANS64.TRYWAIT P0, [R0+URZ+0x32440], R2 ;  /* 0x03244002000075a7 */ /* 0x000e24000800017f */
[----:B0-----:R-:W-:Y:S05]  /*1dbc0*/  @!P0 BRA `(.L_x_5859) ;  /* 0x0000007400408947 */ /* 0x001fea0003800000 */
.L_x_6047:
        /* <DEDUP_REMOVED lines=11> */
.L_x_5860:
        /* <DEDUP_REMOVED lines=24> */
.L_x_5856:
        /* <DEDUP_REMOVED lines=34> */
.L_x_5862:
[----:B------:R-:W-:Y:S05]  /*1e020*/  BSYNC B6 ;  /* 0x0000000000067941 */ /* 0x000fea0003800000 */
.L_x_5861:
[----:B------:R-:W2:Y:S01]  /*1e030*/  LDL R10, [R1+0x4] ;  /* 0x00000400010a7983 */ /* 0x000ea20000100800 */
        /* <DEDUP_REMOVED lines=141> */
.L_x_6064:
        /* <DEDUP_REMOVED lines=12> */
.L_x_5864:
        /* <DEDUP_REMOVED lines=37> */
.L_x_5866:
[----:B------:R-:W-:Y:S05]  /*1ec20*/  BSYNC B6 ;  /* 0x0000000000067941 */ /* 0x000fea0003800000 */
.L_x_5865:
        /* <DEDUP_REMOVED lines=151> */
.L_x_6082:
[----:B--2---:R-:W2:Y:S01]  /*1f5a0*/  LDL.LU R2, [R1+0x7c] ;  /* 0x00007c0001027983 */ /* 0x004ea20000300800 */
[----:B------:R-:W-:Y:S01]  /*1f5b0*/  BSSY B0, `(.L_x_5868) ;  /* 0x000000d000007945 */ /* 0x000fe20003800000 */
[----:B--2---:R-:W-:-:S13]  /*1f5c0*/  ISETP.GE.AND P4, PT, R2, R3, PT ;  /* 0x000000030200720c */ /* 0x004fda0003f86270 */
[----:B------:R-:W-:Y:S05]  /*1f5d0*/  @P4 BRA `(.L_x_5869) ;  /* 0x0000000000284947 */ /* 0x000fea0003800000 */
[----:B0-----:R-:W2:Y:S01]  /*1f5e0*/  LDL R4, [R1+0x14] ;  /* 0x0000140001047983 */ /* 0x001ea20000100800 */
        /* <DEDUP_REMOVED lines=9> */
.L_x_5869:
[----:B------:R-:W-:Y:S05]  /*1f680*/  BSYNC B0 ;  /* 0x0000000000007941 */ /* 0x000fea0003800000 */
.L_x_5868:
[----:B------:R-:W-:Y:S01]  /*1f690*/  NOP ;  /* 0x0000000000007918 */ /* 0x000fe20000000000 */
[----:B------:R-:W-:-:S13]  /*1f6a0*/  PLOP3.LUT P0, PT, PT, PT, PT, 0x80, 0x0 ;  /* 0x000000000000781c */ /* 0x000fda0003f0f070 */
.L_x_5870:
        /* <DEDUP_REMOVED lines=18> */
.L_x_6083:
[----:B------:R-:W-:Y:S05]  /*1f7d0*/  BSYNC B0 ;  /* 0x0000000000007941 */ /* 0x000fea0003800000 */
.L_x_5871:
[----:B------:R-:W2:Y:S01]  /*1f7e0*/  LDL R2, [R1+0x48] ;  /* 0x0000480001027983 */ /* 0x000ea20000100800 */
[----:B------:R-:W-:Y:S01]  /*1f7f0*/  BSSY B0, `(.L_x_5873) ;  /* 0x000005a000007945 */ /* 0x000fe20003800000 */
[----:B--2---:R-:W-:-:S13]  /*1f800*/  LOP3.LUT P0, RZ, R2, 0x1, RZ, 0xc0, !PT ;  /* 0x0000000102ff7812 */ /* 0x004fda000780c0ff */
[----:B------:R-:W-:Y:S05]  /*1f810*/  @!P0 BRA `(.L_x_5874) ;  /* 0x00000004005c8947 */ /* 0x000fea0003800000 */
[----:B0-----:R-:W1:Y:S01]  /*1f820*/  LDL R4, [R1+0x18] ;  /* 0x0000180001047983 */ /* 0x001e620000100800 */
[----:B------:R-:W-:Y:S01]  /*1f830*/  IMAD R2, R19, 0x8, R18 ;  /* 0x0000000813027824 */ /* 0x000fe200078e0212 */
[----:B------:R-:W-:Y:S01]  /*1f840*/  BSSY B1, `(.L_x_5875) ;  /* 0x0000007000017945 */ /* 0x000fe20003800000 */
[----:B------:R-:W0:Y:S02]  /*1f850*/  S2R R3, SR_TID.X ;  /* 0x0000000000037919 */ /* 0x000e240000002100 */
[----:B0-----:R-:W-:-:S04]  /*1f860*/  LOP3.LUT R3, R3, 0x7f, RZ, 0xc0, !PT ;  /* 0x0000007f03037812 */ /* 0x001fc800078ec0ff */
[----:B------:R-:W-:Y:S02]  /*1f870*/  ISETP.NE.AND P1, PT, R3, RZ, PT ;  /* 0x000000ff0300720c */ /* 0x000fe40003f25270 */
[----:B-1----:R-:W-:-:S04]  /*1f880*/  SHF.L.U32 R0, R4, 0x1f, RZ ;  /* 0x0000001f04007819 */ /* 0x002fc800000006ff */
[----:B------:R-:W0:Y:S02]  /*1f890*/  SYNCS.PHASECHK.TRANS64.TRYWAIT P0, [R2+URZ+0x32460], R0 ;  /* 0x03246000020075a7 */ /* 0x000e24000800017f */
[----:B0-----:R-:W-:Y:S05]  /*1f8a0*/  @!P0 BRA `(.L_x_5876) ;  /* 0x0000007000788947 */ /* 0x001fea0003800000 */
.L_x_6084:
[----:B------:R-:W-:Y:S05]  /*1f8b0*/  BSYNC B1 ;  /* 0x0000000000017941 */ /* 0x000fea0003800000 */
.L_x_5875:
        /* <DEDUP_REMOVED lines=9> */
.L_x_5878:
[----:B------:R-:W-:Y:S05]  /*1f950*/  BSYNC B1 ;  /* 0x0000000000017941 */ /* 0x000fea0003800000 */
.L_x_5877:
        /* <DEDUP_REMOVED lines=12> */
.L_x_5879:
        /* <DEDUP_REMOVED lines=15> */
.L_x_5880:
        /* <DEDUP_REMOVED lines=15> */
.L_x_5881:
        /* <DEDUP_REMOVED lines=15> */
.L_x_5882:
        /* <DEDUP_REMOVED lines=10> */
.L_x_5874:
[----:B------:R-:W-:Y:S05]  /*1fd90*/  BSYNC B0 ;  /* 0x0000000000007941 */ /* 0x000fea0003800000 */
.L_x_5873:
[----:B0-----:R-:W1:Y:S04]  /*1fda0*/  LDL R4, [R1+0x4c] ;  /* 0x00004c0001047983 */ /* 0x001e680000100800 */
[----:B------:R-:W2:Y:S01]  /*1fdb0*/  LDL R5, [R1+0x28] ;  /* 0x0000280001057983 */ /* 0x000ea20000100800 */
[----:B------:R-:W-:Y:S01]  /*1fdc0*/  BSSY B0, `(.L_x_5883) ;  /* 0x00001f3000007945 */ /* 0x000fe20003800000 */
[----:B-1----:R-:W-:-:S05]  /*1fdd0*/  VIADD R0, R4, 0xfffffffe ;  /* 0xfffffffe04007836 */ /* 0x002fca0000000000 */
[----:B--2---:R-:W-:-:S13]  /*1fde0*/  ISETP.GE.AND P0, PT, R0, R5, PT ;  /* 0x000000050000720c */ /* 0x004fda0003f06270 */
[----:B------:R-:W-:Y:S05]  /*1fdf0*/  @!P0 BRA `(.L_x_5884) ;  /* 0x0000001c00bc8947 */ /* 0x000fea0003800000 */
[----:B------:R-:W2:Y:S04]  /*1fe00*/  LDL.LU R7, [R1+0x84] ;  /* 0x0000840001077983 */ /* 0x000ea80000300800 */
[----:B---3--:R-:W3:Y:S04]  /*1fe10*/  LDL.LU R6, [R1+0x44] ;  /* 0x0000440001067983 */ /* 0x008ee80000300800 */
        /* <DEDUP_REMOVED lines=46> */
.L_x_5889:
        /* <DEDUP_REMOVED lines=8> */
.L_x_6085:
[----:B------:R-:W-:Y:S05]  /*20180*/  BSYNC B3 ;  /* 0x0000000000037941 */ /* 0x000fea0003800000 */
.L_x_5890:
        /* <DEDUP_REMOVED lines=9> */
.L_x_5893:
[----:B------:R-:W-:Y:S05]  /*20220*/  BSYNC B3 ;  /* 0x0000000000037941 */ /* 0x000fea0003800000 */
.L_x_5892:
        /* <DEDUP_REMOVED lines=12> */
.L_x_5894:
        /* <DEDUP_REMOVED lines=13> */
.L_x_6086:
[----:B------:R-:W-:Y:S05]  /*203c0*/  BSYNC B3 ;  /* 0x0000000000037941 */ /* 0x000fea0003800000 */
.L_x_5895:
        /* <DEDUP_REMOVED lines=11> */
.L_x_5898:
[----:B------:R-:W-:Y:S05]  /*20480*/  BSYNC B3 ;  /* 0x0000000000037941 */ /* 0x000fea0003800000 */
.L_x_5897:
        /* <DEDUP_REMOVED lines=9> */
.L_x_5899:
        /* <DEDUP_REMOVED lines=15> */
.L_x_5900:
        /* <DEDUP_REMOVED lines=15> */
.L_x_5901:
        /* <DEDUP_REMOVED lines=15> */
.L_x_5902:
        /* <DEDUP_REMOVED lines=10> */
.L_x_5888:
[----:B------:R-:W-:Y:S05]  /*20890*/  BSYNC B1 ;  /* 0x0000000000017941 */ /* 0x000fea0003800000 */
.L_x_5887:
[----:B------:R-:W2:Y:S02]  /*208a0*/  LDL.LU R5, [R1+0x4c] ;  /* 0x00004c0001057983 */ /* 0x000ea40000300800 */
[----:B--2---:R-:W-:-:S07]  /*208b0*/  VIADD R0, R5, 0xfffffffd ;  /* 0xfffffffd05007836 */ /* 0x004fce0000000000 */
.L_x_5886:
[----:B------:R-:W-:Y:S05]  /*208c0*/  BSYNC B2 ;  /* 0x0000000000027941 */ /* 0x000fea0003800000 */
.L_x_5885:
[----:B------:R-:W-:Y:S01]  /*208d0*/  VIADD R8, R8, 0xfffffffe ;  /* 0xfffffffe08087836 */ /* 0x000fe20000000000 */
[----:B------:R-:W-:-:S04]  /*208e0*/  LOP3.LUT R4, RZ, R4, RZ, 0x33, !PT ;  /* 0x00000004ff047212 */ /* 0x000fc800078e33ff */
[----:B------:R-:W-:-:S13]  /*208f0*/  ISETP.NE.AND P0, PT, R8, R4, PT ;  /* 0x000000040800720c */ /* 0x000fda0003f05270 */
[----:B------:R-:W-:Y:S05]  /*20900*/  @!P0 BRA `(.L_x_5884) ;  /* 0x0000001000f88947 */ /* 0x000fea0003800000 */
.L_x_5935:
        /* <DEDUP_REMOVED lines=35> */
.L_x_5905:
        /* <DEDUP_REMOVED lines=8> */
.L_x_6087:
[----:B------:R-:W-:Y:S05]  /*20bc0*/  BSYNC B2 ;  /* 0x0000000000027941 */ /* 0x000fea0003800000 */
.L_x_5906:
        /* <DEDUP_REMOVED lines=9> */
.L_x_5909:
[----:B------:R-:W-:Y:S05]  /*20c60*/  BSYNC B2 ;  /* 0x0000000000027941 */ /* 0x000fea0003800000 */
.L_x_5908:
        /* <DEDUP_REMOVED lines=12> */
.L_x_5910:
        /* <DEDUP_REMOVED lines=13> */
.L_x_6088:
[----:B------:R-:W-:Y:S05]  /*20e00*/  BSYNC B2 ;  /* 0x0000000000027941 */ /* 0x000fea0003800000 */
.L_x_5911:
        /* <DEDUP_REMOVED lines=11> */
.L_x_5914:
[----:B------:R-:W-:Y:S05]  /*20ec0*/  BSYNC B2 ;  /* 0x0000000000027941 */ /* 0x000fea0003800000 */
.L_x_5913:
        /* <DEDUP_REMOVED lines=9> */
.L_x_5915:
        /* <DEDUP_REMOVED lines=15> */
.L_x_5916:
        /* <DEDUP_REMOVED lines=15> */
.L_x_5917:
        /* <DEDUP_REMOVED lines=15> */
.L_x_5918:
        /* <DEDUP_REMOVED lines=10> */
.L_x_5904:
[----:B------:R-:W-:Y:S05]  /*212d0*/  BSYNC B1 ;  /* 0x0000000000017941 */ /* 0x000fea0003800000 */
.L_x_5903:
        /* <DEDUP_REMOVED lines=35> */
.L_x_5921:
        /* <DEDUP_REMOVED lines=8> */
.L_x_6089:
[----:B------:R-:W-:Y:S05]  /*21590*/  BSYNC B2 ;  /* 0x0000000000027941 */ /* 0x000fea0003800000 */
.L_x_5922:
        /* <DEDUP_REMOVED lines=9> */
.L_x_5925:
[----:B------:R-:W-:Y:S05]  /*21630*/  BSYNC B2 ;  /* 0x0000000000027941 */ /* 0x000fea0003800000 */
.L_x_5924:
        /* <DEDUP_REMOVED lines=12> */
.L_x_5926:
        /* <DEDUP_REMOVED lines=13> */
.L_x_6090:
[----:B------:R-:W-:Y:S05]  /*217d0*/  BSYNC B2 ;  /* 0x0000000000027941 */ /* 0x000fea0003800000 */
.L_x_5927:
        /* <DEDUP_REMOVED lines=11> */
.L_x_5930:
[----:B------:R-:W-:Y:S05]  /*21890*/  BSYNC B2 ;  /* 0x0000000000027941 */ /* 0x000fea0003800000 */
.L_x_5929:
        /* <DEDUP_REMOVED lines=9> */
.L_x_5931:
        /* <DEDUP_REMOVED lines=15> */
.L_x_5932:
        /* <DEDUP_REMOVED lines=15> */
.L_x_5933:
        /* <DEDUP_REMOVED lines=15> */
.L_x_5934:
        /* <DEDUP_REMOVED lines=10> */
.L_x_5920:
[----:B------:R-:W-:Y:S05]  /*21ca0*/  BSYNC B1 ;  /* 0x0000000000017941 */ /* 0x000fea0003800000 */
.L_x_5919:
[----:B------:R-:W2:Y:S01]  /*21cb0*/  LDL R5, [R1+0x28] ;  /* 0x0000280001057983 */ /* 0x000ea20000100800 */
[----:B------:R-:W-:Y:S01]  /*21cc0*/  VIADD R0, R0, 0xfffffffe ;  /* 0xfffffffe00007836 */ /* 0x000fe20000000000 */
[----:B--2---:R-:W-:-:S13]  /*21cd0*/  ISETP.GT.AND P0, PT, R6, R5, PT ;  /* 0x000000050600720c */ /* 0x004fda0003f04270 */
[----:B------:R-:W-:Y:S05]  /*21ce0*/  @P0 BRA `(.L_x_5935) ;  /* 0xffffffec00080947 */ /* 0x000fea000383ffff */
.L_x_5884:
[----:B------:R-:W-:Y:S05]  /*21cf0*/  BSYNC B0 ;  /* 0x0000000000007941 */ /* 0x000fea0003800000 */
.L_x_5883:
        /* <DEDUP_REMOVED lines=13> */
[----:B------:R-:W4:Y:S01]  /*21dd0*/  LDC.64 R4, c[0x0][0xd60] ;  /* 0x00035800ff047b82 */ /* 0x000f220000000a00 */
[----:B------:R-:W2:Y:S08]  /*21de0*/  FLO.U32 R0, UR4 ;  /* 0x0000000400007d00 */ /* 0x000eb000080e0000 */
[----:B-1----:R-:W4:Y:S01]  /*21df0*/  POPC R2, UR4 ;  /* 0x0000000400027d09 */ /* 0x002f220008000000 */
[----:B--2---:R-:W-:-:S13]  /*21e00*/  ISETP.EQ.U32.AND P1, PT, R0, R3, PT ;  /* 0x000000030000720c */ /* 0x004fda0003f22070 */
[----:B----4-:R-:W2:Y:S01]  /*21e10*/  @P1 ATOMG.E.ADD.STRONG.GPU PT, R5, desc[UR40][R4.64], R2 ;  /* 0x00000002040519a8 */ /* 0x010ea200081ee1e8 */
[----:B------:R-:W1:Y:S02]  /*21e20*/  S2R R3, SR_LTMASK ;  /* 0x0000000000037919 */ /* 0x000e640000003900 */
[----:B-1----:R-:W-:-:S06]  /*21e30*/  LOP3.LUT R3, R3, UR4, RZ, 0xc0, !PT ;  /* 0x0000000403037c12 */ /* 0x002fcc000f8ec0ff */
[----:B------:R-:W1:Y:S01]  /*21e40*/  POPC R3, R3 ;  /* 0x0000000300037309 */ /* 0x000e620000000000 */
[----:B--2---:R-:W1:Y:S02]  /*21e50*/  SHFL.IDX PT, R0, R5, R0, 0x1f ;  /* 0x00001f0005007589 */ /* 0x004e6400000e0000 */
[----:B-1----:R-:W-:-:S05]  /*21e60*/  IADD3 R0, R0, UR37, R3 ;  /* 0x0000002500007c10 */ /* 0x002fca000fffe003 */
[----:B------:R2:W-:Y:S02]  /*21e70*/  STL [R1], R0 ;  /* 0x0000000001007387 */ /* 0x0005e40000100800 */
.L_x_5937:
[----:B------:R-:W-:Y:S05]  /*21e80*/  BSYNC B0 ;  /* 0x0000000000007941 */ /* 0x000fea0003800000 */
.L_x_5936:
[----:B------:R-:W-:-:S07]  /*21e90*/  SEL R19, R19, RZ, P0 ;  /* 0x000000ff13137207 */ /* 0x000fce0000000000 */
.L_x_5849:
[----:B------:R-:W-:Y:S05]  /*21ea0*/  BSYNC B7 ;  /* 0x0000000000077941 */ /* 0x000fea0003800000 */
.L_x_5847:
[----:B--2-4-:R-:W2:Y:S02]  /*21eb0*/  LDL R0, [R1+0x48] ;  /* 0x0000480001007983 */ /* 0x014ea40000100800 */
        /* <DEDUP_REMOVED lines=8> */
[----:B---3--:R-:W2:Y:S04]  /*21f40*/  LDS.128 R4, [R18+0x324d0] ;  /* 0x0324d00012047984 */ /* 0x008ea80000000c00 */
[----:B--2---:R2:W-:Y:S04]  /*21f50*/  STL.64 [R1], R4 ;  /* 0x0000000401007387 */ /* 0x0045e80000100a00 */
[----:B------:R2:W-:Y:S01]  /*21f60*/  STL.64 [R1+0x8], R6 ;  /* 0x0000080601007387 */ /* 0x0005e20000100a00 */
[----:B------:R-:W-:Y:S06]  /*21f70*/  BAR.ARV 0x4, 0x180 ;  /* 0x0106000000007b1d */ /* 0x000fec0000002000 */
[----:B------:R-:W-:Y:S05]  /*21f80*/  BRA `(.L_x_5939) ;  /* 0x0000001000347947 */ /* 0x000fea0003800000 */
.L_x_5938:
[----:B------:R-:W2:Y:S01]  /*21f90*/  S2R R16, SR_TID.X ;  /* 0x0000000000107919 */ /* 0x000ea20000002100 */
[----:B------:R-:W-:Y:S01]  /*21fa0*/  UMOV UR4, 0xffffffff ;  /* 0xffffffff00047882 */ /* 0x000fe20000000000 */
[----:B--2---:R-:W-:-:S04]  /*21fb0*/  LOP3.LUT R16, R16, 0x1f, RZ, 0xc0, !PT ;  /* 0x0000001f10107812 */ /* 0x004fc800078ec0ff */
[----:B------:R-:W-:Y:S01]  /*21fc0*/  ISETP.NE.AND P0, PT, R16, 0x1f, PT ;  /* 0x0000001f1000780c */ /* 0x000fe20003f05270 */
[----:B------:R-:W-:-:S12]  /*21fd0*/  BRA.DIV UR4, `(.L_x_5940) ;  /* 0x0000004e04387947 */ /* 0x000fd8000b800000 */
[----:B-1----:R-:W2:Y:S01]  /*21fe0*/  LDL.LU R2, [R1] ;  /* 0x0000000001027983 */ /* 0x002ea20000300800 */
[----:B------:R-:W-:-:S03]  /*21ff0*/  ULDC UR4, c[0x0][0xd3c] ;  /* 0x00034f0000047ab9 */ /* 0x000fc60000000800 */
[----:B------:R-:W4:Y:S01]  /*22000*/  LDL R3, [R1+0xc] ;  /* 0x00000c0001037983 */ /* 0x000f220000100800 */
[----:B--2---:R-:W-:Y:S02]  /*22010*/  IMAD.MOV.U32 R10, RZ, RZ, R2 ;  /* 0x000000ffff0a7224 */ /* 0x004fe400078e0002 */
[----:B----4-:R-:W-:-:S05]  /*22020*/  IMAD.IADD R0, R3, 0x1, R16 ;  /* 0x0000000103007824 */ /* 0x010fca00078e0210 */
[----:B------:R-:W-:-:S13]  /*22030*/  ISETP.GE.OR P1, PT, R0, UR4, !P0 ;  /* 0x0000000400007c0c */ /* 0x000fda000c726670 */
[----:B------:R-:W1:Y:S08]  /*22040*/  @!P1 LDC.64 R2, c[0x0][0xd80] ;  /* 0x00036000ff029b82 */ /* 0x000e700000000a00 */
[----:B---3--:R-:W2:Y:S01]  /*22050*/  @!P1 LDC.64 R6, c[0x0][0xd78] ;  /* 0x00035e00ff069b82 */ /* 0x008ea20000000a00 */
        /* <DEDUP_REMOVED lines=33> */
.L_x_6100:
[----:B------:R-:W-:Y:S02]  /*22270*/  ULDC UR4, c[0x0][0xd38] ;  /* 0x00034e0000047ab9 */ /* 0x000fe40000000800 */
[----:B------:R-:W-:-:S04]  /*22280*/  IMAD.U32 R2, RZ, RZ, UR4 ;  /* 0x00000004ff027e24 */ /* 0x000fc8000f8e00ff */
[----:B-1----:R-:W-:-:S04]  /*22290*/  IMAD R9, R9, R2, RZ ;  /* 0x0000000209097224 */ /* 0x002fc800078e02ff */
[----:B------:R-:W-:-:S05]  /*222a0*/  IMAD.IADD R0, R0, 0x1, R9 ;  /* 0x0000000100007824 */ /* 0x000fca00078e0209 */
[----:B------:R-:W-:-:S13]  /*222b0*/  ISETP.GT.AND P6, PT, R0, R5, PT ;  /* 0x000000050000720c */ /* 0x000fda0003fc4270 */
[----:B------:R-:W-:Y:S05]  /*222c0*/  @P6 BRA `(.L_x_5941) ;  /* 0x0000000000ac6947 */ /* 0x000fea0003800000 */
.L_x_5944:
        /* <DEDUP_REMOVED lines=37> */
.L_x_6108:
[----:B------:R-:W-:Y:S02]  /*22520*/  ULDC UR4, c[0x0][0xd38] ;  /* 0x00034e0000047ab9 */ /* 0x000fe40000000800 */
[----:B------:R-:W-:-:S04]  /*22530*/  IMAD.U32 R2, RZ, RZ, UR4 ;  /* 0x00000004ff027e24 */ /* 0x000fc8000f8e00ff */
[----:B-1----:R-:W-:-:S04]  /*22540*/  IMAD R9, R9, R2, RZ ;  /* 0x0000000209097224 */ /* 0x002fc800078e02ff */
[----:B------:R-:W-:-:S05]  /*22550*/  IMAD.IADD R0, R9, 0x1, R0 ;  /* 0x0000000109007824 */ /* 0x000fca00078e0200 */
[----:B------:R-:W-:-:S13]  /*22560*/  ISETP.GT.AND P6, PT, R0, R5, PT ;  /* 0x000000050000720c */ /* 0x000fda0003fc4270 */
[----:B------:R-:W-:Y:S05]  /*22570*/  @!P6 BRA `(.L_x_5944) ;  /* 0xfffffffc0054e947 */ /* 0x000fea000383ffff */
.L_x_5941:
        /* <DEDUP_REMOVED lines=12> */
.L_x_6113:
[----:B------:R-:W-:-:S13]  /*22640*/  ISETP.NE.AND P0, PT, R0, RZ, PT ;  /* 0x000000ff0000720c */ /* 0x000fda0003f05270 */
[----:B------:R-:W-:Y:S05]  /*22650*/  @!P0 BRA `(.L_x_5946) ;  /* 0x0000000000148947 */ /* 0x000fea0003800000 */
[----:B------:R-:W-:Y:S01]  /*22660*/  UMOV UR4, 0xffffffff ;  /* 0xffffffff00047882 */ /* 0x000fe20000000000 */
[----:B-1----:R-:W-:Y:S02]  /*22670*/  VIADD R3, R3, 0xffffffff ;  /* 0xffffffff03037836 */ /* 0x002fe40000000000 */
[----:B------:R-:W-:Y:S05]  /*22680*/  BRA.DIV UR4, `(.L_x_5947) ;  /* 0x00000052042c7947 */ /* 0x000fea000b800000 */
[----:B------:R1:W2:Y:S02]  /*22690*/  SHFL.IDX PT, R3, R7, R3, 0x1f ;  /* 0x00001f0307037589 */ /* 0x0002a400000e0000 */
.L_x_6116:
[----:B--2---:R-:W-:-:S07]  /*226a0*/  IMAD.MOV.U32 R8, RZ, RZ, R3 ;  /* 0x000000ffff087224 */ /* 0x004fce00078e0003 */
.L_x_5946:
[----:B------:R-:W-:Y:S01]  /*226b0*/  ISETP.NE.AND P0, PT, R6, 0x1, PT ;  /* 0x000000010600780c */ /* 0x000fe20003f05270 */
[----:B------:R-:W-:-:S05]  /*226c0*/  IMAD R0, R8, R2, R9 ;  /* 0x0000000208007224 */ /* 0x000fca00078e0209 */
[----:B------:R2:W-:Y:S02]  /*226d0*/  STL [R1], R0 ;  /* 0x0000000001007387 */ /* 0x0005e40000100800 */
[----:B--2---:R-:W-:-:S05]  /*226e0*/  IMAD.IADD R0, R5, 0x1, -R0 ;  /* 0x0000000105007824 */ /* 0x004fca00078e0a00 */
[----:B------:R-:W-:Y:S05]  /*226f0*/  @!P0 BRA `(.L_x_5948) ;  /* 0x0000000000e48947 */ /* 0x000fea0003800000 */
[----:B------:R-:W-:-:S04]  /*22700*/  IABS R5, R4 ;  /* 0x0000000400057213 */ /* 0x000fc80000000000 */
[----:B------:R-:W2:Y:S08]  /*22710*/  I2F.RP R2, R5 ;  /* 0x0000000500027306 */ /* 0x000eb00000209400 */
[----:B--2---:R-:W2:Y:S02]  /*22720*/  MUFU.RCP R2, R2 ;  /* 0x0000000200027308 */ /* 0x004ea40000001000 */
[----:B--2---:R-:W-:-:S06]  /*22730*/  VIADD R2, R2, 0xffffffe ;  /* 0x0ffffffe02027836 */ /* 0x004fcc0000000000 */
        /* <DEDUP_REMOVED lines=53> */
.L_x_5948:
[----:B-1----:R-:W2:Y:S01]  /*22a90*/  LDL R3, [R1+0xc] ;  /* 0x00000c0001037983 */ /* 0x002ea20000100800 */
        /* <DEDUP_REMOVED lines=62> */
.L_x_5949:
[----:B------:R-:W-:-:S05]  /*22e80*/  LOP3.LUT R0, RZ, R0, RZ, 0x33, !PT ;  /* 0x00000000ff007212 */ /* 0x000fca00078e33ff */
[----:B------:R-:W-:-:S05]  /*22e90*/  IMAD.IADD R0, R4, 0x1, R0 ;  /* 0x0000000104007824 */ /* 0x000fca00078e0200 */
[----:B------:R2:W-:Y:S01]  /*22ea0*/  STL [R1+0x4], R0 ;  /* 0x0000040001007387 */ /* 0x0005e20000100800 */
[----:B------:R-:W-:Y:S05]  /*22eb0*/  BRA `(.L_x_5950) ;  /* 0x0000000000287947 */ /* 0x000fea0003800000 */
.L_x_5942:
        /* <DEDUP_REMOVED lines=10> */
.L_x_5950:
[----:B01----:R-:W3:Y:S04]  /*22f60*/  LDL R2, [R1+0xc] ;  /* 0x00000c0001027983 */ /* 0x003ee80000100800 */
[----:B------:R-:W4:Y:S04]  /*22f70*/  LDL R3, [R1+0x8] ;  /* 0x0000080001037983 */ /* 0x000f280000100800 */
[----:B------:R-:W5:Y:S04]  /*22f80*/  LDL R5, [R1+0x4] ;  /* 0x0000040001057983 */ /* 0x000f680000100800 */
[----:B------:R-:W5:Y:S01]  /*22f90*/  LDL R4, [R1] ;  /* 0x0000000001047983 */ /* 0x000f620000100800 */
        /* <DEDUP_REMOVED lines=12> */
.L_x_5939:
[----:B------:R-:W3:Y:S01]  /*23060*/  LDL R0, [R1+0xc] ;  /* 0x00000c0001007983 */ /* 0x000ee20000100800 */
[----:B------:R-:W-:Y:S02]  /*23070*/  ULDC UR4, c[0x0][0xd3c] ;  /* 0x00034f0000047ab9 */ /* 0x000fe40000000800 */
[----:B---3--:R-:W-:-:S13]  /*23080*/  ISETP.GE.AND P0, PT, R0, UR4, PT ;  /* 0x0000000400007c0c */ /* 0x008fda000bf06270 */
[----:B------:R-:W-:Y:S05]  /*23090*/  @!P0 BRA `(.L_x_5951) ;  /* 0xffffff8000588947 */ /* 0x000fea000383ffff */
[----:B------:R-:W-:Y:S05]  /*230a0*/  BSYNC B8 ;  /* 0x0000000000087941 */ /* 0x000fea0003800000 */
.L_x_5801:
[----:B--2---:R-:W2:Y:S01]  /*230b0*/  LDL.LU R0, [R1+0x80] ;  /* 0x0000800001007983 */ /* 0x004ea20000300800 */
[----:B------:R-:W-:Y:S01]  /*230c0*/  BSSY B0, `(.L_x_5952) ;  /* 0x000000b000007945 */ /* 0x000fe20003800000 */
[----:B0-----:R-:W0:Y:S01]  /*230d0*/  S2R R5, SR_CgaCtaId ;  /* 0x0000000000057919 */ /* 0x001e220000008800 */
[----:B--2---:R-:W-:-:S05]  /*230e0*/  VIADD R0, R0, 0x1 ;  /* 0x0000000100007836 */ /* 0x004fca0000000000 */
        /* <DEDUP_REMOVED lines=8> */
.L_x_6117:
[----:B------:R-:W-:Y:S05]  /*23170*/  BSYNC B0 ;  /* 0x0000000000007941 */ /* 0x000fea0003800000 */
.L_x_5952:
[----:B------:R-:W-:-:S03]  /*23180*/  UMOV UR4, 0xffffffff ;  /* 0xffffffff00047882 */ /* 0x000fc60000000000 */
[----:B------:R-:W-:Y:S05]  /*23190*/  BRA.DIV UR4, `(.L_x_5954) ;  /* 0x0000004604a87947 */ /* 0x000fea000b800000 */
[----:B------:R-:W1:Y:S02]  /*231a0*/  S2R R2, SR_TID.X ;  /* 0x0000000000027919 */ /* 0x000e640000002100 */
[----:B-1----:R-:W-:-:S04]  /*231b0*/  SHF.R.U32.HI R2, RZ, 0x5, R2 ;  /* 0x00000005ff027819 */ /* 0x002fc80000011602 */
[----:B------:R-:W-:-:S05]  /*231c0*/  LOP3.LUT R2, R2, 0x3, RZ, 0xc0, !PT ;  /* 0x0000000302027812 */ /* 0x000fca00078ec0ff */
[----:B------:R1:W2:Y:S02]  /*231d0*/  SHFL.IDX PT, R14, R2, RZ, 0x1f ;  /* 0x00001fff020e7589 */ /* 0x0002a400000e0000 */
.L_x_6120:
[----:B--2---:R-:W-:-:S13]  /*231e0*/  ISETP.NE.AND P0, PT, R14, RZ, PT ;  /* 0x000000ff0e00720c */ /* 0x004fda0003f05270 */
[----:B------:R-:W-:Y:S05]  /*231f0*/  @P0 BRA `(.L_x_5629) ;  /* 0x00000000008c0947 */ /* 0x000fea0003800000 */
[----:B------:R-:W-:-:S03]  /*23200*/  UMOV UR4, 0xffffffff ;  /* 0xffffffff00047882 */ /* 0x000fc60000000000 */
[----:B------:R-:W-:Y:S05]  /*23210*/  BRA.DIV UR4, `(.L_x_5955) ;  /* 0x0000004604bc7947 */ /* 0x000fea000b800000 */
[----:B------:R-:W-:-:S13]  /*23220*/  ELECT P6, URZ, PT ;  /* 0x00000000003f782f */ /* 0x000fda00038c0000 */
.L_x_6123:
[----:B------:R-:W-:Y:S05]  /*23230*/  @!P6 BRA `(.L_x_5629) ;  /* 0x00000000007ce947 */ /* 0x000fea0003800000 */
[----:B------:R-:W-:-:S06]  /*23240*/  ULOP3.LUT UR4, UR36, 0x2, URZ, 0xfc, !UPT ;  /* 0x0000000224047892 */ /* 0x000fcc000f8efc3f */
[----:B-1----:R-:W-:-:S05]  /*23250*/  IMAD.U32 R2, RZ, RZ, UR4 ;  /* 0x00000004ff027e24 */ /* 0x002fca000f8e00ff */
[----:B------:R-:W-:-:S13]  /*23260*/  ISETP.NE.AND P2, PT, R2, 0x3, PT ;  /* 0x000000030200780c */ /* 0x000fda0003f45270 */
[----:B------:R-:W-:Y:S05]  /*23270*/  @!P2 BRA `(.L_x_5956) ;  /* 0x000000000004a947 */ /* 0x000fea0003800000 */
[----:B------:R-:W-:Y:S01]  /*23280*/  BPT.TRAP 0x1 ;  /* 0x000000040000795c */ /* 0x000fe20000300000 */
.L_x_5956:
        /* <DEDUP_REMOVED lines=13> */
.L_x_6124:
[----:B------:R-:W1:Y:S02]  /*23360*/  SYNCS.PHASECHK.TRANS64.TRYWAIT P0, [R7+URZ], R2 ;  /* 0x00000002070075a7 */ /* 0x000e64000800017f */
[----:B-1----:R-:W-:Y:S05]  /*23370*/  @!P0 BRA `(.L_x_5958) ;  /* 0x0000004400988947 */ /* 0x002fea0003800000 */
.L_x_6125:
[----:B------:R-:W-:Y:S05]  /*23380*/  @!P2 BRA `(.L_x_5959) ;  /* 0x000000000004a947 */ /* 0x000fea0003800000 */
[----:B------:R-:W-:Y:S01]  /*23390*/  BPT.TRAP 0x1 ;  /* 0x000000040000795c */ /* 0x000fe20000300000 */
.L_x_5959:
[----:B------:R-:W-:-:S04]  /*233a0*/  VIADD R0, R0, 0x32460 ;  /* 0x0003246000007836 */ /* 0x000fc80000000000 */
[----:B------:R-:W-:-:S04]  /*233b0*/  IMAD R4, R19, 0x8, R0 ;  /* 0x0000000813047824 */ /* 0x000fc800078e0200 */
[----:B------:R-:W2:Y:S02]  /*233c0*/  SYNCS.PHASECHK.TRANS64.TRYWAIT P0, [R4+URZ], R5 ;  /* 0x00000005040075a7 */ /* 0x000ea4000800017f */
[----:B--2---:R-:W-:Y:S05]  /*233d0*/  @!P0 BRA `(.L_x_5960) ;  /* 0x0000004400948947 */ /* 0x004fea0003800000 */
.L_x_6126:
[----:B------:R-:W-:-:S07]  /*233e0*/  IMAD R3, R3, 0x8, R0 ;  /* 0x0000000803037824 */ /* 0x000fce00078e0200 */
.L_x_5961:
[----:B---3--:R3:W4:Y:S02]  /*233f0*/  SYNCS.PHASECHK.TRANS64.TRYWAIT P0, [R3+URZ], R2 ;  /* 0x00000002030075a7 */ /* 0x008724000800017f */
[----:B----4-:R-:W-:Y:S05]  /*23400*/  @!P0 NANOSLEEP.SYNCS 0x989680 ;  /* 0x009896800000895d */ /* 0x010fea0003900000 */
[----:B------:R-:W4:Y:S02]  /*23410*/  @!P0 SYNCS.PHASECHK.TRANS64 P0, [R3+URZ], R2 ;  /* 0x00000002030085a7 */ /* 0x000f24000800007f */
[----:B----4-:R-:W-:Y:S05]  /*23420*/  @!P0 BRA `(.L_x_5961) ;  /* 0xfffffffc00f08947 */ /* 0x010fea000383ffff */
.L_x_5629:
[----:B------:R-:W-:Y:S05]  /*23430*/  BSYNC B9 ;  /* 0x0000000000097941 */ /* 0x000fea0003800000 */
.L_x_5626:
[----:B------:R-:W-:Y:S05]  /*23440*/  EXIT ;  /* 0x000000000000794d */ /* 0x000fea0003800000 */
.L_x_5649:
[----:B0-----:R0:W1:Y:S02]  /*23450*/  SYNCS.PHASECHK.TRANS64.TRYWAIT P6, [R96+URZ+0x32490], R107 ;  /* 0x0324906b600075a7 */ /* 0x00106400080c017f */
[----:B-1----:R-:W-:Y:S05]  /*23460*/  @!P6 NANOSLEEP.SYNCS 0x989680 ;  /* 0x009896800000e95d */ /* 0x002fea0003900000 */
[----:B------:R-:W1:Y:S02]  /*23470*/  @!P6 SYNCS.PHASECHK.TRANS64 P6, [R96+URZ+0x32490], R107 ;  /* 0x0324906b6000e5a7 */ /* 0x000e6400080c007f */
[----:B-1----:R-:W-:Y:S05]  /*23480*/  @!P6 BRA `(.L_x_5649) ;  /* 0xfffffffc00f0e947 */ /* 0x002fea000383ffff */
[----:B------:R-:W-:Y:S05]  /*23490*/  BRA `(.L_x_5962) ;  /* 0xfffffe0400007947 */ /* 0x000fea000383ffff */
.L_x_5667:
[----:B0-----:R0:W1:Y:S02]  /*234a0*/  SYNCS.PHASECHK.TRANS64.TRYWAIT P5, [R96+URZ+0x32490], R107 ;  /* 0x0324906b600075a7 */ /* 0x00106400080a017f */
[----:B-1----:R-:W-:Y:S05]  /*234b0*/  @!P5 NANOSLEEP.SYNCS 0x989680 ;  /* 0x009896800000d95d */ /* 0x002fea0003900000 */
[----:B------:R-:W1:Y:S02]  /*234c0*/  @!P5 SYNCS.PHASECHK.TRANS64 P5, [R96+URZ+0x32490], R107 ;  /* 0x0324906b6000d5a7 */ /* 0x000e6400080a007f */
[----:B-1----:R-:W-:Y:S05]  /*234d0*/  @!P5 BRA `(.L_x_5667) ;  /* 0xfffffffc00f0d947 */ /* 0x002fea000383ffff */
[----:B------:R-:W-:Y:S05]  /*234e0*/  BRA `(.L_x_5963) ;  /* 0xfffffe1400a47947 */ /* 0x000fea000383ffff */
.L_x_5676:
[----:B0-----:R0:W1:Y:S02]  /*234f0*/  SYNCS.PHASECHK.TRANS64.TRYWAIT P4, [R96+URZ+0x32490], R107 ;  /* 0x0324906b600075a7 */ /* 0x001064000808017f */
[----:B-1----:R-:W-:Y:S05]  /*23500*/  @!P4 NANOSLEEP.SYNCS 0x989680 ;  /* 0x009896800000c95d */ /* 0x002fea0003900000 */
[----:B------:R-:W1:Y:S02]  /*23510*/  @!P4 SYNCS.PHASECHK.TRANS64 P4, [R96+URZ+0x32490], R107 ;  /* 0x0324906b6000c5a7 */ /* 0x000e64000808007f */
[----:B-1----:R-:W-:Y:S05]  /*23520*/  @!P4 BRA `(.L_x_5676) ;  /* 0xfffffffc00f0c947 */ /* 0x002fea000383ffff */
[----:B------:R-:W-:Y:S05]  /*23530*/  BRA `(.L_x_5964) ;  /* 0xfffffe2800087947 */ /* 0x000fea000383ffff */
.L_x_5682:
[----:B-1----:R1:W2:Y:S02]  /*23540*/  SYNCS.PHASECHK.TRANS64.TRYWAIT P3, [R96+URZ+0x324b0], R107 ;  /* 0x0324b06b600075a7 */ /* 0x0022a4000806017f */
[----:B--2---:R-:W-:Y:S05]  /*23550*/  @!P3 NANOSLEEP.SYNCS 0x989680 ;  /* 0x009896800000b95d */ /* 0x004fea0003900000 */
[----:B------:R-:W2:Y:S02]  /*23560*/  @!P3 SYNCS.PHASECHK.TRANS64 P3, [R96+URZ+0x324b0], R107 ;  /* 0x0324b06b6000b5a7 */ /* 0x000ea4000806007f */
[----:B--2---:R-:W-:Y:S05]  /*23570*/  @!P3 BRA `(.L_x_5682) ;  /* 0xfffffffc00f0b947 */ /* 0x004fea000383ffff */
[----:B------:R-:W-:Y:S05]  /*23580*/  BRA `(.L_x_5965) ;  /* 0xfffffe28009c7947 */ /* 0x000fea000383ffff */
.L_x_5692:
[----:B------:R-:W-:Y:S01]  /*23590*/  BSSY B0, `(.L_x_5966) ;  /* 0x0000007000007945 */ /* 0x000fe20003800000 */
[----:B------:R-:W-:Y:S02]  /*235a0*/  IMAD.MOV.U32 R12, RZ, RZ, RZ ;  /* 0x000000ffff0c7224 */ /* 0x000fe400078e00ff */
[----:B------:R-:W-:Y:S02]  /*235b0*/  IMAD.MOV.U32 R11, RZ, RZ, 0x1f ;  /* 0x0000001fff0b7424 */ /* 0x000fe400078e00ff */
[----:B------:R-:W-:-:S07]  /*235c0*/  IMAD.MOV.U32 R15, RZ, RZ, -0x1 ;  /* 0xffffffffff0f7424 */ /* 0x000fce00078e00ff */
[----:B-----5:R-:W-:Y:S05]  /*235d0*/  WARPSYNC.COLLECTIVE R15, `(.L_x_5967) ;  /* 0x000000000f087348 */ /* 0x020fea0003c00000 */
[----:B------:R0:W1:Y:S02]  /*235e0*/  SHFL.IDX P6, R14, R13, R12, R11 ;  /* 0x0000000c0d0e7389 */ /* 0x00006400000c000b */
[----:B01---5:R-:W-:Y:S01]  /*235f0*/  ENDCOLLECTIVE ;  /* 0x000000000000791b */ /* 0x023fe20003800000 */
.L_x_5967:
[----:B------:R-:W-:Y:S05]  /*23600*/  BSYNC B0 ;  /* 0x0000000000007941 */ /* 0x000fea0003800000 */
.L_x_5966:
[----:B------:R-:W-:Y:S05]  /*23610*/  BRA `(.L_x_5968) ;  /* 0xfffffe3800247947 */ /* 0x000fea000383ffff */
.L_x_5704:
        /* <DEDUP_REMOVED lines=8> */
.L_x_5970:
[----:B------:R-:W-:Y:S05]  /*236a0*/  BSYNC B1 ;  /* 0x0000000000017941 */ /* 0x000fea0003800000 */
.L_x_5969:
        /* <DEDUP_REMOVED lines=8> */
.L_x_5971:
[----:B------:R-:W-:Y:S02]  /*23730*/  IMAD.MOV.U32 R13, RZ, RZ, R7 ;  /* 0x000000ffff0d7224 */ /* 0x000fe400078e0007 */
[----:B------:R-:W-:-:S07]  /*23740*/  IMAD.MOV.U32 R0, RZ, RZ, R14 ;  /* 0x000000ffff007224 */ /* 0x000fce00078e000e */
[----:B------:R-:W-:Y:S05]  /*23750*/  WARPSYNC.COLLECTIVE R15, `(.L_x_5972) ;  /* 0x000000000f087348 */ /* 0x000fea0003c00000 */
[----:B------:R0:W1:Y:S02]  /*23760*/  SHFL.IDX P6, R14, R13, R12, R11 ;  /* 0x0000000c0d0e7389 */ /* 0x00006400000c000b */
[----:B01----:R-:W-:Y:S01]  /*23770*/  ENDCOLLECTIVE ;  /* 0x000000000000791b */ /* 0x003fe20003800000 */
.L_x_5972:
[----:B------:R-:W-:Y:S02]  /*23780*/  IMAD.MOV.U32 R13, RZ, RZ, R30 ;  /* 0x000000ffff0d7224 */ /* 0x000fe400078e001e */
[----:B------:R-:W-:-:S07]  /*23790*/  IMAD.MOV.U32 R5, RZ, RZ, R14 ;  /* 0x000000ffff057224 */ /* 0x000fce00078e000e */
[----:B------:R-:W-:Y:S05]  /*237a0*/  WARPSYNC.COLLECTIVE R15, `(.L_x_5973) ;  /* 0x000000000f087348 */ /* 0x000fea0003c00000 */
[----:B------:R0:W1:Y:S02]  /*237b0*/  SHFL.IDX P6, R14, R13, R12, R11 ;  /* 0x0000000c0d0e7389 */ /* 0x00006400000c000b */
[----:B01----:R-:W-:Y:S01]  /*237c0*/  ENDCOLLECTIVE ;  /* 0x000000000000791b */ /* 0x003fe20003800000 */
.L_x_5973:
[----:B------:R-:W-:Y:S05]  /*237d0*/  BRA `(.L_x_5974) ;  /* 0xfffffe3c00bc7947 */ /* 0x000fea000383ffff */
.L_x_5707:
        /* <DEDUP_REMOVED lines=8> */
.L_x_5976:
[----:B------:R-:W-:Y:S05]  /*23860*/  BSYNC B1 ;  /* 0x0000000000017941 */ /* 0x000fea0003800000 */
.L_x_5975:
        /* <DEDUP_REMOVED lines=8> */
.L_x_5977:
[----:B------:R-:W-:Y:S02]  /*238f0*/  IMAD.MOV.U32 R13, RZ, RZ, R7 ;  /* 0x000000ffff0d7224 */ /* 0x000fe400078e0007 */
[----:B------:R-:W-:-:S07]  /*23900*/  IMAD.MOV.U32 R4, RZ, RZ, R14 ;  /* 0x000000ffff047224 */ /* 0x000fce00078e000e */
[----:B------:R-:W-:Y:S05]  /*23910*/  WARPSYNC.COLLECTIVE R15, `(.L_x_5978) ;  /* 0x000000000f087348 */ /* 0x000fea0003c00000 */
[----:B------:R0:W1:Y:S02]  /*23920*/  SHFL.IDX P6, R14, R13, R12, R11 ;  /* 0x0000000c0d0e7389 */ /* 0x00006400000c000b */
[----:B01----:R-:W-:Y:S01]  /*23930*/  ENDCOLLECTIVE ;  /* 0x000000000000791b */ /* 0x003fe20003800000 */
.L_x_5978:
[----:B------:R-:W-:Y:S02]  /*23940*/  IMAD.MOV.U32 R13, RZ, RZ, R30 ;  /* 0x000000ffff0d7224 */ /* 0x000fe400078e001e */
[----:B------:R-:W-:-:S07]  /*23950*/  IMAD.MOV.U32 R7, RZ, RZ, R14 ;  /* 0x000000ffff077224 */ /* 0x000fce00078e000e */
[----:B------:R-:W-:Y:S05]  /*23960*/  WARPSYNC.COLLECTIVE R15, `(.L_x_5979) ;  /* 0x000000000f087348 */ /* 0x000fea0003c00000 */
[----:B------:R0:W1:Y:S02]  /*23970*/  SHFL.IDX P6, R14, R13, R12, R11 ;  /* 0x0000000c0d0e7389 */ /* 0x00006400000c000b */
[----:B01----:R-:W-:Y:S01]  /*23980*/  ENDCOLLECTIVE ;  /* 0x000000000000791b */ /* 0x003fe20003800000 */
.L_x_5979:
[----:B------:R-:W-:Y:S01]  /*23990*/  IMAD.MOV.U32 R30, RZ, RZ, R14 ;  /* 0x000000ffff1e7224 */ /* 0x000fe200078e000e */
[----:B------:R-:W-:Y:S06]  /*239a0*/  BRA `(.L_x_5980) ;  /* 0xfffffe4000147947 */ /* 0x000fec000383ffff */
.L_x_5711:
[----:B0-----:R0:W1:Y:S02]  /*239b0*/  SYNCS.PHASECHK.TRANS64.TRYWAIT P0, [R19+URZ+0x32400], R34 ;  /* 0x03240022130075a7 */ /* 0x001064000800017f */
[----:B-1----:R-:W-:Y:S05]  /*239c0*/  @!P0 NANOSLEEP.SYNCS 0x989680 ;  /* 0x009896800000895d */ /* 0x002fea0003900000 */
[----:B------:R-:W1:Y:S02]  /*239d0*/  @!P0 SYNCS.PHASECHK.TRANS64 P0, [R19+URZ+0x32400], R34 ;  /* 0x03240022130085a7 */ /* 0x000e64000800007f */
[----:B-1----:R-:W-:Y:S05]  /*239e0*/  @!P0 BRA `(.L_x_5711) ;  /* 0xfffffffc00f08947 */ /* 0x002fea000383ffff */
[----:B------:R-:W-:Y:S05]  /*239f0*/  BRA `(.L_x_5981) ;  /* 0xfffffe4400047947 */ /* 0x000fea000383ffff */
.L_x_5719:
        /* <DEDUP_REMOVED lines=9> */
.L_x_5983:
[----:B------:R-:W-:Y:S05]  /*23a90*/  BSYNC B1 ;  /* 0x0000000000017941 */ /* 0x000fea0003800000 */
.L_x_5982:
[----:B------:R0:W5:Y:S01]  /*23aa0*/  LDL R8, [R1+0x24] ;  /* 0x0000240001087983 */ /* 0x0001620000100800 */
[----:B------:R-:W-:Y:S01]  /*23ab0*/  IMAD.MOV.U32 R13, RZ, RZ, R24 ;  /* 0x000000ffff0d7224 */ /* 0x000fe200078e0018 */
[----:B------:R-:W-:Y:S01]  /*23ac0*/  ISETP.GE.AND P0, PT, R16, R39, PT ;  /* 0x000000271000720c */ /* 0x000fe20003f06270 */
[----:B------:R-:W-:Y:S02]  /*23ad0*/  IMAD.MOV.U32 R12, RZ, RZ, RZ ;  /* 0x000000ffff0c7224 */ /* 0x000fe400078e00ff */
[----:B------:R-:W-:Y:S02]  /*23ae0*/  IMAD.MOV.U32 R11, RZ, RZ, 0x1c1f ;  /* 0x00001c1fff0b7424 */ /* 0x000fe400078e00ff */
[----:B------:R-:W-:Y:S02]  /*23af0*/  IMAD.MOV.U32 R15, RZ, RZ, -0x1 ;  /* 0xffffffffff0f7424 */ /* 0x000fe400078e00ff */
[----:B0-----:R-:W-:-:S07]  /*23b00*/  IMAD.MOV.U32 R0, RZ, RZ, R14 ;  /* 0x000000ffff007224 */ /* 0x001fce00078e000e */
[----:B-----5:R-:W-:Y:S05]  /*23b10*/  WARPSYNC.COLLECTIVE R15, `(.L_x_5984) ;  /* 0x000000000f087348 */ /* 0x020fea0003c00000 */
[----:B------:R0:W1:Y:S02]  /*23b20*/  SHFL.IDX P6, R14, R13, R12, R11 ;  /* 0x0000000c0d0e7389 */ /* 0x00006400000c000b */
[----:B01---5:R-:W-:Y:S01]  /*23b30*/  ENDCOLLECTIVE ;  /* 0x000000000000791b */ /* 0x023fe20003800000 */
.L_x_5984:
[----:B------:R-:W-:Y:S02]  /*23b40*/  IMAD.MOV.U32 R13, RZ, RZ, R25 ;  /* 0x000000ffff0d7224 */ /* 0x000fe400078e0019 */
[----:B------:R-:W-:-:S07]  /*23b50*/  IMAD.MOV.U32 R3, RZ, RZ, R14 ;  /* 0x000000ffff037224 */ /* 0x000fce00078e000e */
[----:B------:R-:W-:Y:S05]  /*23b60*/  WARPSYNC.COLLECTIVE R15, `(.L_x_5985) ;  /* 0x000000000f087348 */ /* 0x000fea0003c00000 */
[----:B------:R0:W1:Y:S02]  /*23b70*/  SHFL.IDX P6, R14, R13, R12, R11 ;  /* 0x0000000c0d0e7389 */ /* 0x00006400000c000b */
[----:B01----:R-:W-:Y:S01]  /*23b80*/  ENDCOLLECTIVE ;  /* 0x000000000000791b */ /* 0x003fe20003800000 */
.L_x_5985:
[----:B------:R-:W-:Y:S02]  /*23b90*/  IMAD.MOV.U32 R13, RZ, RZ, R27 ;  /* 0x000000ffff0d7224 */ /* 0x000fe400078e001b */
[----:B------:R-:W-:-:S07]  /*23ba0*/  IMAD.MOV.U32 R4, RZ, RZ, R14 ;  /* 0x000000ffff047224 */ /* 0x000fce00078e000e */
[----:B------:R-:W-:Y:S05]  /*23bb0*/  WARPSYNC.COLLECTIVE R15, `(.L_x_5986) ;  /* 0x000000000f087348 */ /* 0x000fea0003c00000 */
[----:B------:R0:W1:Y:S02]  /*23bc0*/  SHFL.IDX P6, R14, R13, R12, R11 ;  /* 0x0000000c0d0e7389 */ /* 0x00006400000c000b */
[----:B01----:R-:W-:Y:S01]  /*23bd0*/  ENDCOLLECTIVE ;  /* 0x000000000000791b */ /* 0x003fe20003800000 */
.L_x_5986:
[----:B------:R-:W-:-:S05]  /*23be0*/  IMAD R34, R8, R34, RZ ;  /* 0x0000002208227224 */ /* 0x000fca00078e02ff */
[----:B------:R-:W-:-:S13]  /*23bf0*/  ISETP.GE.OR P1, PT, R41, R34, P0 ;  /* 0x000000222900720c */ /* 0x000fda0000726670 */
[C---:B------:R-:W-:Y:S01]  /*23c00*/  @!P1 IMAD.SHL.U32 R5, R16.reuse, 0x2, RZ ;  /* 0x0000000210059824 */ /* 0x040fe200078e00ff */
[----:B------:R-:W-:-:S04]  /*23c10*/  @!P1 SHF.L.U64.HI R21, R16, 0x1, R43 ;  /* 0x0000000110159819 */ /* 0x000fc8000001022b */
[----:B------:R-:W-:-:S05]  /*23c20*/  @!P1 IADD3 R6, P2, R3, R5, RZ ;  /* 0x0000000503069210 */ /* 0x000fca0007f5e0ff */
[----:B------:R-:W-:-:S05]  /*23c30*/  @!P1 IMAD.X R7, R0, 0x1, R21, P2 ;  /* 0x0000000100079824 */ /* 0x000fca00010e0615 */
[----:B------:R-:W2:Y:S01]  /*23c40*/  @!P1 LD.E.128 R8, desc[UR40][R6.64] ;  /* 0x0000002806089980 */ /* 0x000ea2000c101d00 */
[----:B------:R-:W-:-:S05]  /*23c50*/  @!P1 IADD3 R14, P2, R14, R5, RZ ;  /* 0x000000050e0e9210 */ /* 0x000fca0007f5e0ff */
[----:B------:R-:W-:Y:S02]  /*23c60*/  @!P1 IMAD.X R5, R4, 0x1, R21, P2 ;  /* 0x0000000104059824 */ /* 0x000fe400010e0615 */
[----:B------:R-:W-:-:S06]  /*23c70*/  @!P1 IMAD.MOV.U32 R4, RZ, RZ, R14 ;  /* 0x000000ffff049224 */ /* 0x000fcc00078e000e */
[----:B------:R-:W5:Y:S01]  /*23c80*/  @!P1 LD.E.128 R4, desc[UR40][R4.64] ;  /* 0x0000002804049980 */ /* 0x000f62000c101d00 */
[----:B------:R-:W-:Y:S01]  /*23c90*/  CS2R R28, SRZ ;  /* 0x00000000001c7805 */ /* 0x000fe2000001ff00 */
[----:B------:R-:W-:Y:S01]  /*23ca0*/  IMAD.MOV.U32 R13, RZ, RZ, R26 ;  /* 0x000000ffff0d7224 */ /* 0x000fe200078e001a */
[----:B------:R-:W-:Y:S01]  /*23cb0*/  CS2R R20, SRZ ;  /* 0x0000000000147805 */ /* 0x000fe2000001ff00 */
[----:B------:R-:W-:Y:S01]  /*23cc0*/  IMAD.MOV.U32 R12, RZ, RZ, 0x1 ;  /* 0x00000001ff0c7424 */ /* 0x000fe200078e00ff */
[----:B------:R-:W-:Y:S02]  /*23cd0*/  CS2R R30, SRZ ;  /* 0x00000000001e7805 */ /* 0x000fe4000001ff00 */
[----:B------:R-:W-:Y:S01]  /*23ce0*/  CS2R R32, SRZ ;  /* 0x0000000000207805 */ /* 0x000fe2000001ff00 */
[----:B--2---:R-:W-:Y:S02]  /*23cf0*/  @!P1 IMAD.MOV.U32 R29, RZ, RZ, R11 ;  /* 0x000000ffff1d9224 */ /* 0x004fe400078e000b */
[----:B------:R-:W-:-:S02]  /*23d00*/  IMAD.MOV.U32 R11, RZ, RZ, 0x1c1f ;  /* 0x00001c1fff0b7424 */ /* 0x000fc400078e00ff */
[----:B------:R-:W-:Y:S02]  /*23d10*/  @!P1 IMAD.MOV.U32 R21, RZ, RZ, R9 ;  /* 0x000000ffff159224 */ /* 0x000fe400078e0009 */
[----:B------:R-:W-:-:S07]  /*23d20*/  @!P1 IMAD.MOV.U32 R20, RZ, RZ, R8 ;  /* 0x000000ffff149224 */ /* 0x000fce00078e0008 */
[----:B-----5:R-:W-:Y:S05]  /*23d30*/  WARPSYNC.COLLECTIVE R15, `(.L_x_5987) ;  /* 0x000000000f087348 */ /* 0x020fea0003c00000 */
[----:B------:R0:W1:Y:S02]  /*23d40*/  SHFL.IDX P6, R14, R13, R12, R11 ;  /* 0x0000000c0d0e7389 */ /* 0x00006400000c000b */
[----:B01---5:R-:W-:Y:S01]  /*23d50*/  ENDCOLLECTIVE ;  /* 0x000000000000791b */ /* 0x023fe20003800000 */
.L_x_5987:
[----:B------:R-:W-:Y:S02]  /*23d60*/  IMAD.MOV.U32 R3, RZ, RZ, R21 ;  /* 0x000000ffff037224 */ /* 0x000fe400078e0015 */
[----:B------:R-:W-:Y:S02]  /*23d70*/  IMAD.MOV.U32 R0, RZ, RZ, R20 ;  /* 0x000000ffff007224 */ /* 0x000fe400078e0014 */
[----:B------:R-:W-:Y:S01]  /*23d80*/  @!P1 IMAD.MOV.U32 R28, RZ, RZ, R10 ;  /* 0x000000ffff1c9224 */ /* 0x000fe200078e000a */
[----:B------:R-:W-:Y:S01]  /*23d90*/  PRMT R49, R3, 0x7610, R49 ;  /* 0x0000761003317816 */ /* 0x000fe20000000031 */
[----:B------:R-:W-:Y:S01]  /*23da0*/  @!P1 IMAD.MOV.U32 R30, RZ, RZ, R4 ;  /* 0x000000ffff1e9224 */ /* 0x000fe200078e0004 */
[----:B------:R-:W-:Y:S01]  /*23db0*/  PRMT R36, R36, 0x5410, R0 ;  /* 0x0000541024247816 */ /* 0x000fe20000000000 */
[----:B------:R-:W-:Y:S02]  /*23dc0*/  IMAD.MOV.U32 R0, RZ, RZ, R28 ;  /* 0x000000ffff007224 */ /* 0x000fe400078e001c */
[----:B------:R-:W-:-:S02]  /*23dd0*/  @!P1 IMAD.MOV.U32 R31, RZ, RZ, R5 ;  /* 0x000000ffff1f9224 */ /* 0x000fc400078e0005 */
[----:B------:R-:W-:Y:S01]  /*23de0*/  @!P1 IMAD.MOV.U32 R32, RZ, RZ, R6 ;  /* 0x000000ffff209224 */ /* 0x000fe200078e0006 */
[----:B------:R-:W-:Y:S01]  /*23df0*/  PRMT R35, R0, 0x7610, R35 ;  /* 0x0000761000237816 */ /* 0x000fe20000000023 */
[----:B------:R-:W-:Y:S02]  /*23e00*/  IMAD.MOV.U32 R13, RZ, RZ, R24 ;  /* 0x000000ffff0d7224 */ /* 0x000fe400078e0018 */
[----:B------:R-:W-:Y:S02]  /*23e10*/  @!P1 IMAD.MOV.U32 R33, RZ, RZ, R7 ;  /* 0x000000ffff219224 */ /* 0x000fe400078e0007 */
[----:B------:R-:W-:Y:S02]  /*23e20*/  IMAD.MOV.U32 R0, RZ, RZ, R30 ;  /* 0x000000ffff007224 */ /* 0x000fe400078e001e */
[----:B------:R-:W-:Y:S02]  /*23e30*/  IMAD.MOV.U32 R4, RZ, RZ, R31 ;  /* 0x000000ffff047224 */ /* 0x000fe400078e001f */
[----:B------:R-:W-:-:S02]  /*23e40*/  IMAD.MOV.U32 R5, RZ, RZ, R32 ;  /* 0x000000ffff057224 */ /* 0x000fc400078e0020 */
[----:B------:R-:W-:Y:S01]  /*23e50*/  IMAD.MOV.U32 R3, RZ, RZ, R14 ;  /* 0x000000ffff037224 */ /* 0x000fe200078e000e */
[----:B------:R-:W-:-:S07]  /*23e60*/  PRMT R35, R35, 0x5410, R4 ;  /* 0x0000541023237816 */ /* 0x000fce0000000004 */
[----:B------:R-:W-:Y:S05]  /*23e70*/  WARPSYNC.COLLECTIVE R15, `(.L_x_5988) ;  /* 0x000000000f087348 */ /* 0x000fea0003c00000 */
[----:B------:R0:W1:Y:S02]  /*23e80*/  SHFL.IDX P6, R14, R13, R12, R11 ;  /* 0x0000000c0d0e7389 */ /* 0x00006400000c000b */
[----:B01----:R-:W-:Y:S01]  /*23e90*/  ENDCOLLECTIVE ;  /* 0x000000000000791b */ /* 0x003fe20003800000 */
.L_x_5988:
[----:B------:R-:W-:Y:S01]  /*23ea0*/  IMAD.MOV.U32 R8, RZ, RZ, R29 ;  /* 0x000000ffff087224 */ /* 0x000fe200078e001d */
[----:B------:R-:W-:Y:S01]  /*23eb0*/  PRMT R45, R0, 0x5410, R5 ;  /* 0x00005410002d7816 */ /* 0x000fe20000000005 */
[----:B------:R-:W-:Y:S01]  /*23ec0*/  IMAD.MOV.U32 R6, RZ, RZ, R33 ;  /* 0x000000ffff067224 */ /* 0x000fe200078e0021 */
[----:B------:R-:W-:Y:S02]  /*23ed0*/  CS2R R4, SRZ ;  /* 0x0000000000047805 */ /* 0x000fe4000001ff00 */
[----:B------:R-:W-:Y:S02]  /*23ee0*/  PRMT R36, R8, 0x7610, R36 ;  /* 0x0000761008247816 */ /* 0x000fe40000000024 */
[----:B------:R-:W-:Y:S01]  /*23ef0*/  PRMT R48, R6, 0x7610, R48 ;  /* 0x0000761006307816 */ /* 0x000fe20000000030 */
[----:B------:R-:W-:Y:S02]  /*23f00*/  IMAD.MOV.U32 R13, RZ, RZ, R25 ;  /* 0x000000ffff0d7224 */ /* 0x000fe400078e0019 */
[----:B------:R-:W-:-:S07]  /*23f10*/  IMAD.MOV.U32 R24, RZ, RZ, R14 ;  /* 0x000000ffff187224 */ /* 0x000fce00078e000e */
[----:B------:R-:W-:Y:S05]  /*23f20*/  WARPSYNC.COLLECTIVE R15, `(.L_x_5989) ;  /* 0x000000000f087348 */ /* 0x000fea0003c00000 */
[----:B------:R0:W1:Y:S02]  /*23f30*/  SHFL.IDX P6, R14, R13, R12, R11 ;  /* 0x0000000c0d0e7389 */ /* 0x00006400000c000b */
[----:B01----:R-:W-:Y:S01]  /*23f40*/  ENDCOLLECTIVE ;  /* 0x000000000000791b */ /* 0x003fe20003800000 */
.L_x_5989:
[----:B------:R-:W-:Y:S02]  /*23f50*/  IMAD.MOV.U32 R13, RZ, RZ, R27 ;  /* 0x000000ffff0d7224 */ /* 0x000fe400078e001b */
[----:B------:R-:W-:-:S07]  /*23f60*/  IMAD.MOV.U32 R25, RZ, RZ, R14 ;  /* 0x000000ffff197224 */ /* 0x000fce00078e000e */
[----:B------:R-:W-:Y:S05]  /*23f70*/  WARPSYNC.COLLECTIVE R15, `(.L_x_5990) ;  /* 0x000000000f087348 */ /* 0x000fea0003c00000 */
[----:B------:R0:W1:Y:S02]  /*23f80*/  SHFL.IDX P6, R14, R13, R12, R11 ;  /* 0x0000000c0d0e7389 */ /* 0x00006400000c000b */
[----:B01----:R-:W-:Y:S01]  /*23f90*/  ENDCOLLECTIVE ;  /* 0x000000000000791b */ /* 0x003fe20003800000 */
.L_x_5990:
[----:B------:R-:W-:Y:S05]  /*23fa0*/  BRA `(.L_x_5991) ;  /* 0xfffffe5000187947 */ /* 0x000fea000383ffff */
.L_x_5723:
[----:B0-----:R0:W1:Y:S02]  /*23fb0*/  SYNCS.PHASECHK.TRANS64.TRYWAIT P1, [R19+URZ+0x32400], R12 ;  /* 0x0324000c130075a7 */ /* 0x001064000802017f */
[----:B-1----:R-:W-:Y:S05]  /*23fc0*/  @!P1 NANOSLEEP.SYNCS 0x989680 ;  /* 0x009896800000995d */ /* 0x002fea0003900000 */
[----:B------:R-:W1:Y:S02]  /*23fd0*/  @!P1 SYNCS.PHASECHK.TRANS64 P1, [R19+URZ+0x32400], R12 ;  /* 0x0324000c130095a7 */ /* 0x000e64000802007f */
[----:B-1----:R-:W-:Y:S05]  /*23fe0*/  @!P1 BRA `(.L_x_5723) ;  /* 0xfffffffc00f09947 */ /* 0x002fea000383ffff */
[----:B------:R-:W-:Y:S05]  /*23ff0*/  BRA `(.L_x_5992) ;  /* 0xfffffe5000c07947 */ /* 0x000fea000383ffff */
.L_x_5729:
[----:B---3--:R3:W0:Y:S02]  /*24000*/  SYNCS.PHASECHK.TRANS64.TRYWAIT P0, [R179+URZ+0x32430], R8 ;  /* 0x03243008b30075a7 */ /* 0x008624000800017f */
[----:B0-----:R-:W-:Y:S05]  /*24010*/  @!P0 NANOSLEEP.SYNCS 0x989680 ;  /* 0x009896800000895d */ /* 0x001fea0003900000 */
[----:B------:R-:W0:Y:S02]  /*24020*/  @!P0 SYNCS.PHASECHK.TRANS64 P0, [R179+URZ+0x32430], R8 ;  /* 0x03243008b30085a7 */ /* 0x000e24000800007f */
[----:B0-----:R-:W-:Y:S05]  /*24030*/  @!P0 BRA `(.L_x_5729) ;  /* 0xfffffffc00f08947 */ /* 0x001fea000383ffff */
[----:B------:R-:W-:Y:S05]  /*24040*/  BRA `(.L_x_5728) ;  /* 0xfffffe60008c7947 */ /* 0x000fea000383ffff */
.L_x_5731:
[----:B0-----:R0:W4:Y:S02]  /*24050*/  SYNCS.PHASECHK.TRANS64.TRYWAIT P0, [R19+URZ+0x32410], R0 ;  /* 0x03241000130075a7 */ /* 0x001124000800017f */
[----:B----4-:R-:W-:Y:S05]  /*24060*/  @!P0 NANOSLEEP.SYNCS 0x989680 ;  /* 0x009896800000895d */ /* 0x010fea0003900000 */
[----:B------:R-:W4:Y:S02]  /*24070*/  @!P0 SYNCS.PHASECHK.TRANS64 P0, [R19+URZ+0x32410], R0 ;  /* 0x03241000130085a7 */ /* 0x000f24000800007f */
[----:B----4-:R-:W-:Y:S05]  /*24080*/  @!P0 BRA `(.L_x_5731) ;  /* 0xfffffffc00f08947 */ /* 0x010fea000383ffff */
[----:B------:R-:W-:Y:S05]  /*24090*/  BRA `(.L_x_5993) ;  /* 0xfffffe6400447947 */ /* 0x000fea000383ffff */
.L_x_5736:
[----:B------:R0:W0:Y:S02]  /*240a0*/  SYNCS.PHASECHK.TRANS64.TRYWAIT P2, [R179+URZ+0x32450], R8 ;  /* 0x03245008b30075a7 */ /* 0x000024000804017f */
[----:B0-----:R-:W-:Y:S05]  /*240b0*/  @!P2 NANOSLEEP.SYNCS 0x989680 ;  /* 0x009896800000a95d */ /* 0x001fea0003900000 */
[----:B------:R-:W0:Y:S02]  /*240c0*/  @!P2 SYNCS.PHASECHK.TRANS64 P2, [R179+URZ+0x32450], R8 ;  /* 0x03245008b300a5a7 */ /* 0x000e24000804007f */
[----:B0-----:R-:W-:Y:S05]  /*240d0*/  @!P2 BRA `(.L_x_5736) ;  /* 0xfffffffc00f0a947 */ /* 0x001fea000383ffff */
[----:B------:R-:W-:Y:S05]  /*240e0*/  BRA `(.L_x_5735) ;  /* 0xfffffe6400647947 */ /* 0x000fea000383ffff */
.L_x_5741:
[----:B--2---:R2:W3:Y:S02]  /*240f0*/  SYNCS.PHASECHK.TRANS64.TRYWAIT P2, [R211+URZ+0x32430], R218 ;  /* 0x032430dad30075a7 */ /* 0x0044e4000804017f */
[----:B---3--:R-:W-:Y:S05]  /*24100*/  @!P2 NANOSLEEP.SYNCS 0x989680 ;  /* 0x009896800000a95d */ /* 0x008fea0003900000 */
[----:B------:R-:W3:Y:S02]  /*24110*/  @!P2 SYNCS.PHASECHK.TRANS64 P2, [R211+URZ+0x32430], R218 ;  /* 0x032430dad300a5a7 */ /* 0x000ee4000804007f */
[----:B---3--:R-:W-:Y:S05]  /*24120*/  @!P2 BRA `(.L_x_5741) ;  /* 0xfffffffc00f0a947 */ /* 0x008fea000383ffff */
[----:B------:R-:W-:Y:S05]  /*24130*/  BRA `(.L_x_5740) ;  /* 0xfffffe9000ac7947 */ /* 0x000fea000383ffff */
.L_x_5746:
[----:B---3--:R3:W4:Y:S02]  /*24140*/  SYNCS.PHASECHK.TRANS64.TRYWAIT P2, [R211+URZ+0x32450], R218 ;  /* 0x032450dad30075a7 */ /* 0x008724000804017f */
[----:B----4-:R-:W-:Y:S05]  /*24150*/  @!P2 NANOSLEEP.SYNCS 0x989680 ;  /* 0x009896800000a95d */ /* 0x010fea0003900000 */
[----:B------:R-:W4:Y:S02]  /*24160*/  @!P2 SYNCS.PHASECHK.TRANS64 P2, [R211+URZ+0x32450], R218 ;  /* 0x032450dad300a5a7 */ /* 0x000f24000804007f */
[----:B----4-:R-:W-:Y:S05]  /*24170*/  @!P2 BRA `(.L_x_5746) ;  /* 0xfffffffc00f0a947 */ /* 0x010fea000383ffff */
[----:B------:R-:W-:Y:S05]  /*24180*/  BRA `(.L_x_5745) ;  /* 0xfffffe9400547947 */ /* 0x000fea000383ffff */
.L_x_5752:
[----:B--2---:R2:W3:Y:S02]  /*24190*/  SYNCS.PHASECHK.TRANS64.TRYWAIT P2, [R211+URZ+0x32430], R218 ;  /* 0x032430dad30075a7 */ /* 0x0044e4000804017f */
[----:B---3--:R-:W-:Y:S05]  /*241a0*/  @!P2 NANOSLEEP.SYNCS 0x989680 ;  /* 0x009896800000a95d */ /* 0x008fea0003900000 */
[----:B------:R-:W3:Y:S02]  /*241b0*/  @!P2 SYNCS.PHASECHK.TRANS64 P2, [R211+URZ+0x32430], R218 ;  /* 0x032430dad300a5a7 */ /* 0x000ee4000804007f */
[----:B---3--:R-:W-:Y:S05]  /*241c0*/  @!P2 BRA `(.L_x_5752) ;  /* 0xfffffffc00f0a947 */ /* 0x008fea000383ffff */
[----:B------:R-:W-:Y:S05]  /*241d0*/  BRA `(.L_x_5751) ;  /* 0xfffffec400f87947 */ /* 0x000fea000383ffff */
.L_x_5757:
[----:B---3--:R3:W4:Y:S02]  /*241e0*/  SYNCS.PHASECHK.TRANS64.TRYWAIT P2, [R211+URZ+0x32450], R218 ;  /* 0x032450dad30075a7 */ /* 0x008724000804017f */
[----:B----4-:R-:W-:Y:S05]  /*241f0*/  @!P2 NANOSLEEP.SYNCS 0x989680 ;  /* 0x009896800000a95d */ /* 0x010fea0003900000 */
[----:B------:R-:W4:Y:S02]  /*24200*/  @!P2 SYNCS.PHASECHK.TRANS64 P2, [R211+URZ+0x32450], R218 ;  /* 0x032450dad300a5a7 */ /* 0x000f24000804007f */
[----:B----4-:R-:W-:Y:S05]  /*24210*/  @!P2 BRA `(.L_x_5757) ;  /* 0xfffffffc00f0a947 */ /* 0x010fea000383ffff */
[----:B------:R-:W-:Y:S05]  /*24220*/  BRA `(.L_x_5756) ;  /* 0xfffffec800a07947 */ /* 0x000fea000383ffff */
.L_x_5763:
[----:B------:R-:W-:Y:S02]  /*24230*/  IMAD.MOV.U32 R13, RZ, RZ, R20 ;  /* 0x000000ffff0d7224 */ /* 0x000fe400078e0014 */
[----:B------:R-:W-:Y:S02]  /*24240*/  IMAD.MOV.U32 R12, RZ, RZ, RZ ;  /* 0x000000ffff0c7224 */ /* 0x000fe400078e00ff */
[----:B------:R-:W-:Y:S02]  /*24250*/  IMAD.MOV.U32 R11, RZ, RZ, 0x181f ;  /* 0x0000181fff0b7424 */ /* 0x000fe400078e00ff */
[----:B------:R-:W-:-:S07]  /*24260*/  IMAD.MOV.U32 R15, RZ, RZ, -0x1 ;  /* 0xffffffffff0f7424 */ /* 0x000fce00078e00ff */
[----:B-----5:R-:W-:Y:S05]  /*24270*/  WARPSYNC.COLLECTIVE R15, `(.L_x_5994) ;  /* 0x000000000f087348 */ /* 0x020fea0003c00000 */
[----:B------:R0:W1:Y:S02]  /*24280*/  SHFL.IDX P6, R14, R13, R12, R11 ;  /* 0x0000000c0d0e7389 */ /* 0x00006400000c000b */
[----:B01---5:R-:W-:Y:S01]  /*24290*/  ENDCOLLECTIVE ;  /* 0x000000000000791b */ /* 0x023fe20003800000 */
.L_x_5994:
[----:B------:R-:W-:Y:S02]  /*242a0*/  IMAD.MOV.U32 R13, RZ, RZ, R4 ;  /* 0x000000ffff0d7224 */ /* 0x000fe400078e0004 */
[----:B------:R-:W-:-:S07]  /*242b0*/  IMAD.MOV.U32 R3, RZ, RZ, R14 ;  /* 0x000000ffff037224 */ /* 0x000fce00078e000e */
[----:B------:R-:W-:Y:S05]  /*242c0*/  WARPSYNC.COLLECTIVE R15, `(.L_x_5995) ;  /* 0x000000000f087348 */ /* 0x000fea0003c00000 */
[----:B------:R0:W1:Y:S02]  /*242d0*/  SHFL.IDX P6, R14, R13, R12, R11 ;  /* 0x0000000c0d0e7389 */ /* 0x00006400000c000b */
[----:B01----:R-:W-:Y:S01]  /*242e0*/  ENDCOLLECTIVE ;  /* 0x000000000000791b */ /* 0x003fe20003800000 */
.L_x_5995:
[----:B------:R-:W-:Y:S05]  /*242f0*/  BRA `(.L_x_5996) ;  /* 0xffffff1800987947 */ /* 0x000fea000383ffff */
.L_x_5766:
        /* <DEDUP_REMOVED lines=8> */
.L_x_5998:
[----:B------:R-:W-:Y:S05]  /*24380*/  BSYNC B1 ;  /* 0x0000000000017941 */ /* 0x000fea0003800000 */
.L_x_5997:
        /* <DEDUP_REMOVED lines=8> */
.L_x_5999:
[----:B------:R-:W-:Y:S05]  /*24410*/  BRA `(.L_x_6000) ;  /* 0xffffff1800e47947 */ /* 0x000fea000383ffff */
.L_x_5769:
        /* <DEDUP_REMOVED lines=8> */
.L_x_6002:
[----:B------:R-:W-:Y:S05]  /*244a0*/  BSYNC B1 ;  /* 0x0000000000017941 */ /* 0x000fea0003800000 */
.L_x_6001:
        /* <DEDUP_REMOVED lines=8> */
.L_x_6003:
[----:B------:R-:W-:Y:S05]  /*24530*/  BRA `(.L_x_6004) ;  /* 0xffffff1c00207947 */ /* 0x000fea000383ffff */
.L_x_5772:
        /* <DEDUP_REMOVED lines=8> */
.L_x_6006:
[----:B------:R-:W-:Y:S05]  /*245c0*/  BSYNC B1 ;  /* 0x0000000000017941 */ /* 0x000fea0003800000 */
.L_x_6005:
        /* <DEDUP_REMOVED lines=8> */
.L_x_6007:
[----:B------:R-:W-:Y:S05]  /*24650*/  BRA `(.L_x_6008) ;  /* 0xffffff1c005c7947 */ /* 0x000fea000383ffff */
.L_x_5774:
[----:B------:R-:W-:Y:S02]  /*24660*/  IMAD.MOV.U32 R13, RZ, RZ, R4 ;  /* 0x000000ffff0d7224 */ /* 0x000fe400078e0004 */
[----:B------:R-:W-:Y:S02]  /*24670*/  IMAD.MOV.U32 R12, RZ, RZ, RZ ;  /* 0x000000ffff0c7224 */ /* 0x000fe400078e00ff */
[----:B------:R-:W-:Y:S02]  /*24680*/  IMAD.MOV.U32 R11, RZ, RZ, 0x1c1f ;  /* 0x00001c1fff0b7424 */ /* 0x000fe400078e00ff */
[----:B------:R-:W-:-:S07]  /*24690*/  IMAD.MOV.U32 R15, RZ, RZ, -0x1 ;  /* 0xffffffffff0f7424 */ /* 0x000fce00078e00ff */
[----:B------:R-:W-:Y:S05]  /*246a0*/  WARPSYNC.COLLECTIVE R15, `(.L_x_6009) ;  /* 0x000000000f087348 */ /* 0x000fea0003c00000 */
[----:B------:R0:W1:Y:S02]  /*246b0*/  SHFL.IDX P6, R14, R13, R12, R11 ;  /* 0x0000000c0d0e7389 */ /* 0x00006400000c000b */
[----:B01----:R-:W-:Y:S01]  /*246c0*/  ENDCOLLECTIVE ;  /* 0x000000000000791b */ /* 0x003fe20003800000 */
.L_x_6009:
[----:B------:R-:W-:Y:S02]  /*246d0*/  IMAD.MOV.U32 R13, RZ, RZ, R3 ;  /* 0x000000ffff0d7224 */ /* 0x000fe400078e0003 */
[----:B------:R-:W-:-:S07]  /*246e0*/  IMAD.MOV.U32 R20, RZ, RZ, R14 ;  /* 0x000000ffff147224 */ /* 0x000fce00078e000e */
[----:B------:R-:W-:Y:S05]  /*246f0*/  WARPSYNC.COLLECTIVE R15, `(.L_x_6010) ;  /* 0x000000000f087348 */ /* 0x000fea0003c00000 */
[----:B------:R0:W1:Y:S02]  /*24700*/  SHFL.IDX P6, R14, R13, R12, R11 ;  /* 0x0000000c0d0e7389 */ /* 0x00006400000c000b */
[----:B01----:R-:W-:Y:S01]  /*24710*/  ENDCOLLECTIVE ;  /* 0x000000000000791b */ /* 0x003fe20003800000 */
.L_x_6010:
[----:B------:R-:W-:Y:S01]  /*24720*/  IMAD.MOV.U32 R12, RZ, RZ, R14 ;  /* 0x000000ffff0c7224 */ /* 0x000fe200078e000e */
[----:B------:R-:W-:Y:S06]  /*24730*/  BRA `(.L_x_6011) ;  /* 0xffffff2000507947 */ /* 0x000fec000383ffff */
.L_x_5777:
        /* <DEDUP_REMOVED lines=8> */
.L_x_6013:
[----:B------:R-:W-:Y:S05]  /*247c0*/  BSYNC B1 ;  /* 0x0000000000017941 */ /* 0x000fea0003800000 */
.L_x_6012:
        /* <DEDUP_REMOVED lines=8> */
.L_x_6014:
[----:B------:R-:W-:Y:S01]  /*24850*/  IMAD.MOV.U32 R3, RZ, RZ, R14 ;  /* 0x000000ffff037224 */ /* 0x000fe200078e000e */
[----:B------:R-:W-:Y:S06]  /*24860*/  BRA `(.L_x_6015) ;  /* 0xffffff2c00287947 */ /* 0x000fec000383ffff */
.L_x_5781:
[----:B------:R-:W-:Y:S02]  /*24870*/  IMAD.MOV.U32 R13, RZ, RZ, R4 ;  /* 0x000000ffff0d7224 */ /* 0x000fe400078e0004 */
[----:B------:R-:W-:Y:S02]  /*24880*/  IMAD.MOV.U32 R12, RZ, RZ, RZ ;  /* 0x000000ffff0c7224 */ /* 0x000fe400078e00ff */
[----:B------:R-:W-:Y:S02]  /*24890*/  IMAD.MOV.U32 R11, RZ, RZ, 0x181f ;  /* 0x0000181fff0b7424 */ /* 0x000fe400078e00ff */
[----:B------:R-:W-:-:S07]  /*248a0*/  IMAD.MOV.U32 R15, RZ, RZ, -0x1 ;  /* 0xffffffffff0f7424 */ /* 0x000fce00078e00ff */
[----:B01----:R-:W-:Y:S05]  /*248b0*/  WARPSYNC.COLLECTIVE R15, `(.L_x_6016) ;  /* 0x000000000f087348 */ /* 0x003fea0003c00000 */
[----:B------:R2:W3:Y:S02]  /*248c0*/  SHFL.IDX P6, R14, R13, R12, R11 ;  /* 0x0000000c0d0e7389 */ /* 0x0004e400000c000b */
[----:B0123--:R-:W-:Y:S01]  /*248d0*/  ENDCOLLECTIVE ;  /* 0x000000000000791b */ /* 0x00ffe20003800000 */
.L_x_6016:
[----:B------:R-:W-:Y:S02]  /*248e0*/  IMAD.MOV.U32 R13, RZ, RZ, R0 ;  /* 0x000000ffff0d7224 */ /* 0x000fe400078e0000 */
[----:B------:R-:W-:-:S07]  /*248f0*/  IMAD.MOV.U32 R3, RZ, RZ, R14 ;  /* 0x000000ffff037224 */ /* 0x000fce00078e000e */
[----:B------:R-:W-:Y:S05]  /*24900*/  WARPSYNC.COLLECTIVE R15, `(.L_x_6017) ;  /* 0x000000000f087348 */ /* 0x000fea0003c00000 */
[----:B------:R0:W1:Y:S02]  /*24910*/  SHFL.IDX P6, R14, R13, R12, R11 ;  /* 0x0000000c0d0e7389 */ /* 0x00006400000c000b */
[----:B01----:R-:W-:Y:S01]  /*24920*/  ENDCOLLECTIVE ;  /* 0x000000000000791b */ /* 0x003fe20003800000 */
.L_x_6017:
[----:B------:R-:W-:Y:S05]  /*24930*/  BRA `(.L_x_6018) ;  /* 0xffffff4c008c7947 */ /* 0x000fea000383ffff */
.L_x_5784:
        /* <DEDUP_REMOVED lines=8> */
.L_x_6020:
[----:B------:R-:W-:Y:S05]  /*249c0*/  BSYNC B1 ;  /* 0x0000000000017941 */ /* 0x000fea0003800000 */
.L_x_6019:
        /* <DEDUP_REMOVED lines=8> */
.L_x_6021:
[----:B------:R-:W-:Y:S05]  /*24a50*/  BRA `(.L_x_6022) ;  /* 0xffffff4c00cc7947 */ /* 0x000fea000383ffff */
.L_x_5787:
        /* <DEDUP_REMOVED lines=8> */
.L_x_6024:
[----:B------:R-:W-:Y:S05]  /*24ae0*/  BSYNC B1 ;  /* 0x0000000000017941 */ /* 0x000fea0003800000 */
.L_x_6023:
        /* <DEDUP_REMOVED lines=8> */
.L_x_6025:
[----:B------:R-:W-:Y:S05]  /*24b70*/  BRA `(.L_x_6026) ;  /* 0xffffff5000087947 */ /* 0x000fea000383ffff */
.L_x_5790:
        /* <DEDUP_REMOVED lines=8> */
.L_x_6028:
[----:B------:R-:W-:Y:S05]  /*24c00*/  BSYNC B1 ;  /* 0x0000000000017941 */ /* 0x000fea0003800000 */
.L_x_6027:
        /* <DEDUP_REMOVED lines=8> */
.L_x_6029:
[----:B------:R-:W-:Y:S05]  /*24c90*/  BRA `(.L_x_6030) ;  /* 0xffffff5000447947 */ /* 0x000fea000383ffff */
.L_x_5809:
        /* <DEDUP_REMOVED lines=11> */
.L_x_6032:
[----:B------:R-:W-:Y:S05]  /*24d50*/  BSYNC B1 ;  /* 0x0000000000017941 */ /* 0x000fea0003800000 */
.L_x_6031:
[----:B------:R-:W-:Y:S05]  /*24d60*/  BRA `(.L_x_6033) ;  /* 0xffffff6c00d47947 */ /* 0x000fea000383ffff */
.L_x_5811:
[----:B------:R-:W-:Y:S01]  /*24d70*/  BSSY B1, `(.L_x_6034) ;  /* 0x0000006000017945 */ /* 0x000fe20003800000 */
[----:B------:R-:W-:-:S07]  /*24d80*/  IMAD.MOV.U32 R15, RZ, RZ, -0x1 ;  /* 0xffffffffff0f7424 */ /* 0x000fce00078e00ff */
[----:B0-----:R-:W-:Y:S05]  /*24d90*/  WARPSYNC.COLLECTIVE R15, `(.L_x_6035) ;  /* 0x000000000f0c7348 */ /* 0x001fea0003c00000 */
[----:B------:R-:W-:Y:S02]  /*24da0*/  ELECT P6, UR62, PT ;  /* 0x00000000003e782f */ /* 0x000fe400038c0000 */
[----:B------:R-:W-:Y:S01]  /*24db0*/  MOV R14, UR62 ;  /* 0x0000003e000e7c02 */ /* 0x000fe20008000f00 */
[----:B0-----:R-:W-:Y:S10]  /*24dc0*/  ENDCOLLECTIVE ;  /* 0x000000000000791b */ /* 0x001ff40003800000 */
.L_x_6035:
[----:B------:R-:W-:Y:S05]  /*24dd0*/  BSYNC B1 ;  /* 0x0000000000017941 */ /* 0x000fea0003800000 */
.L_x_6034:
[----:B------:R-:W-:Y:S05]  /*24de0*/  BRA `(.L_x_5810) ;  /* 0xffffff6c00cc7947 */ /* 0x000fea000383ffff */
.L_x_5813:
[----:B0-----:R0:W1:Y:S02]  /*24df0*/  SYNCS.PHASECHK.TRANS64.TRYWAIT P0, [R18+URZ+0x32420], R4 ;  /* 0x03242004120075a7 */ /* 0x001064000800017f */
[----:B-1----:R-:W-:Y:S05]  /*24e00*/  @!P0 NANOSLEEP.SYNCS 0x989680 ;  /* 0x009896800000895d */ /* 0x002fea0003900000 */
[----:B------:R-:W1:Y:S02]  /*24e10*/  @!P0 SYNCS.PHASECHK.TRANS64 P0, [R18+URZ+0x32420], R4 ;  /* 0x03242004120085a7 */ /* 0x000e64000800007f */
[----:B-1----:R-:W-:Y:S05]  /*24e20*/  @!P0 BRA `(.L_x_5813) ;  /* 0xfffffffc00f08947 */ /* 0x002fea000383ffff */
[----:B------:R-:W-:Y:S05]  /*24e30*/  BRA `(.L_x_6036) ;  /* 0xffffff6c00dc7947 */ /* 0x000fea000383ffff */
.L_x_5817:
[----:B0-----:R0:W1:Y:S02]  /*24e40*/  SYNCS.PHASECHK.TRANS64.TRYWAIT P0, [R4+URZ+0x324a0], R9 ;  /* 0x0324a009040075a7 */ /* 0x001064000800017f */
[----:B-1----:R-:W-:Y:S05]  /*24e50*/  @!P0 NANOSLEEP.SYNCS 0x989680 ;  /* 0x009896800000895d */ /* 0x002fea0003900000 */
[----:B------:R-:W1:Y:S02]  /*24e60*/  @!P0 SYNCS.PHASECHK.TRANS64 P0, [R4+URZ+0x324a0], R9 ;  /* 0x0324a009040085a7 */ /* 0x000e64000800007f */
[----:B-1----:R-:W-:Y:S05]  /*24e70*/  @!P0 BRA `(.L_x_5817) ;  /* 0xfffffffc00f08947 */ /* 0x002fea000383ffff */
[----:B------:R-:W-:Y:S05]  /*24e80*/  BRA `(.L_x_6037) ;  /* 0xffffff6c00fc7947 */ /* 0x000fea000383ffff */
.L_x_5822:
[----:B-1----:R1:W2:Y:S02]  /*24e90*/  SYNCS.PHASECHK.TRANS64.TRYWAIT P0, [R4+URZ+0x324c0], R9 ;  /* 0x0324c009040075a7 */ /* 0x0022a4000800017f */
[----:B--2---:R-:W-:Y:S05]  /*24ea0*/  @!P0 NANOSLEEP.SYNCS 0x989680 ;  /* 0x009896800000895d */ /* 0x004fea0003900000 */
[----:B------:R-:W2:Y:S02]  /*24eb0*/  @!P0 SYNCS.PHASECHK.TRANS64 P0, [R4+URZ+0x324c0], R9 ;  /* 0x0324c009040085a7 */ /* 0x000ea4000800007f */
[----:B--2---:R-:W-:Y:S05]  /*24ec0*/  @!P0 BRA `(.L_x_5822) ;  /* 0xfffffffc00f08947 */ /* 0x004fea000383ffff */
[----:B------:R-:W-:Y:S05]  /*24ed0*/  BRA `(.L_x_6038) ;  /* 0xffffff70007c7947 */ /* 0x000fea000383ffff */
.L_x_5832:
[----:B0-----:R0:W1:Y:S02]  /*24ee0*/  SYNCS.PHASECHK.TRANS64.TRYWAIT P1, [R5+URZ+0x324a0], R6 ;  /* 0x0324a006050075a7 */ /* 0x001064000802017f */
[----:B-1----:R-:W-:Y:S05]  /*24ef0*/  @!P1 NANOSLEEP.SYNCS 0x989680 ;  /* 0x009896800000995d */ /* 0x002fea0003900000 */
[----:B------:R-:W1:Y:S02]  /*24f00*/  @!P1 SYNCS.PHASECHK.TRANS64 P1, [R5+URZ+0x324a0], R6 ;  /* 0x0324a006050095a7 */ /* 0x000e64000802007f */
[----:B-1----:R-:W-:Y:S05]  /*24f10*/  @!P1 BRA `(.L_x_5832) ;  /* 0xfffffffc00f09947 */ /* 0x002fea000383ffff */
[----:B------:R-:W-:Y:S05]  /*24f20*/  BRA `(.L_x_6039) ;  /* 0xffffff78000c7947 */ /* 0x000fea000383ffff */
.L_x_5837:
[----:B-1----:R1:W2:Y:S02]  /*24f30*/  SYNCS.PHASECHK.TRANS64.TRYWAIT P1, [R5+URZ+0x324c0], R6 ;  /* 0x0324c006050075a7 */ /* 0x0022a4000802017f */
[----:B--2---:R-:W-:Y:S05]  /*24f40*/  @!P1 NANOSLEEP.SYNCS 0x989680 ;  /* 0x009896800000995d */ /* 0x004fea0003900000 */
[----:B------:R-:W2:Y:S02]  /*24f50*/  @!P1 SYNCS.PHASECHK.TRANS64 P1, [R5+URZ+0x324c0], R6 ;  /* 0x0324c006050095a7 */ /* 0x000ea4000802007f */
[----:B--2---:R-:W-:Y:S05]  /*24f60*/  @!P1 BRA `(.L_x_5837) ;  /* 0xfffffffc00f09947 */ /* 0x004fea000383ffff */
[----:B------:R-:W-:Y:S05]  /*24f70*/  BRA `(.L_x_6040) ;  /* 0xffffff7800887947 */ /* 0x000fea000383ffff */
.L_x_5855:
        /* <DEDUP_REMOVED lines=11> */
.L_x_6042:
[----:B------:R-:W-:Y:S05]  /*25030*/  BSYNC B0 ;  /* 0x0000000000007941 */ /* 0x000fea0003800000 */
.L_x_6041:
[----:B------:R-:W-:Y:S05]  /*25040*/  BRA `(.L_x_6043) ;  /* 0xffffff8800407947 */ /* 0x000fea000383ffff */
.L_x_5857:
[----:B------:R-:W-:Y:S01]  /*25050*/  BSSY B0, `(.L_x_6044) ;  /* 0x0000006000007945 */ /* 0x000fe20003800000 */
[----:B------:R-:W-:-:S07]  /*25060*/  IMAD.MOV.U32 R15, RZ, RZ, -0x1 ;  /* 0xffffffffff0f7424 */ /* 0x000fce00078e00ff */
[----:B0-----:R-:W-:Y:S05]  /*25070*/  WARPSYNC.COLLECTIVE R15, `(.L_x_6045) ;  /* 0x000000000f0c7348 */ /* 0x001fea0003c00000 */
[----:B------:R-:W-:Y:S02]  /*25080*/  ELECT P6, UR62, PT ;  /* 0x00000000003e782f */ /* 0x000fe400038c0000 */
[----:B------:R-:W-:Y:S01]  /*25090*/  MOV R14, UR62 ;  /* 0x0000003e000e7c02 */ /* 0x000fe20008000f00 */
[----:B0-----:R-:W-:Y:S10]  /*250a0*/  ENDCOLLECTIVE ;  /* 0x000000000000791b */ /* 0x001ff40003800000 */
.L_x_6045:
[----:B------:R-:W-:Y:S05]  /*250b0*/  BSYNC B0 ;  /* 0x0000000000007941 */ /* 0x000fea0003800000 */
.L_x_6044:
[----:B------:R-:W-:Y:S05]  /*250c0*/  BRA `(.L_x_6046) ;  /* 0xffffff88004c7947 */ /* 0x000fea000383ffff */
.L_x_5859:
[----:B0-----:R0:W1:Y:S02]  /*250d0*/  SYNCS.PHASECHK.TRANS64.TRYWAIT P0, [R0+URZ+0x32440], R2 ;  /* 0x03244002000075a7 */ /* 0x001064000800017f */
[----:B-1----:R-:W-:Y:S05]  /*250e0*/  @!P0 NANOSLEEP.SYNCS 0x989680 ;  /* 0x009896800000895d */ /* 0x002fea0003900000 */
[----:B------:R-:W1:Y:S02]  /*250f0*/  @!P0 SYNCS.PHASECHK.TRANS64 P0, [R0+URZ+0x32440], R2 ;  /* 0x03244002000085a7 */ /* 0x000e64000800007f */
[----:B-1----:R-:W-:Y:S05]  /*25100*/  @!P0 BRA `(.L_x_5859) ;  /* 0xfffffffc00f08947 */ /* 0x002fea000383ffff */
[----:B------:R-:W-:Y:S05]  /*25110*/  BRA `(.L_x_6047) ;  /* 0xffffff8800ac7947 */ /* 0x000fea000383ffff */
.L_x_5863:
        /* <DEDUP_REMOVED lines=9> */
.L_x_6048:
[----:B------:R-:W-:Y:S02]  /*251b0*/  IMAD.MOV.U32 R13, RZ, RZ, R3 ;  /* 0x000000ffff0d7224 */ /* 0x000fe400078e0003 */
[----:B------:R-:W-:Y:S01]  /*251c0*/  IMAD.MOV.U32 R4, RZ, RZ, R14 ;  /* 0x000000ffff047224 */ /* 0x000fe200078e000e */
[----:B------:R-:W-:-:S07]  /*251d0*/  LOP3.LUT R6, R6, 0x7f, RZ, 0xc0, !PT ;  /* 0x0000007f06067812 */ /* 0x000fce00078ec0ff */
[----:B------:R-:W-:Y:S05]  /*251e0*/  WARPSYNC.COLLECTIVE R15, `(.L_x_6049) ;  /* 0x000000000f087348 */ /* 0x000fea0003c00000 */
[----:B------:R0:W1:Y:S02]  /*251f0*/  SHFL.IDX P6, R14, R13, R12, R11 ;  /* 0x0000000c0d0e7389 */ /* 0x00006400000c000b */
[----:B01----:R-:W-:Y:S01]  /*25200*/  ENDCOLLECTIVE ;  /* 0x000000000000791b */ /* 0x003fe20003800000 */
.L_x_6049:
        /* <DEDUP_REMOVED lines=9> */
.L_x_6050:
[----:B------:R-:W-:Y:S02]  /*252a0*/  IMAD.MOV.U32 R13, RZ, RZ, R3 ;  /* 0x000000ffff0d7224 */ /* 0x000fe400078e0003 */
[----:B------:R-:W-:Y:S02]  /*252b0*/  IMAD R0, R0, R7, RZ ;  /* 0x0000000700007224 */ /* 0x000fe400078e02ff */
[----:B------:R-:W-:-:S07]  /*252c0*/  IMAD.MOV.U32 R7, RZ, RZ, R14 ;  /* 0x000000ffff077224 */ /* 0x000fce00078e000e */
[----:B------:R-:W-:Y:S05]  /*252d0*/  WARPSYNC.COLLECTIVE R15, `(.L_x_6051) ;  /* 0x000000000f087348 */ /* 0x000fea0003c00000 */
[----:B------:R0:W1:Y:S02]  /*252e0*/  SHFL.IDX P6, R14, R13, R12, R11 ;  /* 0x0000000c0d0e7389 */ /* 0x00006400000c000b */
[----:B01----:R-:W-:Y:S01]  /*252f0*/  ENDCOLLECTIVE ;  /* 0x000000000000791b */ /* 0x003fe20003800000 */
.L_x_6051:
        /* <DEDUP_REMOVED lines=10> */
.L_x_6052:
        /* <DEDUP_REMOVED lines=15> */
.L_x_6053:
        /* <DEDUP_REMOVED lines=19> */
.L_x_6054:
        /* <DEDUP_REMOVED lines=10> */
.L_x_6055:
        /* <DEDUP_REMOVED lines=13> */
.L_x_6056:
        /* <DEDUP_REMOVED lines=10> */
.L_x_6057:
        /* <DEDUP_REMOVED lines=13> */
.L_x_6058:
        /* <DEDUP_REMOVED lines=10> */
.L_x_6059:
        /* <DEDUP_REMOVED lines=13> */
.L_x_6060:
        /* <DEDUP_REMOVED lines=10> */
.L_x_6061:
        /* <DEDUP_REMOVED lines=11> */
.L_x_6062:
        /* <DEDUP_REMOVED lines=14> */
.L_x_6063:
[----:B------:R-:W-:Y:S01]  /*25c40*/  IMAD.MOV.U32 R3, RZ, RZ, R14 ;  /* 0x000000ffff037224 */ /* 0x000fe200078e000e */
[----:B------:R-:W-:Y:S06]  /*25c50*/  BRA `(.L_x_6064) ;  /* 0xffffff8c002c7947 */ /* 0x000fec000383ffff */
.L_x_5867:
        /* <DEDUP_REMOVED lines=36> */
.L_x_6066:
[----:B------:R-:W-:Y:S05]  /*25ea0*/  BSYNC B0 ;  /* 0x0000000000007941 */ /* 0x000fea0003800000 */
.L_x_6065:
        /* <DEDUP_REMOVED lines=10> */
.L_x_6067:
        /* <DEDUP_REMOVED lines=16> */
.L_x_6068:
        /* <DEDUP_REMOVED lines=15> */
.L_x_6069:
        /* <DEDUP_REMOVED lines=9> */
.L_x_6070:
        /* <DEDUP_REMOVED lines=15> */
.L_x_6071:
        /* <DEDUP_REMOVED lines=9> */
.L_x_6072:
        /* <DEDUP_REMOVED lines=15> */
.L_x_6073:
        /* <DEDUP_REMOVED lines=9> */
.L_x_6074:
        /* <DEDUP_REMOVED lines=15> */
.L_x_6075:
        /* <DEDUP_REMOVED lines=9> */
.L_x_6076:
        /* <DEDUP_REMOVED lines=14> */
.L_x_6077:
        /* <DEDUP_REMOVED lines=19> */
.L_x_6078:
[----:B------:R-:W-:Y:S02]  /*26860*/  IMAD.MOV.U32 R13, RZ, RZ, R0 ;  /* 0x000000ffff0d7224 */ /* 0x000fe400078e0000 */
[----:B------:R-:W-:-:S07]  /*26870*/  IMAD.MOV.U32 R6, RZ, RZ, R14 ;  /* 0x000000ffff067224 */ /* 0x000fce00078e000e */
[----:B------:R-:W-:Y:S05]  /*26880*/  WARPSYNC.COLLECTIVE R15, `(.L_x_6079) ;  /* 0x000000000f087348 */ /* 0x000fea0003c00000 */
[----:B------:R0:W1:Y:S02]  /*26890*/  SHFL.IDX P6, R14, R13, R12, R11 ;  /* 0x0000000c0d0e7389 */ /* 0x00006400000c000b */
[----:B01----:R-:W-:Y:S01]  /*268a0*/  ENDCOLLECTIVE ;  /* 0x000000000000791b */ /* 0x003fe20003800000 */
.L_x_6079:
[----:B------:R-:W-:Y:S02]  /*268b0*/  IMAD.MOV.U32 R13, RZ, RZ, R2 ;  /* 0x000000ffff0d7224 */ /* 0x000fe400078e0002 */
[----:B------:R-:W-:Y:S02]  /*268c0*/  IMAD.MOV.U32 R12, RZ, RZ, 0x7 ;  /* 0x00000007ff0c7424 */ /* 0x000fe400078e00ff */
[----:B------:R-:W-:-:S07]  /*268d0*/  IMAD.MOV.U32 R5, RZ, RZ, R14 ;  /* 0x000000ffff057224 */ /* 0x000fce00078e000e */
[----:B------:R-:W-:Y:S05]  /*268e0*/  WARPSYNC.COLLECTIVE R15, `(.L_x_6080) ;  /* 0x000000000f087348 */ /* 0x000fea0003c00000 */
[----:B------:R0:W1:Y:S02]  /*268f0*/  SHFL.IDX P6, R14, R13, R12, R11 ;  /* 0x0000000c0d0e7389 */ /* 0x00006400000c000b */
[----:B01----:R-:W-:Y:S01]  /*26900*/  ENDCOLLECTIVE ;  /* 0x000000000000791b */ /* 0x003fe20003800000 */
.L_x_6080:
        /* <DEDUP_REMOVED lines=10> */
.L_x_6081:
        /* <DEDUP_REMOVED lines=9> */
.L_x_5872:
[----:B-1----:R1:W2:Y:S02]  /*26a40*/  SYNCS.PHASECHK.TRANS64.TRYWAIT P0, [R18+URZ+0x32420], R0 ;  /* 0x03242000120075a7 */ /* 0x0022a4000800017f */
[----:B--2---:R-:W-:Y:S05]  /*26a50*/  @!P0 NANOSLEEP.SYNCS 0x989680 ;  /* 0x009896800000895d */ /* 0x004fea0003900000 */
[----:B------:R-:W2:Y:S02]  /*26a60*/  @!P0 SYNCS.PHASECHK.TRANS64 P0, [R18+URZ+0x32420], R0 ;  /* 0x03242000120085a7 */ /* 0x000ea4000800007f */
[----:B--2---:R-:W-:Y:S05]  /*26a70*/  @!P0 BRA `(.L_x_5872) ;  /* 0xfffffffc00f08947 */ /* 0x004fea000383ffff */
[----:B------:R-:W-:Y:S05]  /*26a80*/  BRA `(.L_x_6083) ;  /* 0xffffff8c00507947 */ /* 0x000fea000383ffff */
.L_x_5876:
[----:B0-----:R0:W1:Y:S02]  /*26a90*/  SYNCS.PHASECHK.TRANS64.TRYWAIT P0, [R2+URZ+0x32460], R0 ;  /* 0x03246000020075a7 */ /* 0x001064000800017f */
[----:B-1----:R-:W-:Y:S05]  /*26aa0*/  @!P0 NANOSLEEP.SYNCS 0x989680 ;  /* 0x009896800000895d */ /* 0x002fea0003900000 */
[----:B------:R-:W1:Y:S02]  /*26ab0*/  @!P0 SYNCS.PHASECHK.TRANS64 P0, [R2+URZ+0x32460], R0 ;  /* 0x03246000020085a7 */ /* 0x000e64000800007f */
[----:B-1----:R-:W-:Y:S05]  /*26ac0*/  @!P0 BRA `(.L_x_5876) ;  /* 0xfffffffc00f08947 */ /* 0x002fea000383ffff */
[----:B------:R-:W-:Y:S05]  /*26ad0*/  BRA `(.L_x_6084) ;  /* 0xffffff8c00747947 */ /* 0x000fea000383ffff */
.L_x_5891:
[----:B-1----:R1:W2:Y:S02]  /*26ae0*/  SYNCS.PHASECHK.TRANS64.TRYWAIT P0, [R2+URZ+0x32440], R6 ;  /* 0x03244006020075a7 */ /* 0x0022a4000800017f */
[----:B--2---:R-:W-:Y:S05]  /*26af0*/  @!P0 NANOSLEEP.SYNCS 0x989680 ;  /* 0x009896800000895d */ /* 0x004fea0003900000 */
[----:B------:R-:W2:Y:S02]  /*26b00*/  @!P0 SYNCS.PHASECHK.TRANS64 P0, [R2+URZ+0x32440], R6 ;  /* 0x03244006020085a7 */ /* 0x000ea4000800007f */
[----:B--2---:R-:W-:Y:S05]  /*26b10*/  @!P0 BRA `(.L_x_5891) ;  /* 0xfffffffc00f08947 */ /* 0x004fea000383ffff */
[----:B------:R-:W-:Y:S05]  /*26b20*/  BRA `(.L_x_6085) ;  /* 0xffffff9400947947 */ /* 0x000fea000383ffff */
.L_x_5896:
[----:B0-----:R0:W2:Y:S02]  /*26b30*/  SYNCS.PHASECHK.TRANS64.TRYWAIT P0, [R2+URZ+0x32460], R6 ;  /* 0x03246006020075a7 */ /* 0x0010a4000800017f */
[----:B--2---:R-:W-:Y:S05]  /*26b40*/  @!P0 NANOSLEEP.SYNCS 0x989680 ;  /* 0x009896800000895d */ /* 0x004fea0003900000 */
[----:B------:R-:W2:Y:S02]  /*26b50*/  @!P0 SYNCS.PHASECHK.TRANS64 P0, [R2+URZ+0x32460], R6 ;  /* 0x03246006020085a7 */ /* 0x000ea4000800007f */
[----:B--2---:R-:W-:Y:S05]  /*26b60*/  @!P0 BRA `(.L_x_5896) ;  /* 0xfffffffc00f08947 */ /* 0x004fea000383ffff */
[----:B------:R-:W-:Y:S05]  /*26b70*/  BRA `(.L_x_6086) ;  /* 0xffffff9800107947 */ /* 0x000fea000383ffff */
.L_x_5907:
[----:B-1----:R1:W2:Y:S02]  /*26b80*/  SYNCS.PHASECHK.TRANS64.TRYWAIT P0, [R3+URZ+0x32440], R2 ;  /* 0x03244002030075a7 */ /* 0x0022a4000800017f */
[----:B--2---:R-:W-:Y:S05]  /*26b90*/  @!P0 NANOSLEEP.SYNCS 0x989680 ;  /* 0x009896800000895d */ /* 0x004fea0003900000 */
[----:B------:R-:W2:Y:S02]  /*26ba0*/  @!P0 SYNCS.PHASECHK.TRANS64 P0, [R3+URZ+0x32440], R2 ;  /* 0x03244002030085a7 */ /* 0x000ea4000800007f */
[----:B--2---:R-:W-:Y:S05]  /*26bb0*/  @!P0 BRA `(.L_x_5907) ;  /* 0xfffffffc00f08947 */ /* 0x004fea000383ffff */
[----:B------:R-:W-:Y:S05]  /*26bc0*/  BRA `(.L_x_6087) ;  /* 0xffffff9c00fc7947 */ /* 0x000fea000383ffff */
.L_x_5912:
[----:B--2---:R2:W3:Y:S02]  /*26bd0*/  SYNCS.PHASECHK.TRANS64.TRYWAIT P0, [R3+URZ+0x32460], R2 ;  /* 0x03246002030075a7 */ /* 0x0044e4000800017f */
[----:B---3--:R-:W-:Y:S05]  /*26be0*/  @!P0 NANOSLEEP.SYNCS 0x989680 ;  /* 0x009896800000895d */ /* 0x008fea0003900000 */
[----:B------:R-:W3:Y:S02]  /*26bf0*/  @!P0 SYNCS.PHASECHK.TRANS64 P0, [R3+URZ+0x32460], R2 ;  /* 0x03246002030085a7 */ /* 0x000ee4000800007f */
[----:B---3--:R-:W-:Y:S05]  /*26c00*/  @!P0 BRA `(.L_x_5912) ;  /* 0xfffffffc00f08947 */ /* 0x008fea000383ffff */
[----:B------:R-:W-:Y:S05]  /*26c10*/  BRA `(.L_x_6088) ;  /* 0xffffffa000787947 */ /* 0x000fea000383ffff */
.L_x_5923:
[----:B-1----:R1:W2:Y:S02]  /*26c20*/  SYNCS.PHASECHK.TRANS64.TRYWAIT P0, [R3+URZ+0x32440], R2 ;  /* 0x03244002030075a7 */ /* 0x0022a4000800017f */
[----:B--2---:R-:W-:Y:S05]  /*26c30*/  @!P0 NANOSLEEP.SYNCS 0x989680 ;  /* 0x009896800000895d */ /* 0x004fea0003900000 */
[----:B------:R-:W2:Y:S02]  /*26c40*/  @!P0 SYNCS.PHASECHK.TRANS64 P0, [R3+URZ+0x32440], R2 ;  /* 0x03244002030085a7 */ /* 0x000ea4000800007f */
[----:B--2---:R-:W-:Y:S05]  /*26c50*/  @!P0 BRA `(.L_x_5923) ;  /* 0xfffffffc00f08947 */ /* 0x004fea000383ffff */
[----:B------:R-:W-:Y:S05]  /*26c60*/  BRA `(.L_x_6089) ;  /* 0xffffffa800487947 */ /* 0x000fea000383ffff */
.L_x_5928:
[----:B--2---:R2:W3:Y:S02]  /*26c70*/  SYNCS.PHASECHK.TRANS64.TRYWAIT P0, [R3+URZ+0x32460], R2 ;  /* 0x03246002030075a7 */ /* 0x0044e4000800017f */
[----:B---3--:R-:W-:Y:S05]  /*26c80*/  @!P0 NANOSLEEP.SYNCS 0x989680 ;  /* 0x009896800000895d */ /* 0x008fea0003900000 */
[----:B------:R-:W3:Y:S02]  /*26c90*/  @!P0 SYNCS.PHASECHK.TRANS64 P0, [R3+URZ+0x32460], R2 ;  /* 0x03246002030085a7 */ /* 0x000ee4000800007f */
[----:B---3--:R-:W-:Y:S05]  /*26ca0*/  @!P0 BRA `(.L_x_5928) ;  /* 0xfffffffc00f08947 */ /* 0x008fea000383ffff */
[----:B------:R-:W-:Y:S05]  /*26cb0*/  BRA `(.L_x_6090) ;  /* 0xffffffa800c47947 */ /* 0x000fea000383ffff */
.L_x_5940:
[----:B------:R-:W2:Y:S01]  /*26cc0*/  LDL R0, [R1] ;  /* 0x0000000001007983 */ /* 0x000ea20000100800 */
[----:B------:R-:W-:Y:S01]  /*26cd0*/  BSSY B0, `(.L_x_6091) ;  /* 0x0000008000007945 */ /* 0x000fe20003800000 */
[----:B------:R-:W-:Y:S02]  /*26ce0*/  IMAD.MOV.U32 R12, RZ, RZ, RZ ;  /* 0x000000ffff0c7224 */ /* 0x000fe400078e00ff */
[----:B------:R-:W-:Y:S02]  /*26cf0*/  IMAD.MOV.U32 R11, RZ, RZ, 0x1f ;  /* 0x0000001fff0b7424 */ /* 0x000fe400078e00ff */
[----:B------:R-:W-:Y:S02]  /*26d00*/  IMAD.MOV.U32 R15, RZ, RZ, -0x1 ;  /* 0xffffffffff0f7424 */ /* 0x000fe400078e00ff */
[----:B--2---:R-:W-:-:S07]  /*26d10*/  IMAD.MOV.U32 R13, RZ, RZ, R0 ;  /* 0x000000ffff0d7224 */ /* 0x004fce00078e0000 */
[----:B01-3--:R-:W-:Y:S05]  /*26d20*/  WARPSYNC.COLLECTIVE R15, `(.L_x_6092) ;  /* 0x000000000f087348 */ /* 0x00bfea0003c00000 */
[----:B------:R2:W4:Y:S02]  /*26d30*/  SHFL.IDX P6, R14, R13, R12, R11 ;  /* 0x0000000c0d0e7389 */ /* 0x00052400000c000b */
[----:B01234-:R-:W-:Y:S01]  /*26d40*/  ENDCOLLECTIVE ;  /* 0x000000000000791b */ /* 0x01ffe20003800000 */
.L_x_6092:
[----:B------:R-:W-:Y:S05]  /*26d50*/  BSYNC B0 ;  /* 0x0000000000007941 */ /* 0x000fea0003800000 */
.L_x_6091:
        /* <DEDUP_REMOVED lines=9> */
.L_x_6093:
        /* <DEDUP_REMOVED lines=26> */
.L_x_6094:
        /* <DEDUP_REMOVED lines=8> */
.L_x_6095:
        /* <DEDUP_REMOVED lines=8> */
.L_x_6096:
        /* <DEDUP_REMOVED lines=8> */
.L_x_6097:
        /* <DEDUP_REMOVED lines=8> */
.L_x_6098:
        /* <DEDUP_REMOVED lines=9> */
.L_x_6099:
[----:B------:R-:W-:Y:S01]  /*27220*/  IMAD.MOV.U32 R9, RZ, RZ, R14 ;  /* 0x000000ffff097224 */ /* 0x000fe200078e000e */
[----:B------:R-:W-:Y:S06]  /*27230*/  BRA `(.L_x_6100) ;  /* 0xffffffb0000c7947 */ /* 0x000fec000383ffff */
.L_x_5943:
        /* <DEDUP_REMOVED lines=8> */
.L_x_6102:
[----:B------:R-:W-:Y:S05]  /*272c0*/  BSYNC B0 ;  /* 0x0000000000007941 */ /* 0x000fea0003800000 */
.L_x_6101:
        /* <DEDUP_REMOVED lines=10> */
.L_x_6103:
        /* <DEDUP_REMOVED lines=8> */
.L_x_6104:
        /* <DEDUP_REMOVED lines=8> */
.L_x_6105:
        /* <DEDUP_REMOVED lines=8> */
.L_x_6106:
        /* <DEDUP_REMOVED lines=9> */
.L_x_6107:
[----:B------:R-:W-:Y:S01]  /*27580*/  IMAD.MOV.U32 R9, RZ, RZ, R14 ;  /* 0x000000ffff097224 */ /* 0x000fe200078e000e */
[----:B------:R-:W-:Y:S06]  /*27590*/  BRA `(.L_x_6108) ;  /* 0xffffffac00e07947 */ /* 0x000fec000383ffff */
.L_x_5945:
[----:B------:R-:W-:Y:S01]  /*275a0*/  BSSY B0, `(.L_x_6109) ;  /* 0x0000006000007945 */ /* 0x000fe20003800000 */
[----:B------:R-:W-:Y:S01]  /*275b0*/  PLOP3.LUT P6, PT, P6, PT, PT, 0x8, 0x0 ;  /* 0x000000000000781c */ /* 0x000fe200037ce170 */
[----:B------:R-:W-:-:S12]  /*275c0*/  IMAD.MOV.U32 R15, RZ, RZ, -0x1 ;  /* 0xffffffffff0f7424 */ /* 0x000fd800078e00ff */
[----:B0-----:R-:W-:Y:S05]  /*275d0*/  WARPSYNC.COLLECTIVE R15, `(.L_x_6110) ;  /* 0x000000000f087348 */ /* 0x001fea0003c00000 */
[----:B------:R-:W-:Y:S01]  /*275e0*/  VOTE.ANY R14, PT, P6 ;  /* 0x00000000000e7806 */ /* 0x000fe200030e0100 */
[----:B0-----:R-:W-:Y:S06]  /*275f0*/  ENDCOLLECTIVE ;  /* 0x000000000000791b */ /* 0x001fec0003800000 */
.L_x_6110:
[----:B------:R-:W-:Y:S05]  /*27600*/  BSYNC B0 ;  /* 0x0000000000007941 */ /* 0x000fea0003800000 */
.L_x_6109:
        /* <DEDUP_REMOVED lines=10> */
.L_x_6111:
[----:B------:R-:W-:Y:S02]  /*276b0*/  IMAD.MOV.U32 R13, RZ, RZ, R6 ;  /* 0x000000ffff0d7224 */ /* 0x000fe400078e0006 */
[----:B------:R-:W-:-:S07]  /*276c0*/  IMAD.MOV.U32 R4, RZ, RZ, R14 ;  /* 0x000000ffff047224 */ /* 0x000fce00078e000e */
[----:B------:R-:W-:Y:S05]  /*276d0*/  WARPSYNC.COLLECTIVE R15, `(.L_x_6112) ;  /* 0x000000000f087348 */ /* 0x000fea0003c00000 */
[----:B------:R0:W1:Y:S02]  /*276e0*/  SHFL.IDX P6, R14, R13, R12, R11 ;  /* 0x0000000c0d0e7389 */ /* 0x00006400000c000b */
[----:B01----:R-:W-:Y:S01]  /*276f0*/  ENDCOLLECTIVE ;  /* 0x000000000000791b */ /* 0x003fe20003800000 */
.L_x_6112:
[----:B------:R-:W-:Y:S02]  /*27700*/  IMAD.MOV.U32 R6, RZ, RZ, R14 ;  /* 0x000000ffff067224 */ /* 0x000fe400078e000e */
[----:B------:R-:W-:-:S05]  /*27710*/  IMAD.IADD R10, R3, 0x1, R10 ;  /* 0x00000001030a7824 */ /* 0x000fca00078e020a */
[----:B------:R0:W-:Y:S01]  /*27720*/  STL [R1+0xc], R10 ;  /* 0x00000c0a01007387 */ /* 0x0001e20000100800 */
[----:B------:R-:W-:Y:S05]  /*27730*/  BRA `(.L_x_6113) ;  /* 0xffffffac00c07947 */ /* 0x000fea000383ffff */
.L_x_5947:
        /* <DEDUP_REMOVED lines=8> */
.L_x_6115:
[----:B------:R-:W-:Y:S05]  /*277c0*/  BSYNC B0 ;  /* 0x0000000000007941 */ /* 0x000fea0003800000 */
.L_x_6114:
[----:B------:R-:W-:Y:S01]  /*277d0*/  IMAD.MOV.U32 R3, RZ, RZ, R14 ;  /* 0x000000ffff037224 */ /* 0x000fe200078e000e */
[----:B------:R-:W-:Y:S06]  /*277e0*/  BRA `(.L_x_6116) ;  /* 0xffffffac00ac7947 */ /* 0x000fec000383ffff */
.L_x_5953:
[----:B0-----:R0:W1:Y:S02]  /*277f0*/  SYNCS.PHASECHK.TRANS64.TRYWAIT P0, [R0+URZ+0x32420], R3 ;  /* 0x03242003000075a7 */ /* 0x001064000800017f */
[----:B-1----:R-:W-:Y:S05]  /*27800*/  @!P0 NANOSLEEP.SYNCS 0x989680 ;  /* 0x009896800000895d */ /* 0x002fea0003900000 */
[----:B------:R-:W1:Y:S02]  /*27810*/  @!P0 SYNCS.PHASECHK.TRANS64 P0, [R0+URZ+0x32420], R3 ;  /* 0x03242003000085a7 */ /* 0x000e64000800007f */
[----:B-1----:R-:W-:Y:S05]  /*27820*/  @!P0 BRA `(.L_x_5953) ;  /* 0xfffffffc00f08947 */ /* 0x002fea000383ffff */
[----:B------:R-:W-:Y:S05]  /*27830*/  BRA `(.L_x_6117) ;  /* 0xffffffb8004c7947 */ /* 0x000fea000383ffff */
.L_x_5954:
        /* <DEDUP_REMOVED lines=11> */
.L_x_6119:
[----:B------:R-:W-:Y:S05]  /*278f0*/  BSYNC B0 ;  /* 0x0000000000007941 */ /* 0x000fea0003800000 */
.L_x_6118:
[----:B------:R-:W-:Y:S05]  /*27900*/  BRA `(.L_x_6120) ;  /* 0xffffffb800347947 */ /* 0x000fea000383ffff */
.L_x_5955:
[----:B------:R-:W-:Y:S01]  /*27910*/  BSSY B0, `(.L_x_6121) ;  /* 0x0000006000007945 */ /* 0x000fe20003800000 */
[----:B------:R-:W-:-:S07]  /*27920*/  IMAD.MOV.U32 R15, RZ, RZ, -0x1 ;  /* 0xffffffffff0f7424 */ /* 0x000fce00078e00ff */
[----:B01----:R-:W-:Y:S05]  /*27930*/  WARPSYNC.COLLECTIVE R15, `(.L_x_6122) ;  /* 0x000000000f0c7348 */ /* 0x003fea0003c00000 */
[----:B------:R-:W-:Y:S02]  /*27940*/  ELECT P6, UR62, PT ;  /* 0x00000000003e782f */ /* 0x000fe400038c0000 */
[----:B------:R-:W-:Y:S01]  /*27950*/  MOV R14, UR62 ;  /* 0x0000003e000e7c02 */ /* 0x000fe20008000f00 */
[----:B01----:R-:W-:Y:S10]  /*27960*/  ENDCOLLECTIVE ;  /* 0x000000000000791b */ /* 0x003ff40003800000 */
.L_x_6122:
[----:B------:R-:W-:Y:S05]  /*27970*/  BSYNC B0 ;  /* 0x0000000000007941 */ /* 0x000fea0003800000 */
.L_x_6121:
[----:B------:R-:W-:Y:S05]  /*27980*/  BRA `(.L_x_6123) ;  /* 0xffffffb800287947 */ /* 0x000fea000383ffff */
.L_x_5957:
[----:B0-----:R0:W1:Y:S02]  /*27990*/  SYNCS.PHASECHK.TRANS64.TRYWAIT P0, [R6+URZ], R5 ;  /* 0x00000005060075a7 */ /* 0x001064000800017f */
[----:B-1----:R-:W-:Y:S05]  /*279a0*/  @!P0 NANOSLEEP.SYNCS 0x989680 ;  /* 0x009896800000895d */ /* 0x002fea0003900000 */
[----:B------:R-:W1:Y:S02]  /*279b0*/  @!P0 SYNCS.PHASECHK.TRANS64 P0, [R6+URZ], R5 ;  /* 0x00000005060085a7 */ /* 0x000e64000800007f */
[----:B-1----:R-:W-:Y:S05]  /*279c0*/  @!P0 BRA `(.L_x_5957) ;  /* 0xfffffffc00f08947 */ /* 0x002fea000383ffff */
[----:B------:R-:W-:Y:S05]  /*279d0*/  BRA `(.L_x_6124) ;  /* 0xffffffb800607947 */ /* 0x000fea000383ffff */
.L_x_5958:
[----:B-1----:R1:W2:Y:S02]  /*279e0*/  SYNCS.PHASECHK.TRANS64.TRYWAIT P0, [R7+URZ], R2 ;  /* 0x00000002070075a7 */ /* 0x0022a4000800017f */
[----:B--2---:R-:W-:Y:S05]  /*279f0*/  @!P0 NANOSLEEP.SYNCS 0x989680 ;  /* 0x009896800000895d */ /* 0x004fea0003900000 */
[----:B------:R-:W2:Y:S02]  /*27a00*/  @!P0 SYNCS.PHASECHK.TRANS64 P0, [R7+URZ], R2 ;  /* 0x00000002070085a7 */ /* 0x000ea4000800007f */
[----:B--2---:R-:W-:Y:S05]  /*27a10*/  @!P0 BRA `(.L_x_5958) ;  /* 0xfffffffc00f08947 */ /* 0x004fea000383ffff */
[----:B------:R-:W-:Y:S05]  /*27a20*/  BRA `(.L_x_6125) ;  /* 0xffffffb800547947 */ /* 0x000fea000383ffff */
.L_x_5960:
[----:B--2---:R2:W3:Y:S02]  /*27a30*/  SYNCS.PHASECHK.TRANS64.TRYWAIT P0, [R4+URZ], R5 ;  /* 0x00000005040075a7 */ /* 0x0044e4000800017f */
[----:B---3--:R-:W-:Y:S05]  /*27a40*/  @!P0 NANOSLEEP.SYNCS 0x989680 ;  /* 0x009896800000895d */ /* 0x008fea0003900000 */
[----:B------:R-:W3:Y:S02]  /*27a50*/  @!P0 SYNCS.PHASECHK.TRANS64 P0, [R4+URZ], R5 ;  /* 0x00000005040085a7 */ /* 0x000ee4000800007f */
[----:B---3--:R-:W-:Y:S05]  /*27a60*/  @!P0 BRA `(.L_x_5960) ;  /* 0xfffffffc00f08947 */ /* 0x008fea000383ffff */
[----:B------:R-:W-:Y:S05]  /*27a70*/  BRA `(.L_x_6126) ;  /* 0xffffffb800587947 */ /* 0x000fea000383ffff */
.L_x_6127:
        /* <DEDUP_REMOVED lines=16> */
.L_x_6148:


//--------------------- .nv.global.init           --------------------------
	.section	.nv.global.init,"aw",@progbits
.nv.global.init:
	.type		$str$20,@object
	.size		$str$20,($str$21 - $str$20)
$str$20:
        /*0000*/ 	.byte	0x28, 0x61, 0x64, 0x64, 0x72, 0x65, 0x73, 0x73, 0x20, 0x26, 0x20, 0x6d, 0x61, 0x73, 0x6b, 0x29
        /*0010*/ 	.byte	0x20, 0x3d, 0x3d, 0x20, 0x30, 0x00
	.type		$str$21,@object
	.size		$str$21,(__unnamed_4 - $str$21)
$str$21:
        /*0016*/ 	.byte	0x2f, 0x74, 0x6d, 0x70, 0x2f, 0x6f, 0x73, 0x73, 0x5f, 0x6b, 0x65, 0x72, 0x6e, 0x65, 0x6c, 0x73
        /*0026*/ 	.byte	0x5f, 0x73, 0x72, 0x63, 0x2f, 0x66, 0x6c, 0x61, 0x73, 0x68, 0x5f, 0x61, 0x74, 0x74, 0x65, 0x6e
        /*0036*/ 	.byte	0x74, 0x69, 0x6f, 0x6e, 0x2f, 0x63, 0x73, 0x72, 0x63, 0x2f, 0x63, 0x75, 0x74, 0x6c, 0x61, 0x73
        /*0046*/ 	.byte	0x73, 0x2f, 0x69, 0x6e, 0x63, 0x6c, 0x75, 0x64, 0x65, 0x2f, 0x63, 0x75, 0x74, 0x65, 0x2f, 0x70
        /*0056*/ 	.byte	0x6f, 0x69, 0x6e, 0x74, 0x65, 0x72, 0x5f, 0x66, 0x6c, 0x61, 0x67, 0x67, 0x65, 0x64, 0x2e, 0x68
        /*0066*/ 	.byte	0x70, 0x70, 0x00
	.type		__unnamed_4,@object
	.size		__unnamed_4,(__unnamed_5 - __unnamed_4)
__unnamed_4:
        /* <DEDUP_REMOVED lines=24> */
        /*01e9*/ 	.byte	0x00
	.type		__unnamed_5,@object
	.size		__unnamed_5,(__unnamed_7 - __unnamed_5)
__unnamed_5:
        /* <DEDUP_REMOVED lines=25> */
	.type		__unnamed_7,@object
	.size		__unnamed_7,(__unnamed_6 - __unnamed_7)
__unnamed_7:
        /* <DEDUP_REMOVED lines=25> */
	.type		__unnamed_6,@object
	.size		__unnamed_6,(__unnamed_1 - __unnamed_6)
__unnamed_6:
        /* <DEDUP_REMOVED lines=29> */
	.type		__unnamed_1,@object
	.size		__unnamed_1,(__unnamed_3 - __unnamed_1)
__unnamed_1:
        /* <DEDUP_REMOVED lines=28> */
        /*087e*/ 	.byte	0x3c, 0x36, 0x31, 0x34, 0x34, 0x3e, 0x3e, 0x3e, 0x3e, 0x3e, 0x20, 0x26, 0x5d, 0x00
	.type		__unnamed_3,@object
	.size		__unnamed_3,(__unnamed_2 - __unnamed_3)
__unnamed_3:
        /* <DEDUP_REMOVED lines=29> */
	.type		__unnamed_2,@object
	.size		__unnamed_2,(.L_1 - __unnamed_2)
__unnamed_2:
        /* <DEDUP_REMOVED lines=29> */
.L_1:


//--------------------- .nv.shared._ZN7cutlass13device_kernelIN5flash11enable_sm90INS1_16FlashAttnFwdSm90INS1_25CollectiveMainloopFwdSm90ILi2EN4cute5tupleIJNS5_1CILi1EEES8_S8_EEENS6_IJNS7_ILi128EEENS7_ILi96EEENS7_ILi64EEEEEELi256ENS_10bfloat16_tEfNS_4arch4Sm90ELb0ELb0ELb1ELb0ELb0ELb0ELb0ELb1ELb0ELb1ELb1ELb0EEENS1_21CollectiveEpilogueFwdINS6_IJSA_NS7_ILi256EEESB_EEES9_SE_SG_Li256ELb0ELb1ELb1ELb0EEENS1_19SingleTileSchedulerILb0ELb1ELb1ELi128EEEEEEEEEvNT_6ParamsE --------------------------
	.section	.nv.shared._ZN7cutlass13device_kernelIN5flash11enable_sm90INS1_16FlashAttnFwdSm90INS1_25CollectiveMainloopFwdSm90ILi2EN4cute5tupleIJNS5_1CILi1EEES8_S8_EEENS6_IJNS7_ILi128EEENS7_ILi96EEENS7_ILi64EEEEEELi256ENS_10bfloat16_tEfNS_4arch4Sm90ELb0ELb0ELb1ELb0ELb0ELb0ELb0ELb1ELb0ELb1ELb1ELb0EEENS1_21CollectiveEpilogueFwdINS6_IJSA_NS7_ILi256EEESB_EEES9_SE_SG_Li256ELb0ELb1ELb1ELb0EEENS1_19SingleTileSchedulerILb0ELb1ELb1ELi128EEEEEEEEEvNT_6ParamsE,"aw",@nobits
	.sectionflags	@""
	.align	16
	.zero		1024


//--------------------- .nv.shared.reserved.0     --------------------------
	.section	.nv.shared.reserved.0,"aw",@nobits
	.weak		__nv_reservedSMEM_offset_0_alias
	.size		__nv_reservedSMEM_offset_0_alias, 0, 0
	.other		__nv_reservedSMEM_offset_0_alias,@"STO_CUDA_RESERVED_SHARED STV_DEFAULT"
__nv_reservedSMEM_offset_0_alias:
	.zero		0


//--------------------- .nv.global                --------------------------
	.section	.nv.global,"aw",@nobits
.nv.global:
	.type		_ZN83_INTERNAL_b6fd8604_47_flash_fwd_hdim64_256_bf16_split_softcap_sm90_cu_49158569_33354cute1_E,@object
	.size		_ZN83_INTERNAL_b6fd8604_47_flash_fwd_hdim64_256_bf16_split_softcap_sm90_cu_49158569_33354cute1_E,(_ZN83_INTERNAL_b6fd8604_47_flash_fwd_hdim64_256_bf16_split_softcap_sm90_cu_49158569_33354cuda3std3__45__cpo6cbeginE - _ZN83_INTERNAL_b6fd8604_47_flash_fwd_hdim64_256_bf16_split_softcap_sm90_cu_49158569_33354cute1_E)
_ZN83_INTERNAL_b6fd8604_47_flash_fwd_hdim64_256_bf16_split_softcap_sm90_cu_49158569_33354cute1_E:
	.zero		1
	.type		_ZN83_INTERNAL_b6fd8604_47_flash_fwd_hdim64_256_bf16_split_softcap_sm90_cu_49158569_33354cuda3std3__45__cpo6cbeginE,@object
	.size		_ZN83_INTERNAL_b6fd8604_47_flash_fwd_hdim64_256_bf16_split_softcap_sm90_cu_49158569_33354cuda3std3__45__cpo6cbeginE,(_ZN83_INTERNAL_b6fd8604_47_flash_fwd_hdim64_256_bf16_split_softcap_sm90_cu_49158569_33354cuda3std3__48in_placeE - _ZN83_INTERNAL_b6fd8604_47_flash_fwd_hdim64_256_bf16_split_softcap_sm90_cu_49158569_33354cuda3std3__45__cpo6cbeginE)
_ZN83_INTERNAL_b6fd8604_47_flash_fwd_hdim64_256_bf16_split_softcap_sm90_cu_49158569_33354cuda3std3__45__cpo6cbeginE:
	.zero		1
	.type		_ZN83_INTERNAL_b6fd8604_47_flash_fwd_hdim64_256_bf16_split_softcap_sm90_cu_49158569_33354cuda3std3__48in_placeE,@object
	.size		_ZN83_INTERNAL_b6fd8604_47_flash_fwd_hdim64_256_bf16_split_softcap_sm90_cu_49158569_33354cuda3std3__48in_placeE,(_ZN83_INTERNAL_b6fd8604_47_flash_fwd_hdim64_256_bf16_split_softcap_sm90_cu_49158569_33354cuda3std6ranges3__45__cpo9iter_moveE - _ZN83_INTERNAL_b6fd8604_47_flash_fwd_hdim64_256_bf16_split_softcap_sm90_cu_49158569_33354cuda3std3__48in_placeE)
_ZN83_INTERNAL_b6fd8604_47_flash_fwd_hdim64_256_bf16_split_softcap_sm90_cu_49158569_33354cuda3std3__48in_placeE:
	.zero		1
	.type		_ZN83_INTERNAL_b6fd8604_47_flash_fwd_hdim64_256_bf16_split_softcap_sm90_cu_49158569_33354cuda3std6ranges3__45__cpo9iter_moveE,@object
	.size		_ZN83_INTERNAL_b6fd8604_47_flash_fwd_hdim64_256_bf16_split_softcap_sm90_cu_49158569_33354cuda3std6ranges3__45__cpo9iter_moveE,(_ZN83_INTERNAL_b6fd8604_47_flash_fwd_hdim64_256_bf16_split_softcap_sm90_cu_49158569_33354cuda3std3__45__cpo5beginE - _ZN83_INTERNAL_b6fd8604_47_flash_fwd_hdim64_256_bf16_split_softcap_sm90_cu_49158569_33354cuda3std6ranges3__45__cpo9iter_moveE)
_ZN83_INTERNAL_b6fd8604_47_flash_fwd_hdim64_256_bf16_split_softcap_sm90_cu_49158569_33354cuda3std6ranges3__45__cpo9iter_moveE:
	.zero		1
	.type		_ZN83_INTERNAL_b6fd8604_47_flash_fwd_hdim64_256_bf16_split_softcap_sm90_cu_49158569_33354cuda3std3__45__cpo5beginE,@object
	.size		_ZN83_INTERNAL_b6fd8604_47_flash_fwd_hdim64_256_bf16_split_softcap_sm90_cu_49158569_33354cuda3std3__45__cpo5beginE,(_ZN83_INTERNAL_b6fd8604_47_flash_fwd_hdim64_256_bf16_split_softcap_sm90_cu_49158569_33354cuda3std3__485_GLOBAL__N__b6fd8604_47_flash_fwd_hdim64_256_bf16_split_softcap_sm90_cu_49158569_33356ignoreE - _ZN83_INTERNAL_b6fd8604_47_flash_fwd_hdim64_256_bf16_split_softcap_sm90_cu_49158569_33354cuda3std3__45__cpo5beginE)
_ZN83_INTERNAL_b6fd8604_47_flash_fwd_hdim64_256_bf16_split_softcap_sm90_cu_49158569_33354cuda3std3__45__cpo5beginE:
	.zero		1
	.type		_ZN83_INTERNAL_b6fd8604_47_flash_fwd_hdim64_256_bf16_split_softcap_sm90_cu_49158569_33354cuda3std3__485_GLOBAL__N__b6fd8604_47_flash_fwd_hdim64_256_bf16_split_softcap_sm90_cu_49158569_33356ignoreE,@object
	.size		_ZN83_INTERNAL_b6fd8604_47_flash_fwd_hdim64_256_bf16_split_softcap_sm90_cu_49158569_33354cuda3std3__485_GLOBAL__N__b6fd8604_47_flash_fwd_hdim64_256_bf16_split_softcap_sm90_cu_49158569_33356ignoreE,(_ZN83_INTERNAL_b6fd8604_47_flash_fwd_hdim64_256_bf16_split_softcap_sm90_cu_49158569_33354cute7productE - _ZN83_INTERNAL_b6fd8604_47_flash_fwd_hdim64_256_bf16_split_softcap_sm90_cu_49158569_33354cuda3std3__485_GLOBAL__N__b6fd8604_47_flash_fwd_hdim64_256_bf16_split_softcap_sm90_cu_49158569_33356ignoreE)
_ZN83_INTERNAL_b6fd8604_47_flash_fwd_hdim64_256_bf16_split_softcap_sm90_cu_49158569_33354cuda3std3__485_GLOBAL__N__b6fd8604_47_flash_fwd_hdim64_256_bf16_split_softcap_sm90_cu_49158569_33356ignoreE:
	.zero		1
	.type		_ZN83_INTERNAL_b6fd8604_47_flash_fwd_hdim64_256_bf16_split_softcap_sm90_cu_49158569_33354cute7productE,@object
	.size		_ZN83_INTERNAL_b6fd8604_47_flash_fwd_hdim64_256_bf16_split_softcap_sm90_cu_49158569_33354cute7productE,(_ZN83_INTERNAL_b6fd8604_47_flash_fwd_hdim64_256_bf16_split_softcap_sm90_cu_49158569_33354cuda3std3__45__cpo3endE - _ZN83_INTERNAL_b6fd8604_47_flash_fwd_hdim64_256_bf16_split_softcap_sm90_cu_49158569_33354cute7productE)
_ZN83_INTERNAL_b6fd8604_47_flash_fwd_hdim64_256_bf16_split_softcap_sm90_cu_49158569_33354cute7productE:
	.zero		1
	.type		_ZN83_INTERNAL_b6fd8604_47_flash_fwd_hdim64_256_bf16_split_softcap_sm90_cu_49158569_33354cuda3std3__45__cpo3endE,@object
	.size		_ZN83_INTERNAL_b6fd8604_47_flash_fwd_hdim64_256_bf16_split_softcap_sm90_cu_49158569_33354cuda3std3__45__cpo3endE,(_ZN83_INTERNAL_b6fd8604_47_flash_fwd_hdim64_256_bf16_split_softcap_sm90_cu_49158569_33354cuda3std3__419piecewise_constructE - _ZN83_INTERNAL_b6fd8604_47_flash_fwd_hdim64_256_bf16_split_softcap_sm90_cu_49158569_33354cuda3std3__45__cpo3endE)
_ZN83_INTERNAL_b6fd8604_47_flash_fwd_hdim64_256_bf16_split_softcap_sm90_cu_49158569_33354cuda3std3__45__cpo3endE:
	.zero		1
	.type		_ZN83_INTERNAL_b6fd8604_47_flash_fwd_hdim64_256_bf16_split_softcap_sm90_cu_49158569_33354cuda3std3__419piecewise_constructE,@object
	.size		_ZN83_INTERNAL_b6fd8604_47_flash_fwd_hdim64_256_bf16_split_softcap_sm90_cu_49158569_33354cuda3std3__419piecewise_constructE,(_ZN83_INTERNAL_b6fd8604_47_flash_fwd_hdim64_256_bf16_split_softcap_sm90_cu_49158569_33354cuda3std3__45__cpo4cendE - _ZN83_INTERNAL_b6fd8604_47_flash_fwd_hdim64_256_bf16_split_softcap_sm90_cu_49158569_33354cuda3std3__419piecewise_constructE)
_ZN83_INTERNAL_b6fd8604_47_flash_fwd_hdim64_256_bf16_split_softcap_sm90_cu_49158569_33354cuda3std3__419piecewise_constructE:
	.zero		1
	.type		_ZN83_INTERNAL_b6fd8604_47_flash_fwd_hdim64_256_bf16_split_softcap_sm90_cu_49158569_33354cuda3std3__45__cpo4cendE,@object
	.size		_ZN83_INTERNAL_b6fd8604_47_flash_fwd_hdim64_256_bf16_split_softcap_sm90_cu_49158569_33354cuda3std3__45__cpo4cendE,(_ZN83_INTERNAL_b6fd8604_47_flash_fwd_hdim64_256_bf16_split_softcap_sm90_cu_49158569_33354cuda3std6ranges3__45__cpo4swapE - _ZN83_INTERNAL_b6fd8604_47_flash_fwd_hdim64_256_bf16_split_softcap_sm90_cu_49158569_33354cuda3std3__45__cpo4cendE)
_ZN83_INTERNAL_b6fd8604_47_flash_fwd_hdim64_256_bf16_split_softcap_sm90_cu_49158569_33354cuda3std3__45__cpo4cendE:
	.zero		1
	.type		_ZN83_INTERNAL_b6fd8604_47_flash_fwd_hdim64_256_bf16_split_softcap_sm90_cu_49158569_33354cuda3std6ranges3__45__cpo4swapE,@object
	.size		_ZN83_INTERNAL_b6fd8604_47_flash_fwd_hdim64_256_bf16_split_softcap_sm90_cu_49158569_33354cuda3std6ranges3__45__cpo4swapE,(.L_14 - _ZN83_INTERNAL_b6fd8604_47_flash_fwd_hdim64_256_bf16_split_softcap_sm90_cu_49158569_33354cuda3std6ranges3__45__cpo4swapE)
_ZN83_INTERNAL_b6fd8604_47_flash_fwd_hdim64_256_bf16_split_softcap_sm90_cu_49158569_33354cuda3std6ranges3__45__cpo4swapE:
	.zero		1
.L_14:


//--------------------- .nv.shared._ZN7cutlass13device_kernelIN5flash11enable_sm90INS1_16FlashAttnFwdSm90INS1_25CollectiveMainloopFwdSm90ILi2EN4cute5tupleIJNS5_1CILi1EEES8_S8_EEENS6_IJNS7_ILi128EEENS7_ILi96EEENS7_ILi64EEEEEELi256ENS_10bfloat16_tEfNS_4arch4Sm90ELb0ELb0ELb1ELb0ELb0ELb0ELb1ELb1ELb0ELb1ELb1ELb0EEENS1_21CollectiveEpilogueFwdINS6_IJSA_NS7_ILi256EEESB_EEES9_SE_SG_Li256ELb0ELb1ELb1ELb0EEENS1_19SingleTileSchedulerILb0ELb1ELb1ELi128EEEEEEEEEvNT_6ParamsE --------------------------
	.section	.nv.shared._ZN7cutlass13device_kernelIN5flash11enable_sm90INS1_16FlashAttnFwdSm90INS1_25CollectiveMainloopFwdSm90ILi2EN4cute5tupleIJNS5_1CILi1EEES8_S8_EEENS6_IJNS7_ILi128EEENS7_ILi96EEENS7_ILi64EEEEEELi256ENS_10bfloat16_tEfNS_4arch4Sm90ELb0ELb0ELb1ELb0ELb0ELb0ELb1ELb1ELb0ELb1ELb1ELb0EEENS1_21CollectiveEpilogueFwdINS6_IJSA_NS7_ILi256EEESB_EEES9_SE_SG_Li256ELb0ELb1ELb1ELb0EEENS1_19SingleTileSchedulerILb0ELb1ELb1ELi128EEEEEEEEEvNT_6ParamsE,"aw",@nobits
	.sectionflags	@""
	.align	16
	.zero		1024


//--------------------- .nv.shared._ZN7cutlass13device_kernelIN5flash11enable_sm90INS1_16FlashAttnFwdSm90INS1_25CollectiveMainloopFwdSm90ILi2EN4cute5tupleIJNS5_1CILi1EEES8_S8_EEENS6_IJNS7_ILi128EEENS7_ILi96EEENS7_ILi64EEEEEELi256ENS_10bfloat16_tEfNS_4arch4Sm90ELb0ELb0ELb1ELb1ELb0ELb0ELb0ELb1ELb0ELb1ELb1ELb0EEENS1_21CollectiveEpilogueFwdINS6_IJSA_NS7_ILi256EEESB_EEES9_SE_SG_Li256ELb1ELb1ELb1ELb0EEENS1_36VarlenDynamicPersistentTileSchedulerILi128ELi96ELi256ELi128ELb1ELb1ELb1ELb0ELb1ELb1EEEEEEEEEvNT_6ParamsE --------------------------
	.section	.nv.shared._ZN7cutlass13device_kernelIN5flash11enable_sm90INS1_16FlashAttnFwdSm90INS1_25CollectiveMainloopFwdSm90ILi2EN4cute5tupleIJNS5_1CILi1EEES8_S8_EEENS6_IJNS7_ILi128EEENS7_ILi96EEENS7_ILi64EEEEEELi256ENS_10bfloat16_tEfNS_4arch4Sm90ELb0ELb0ELb1ELb1ELb0ELb0ELb0ELb1ELb0ELb1ELb1ELb0EEENS1_21CollectiveEpilogueFwdINS6_IJSA_NS7_ILi256EEESB_EEES9_SE_SG_Li256ELb1ELb1ELb1ELb0EEENS1_36VarlenDynamicPersistentTileSchedulerILi128ELi96ELi256ELi128ELb1ELb1ELb1ELb0ELb1ELb1EEEEEEEEEvNT_6ParamsE,"aw",@nobits
	.sectionflags	@""
	.align	16
	.zero		1024


//--------------------- .nv.shared._ZN7cutlass13device_kernelIN5flash11enable_sm90INS1_16FlashAttnFwdSm90INS1_25CollectiveMainloopFwdSm90ILi2EN4cute5tupleIJNS5_1CILi1EEES8_S8_EEENS6_IJNS7_ILi128EEENS7_ILi96EEENS7_ILi64EEEEEELi256ENS_10bfloat16_tEfNS_4arch4Sm90ELb0ELb0ELb1ELb1ELb0ELb1ELb0ELb1ELb0ELb1ELb1ELb0EEENS1_21CollectiveEpilogueFwdINS6_IJSA_NS7_ILi256EEESB_EEES9_SE_SG_Li256ELb1ELb1ELb1ELb0EEENS1_36VarlenDynamicPersistentTileSchedulerILi128ELi96ELi256ELi128ELb1ELb1ELb1ELb0ELb1ELb1EEEEEEEEEvNT_6ParamsE --------------------------
	.section	.nv.shared._ZN7cutlass13device_kernelIN5flash11enable_sm90INS1_16FlashAttnFwdSm90INS1_25CollectiveMainloopFwdSm90ILi2EN4cute5tupleIJNS5_1CILi1EEES8_S8_EEENS6_IJNS7_ILi128EEENS7_ILi96EEENS7_ILi64EEEEEELi256ENS_10bfloat16_tEfNS_4arch4Sm90ELb0ELb0ELb1ELb1ELb0ELb1ELb0ELb1ELb0ELb1ELb1ELb0EEENS1_21CollectiveEpilogueFwdINS6_IJSA_NS7_ILi256EEESB_EEES9_SE_SG_Li256ELb1ELb1ELb1ELb0EEENS1_36VarlenDynamicPersistentTileSchedulerILi128ELi96ELi256ELi128ELb1ELb1ELb1ELb0ELb1ELb1EEEEEEEEEvNT_6ParamsE,"aw",@nobits
	.sectionflags	@""
	.align	16
	.zero		1024


//--------------------- .nv.shared._ZN7cutlass13device_kernelIN5flash11enable_sm90INS1_16FlashAttnFwdSm90INS1_25CollectiveMainloopFwdSm90ILi2EN4cute5tupleIJNS5_1CILi1EEES8_S8_EEENS6_IJNS7_ILi128EEENS7_ILi96EEENS7_ILi64EEEEEELi256ENS_10bfloat16_tEfNS_4arch4Sm90ELb0ELb0ELb1ELb1ELb0ELb0ELb1ELb1ELb0ELb1ELb1ELb0EEENS1_21CollectiveEpilogueFwdINS6_IJSA_NS7_ILi256EEESB_EEES9_SE_SG_Li256ELb1ELb1ELb1ELb0EEENS1_36VarlenDynamicPersistentTileSchedulerILi128ELi96ELi256ELi128ELb1ELb1ELb1ELb0ELb1ELb1EEEEEEEEEvNT_6ParamsE --------------------------
	.section	.nv.shared._ZN7cutlass13device_kernelIN5flash11enable_sm90INS1_16FlashAttnFwdSm90INS1_25CollectiveMainloopFwdSm90ILi2EN4cute5tupleIJNS5_1CILi1EEES8_S8_EEENS6_IJNS7_ILi128EEENS7_ILi96EEENS7_ILi64EEEEEELi256ENS_10bfloat16_tEfNS_4arch4Sm90ELb0ELb0ELb1ELb1ELb0ELb0ELb1ELb1ELb0ELb1ELb1ELb0EEENS1_21CollectiveEpilogueFwdINS6_IJSA_NS7_ILi256EEESB_EEES9_SE_SG_Li256ELb1ELb1ELb1ELb0EEENS1_36VarlenDynamicPersistentTileSchedulerILi128ELi96ELi256ELi128ELb1ELb1ELb1ELb0ELb1ELb1EEEEEEEEEvNT_6ParamsE,"aw",@nobits
	.sectionflags	@""
	.align	16
	.zero		1024


//--------------------- .nv.shared._ZN7cutlass13device_kernelIN5flash11enable_sm90INS1_16FlashAttnFwdSm90INS1_25CollectiveMainloopFwdSm90ILi2EN4cute5tupleIJNS5_1CILi1EEES8_S8_EEENS6_IJNS7_ILi128EEENS7_ILi96EEENS7_ILi64EEEEEELi256ENS_10bfloat16_tEfNS_4arch4Sm90ELb0ELb0ELb1ELb1ELb0ELb1ELb1ELb1ELb0ELb1ELb1ELb0EEENS1_21CollectiveEpilogueFwdINS6_IJSA_NS7_ILi256EEESB_EEES9_SE_SG_Li256ELb1ELb1ELb1ELb0EEENS1_36VarlenDynamicPersistentTileSchedulerILi128ELi96ELi256ELi128ELb1ELb1ELb1ELb0ELb1ELb1EEEEEEEEEvNT_6ParamsE --------------------------
	.section	.nv.shared._ZN7cutlass13device_kernelIN5flash11enable_sm90INS1_16FlashAttnFwdSm90INS1_25CollectiveMainloopFwdSm90ILi2EN4cute5tupleIJNS5_1CILi1EEES8_S8_EEENS6_IJNS7_ILi128EEENS7_ILi96EEENS7_ILi64EEEEEELi256ENS_10bfloat16_tEfNS_4arch4Sm90ELb0ELb0ELb1ELb1ELb0ELb1ELb1ELb1ELb0ELb1ELb1ELb0EEENS1_21CollectiveEpilogueFwdINS6_IJSA_NS7_ILi256EEESB_EEES9_SE_SG_Li256ELb1ELb1ELb1ELb0EEENS1_36VarlenDynamicPersistentTileSchedulerILi128ELi96ELi256ELi128ELb1ELb1ELb1ELb0ELb1ELb1EEEEEEEEEvNT_6ParamsE,"aw",@nobits
	.sectionflags	@""
	.align	16
	.zero		1024


//--------------------- .nv.shared._ZN7cutlass13device_kernelIN5flash11enable_sm90INS1_16FlashAttnFwdSm90INS1_25CollectiveMainloopFwdSm90ILi2EN4cute5tupleIJNS5_1CILi1EEES8_S8_EEENS6_IJNS7_ILi128EEENS7_ILi96EEENS7_ILi64EEEEEELi256ENS_10bfloat16_tEfNS_4arch4Sm90ELb0ELb1ELb1ELb0ELb0ELb0ELb0ELb1ELb0ELb1ELb1ELb0EEENS1_21CollectiveEpilogueFwdINS6_IJSA_NS7_ILi256EEESB_EEES9_SE_SG_Li256ELb0ELb1ELb1ELb0EEENS1_19SingleTileSchedulerILb0ELb1ELb1ELi128EEEEEEEEEvNT_6ParamsE --------------------------
	.section	.nv.shared._ZN7cutlass13device_kernelIN5flash11enable_sm90INS1_16FlashAttnFwdSm90INS1_25CollectiveMainloopFwdSm90ILi2EN4cute5tupleIJNS5_1CILi1EEES8_S8_EEENS6_IJNS7_ILi128EEENS7_ILi96EEENS7_ILi64EEEEEELi256ENS_10bfloat16_tEfNS_4arch4Sm90ELb0ELb1ELb1ELb0ELb0ELb0ELb0ELb1ELb0ELb1ELb1ELb0EEENS1_21CollectiveEpilogueFwdINS6_IJSA_NS7_ILi256EEESB_EEES9_SE_SG_Li256ELb0ELb1ELb1ELb0EEENS1_19SingleTileSchedulerILb0ELb1ELb1ELi128EEEEEEEEEvNT_6ParamsE,"aw",@nobits
	.sectionflags	@""
	.align	16
	.zero		1024


//--------------------- .nv.shared._ZN7cutlass13device_kernelIN5flash11enable_sm90INS1_16FlashAttnFwdSm90INS1_25CollectiveMainloopFwdSm90ILi2EN4cute5tupleIJNS5_1CILi1EEES8_S8_EEENS6_IJNS7_ILi128EEENS7_ILi96EEENS7_ILi64EEEEEELi256ENS_10bfloat16_tEfNS_4arch4Sm90ELb0ELb1ELb1ELb0ELb0ELb0ELb1ELb1ELb0ELb1ELb1ELb0EEENS1_21CollectiveEpilogueFwdINS6_IJSA_NS7_ILi256EEESB_EEES9_SE_SG_Li256ELb0ELb1ELb1ELb0EEENS1_19SingleTileSchedulerILb0ELb1ELb1ELi128EEEEEEEEEvNT_6ParamsE --------------------------
	.section	.nv.shared._ZN7cutlass13device_kernelIN5flash11enable_sm90INS1_16FlashAttnFwdSm90INS1_25CollectiveMainloopFwdSm90ILi2EN4cute5tupleIJNS5_1CILi1EEES8_S8_EEENS6_IJNS7_ILi128EEENS7_ILi96EEENS7_ILi64EEEEEELi256ENS_10bfloat16_tEfNS_4arch4Sm90ELb0ELb1ELb1ELb0ELb0ELb0ELb1ELb1ELb0ELb1ELb1ELb0EEENS1_21CollectiveEpilogueFwdINS6_IJSA_NS7_ILi256EEESB_EEES9_SE_SG_Li256ELb0ELb1ELb1ELb0EEENS1_19SingleTileSchedulerILb0ELb1ELb1ELi128EEEEEEEEEvNT_6ParamsE,"aw",@nobits
	.sectionflags	@""
	.align	16
	.zero		1024


//--------------------- .nv.shared._ZN7cutlass13device_kernelIN5flash11enable_sm90INS1_16FlashAttnFwdSm90INS1_25CollectiveMainloopFwdSm90ILi2EN4cute5tupleIJNS5_1CILi1EEES8_S8_EEENS6_IJNS7_ILi128EEENS7_ILi96EEENS7_ILi64EEEEEELi256ENS_10bfloat16_tEfNS_4arch4Sm90ELb0ELb1ELb1ELb1ELb0ELb0ELb0ELb1ELb0ELb1ELb1ELb0EEENS1_21CollectiveEpilogueFwdINS6_IJSA_NS7_ILi256EEESB_EEES9_SE_SG_Li256ELb1ELb1ELb1ELb0EEENS1_36VarlenDynamicPersistentTileSchedulerILi128ELi96ELi256ELi128ELb1ELb1ELb1ELb1ELb0ELb1EEEEEEEEEvNT_6ParamsE --------------------------
	.section	.nv.shared._ZN7cutlass13device_kernelIN5flash11enable_sm90INS1_16FlashAttnFwdSm90INS1_25CollectiveMainloopFwdSm90ILi2EN4cute5tupleIJNS5_1CILi1EEES8_S8_EEENS6_IJNS7_ILi128EEENS7_ILi96EEENS7_ILi64EEEEEELi256ENS_10bfloat16_tEfNS_4arch4Sm90ELb0ELb1ELb1ELb1ELb0ELb0ELb0ELb1ELb0ELb1ELb1ELb0EEENS1_21CollectiveEpilogueFwdINS6_IJSA_NS7_ILi256EEESB_EEES9_SE_SG_Li256ELb1ELb1ELb1ELb0EEENS1_36VarlenDynamicPersistentTileSchedulerILi128ELi96ELi256ELi128ELb1ELb1ELb1ELb1ELb0ELb1EEEEEEEEEvNT_6ParamsE,"aw",@nobits
	.sectionflags	@""
	.align	16
	.zero		1024


//--------------------- .nv.shared._ZN7cutlass13device_kernelIN5flash11enable_sm90INS1_16FlashAttnFwdSm90INS1_25CollectiveMainloopFwdSm90ILi2EN4cute5tupleIJNS5_1CILi1EEES8_S8_EEENS6_IJNS7_ILi128EEENS7_ILi96EEENS7_ILi64EEEEEELi256ENS_10bfloat16_tEfNS_4arch4Sm90ELb0ELb1ELb1ELb1ELb0ELb1ELb0ELb1ELb0ELb1ELb1ELb0EEENS1_21CollectiveEpilogueFwdINS6_IJSA_NS7_ILi256EEESB_EEES9_SE_SG_Li256ELb1ELb1ELb1ELb0EEENS1_36VarlenDynamicPersistentTileSchedulerILi128ELi96ELi256ELi128ELb1ELb1ELb1ELb1ELb0ELb1EEEEEEEEEvNT_6ParamsE --------------------------
	.section	.nv.shared._ZN7cutlass13device_kernelIN5flash11enable_sm90INS1_16FlashAttnFwdSm90INS1_25CollectiveMainloopFwdSm90ILi2EN4cute5tupleIJNS5_1CILi1EEES8_S8_EEENS6_IJNS7_ILi128EEENS7_ILi96EEENS7_ILi64EEEEEELi256ENS_10bfloat16_tEfNS_4arch4Sm90ELb0ELb1ELb1ELb1ELb0ELb1ELb0ELb1ELb0ELb1ELb1ELb0EEENS1_21CollectiveEpilogueFwdINS6_IJSA_NS7_ILi256EEESB_EEES9_SE_SG_Li256ELb1ELb1ELb1ELb0EEENS1_36VarlenDynamicPersistentTileSchedulerILi128ELi96ELi256ELi128ELb1ELb1ELb1ELb1ELb0ELb1EEEEEEEEEvNT_6ParamsE,"aw",@nobits
	.sectionflags	@""
	.align	16
	.zero		1024


//--------------------- .nv.shared._ZN7cutlass13device_kernelIN5flash11enable_sm90INS1_16FlashAttnFwdSm90INS1_25CollectiveMainloopFwdSm90ILi2EN4cute5tupleIJNS5_1CILi1EEES8_S8_EEENS6_IJNS7_ILi128EEENS7_ILi96EEENS7_ILi64EEEEEELi256ENS_10bfloat16_tEfNS_4arch4Sm90ELb0ELb1ELb1ELb1ELb0ELb0ELb1ELb1ELb0ELb1ELb1ELb0EEENS1_21CollectiveEpilogueFwdINS6_IJSA_NS7_ILi256EEESB_EEES9_SE_SG_Li256ELb1ELb1ELb1ELb0EEENS1_36VarlenDynamicPersistentTileSchedulerILi128ELi96ELi256ELi128ELb1ELb1ELb1ELb1ELb0ELb1EEEEEEEEEvNT_6ParamsE --------------------------
	.section	.nv.shared._ZN7cutlass13device_kernelIN5flash11enable_sm90INS1_16FlashAttnFwdSm90INS1_25CollectiveMainloopFwdSm90ILi2EN4cute5tupleIJNS5_1CILi1EEES8_S8_EEENS6_IJNS7_ILi128EEENS7_ILi96EEENS7_ILi64EEEEEELi256ENS_10bfloat16_tEfNS_4arch4Sm90ELb0ELb1ELb1ELb1ELb0ELb0ELb1ELb1ELb0ELb1ELb1ELb0EEENS1_21CollectiveEpilogueFwdINS6_IJSA_NS7_ILi256EEESB_EEES9_SE_SG_Li256ELb1ELb1ELb1ELb0EEENS1_36VarlenDynamicPersistentTileSchedulerILi128ELi96ELi256ELi128ELb1ELb1ELb1ELb1ELb0ELb1EEEEEEEEEvNT_6ParamsE,"aw",@nobits
	.sectionflags	@""
	.align	16
	.zero		1024


//--------------------- .nv.shared._ZN7cutlass13device_kernelIN5flash11enable_sm90INS1_16FlashAttnFwdSm90INS1_25CollectiveMainloopFwdSm90ILi2EN4cute5tupleIJNS5_1CILi1EEES8_S8_EEENS6_IJNS7_ILi128EEENS7_ILi96EEENS7_ILi64EEEEEELi256ENS_10bfloat16_tEfNS_4arch4Sm90ELb0ELb1ELb1ELb1ELb0ELb1ELb1ELb1ELb0ELb1ELb1ELb0EEENS1_21CollectiveEpilogueFwdINS6_IJSA_NS7_ILi256EEESB_EEES9_SE_SG_Li256ELb1ELb1ELb1ELb0EEENS1_36VarlenDynamicPersistentTileSchedulerILi128ELi96ELi256ELi128ELb1ELb1ELb1ELb1ELb0ELb1EEEEEEEEEvNT_6ParamsE --------------------------
	.section	.nv.shared._ZN7cutlass13device_kernelIN5flash11enable_sm90INS1_16FlashAttnFwdSm90INS1_25CollectiveMainloopFwdSm90ILi2EN4cute5tupleIJNS5_1CILi1EEES8_S8_EEENS6_IJNS7_ILi128EEENS7_ILi96EEENS7_ILi64EEEEEELi256ENS_10bfloat16_tEfNS_4arch4Sm90ELb0ELb1ELb1ELb1ELb0ELb1ELb1ELb1ELb0ELb1ELb1ELb0EEENS1_21CollectiveEpilogueFwdINS6_IJSA_NS7_ILi256EEESB_EEES9_SE_SG_Li256ELb1ELb1ELb1ELb0EEENS1_36VarlenDynamicPersistentTileSchedulerILi128ELi96ELi256ELi128ELb1ELb1ELb1ELb1ELb0ELb1EEEEEEEEEvNT_6ParamsE,"aw",@nobits
	.sectionflags	@""
	.align	16
	.zero		1024


//--------------------- .nv.shared._ZN7cutlass13device_kernelIN5flash11enable_sm90INS1_16FlashAttnFwdSm90INS1_25CollectiveMainloopFwdSm90ILi2EN4cute5tupleIJNS5_1CILi1EEES8_S8_EEENS6_IJNS7_ILi128EEENS7_ILi96EEENS7_ILi64EEEEEELi256ENS_10bfloat16_tEfNS_4arch4Sm90ELb1ELb0ELb1ELb0ELb0ELb0ELb0ELb1ELb0ELb1ELb1ELb0EEENS1_21CollectiveEpilogueFwdINS6_IJSA_NS7_ILi256EEESB_EEES9_SE_SG_Li256ELb0ELb1ELb1ELb0EEENS1_19SingleTileSchedulerILb0ELb1ELb1ELi128EEEEEEEEEvNT_6ParamsE --------------------------
	.section	.nv.shared._ZN7cutlass13device_kernelIN5flash11enable_sm90INS1_16FlashAttnFwdSm90INS1_25CollectiveMainloopFwdSm90ILi2EN4cute5tupleIJNS5_1CILi1EEES8_S8_EEENS6_IJNS7_ILi128EEENS7_ILi96EEENS7_ILi64EEEEEELi256ENS_10bfloat16_tEfNS_4arch4Sm90ELb1ELb0ELb1ELb0ELb0ELb0ELb0ELb1ELb0ELb1ELb1ELb0EEENS1_21CollectiveEpilogueFwdINS6_IJSA_NS7_ILi256EEESB_EEES9_SE_SG_Li256ELb0ELb1ELb1ELb0EEENS1_19SingleTileSchedulerILb0ELb1ELb1ELi128EEEEEEEEEvNT_6ParamsE,"aw",@nobits
	.sectionflags	@""
	.align	16
	.zero		1024


//--------------------- .nv.shared._ZN7cutlass13device_kernelIN5flash11enable_sm90INS1_16FlashAttnFwdSm90INS1_25CollectiveMainloopFwdSm90ILi2EN4cute5tupleIJNS5_1CILi1EEES8_S8_EEENS6_IJNS7_ILi128EEENS7_ILi96EEENS7_ILi64EEEEEELi256ENS_10bfloat16_tEfNS_4arch4Sm90ELb1ELb0ELb1ELb0ELb0ELb0ELb1ELb1ELb0ELb1ELb1ELb0EEENS1_21CollectiveEpilogueFwdINS6_IJSA_NS7_ILi256EEESB_EEES9_SE_SG_Li256ELb0ELb1ELb1ELb0EEENS1_19SingleTileSchedulerILb0ELb1ELb1ELi128EEEEEEEEEvNT_6ParamsE --------------------------
	.section	.nv.shared._ZN7cutlass13device_kernelIN5flash11enable_sm90INS1_16FlashAttnFwdSm90INS1_25CollectiveMainloopFwdSm90ILi2EN4cute5tupleIJNS5_1CILi1EEES8_S8_EEENS6_IJNS7_ILi128EEENS7_ILi96EEENS7_ILi64EEEEEELi256ENS_10bfloat16_tEfNS_4arch4Sm90ELb1ELb0ELb1ELb0ELb0ELb0ELb1ELb1ELb0ELb1ELb1ELb0EEENS1_21CollectiveEpilogueFwdINS6_IJSA_NS7_ILi256EEESB_EEES9_SE_SG_Li256ELb0ELb1ELb1ELb0EEENS1_19SingleTileSchedulerILb0ELb1ELb1ELi128EEEEEEEEEvNT_6ParamsE,"aw",@nobits
	.sectionflags	@""
	.align	16
	.zero		1024


//--------------------- .nv.shared._ZN7cutlass13device_kernelIN5flash11enable_sm90INS1_16FlashAttnFwdSm90INS1_25CollectiveMainloopFwdSm90ILi2EN4cute5tupleIJNS5_1CILi1EEES8_S8_EEENS6_IJNS7_ILi128EEENS7_ILi96EEENS7_ILi64EEEEEELi256ENS_10bfloat16_tEfNS_4arch4Sm90ELb1ELb0ELb1ELb1ELb0ELb0ELb0ELb1ELb0ELb1ELb1ELb0EEENS1_21CollectiveEpilogueFwdINS6_IJSA_NS7_ILi256EEESB_EEES9_SE_SG_Li256ELb1ELb1ELb1ELb0EEENS1_36VarlenDynamicPersistentTileSchedulerILi128ELi96ELi256ELi128ELb1ELb1ELb1ELb1ELb1ELb1EEEEEEEEEvNT_6ParamsE --------------------------
	.section	.nv.shared._ZN7cutlass13device_kernelIN5flash11enable_sm90INS1_16FlashAttnFwdSm90INS1_25CollectiveMainloopFwdSm90ILi2EN4cute5tupleIJNS5_1CILi1EEES8_S8_EEENS6_IJNS7_ILi128EEENS7_ILi96EEENS7_ILi64EEEEEELi256ENS_10bfloat16_tEfNS_4arch4Sm90ELb1ELb0ELb1ELb1ELb0ELb0ELb0ELb1ELb0ELb1ELb1ELb0EEENS1_21CollectiveEpilogueFwdINS6_IJSA_NS7_ILi256EEESB_EEES9_SE_SG_Li256ELb1ELb1ELb1ELb0EEENS1_36VarlenDynamicPersistentTileSchedulerILi128ELi96ELi256ELi128ELb1ELb1ELb1ELb1ELb1ELb1EEEEEEEEEvNT_6ParamsE,"aw",@nobits
	.sectionflags	@""
	.align	16
	.zero		1024


//--------------------- .nv.shared._ZN7cutlass13device_kernelIN5flash11enable_sm90INS1_16FlashAttnFwdSm90INS1_25CollectiveMainloopFwdSm90ILi2EN4cute5tupleIJNS5_1CILi1EEES8_S8_EEENS6_IJNS7_ILi128EEENS7_ILi96EEENS7_ILi64EEEEEELi256ENS_10bfloat16_tEfNS_4arch4Sm90ELb1ELb0ELb1ELb1ELb0ELb1ELb0ELb1ELb0ELb1ELb1ELb0EEENS1_21CollectiveEpilogueFwdINS6_IJSA_NS7_ILi256EEESB_EEES9_SE_SG_Li256ELb1ELb1ELb1ELb0EEENS1_36VarlenDynamicPersistentTileSchedulerILi128ELi96ELi256ELi128ELb1ELb1ELb1ELb1ELb1ELb1EEEEEEEEEvNT_6ParamsE --------------------------
	.section	.nv.shared._ZN7cutlass13device_kernelIN5flash11enable_sm90INS1_16FlashAttnFwdSm90INS1_25CollectiveMainloopFwdSm90ILi2EN4cute5tupleIJNS5_1CILi1EEES8_S8_EEENS6_IJNS7_ILi128EEENS7_ILi96EEENS7_ILi64EEEEEELi256ENS_10bfloat16_tEfNS_4arch4Sm90ELb1ELb0ELb1ELb1ELb0ELb1ELb0ELb1ELb0ELb1ELb1ELb0EEENS1_21CollectiveEpilogueFwdINS6_IJSA_NS7_ILi256EEESB_EEES9_SE_SG_Li256ELb1ELb1ELb1ELb0EEENS1_36VarlenDynamicPersistentTileSchedulerILi128ELi96ELi256ELi128ELb1ELb1ELb1ELb1ELb1ELb1EEEEEEEEEvNT_6ParamsE,"aw",@nobits
	.sectionflags	@""
	.align	16
	.zero		1024


//--------------------- .nv.shared._ZN7cutlass13device_kernelIN5flash11enable_sm90INS1_16FlashAttnFwdSm90INS1_25CollectiveMainloopFwdSm90ILi2EN4cute5tupleIJNS5_1CILi1EEES8_S8_EEENS6_IJNS7_ILi128EEENS7_ILi96EEENS7_ILi64EEEEEELi256ENS_10bfloat16_tEfNS_4arch4Sm90ELb1ELb0ELb1ELb1ELb0ELb0ELb1ELb1ELb0ELb1ELb1ELb0EEENS1_21CollectiveEpilogueFwdINS6_IJSA_NS7_ILi256EEESB_EEES9_SE_SG_Li256ELb1ELb1ELb1ELb0EEENS1_36VarlenDynamicPersistentTileSchedulerILi128ELi96ELi256ELi128ELb1ELb1ELb1ELb1ELb1ELb1EEEEEEEEEvNT_6ParamsE --------------------------
	.section	.nv.shared._ZN7cutlass13device_kernelIN5flash11enable_sm90INS1_16FlashAttnFwdSm90INS1_25CollectiveMainloopFwdSm90ILi2EN4cute5tupleIJNS5_1CILi1EEES8_S8_EEENS6_IJNS7_ILi128EEENS7_ILi96EEENS7_ILi64EEEEEELi256ENS_10bfloat16_tEfNS_4arch4Sm90ELb1ELb0ELb1ELb1ELb0ELb0ELb1ELb1ELb0ELb1ELb1ELb0EEENS1_21CollectiveEpilogueFwdINS6_IJSA_NS7_ILi256EEESB_EEES9_SE_SG_Li256ELb1ELb1ELb1ELb0EEENS1_36VarlenDynamicPersistentTileSchedulerILi128ELi96ELi256ELi128ELb1ELb1ELb1ELb1ELb1ELb1EEEEEEEEEvNT_6ParamsE,"aw",@nobits
	.sectionflags	@""
	.align	16
	.zero		1024


//--------------------- .nv.shared._ZN7cutlass13device_kernelIN5flash11enable_sm90INS1_16FlashAttnFwdSm90INS1_25CollectiveMainloopFwdSm90ILi2EN4cute5tupleIJNS5_1CILi1EEES8_S8_EEENS6_IJNS7_ILi128EEENS7_ILi96EEENS7_ILi64EEEEEELi256ENS_10bfloat16_tEfNS_4arch4Sm90ELb1ELb0ELb1ELb1ELb0ELb1ELb1ELb1ELb0ELb1ELb1ELb0EEENS1_21CollectiveEpilogueFwdINS6_IJSA_NS7_ILi256EEESB_EEES9_SE_SG_Li256ELb1ELb1ELb1ELb0EEENS1_36VarlenDynamicPersistentTileSchedulerILi128ELi96ELi256ELi128ELb1ELb1ELb1ELb1ELb1ELb1EEEEEEEEEvNT_6ParamsE --------------------------
	.section	.nv.shared._ZN7cutlass13device_kernelIN5flash11enable_sm90INS1_16FlashAttnFwdSm90INS1_25CollectiveMainloopFwdSm90ILi2EN4cute5tupleIJNS5_1CILi1EEES8_S8_EEENS6_IJNS7_ILi128EEENS7_ILi96EEENS7_ILi64EEEEEELi256ENS_10bfloat16_tEfNS_4arch4Sm90ELb1ELb0ELb1ELb1ELb0ELb1ELb1ELb1ELb0ELb1ELb1ELb0EEENS1_21CollectiveEpilogueFwdINS6_IJSA_NS7_ILi256EEESB_EEES9_SE_SG_Li256ELb1ELb1ELb1ELb0EEENS1_36VarlenDynamicPersistentTileSchedulerILi128ELi96ELi256ELi128ELb1ELb1ELb1ELb1ELb1ELb1EEEEEEEEEvNT_6ParamsE,"aw",@nobits
	.sectionflags	@""
	.align	16
	.zero		1024


//--------------------- .nv.constant0._ZN7cutlass13device_kernelIN5flash11enable_sm90INS1_16FlashAttnFwdSm90INS1_25CollectiveMainloopFwdSm90ILi2EN4cute5tupleIJNS5_1CILi1EEES8_S8_EEENS6_IJNS7_ILi128EEENS7_ILi96EEENS7_ILi64EEEEEELi256ENS_10bfloat16_tEfNS_4arch4Sm90ELb0ELb0ELb1ELb0ELb0ELb0ELb0ELb1ELb0ELb1ELb1ELb0EEENS1_21CollectiveEpilogueFwdINS6_IJSA_NS7_ILi256EEESB_EEES9_SE_SG_Li256ELb0ELb1ELb1ELb0EEENS1_19SingleTileSchedulerILb0ELb1ELb1ELi128EEEEEEEEEvNT_6ParamsE --------------------------
	.section	.nv.constant0._ZN7cutlass13device_kernelIN5flash11enable_sm90INS1_16FlashAttnFwdSm90INS1_25CollectiveMainloopFwdSm90ILi2EN4cute5tupleIJNS5_1CILi1EEES8_S8_EEENS6_IJNS7_ILi128EEENS7_ILi96EEENS7_ILi64EEEEEELi256ENS_10bfloat16_tEfNS_4arch4Sm90ELb0ELb0ELb1ELb0ELb0ELb0ELb0ELb1ELb0ELb1ELb1ELb0EEENS1_21CollectiveEpilogueFwdINS6_IJSA_NS7_ILi256EEESB_EEES9_SE_SG_Li256ELb0ELb1ELb1ELb0EEENS1_19SingleTileSchedulerILb0ELb1ELb1ELi128EEEEEEEEEvNT_6ParamsE,"a",@progbits
	.sectionflags	@""
	.align	4
.nv.constant0._ZN7cutlass13device_kernelIN5flash11enable_sm90INS1_16FlashAttnFwdSm90INS1_25CollectiveMainloopFwdSm90ILi2EN4cute5tupleIJNS5_1CILi1EEES8_S8_EEENS6_IJNS7_ILi128EEENS7_ILi96EEENS7_ILi64EEEEEELi256ENS_10bfloat16_tEfNS_4arch4Sm90ELb0ELb0ELb1ELb0ELb0ELb0ELb0ELb1ELb0ELb1ELb1ELb0EEENS1_21CollectiveEpilogueFwdINS6_IJSA_NS7_ILi256EEESB_EEES9_SE_SG_Li256ELb0ELb1ELb1ELb0EEENS1_19SingleTileSchedulerILb0ELb1ELb1ELi128EEEEEEEEEvNT_6ParamsE:
	.zero		3200


//--------------------- .nv.constant0._ZN7cutlass13device_kernelIN5flash11enable_sm90INS1_16FlashAttnFwdSm90INS1_25CollectiveMainloopFwdSm90ILi2EN4cute5tupleIJNS5_1CILi1EEES8_S8_EEENS6_IJNS7_ILi128EEENS7_ILi96EEENS7_ILi64EEEEEELi256ENS_10bfloat16_tEfNS_4arch4Sm90ELb0ELb0ELb1ELb0ELb0ELb0ELb1ELb1ELb0ELb1ELb1ELb0EEENS1_21CollectiveEpilogueFwdINS6_IJSA_NS7_ILi256EEESB_EEES9_SE_SG_Li256ELb0ELb1ELb1ELb0EEENS1_19SingleTileSchedulerILb0ELb1ELb1ELi128EEEEEEEEEvNT_6ParamsE --------------------------
	.section	.nv.constant0._ZN7cutlass13device_kernelIN5flash11enable_sm90INS1_16FlashAttnFwdSm90INS1_25CollectiveMainloopFwdSm90ILi2EN4cute5tupleIJNS5_1CILi1EEES8_S8_EEENS6_IJNS7_ILi128EEENS7_ILi96EEENS7_ILi64EEEEEELi256ENS_10bfloat16_tEfNS_4arch4Sm90ELb0ELb0ELb1ELb0ELb0ELb0ELb1ELb1ELb0ELb1ELb1ELb0EEENS1_21CollectiveEpilogueFwdINS6_IJSA_NS7_ILi256EEESB_EEES9_SE_SG_Li256ELb0ELb1ELb1ELb0EEENS1_19SingleTileSchedulerILb0ELb1ELb1ELi128EEEEEEEEEvNT_6ParamsE,"a",@progbits
	.sectionflags	@""
	.align	4
.nv.constant0._ZN7cutlass13device_kernelIN5flash11enable_sm90INS1_16FlashAttnFwdSm90INS1_25CollectiveMainloopFwdSm90ILi2EN4cute5tupleIJNS5_1CILi1EEES8_S8_EEENS6_IJNS7_ILi128EEENS7_ILi96EEENS7_ILi64EEEEEELi256ENS_10bfloat16_tEfNS_4arch4Sm90ELb0ELb0ELb1ELb0ELb0ELb0ELb1ELb1ELb0ELb1ELb1ELb0EEENS1_21CollectiveEpilogueFwdINS6_IJSA_NS7_ILi256EEESB_EEES9_SE_SG_Li256ELb0ELb1ELb1ELb0EEENS1_19SingleTileSchedulerILb0ELb1ELb1ELi128EEEEEEEEEvNT_6ParamsE:
	.zero		3456


//--------------------- .nv.constant0._ZN7cutlass13device_kernelIN5flash11enable_sm90INS1_16FlashAttnFwdSm90INS1_25CollectiveMainloopFwdSm90ILi2EN4cute5tupleIJNS5_1CILi1EEES8_S8_EEENS6_IJNS7_ILi128EEENS7_ILi96EEENS7_ILi64EEEEEELi256ENS_10bfloat16_tEfNS_4arch4Sm90ELb0ELb0ELb1ELb1ELb0ELb0ELb0ELb1ELb0ELb1ELb1ELb0EEENS1_21CollectiveEpilogueFwdINS6_IJSA_NS7_ILi256EEESB_EEES9_SE_SG_Li256ELb1ELb1ELb1ELb0EEENS1_36VarlenDynamicPersistentTileSchedulerILi128ELi96ELi256ELi128ELb1ELb1ELb1ELb0ELb1ELb1EEEEEEEEEvNT_6ParamsE --------------------------
	.section	.nv.constant0._ZN7cutlass13device_kernelIN5flash11enable_sm90INS1_16FlashAttnFwdSm90INS1_25CollectiveMainloopFwdSm90ILi2EN4cute5tupleIJNS5_1CILi1EEES8_S8_EEENS6_IJNS7_ILi128EEENS7_ILi96EEENS7_ILi64EEEEEELi256ENS_10bfloat16_tEfNS_4arch4Sm90ELb0ELb0ELb1ELb1ELb0ELb0ELb0ELb1ELb0ELb1ELb1ELb0EEENS1_21CollectiveEpilogueFwdINS6_IJSA_NS7_ILi256EEESB_EEES9_SE_SG_Li256ELb1ELb1ELb1ELb0EEENS1_36VarlenDynamicPersistentTileSchedulerILi128ELi96ELi256ELi128ELb1ELb1ELb1ELb0ELb1ELb1EEEEEEEEEvNT_6ParamsE,"a",@progbits
	.sectionflags	@""
	.align	4
.nv.constant0._ZN7cutlass13device_kernelIN5flash11enable_sm90INS1_16FlashAttnFwdSm90INS1_25CollectiveMainloopFwdSm90ILi2EN4cute5tupleIJNS5_1CILi1EEES8_S8_EEENS6_IJNS7_ILi128EEENS7_ILi96EEENS7_ILi64EEEEEELi256ENS_10bfloat16_tEfNS_4arch4Sm90ELb0ELb0ELb1ELb1ELb0ELb0ELb0ELb1ELb0ELb1ELb1ELb0EEENS1_21CollectiveEpilogueFwdINS6_IJSA_NS7_ILi256EEESB_EEES9_SE_SG_Li256ELb1ELb1ELb1ELb0EEENS1_36VarlenDynamicPersistentTileSchedulerILi128ELi96ELi256ELi128ELb1ELb1ELb1ELb0ELb1ELb1EEEEEEEEEvNT_6ParamsE:
	.zero		3328


//--------------------- .nv.constant0._ZN7cutlass13device_kernelIN5flash11enable_sm90INS1_16FlashAttnFwdSm90INS1_25CollectiveMainloopFwdSm90ILi2EN4cute5tupleIJNS5_1CILi1EEES8_S8_EEENS6_IJNS7_ILi128EEENS7_ILi96EEENS7_ILi64EEEEEELi256ENS_10bfloat16_tEfNS_4arch4Sm90ELb0ELb0ELb1ELb1ELb0ELb1ELb0ELb1ELb0ELb1ELb1ELb0EEENS1_21CollectiveEpilogueFwdINS6_IJSA_NS7_ILi256EEESB_EEES9_SE_SG_Li256ELb1ELb1ELb1ELb0EEENS1_36VarlenDynamicPersistentTileSchedulerILi128ELi96ELi256ELi128ELb1ELb1ELb1ELb0ELb1ELb1EEEEEEEEEvNT_6ParamsE --------------------------
	.section	.nv.constant0._ZN7cutlass13device_kernelIN5flash11enable_sm90INS1_16FlashAttnFwdSm90INS1_25CollectiveMainloopFwdSm90ILi2EN4cute5tupleIJNS5_1CILi1EEES8_S8_EEENS6_IJNS7_ILi128EEENS7_ILi96EEENS7_ILi64EEEEEELi256ENS_10bfloat16_tEfNS_4arch4Sm90ELb0ELb0ELb1ELb1ELb0ELb1ELb0ELb1ELb0ELb1ELb1ELb0EEENS1_21CollectiveEpilogueFwdINS6_IJSA_NS7_ILi256EEESB_EEES9_SE_SG_Li256ELb1ELb1ELb1ELb0EEENS1_36VarlenDynamicPersistentTileSchedulerILi128ELi96ELi256ELi128ELb1ELb1ELb1ELb0ELb1ELb1EEEEEEEEEvNT_6ParamsE,"a",@progbits
	.sectionflags	@""
	.align	4
.nv.constant0._ZN7cutlass13device_kernelIN5flash11enable_sm90INS1_16FlashAttnFwdSm90INS1_25CollectiveMainloopFwdSm90ILi2EN4cute5tupleIJNS5_1CILi1EEES8_S8_EEENS6_IJNS7_ILi128EEENS7_ILi96EEENS7_ILi64EEEEEELi256ENS_10bfloat16_tEfNS_4arch4Sm90ELb0ELb0ELb1ELb1ELb0ELb1ELb0ELb1ELb0ELb1ELb1ELb0EEENS1_21CollectiveEpilogueFwdINS6_IJSA_NS7_ILi256EEESB_EEES9_SE_SG_Li256ELb1ELb1ELb1ELb0EEENS1_36VarlenDynamicPersistentTileSchedulerILi128ELi96ELi256ELi128ELb1ELb1ELb1ELb0ELb1ELb1EEEEEEEEEvNT_6ParamsE:
	.zero		3328


//--------------------- .nv.constant0._ZN7cutlass13device_kernelIN5flash11enable_sm90INS1_16FlashAttnFwdSm90INS1_25CollectiveMainloopFwdSm90ILi2EN4cute5tupleIJNS5_1CILi1EEES8_S8_EEENS6_IJNS7_ILi128EEENS7_ILi96EEENS7_ILi64EEEEEELi256ENS_10bfloat16_tEfNS_4arch4Sm90ELb0ELb0ELb1ELb1ELb0ELb0ELb1ELb1ELb0ELb1ELb1ELb0EEENS1_21CollectiveEpilogueFwdINS6_IJSA_NS7_ILi256EEESB_EEES9_SE_SG_Li256ELb1ELb1ELb1ELb0EEENS1_36VarlenDynamicPersistentTileSchedulerILi128ELi96ELi256ELi128ELb1ELb1ELb1ELb0ELb1ELb1EEEEEEEEEvNT_6ParamsE --------------------------
	.section	.nv.constant0._ZN7cutlass13device_kernelIN5flash11enable_sm90INS1_16FlashAttnFwdSm90INS1_25CollectiveMainloopFwdSm90ILi2EN4cute5tupleIJNS5_1CILi1EEES8_S8_EEENS6_IJNS7_ILi128EEENS7_ILi96EEENS7_ILi64EEEEEELi256ENS_10bfloat16_tEfNS_4arch4Sm90ELb0ELb0ELb1ELb1ELb0ELb0ELb1ELb1ELb0ELb1ELb1ELb0EEENS1_21CollectiveEpilogueFwdINS6_IJSA_NS7_ILi256EEESB_EEES9_SE_SG_Li256ELb1ELb1ELb1ELb0EEENS1_36VarlenDynamicPersistentTileSchedulerILi128ELi96ELi256ELi128ELb1ELb1ELb1ELb0ELb1ELb1EEEEEEEEEvNT_6ParamsE,"a",@progbits
	.sectionflags	@""
	.align	4
.nv.constant0._ZN7cutlass13device_kernelIN5flash11enable_sm90INS1_16FlashAttnFwdSm90INS1_25CollectiveMainloopFwdSm90ILi2EN4cute5tupleIJNS5_1CILi1EEES8_S8_EEENS6_IJNS7_ILi128EEENS7_ILi96EEENS7_ILi64EEEEEELi256ENS_10bfloat16_tEfNS_4arch4Sm90ELb0ELb0ELb1ELb1ELb0ELb0ELb1ELb1ELb0ELb1ELb1ELb0EEENS1_21CollectiveEpilogueFwdINS6_IJSA_NS7_ILi256EEESB_EEES9_SE_SG_Li256ELb1ELb1ELb1ELb0EEENS1_36VarlenDynamicPersistentTileSchedulerILi128ELi96ELi256ELi128ELb1ELb1ELb1ELb0ELb1ELb1EEEEEEEEEvNT_6ParamsE:
	.zero		3584


//--------------------- .nv.constant0._ZN7cutlass13device_kernelIN5flash11enable_sm90INS1_16FlashAttnFwdSm90INS1_25CollectiveMainloopFwdSm90ILi2EN4cute5tupleIJNS5_1CILi1EEES8_S8_EEENS6_IJNS7_ILi128EEENS7_ILi96EEENS7_ILi64EEEEEELi256ENS_10bfloat16_tEfNS_4arch4Sm90ELb0ELb0ELb1ELb1ELb0ELb1ELb1ELb1ELb0ELb1ELb1ELb0EEENS1_21CollectiveEpilogueFwdINS6_IJSA_NS7_ILi256EEESB_EEES9_SE_SG_Li256ELb1ELb1ELb1ELb0EEENS1_36VarlenDynamicPersistentTileSchedulerILi128ELi96ELi256ELi128ELb1ELb1ELb1ELb0ELb1ELb1EEEEEEEEEvNT_6ParamsE --------------------------
	.section	.nv.constant0._ZN7cutlass13device_kernelIN5flash11enable_sm90INS1_16FlashAttnFwdSm90INS1_25CollectiveMainloopFwdSm90ILi2EN4cute5tupleIJNS5_1CILi1EEES8_S8_EEENS6_IJNS7_ILi128EEENS7_ILi96EEENS7_ILi64EEEEEELi256ENS_10bfloat16_tEfNS_4arch4Sm90ELb0ELb0ELb1ELb1ELb0ELb1ELb1ELb1ELb0ELb1ELb1ELb0EEENS1_21CollectiveEpilogueFwdINS6_IJSA_NS7_ILi256EEESB_EEES9_SE_SG_Li256ELb1ELb1ELb1ELb0EEENS1_36VarlenDynamicPersistentTileSchedulerILi128ELi96ELi256ELi128ELb1ELb1ELb1ELb0ELb1ELb1EEEEEEEEEvNT_6ParamsE,"a",@progbits
	.sectionflags	@""
	.align	4
.nv.constant0._ZN7cutlass13device_kernelIN5flash11enable_sm90INS1_16FlashAttnFwdSm90INS1_25CollectiveMainloopFwdSm90ILi2EN4cute5tupleIJNS5_1CILi1EEES8_S8_EEENS6_IJNS7_ILi128EEENS7_ILi96EEENS7_ILi64EEEEEELi256ENS_10bfloat16_tEfNS_4arch4Sm90ELb0ELb0ELb1ELb1ELb0ELb1ELb1ELb1ELb0ELb1ELb1ELb0EEENS1_21CollectiveEpilogueFwdINS6_IJSA_NS7_ILi256EEESB_EEES9_SE_SG_Li256ELb1ELb1ELb1ELb0EEENS1_36VarlenDynamicPersistentTileSchedulerILi128ELi96ELi256ELi128ELb1ELb1ELb1ELb0ELb1ELb1EEEEEEEEEvNT_6ParamsE:
	.zero		3584


//--------------------- .nv.constant0._ZN7cutlass13device_kernelIN5flash11enable_sm90INS1_16FlashAttnFwdSm90INS1_25CollectiveMainloopFwdSm90ILi2EN4cute5tupleIJNS5_1CILi1EEES8_S8_EEENS6_IJNS7_ILi128EEENS7_ILi96EEENS7_ILi64EEEEEELi256ENS_10bfloat16_tEfNS_4arch4Sm90ELb0ELb1ELb1ELb0ELb0ELb0ELb0ELb1ELb0ELb1ELb1ELb0EEENS1_21CollectiveEpilogueFwdINS6_IJSA_NS7_ILi256EEESB_EEES9_SE_SG_Li256ELb0ELb1ELb1ELb0EEENS1_19SingleTileSchedulerILb0ELb1ELb1ELi128EEEEEEEEEvNT_6ParamsE --------------------------
	.section	.nv.constant0._ZN7cutlass13device_kernelIN5flash11enable_sm90INS1_16FlashAttnFwdSm90INS1_25CollectiveMainloopFwdSm90ILi2EN4cute5tupleIJNS5_1CILi1EEES8_S8_EEENS6_IJNS7_ILi128EEENS7_ILi96EEENS7_ILi64EEEEEELi256ENS_10bfloat16_tEfNS_4arch4Sm90ELb0ELb1ELb1ELb0ELb0ELb0ELb0ELb1ELb0ELb1ELb1ELb0EEENS1_21CollectiveEpilogueFwdINS6_IJSA_NS7_ILi256EEESB_EEES9_SE_SG_Li256ELb0ELb1ELb1ELb0EEENS1_19SingleTileSchedulerILb0ELb1ELb1ELi128EEEEEEEEEvNT_6ParamsE,"a",@progbits
	.sectionflags	@""
	.align	4
.nv.constant0._ZN7cutlass13device_kernelIN5flash11enable_sm90INS1_16FlashAttnFwdSm90INS1_25CollectiveMainloopFwdSm90ILi2EN4cute5tupleIJNS5_1CILi1EEES8_S8_EEENS6_IJNS7_ILi128EEENS7_ILi96EEENS7_ILi64EEEEEELi256ENS_10bfloat16_tEfNS_4arch4Sm90ELb0ELb1ELb1ELb0ELb0ELb0ELb0ELb1ELb0ELb1ELb1ELb0EEENS1_21CollectiveEpilogueFwdINS6_IJSA_NS7_ILi256EEESB_EEES9_SE_SG_Li256ELb0ELb1ELb1ELb0EEENS1_19SingleTileSchedulerILb0ELb1ELb1ELi128EEEEEEEEEvNT_6ParamsE:
	.zero		3200


//--------------------- .nv.constant0._ZN7cutlass13device_kernelIN5flash11enable_sm90INS1_16FlashAttnFwdSm90INS1_25CollectiveMainloopFwdSm90ILi2EN4cute5tupleIJNS5_1CILi1EEES8_S8_EEENS6_IJNS7_ILi128EEENS7_ILi96EEENS7_ILi64EEEEEELi256ENS_10bfloat16_tEfNS_4arch4Sm90ELb0ELb1ELb1ELb0ELb0ELb0ELb1ELb1ELb0ELb1ELb1ELb0EEENS1_21CollectiveEpilogueFwdINS6_IJSA_NS7_ILi256EEESB_EEES9_SE_SG_Li256ELb0ELb1ELb1ELb0EEENS1_19SingleTileSchedulerILb0ELb1ELb1ELi128EEEEEEEEEvNT_6ParamsE --------------------------
	.section	.nv.constant0._ZN7cutlass13device_kernelIN5flash11enable_sm90INS1_16FlashAttnFwdSm90INS1_25CollectiveMainloopFwdSm90ILi2EN4cute5tupleIJNS5_1CILi1EEES8_S8_EEENS6_IJNS7_ILi128EEENS7_ILi96EEENS7_ILi64EEEEEELi256ENS_10bfloat16_tEfNS_4arch4Sm90ELb0ELb1ELb1ELb0ELb0ELb0ELb1ELb1ELb0ELb1ELb1ELb0EEENS1_21CollectiveEpilogueFwdINS6_IJSA_NS7_ILi256EEESB_EEES9_SE_SG_Li256ELb0ELb1ELb1ELb0EEENS1_19SingleTileSchedulerILb0ELb1ELb1ELi128EEEEEEEEEvNT_6ParamsE,"a",@progbits
	.sectionflags	@""
	.align	4
.nv.constant0._ZN7cutlass13device_kernelIN5flash11enable_sm90INS1_16FlashAttnFwdSm90INS1_25CollectiveMainloopFwdSm90ILi2EN4cute5tupleIJNS5_1CILi1EEES8_S8_EEENS6_IJNS7_ILi128EEENS7_ILi96EEENS7_ILi64EEEEEELi256ENS_10bfloat16_tEfNS_4arch4Sm90ELb0ELb1ELb1ELb0ELb0ELb0ELb1ELb1ELb0ELb1ELb1ELb0EEENS1_21CollectiveEpilogueFwdINS6_IJSA_NS7_ILi256EEESB_EEES9_SE_SG_Li256ELb0ELb1ELb1ELb0EEENS1_19SingleTileSchedulerILb0ELb1ELb1ELi128EEEEEEEEEvNT_6ParamsE:
	.zero		3456


//--------------------- .nv.constant0._ZN7cutlass13device_kernelIN5flash11enable_sm90INS1_16FlashAttnFwdSm90INS1_25CollectiveMainloopFwdSm90ILi2EN4cute5tupleIJNS5_1CILi1EEES8_S8_EEENS6_IJNS7_ILi128EEENS7_ILi96EEENS7_ILi64EEEEEELi256ENS_10bfloat16_tEfNS_4arch4Sm90ELb0ELb1ELb1ELb1ELb0ELb0ELb0ELb1ELb0ELb1ELb1ELb0EEENS1_21CollectiveEpilogueFwdINS6_IJSA_NS7_ILi256EEESB_EEES9_SE_SG_Li256ELb1ELb1ELb1ELb0EEENS1_36VarlenDynamicPersistentTileSchedulerILi128ELi96ELi256ELi128ELb1ELb1ELb1ELb1ELb0ELb1EEEEEEEEEvNT_6ParamsE --------------------------
	.section	.nv.constant0._ZN7cutlass13device_kernelIN5flash11enable_sm90INS1_16FlashAttnFwdSm90INS1_25CollectiveMainloopFwdSm90ILi2EN4cute5tupleIJNS5_1CILi1EEES8_S8_EEENS6_IJNS7_ILi128EEENS7_ILi96EEENS7_ILi64EEEEEELi256ENS_10bfloat16_tEfNS_4arch4Sm90ELb0ELb1ELb1ELb1ELb0ELb0ELb0ELb1ELb0ELb1ELb1ELb0EEENS1_21CollectiveEpilogueFwdINS6_IJSA_NS7_ILi256EEESB_EEES9_SE_SG_Li256ELb1ELb1ELb1ELb0EEENS1_36VarlenDynamicPersistentTileSchedulerILi128ELi96ELi256ELi128ELb1ELb1ELb1ELb1ELb0ELb1EEEEEEEEEvNT_6ParamsE,"a",@progbits
	.sectionflags	@""
	.align	4
.nv.constant0._ZN7cutlass13device_kernelIN5flash11enable_sm90INS1_16FlashAttnFwdSm90INS1_25CollectiveMainloopFwdSm90ILi2EN4cute5tupleIJNS5_1CILi1EEES8_S8_EEENS6_IJNS7_ILi128EEENS7_ILi96EEENS7_ILi64EEEEEELi256ENS_10bfloat16_tEfNS_4arch4Sm90ELb0ELb1ELb1ELb1ELb0ELb0ELb0ELb1ELb0ELb1ELb1ELb0EEENS1_21CollectiveEpilogueFwdINS6_IJSA_NS7_ILi256EEESB_EEES9_SE_SG_Li256ELb1ELb1ELb1ELb0EEENS1_36VarlenDynamicPersistentTileSchedulerILi128ELi96ELi256ELi128ELb1ELb1ELb1ELb1ELb0ELb1EEEEEEEEEvNT_6ParamsE:
	.zero		3328


//--------------------- .nv.constant0._ZN7cutlass13device_kernelIN5flash11enable_sm90INS1_16FlashAttnFwdSm90INS1_25CollectiveMainloopFwdSm90ILi2EN4cute5tupleIJNS5_1CILi1EEES8_S8_EEENS6_IJNS7_ILi128EEENS7_ILi96EEENS7_ILi64EEEEEELi256ENS_10bfloat16_tEfNS_4arch4Sm90ELb0ELb1ELb1ELb1ELb0ELb1ELb0ELb1ELb0ELb1ELb1ELb0EEENS1_21CollectiveEpilogueFwdINS6_IJSA_NS7_ILi256EEESB_EEES9_SE_SG_Li256ELb1ELb1ELb1ELb0EEENS1_36VarlenDynamicPersistentTileSchedulerILi128ELi96ELi256ELi128ELb1ELb1ELb1ELb1ELb0ELb1EEEEEEEEEvNT_6ParamsE --------------------------
	.section	.nv.constant0._ZN7cutlass13device_kernelIN5flash11enable_sm90INS1_16FlashAttnFwdSm90INS1_25CollectiveMainloopFwdSm90ILi2EN4cute5tupleIJNS5_1CILi1EEES8_S8_EEENS6_IJNS7_ILi128EEENS7_ILi96EEENS7_ILi64EEEEEELi256ENS_10bfloat16_tEfNS_4arch4Sm90ELb0ELb1ELb1ELb1ELb0ELb1ELb0ELb1ELb0ELb1ELb1ELb0EEENS1_21CollectiveEpilogueFwdINS6_IJSA_NS7_ILi256EEESB_EEES9_SE_SG_Li256ELb1ELb1ELb1ELb0EEENS1_36VarlenDynamicPersistentTileSchedulerILi128ELi96ELi256ELi128ELb1ELb1ELb1ELb1ELb0ELb1EEEEEEEEEvNT_6ParamsE,"a",@progbits
	.sectionflags	@""
	.align	4
.nv.constant0._ZN7cutlass13device_kernelIN5flash11enable_sm90INS1_16FlashAttnFwdSm90INS1_25CollectiveMainloopFwdSm90ILi2EN4cute5tupleIJNS5_1CILi1EEES8_S8_EEENS6_IJNS7_ILi128EEENS7_ILi96EEENS7_ILi64EEEEEELi256ENS_10bfloat16_tEfNS_4arch4Sm90ELb0ELb1ELb1ELb1ELb0ELb1ELb0ELb1ELb0ELb1ELb1ELb0EEENS1_21CollectiveEpilogueFwdINS6_IJSA_NS7_ILi256EEESB_EEES9_SE_SG_Li256ELb1ELb1ELb1ELb0EEENS1_36VarlenDynamicPersistentTileSchedulerILi128ELi96ELi256ELi128ELb1ELb1ELb1ELb1ELb0ELb1EEEEEEEEEvNT_6ParamsE:
	.zero		3328


//--------------------- .nv.constant0._ZN7cutlass13device_kernelIN5flash11enable_sm90INS1_16FlashAttnFwdSm90INS1_25CollectiveMainloopFwdSm90ILi2EN4cute5tupleIJNS5_1CILi1EEES8_S8_EEENS6_IJNS7_ILi128EEENS7_ILi96EEENS7_ILi64EEEEEELi256ENS_10bfloat16_tEfNS_4arch4Sm90ELb0ELb1ELb1ELb1ELb0ELb0ELb1ELb1ELb0ELb1ELb1ELb0EEENS1_21CollectiveEpilogueFwdINS6_IJSA_NS7_ILi256EEESB_EEES9_SE_SG_Li256ELb1ELb1ELb1ELb0EEENS1_36VarlenDynamicPersistentTileSchedulerILi128ELi96ELi256ELi128ELb1ELb1ELb1ELb1ELb0ELb1EEEEEEEEEvNT_6ParamsE --------------------------
	.section	.nv.constant0._ZN7cutlass13device_kernelIN5flash11enable_sm90INS1_16FlashAttnFwdSm90INS1_25CollectiveMainloopFwdSm90ILi2EN4cute5tupleIJNS5_1CILi1EEES8_S8_EEENS6_IJNS7_ILi128EEENS7_ILi96EEENS7_ILi64EEEEEELi256ENS_10bfloat16_tEfNS_4arch4Sm90ELb0ELb1ELb1ELb1ELb0ELb0ELb1ELb1ELb0ELb1ELb1ELb0EEENS1_21CollectiveEpilogueFwdINS6_IJSA_NS7_ILi256EEESB_EEES9_SE_SG_Li256ELb1ELb1ELb1ELb0EEENS1_36VarlenDynamicPersistentTileSchedulerILi128ELi96ELi256ELi128ELb1ELb1ELb1ELb1ELb0ELb1EEEEEEEEEvNT_6ParamsE,"a",@progbits
	.sectionflags	@""
	.align	4
.nv.constant0._ZN7cutlass13device_kernelIN5flash11enable_sm90INS1_16FlashAttnFwdSm90INS1_25CollectiveMainloopFwdSm90ILi2EN4cute5tupleIJNS5_1CILi1EEES8_S8_EEENS6_IJNS7_ILi128EEENS7_ILi96EEENS7_ILi64EEEEEELi256ENS_10bfloat16_tEfNS_4arch4Sm90ELb0ELb1ELb1ELb1ELb0ELb0ELb1ELb1ELb0ELb1ELb1ELb0EEENS1_21CollectiveEpilogueFwdINS6_IJSA_NS7_ILi256EEESB_EEES9_SE_SG_Li256ELb1ELb1ELb1ELb0EEENS1_36VarlenDynamicPersistentTileSchedulerILi128ELi96ELi256ELi128ELb1ELb1ELb1ELb1ELb0ELb1EEEEEEEEEvNT_6ParamsE:
	.zero		3584


//--------------------- .nv.constant0._ZN7cutlass13device_kernelIN5flash11enable_sm90INS1_16FlashAttnFwdSm90INS1_25CollectiveMainloopFwdSm90ILi2EN4cute5tupleIJNS5_1CILi1EEES8_S8_EEENS6_IJNS7_ILi128EEENS7_ILi96EEENS7_ILi64EEEEEELi256ENS_10bfloat16_tEfNS_4arch4Sm90ELb0ELb1ELb1ELb1ELb0ELb1ELb1ELb1ELb0ELb1ELb1ELb0EEENS1_21CollectiveEpilogueFwdINS6_IJSA_NS7_ILi256EEESB_EEES9_SE_SG_Li256ELb1ELb1ELb1ELb0EEENS1_36VarlenDynamicPersistentTileSchedulerILi128ELi96ELi256ELi128ELb1ELb1ELb1ELb1ELb0ELb1EEEEEEEEEvNT_6ParamsE --------------------------
	.section	.nv.constant0._ZN7cutlass13device_kernelIN5flash11enable_sm90INS1_16FlashAttnFwdSm90INS1_25CollectiveMainloopFwdSm90ILi2EN4cute5tupleIJNS5_1CILi1EEES8_S8_EEENS6_IJNS7_ILi128EEENS7_ILi96EEENS7_ILi64EEEEEELi256ENS_10bfloat16_tEfNS_4arch4Sm90ELb0ELb1ELb1ELb1ELb0ELb1ELb1ELb1ELb0ELb1ELb1ELb0EEENS1_21CollectiveEpilogueFwdINS6_IJSA_NS7_ILi256EEESB_EEES9_SE_SG_Li256ELb1ELb1ELb1ELb0EEENS1_36VarlenDynamicPersistentTileSchedulerILi128ELi96ELi256ELi128ELb1ELb1ELb1ELb1ELb0ELb1EEEEEEEEEvNT_6ParamsE,"a",@progbits
	.sectionflags	@""
	.align	4
.nv.constant0._ZN7cutlass13device_kernelIN5flash11enable_sm90INS1_16FlashAttnFwdSm90INS1_25CollectiveMainloopFwdSm90ILi2EN4cute5tupleIJNS5_1CILi1EEES8_S8_EEENS6_IJNS7_ILi128EEENS7_ILi96EEENS7_ILi64EEEEEELi256ENS_10bfloat16_tEfNS_4arch4Sm90ELb0ELb1ELb1ELb1ELb0ELb1ELb1ELb1ELb0ELb1ELb1ELb0EEENS1_21CollectiveEpilogueFwdINS6_IJSA_NS7_ILi256EEESB_EEES9_SE_SG_Li256ELb1ELb1ELb1ELb0EEENS1_36VarlenDynamicPersistentTileSchedulerILi128ELi96ELi256ELi128ELb1ELb1ELb1ELb1ELb0ELb1EEEEEEEEEvNT_6ParamsE:
	.zero		3584


//--------------------- .nv.constant0._ZN7cutlass13device_kernelIN5flash11enable_sm90INS1_16FlashAttnFwdSm90INS1_25CollectiveMainloopFwdSm90ILi2EN4cute5tupleIJNS5_1CILi1EEES8_S8_EEENS6_IJNS7_ILi128EEENS7_ILi96EEENS7_ILi64EEEEEELi256ENS_10bfloat16_tEfNS_4arch4Sm90ELb1ELb0ELb1ELb0ELb0ELb0ELb0ELb1ELb0ELb1ELb1ELb0EEENS1_21CollectiveEpilogueFwdINS6_IJSA_NS7_ILi256EEESB_EEES9_SE_SG_Li256ELb0ELb1ELb1ELb0EEENS1_19SingleTileSchedulerILb0ELb1ELb1ELi128EEEEEEEEEvNT_6ParamsE --------------------------
	.section	.nv.constant0._ZN7cutlass13device_kernelIN5flash11enable_sm90INS1_16FlashAttnFwdSm90INS1_25CollectiveMainloopFwdSm90ILi2EN4cute5tupleIJNS5_1CILi1EEES8_S8_EEENS6_IJNS7_ILi128EEENS7_ILi96EEENS7_ILi64EEEEEELi256ENS_10bfloat16_tEfNS_4arch4Sm90ELb1ELb0ELb1ELb0ELb0ELb0ELb0ELb1ELb0ELb1ELb1ELb0EEENS1_21CollectiveEpilogueFwdINS6_IJSA_NS7_ILi256EEESB_EEES9_SE_SG_Li256ELb0ELb1ELb1ELb0EEENS1_19SingleTileSchedulerILb0ELb1ELb1ELi128EEEEEEEEEvNT_6ParamsE,"a",@progbits
	.sectionflags	@""
	.align	4
.nv.constant0._ZN7cutlass13device_kernelIN5flash11enable_sm90INS1_16FlashAttnFwdSm90INS1_25CollectiveMainloopFwdSm90ILi2EN4cute5tupleIJNS5_1CILi1EEES8_S8_EEENS6_IJNS7_ILi128EEENS7_ILi96EEENS7_ILi64EEEEEELi256ENS_10bfloat16_tEfNS_4arch4Sm90ELb1ELb0ELb1ELb0ELb0ELb0ELb0ELb1ELb0ELb1ELb1ELb0EEENS1_21CollectiveEpilogueFwdINS6_IJSA_NS7_ILi256EEESB_EEES9_SE_SG_Li256ELb0ELb1ELb1ELb0EEENS1_19SingleTileSchedulerILb0ELb1ELb1ELi128EEEEEEEEEvNT_6ParamsE:
	.zero		3200


//--------------------- .nv.constant0._ZN7cutlass13device_kernelIN5flash11enable_sm90INS1_16FlashAttnFwdSm90INS1_25CollectiveMainloopFwdSm90ILi2EN4cute5tupleIJNS5_1CILi1EEES8_S8_EEENS6_IJNS7_ILi128EEENS7_ILi96EEENS7_ILi64EEEEEELi256ENS_10bfloat16_tEfNS_4arch4Sm90ELb1ELb0ELb1ELb0ELb0ELb0ELb1ELb1ELb0ELb1ELb1ELb0EEENS1_21CollectiveEpilogueFwdINS6_IJSA_NS7_ILi256EEESB_EEES9_SE_SG_Li256ELb0ELb1ELb1ELb0EEENS1_19SingleTileSchedulerILb0ELb1ELb1ELi128EEEEEEEEEvNT_6ParamsE --------------------------
	.section	.nv.constant0._ZN7cutlass13device_kernelIN5flash11enable_sm90INS1_16FlashAttnFwdSm90INS1_25CollectiveMainloopFwdSm90ILi2EN4cute5tupleIJNS5_1CILi1EEES8_S8_EEENS6_IJNS7_ILi128EEENS7_ILi96EEENS7_ILi64EEEEEELi256ENS_10bfloat16_tEfNS_4arch4Sm90ELb1ELb0ELb1ELb0ELb0ELb0ELb1ELb1ELb0ELb1ELb1ELb0EEENS1_21CollectiveEpilogueFwdINS6_IJSA_NS7_ILi256EEESB_EEES9_SE_SG_Li256ELb0ELb1ELb1ELb0EEENS1_19SingleTileSchedulerILb0ELb1ELb1ELi128EEEEEEEEEvNT_6ParamsE,"a",@progbits
	.sectionflags	@""
	.align	4
.nv.constant0._ZN7cutlass13device_kernelIN5flash11enable_sm90INS1_16FlashAttnFwdSm90INS1_25CollectiveMainloopFwdSm90ILi2EN4cute5tupleIJNS5_1CILi1EEES8_S8_EEENS6_IJNS7_ILi128EEENS7_ILi96EEENS7_ILi64EEEEEELi256ENS_10bfloat16_tEfNS_4arch4Sm90ELb1ELb0ELb1ELb0ELb0ELb0ELb1ELb1ELb0ELb1ELb1ELb0EEENS1_21CollectiveEpilogueFwdINS6_IJSA_NS7_ILi256EEESB_EEES9_SE_SG_Li256ELb0ELb1ELb1ELb0EEENS1_19SingleTileSchedulerILb0ELb1ELb1ELi128EEEEEEEEEvNT_6ParamsE:
	.zero		3456


//--------------------- .nv.constant0._ZN7cutlass13device_kernelIN5flash11enable_sm90INS1_16FlashAttnFwdSm90INS1_25CollectiveMainloopFwdSm90ILi2EN4cute5tupleIJNS5_1CILi1EEES8_S8_EEENS6_IJNS7_ILi128EEENS7_ILi96EEENS7_ILi64EEEEEELi256ENS_10bfloat16_tEfNS_4arch4Sm90ELb1ELb0ELb1ELb1ELb0ELb0ELb0ELb1ELb0ELb1ELb1ELb0EEENS1_21CollectiveEpilogueFwdINS6_IJSA_NS7_ILi256EEESB_EEES9_SE_SG_Li256ELb1ELb1ELb1ELb0EEENS1_36VarlenDynamicPersistentTileSchedulerILi128ELi96ELi256ELi128ELb1ELb1ELb1ELb1ELb1ELb1EEEEEEEEEvNT_6ParamsE --------------------------
	.section	.nv.constant0._ZN7cutlass13device_kernelIN5flash11enable_sm90INS1_16FlashAttnFwdSm90INS1_25CollectiveMainloopFwdSm90ILi2EN4cute5tupleIJNS5_1CILi1EEES8_S8_EEENS6_IJNS7_ILi128EEENS7_ILi96EEENS7_ILi64EEEEEELi256ENS_10bfloat16_tEfNS_4arch4Sm90ELb1ELb0ELb1ELb1ELb0ELb0ELb0ELb1ELb0ELb1ELb1ELb0EEENS1_21CollectiveEpilogueFwdINS6_IJSA_NS7_ILi256EEESB_EEES9_SE_SG_Li256ELb1ELb1ELb1ELb0EEENS1_36VarlenDynamicPersistentTileSchedulerILi128ELi96ELi256ELi128ELb1ELb1ELb1ELb1ELb1ELb1EEEEEEEEEvNT_6ParamsE,"a",@progbits
	.sectionflags	@""
	.align	4
.nv.constant0._ZN7cutlass13device_kernelIN5flash11enable_sm90INS1_16FlashAttnFwdSm90INS1_25CollectiveMainloopFwdSm90ILi2EN4cute5tupleIJNS5_1CILi1EEES8_S8_EEENS6_IJNS7_ILi128EEENS7_ILi96EEENS7_ILi64EEEEEELi256ENS_10bfloat16_tEfNS_4arch4Sm90ELb1ELb0ELb1ELb1ELb0ELb0ELb0ELb1ELb0ELb1ELb1ELb0EEENS1_21CollectiveEpilogueFwdINS6_IJSA_NS7_ILi256EEESB_EEES9_SE_SG_Li256ELb1ELb1ELb1ELb0EEENS1_36VarlenDynamicPersistentTileSchedulerILi128ELi96ELi256ELi128ELb1ELb1ELb1ELb1ELb1ELb1EEEEEEEEEvNT_6ParamsE:
	.zero		3328


//--------------------- .nv.constant0._ZN7cutlass13device_kernelIN5flash11enable_sm90INS1_16FlashAttnFwdSm90INS1_25CollectiveMainloopFwdSm90ILi2EN4cute5tupleIJNS5_1CILi1EEES8_S8_EEENS6_IJNS7_ILi128EEENS7_ILi96EEENS7_ILi64EEEEEELi256ENS_10bfloat16_tEfNS_4arch4Sm90ELb1ELb0ELb1ELb1ELb0ELb1ELb0ELb1ELb0ELb1ELb1ELb0EEENS1_21CollectiveEpilogueFwdINS6_IJSA_NS7_ILi256EEESB_EEES9_SE_SG_Li256ELb1ELb1ELb1ELb0EEENS1_36VarlenDynamicPersistentTileSchedulerILi128ELi96ELi256ELi128ELb1ELb1ELb1ELb1ELb1ELb1EEEEEEEEEvNT_6ParamsE --------------------------
	.section	.nv.constant0._ZN7cutlass13device_kernelIN5flash11enable_sm90INS1_16FlashAttnFwdSm90INS1_25CollectiveMainloopFwdSm90ILi2EN4cute5tupleIJNS5_1CILi1EEES8_S8_EEENS6_IJNS7_ILi128EEENS7_ILi96EEENS7_ILi64EEEEEELi256ENS_10bfloat16_tEfNS_4arch4Sm90ELb1ELb0ELb1ELb1ELb0ELb1ELb0ELb1ELb0ELb1ELb1ELb0EEENS1_21CollectiveEpilogueFwdINS6_IJSA_NS7_ILi256EEESB_EEES9_SE_SG_Li256ELb1ELb1ELb1ELb0EEENS1_36VarlenDynamicPersistentTileSchedulerILi128ELi96ELi256ELi128ELb1ELb1ELb1ELb1ELb1ELb1EEEEEEEEEvNT_6ParamsE,"a",@progbits
	.sectionflags	@""
	.align	4
.nv.constant0._ZN7cutlass13device_kernelIN5flash11enable_sm90INS1_16FlashAttnFwdSm90INS1_25CollectiveMainloopFwdSm90ILi2EN4cute5tupleIJNS5_1CILi1EEES8_S8_EEENS6_IJNS7_ILi128EEENS7_ILi96EEENS7_ILi64EEEEEELi256ENS_10bfloat16_tEfNS_4arch4Sm90ELb1ELb0ELb1ELb1ELb0ELb1ELb0ELb1ELb0ELb1ELb1ELb0EEENS1_21CollectiveEpilogueFwdINS6_IJSA_NS7_ILi256EEESB_EEES9_SE_SG_Li256ELb1ELb1ELb1ELb0EEENS1_36VarlenDynamicPersistentTileSchedulerILi128ELi96ELi256ELi128ELb1ELb1ELb1ELb1ELb1ELb1EEEEEEEEEvNT_6ParamsE:
	.zero		3328


//--------------------- .nv.constant0._ZN7cutlass13device_kernelIN5flash11enable_sm90INS1_16FlashAttnFwdSm90INS1_25CollectiveMainloopFwdSm90ILi2EN4cute5tupleIJNS5_1CILi1EEES8_S8_EEENS6_IJNS7_ILi128EEENS7_ILi96EEENS7_ILi64EEEEEELi256ENS_10bfloat16_tEfNS_4arch4Sm90ELb1ELb0ELb1ELb1ELb0ELb0ELb1ELb1ELb0ELb1ELb1ELb0EEENS1_21CollectiveEpilogueFwdINS6_IJSA_NS7_ILi256EEESB_EEES9_SE_SG_Li256ELb1ELb1ELb1ELb0EEENS1_36VarlenDynamicPersistentTileSchedulerILi128ELi96ELi256ELi128ELb1ELb1ELb1ELb1ELb1ELb1EEEEEEEEEvNT_6ParamsE --------------------------
	.section	.nv.constant0._ZN7cutlass13device_kernelIN5flash11enable_sm90INS1_16FlashAttnFwdSm90INS1_25CollectiveMainloopFwdSm90ILi2EN4cute5tupleIJNS5_1CILi1EEES8_S8_EEENS6_IJNS7_ILi128EEENS7_ILi96EEENS7_ILi64EEEEEELi256ENS_10bfloat16_tEfNS_4arch4Sm90ELb1ELb0ELb1ELb1ELb0ELb0ELb1ELb1ELb0ELb1ELb1ELb0EEENS1_21CollectiveEpilogueFwdINS6_IJSA_NS7_ILi256EEESB_EEES9_SE_SG_Li256ELb1ELb1ELb1ELb0EEENS1_36VarlenDynamicPersistentTileSchedulerILi128ELi96ELi256ELi128ELb1ELb1ELb1ELb1ELb1ELb1EEEEEEEEEvNT_6ParamsE,"a",@progbits
	.sectionflags	@""
	.align	4
.nv.constant0._ZN7cutlass13device_kernelIN5flash11enable_sm90INS1_16FlashAttnFwdSm90INS1_25CollectiveMainloopFwdSm90ILi2EN4cute5tupleIJNS5_1CILi1EEES8_S8_EEENS6_IJNS7_ILi128EEENS7_ILi96EEENS7_ILi64EEEEEELi256ENS_10bfloat16_tEfNS_4arch4Sm90ELb1ELb0ELb1ELb1ELb0ELb0ELb1ELb1ELb0ELb1ELb1ELb0EEENS1_21CollectiveEpilogueFwdINS6_IJSA_NS7_ILi256EEESB_EEES9_SE_SG_Li256ELb1ELb1ELb1ELb0EEENS1_36VarlenDynamicPersistentTileSchedulerILi128ELi96ELi256ELi128ELb1ELb1ELb1ELb1ELb1ELb1EEEEEEEEEvNT_6ParamsE:
	.zero		3584


//--------------------- .nv.constant0._ZN7cutlass13device_kernelIN5flash11enable_sm90INS1_16FlashAttnFwdSm90INS1_25CollectiveMainloopFwdSm90ILi2EN4cute5tupleIJNS5_1CILi1EEES8_S8_EEENS6_IJNS7_ILi128EEENS7_ILi96EEENS7_ILi64EEEEEELi256ENS_10bfloat16_tEfNS_4arch4Sm90ELb1ELb0ELb1ELb1ELb0ELb1ELb1ELb1ELb0ELb1ELb1ELb0EEENS1_21CollectiveEpilogueFwdINS6_IJSA_NS7_ILi256EEESB_EEES9_SE_SG_Li256ELb1ELb1ELb1ELb0EEENS1_36VarlenDynamicPersistentTileSchedulerILi128ELi96ELi256ELi128ELb1ELb1ELb1ELb1ELb1ELb1EEEEEEEEEvNT_6ParamsE --------------------------
	.section	.nv.constant0._ZN7cutlass13device_kernelIN5flash11enable_sm90INS1_16FlashAttnFwdSm90INS1_25CollectiveMainloopFwdSm90ILi2EN4cute5tupleIJNS5_1CILi1EEES8_S8_EEENS6_IJNS7_ILi128EEENS7_ILi96EEENS7_ILi64EEEEEELi256ENS_10bfloat16_tEfNS_4arch4Sm90ELb1ELb0ELb1ELb1ELb0ELb1ELb1ELb1ELb0ELb1ELb1ELb0EEENS1_21CollectiveEpilogueFwdINS6_IJSA_NS7_ILi256EEESB_EEES9_SE_SG_Li256ELb1ELb1ELb1ELb0EEENS1_36VarlenDynamicPersistentTileSchedulerILi128ELi96ELi256ELi128ELb1ELb1ELb1ELb1ELb1ELb1EEEEEEEEEvNT_6ParamsE,"a",@progbits
	.sectionflags	@""
	.align	4
.nv.constant0._ZN7cutlass13device_kernelIN5flash11enable_sm90INS1_16FlashAttnFwdSm90INS1_25CollectiveMainloopFwdSm90ILi2EN4cute5tupleIJNS5_1CILi1EEES8_S8_EEENS6_IJNS7_ILi128EEENS7_ILi96EEENS7_ILi64EEEEEELi256ENS_10bfloat16_tEfNS_4arch4Sm90ELb1ELb0ELb1ELb1ELb0ELb1ELb1ELb1ELb0ELb1ELb1ELb0EEENS1_21CollectiveEpilogueFwdINS6_IJSA_NS7_ILi256EEESB_EEES9_SE_SG_Li256ELb1ELb1ELb1ELb0EEENS1_36VarlenDynamicPersistentTileSchedulerILi128ELi96ELi256ELi128ELb1ELb1ELb1ELb1ELb1ELb1EEEEEEEEEvNT_6ParamsE:
	.zero		3584


//--------------------- SYMBOLS --------------------------

	.type		.nv.reservedSmem.offset0,@object
	.size		.nv.reservedSmem.offset0,0x4
	.type		__assertfail,@function
